	.target	sm_80

	.elftype	@"ET_EXEC"


//--------------------- .note.nv.tkinfo           --------------------------
	.section	.note.nv.tkinfo,"",@"SHT_NOTE"
	.sectionflags	@"SHF_NOTE_NV_TKINFO"
	.tkinfo
        /*0018*/ 	.word	0x00000002
        /*0030*/ 	.string	""
        /*0030*/ 	.string	"ptxas"
        /*0030*/ 	.string	"Cuda compilation tools, release 13.0, V13.0.88"
        /*0030*/ 	.string	"Build cuda_13.0.r13.0/compiler.36424714_0"
        /*0030*/ 	.string	"-arch sm_80 -m 64 "



//--------------------- .note.nv.cuinfo           --------------------------
	.section	.note.nv.cuinfo,"",@"SHT_NOTE"
	.sectionflags	@"SHF_NOTE_NV_CUINFO"
        /*0018*/ 	.short	0x0002
        /*001a*/ 	.short	0x0050
        /*001c*/ 	.short	0x0082
	.zero		2


//--------------------- .nv.info                  --------------------------
	.section	.nv.info,"",@"SHT_CUDA_INFO"
	.align	4


	//----- nvinfo : EIATTR_REGCOUNT
	.align		4
        /*0000*/ 	.byte	0x04, 0x2f
        /*0002*/ 	.short	(.L_1 - .L_0)
	.align		4
.L_0:
        /*0004*/ 	.word	index@(_ZN10layer_norm31ln_parallel_residual_bwd_kernelINS_13Kernel_traitsIfffffjLj7168ELj1ELj1ELj8ELj16ENS_18Kernel_traits_baseILj7168EfffffjLj256EEEEELb1ELb1ELb1EEEvNS_9BwdParamsE)
        /*0008*/ 	.word	0x000000f3


	//----- nvinfo : EIATTR_FRAME_SIZE
	.align		4
.L_1:
        /*000c*/ 	.byte	0x04, 0x11
        /*000e*/ 	.short	(.L_3 - .L_2)
	.align		4
.L_2:
        /*0010*/ 	.word	index@($__internal_119_$__cuda_sm70_shflsync_down_p)
        /*0014*/ 	.word	0x00000000


	//----- nvinfo : EIATTR_FRAME_SIZE
	.align		4
.L_3:
        /*0018*/ 	.byte	0x04, 0x11
        /*001a*/ 	.short	(.L_5 - .L_4)
	.align		4
.L_4:
        /*001c*/ 	.word	index@(_ZN10layer_norm31ln_parallel_residual_bwd_kernelINS_13Kernel_traitsIfffffjLj7168ELj1ELj1ELj8ELj16ENS_18Kernel_traits_baseILj7168EfffffjLj256EEEEELb1ELb1ELb1EEEvNS_9BwdParamsE)
        /*0020*/ 	.word	0x00000000


	//----- nvinfo : EIATTR_REGCOUNT
	.align		4
.L_5:
        /*0024*/ 	.byte	0x04, 0x2f
        /*0026*/ 	.short	(.L_7 - .L_6)
	.align		4
.L_6:
        /*0028*/ 	.word	index@(_ZN10layer_norm40ln_parallel_residual_bwd_finalize_kernelINS_22Kernel_traits_finalizeILj7168EfffffjLb0ELj1024ELj4ENS_18Kernel_traits_baseILj7168EfffffjLj1024EEEEELb1EEEvNS_9BwdParamsE)
        /*002c*/ 	.word	0x00000020


	//----- nvinfo : EIATTR_FRAME_SIZE
	.align		4
.L_7:
        /*0030*/ 	.byte	0x04, 0x11
        /*0032*/ 	.short	(.L_9 - .L_8)
	.align		4
.L_8:
        /*0034*/ 	.word	index@($__internal_118_$__cuda_sm70_shflsync_bfly_p)
        /*0038*/ 	.word	0x00000000


	//----- nvinfo : EIATTR_FRAME_SIZE
	.align		4
.L_9:
        /*003c*/ 	.byte	0x04, 0x11
        /*003e*/ 	.short	(.L_11 - .L_10)
	.align		4
.L_10:
        /*0040*/ 	.word	index@(_ZN10layer_norm40ln_parallel_residual_bwd_finalize_kernelINS_22Kernel_traits_finalizeILj7168EfffffjLb0ELj1024ELj4ENS_18Kernel_traits_baseILj7168EfffffjLj1024EEEEELb1EEEvNS_9BwdParamsE)
        /*0044*/ 	.word	0x00000000


	//----- nvinfo : EIATTR_REGCOUNT
	.align		4
.L_11:
        /*0048*/ 	.byte	0x04, 0x2f
        /*004a*/ 	.short	(.L_13 - .L_12)
	.align		4
.L_12:
        /*004c*/ 	.word	index@(_ZN10layer_norm22ln_bwd_finalize_kernelINS_22Kernel_traits_finalizeILj7168EfffffjLb0ELj1024ELj4ENS_18Kernel_traits_baseILj7168EfffffjLj1024EEEEELb0ELb1EEEvNS_9BwdParamsE)
        /*0050*/ 	.word	0x00000020


	//----- nvinfo : EIATTR_FRAME_SIZE
	.align		4
.L_13:
        /*0054*/ 	.byte	0x04, 0x11
        /*0056*/ 	.short	(.L_15 - .L_14)
	.align		4
.L_14:
        /*0058*/ 	.word	index@($__internal_117_$__cuda_sm70_shflsync_bfly_p)
        /*005c*/ 	.word	0x00000000


	//----- nvinfo : EIATTR_FRAME_SIZE
	.align		4
.L_15:
        /*0060*/ 	.byte	0x04, 0x11
        /*0062*/ 	.short	(.L_17 - .L_16)
	.align		4
.L_16:
        /*0064*/ 	.word	index@(_ZN10layer_norm22ln_bwd_finalize_kernelINS_22Kernel_traits_finalizeILj7168EfffffjLb0ELj1024ELj4ENS_18Kernel_traits_baseILj7168EfffffjLj1024EEEEELb0ELb1EEEvNS_9BwdParamsE)
        /*0068*/ 	.word	0x00000000


	//----- nvinfo : EIATTR_REGCOUNT
	.align		4
.L_17:
        /*006c*/ 	.byte	0x04, 0x2f
        /*006e*/ 	.short	(.L_19 - .L_18)
	.align		4
.L_18:
        /*0070*/ 	.word	index@(_ZN10layer_norm31ln_parallel_residual_bwd_kernelINS_13Kernel_traitsIfffffjLj7168ELj1ELj1ELj8ELj16ENS_18Kernel_traits_baseILj7168EfffffjLj256EEEEELb1ELb1ELb0EEEvNS_9BwdParamsE)
        /*0074*/ 	.word	0x000000e2


	//----- nvinfo : EIATTR_FRAME_SIZE
	.align		4
.L_19:
        /*0078*/ 	.byte	0x04, 0x11
        /*007a*/ 	.short	(.L_21 - .L_20)
	.align		4
.L_20:
        /*007c*/ 	.word	index@($__internal_116_$__cuda_sm70_shflsync_down_p)
        /*0080*/ 	.word	0x00000000


	//----- nvinfo : EIATTR_FRAME_SIZE
	.align		4
.L_21:
        /*0084*/ 	.byte	0x04, 0x11
        /*0086*/ 	.short	(.L_23 - .L_22)
	.align		4
.L_22:
        /*0088*/ 	.word	index@(_ZN10layer_norm31ln_parallel_residual_bwd_kernelINS_13Kernel_traitsIfffffjLj7168ELj1ELj1ELj8ELj16ENS_18Kernel_traits_baseILj7168EfffffjLj256EEEEELb1ELb1ELb0EEEvNS_9BwdParamsE)
        /*008c*/ 	.word	0x00000000


	//----- nvinfo : EIATTR_REGCOUNT
	.align		4
.L_23:
        /*0090*/ 	.byte	0x04, 0x2f
        /*0092*/ 	.short	(.L_25 - .L_24)
	.align		4
.L_24:
        /*0094*/ 	.word	index@(_ZN10layer_norm40ln_parallel_residual_bwd_finalize_kernelINS_22Kernel_traits_finalizeILj7168EfffffjLb0ELj1024ELj4ENS_18Kernel_traits_baseILj7168EfffffjLj1024EEEEELb0EEEvNS_9BwdParamsE)
        /*0098*/ 	.word	0x00000020


	//----- nvinfo : EIATTR_FRAME_SIZE
	.align		4
.L_25:
        /*009c*/ 	.byte	0x04, 0x11
        /*009e*/ 	.short	(.L_27 - .L_26)
	.align		4
.L_26:
        /*00a0*/ 	.word	index@($__internal_115_$__cuda_sm70_shflsync_bfly_p)
        /*00a4*/ 	.word	0x00000000


	//----- nvinfo : EIATTR_FRAME_SIZE
	.align		4
.L_27:
        /*00a8*/ 	.byte	0x04, 0x11
        /*00aa*/ 	.short	(.L_29 - .L_28)
	.align		4
.L_28:
        /*00ac*/ 	.word	index@(_ZN10layer_norm40ln_parallel_residual_bwd_finalize_kernelINS_22Kernel_traits_finalizeILj7168EfffffjLb0ELj1024ELj4ENS_18Kernel_traits_baseILj7168EfffffjLj1024EEEEELb0EEEvNS_9BwdParamsE)
        /*00b0*/ 	.word	0x00000000


	//----- nvinfo : EIATTR_REGCOUNT
	.align		4
.L_29:
        /*00b4*/ 	.byte	0x04, 0x2f
        /*00b6*/ 	.short	(.L_31 - .L_30)
	.align		4
.L_30:
        /*00b8*/ 	.word	index@(_ZN10layer_norm22ln_bwd_finalize_kernelINS_22Kernel_traits_finalizeILj7168EfffffjLb0ELj1024ELj4ENS_18Kernel_traits_baseILj7168EfffffjLj1024EEEEELb0ELb0EEEvNS_9BwdParamsE)
        /*00bc*/ 	.word	0x0000001e


	//----- nvinfo : EIATTR_FRAME_SIZE
	.align		4
.L_31:
        /*00c0*/ 	.byte	0x04, 0x11
        /*00c2*/ 	.short	(.L_33 - .L_32)
	.align		4
.L_32:
        /*00c4*/ 	.word	index@($__internal_114_$__cuda_sm70_shflsync_bfly_p)
        /*00c8*/ 	.word	0x00000000


	//----- nvinfo : EIATTR_FRAME_SIZE
	.align		4
.L_33:
        /*00cc*/ 	.byte	0x04, 0x11
        /*00ce*/ 	.short	(.L_35 - .L_34)
	.align		4
.L_34:
        /*00d0*/ 	.word	index@(_ZN10layer_norm22ln_bwd_finalize_kernelINS_22Kernel_traits_finalizeILj7168EfffffjLb0ELj1024ELj4ENS_18Kernel_traits_baseILj7168EfffffjLj1024EEEEELb0ELb0EEEvNS_9BwdParamsE)
        /*00d4*/ 	.word	0x00000000


	//----- nvinfo : EIATTR_REGCOUNT
	.align		4
.L_35:
        /*00d8*/ 	.byte	0x04, 0x2f
        /*00da*/ 	.short	(.L_37 - .L_36)
	.align		4
.L_36:
        /*00dc*/ 	.word	index@(_ZN10layer_norm31ln_parallel_residual_bwd_kernelINS_13Kernel_traitsIfffffjLj7168ELj1ELj1ELj8ELj16ENS_18Kernel_traits_baseILj7168EfffffjLj256EEEEELb1ELb0ELb1EEEvNS_9BwdParamsE)
        /*00e0*/ 	.word	0x000000ff


	//----- nvinfo : EIATTR_FRAME_SIZE
	.align		4
.L_37:
        /*00e4*/ 	.byte	0x04, 0x11
        /*00e6*/ 	.short	(.L_39 - .L_38)
	.align		4
.L_38:
        /*00e8*/ 	.word	index@($__internal_113_$__cuda_sm70_shflsync_down_p)
        /*00ec*/ 	.word	0x00000000


	//----- nvinfo : EIATTR_FRAME_SIZE
	.align		4
.L_39:
        /*00f0*/ 	.byte	0x04, 0x11
        /*00f2*/ 	.short	(.L_41 - .L_40)
	.align		4
.L_40:
        /*00f4*/ 	.word	index@(_ZN10layer_norm31ln_parallel_residual_bwd_kernelINS_13Kernel_traitsIfffffjLj7168ELj1ELj1ELj8ELj16ENS_18Kernel_traits_baseILj7168EfffffjLj256EEEEELb1ELb0ELb1EEEvNS_9BwdParamsE)
        /*00f8*/ 	.word	0x000000e0


	//----- nvinfo : EIATTR_REGCOUNT
	.align		4
.L_41:
        /*00fc*/ 	.byte	0x04, 0x2f
        /*00fe*/ 	.short	(.L_43 - .L_42)
	.align		4
.L_42:
        /*0100*/ 	.word	index@(_ZN10layer_norm31ln_parallel_residual_bwd_kernelINS_13Kernel_traitsIfffffjLj7168ELj1ELj1ELj8ELj16ENS_18Kernel_traits_baseILj7168EfffffjLj256EEEEELb1ELb0ELb0EEEvNS_9BwdParamsE)
        /*0104*/ 	.word	0x000000ff


	//----- nvinfo : EIATTR_FRAME_SIZE
	.align		4
.L_43:
        /*0108*/ 	.byte	0x04, 0x11
        /*010a*/ 	.short	(.L_45 - .L_44)
	.align		4
.L_44:
        /*010c*/ 	.word	index@($__internal_112_$__cuda_sm70_shflsync_down_p)
        /*0110*/ 	.word	0x00000000


	//----- nvinfo : EIATTR_FRAME_SIZE
	.align		4
.L_45:
        /*0114*/ 	.byte	0x04, 0x11
        /*0116*/ 	.short	(.L_47 - .L_46)
	.align		4
.L_46:
        /*0118*/ 	.word	index@(_ZN10layer_norm31ln_parallel_residual_bwd_kernelINS_13Kernel_traitsIfffffjLj7168ELj1ELj1ELj8ELj16ENS_18Kernel_traits_baseILj7168EfffffjLj256EEEEELb1ELb0ELb0EEEvNS_9BwdParamsE)
        /*011c*/ 	.word	0x000000b8


	//----- nvinfo : EIATTR_REGCOUNT
	.align		4
.L_47:
        /*0120*/ 	.byte	0x04, 0x2f
        /*0122*/ 	.short	(.L_49 - .L_48)
	.align		4
.L_48:
        /*0124*/ 	.word	index@(_ZN10layer_norm31ln_parallel_residual_bwd_kernelINS_13Kernel_traitsIfffffjLj7168ELj1ELj1ELj8ELj16ENS_18Kernel_traits_baseILj7168EfffffjLj256EEEEELb0ELb1ELb1EEEvNS_9BwdParamsE)
        /*0128*/ 	.word	0x000000e6


	//----- nvinfo : EIATTR_FRAME_SIZE
	.align		4
.L_49:
        /*012c*/ 	.byte	0x04, 0x11
        /*012e*/ 	.short	(.L_51 - .L_50)
	.align		4
.L_50:
        /*0130*/ 	.word	index@($__internal_111_$__cuda_sm70_shflsync_down_p)
        /*0134*/ 	.word	0x00000000


	//----- nvinfo : EIATTR_FRAME_SIZE
	.align		4
.L_51:
        /*0138*/ 	.byte	0x04, 0x11
        /*013a*/ 	.short	(.L_53 - .L_52)
	.align		4
.L_52:
        /*013c*/ 	.word	index@(_ZN10layer_norm31ln_parallel_residual_bwd_kernelINS_13Kernel_traitsIfffffjLj7168ELj1ELj1ELj8ELj16ENS_18Kernel_traits_baseILj7168EfffffjLj256EEEEELb0ELb1ELb1EEEvNS_9BwdParamsE)
        /*0140*/ 	.word	0x00000000


	//----- nvinfo : EIATTR_REGCOUNT
	.align		4
.L_53:
        /*0144*/ 	.byte	0x04, 0x2f
        /*0146*/ 	.short	(.L_55 - .L_54)
	.align		4
.L_54:
        /*0148*/ 	.word	index@(_ZN10layer_norm31ln_parallel_residual_bwd_kernelINS_13Kernel_traitsIfffffjLj7168ELj1ELj1ELj8ELj16ENS_18Kernel_traits_baseILj7168EfffffjLj256EEEEELb0ELb1ELb0EEEvNS_9BwdParamsE)
        /*014c*/ 	.word	0x000000d0


	//----- nvinfo : EIATTR_FRAME_SIZE
	.align		4
.L_55:
        /*0150*/ 	.byte	0x04, 0x11
        /*0152*/ 	.short	(.L_57 - .L_56)
	.align		4
.L_56:
        /*0154*/ 	.word	index@($__internal_110_$__cuda_sm70_shflsync_down_p)
        /*0158*/ 	.word	0x00000000


	//----- nvinfo : EIATTR_FRAME_SIZE
	.align		4
.L_57:
        /*015c*/ 	.byte	0x04, 0x11
        /*015e*/ 	.short	(.L_59 - .L_58)
	.align		4
.L_58:
        /*0160*/ 	.word	index@(_ZN10layer_norm31ln_parallel_residual_bwd_kernelINS_13Kernel_traitsIfffffjLj7168ELj1ELj1ELj8ELj16ENS_18Kernel_traits_baseILj7168EfffffjLj256EEEEELb0ELb1ELb0EEEvNS_9BwdParamsE)
        /*0164*/ 	.word	0x00000000


	//----- nvinfo : EIATTR_REGCOUNT
	.align		4
.L_59:
        /*0168*/ 	.byte	0x04, 0x2f
        /*016a*/ 	.short	(.L_61 - .L_60)
	.align		4
.L_60:
        /*016c*/ 	.word	index@(_ZN10layer_norm31ln_parallel_residual_bwd_kernelINS_13Kernel_traitsIfffffjLj7168ELj1ELj1ELj8ELj16ENS_18Kernel_traits_baseILj7168EfffffjLj256EEEEELb0ELb0ELb1EEEvNS_9BwdParamsE)
        /*0170*/ 	.word	0x000000ff


	//----- nvinfo : EIATTR_FRAME_SIZE
	.align		4
.L_61:
        /*0174*/ 	.byte	0x04, 0x11
        /*0176*/ 	.short	(.L_63 - .L_62)
	.align		4
.L_62:
        /*0178*/ 	.word	index@($__internal_109_$__cuda_sm70_shflsync_down_p)
        /*017c*/ 	.word	0x00000000


	//----- nvinfo : EIATTR_FRAME_SIZE
	.align		4
.L_63:
        /*0180*/ 	.byte	0x04, 0x11
        /*0182*/ 	.short	(.L_65 - .L_64)
	.align		4
.L_64:
        /*0184*/ 	.word	index@(_ZN10layer_norm31ln_parallel_residual_bwd_kernelINS_13Kernel_traitsIfffffjLj7168ELj1ELj1ELj8ELj16ENS_18Kernel_traits_baseILj7168EfffffjLj256EEEEELb0ELb0ELb1EEEvNS_9BwdParamsE)
        /*0188*/ 	.word	0x000000a0


	//----- nvinfo : EIATTR_REGCOUNT
	.align		4
.L_65:
        /*018c*/ 	.byte	0x04, 0x2f
        /*018e*/ 	.short	(.L_67 - .L_66)
	.align		4
.L_66:
        /*0190*/ 	.word	index@(_ZN10layer_norm31ln_parallel_residual_bwd_kernelINS_13Kernel_traitsIfffffjLj7168ELj1ELj1ELj8ELj16ENS_18Kernel_traits_baseILj7168EfffffjLj256EEEEELb0ELb0ELb0EEEvNS_9BwdParamsE)
        /*0194*/ 	.word	0x000000ff


	//----- nvinfo : EIATTR_FRAME_SIZE
	.align		4
.L_67:
        /*0198*/ 	.byte	0x04, 0x11
        /*019a*/ 	.short	(.L_69 - .L_68)
	.align		4
.L_68:
        /*019c*/ 	.word	index@($__internal_108_$__cuda_sm70_shflsync_down_p)
        /*01a0*/ 	.word	0x00000000


	//----- nvinfo : EIATTR_FRAME_SIZE
	.align		4
.L_69:
        /*01a4*/ 	.byte	0x04, 0x11
        /*01a6*/ 	.short	(.L_71 - .L_70)
	.align		4
.L_70:
        /*01a8*/ 	.word	index@(_ZN10layer_norm31ln_parallel_residual_bwd_kernelINS_13Kernel_traitsIfffffjLj7168ELj1ELj1ELj8ELj16ENS_18Kernel_traits_baseILj7168EfffffjLj256EEEEELb0ELb0ELb0EEEvNS_9BwdParamsE)
        /*01ac*/ 	.word	0x00000078


	//----- nvinfo : EIATTR_REGCOUNT
	.align		4
.L_71:
        /*01b0*/ 	.byte	0x04, 0x2f
        /*01b2*/ 	.short	(.L_73 - .L_72)
	.align		4
.L_72:
        /*01b4*/ 	.word	index@(_ZN10layer_norm31ln_parallel_residual_bwd_kernelINS_13Kernel_traitsI6__halfffffjLj7168ELj1ELj1ELj8ELj16ENS_18Kernel_traits_baseILj7168ES2_ffffjLj256EEEEELb1ELb1ELb1EEEvNS_9BwdParamsE)
        /*01b8*/ 	.word	0x000000f4


	//----- nvinfo : EIATTR_FRAME_SIZE
	.align		4
.L_73:
        /*01bc*/ 	.byte	0x04, 0x11
        /*01be*/ 	.short	(.L_75 - .L_74)
	.align		4
.L_74:
        /*01c0*/ 	.word	index@($__internal_107_$__cuda_sm70_shflsync_down_p)
        /*01c4*/ 	.word	0x00000000


	//----- nvinfo : EIATTR_FRAME_SIZE
	.align		4
.L_75:
        /*01c8*/ 	.byte	0x04, 0x11
        /*01ca*/ 	.short	(.L_77 - .L_76)
	.align		4
.L_76:
        /*01cc*/ 	.word	index@(_ZN10layer_norm31ln_parallel_residual_bwd_kernelINS_13Kernel_traitsI6__halfffffjLj7168ELj1ELj1ELj8ELj16ENS_18Kernel_traits_baseILj7168ES2_ffffjLj256EEEEELb1ELb1ELb1EEEvNS_9BwdParamsE)
        /*01d0*/ 	.word	0x00000000


	//----- nvinfo : EIATTR_REGCOUNT
	.align		4
.L_77:
        /*01d4*/ 	.byte	0x04, 0x2f
        /*01d6*/ 	.short	(.L_79 - .L_78)
	.align		4
.L_78:
        /*01d8*/ 	.word	index@(_ZN10layer_norm40ln_parallel_residual_bwd_finalize_kernelINS_22Kernel_traits_finalizeILj7168E6__halfffffjLb0ELj1024ELj4ENS_18Kernel_traits_baseILj7168ES2_ffffjLj1024EEEEELb1EEEvNS_9BwdParamsE)
        /*01dc*/ 	.word	0x00000020


	//----- nvinfo : EIATTR_FRAME_SIZE
	.align		4
.L_79:
        /*01e0*/ 	.byte	0x04, 0x11
        /*01e2*/ 	.short	(.L_81 - .L_80)
	.align		4
.L_80:
        /*01e4*/ 	.word	index@($__internal_106_$__cuda_sm70_shflsync_bfly_p)
        /*01e8*/ 	.word	0x00000000


	//----- nvinfo : EIATTR_FRAME_SIZE
	.align		4
.L_81:
        /*01ec*/ 	.byte	0x04, 0x11
        /*01ee*/ 	.short	(.L_83 - .L_82)
	.align		4
.L_82:
        /*01f0*/ 	.word	index@(_ZN10layer_norm40ln_parallel_residual_bwd_finalize_kernelINS_22Kernel_traits_finalizeILj7168E6__halfffffjLb0ELj1024ELj4ENS_18Kernel_traits_baseILj7168ES2_ffffjLj1024EEEEELb1EEEvNS_9BwdParamsE)
        /*01f4*/ 	.word	0x00000000


	//----- nvinfo : EIATTR_REGCOUNT
	.align		4
.L_83:
        /*01f8*/ 	.byte	0x04, 0x2f
        /*01fa*/ 	.short	(.L_85 - .L_84)
	.align		4
.L_84:
        /*01fc*/ 	.word	index@(_ZN10layer_norm22ln_bwd_finalize_kernelINS_22Kernel_traits_finalizeILj7168E6__halfffffjLb0ELj1024ELj4ENS_18Kernel_traits_baseILj7168ES2_ffffjLj1024EEEEELb0ELb1EEEvNS_9BwdParamsE)
        /*0200*/ 	.word	0x00000020


	//----- nvinfo : EIATTR_FRAME_SIZE
	.align		4
.L_85:
        /*0204*/ 	.byte	0x04, 0x11
        /*0206*/ 	.short	(.L_87 - .L_86)
	.align		4
.L_86:
        /*0208*/ 	.word	index@($__internal_105_$__cuda_sm70_shflsync_bfly_p)
        /*020c*/ 	.word	0x00000000


	//----- nvinfo : EIATTR_FRAME_SIZE
	.align		4
.L_87:
        /*0210*/ 	.byte	0x04, 0x11
        /*0212*/ 	.short	(.L_89 - .L_88)
	.align		4
.L_88:
        /*0214*/ 	.word	index@(_ZN10layer_norm22ln_bwd_finalize_kernelINS_22Kernel_traits_finalizeILj7168E6__halfffffjLb0ELj1024ELj4ENS_18Kernel_traits_baseILj7168ES2_ffffjLj1024EEEEELb0ELb1EEEvNS_9BwdParamsE)
        /*0218*/ 	.word	0x00000000


	//----- nvinfo : EIATTR_REGCOUNT
	.align		4
.L_89:
        /*021c*/ 	.byte	0x04, 0x2f
        /*021e*/ 	.short	(.L_91 - .L_90)
	.align		4
.L_90:
        /*0220*/ 	.word	index@(_ZN10layer_norm31ln_parallel_residual_bwd_kernelINS_13Kernel_traitsI6__halfffffjLj7168ELj1ELj1ELj8ELj16ENS_18Kernel_traits_baseILj7168ES2_ffffjLj256EEEEELb1ELb1ELb0EEEvNS_9BwdParamsE)
        /*0224*/ 	.word	0x000000e2


	//----- nvinfo : EIATTR_FRAME_SIZE
	.align		4
.L_91:
        /*0228*/ 	.byte	0x04, 0x11
        /*022a*/ 	.short	(.L_93 - .L_92)
	.align		4
.L_92:
        /*022c*/ 	.word	index@($__internal_104_$__cuda_sm70_shflsync_down_p)
        /*0230*/ 	.word	0x00000000


	//----- nvinfo : EIATTR_FRAME_SIZE
	.align		4
.L_93:
        /*0234*/ 	.byte	0x04, 0x11
        /*0236*/ 	.short	(.L_95 - .L_94)
	.align		4
.L_94:
        /*0238*/ 	.word	index@(_ZN10layer_norm31ln_parallel_residual_bwd_kernelINS_13Kernel_traitsI6__halfffffjLj7168ELj1ELj1ELj8ELj16ENS_18Kernel_traits_baseILj7168ES2_ffffjLj256EEEEELb1ELb1ELb0EEEvNS_9BwdParamsE)
        /*023c*/ 	.word	0x00000000


	//----- nvinfo : EIATTR_REGCOUNT
	.align		4
.L_95:
        /*0240*/ 	.byte	0x04, 0x2f
        /*0242*/ 	.short	(.L_97 - .L_96)
	.align		4
.L_96:
        /*0244*/ 	.word	index@(_ZN10layer_norm40ln_parallel_residual_bwd_finalize_kernelINS_22Kernel_traits_finalizeILj7168E6__halfffffjLb0ELj1024ELj4ENS_18Kernel_traits_baseILj7168ES2_ffffjLj1024EEEEELb0EEEvNS_9BwdParamsE)
        /*0248*/ 	.word	0x00000020


	//----- nvinfo : EIATTR_FRAME_SIZE
	.align		4
.L_97:
        /*024c*/ 	.byte	0x04, 0x11
        /*024e*/ 	.short	(.L_99 - .L_98)
	.align		4
.L_98:
        /*0250*/ 	.word	index@($__internal_103_$__cuda_sm70_shflsync_bfly_p)
        /*0254*/ 	.word	0x00000000


	//----- nvinfo : EIATTR_FRAME_SIZE
	.align		4
.L_99:
        /*0258*/ 	.byte	0x04, 0x11
        /*025a*/ 	.short	(.L_101 - .L_100)
	.align		4
.L_100:
        /*025c*/ 	.word	index@(_ZN10layer_norm40ln_parallel_residual_bwd_finalize_kernelINS_22Kernel_traits_finalizeILj7168E6__halfffffjLb0ELj1024ELj4ENS_18Kernel_traits_baseILj7168ES2_ffffjLj1024EEEEELb0EEEvNS_9BwdParamsE)
        /*0260*/ 	.word	0x00000000


	//----- nvinfo : EIATTR_REGCOUNT
	.align		4
.L_101:
        /*0264*/ 	.byte	0x04, 0x2f
        /*0266*/ 	.short	(.L_103 - .L_102)
	.align		4
.L_102:
        /*0268*/ 	.word	index@(_ZN10layer_norm22ln_bwd_finalize_kernelINS_22Kernel_traits_finalizeILj7168E6__halfffffjLb0ELj1024ELj4ENS_18Kernel_traits_baseILj7168ES2_ffffjLj1024EEEEELb0ELb0EEEvNS_9BwdParamsE)
        /*026c*/ 	.word	0x0000001e


	//----- nvinfo : EIATTR_FRAME_SIZE
	.align		4
.L_103:
        /*0270*/ 	.byte	0x04, 0x11
        /*0272*/ 	.short	(.L_105 - .L_104)
	.align		4
.L_104:
        /*0274*/ 	.word	index@($__internal_102_$__cuda_sm70_shflsync_bfly_p)
        /*0278*/ 	.word	0x00000000


	//----- nvinfo : EIATTR_FRAME_SIZE
	.align		4
.L_105:
        /*027c*/ 	.byte	0x04, 0x11
        /*027e*/ 	.short	(.L_107 - .L_106)
	.align		4
.L_106:
        /*0280*/ 	.word	index@(_ZN10layer_norm22ln_bwd_finalize_kernelINS_22Kernel_traits_finalizeILj7168E6__halfffffjLb0ELj1024ELj4ENS_18Kernel_traits_baseILj7168ES2_ffffjLj1024EEEEELb0ELb0EEEvNS_9BwdParamsE)
        /*0284*/ 	.word	0x00000000


	//----- nvinfo : EIATTR_REGCOUNT
	.align		4
.L_107:
        /*0288*/ 	.byte	0x04, 0x2f
        /*028a*/ 	.short	(.L_109 - .L_108)
	.align		4
.L_108:
        /*028c*/ 	.word	index@(_ZN10layer_norm31ln_parallel_residual_bwd_kernelINS_13Kernel_traitsI6__halfffffjLj7168ELj1ELj1ELj8ELj16ENS_18Kernel_traits_baseILj7168ES2_ffffjLj256EEEEELb1ELb0ELb1EEEvNS_9BwdParamsE)
        /*0290*/ 	.word	0x000000ff


	//----- nvinfo : EIATTR_FRAME_SIZE
	.align		4
.L_109:
        /*0294*/ 	.byte	0x04, 0x11
        /*0296*/ 	.short	(.L_111 - .L_110)
	.align		4
.L_110:
        /*0298*/ 	.word	index@($__internal_101_$__cuda_sm70_shflsync_down_p)
        /*029c*/ 	.word	0x00000000


	//----- nvinfo : EIATTR_FRAME_SIZE
	.align		4
.L_111:
        /*02a0*/ 	.byte	0x04, 0x11
        /*02a2*/ 	.short	(.L_113 - .L_112)
	.align		4
.L_112:
        /*02a4*/ 	.word	index@(_ZN10layer_norm31ln_parallel_residual_bwd_kernelINS_13Kernel_traitsI6__halfffffjLj7168ELj1ELj1ELj8ELj16ENS_18Kernel_traits_baseILj7168ES2_ffffjLj256EEEEELb1ELb0ELb1EEEvNS_9BwdParamsE)
        /*02a8*/ 	.word	0x000000f0


	//----- nvinfo : EIATTR_REGCOUNT
	.align		4
.L_113:
        /*02ac*/ 	.byte	0x04, 0x2f
        /*02ae*/ 	.short	(.L_115 - .L_114)
	.align		4
.L_114:
        /*02b0*/ 	.word	index@(_ZN10layer_norm31ln_parallel_residual_bwd_kernelINS_13Kernel_traitsI6__halfffffjLj7168ELj1ELj1ELj8ELj16ENS_18Kernel_traits_baseILj7168ES2_ffffjLj256EEEEELb1ELb0ELb0EEEvNS_9BwdParamsE)
        /*02b4*/ 	.word	0x000000ff


	//----- nvinfo : EIATTR_FRAME_SIZE
	.align		4
.L_115:
        /*02b8*/ 	.byte	0x04, 0x11
        /*02ba*/ 	.short	(.L_117 - .L_116)
	.align		4
.L_116:
        /*02bc*/ 	.word	index@($__internal_100_$__cuda_sm70_shflsync_down_p)
        /*02c0*/ 	.word	0x00000000


	//----- nvinfo : EIATTR_FRAME_SIZE
	.align		4
.L_117:
        /*02c4*/ 	.byte	0x04, 0x11
        /*02c6*/ 	.short	(.L_119 - .L_118)
	.align		4
.L_118:
        /*02c8*/ 	.word	index@(_ZN10layer_norm31ln_parallel_residual_bwd_kernelINS_13Kernel_traitsI6__halfffffjLj7168ELj1ELj1ELj8ELj16ENS_18Kernel_traits_baseILj7168ES2_ffffjLj256EEEEELb1ELb0ELb0EEEvNS_9BwdParamsE)
        /*02cc*/ 	.word	0x000000b8


	//----- nvinfo : EIATTR_REGCOUNT
	.align		4
.L_119:
        /*02d0*/ 	.byte	0x04, 0x2f
        /*02d2*/ 	.short	(.L_121 - .L_120)
	.align		4
.L_120:
        /*02d4*/ 	.word	index@(_ZN10layer_norm31ln_parallel_residual_bwd_kernelINS_13Kernel_traitsI6__halfffffjLj7168ELj1ELj1ELj8ELj16ENS_18Kernel_traits_baseILj7168ES2_ffffjLj256EEEEELb0ELb1ELb1EEEvNS_9BwdParamsE)
        /*02d8*/ 	.word	0x000000e3


	//----- nvinfo : EIATTR_FRAME_SIZE
	.align		4
.L_121:
        /*02dc*/ 	.byte	0x04, 0x11
        /*02de*/ 	.short	(.L_123 - .L_122)
	.align		4
.L_122:
        /*02e0*/ 	.word	index@($__internal_99_$__cuda_sm70_shflsync_down_p)
        /*02e4*/ 	.word	0x00000000


	//----- nvinfo : EIATTR_FRAME_SIZE
	.align		4
.L_123:
        /*02e8*/ 	.byte	0x04, 0x11
        /*02ea*/ 	.short	(.L_125 - .L_124)
	.align		4
.L_124:
        /*02ec*/ 	.word	index@(_ZN10layer_norm31ln_parallel_residual_bwd_kernelINS_13Kernel_traitsI6__halfffffjLj7168ELj1ELj1ELj8ELj16ENS_18Kernel_traits_baseILj7168ES2_ffffjLj256EEEEELb0ELb1ELb1EEEvNS_9BwdParamsE)
        /*02f0*/ 	.word	0x00000000


	//----- nvinfo : EIATTR_REGCOUNT
	.align		4
.L_125:
        /*02f4*/ 	.byte	0x04, 0x2f
        /*02f6*/ 	.short	(.L_127 - .L_126)
	.align		4
.L_126:
        /*02f8*/ 	.word	index@(_ZN10layer_norm31ln_parallel_residual_bwd_kernelINS_13Kernel_traitsI6__halfffffjLj7168ELj1ELj1ELj8ELj16ENS_18Kernel_traits_baseILj7168ES2_ffffjLj256EEEEELb0ELb1ELb0EEEvNS_9BwdParamsE)
        /*02fc*/ 	.word	0x000000d1


	//----- nvinfo : EIATTR_FRAME_SIZE
	.align		4
.L_127:
        /*0300*/ 	.byte	0x04, 0x11
        /*0302*/ 	.short	(.L_129 - .L_128)
	.align		4
.L_128:
        /*0304*/ 	.word	index@($__internal_98_$__cuda_sm70_shflsync_down_p)
        /*0308*/ 	.word	0x00000000


	//----- nvinfo : EIATTR_FRAME_SIZE
	.align		4
.L_129:
        /*030c*/ 	.byte	0x04, 0x11
        /*030e*/ 	.short	(.L_131 - .L_130)
	.align		4
.L_130:
        /*0310*/ 	.word	index@(_ZN10layer_norm31ln_parallel_residual_bwd_kernelINS_13Kernel_traitsI6__halfffffjLj7168ELj1ELj1ELj8ELj16ENS_18Kernel_traits_baseILj7168ES2_ffffjLj256EEEEELb0ELb1ELb0EEEvNS_9BwdParamsE)
        /*0314*/ 	.word	0x00000000


	//----- nvinfo : EIATTR_REGCOUNT
	.align		4
.L_131:
        /*0318*/ 	.byte	0x04, 0x2f
        /*031a*/ 	.short	(.L_133 - .L_132)
	.align		4
.L_132:
        /*031c*/ 	.word	index@(_ZN10layer_norm31ln_parallel_residual_bwd_kernelINS_13Kernel_traitsI6__halfffffjLj7168ELj1ELj1ELj8ELj16ENS_18Kernel_traits_baseILj7168ES2_ffffjLj256EEEEELb0ELb0ELb1EEEvNS_9BwdParamsE)
        /*0320*/ 	.word	0x000000ff


	//----- nvinfo : EIATTR_FRAME_SIZE
	.align		4
.L_133:
        /*0324*/ 	.byte	0x04, 0x11
        /*0326*/ 	.short	(.L_135 - .L_134)
	.align		4
.L_134:
        /*0328*/ 	.word	index@($__internal_97_$__cuda_sm70_shflsync_down_p)
        /*032c*/ 	.word	0x00000000


	//----- nvinfo : EIATTR_FRAME_SIZE
	.align		4
.L_135:
        /*0330*/ 	.byte	0x04, 0x11
        /*0332*/ 	.short	(.L_137 - .L_136)
	.align		4
.L_136:
        /*0334*/ 	.word	index@(_ZN10layer_norm31ln_parallel_residual_bwd_kernelINS_13Kernel_traitsI6__halfffffjLj7168ELj1ELj1ELj8ELj16ENS_18Kernel_traits_baseILj7168ES2_ffffjLj256EEEEELb0ELb0ELb1EEEvNS_9BwdParamsE)
        /*0338*/ 	.word	0x000000d0


	//----- nvinfo : EIATTR_REGCOUNT
	.align		4
.L_137:
        /*033c*/ 	.byte	0x04, 0x2f
        /*033e*/ 	.short	(.L_139 - .L_138)
	.align		4
.L_138:
        /*0340*/ 	.word	index@(_ZN10layer_norm31ln_parallel_residual_bwd_kernelINS_13Kernel_traitsI6__halfffffjLj7168ELj1ELj1ELj8ELj16ENS_18Kernel_traits_baseILj7168ES2_ffffjLj256EEEEELb0ELb0ELb0EEEvNS_9BwdParamsE)
        /*0344*/ 	.word	0x000000ff


	//----- nvinfo : EIATTR_FRAME_SIZE
	.align		4
.L_139:
        /*0348*/ 	.byte	0x04, 0x11
        /*034a*/ 	.short	(.L_141 - .L_140)
	.align		4
.L_140:
        /*034c*/ 	.word	index@($__internal_96_$__cuda_sm70_shflsync_down_p)
        /*0350*/ 	.word	0x00000000


	//----- nvinfo : EIATTR_FRAME_SIZE
	.align		4
.L_141:
        /*0354*/ 	.byte	0x04, 0x11
        /*0356*/ 	.short	(.L_143 - .L_142)
	.align		4
.L_142:
        /*0358*/ 	.word	index@(_ZN10layer_norm31ln_parallel_residual_bwd_kernelINS_13Kernel_traitsI6__halfffffjLj7168ELj1ELj1ELj8ELj16ENS_18Kernel_traits_baseILj7168ES2_ffffjLj256EEEEELb0ELb0ELb0EEEvNS_9BwdParamsE)
        /*035c*/ 	.word	0x00000078


	//----- nvinfo : EIATTR_REGCOUNT
	.align		4
.L_143:
        /*0360*/ 	.byte	0x04, 0x2f
        /*0362*/ 	.short	(.L_145 - .L_144)
	.align		4
.L_144:
        /*0364*/ 	.word	index@(_ZN10layer_norm31ln_parallel_residual_bwd_kernelINS_13Kernel_traitsIf6__halffS2_fjLj7168ELj1ELj1ELj8ELj8ENS_18Kernel_traits_baseILj7168EfS2_fS2_fjLj256EEEEELb1ELb1ELb1EEEvNS_9BwdParamsE)
        /*0368*/ 	.word	0x000000e0


	//----- nvinfo : EIATTR_FRAME_SIZE
	.align		4
.L_145:
        /*036c*/ 	.byte	0x04, 0x11
        /*036e*/ 	.short	(.L_147 - .L_146)
	.align		4
.L_146:
        /*0370*/ 	.word	index@($__internal_95_$__cuda_sm70_shflsync_down_p)
        /*0374*/ 	.word	0x00000000


	//----- nvinfo : EIATTR_FRAME_SIZE
	.align		4
.L_147:
        /*0378*/ 	.byte	0x04, 0x11
        /*037a*/ 	.short	(.L_149 - .L_148)
	.align		4
.L_148:
        /*037c*/ 	.word	index@(_ZN10layer_norm31ln_parallel_residual_bwd_kernelINS_13Kernel_traitsIf6__halffS2_fjLj7168ELj1ELj1ELj8ELj8ENS_18Kernel_traits_baseILj7168EfS2_fS2_fjLj256EEEEELb1ELb1ELb1EEEvNS_9BwdParamsE)
        /*0380*/ 	.word	0x00000000


	//----- nvinfo : EIATTR_REGCOUNT
	.align		4
.L_149:
        /*0384*/ 	.byte	0x04, 0x2f
        /*0386*/ 	.short	(.L_151 - .L_150)
	.align		4
.L_150:
        /*0388*/ 	.word	index@(_ZN10layer_norm40ln_parallel_residual_bwd_finalize_kernelINS_22Kernel_traits_finalizeILj7168Ef6__halffS2_fjLb0ELj1024ELj4ENS_18Kernel_traits_baseILj7168EfS2_fS2_fjLj1024EEEEELb1EEEvNS_9BwdParamsE)
        /*038c*/ 	.word	0x00000020


	//----- nvinfo : EIATTR_FRAME_SIZE
	.align		4
.L_151:
        /*0390*/ 	.byte	0x04, 0x11
        /*0392*/ 	.short	(.L_153 - .L_152)
	.align		4
.L_152:
        /*0394*/ 	.word	index@($__internal_94_$__cuda_sm70_shflsync_bfly_p)
        /*0398*/ 	.word	0x00000000


	//----- nvinfo : EIATTR_FRAME_SIZE
	.align		4
.L_153:
        /*039c*/ 	.byte	0x04, 0x11
        /*039e*/ 	.short	(.L_155 - .L_154)
	.align		4
.L_154:
        /*03a0*/ 	.word	index@(_ZN10layer_norm40ln_parallel_residual_bwd_finalize_kernelINS_22Kernel_traits_finalizeILj7168Ef6__halffS2_fjLb0ELj1024ELj4ENS_18Kernel_traits_baseILj7168EfS2_fS2_fjLj1024EEEEELb1EEEvNS_9BwdParamsE)
        /*03a4*/ 	.word	0x00000000


	//----- nvinfo : EIATTR_REGCOUNT
	.align		4
.L_155:
        /*03a8*/ 	.byte	0x04, 0x2f
        /*03aa*/ 	.short	(.L_157 - .L_156)
	.align		4
.L_156:
        /*03ac*/ 	.word	index@(_ZN10layer_norm22ln_bwd_finalize_kernelINS_22Kernel_traits_finalizeILj7168Ef6__halffS2_fjLb0ELj1024ELj4ENS_18Kernel_traits_baseILj7168EfS2_fS2_fjLj1024EEEEELb0ELb1EEEvNS_9BwdParamsE)
        /*03b0*/ 	.word	0x00000020


	//----- nvinfo : EIATTR_FRAME_SIZE
	.align		4
.L_157:
        /*03b4*/ 	.byte	0x04, 0x11
        /*03b6*/ 	.short	(.L_159 - .L_158)
	.align		4
.L_158:
        /*03b8*/ 	.word	index@($__internal_93_$__cuda_sm70_shflsync_bfly_p)
        /*03bc*/ 	.word	0x00000000


	//----- nvinfo : EIATTR_FRAME_SIZE
	.align		4
.L_159:
        /*03c0*/ 	.byte	0x04, 0x11
        /*03c2*/ 	.short	(.L_161 - .L_160)
	.align		4
.L_160:
        /*03c4*/ 	.word	index@(_ZN10layer_norm22ln_bwd_finalize_kernelINS_22Kernel_traits_finalizeILj7168Ef6__halffS2_fjLb0ELj1024ELj4ENS_18Kernel_traits_baseILj7168EfS2_fS2_fjLj1024EEEEELb0ELb1EEEvNS_9BwdParamsE)
        /*03c8*/ 	.word	0x00000000


	//----- nvinfo : EIATTR_REGCOUNT
	.align		4
.L_161:
        /*03cc*/ 	.byte	0x04, 0x2f
        /*03ce*/ 	.short	(.L_163 - .L_162)
	.align		4
.L_162:
        /*03d0*/ 	.word	index@(_ZN10layer_norm31ln_parallel_residual_bwd_kernelINS_13Kernel_traitsIf6__halffS2_fjLj7168ELj1ELj1ELj8ELj8ENS_18Kernel_traits_baseILj7168EfS2_fS2_fjLj256EEEEELb1ELb1ELb0EEEvNS_9BwdParamsE)
        /*03d4*/ 	.word	0x000000de


	//----- nvinfo : EIATTR_FRAME_SIZE
	.align		4
.L_163:
        /*03d8*/ 	.byte	0x04, 0x11
        /*03da*/ 	.short	(.L_165 - .L_164)
	.align		4
.L_164:
        /*03dc*/ 	.word	index@($__internal_92_$__cuda_sm70_shflsync_down_p)
        /*03e0*/ 	.word	0x00000000


	//----- nvinfo : EIATTR_FRAME_SIZE
	.align		4
.L_165:
        /*03e4*/ 	.byte	0x04, 0x11
        /*03e6*/ 	.short	(.L_167 - .L_166)
	.align		4
.L_166:
        /*03e8*/ 	.word	index@(_ZN10layer_norm31ln_parallel_residual_bwd_kernelINS_13Kernel_traitsIf6__halffS2_fjLj7168ELj1ELj1ELj8ELj8ENS_18Kernel_traits_baseILj7168EfS2_fS2_fjLj256EEEEELb1ELb1ELb0EEEvNS_9BwdParamsE)
        /*03ec*/ 	.word	0x00000000


	//----- nvinfo : EIATTR_REGCOUNT
	.align		4
.L_167:
        /*03f0*/ 	.byte	0x04, 0x2f
        /*03f2*/ 	.short	(.L_169 - .L_168)
	.align		4
.L_168:
        /*03f4*/ 	.word	index@(_ZN10layer_norm40ln_parallel_residual_bwd_finalize_kernelINS_22Kernel_traits_finalizeILj7168Ef6__halffS2_fjLb0ELj1024ELj4ENS_18Kernel_traits_baseILj7168EfS2_fS2_fjLj1024EEEEELb0EEEvNS_9BwdParamsE)
        /*03f8*/ 	.word	0x00000020


	//----- nvinfo : EIATTR_FRAME_SIZE
	.align		4
.L_169:
        /*03fc*/ 	.byte	0x04, 0x11
        /*03fe*/ 	.short	(.L_171 - .L_170)
	.align		4
.L_170:
        /*0400*/ 	.word	index@($__internal_91_$__cuda_sm70_shflsync_bfly_p)
        /*0404*/ 	.word	0x00000000


	//----- nvinfo : EIATTR_FRAME_SIZE
	.align		4
.L_171:
        /*0408*/ 	.byte	0x04, 0x11
        /*040a*/ 	.short	(.L_173 - .L_172)
	.align		4
.L_172:
        /*040c*/ 	.word	index@(_ZN10layer_norm40ln_parallel_residual_bwd_finalize_kernelINS_22Kernel_traits_finalizeILj7168Ef6__halffS2_fjLb0ELj1024ELj4ENS_18Kernel_traits_baseILj7168EfS2_fS2_fjLj1024EEEEELb0EEEvNS_9BwdParamsE)
        /*0410*/ 	.word	0x00000000


	//----- nvinfo : EIATTR_REGCOUNT
	.align		4
.L_173:
        /*0414*/ 	.byte	0x04, 0x2f
        /*0416*/ 	.short	(.L_175 - .L_174)
	.align		4
.L_174:
        /*0418*/ 	.word	index@(_ZN10layer_norm22ln_bwd_finalize_kernelINS_22Kernel_traits_finalizeILj7168Ef6__halffS2_fjLb0ELj1024ELj4ENS_18Kernel_traits_baseILj7168EfS2_fS2_fjLj1024EEEEELb0ELb0EEEvNS_9BwdParamsE)
        /*041c*/ 	.word	0x0000001e


	//----- nvinfo : EIATTR_FRAME_SIZE
	.align		4
.L_175:
        /*0420*/ 	.byte	0x04, 0x11
        /*0422*/ 	.short	(.L_177 - .L_176)
	.align		4
.L_176:
        /*0424*/ 	.word	index@($__internal_90_$__cuda_sm70_shflsync_bfly_p)
        /*0428*/ 	.word	0x00000000


	//----- nvinfo : EIATTR_FRAME_SIZE
	.align		4
.L_177:
        /*042c*/ 	.byte	0x04, 0x11
        /*042e*/ 	.short	(.L_179 - .L_178)
	.align		4
.L_178:
        /*0430*/ 	.word	index@(_ZN10layer_norm22ln_bwd_finalize_kernelINS_22Kernel_traits_finalizeILj7168Ef6__halffS2_fjLb0ELj1024ELj4ENS_18Kernel_traits_baseILj7168EfS2_fS2_fjLj1024EEEEELb0ELb0EEEvNS_9BwdParamsE)
        /*0434*/ 	.word	0x00000000


	//----- nvinfo : EIATTR_REGCOUNT
	.align		4
.L_179:
        /*0438*/ 	.byte	0x04, 0x2f
        /*043a*/ 	.short	(.L_181 - .L_180)
	.align		4
.L_180:
        /*043c*/ 	.word	index@(_ZN10layer_norm31ln_parallel_residual_bwd_kernelINS_13Kernel_traitsIf6__halffS2_fjLj7168ELj1ELj1ELj8ELj8ENS_18Kernel_traits_baseILj7168EfS2_fS2_fjLj256EEEEELb1ELb0ELb1EEEvNS_9BwdParamsE)
        /*0440*/ 	.word	0x000000ff


	//----- nvinfo : EIATTR_FRAME_SIZE
	.align		4
.L_181:
        /*0444*/ 	.byte	0x04, 0x11
        /*0446*/ 	.short	(.L_183 - .L_182)
	.align		4
.L_182:
        /*0448*/ 	.word	index@($__internal_89_$__cuda_sm70_shflsync_down_p)
        /*044c*/ 	.word	0x00000000


	//----- nvinfo : EIATTR_FRAME_SIZE
	.align		4
.L_183:
        /*0450*/ 	.byte	0x04, 0x11
        /*0452*/ 	.short	(.L_185 - .L_184)
	.align		4
.L_184:
        /*0454*/ 	.word	index@(_ZN10layer_norm31ln_parallel_residual_bwd_kernelINS_13Kernel_traitsIf6__halffS2_fjLj7168ELj1ELj1ELj8ELj8ENS_18Kernel_traits_baseILj7168EfS2_fS2_fjLj256EEEEELb1ELb0ELb1EEEvNS_9BwdParamsE)
        /*0458*/ 	.word	0x000000a8


	//----- nvinfo : EIATTR_REGCOUNT
	.align		4
.L_185:
        /*045c*/ 	.byte	0x04, 0x2f
        /*045e*/ 	.short	(.L_187 - .L_186)
	.align		4
.L_186:
        /*0460*/ 	.word	index@(_ZN10layer_norm31ln_parallel_residual_bwd_kernelINS_13Kernel_traitsIf6__halffS2_fjLj7168ELj1ELj1ELj8ELj8ENS_18Kernel_traits_baseILj7168EfS2_fS2_fjLj256EEEEELb1ELb0ELb0EEEvNS_9BwdParamsE)
        /*0464*/ 	.word	0x000000ff


	//----- nvinfo : EIATTR_FRAME_SIZE
	.align		4
.L_187:
        /*0468*/ 	.byte	0x04, 0x11
        /*046a*/ 	.short	(.L_189 - .L_188)
	.align		4
.L_188:
        /*046c*/ 	.word	index@($__internal_88_$__cuda_sm70_shflsync_down_p)
        /*0470*/ 	.word	0x00000000


	//----- nvinfo : EIATTR_FRAME_SIZE
	.align		4
.L_189:
        /*0474*/ 	.byte	0x04, 0x11
        /*0476*/ 	.short	(.L_191 - .L_190)
	.align		4
.L_190:
        /*0478*/ 	.word	index@(_ZN10layer_norm31ln_parallel_residual_bwd_kernelINS_13Kernel_traitsIf6__halffS2_fjLj7168ELj1ELj1ELj8ELj8ENS_18Kernel_traits_baseILj7168EfS2_fS2_fjLj256EEEEELb1ELb0ELb0EEEvNS_9BwdParamsE)
        /*047c*/ 	.word	0x000000a0


	//----- nvinfo : EIATTR_REGCOUNT
	.align		4
.L_191:
        /*0480*/ 	.byte	0x04, 0x2f
        /*0482*/ 	.short	(.L_193 - .L_192)
	.align		4
.L_192:
        /*0484*/ 	.word	index@(_ZN10layer_norm31ln_parallel_residual_bwd_kernelINS_13Kernel_traitsIf6__halffS2_fjLj7168ELj1ELj1ELj8ELj8ENS_18Kernel_traits_baseILj7168EfS2_fS2_fjLj256EEEEELb0ELb1ELb1EEEvNS_9BwdParamsE)
        /*0488*/ 	.word	0x000000d2


	//----- nvinfo : EIATTR_FRAME_SIZE
	.align		4
.L_193:
        /*048c*/ 	.byte	0x04, 0x11
        /*048e*/ 	.short	(.L_195 - .L_194)
	.align		4
.L_194:
        /*0490*/ 	.word	index@($__internal_87_$__cuda_sm70_shflsync_down_p)
        /*0494*/ 	.word	0x00000000


	//----- nvinfo : EIATTR_FRAME_SIZE
	.align		4
.L_195:
        /*0498*/ 	.byte	0x04, 0x11
        /*049a*/ 	.short	(.L_197 - .L_196)
	.align		4
.L_196:
        /*049c*/ 	.word	index@(_ZN10layer_norm31ln_parallel_residual_bwd_kernelINS_13Kernel_traitsIf6__halffS2_fjLj7168ELj1ELj1ELj8ELj8ENS_18Kernel_traits_baseILj7168EfS2_fS2_fjLj256EEEEELb0ELb1ELb1EEEvNS_9BwdParamsE)
        /*04a0*/ 	.word	0x00000000


	//----- nvinfo : EIATTR_REGCOUNT
	.align		4
.L_197:
        /*04a4*/ 	.byte	0x04, 0x2f
        /*04a6*/ 	.short	(.L_199 - .L_198)
	.align		4
.L_198:
        /*04a8*/ 	.word	index@(_ZN10layer_norm31ln_parallel_residual_bwd_kernelINS_13Kernel_traitsIf6__halffS2_fjLj7168ELj1ELj1ELj8ELj8ENS_18Kernel_traits_baseILj7168EfS2_fS2_fjLj256EEEEELb0ELb1ELb0EEEvNS_9BwdParamsE)
        /*04ac*/ 	.word	0x000000d0


	//----- nvinfo : EIATTR_FRAME_SIZE
	.align		4
.L_199:
        /*04b0*/ 	.byte	0x04, 0x11
        /*04b2*/ 	.short	(.L_201 - .L_200)
	.align		4
.L_200:
        /*04b4*/ 	.word	index@($__internal_86_$__cuda_sm70_shflsync_down_p)
        /*04b8*/ 	.word	0x00000000


	//----- nvinfo : EIATTR_FRAME_SIZE
	.align		4
.L_201:
        /*04bc*/ 	.byte	0x04, 0x11
        /*04be*/ 	.short	(.L_203 - .L_202)
	.align		4
.L_202:
        /*04c0*/ 	.word	index@(_ZN10layer_norm31ln_parallel_residual_bwd_kernelINS_13Kernel_traitsIf6__halffS2_fjLj7168ELj1ELj1ELj8ELj8ENS_18Kernel_traits_baseILj7168EfS2_fS2_fjLj256EEEEELb0ELb1ELb0EEEvNS_9BwdParamsE)
        /*04c4*/ 	.word	0x00000000


	//----- nvinfo : EIATTR_REGCOUNT
	.align		4
.L_203:
        /*04c8*/ 	.byte	0x04, 0x2f
        /*04ca*/ 	.short	(.L_205 - .L_204)
	.align		4
.L_204:
        /*04cc*/ 	.word	index@(_ZN10layer_norm31ln_parallel_residual_bwd_kernelINS_13Kernel_traitsIf6__halffS2_fjLj7168ELj1ELj1ELj8ELj8ENS_18Kernel_traits_baseILj7168EfS2_fS2_fjLj256EEEEELb0ELb0ELb1EEEvNS_9BwdParamsE)
        /*04d0*/ 	.word	0x000000ff


	//----- nvinfo : EIATTR_FRAME_SIZE
	.align		4
.L_205:
        /*04d4*/ 	.byte	0x04, 0x11
        /*04d6*/ 	.short	(.L_207 - .L_206)
	.align		4
.L_206:
        /*04d8*/ 	.word	index@($__internal_85_$__cuda_sm70_shflsync_down_p)
        /*04dc*/ 	.word	0x00000000


	//----- nvinfo : EIATTR_FRAME_SIZE
	.align		4
.L_207:
        /*04e0*/ 	.byte	0x04, 0x11
        /*04e2*/ 	.short	(.L_209 - .L_208)
	.align		4
.L_208:
        /*04e4*/ 	.word	index@(_ZN10layer_norm31ln_parallel_residual_bwd_kernelINS_13Kernel_traitsIf6__halffS2_fjLj7168ELj1ELj1ELj8ELj8ENS_18Kernel_traits_baseILj7168EfS2_fS2_fjLj256EEEEELb0ELb0ELb1EEEvNS_9BwdParamsE)
        /*04e8*/ 	.word	0x00000068


	//----- nvinfo : EIATTR_REGCOUNT
	.align		4
.L_209:
        /*04ec*/ 	.byte	0x04, 0x2f
        /*04ee*/ 	.short	(.L_211 - .L_210)
	.align		4
.L_210:
        /*04f0*/ 	.word	index@(_ZN10layer_norm31ln_parallel_residual_bwd_kernelINS_13Kernel_traitsIf6__halffS2_fjLj7168ELj1ELj1ELj8ELj8ENS_18Kernel_traits_baseILj7168EfS2_fS2_fjLj256EEEEELb0ELb0ELb0EEEvNS_9BwdParamsE)
        /*04f4*/ 	.word	0x000000ff


	//----- nvinfo : EIATTR_FRAME_SIZE
	.align		4
.L_211:
        /*04f8*/ 	.byte	0x04, 0x11
        /*04fa*/ 	.short	(.L_213 - .L_212)
	.align		4
.L_212:
        /*04fc*/ 	.word	index@($__internal_84_$__cuda_sm70_shflsync_down_p)
        /*0500*/ 	.word	0x00000000


	//----- nvinfo : EIATTR_FRAME_SIZE
	.align		4
.L_213:
        /*0504*/ 	.byte	0x04, 0x11
        /*0506*/ 	.short	(.L_215 - .L_214)
	.align		4
.L_214:
        /*0508*/ 	.word	index@(_ZN10layer_norm31ln_parallel_residual_bwd_kernelINS_13Kernel_traitsIf6__halffS2_fjLj7168ELj1ELj1ELj8ELj8ENS_18Kernel_traits_baseILj7168EfS2_fS2_fjLj256EEEEELb0ELb0ELb0EEEvNS_9BwdParamsE)
        /*050c*/ 	.word	0x00000070


	//----- nvinfo : EIATTR_REGCOUNT
	.align		4
.L_215:
        /*0510*/ 	.byte	0x04, 0x2f
        /*0512*/ 	.short	(.L_217 - .L_216)
	.align		4
.L_216:
        /*0514*/ 	.word	index@(_ZN10layer_norm31ln_parallel_residual_bwd_kernelINS_13Kernel_traitsI6__halfS2_fS2_fjLj7168ELj1ELj1ELj8ELj8ENS_18Kernel_traits_baseILj7168ES2_S2_fS2_fjLj256EEEEELb1ELb1ELb1EEEvNS_9BwdParamsE)
        /*0518*/ 	.word	0x000000e6


	//----- nvinfo : EIATTR_FRAME_SIZE
	.align		4
.L_217:
        /*051c*/ 	.byte	0x04, 0x11
        /*051e*/ 	.short	(.L_219 - .L_218)
	.align		4
.L_218:
        /*0520*/ 	.word	index@($__internal_83_$__cuda_sm70_shflsync_down_p)
        /*0524*/ 	.word	0x00000000


	//----- nvinfo : EIATTR_FRAME_SIZE
	.align		4
.L_219:
        /*0528*/ 	.byte	0x04, 0x11
        /*052a*/ 	.short	(.L_221 - .L_220)
	.align		4
.L_220:
        /*052c*/ 	.word	index@(_ZN10layer_norm31ln_parallel_residual_bwd_kernelINS_13Kernel_traitsI6__halfS2_fS2_fjLj7168ELj1ELj1ELj8ELj8ENS_18Kernel_traits_baseILj7168ES2_S2_fS2_fjLj256EEEEELb1ELb1ELb1EEEvNS_9BwdParamsE)
        /*0530*/ 	.word	0x00000000


	//----- nvinfo : EIATTR_REGCOUNT
	.align		4
.L_221:
        /*0534*/ 	.byte	0x04, 0x2f
        /*0536*/ 	.short	(.L_223 - .L_222)
	.align		4
.L_222:
        /*0538*/ 	.word	index@(_ZN10layer_norm40ln_parallel_residual_bwd_finalize_kernelINS_22Kernel_traits_finalizeILj7168E6__halfS2_fS2_fjLb0ELj1024ELj4ENS_18Kernel_traits_baseILj7168ES2_S2_fS2_fjLj1024EEEEELb1EEEvNS_9BwdParamsE)
        /*053c*/ 	.word	0x00000020


	//----- nvinfo : EIATTR_FRAME_SIZE
	.align		4
.L_223:
        /*0540*/ 	.byte	0x04, 0x11
        /*0542*/ 	.short	(.L_225 - .L_224)
	.align		4
.L_224:
        /*0544*/ 	.word	index@($__internal_82_$__cuda_sm70_shflsync_bfly_p)
        /*0548*/ 	.word	0x00000000


	//----- nvinfo : EIATTR_FRAME_SIZE
	.align		4
.L_225:
        /*054c*/ 	.byte	0x04, 0x11
        /*054e*/ 	.short	(.L_227 - .L_226)
	.align		4
.L_226:
        /*0550*/ 	.word	index@(_ZN10layer_norm40ln_parallel_residual_bwd_finalize_kernelINS_22Kernel_traits_finalizeILj7168E6__halfS2_fS2_fjLb0ELj1024ELj4ENS_18Kernel_traits_baseILj7168ES2_S2_fS2_fjLj1024EEEEELb1EEEvNS_9BwdParamsE)
        /*0554*/ 	.word	0x00000000


	//----- nvinfo : EIATTR_REGCOUNT
	.align		4
.L_227:
        /*0558*/ 	.byte	0x04, 0x2f
        /*055a*/ 	.short	(.L_229 - .L_228)
	.align		4
.L_228:
        /*055c*/ 	.word	index@(_ZN10layer_norm22ln_bwd_finalize_kernelINS_22Kernel_traits_finalizeILj7168E6__halfS2_fS2_fjLb0ELj1024ELj4ENS_18Kernel_traits_baseILj7168ES2_S2_fS2_fjLj1024EEEEELb0ELb1EEEvNS_9BwdParamsE)
        /*0560*/ 	.word	0x00000020


	//----- nvinfo : EIATTR_FRAME_SIZE
	.align		4
.L_229:
        /*0564*/ 	.byte	0x04, 0x11
        /*0566*/ 	.short	(.L_231 - .L_230)
	.align		4
.L_230:
        /*0568*/ 	.word	index@($__internal_81_$__cuda_sm70_shflsync_bfly_p)
        /*056c*/ 	.word	0x00000000


	//----- nvinfo : EIATTR_FRAME_SIZE
	.align		4
.L_231:
        /*0570*/ 	.byte	0x04, 0x11
        /*0572*/ 	.short	(.L_233 - .L_232)
	.align		4
.L_232:
        /*0574*/ 	.word	index@(_ZN10layer_norm22ln_bwd_finalize_kernelINS_22Kernel_traits_finalizeILj7168E6__halfS2_fS2_fjLb0ELj1024ELj4ENS_18Kernel_traits_baseILj7168ES2_S2_fS2_fjLj1024EEEEELb0ELb1EEEvNS_9BwdParamsE)
        /*0578*/ 	.word	0x00000000


	//----- nvinfo : EIATTR_REGCOUNT
	.align		4
.L_233:
        /*057c*/ 	.byte	0x04, 0x2f
        /*057e*/ 	.short	(.L_235 - .L_234)
	.align		4
.L_234:
        /*0580*/ 	.word	index@(_ZN10layer_norm31ln_parallel_residual_bwd_kernelINS_13Kernel_traitsI6__halfS2_fS2_fjLj7168ELj1ELj1ELj8ELj8ENS_18Kernel_traits_baseILj7168ES2_S2_fS2_fjLj256EEEEELb1ELb1ELb0EEEvNS_9BwdParamsE)
        /*0584*/ 	.word	0x000000de


	//----- nvinfo : EIATTR_FRAME_SIZE
	.align		4
.L_235:
        /*0588*/ 	.byte	0x04, 0x11
        /*058a*/ 	.short	(.L_237 - .L_236)
	.align		4
.L_236:
        /*058c*/ 	.word	index@($__internal_80_$__cuda_sm70_shflsync_down_p)
        /*0590*/ 	.word	0x00000000


	//----- nvinfo : EIATTR_FRAME_SIZE
	.align		4
.L_237:
        /*0594*/ 	.byte	0x04, 0x11
        /*0596*/ 	.short	(.L_239 - .L_238)
	.align		4
.L_238:
        /*0598*/ 	.word	index@(_ZN10layer_norm31ln_parallel_residual_bwd_kernelINS_13Kernel_traitsI6__halfS2_fS2_fjLj7168ELj1ELj1ELj8ELj8ENS_18Kernel_traits_baseILj7168ES2_S2_fS2_fjLj256EEEEELb1ELb1ELb0EEEvNS_9BwdParamsE)
        /*059c*/ 	.word	0x00000000


	//----- nvinfo : EIATTR_REGCOUNT
	.align		4
.L_239:
        /*05a0*/ 	.byte	0x04, 0x2f
        /*05a2*/ 	.short	(.L_241 - .L_240)
	.align		4
.L_240:
        /*05a4*/ 	.word	index@(_ZN10layer_norm40ln_parallel_residual_bwd_finalize_kernelINS_22Kernel_traits_finalizeILj7168E6__halfS2_fS2_fjLb0ELj1024ELj4ENS_18Kernel_traits_baseILj7168ES2_S2_fS2_fjLj1024EEEEELb0EEEvNS_9BwdParamsE)
        /*05a8*/ 	.word	0x00000020


	//----- nvinfo : EIATTR_FRAME_SIZE
	.align		4
.L_241:
        /*05ac*/ 	.byte	0x04, 0x11
        /*05ae*/ 	.short	(.L_243 - .L_242)
	.align		4
.L_242:
        /*05b0*/ 	.word	index@($__internal_79_$__cuda_sm70_shflsync_bfly_p)
        /*05b4*/ 	.word	0x00000000


	//----- nvinfo : EIATTR_FRAME_SIZE
	.align		4
.L_243:
        /*05b8*/ 	.byte	0x04, 0x11
        /*05ba*/ 	.short	(.L_245 - .L_244)
	.align		4
.L_244:
        /*05bc*/ 	.word	index@(_ZN10layer_norm40ln_parallel_residual_bwd_finalize_kernelINS_22Kernel_traits_finalizeILj7168E6__halfS2_fS2_fjLb0ELj1024ELj4ENS_18Kernel_traits_baseILj7168ES2_S2_fS2_fjLj1024EEEEELb0EEEvNS_9BwdParamsE)
        /*05c0*/ 	.word	0x00000000


	//----- nvinfo : EIATTR_REGCOUNT
	.align		4
.L_245:
        /*05c4*/ 	.byte	0x04, 0x2f
        /*05c6*/ 	.short	(.L_247 - .L_246)
	.align		4
.L_246:
        /*05c8*/ 	.word	index@(_ZN10layer_norm22ln_bwd_finalize_kernelINS_22Kernel_traits_finalizeILj7168E6__halfS2_fS2_fjLb0ELj1024ELj4ENS_18Kernel_traits_baseILj7168ES2_S2_fS2_fjLj1024EEEEELb0ELb0EEEvNS_9BwdParamsE)
        /*05cc*/ 	.word	0x0000001e


	//----- nvinfo : EIATTR_FRAME_SIZE
	.align		4
.L_247:
        /*05d0*/ 	.byte	0x04, 0x11
        /*05d2*/ 	.short	(.L_249 - .L_248)
	.align		4
.L_248:
        /*05d4*/ 	.word	index@($__internal_78_$__cuda_sm70_shflsync_bfly_p)
        /*05d8*/ 	.word	0x00000000


	//----- nvinfo : EIATTR_FRAME_SIZE
	.align		4
.L_249:
        /*05dc*/ 	.byte	0x04, 0x11
        /*05de*/ 	.short	(.L_251 - .L_250)
	.align		4
.L_250:
        /*05e0*/ 	.word	index@(_ZN10layer_norm22ln_bwd_finalize_kernelINS_22Kernel_traits_finalizeILj7168E6__halfS2_fS2_fjLb0ELj1024ELj4ENS_18Kernel_traits_baseILj7168ES2_S2_fS2_fjLj1024EEEEELb0ELb0EEEvNS_9BwdParamsE)
        /*05e4*/ 	.word	0x00000000


	//----- nvinfo : EIATTR_REGCOUNT
	.align		4
.L_251:
        /*05e8*/ 	.byte	0x04, 0x2f
        /*05ea*/ 	.short	(.L_253 - .L_252)
	.align		4
.L_252:
        /*05ec*/ 	.word	index@(_ZN10layer_norm31ln_parallel_residual_bwd_kernelINS_13Kernel_traitsI6__halfS2_fS2_fjLj7168ELj1ELj1ELj8ELj8ENS_18Kernel_traits_baseILj7168ES2_S2_fS2_fjLj256EEEEELb1ELb0ELb1EEEvNS_9BwdParamsE)
        /*05f0*/ 	.word	0x000000ff


	//----- nvinfo : EIATTR_FRAME_SIZE
	.align		4
.L_253:
        /*05f4*/ 	.byte	0x04, 0x11
        /*05f6*/ 	.short	(.L_255 - .L_254)
	.align		4
.L_254:
        /*05f8*/ 	.word	index@($__internal_77_$__cuda_sm70_shflsync_down_p)
        /*05fc*/ 	.word	0x00000000


	//----- nvinfo : EIATTR_FRAME_SIZE
	.align		4
.L_255:
        /*0600*/ 	.byte	0x04, 0x11
        /*0602*/ 	.short	(.L_257 - .L_256)
	.align		4
.L_256:
        /*0604*/ 	.word	index@(_ZN10layer_norm31ln_parallel_residual_bwd_kernelINS_13Kernel_traitsI6__halfS2_fS2_fjLj7168ELj1ELj1ELj8ELj8ENS_18Kernel_traits_baseILj7168ES2_S2_fS2_fjLj256EEEEELb1ELb0ELb1EEEvNS_9BwdParamsE)
        /*0608*/ 	.word	0x000000a8


	//----- nvinfo : EIATTR_REGCOUNT
	.align		4
.L_257:
        /*060c*/ 	.byte	0x04, 0x2f
        /*060e*/ 	.short	(.L_259 - .L_258)
	.align		4
.L_258:
        /*0610*/ 	.word	index@(_ZN10layer_norm31ln_parallel_residual_bwd_kernelINS_13Kernel_traitsI6__halfS2_fS2_fjLj7168ELj1ELj1ELj8ELj8ENS_18Kernel_traits_baseILj7168ES2_S2_fS2_fjLj256EEEEELb1ELb0ELb0EEEvNS_9BwdParamsE)
        /*0614*/ 	.word	0x000000ff


	//----- nvinfo : EIATTR_FRAME_SIZE
	.align		4
.L_259:
        /*0618*/ 	.byte	0x04, 0x11
        /*061a*/ 	.short	(.L_261 - .L_260)
	.align		4
.L_260:
        /*061c*/ 	.word	index@($__internal_76_$__cuda_sm70_shflsync_down_p)
        /*0620*/ 	.word	0x00000000


	//----- nvinfo : EIATTR_FRAME_SIZE
	.align		4
.L_261:
        /*0624*/ 	.byte	0x04, 0x11
        /*0626*/ 	.short	(.L_263 - .L_262)
	.align		4
.L_262:
        /*0628*/ 	.word	index@(_ZN10layer_norm31ln_parallel_residual_bwd_kernelINS_13Kernel_traitsI6__halfS2_fS2_fjLj7168ELj1ELj1ELj8ELj8ENS_18Kernel_traits_baseILj7168ES2_S2_fS2_fjLj256EEEEELb1ELb0ELb0EEEvNS_9BwdParamsE)
        /*062c*/ 	.word	0x000000a0


	//----- nvinfo : EIATTR_REGCOUNT
	.align		4
.L_263:
        /*0630*/ 	.byte	0x04, 0x2f
        /*0632*/ 	.short	(.L_265 - .L_264)
	.align		4
.L_264:
        /*0634*/ 	.word	index@(_ZN10layer_norm31ln_parallel_residual_bwd_kernelINS_13Kernel_traitsI6__halfS2_fS2_fjLj7168ELj1ELj1ELj8ELj8ENS_18Kernel_traits_baseILj7168ES2_S2_fS2_fjLj256EEEEELb0ELb1ELb1EEEvNS_9BwdParamsE)
        /*0638*/ 	.word	0x000000d8


	//----- nvinfo : EIATTR_FRAME_SIZE
	.align		4
.L_265:
        /*063c*/ 	.byte	0x04, 0x11
        /*063e*/ 	.short	(.L_267 - .L_266)
	.align		4
.L_266:
        /*0640*/ 	.word	index@($__internal_75_$__cuda_sm70_shflsync_down_p)
        /*0644*/ 	.word	0x00000000


	//----- nvinfo : EIATTR_FRAME_SIZE
	.align		4
.L_267:
        /*0648*/ 	.byte	0x04, 0x11
        /*064a*/ 	.short	(.L_269 - .L_268)
	.align		4
.L_268:
        /*064c*/ 	.word	index@(_ZN10layer_norm31ln_parallel_residual_bwd_kernelINS_13Kernel_traitsI6__halfS2_fS2_fjLj7168ELj1ELj1ELj8ELj8ENS_18Kernel_traits_baseILj7168ES2_S2_fS2_fjLj256EEEEELb0ELb1ELb1EEEvNS_9BwdParamsE)
        /*0650*/ 	.word	0x00000000


	//----- nvinfo : EIATTR_REGCOUNT
	.align		4
.L_269:
        /*0654*/ 	.byte	0x04, 0x2f
        /*0656*/ 	.short	(.L_271 - .L_270)
	.align		4
.L_270:
        /*0658*/ 	.word	index@(_ZN10layer_norm31ln_parallel_residual_bwd_kernelINS_13Kernel_traitsI6__halfS2_fS2_fjLj7168ELj1ELj1ELj8ELj8ENS_18Kernel_traits_baseILj7168ES2_S2_fS2_fjLj256EEEEELb0ELb1ELb0EEEvNS_9BwdParamsE)
        /*065c*/ 	.word	0x000000d0


	//----- nvinfo : EIATTR_FRAME_SIZE
	.align		4
.L_271:
        /*0660*/ 	.byte	0x04, 0x11
        /*0662*/ 	.short	(.L_273 - .L_272)
	.align		4
.L_272:
        /*0664*/ 	.word	index@($__internal_74_$__cuda_sm70_shflsync_down_p)
        /*0668*/ 	.word	0x00000000


	//----- nvinfo : EIATTR_FRAME_SIZE
	.align		4
.L_273:
        /*066c*/ 	.byte	0x04, 0x11
        /*066e*/ 	.short	(.L_275 - .L_274)
	.align		4
.L_274:
        /*0670*/ 	.word	index@(_ZN10layer_norm31ln_parallel_residual_bwd_kernelINS_13Kernel_traitsI6__halfS2_fS2_fjLj7168ELj1ELj1ELj8ELj8ENS_18Kernel_traits_baseILj7168ES2_S2_fS2_fjLj256EEEEELb0ELb1ELb0EEEvNS_9BwdParamsE)
        /*0674*/ 	.word	0x00000000


	//----- nvinfo : EIATTR_REGCOUNT
	.align		4
.L_275:
        /*0678*/ 	.byte	0x04, 0x2f
        /*067a*/ 	.short	(.L_277 - .L_276)
	.align		4
.L_276:
        /*067c*/ 	.word	index@(_ZN10layer_norm31ln_parallel_residual_bwd_kernelINS_13Kernel_traitsI6__halfS2_fS2_fjLj7168ELj1ELj1ELj8ELj8ENS_18Kernel_traits_baseILj7168ES2_S2_fS2_fjLj256EEEEELb0ELb0ELb1EEEvNS_9BwdParamsE)
        /*0680*/ 	.word	0x000000ff


	//----- nvinfo : EIATTR_FRAME_SIZE
	.align		4
.L_277:
        /*0684*/ 	.byte	0x04, 0x11
        /*0686*/ 	.short	(.L_279 - .L_278)
	.align		4
.L_278:
        /*0688*/ 	.word	index@($__internal_73_$__cuda_sm70_shflsync_down_p)
        /*068c*/ 	.word	0x00000000


	//----- nvinfo : EIATTR_FRAME_SIZE
	.align		4
.L_279:
        /*0690*/ 	.byte	0x04, 0x11
        /*0692*/ 	.short	(.L_281 - .L_280)
	.align		4
.L_280:
        /*0694*/ 	.word	index@(_ZN10layer_norm31ln_parallel_residual_bwd_kernelINS_13Kernel_traitsI6__halfS2_fS2_fjLj7168ELj1ELj1ELj8ELj8ENS_18Kernel_traits_baseILj7168ES2_S2_fS2_fjLj256EEEEELb0ELb0ELb1EEEvNS_9BwdParamsE)
        /*0698*/ 	.word	0x00000068


	//----- nvinfo : EIATTR_REGCOUNT
	.align		4
.L_281:
        /*069c*/ 	.byte	0x04, 0x2f
        /*069e*/ 	.short	(.L_283 - .L_282)
	.align		4
.L_282:
        /*06a0*/ 	.word	index@(_ZN10layer_norm31ln_parallel_residual_bwd_kernelINS_13Kernel_traitsI6__halfS2_fS2_fjLj7168ELj1ELj1ELj8ELj8ENS_18Kernel_traits_baseILj7168ES2_S2_fS2_fjLj256EEEEELb0ELb0ELb0EEEvNS_9BwdParamsE)
        /*06a4*/ 	.word	0x000000ff


	//----- nvinfo : EIATTR_FRAME_SIZE
	.align		4
.L_283:
        /*06a8*/ 	.byte	0x04, 0x11
        /*06aa*/ 	.short	(.L_285 - .L_284)
	.align		4
.L_284:
        /*06ac*/ 	.word	index@($__internal_72_$__cuda_sm70_shflsync_down_p)
        /*06b0*/ 	.word	0x00000000


	//----- nvinfo : EIATTR_FRAME_SIZE
	.align		4
.L_285:
        /*06b4*/ 	.byte	0x04, 0x11
        /*06b6*/ 	.short	(.L_287 - .L_286)
	.align		4
.L_286:
        /*06b8*/ 	.word	index@(_ZN10layer_norm31ln_parallel_residual_bwd_kernelINS_13Kernel_traitsI6__halfS2_fS2_fjLj7168ELj1ELj1ELj8ELj8ENS_18Kernel_traits_baseILj7168ES2_S2_fS2_fjLj256EEEEELb0ELb0ELb0EEEvNS_9BwdParamsE)
        /*06bc*/ 	.word	0x00000058


	//----- nvinfo : EIATTR_REGCOUNT
	.align		4
.L_287:
        /*06c0*/ 	.byte	0x04, 0x2f
        /*06c2*/ 	.short	(.L_289 - .L_288)
	.align		4
.L_288:
        /*06c4*/ 	.word	index@(_ZN10layer_norm31ln_parallel_residual_bwd_kernelINS_13Kernel_traitsIf6__halfS2_S2_fjLj7168ELj1ELj1ELj8ELj8ENS_18Kernel_traits_baseILj7168EfS2_S2_S2_fjLj256EEEEELb1ELb1ELb1EEEvNS_9BwdParamsE)
        /*06c8*/ 	.word	0x000000de


	//----- nvinfo : EIATTR_FRAME_SIZE
	.align		4
.L_289:
        /*06cc*/ 	.byte	0x04, 0x11
        /*06ce*/ 	.short	(.L_291 - .L_290)
	.align		4
.L_290:
        /*06d0*/ 	.word	index@($__internal_71_$__cuda_sm70_shflsync_down_p)
        /*06d4*/ 	.word	0x00000000


	//----- nvinfo : EIATTR_FRAME_SIZE
	.align		4
.L_291:
        /*06d8*/ 	.byte	0x04, 0x11
        /*06da*/ 	.short	(.L_293 - .L_292)
	.align		4
.L_292:
        /*06dc*/ 	.word	index@(_ZN10layer_norm31ln_parallel_residual_bwd_kernelINS_13Kernel_traitsIf6__halfS2_S2_fjLj7168ELj1ELj1ELj8ELj8ENS_18Kernel_traits_baseILj7168EfS2_S2_S2_fjLj256EEEEELb1ELb1ELb1EEEvNS_9BwdParamsE)
        /*06e0*/ 	.word	0x00000000


	//----- nvinfo : EIATTR_REGCOUNT
	.align		4
.L_293:
        /*06e4*/ 	.byte	0x04, 0x2f
        /*06e6*/ 	.short	(.L_295 - .L_294)
	.align		4
.L_294:
        /*06e8*/ 	.word	index@(_ZN10layer_norm40ln_parallel_residual_bwd_finalize_kernelINS_22Kernel_traits_finalizeILj7168Ef6__halfS2_S2_fjLb0ELj1024ELj4ENS_18Kernel_traits_baseILj7168EfS2_S2_S2_fjLj1024EEEEELb1EEEvNS_9BwdParamsE)
        /*06ec*/ 	.word	0x00000020


	//----- nvinfo : EIATTR_FRAME_SIZE
	.align		4
.L_295:
        /*06f0*/ 	.byte	0x04, 0x11
        /*06f2*/ 	.short	(.L_297 - .L_296)
	.align		4
.L_296:
        /*06f4*/ 	.word	index@($__internal_70_$__cuda_sm70_shflsync_bfly_p)
        /*06f8*/ 	.word	0x00000000


	//----- nvinfo : EIATTR_FRAME_SIZE
	.align		4
.L_297:
        /*06fc*/ 	.byte	0x04, 0x11
        /*06fe*/ 	.short	(.L_299 - .L_298)
	.align		4
.L_298:
        /*0700*/ 	.word	index@(_ZN10layer_norm40ln_parallel_residual_bwd_finalize_kernelINS_22Kernel_traits_finalizeILj7168Ef6__halfS2_S2_fjLb0ELj1024ELj4ENS_18Kernel_traits_baseILj7168EfS2_S2_S2_fjLj1024EEEEELb1EEEvNS_9BwdParamsE)
        /*0704*/ 	.word	0x00000000


	//----- nvinfo : EIATTR_REGCOUNT
	.align		4
.L_299:
        /*0708*/ 	.byte	0x04, 0x2f
        /*070a*/ 	.short	(.L_301 - .L_300)
	.align		4
.L_300:
        /*070c*/ 	.word	index@(_ZN10layer_norm22ln_bwd_finalize_kernelINS_22Kernel_traits_finalizeILj7168Ef6__halfS2_S2_fjLb0ELj1024ELj4ENS_18Kernel_traits_baseILj7168EfS2_S2_S2_fjLj1024EEEEELb0ELb1EEEvNS_9BwdParamsE)
        /*0710*/ 	.word	0x00000020


	//----- nvinfo : EIATTR_FRAME_SIZE
	.align		4
.L_301:
        /*0714*/ 	.byte	0x04, 0x11
        /*0716*/ 	.short	(.L_303 - .L_302)
	.align		4
.L_302:
        /*0718*/ 	.word	index@($__internal_69_$__cuda_sm70_shflsync_bfly_p)
        /*071c*/ 	.word	0x00000000


	//----- nvinfo : EIATTR_FRAME_SIZE
	.align		4
.L_303:
        /*0720*/ 	.byte	0x04, 0x11
        /*0722*/ 	.short	(.L_305 - .L_304)
	.align		4
.L_304:
        /*0724*/ 	.word	index@(_ZN10layer_norm22ln_bwd_finalize_kernelINS_22Kernel_traits_finalizeILj7168Ef6__halfS2_S2_fjLb0ELj1024ELj4ENS_18Kernel_traits_baseILj7168EfS2_S2_S2_fjLj1024EEEEELb0ELb1EEEvNS_9BwdParamsE)
        /*0728*/ 	.word	0x00000000


	//----- nvinfo : EIATTR_REGCOUNT
	.align		4
.L_305:
        /*072c*/ 	.byte	0x04, 0x2f
        /*072e*/ 	.short	(.L_307 - .L_306)
	.align		4
.L_306:
        /*0730*/ 	.word	index@(_ZN10layer_norm31ln_parallel_residual_bwd_kernelINS_13Kernel_traitsIf6__halfS2_S2_fjLj7168ELj1ELj1ELj8ELj8ENS_18Kernel_traits_baseILj7168EfS2_S2_S2_fjLj256EEEEELb1ELb1ELb0EEEvNS_9BwdParamsE)
        /*0734*/ 	.word	0x000000d0


	//----- nvinfo : EIATTR_FRAME_SIZE
	.align		4
.L_307:
        /*0738*/ 	.byte	0x04, 0x11
        /*073a*/ 	.short	(.L_309 - .L_308)
	.align		4
.L_308:
        /*073c*/ 	.word	index@($__internal_68_$__cuda_sm70_shflsync_down_p)
        /*0740*/ 	.word	0x00000000


	//----- nvinfo : EIATTR_FRAME_SIZE
	.align		4
.L_309:
        /*0744*/ 	.byte	0x04, 0x11
        /*0746*/ 	.short	(.L_311 - .L_310)
	.align		4
.L_310:
        /*0748*/ 	.word	index@(_ZN10layer_norm31ln_parallel_residual_bwd_kernelINS_13Kernel_traitsIf6__halfS2_S2_fjLj7168ELj1ELj1ELj8ELj8ENS_18Kernel_traits_baseILj7168EfS2_S2_S2_fjLj256EEEEELb1ELb1ELb0EEEvNS_9BwdParamsE)
        /*074c*/ 	.word	0x00000000


	//----- nvinfo : EIATTR_REGCOUNT
	.align		4
.L_311:
        /*0750*/ 	.byte	0x04, 0x2f
        /*0752*/ 	.short	(.L_313 - .L_312)
	.align		4
.L_312:
        /*0754*/ 	.word	index@(_ZN10layer_norm40ln_parallel_residual_bwd_finalize_kernelINS_22Kernel_traits_finalizeILj7168Ef6__halfS2_S2_fjLb0ELj1024ELj4ENS_18Kernel_traits_baseILj7168EfS2_S2_S2_fjLj1024EEEEELb0EEEvNS_9BwdParamsE)
        /*0758*/ 	.word	0x00000020


	//----- nvinfo : EIATTR_FRAME_SIZE
	.align		4
.L_313:
        /*075c*/ 	.byte	0x04, 0x11
        /*075e*/ 	.short	(.L_315 - .L_314)
	.align		4
.L_314:
        /*0760*/ 	.word	index@($__internal_67_$__cuda_sm70_shflsync_bfly_p)
        /*0764*/ 	.word	0x00000000


	//----- nvinfo : EIATTR_FRAME_SIZE
	.align		4
.L_315:
        /*0768*/ 	.byte	0x04, 0x11
        /*076a*/ 	.short	(.L_317 - .L_316)
	.align		4
.L_316:
        /*076c*/ 	.word	index@(_ZN10layer_norm40ln_parallel_residual_bwd_finalize_kernelINS_22Kernel_traits_finalizeILj7168Ef6__halfS2_S2_fjLb0ELj1024ELj4ENS_18Kernel_traits_baseILj7168EfS2_S2_S2_fjLj1024EEEEELb0EEEvNS_9BwdParamsE)
        /*0770*/ 	.word	0x00000000


	//----- nvinfo : EIATTR_REGCOUNT
	.align		4
.L_317:
        /*0774*/ 	.byte	0x04, 0x2f
        /*0776*/ 	.short	(.L_319 - .L_318)
	.align		4
.L_318:
        /*0778*/ 	.word	index@(_ZN10layer_norm22ln_bwd_finalize_kernelINS_22Kernel_traits_finalizeILj7168Ef6__halfS2_S2_fjLb0ELj1024ELj4ENS_18Kernel_traits_baseILj7168EfS2_S2_S2_fjLj1024EEEEELb0ELb0EEEvNS_9BwdParamsE)
        /*077c*/ 	.word	0x0000001e


	//----- nvinfo : EIATTR_FRAME_SIZE
	.align		4
.L_319:
        /*0780*/ 	.byte	0x04, 0x11
        /*0782*/ 	.short	(.L_321 - .L_320)
	.align		4
.L_320:
        /*0784*/ 	.word	index@($__internal_66_$__cuda_sm70_shflsync_bfly_p)
        /*0788*/ 	.word	0x00000000


	//----- nvinfo : EIATTR_FRAME_SIZE
	.align		4
.L_321:
        /*078c*/ 	.byte	0x04, 0x11
        /*078e*/ 	.short	(.L_323 - .L_322)
	.align		4
.L_322:
        /*0790*/ 	.word	index@(_ZN10layer_norm22ln_bwd_finalize_kernelINS_22Kernel_traits_finalizeILj7168Ef6__halfS2_S2_fjLb0ELj1024ELj4ENS_18Kernel_traits_baseILj7168EfS2_S2_S2_fjLj1024EEEEELb0ELb0EEEvNS_9BwdParamsE)
        /*0794*/ 	.word	0x00000000


	//----- nvinfo : EIATTR_REGCOUNT
	.align		4
.L_323:
        /*0798*/ 	.byte	0x04, 0x2f
        /*079a*/ 	.short	(.L_325 - .L_324)
	.align		4
.L_324:
        /*079c*/ 	.word	index@(_ZN10layer_norm31ln_parallel_residual_bwd_kernelINS_13Kernel_traitsIf6__halfS2_S2_fjLj7168ELj1ELj1ELj8ELj8ENS_18Kernel_traits_baseILj7168EfS2_S2_S2_fjLj256EEEEELb1ELb0ELb1EEEvNS_9BwdParamsE)
        /*07a0*/ 	.word	0x000000ff


	//----- nvinfo : EIATTR_FRAME_SIZE
	.align		4
.L_325:
        /*07a4*/ 	.byte	0x04, 0x11
        /*07a6*/ 	.short	(.L_327 - .L_326)
	.align		4
.L_326:
        /*07a8*/ 	.word	index@($__internal_65_$__cuda_sm70_shflsync_down_p)
        /*07ac*/ 	.word	0x00000000


	//----- nvinfo : EIATTR_FRAME_SIZE
	.align		4
.L_327:
        /*07b0*/ 	.byte	0x04, 0x11
        /*07b2*/ 	.short	(.L_329 - .L_328)
	.align		4
.L_328:
        /*07b4*/ 	.word	index@(_ZN10layer_norm31ln_parallel_residual_bwd_kernelINS_13Kernel_traitsIf6__halfS2_S2_fjLj7168ELj1ELj1ELj8ELj8ENS_18Kernel_traits_baseILj7168EfS2_S2_S2_fjLj256EEEEELb1ELb0ELb1EEEvNS_9BwdParamsE)
        /*07b8*/ 	.word	0x00000088


	//----- nvinfo : EIATTR_REGCOUNT
	.align		4
.L_329:
        /*07bc*/ 	.byte	0x04, 0x2f
        /*07be*/ 	.short	(.L_331 - .L_330)
	.align		4
.L_330:
        /*07c0*/ 	.word	index@(_ZN10layer_norm31ln_parallel_residual_bwd_kernelINS_13Kernel_traitsIf6__halfS2_S2_fjLj7168ELj1ELj1ELj8ELj8ENS_18Kernel_traits_baseILj7168EfS2_S2_S2_fjLj256EEEEELb1ELb0ELb0EEEvNS_9BwdParamsE)
        /*07c4*/ 	.word	0x000000ff


	//----- nvinfo : EIATTR_FRAME_SIZE
	.align		4
.L_331:
        /*07c8*/ 	.byte	0x04, 0x11
        /*07ca*/ 	.short	(.L_333 - .L_332)
	.align		4
.L_332:
        /*07cc*/ 	.word	index@($__internal_64_$__cuda_sm70_shflsync_down_p)
        /*07d0*/ 	.word	0x00000000


	//----- nvinfo : EIATTR_FRAME_SIZE
	.align		4
.L_333:
        /*07d4*/ 	.byte	0x04, 0x11
        /*07d6*/ 	.short	(.L_335 - .L_334)
	.align		4
.L_334:
        /*07d8*/ 	.word	index@(_ZN10layer_norm31ln_parallel_residual_bwd_kernelINS_13Kernel_traitsIf6__halfS2_S2_fjLj7168ELj1ELj1ELj8ELj8ENS_18Kernel_traits_baseILj7168EfS2_S2_S2_fjLj256EEEEELb1ELb0ELb0EEEvNS_9BwdParamsE)
        /*07dc*/ 	.word	0x00000068


	//----- nvinfo : EIATTR_REGCOUNT
	.align		4
.L_335:
        /*07e0*/ 	.byte	0x04, 0x2f
        /*07e2*/ 	.short	(.L_337 - .L_336)
	.align		4
.L_336:
        /*07e4*/ 	.word	index@(_ZN10layer_norm31ln_parallel_residual_bwd_kernelINS_13Kernel_traitsIf6__halfS2_S2_fjLj7168ELj1ELj1ELj8ELj8ENS_18Kernel_traits_baseILj7168EfS2_S2_S2_fjLj256EEEEELb0ELb1ELb1EEEvNS_9BwdParamsE)
        /*07e8*/ 	.word	0x000000d0


	//----- nvinfo : EIATTR_FRAME_SIZE
	.align		4
.L_337:
        /*07ec*/ 	.byte	0x04, 0x11
        /*07ee*/ 	.short	(.L_339 - .L_338)
	.align		4
.L_338:
        /*07f0*/ 	.word	index@($__internal_63_$__cuda_sm70_shflsync_down_p)
        /*07f4*/ 	.word	0x00000000


	//----- nvinfo : EIATTR_FRAME_SIZE
	.align		4
.L_339:
        /*07f8*/ 	.byte	0x04, 0x11
        /*07fa*/ 	.short	(.L_341 - .L_340)
	.align		4
.L_340:
        /*07fc*/ 	.word	index@(_ZN10layer_norm31ln_parallel_residual_bwd_kernelINS_13Kernel_traitsIf6__halfS2_S2_fjLj7168ELj1ELj1ELj8ELj8ENS_18Kernel_traits_baseILj7168EfS2_S2_S2_fjLj256EEEEELb0ELb1ELb1EEEvNS_9BwdParamsE)
        /*0800*/ 	.word	0x00000000


	//----- nvinfo : EIATTR_REGCOUNT
	.align		4
.L_341:
        /*0804*/ 	.byte	0x04, 0x2f
        /*0806*/ 	.short	(.L_343 - .L_342)
	.align		4
.L_342:
        /*0808*/ 	.word	index@(_ZN10layer_norm31ln_parallel_residual_bwd_kernelINS_13Kernel_traitsIf6__halfS2_S2_fjLj7168ELj1ELj1ELj8ELj8ENS_18Kernel_traits_baseILj7168EfS2_S2_S2_fjLj256EEEEELb0ELb1ELb0EEEvNS_9BwdParamsE)
        /*080c*/ 	.word	0x000000c2


	//----- nvinfo : EIATTR_FRAME_SIZE
	.align		4
.L_343:
        /*0810*/ 	.byte	0x04, 0x11
        /*0812*/ 	.short	(.L_345 - .L_344)
	.align		4
.L_344:
        /*0814*/ 	.word	index@($__internal_62_$__cuda_sm70_shflsync_down_p)
        /*0818*/ 	.word	0x00000000


	//----- nvinfo : EIATTR_FRAME_SIZE
	.align		4
.L_345:
        /*081c*/ 	.byte	0x04, 0x11
        /*081e*/ 	.short	(.L_347 - .L_346)
	.align		4
.L_346:
        /*0820*/ 	.word	index@(_ZN10layer_norm31ln_parallel_residual_bwd_kernelINS_13Kernel_traitsIf6__halfS2_S2_fjLj7168ELj1ELj1ELj8ELj8ENS_18Kernel_traits_baseILj7168EfS2_S2_S2_fjLj256EEEEELb0ELb1ELb0EEEvNS_9BwdParamsE)
        /*0824*/ 	.word	0x00000000


	//----- nvinfo : EIATTR_REGCOUNT
	.align		4
.L_347:
        /*0828*/ 	.byte	0x04, 0x2f
        /*082a*/ 	.short	(.L_349 - .L_348)
	.align		4
.L_348:
        /*082c*/ 	.word	index@(_ZN10layer_norm31ln_parallel_residual_bwd_kernelINS_13Kernel_traitsIf6__halfS2_S2_fjLj7168ELj1ELj1ELj8ELj8ENS_18Kernel_traits_baseILj7168EfS2_S2_S2_fjLj256EEEEELb0ELb0ELb1EEEvNS_9BwdParamsE)
        /*0830*/ 	.word	0x000000ff


	//----- nvinfo : EIATTR_FRAME_SIZE
	.align		4
.L_349:
        /*0834*/ 	.byte	0x04, 0x11
        /*0836*/ 	.short	(.L_351 - .L_350)
	.align		4
.L_350:
        /*0838*/ 	.word	index@($__internal_61_$__cuda_sm70_shflsync_down_p)
        /*083c*/ 	.word	0x00000000


	//----- nvinfo : EIATTR_FRAME_SIZE
	.align		4
.L_351:
        /*0840*/ 	.byte	0x04, 0x11
        /*0842*/ 	.short	(.L_353 - .L_352)
	.align		4
.L_352:
        /*0844*/ 	.word	index@(_ZN10layer_norm31ln_parallel_residual_bwd_kernelINS_13Kernel_traitsIf6__halfS2_S2_fjLj7168ELj1ELj1ELj8ELj8ENS_18Kernel_traits_baseILj7168EfS2_S2_S2_fjLj256EEEEELb0ELb0ELb1EEEvNS_9BwdParamsE)
        /*0848*/ 	.word	0x00000050


	//----- nvinfo : EIATTR_REGCOUNT
	.align		4
.L_353:
        /*084c*/ 	.byte	0x04, 0x2f
        /*084e*/ 	.short	(.L_355 - .L_354)
	.align		4
.L_354:
        /*0850*/ 	.word	index@(_ZN10layer_norm31ln_parallel_residual_bwd_kernelINS_13Kernel_traitsIf6__halfS2_S2_fjLj7168ELj1ELj1ELj8ELj8ENS_18Kernel_traits_baseILj7168EfS2_S2_S2_fjLj256EEEEELb0ELb0ELb0EEEvNS_9BwdParamsE)
        /*0854*/ 	.word	0x000000ff


	//----- nvinfo : EIATTR_FRAME_SIZE
	.align		4
.L_355:
        /*0858*/ 	.byte	0x04, 0x11
        /*085a*/ 	.short	(.L_357 - .L_356)
	.align		4
.L_356:
        /*085c*/ 	.word	index@($__internal_60_$__cuda_sm70_shflsync_down_p)
        /*0860*/ 	.word	0x00000000


	//----- nvinfo : EIATTR_FRAME_SIZE
	.align		4
.L_357:
        /*0864*/ 	.byte	0x04, 0x11
        /*0866*/ 	.short	(.L_359 - .L_358)
	.align		4
.L_358:
        /*0868*/ 	.word	index@(_ZN10layer_norm31ln_parallel_residual_bwd_kernelINS_13Kernel_traitsIf6__halfS2_S2_fjLj7168ELj1ELj1ELj8ELj8ENS_18Kernel_traits_baseILj7168EfS2_S2_S2_fjLj256EEEEELb0ELb0ELb0EEEvNS_9BwdParamsE)
        /*086c*/ 	.word	0x00000028


	//----- nvinfo : EIATTR_REGCOUNT
	.align		4
.L_359:
        /*0870*/ 	.byte	0x04, 0x2f
        /*0872*/ 	.short	(.L_361 - .L_360)
	.align		4
.L_360:
        /*0874*/ 	.word	index@(_ZN10layer_norm31ln_parallel_residual_bwd_kernelINS_13Kernel_traitsIf13__nv_bfloat16fS2_fjLj7168ELj1ELj1ELj8ELj8ENS_18Kernel_traits_baseILj7168EfS2_fS2_fjLj256EEEEELb1ELb1ELb1EEEvNS_9BwdParamsE)
        /*0878*/ 	.word	0x000000e0


	//----- nvinfo : EIATTR_FRAME_SIZE
	.align		4
.L_361:
        /*087c*/ 	.byte	0x04, 0x11
        /*087e*/ 	.short	(.L_363 - .L_362)
	.align		4
.L_362:
        /*0880*/ 	.word	index@($__internal_59_$__cuda_sm70_shflsync_down_p)
        /*0884*/ 	.word	0x00000000


	//----- nvinfo : EIATTR_FRAME_SIZE
	.align		4
.L_363:
        /*0888*/ 	.byte	0x04, 0x11
        /*088a*/ 	.short	(.L_365 - .L_364)
	.align		4
.L_364:
        /*088c*/ 	.word	index@(_ZN10layer_norm31ln_parallel_residual_bwd_kernelINS_13Kernel_traitsIf13__nv_bfloat16fS2_fjLj7168ELj1ELj1ELj8ELj8ENS_18Kernel_traits_baseILj7168EfS2_fS2_fjLj256EEEEELb1ELb1ELb1EEEvNS_9BwdParamsE)
        /*0890*/ 	.word	0x00000000


	//----- nvinfo : EIATTR_REGCOUNT
	.align		4
.L_365:
        /*0894*/ 	.byte	0x04, 0x2f
        /*0896*/ 	.short	(.L_367 - .L_366)
	.align		4
.L_366:
        /*0898*/ 	.word	index@(_ZN10layer_norm40ln_parallel_residual_bwd_finalize_kernelINS_22Kernel_traits_finalizeILj7168Ef13__nv_bfloat16fS2_fjLb0ELj1024ELj4ENS_18Kernel_traits_baseILj7168EfS2_fS2_fjLj1024EEEEELb1EEEvNS_9BwdParamsE)
        /*089c*/ 	.word	0x00000020


	//----- nvinfo : EIATTR_FRAME_SIZE
	.align		4
.L_367:
        /*08a0*/ 	.byte	0x04, 0x11
        /*08a2*/ 	.short	(.L_369 - .L_368)
	.align		4
.L_368:
        /*08a4*/ 	.word	index@($__internal_58_$__cuda_sm70_shflsync_bfly_p)
        /*08a8*/ 	.word	0x00000000


	//----- nvinfo : EIATTR_FRAME_SIZE
	.align		4
.L_369:
        /*08ac*/ 	.byte	0x04, 0x11
        /*08ae*/ 	.short	(.L_371 - .L_370)
	.align		4
.L_370:
        /*08b0*/ 	.word	index@(_ZN10layer_norm40ln_parallel_residual_bwd_finalize_kernelINS_22Kernel_traits_finalizeILj7168Ef13__nv_bfloat16fS2_fjLb0ELj1024ELj4ENS_18Kernel_traits_baseILj7168EfS2_fS2_fjLj1024EEEEELb1EEEvNS_9BwdParamsE)
        /*08b4*/ 	.word	0x00000000


	//----- nvinfo : EIATTR_REGCOUNT
	.align		4
.L_371:
        /*08b8*/ 	.byte	0x04, 0x2f
        /*08ba*/ 	.short	(.L_373 - .L_372)
	.align		4
.L_372:
        /*08bc*/ 	.word	index@(_ZN10layer_norm22ln_bwd_finalize_kernelINS_22Kernel_traits_finalizeILj7168Ef13__nv_bfloat16fS2_fjLb0ELj1024ELj4ENS_18Kernel_traits_baseILj7168EfS2_fS2_fjLj1024EEEEELb0ELb1EEEvNS_9BwdParamsE)
        /*08c0*/ 	.word	0x00000020


	//----- nvinfo : EIATTR_FRAME_SIZE
	.align		4
.L_373:
        /*08c4*/ 	.byte	0x04, 0x11
        /*08c6*/ 	.short	(.L_375 - .L_374)
	.align		4
.L_374:
        /*08c8*/ 	.word	index@($__internal_57_$__cuda_sm70_shflsync_bfly_p)
        /*08cc*/ 	.word	0x00000000


	//----- nvinfo : EIATTR_FRAME_SIZE
	.align		4
.L_375:
        /*08d0*/ 	.byte	0x04, 0x11
        /*08d2*/ 	.short	(.L_377 - .L_376)
	.align		4
.L_376:
        /*08d4*/ 	.word	index@(_ZN10layer_norm22ln_bwd_finalize_kernelINS_22Kernel_traits_finalizeILj7168Ef13__nv_bfloat16fS2_fjLb0ELj1024ELj4ENS_18Kernel_traits_baseILj7168EfS2_fS2_fjLj1024EEEEELb0ELb1EEEvNS_9BwdParamsE)
        /*08d8*/ 	.word	0x00000000


	//----- nvinfo : EIATTR_REGCOUNT
	.align		4
.L_377:
        /*08dc*/ 	.byte	0x04, 0x2f
        /*08de*/ 	.short	(.L_379 - .L_378)
	.align		4
.L_378:
        /*08e0*/ 	.word	index@(_ZN10layer_norm31ln_parallel_residual_bwd_kernelINS_13Kernel_traitsIf13__nv_bfloat16fS2_fjLj7168ELj1ELj1ELj8ELj8ENS_18Kernel_traits_baseILj7168EfS2_fS2_fjLj256EEEEELb1ELb1ELb0EEEvNS_9BwdParamsE)
        /*08e4*/ 	.word	0x000000de


	//----- nvinfo : EIATTR_FRAME_SIZE
	.align		4
.L_379:
        /*08e8*/ 	.byte	0x04, 0x11
        /*08ea*/ 	.short	(.L_381 - .L_380)
	.align		4
.L_380:
        /*08ec*/ 	.word	index@($__internal_56_$__cuda_sm70_shflsync_down_p)
        /*08f0*/ 	.word	0x00000000


	//----- nvinfo : EIATTR_FRAME_SIZE
	.align		4
.L_381:
        /*08f4*/ 	.byte	0x04, 0x11
        /*08f6*/ 	.short	(.L_383 - .L_382)
	.align		4
.L_382:
        /*08f8*/ 	.word	index@(_ZN10layer_norm31ln_parallel_residual_bwd_kernelINS_13Kernel_traitsIf13__nv_bfloat16fS2_fjLj7168ELj1ELj1ELj8ELj8ENS_18Kernel_traits_baseILj7168EfS2_fS2_fjLj256EEEEELb1ELb1ELb0EEEvNS_9BwdParamsE)
        /*08fc*/ 	.word	0x00000000


	//----- nvinfo : EIATTR_REGCOUNT
	.align		4
.L_383:
        /*0900*/ 	.byte	0x04, 0x2f
        /*0902*/ 	.short	(.L_385 - .L_384)
	.align		4
.L_384:
        /*0904*/ 	.word	index@(_ZN10layer_norm40ln_parallel_residual_bwd_finalize_kernelINS_22Kernel_traits_finalizeILj7168Ef13__nv_bfloat16fS2_fjLb0ELj1024ELj4ENS_18Kernel_traits_baseILj7168EfS2_fS2_fjLj1024EEEEELb0EEEvNS_9BwdParamsE)
        /*0908*/ 	.word	0x00000020


	//----- nvinfo : EIATTR_FRAME_SIZE
	.align		4
.L_385:
        /*090c*/ 	.byte	0x04, 0x11
        /*090e*/ 	.short	(.L_387 - .L_386)
	.align		4
.L_386:
        /*0910*/ 	.word	index@($__internal_55_$__cuda_sm70_shflsync_bfly_p)
        /*0914*/ 	.word	0x00000000


	//----- nvinfo : EIATTR_FRAME_SIZE
	.align		4
.L_387:
        /*0918*/ 	.byte	0x04, 0x11
        /*091a*/ 	.short	(.L_389 - .L_388)
	.align		4
.L_388:
        /*091c*/ 	.word	index@(_ZN10layer_norm40ln_parallel_residual_bwd_finalize_kernelINS_22Kernel_traits_finalizeILj7168Ef13__nv_bfloat16fS2_fjLb0ELj1024ELj4ENS_18Kernel_traits_baseILj7168EfS2_fS2_fjLj1024EEEEELb0EEEvNS_9BwdParamsE)
        /*0920*/ 	.word	0x00000000


	//----- nvinfo : EIATTR_REGCOUNT
	.align		4
.L_389:
        /*0924*/ 	.byte	0x04, 0x2f
        /*0926*/ 	.short	(.L_391 - .L_390)
	.align		4
.L_390:
        /*0928*/ 	.word	index@(_ZN10layer_norm22ln_bwd_finalize_kernelINS_22Kernel_traits_finalizeILj7168Ef13__nv_bfloat16fS2_fjLb0ELj1024ELj4ENS_18Kernel_traits_baseILj7168EfS2_fS2_fjLj1024EEEEELb0ELb0EEEvNS_9BwdParamsE)
        /*092c*/ 	.word	0x0000001e


	//----- nvinfo : EIATTR_FRAME_SIZE
	.align		4
.L_391:
        /*0930*/ 	.byte	0x04, 0x11
        /*0932*/ 	.short	(.L_393 - .L_392)
	.align		4
.L_392:
        /*0934*/ 	.word	index@($__internal_54_$__cuda_sm70_shflsync_bfly_p)
        /*0938*/ 	.word	0x00000000


	//----- nvinfo : EIATTR_FRAME_SIZE
	.align		4
.L_393:
        /*093c*/ 	.byte	0x04, 0x11
        /*093e*/ 	.short	(.L_395 - .L_394)
	.align		4
.L_394:
        /*0940*/ 	.word	index@(_ZN10layer_norm22ln_bwd_finalize_kernelINS_22Kernel_traits_finalizeILj7168Ef13__nv_bfloat16fS2_fjLb0ELj1024ELj4ENS_18Kernel_traits_baseILj7168EfS2_fS2_fjLj1024EEEEELb0ELb0EEEvNS_9BwdParamsE)
        /*0944*/ 	.word	0x00000000


	//----- nvinfo : EIATTR_REGCOUNT
	.align		4
.L_395:
        /*0948*/ 	.byte	0x04, 0x2f
        /*094a*/ 	.short	(.L_397 - .L_396)
	.align		4
.L_396:
        /*094c*/ 	.word	index@(_ZN10layer_norm31ln_parallel_residual_bwd_kernelINS_13Kernel_traitsIf13__nv_bfloat16fS2_fjLj7168ELj1ELj1ELj8ELj8ENS_18Kernel_traits_baseILj7168EfS2_fS2_fjLj256EEEEELb1ELb0ELb1EEEvNS_9BwdParamsE)
        /*0950*/ 	.word	0x000000ff


	//----- nvinfo : EIATTR_FRAME_SIZE
	.align		4
.L_397:
        /*0954*/ 	.byte	0x04, 0x11
        /*0956*/ 	.short	(.L_399 - .L_398)
	.align		4
.L_398:
        /*0958*/ 	.word	index@($__internal_53_$__cuda_sm70_shflsync_down_p)
        /*095c*/ 	.word	0x00000000


	//----- nvinfo : EIATTR_FRAME_SIZE
	.align		4
.L_399:
        /*0960*/ 	.byte	0x04, 0x11
        /*0962*/ 	.short	(.L_401 - .L_400)
	.align		4
.L_400:
        /*0964*/ 	.word	index@(_ZN10layer_norm31ln_parallel_residual_bwd_kernelINS_13Kernel_traitsIf13__nv_bfloat16fS2_fjLj7168ELj1ELj1ELj8ELj8ENS_18Kernel_traits_baseILj7168EfS2_fS2_fjLj256EEEEELb1ELb0ELb1EEEvNS_9BwdParamsE)
        /*0968*/ 	.word	0x000000a8


	//----- nvinfo : EIATTR_REGCOUNT
	.align		4
.L_401:
        /*096c*/ 	.byte	0x04, 0x2f
        /*096e*/ 	.short	(.L_403 - .L_402)
	.align		4
.L_402:
        /*0970*/ 	.word	index@(_ZN10layer_norm31ln_parallel_residual_bwd_kernelINS_13Kernel_traitsIf13__nv_bfloat16fS2_fjLj7168ELj1ELj1ELj8ELj8ENS_18Kernel_traits_baseILj7168EfS2_fS2_fjLj256EEEEELb1ELb0ELb0EEEvNS_9BwdParamsE)
        /*0974*/ 	.word	0x000000ff


	//----- nvinfo : EIATTR_FRAME_SIZE
	.align		4
.L_403:
        /*0978*/ 	.byte	0x04, 0x11
        /*097a*/ 	.short	(.L_405 - .L_404)
	.align		4
.L_404:
        /*097c*/ 	.word	index@($__internal_52_$__cuda_sm70_shflsync_down_p)
        /*0980*/ 	.word	0x00000000


	//----- nvinfo : EIATTR_FRAME_SIZE
	.align		4
.L_405:
        /*0984*/ 	.byte	0x04, 0x11
        /*0986*/ 	.short	(.L_407 - .L_406)
	.align		4
.L_406:
        /*0988*/ 	.word	index@(_ZN10layer_norm31ln_parallel_residual_bwd_kernelINS_13Kernel_traitsIf13__nv_bfloat16fS2_fjLj7168ELj1ELj1ELj8ELj8ENS_18Kernel_traits_baseILj7168EfS2_fS2_fjLj256EEEEELb1ELb0ELb0EEEvNS_9BwdParamsE)
        /*098c*/ 	.word	0x000000a0


	//----- nvinfo : EIATTR_REGCOUNT
	.align		4
.L_407:
        /*0990*/ 	.byte	0x04, 0x2f
        /*0992*/ 	.short	(.L_409 - .L_408)
	.align		4
.L_408:
        /*0994*/ 	.word	index@(_ZN10layer_norm31ln_parallel_residual_bwd_kernelINS_13Kernel_traitsIf13__nv_bfloat16fS2_fjLj7168ELj1ELj1ELj8ELj8ENS_18Kernel_traits_baseILj7168EfS2_fS2_fjLj256EEEEELb0ELb1ELb1EEEvNS_9BwdParamsE)
        /*0998*/ 	.word	0x000000d2


	//----- nvinfo : EIATTR_FRAME_SIZE
	.align		4
.L_409:
        /*099c*/ 	.byte	0x04, 0x11
        /*099e*/ 	.short	(.L_411 - .L_410)
	.align		4
.L_410:
        /*09a0*/ 	.word	index@($__internal_51_$__cuda_sm70_shflsync_down_p)
        /*09a4*/ 	.word	0x00000000


	//----- nvinfo : EIATTR_FRAME_SIZE
	.align		4
.L_411:
        /*09a8*/ 	.byte	0x04, 0x11
        /*09aa*/ 	.short	(.L_413 - .L_412)
	.align		4
.L_412:
        /*09ac*/ 	.word	index@(_ZN10layer_norm31ln_parallel_residual_bwd_kernelINS_13Kernel_traitsIf13__nv_bfloat16fS2_fjLj7168ELj1ELj1ELj8ELj8ENS_18Kernel_traits_baseILj7168EfS2_fS2_fjLj256EEEEELb0ELb1ELb1EEEvNS_9BwdParamsE)
        /*09b0*/ 	.word	0x00000000


	//----- nvinfo : EIATTR_REGCOUNT
	.align		4
.L_413:
        /*09b4*/ 	.byte	0x04, 0x2f
        /*09b6*/ 	.short	(.L_415 - .L_414)
	.align		4
.L_414:
        /*09b8*/ 	.word	index@(_ZN10layer_norm31ln_parallel_residual_bwd_kernelINS_13Kernel_traitsIf13__nv_bfloat16fS2_fjLj7168ELj1ELj1ELj8ELj8ENS_18Kernel_traits_baseILj7168EfS2_fS2_fjLj256EEEEELb0ELb1ELb0EEEvNS_9BwdParamsE)
        /*09bc*/ 	.word	0x000000d0


	//----- nvinfo : EIATTR_FRAME_SIZE
	.align		4
.L_415:
        /*09c0*/ 	.byte	0x04, 0x11
        /*09c2*/ 	.short	(.L_417 - .L_416)
	.align		4
.L_416:
        /*09c4*/ 	.word	index@($__internal_50_$__cuda_sm70_shflsync_down_p)
        /*09c8*/ 	.word	0x00000000


	//----- nvinfo : EIATTR_FRAME_SIZE
	.align		4
.L_417:
        /*09cc*/ 	.byte	0x04, 0x11
        /*09ce*/ 	.short	(.L_419 - .L_418)
	.align		4
.L_418:
        /*09d0*/ 	.word	index@(_ZN10layer_norm31ln_parallel_residual_bwd_kernelINS_13Kernel_traitsIf13__nv_bfloat16fS2_fjLj7168ELj1ELj1ELj8ELj8ENS_18Kernel_traits_baseILj7168EfS2_fS2_fjLj256EEEEELb0ELb1ELb0EEEvNS_9BwdParamsE)
        /*09d4*/ 	.word	0x00000000


	//----- nvinfo : EIATTR_REGCOUNT
	.align		4
.L_419:
        /*09d8*/ 	.byte	0x04, 0x2f
        /*09da*/ 	.short	(.L_421 - .L_420)
	.align		4
.L_420:
        /*09dc*/ 	.word	index@(_ZN10layer_norm31ln_parallel_residual_bwd_kernelINS_13Kernel_traitsIf13__nv_bfloat16fS2_fjLj7168ELj1ELj1ELj8ELj8ENS_18Kernel_traits_baseILj7168EfS2_fS2_fjLj256EEEEELb0ELb0ELb1EEEvNS_9BwdParamsE)
        /*09e0*/ 	.word	0x000000ff


	//----- nvinfo : EIATTR_FRAME_SIZE
	.align		4
.L_421:
        /*09e4*/ 	.byte	0x04, 0x11
        /*09e6*/ 	.short	(.L_423 - .L_422)
	.align		4
.L_422:
        /*09e8*/ 	.word	index@($__internal_49_$__cuda_sm70_shflsync_down_p)
        /*09ec*/ 	.word	0x00000000


	//----- nvinfo : EIATTR_FRAME_SIZE
	.align		4
.L_423:
        /*09f0*/ 	.byte	0x04, 0x11
        /*09f2*/ 	.short	(.L_425 - .L_424)
	.align		4
.L_424:
        /*09f4*/ 	.word	index@(_ZN10layer_norm31ln_parallel_residual_bwd_kernelINS_13Kernel_traitsIf13__nv_bfloat16fS2_fjLj7168ELj1ELj1ELj8ELj8ENS_18Kernel_traits_baseILj7168EfS2_fS2_fjLj256EEEEELb0ELb0ELb1EEEvNS_9BwdParamsE)
        /*09f8*/ 	.word	0x00000068


	//----- nvinfo : EIATTR_REGCOUNT
	.align		4
.L_425:
        /*09fc*/ 	.byte	0x04, 0x2f
        /*09fe*/ 	.short	(.L_427 - .L_426)
	.align		4
.L_426:
        /*0a00*/ 	.word	index@(_ZN10layer_norm31ln_parallel_residual_bwd_kernelINS_13Kernel_traitsIf13__nv_bfloat16fS2_fjLj7168ELj1ELj1ELj8ELj8ENS_18Kernel_traits_baseILj7168EfS2_fS2_fjLj256EEEEELb0ELb0ELb0EEEvNS_9BwdParamsE)
        /*0a04*/ 	.word	0x000000ff


	//----- nvinfo : EIATTR_FRAME_SIZE
	.align		4
.L_427:
        /*0a08*/ 	.byte	0x04, 0x11
        /*0a0a*/ 	.short	(.L_429 - .L_428)
	.align		4
.L_428:
        /*0a0c*/ 	.word	index@($__internal_48_$__cuda_sm70_shflsync_down_p)
        /*0a10*/ 	.word	0x00000000


	//----- nvinfo : EIATTR_FRAME_SIZE
	.align		4
.L_429:
        /*0a14*/ 	.byte	0x04, 0x11
        /*0a16*/ 	.short	(.L_431 - .L_430)
	.align		4
.L_430:
        /*0a18*/ 	.word	index@(_ZN10layer_norm31ln_parallel_residual_bwd_kernelINS_13Kernel_traitsIf13__nv_bfloat16fS2_fjLj7168ELj1ELj1ELj8ELj8ENS_18Kernel_traits_baseILj7168EfS2_fS2_fjLj256EEEEELb0ELb0ELb0EEEvNS_9BwdParamsE)
        /*0a1c*/ 	.word	0x00000070


	//----- nvinfo : EIATTR_REGCOUNT
	.align		4
.L_431:
        /*0a20*/ 	.byte	0x04, 0x2f
        /*0a22*/ 	.short	(.L_433 - .L_432)
	.align		4
.L_432:
        /*0a24*/ 	.word	index@(_ZN10layer_norm31ln_parallel_residual_bwd_kernelINS_13Kernel_traitsI13__nv_bfloat16S2_fS2_fjLj7168ELj1ELj1ELj8ELj8ENS_18Kernel_traits_baseILj7168ES2_S2_fS2_fjLj256EEEEELb1ELb1ELb1EEEvNS_9BwdParamsE)
        /*0a28*/ 	.word	0x000000e6


	//----- nvinfo : EIATTR_FRAME_SIZE
	.align		4
.L_433:
        /*0a2c*/ 	.byte	0x04, 0x11
        /*0a2e*/ 	.short	(.L_435 - .L_434)
	.align		4
.L_434:
        /*0a30*/ 	.word	index@($__internal_47_$__cuda_sm70_shflsync_down_p)
        /*0a34*/ 	.word	0x00000000


	//----- nvinfo : EIATTR_FRAME_SIZE
	.align		4
.L_435:
        /*0a38*/ 	.byte	0x04, 0x11
        /*0a3a*/ 	.short	(.L_437 - .L_436)
	.align		4
.L_436:
        /*0a3c*/ 	.word	index@(_ZN10layer_norm31ln_parallel_residual_bwd_kernelINS_13Kernel_traitsI13__nv_bfloat16S2_fS2_fjLj7168ELj1ELj1ELj8ELj8ENS_18Kernel_traits_baseILj7168ES2_S2_fS2_fjLj256EEEEELb1ELb1ELb1EEEvNS_9BwdParamsE)
        /*0a40*/ 	.word	0x00000000


	//----- nvinfo : EIATTR_REGCOUNT
	.align		4
.L_437:
        /*0a44*/ 	.byte	0x04, 0x2f
        /*0a46*/ 	.short	(.L_439 - .L_438)
	.align		4
.L_438:
        /*0a48*/ 	.word	index@(_ZN10layer_norm40ln_parallel_residual_bwd_finalize_kernelINS_22Kernel_traits_finalizeILj7168E13__nv_bfloat16S2_fS2_fjLb0ELj1024ELj4ENS_18Kernel_traits_baseILj7168ES2_S2_fS2_fjLj1024EEEEELb1EEEvNS_9BwdParamsE)
        /*0a4c*/ 	.word	0x00000020


	//----- nvinfo : EIATTR_FRAME_SIZE
	.align		4
.L_439:
        /*0a50*/ 	.byte	0x04, 0x11
        /*0a52*/ 	.short	(.L_441 - .L_440)
	.align		4
.L_440:
        /*0a54*/ 	.word	index@($__internal_46_$__cuda_sm70_shflsync_bfly_p)
        /*0a58*/ 	.word	0x00000000


	//----- nvinfo : EIATTR_FRAME_SIZE
	.align		4
.L_441:
        /*0a5c*/ 	.byte	0x04, 0x11
        /*0a5e*/ 	.short	(.L_443 - .L_442)
	.align		4
.L_442:
        /*0a60*/ 	.word	index@(_ZN10layer_norm40ln_parallel_residual_bwd_finalize_kernelINS_22Kernel_traits_finalizeILj7168E13__nv_bfloat16S2_fS2_fjLb0ELj1024ELj4ENS_18Kernel_traits_baseILj7168ES2_S2_fS2_fjLj1024EEEEELb1EEEvNS_9BwdParamsE)
        /*0a64*/ 	.word	0x00000000


	//----- nvinfo : EIATTR_REGCOUNT
	.align		4
.L_443:
        /*0a68*/ 	.byte	0x04, 0x2f
        /*0a6a*/ 	.short	(.L_445 - .L_444)
	.align		4
.L_444:
        /*0a6c*/ 	.word	index@(_ZN10layer_norm22ln_bwd_finalize_kernelINS_22Kernel_traits_finalizeILj7168E13__nv_bfloat16S2_fS2_fjLb0ELj1024ELj4ENS_18Kernel_traits_baseILj7168ES2_S2_fS2_fjLj1024EEEEELb0ELb1EEEvNS_9BwdParamsE)
        /*0a70*/ 	.word	0x00000020


	//----- nvinfo : EIATTR_FRAME_SIZE
	.align		4
.L_445:
        /*0a74*/ 	.byte	0x04, 0x11
        /*0a76*/ 	.short	(.L_447 - .L_446)
	.align		4
.L_446:
        /*0a78*/ 	.word	index@($__internal_45_$__cuda_sm70_shflsync_bfly_p)
        /*0a7c*/ 	.word	0x00000000


	//----- nvinfo : EIATTR_FRAME_SIZE
	.align		4
.L_447:
        /*0a80*/ 	.byte	0x04, 0x11
        /*0a82*/ 	.short	(.L_449 - .L_448)
	.align		4
.L_448:
        /*0a84*/ 	.word	index@(_ZN10layer_norm22ln_bwd_finalize_kernelINS_22Kernel_traits_finalizeILj7168E13__nv_bfloat16S2_fS2_fjLb0ELj1024ELj4ENS_18Kernel_traits_baseILj7168ES2_S2_fS2_fjLj1024EEEEELb0ELb1EEEvNS_9BwdParamsE)
        /*0a88*/ 	.word	0x00000000


	//----- nvinfo : EIATTR_REGCOUNT
	.align		4
.L_449:
        /*0a8c*/ 	.byte	0x04, 0x2f
        /*0a8e*/ 	.short	(.L_451 - .L_450)
	.align		4
.L_450:
        /*0a90*/ 	.word	index@(_ZN10layer_norm31ln_parallel_residual_bwd_kernelINS_13Kernel_traitsI13__nv_bfloat16S2_fS2_fjLj7168ELj1ELj1ELj8ELj8ENS_18Kernel_traits_baseILj7168ES2_S2_fS2_fjLj256EEEEELb1ELb1ELb0EEEvNS_9BwdParamsE)
        /*0a94*/ 	.word	0x000000de


	//----- nvinfo : EIATTR_FRAME_SIZE
	.align		4
.L_451:
        /*0a98*/ 	.byte	0x04, 0x11
        /*0a9a*/ 	.short	(.L_453 - .L_452)
	.align		4
.L_452:
        /*0a9c*/ 	.word	index@($__internal_44_$__cuda_sm70_shflsync_down_p)
        /*0aa0*/ 	.word	0x00000000


	//----- nvinfo : EIATTR_FRAME_SIZE
	.align		4
.L_453:
        /*0aa4*/ 	.byte	0x04, 0x11
        /*0aa6*/ 	.short	(.L_455 - .L_454)
	.align		4
.L_454:
        /*0aa8*/ 	.word	index@(_ZN10layer_norm31ln_parallel_residual_bwd_kernelINS_13Kernel_traitsI13__nv_bfloat16S2_fS2_fjLj7168ELj1ELj1ELj8ELj8ENS_18Kernel_traits_baseILj7168ES2_S2_fS2_fjLj256EEEEELb1ELb1ELb0EEEvNS_9BwdParamsE)
        /*0aac*/ 	.word	0x00000000


	//----- nvinfo : EIATTR_REGCOUNT
	.align		4
.L_455:
        /*0ab0*/ 	.byte	0x04, 0x2f
        /*0ab2*/ 	.short	(.L_457 - .L_456)
	.align		4
.L_456:
        /*0ab4*/ 	.word	index@(_ZN10layer_norm40ln_parallel_residual_bwd_finalize_kernelINS_22Kernel_traits_finalizeILj7168E13__nv_bfloat16S2_fS2_fjLb0ELj1024ELj4ENS_18Kernel_traits_baseILj7168ES2_S2_fS2_fjLj1024EEEEELb0EEEvNS_9BwdParamsE)
        /*0ab8*/ 	.word	0x00000020


	//----- nvinfo : EIATTR_FRAME_SIZE
	.align		4
.L_457:
        /*0abc*/ 	.byte	0x04, 0x11
        /*0abe*/ 	.short	(.L_459 - .L_458)
	.align		4
.L_458:
        /*0ac0*/ 	.word	index@($__internal_43_$__cuda_sm70_shflsync_bfly_p)
        /*0ac4*/ 	.word	0x00000000


	//----- nvinfo : EIATTR_FRAME_SIZE
	.align		4
.L_459:
        /*0ac8*/ 	.byte	0x04, 0x11
        /*0aca*/ 	.short	(.L_461 - .L_460)
	.align		4
.L_460:
        /*0acc*/ 	.word	index@(_ZN10layer_norm40ln_parallel_residual_bwd_finalize_kernelINS_22Kernel_traits_finalizeILj7168E13__nv_bfloat16S2_fS2_fjLb0ELj1024ELj4ENS_18Kernel_traits_baseILj7168ES2_S2_fS2_fjLj1024EEEEELb0EEEvNS_9BwdParamsE)
        /*0ad0*/ 	.word	0x00000000


	//----- nvinfo : EIATTR_REGCOUNT
	.align		4
.L_461:
        /*0ad4*/ 	.byte	0x04, 0x2f
        /*0ad6*/ 	.short	(.L_463 - .L_462)
	.align		4
.L_462:
        /*0ad8*/ 	.word	index@(_ZN10layer_norm22ln_bwd_finalize_kernelINS_22Kernel_traits_finalizeILj7168E13__nv_bfloat16S2_fS2_fjLb0ELj1024ELj4ENS_18Kernel_traits_baseILj7168ES2_S2_fS2_fjLj1024EEEEELb0ELb0EEEvNS_9BwdParamsE)
        /*0adc*/ 	.word	0x0000001e


	//----- nvinfo : EIATTR_FRAME_SIZE
	.align		4
.L_463:
        /*0ae0*/ 	.byte	0x04, 0x11
        /*0ae2*/ 	.short	(.L_465 - .L_464)
	.align		4
.L_464:
        /*0ae4*/ 	.word	index@($__internal_42_$__cuda_sm70_shflsync_bfly_p)
        /*0ae8*/ 	.word	0x00000000


	//----- nvinfo : EIATTR_FRAME_SIZE
	.align		4
.L_465:
        /*0aec*/ 	.byte	0x04, 0x11
        /*0aee*/ 	.short	(.L_467 - .L_466)
	.align		4
.L_466:
        /*0af0*/ 	.word	index@(_ZN10layer_norm22ln_bwd_finalize_kernelINS_22Kernel_traits_finalizeILj7168E13__nv_bfloat16S2_fS2_fjLb0ELj1024ELj4ENS_18Kernel_traits_baseILj7168ES2_S2_fS2_fjLj1024EEEEELb0ELb0EEEvNS_9BwdParamsE)
        /*0af4*/ 	.word	0x00000000


	//----- nvinfo : EIATTR_REGCOUNT
	.align		4
.L_467:
        /*0af8*/ 	.byte	0x04, 0x2f
        /*0afa*/ 	.short	(.L_469 - .L_468)
	.align		4
.L_468:
        /*0afc*/ 	.word	index@(_ZN10layer_norm31ln_parallel_residual_bwd_kernelINS_13Kernel_traitsI13__nv_bfloat16S2_fS2_fjLj7168ELj1ELj1ELj8ELj8ENS_18Kernel_traits_baseILj7168ES2_S2_fS2_fjLj256EEEEELb1ELb0ELb1EEEvNS_9BwdParamsE)
        /*0b00*/ 	.word	0x000000ff


	//----- nvinfo : EIATTR_FRAME_SIZE
	.align		4
.L_469:
        /*0b04*/ 	.byte	0x04, 0x11
        /*0b06*/ 	.short	(.L_471 - .L_470)
	.align		4
.L_470:
        /*0b08*/ 	.word	index@($__internal_41_$__cuda_sm70_shflsync_down_p)
        /*0b0c*/ 	.word	0x00000000


	//----- nvinfo : EIATTR_FRAME_SIZE
	.align		4
.L_471:
        /*0b10*/ 	.byte	0x04, 0x11
        /*0b12*/ 	.short	(.L_473 - .L_472)
	.align		4
.L_472:
        /*0b14*/ 	.word	index@(_ZN10layer_norm31ln_parallel_residual_bwd_kernelINS_13Kernel_traitsI13__nv_bfloat16S2_fS2_fjLj7168ELj1ELj1ELj8ELj8ENS_18Kernel_traits_baseILj7168ES2_S2_fS2_fjLj256EEEEELb1ELb0ELb1EEEvNS_9BwdParamsE)
        /*0b18*/ 	.word	0x000000a8


	//----- nvinfo : EIATTR_REGCOUNT
	.align		4
.L_473:
        /*0b1c*/ 	.byte	0x04, 0x2f
        /*0b1e*/ 	.short	(.L_475 - .L_474)
	.align		4
.L_474:
        /*0b20*/ 	.word	index@(_ZN10layer_norm31ln_parallel_residual_bwd_kernelINS_13Kernel_traitsI13__nv_bfloat16S2_fS2_fjLj7168ELj1ELj1ELj8ELj8ENS_18Kernel_traits_baseILj7168ES2_S2_fS2_fjLj256EEEEELb1ELb0ELb0EEEvNS_9BwdParamsE)
        /*0b24*/ 	.word	0x000000ff


	//----- nvinfo : EIATTR_FRAME_SIZE
	.align		4
.L_475:
        /*0b28*/ 	.byte	0x04, 0x11
        /*0b2a*/ 	.short	(.L_477 - .L_476)
	.align		4
.L_476:
        /*0b2c*/ 	.word	index@($__internal_40_$__cuda_sm70_shflsync_down_p)
        /*0b30*/ 	.word	0x00000000


	//----- nvinfo : EIATTR_FRAME_SIZE
	.align		4
.L_477:
        /*0b34*/ 	.byte	0x04, 0x11
        /*0b36*/ 	.short	(.L_479 - .L_478)
	.align		4
.L_478:
        /*0b38*/ 	.word	index@(_ZN10layer_norm31ln_parallel_residual_bwd_kernelINS_13Kernel_traitsI13__nv_bfloat16S2_fS2_fjLj7168ELj1ELj1ELj8ELj8ENS_18Kernel_traits_baseILj7168ES2_S2_fS2_fjLj256EEEEELb1ELb0ELb0EEEvNS_9BwdParamsE)
        /*0b3c*/ 	.word	0x000000a0


	//----- nvinfo : EIATTR_REGCOUNT
	.align		4
.L_479:
        /*0b40*/ 	.byte	0x04, 0x2f
        /*0b42*/ 	.short	(.L_481 - .L_480)
	.align		4
.L_480:
        /*0b44*/ 	.word	index@(_ZN10layer_norm31ln_parallel_residual_bwd_kernelINS_13Kernel_traitsI13__nv_bfloat16S2_fS2_fjLj7168ELj1ELj1ELj8ELj8ENS_18Kernel_traits_baseILj7168ES2_S2_fS2_fjLj256EEEEELb0ELb1ELb1EEEvNS_9BwdParamsE)
        /*0b48*/ 	.word	0x000000d8


	//----- nvinfo : EIATTR_FRAME_SIZE
	.align		4
.L_481:
        /*0b4c*/ 	.byte	0x04, 0x11
        /*0b4e*/ 	.short	(.L_483 - .L_482)
	.align		4
.L_482:
        /*0b50*/ 	.word	index@($__internal_39_$__cuda_sm70_shflsync_down_p)
        /*0b54*/ 	.word	0x00000000


	//----- nvinfo : EIATTR_FRAME_SIZE
	.align		4
.L_483:
        /*0b58*/ 	.byte	0x04, 0x11
        /*0b5a*/ 	.short	(.L_485 - .L_484)
	.align		4
.L_484:
        /*0b5c*/ 	.word	index@(_ZN10layer_norm31ln_parallel_residual_bwd_kernelINS_13Kernel_traitsI13__nv_bfloat16S2_fS2_fjLj7168ELj1ELj1ELj8ELj8ENS_18Kernel_traits_baseILj7168ES2_S2_fS2_fjLj256EEEEELb0ELb1ELb1EEEvNS_9BwdParamsE)
        /*0b60*/ 	.word	0x00000000


	//----- nvinfo : EIATTR_REGCOUNT
	.align		4
.L_485:
        /*0b64*/ 	.byte	0x04, 0x2f
        /*0b66*/ 	.short	(.L_487 - .L_486)
	.align		4
.L_486:
        /*0b68*/ 	.word	index@(_ZN10layer_norm31ln_parallel_residual_bwd_kernelINS_13Kernel_traitsI13__nv_bfloat16S2_fS2_fjLj7168ELj1ELj1ELj8ELj8ENS_18Kernel_traits_baseILj7168ES2_S2_fS2_fjLj256EEEEELb0ELb1ELb0EEEvNS_9BwdParamsE)
        /*0b6c*/ 	.word	0x000000d0


	//----- nvinfo : EIATTR_FRAME_SIZE
	.align		4
.L_487:
        /*0b70*/ 	.byte	0x04, 0x11
        /*0b72*/ 	.short	(.L_489 - .L_488)
	.align		4
.L_488:
        /*0b74*/ 	.word	index@($__internal_38_$__cuda_sm70_shflsync_down_p)
        /*0b78*/ 	.word	0x00000000


	//----- nvinfo : EIATTR_FRAME_SIZE
	.align		4
.L_489:
        /*0b7c*/ 	.byte	0x04, 0x11
        /*0b7e*/ 	.short	(.L_491 - .L_490)
	.align		4
.L_490:
        /*0b80*/ 	.word	index@(_ZN10layer_norm31ln_parallel_residual_bwd_kernelINS_13Kernel_traitsI13__nv_bfloat16S2_fS2_fjLj7168ELj1ELj1ELj8ELj8ENS_18Kernel_traits_baseILj7168ES2_S2_fS2_fjLj256EEEEELb0ELb1ELb0EEEvNS_9BwdParamsE)
        /*0b84*/ 	.word	0x00000000


	//----- nvinfo : EIATTR_REGCOUNT
	.align		4
.L_491:
        /*0b88*/ 	.byte	0x04, 0x2f
        /*0b8a*/ 	.short	(.L_493 - .L_492)
	.align		4
.L_492:
        /*0b8c*/ 	.word	index@(_ZN10layer_norm31ln_parallel_residual_bwd_kernelINS_13Kernel_traitsI13__nv_bfloat16S2_fS2_fjLj7168ELj1ELj1ELj8ELj8ENS_18Kernel_traits_baseILj7168ES2_S2_fS2_fjLj256EEEEELb0ELb0ELb1EEEvNS_9BwdParamsE)
        /*0b90*/ 	.word	0x000000ff


	//----- nvinfo : EIATTR_FRAME_SIZE
	.align		4
.L_493:
        /*0b94*/ 	.byte	0x04, 0x11
        /*0b96*/ 	.short	(.L_495 - .L_494)
	.align		4
.L_494:
        /*0b98*/ 	.word	index@($__internal_37_$__cuda_sm70_shflsync_down_p)
        /*0b9c*/ 	.word	0x00000000


	//----- nvinfo : EIATTR_FRAME_SIZE
	.align		4
.L_495:
        /*0ba0*/ 	.byte	0x04, 0x11
        /*0ba2*/ 	.short	(.L_497 - .L_496)
	.align		4
.L_496:
        /*0ba4*/ 	.word	index@(_ZN10layer_norm31ln_parallel_residual_bwd_kernelINS_13Kernel_traitsI13__nv_bfloat16S2_fS2_fjLj7168ELj1ELj1ELj8ELj8ENS_18Kernel_traits_baseILj7168ES2_S2_fS2_fjLj256EEEEELb0ELb0ELb1EEEvNS_9BwdParamsE)
        /*0ba8*/ 	.word	0x00000070


	//----- nvinfo : EIATTR_REGCOUNT
	.align		4
.L_497:
        /*0bac*/ 	.byte	0x04, 0x2f
        /*0bae*/ 	.short	(.L_499 - .L_498)
	.align		4
.L_498:
        /*0bb0*/ 	.word	index@(_ZN10layer_norm31ln_parallel_residual_bwd_kernelINS_13Kernel_traitsI13__nv_bfloat16S2_fS2_fjLj7168ELj1ELj1ELj8ELj8ENS_18Kernel_traits_baseILj7168ES2_S2_fS2_fjLj256EEEEELb0ELb0ELb0EEEvNS_9BwdParamsE)
        /*0bb4*/ 	.word	0x000000ff


	//----- nvinfo : EIATTR_FRAME_SIZE
	.align		4
.L_499:
        /*0bb8*/ 	.byte	0x04, 0x11
        /*0bba*/ 	.short	(.L_501 - .L_500)
	.align		4
.L_500:
        /*0bbc*/ 	.word	index@($__internal_36_$__cuda_sm70_shflsync_down_p)
        /*0bc0*/ 	.word	0x00000000


	//----- nvinfo : EIATTR_FRAME_SIZE
	.align		4
.L_501:
        /*0bc4*/ 	.byte	0x04, 0x11
        /*0bc6*/ 	.short	(.L_503 - .L_502)
	.align		4
.L_502:
        /*0bc8*/ 	.word	index@(_ZN10layer_norm31ln_parallel_residual_bwd_kernelINS_13Kernel_traitsI13__nv_bfloat16S2_fS2_fjLj7168ELj1ELj1ELj8ELj8ENS_18Kernel_traits_baseILj7168ES2_S2_fS2_fjLj256EEEEELb0ELb0ELb0EEEvNS_9BwdParamsE)
        /*0bcc*/ 	.word	0x00000060


	//----- nvinfo : EIATTR_REGCOUNT
	.align		4
.L_503:
        /*0bd0*/ 	.byte	0x04, 0x2f
        /*0bd2*/ 	.short	(.L_505 - .L_504)
	.align		4
.L_504:
        /*0bd4*/ 	.word	index@(_ZN10layer_norm31ln_parallel_residual_bwd_kernelINS_13Kernel_traitsIf13__nv_bfloat16S2_S2_fjLj7168ELj1ELj1ELj8ELj8ENS_18Kernel_traits_baseILj7168EfS2_S2_S2_fjLj256EEEEELb1ELb1ELb1EEEvNS_9BwdParamsE)
        /*0bd8*/ 	.word	0x000000de


	//----- nvinfo : EIATTR_FRAME_SIZE
	.align		4
.L_505:
        /*0bdc*/ 	.byte	0x04, 0x11
        /*0bde*/ 	.short	(.L_507 - .L_506)
	.align		4
.L_506:
        /*0be0*/ 	.word	index@($__internal_35_$__cuda_sm70_shflsync_down_p)
        /*0be4*/ 	.word	0x00000000


	//----- nvinfo : EIATTR_FRAME_SIZE
	.align		4
.L_507:
        /*0be8*/ 	.byte	0x04, 0x11
        /*0bea*/ 	.short	(.L_509 - .L_508)
	.align		4
.L_508:
        /*0bec*/ 	.word	index@(_ZN10layer_norm31ln_parallel_residual_bwd_kernelINS_13Kernel_traitsIf13__nv_bfloat16S2_S2_fjLj7168ELj1ELj1ELj8ELj8ENS_18Kernel_traits_baseILj7168EfS2_S2_S2_fjLj256EEEEELb1ELb1ELb1EEEvNS_9BwdParamsE)
        /*0bf0*/ 	.word	0x00000000


	//----- nvinfo : EIATTR_REGCOUNT
	.align		4
.L_509:
        /*0bf4*/ 	.byte	0x04, 0x2f
        /*0bf6*/ 	.short	(.L_511 - .L_510)
	.align		4
.L_510:
        /*0bf8*/ 	.word	index@(_ZN10layer_norm40ln_parallel_residual_bwd_finalize_kernelINS_22Kernel_traits_finalizeILj7168Ef13__nv_bfloat16S2_S2_fjLb0ELj1024ELj4ENS_18Kernel_traits_baseILj7168EfS2_S2_S2_fjLj1024EEEEELb1EEEvNS_9BwdParamsE)
        /*0bfc*/ 	.word	0x00000020


	//----- nvinfo : EIATTR_FRAME_SIZE
	.align		4
.L_511:
        /*0c00*/ 	.byte	0x04, 0x11
        /*0c02*/ 	.short	(.L_513 - .L_512)
	.align		4
.L_512:
        /*0c04*/ 	.word	index@($__internal_34_$__cuda_sm70_shflsync_bfly_p)
        /*0c08*/ 	.word	0x00000000


	//----- nvinfo : EIATTR_FRAME_SIZE
	.align		4
.L_513:
        /*0c0c*/ 	.byte	0x04, 0x11
        /*0c0e*/ 	.short	(.L_515 - .L_514)
	.align		4
.L_514:
        /*0c10*/ 	.word	index@(_ZN10layer_norm40ln_parallel_residual_bwd_finalize_kernelINS_22Kernel_traits_finalizeILj7168Ef13__nv_bfloat16S2_S2_fjLb0ELj1024ELj4ENS_18Kernel_traits_baseILj7168EfS2_S2_S2_fjLj1024EEEEELb1EEEvNS_9BwdParamsE)
        /*0c14*/ 	.word	0x00000000


	//----- nvinfo : EIATTR_REGCOUNT
	.align		4
.L_515:
        /*0c18*/ 	.byte	0x04, 0x2f
        /*0c1a*/ 	.short	(.L_517 - .L_516)
	.align		4
.L_516:
        /*0c1c*/ 	.word	index@(_ZN10layer_norm22ln_bwd_finalize_kernelINS_22Kernel_traits_finalizeILj7168Ef13__nv_bfloat16S2_S2_fjLb0ELj1024ELj4ENS_18Kernel_traits_baseILj7168EfS2_S2_S2_fjLj1024EEEEELb0ELb1EEEvNS_9BwdParamsE)
        /*0c20*/ 	.word	0x00000020


	//----- nvinfo : EIATTR_FRAME_SIZE
	.align		4
.L_517:
        /*0c24*/ 	.byte	0x04, 0x11
        /*0c26*/ 	.short	(.L_519 - .L_518)
	.align		4
.L_518:
        /*0c28*/ 	.word	index@($__internal_33_$__cuda_sm70_shflsync_bfly_p)
        /*0c2c*/ 	.word	0x00000000


	//----- nvinfo : EIATTR_FRAME_SIZE
	.align		4
.L_519:
        /*0c30*/ 	.byte	0x04, 0x11
        /*0c32*/ 	.short	(.L_521 - .L_520)
	.align		4
.L_520:
        /*0c34*/ 	.word	index@(_ZN10layer_norm22ln_bwd_finalize_kernelINS_22Kernel_traits_finalizeILj7168Ef13__nv_bfloat16S2_S2_fjLb0ELj1024ELj4ENS_18Kernel_traits_baseILj7168EfS2_S2_S2_fjLj1024EEEEELb0ELb1EEEvNS_9BwdParamsE)
        /*0c38*/ 	.word	0x00000000


	//----- nvinfo : EIATTR_REGCOUNT
	.align		4
.L_521:
        /*0c3c*/ 	.byte	0x04, 0x2f
        /*0c3e*/ 	.short	(.L_523 - .L_522)
	.align		4
.L_522:
        /*0c40*/ 	.word	index@(_ZN10layer_norm31ln_parallel_residual_bwd_kernelINS_13Kernel_traitsIf13__nv_bfloat16S2_S2_fjLj7168ELj1ELj1ELj8ELj8ENS_18Kernel_traits_baseILj7168EfS2_S2_S2_fjLj256EEEEELb1ELb1ELb0EEEvNS_9BwdParamsE)
        /*0c44*/ 	.word	0x000000d0


	//----- nvinfo : EIATTR_FRAME_SIZE
	.align		4
.L_523:
        /*0c48*/ 	.byte	0x04, 0x11
        /*0c4a*/ 	.short	(.L_525 - .L_524)
	.align		4
.L_524:
        /*0c4c*/ 	.word	index@($__internal_32_$__cuda_sm70_shflsync_down_p)
        /*0c50*/ 	.word	0x00000000


	//----- nvinfo : EIATTR_FRAME_SIZE
	.align		4
.L_525:
        /*0c54*/ 	.byte	0x04, 0x11
        /*0c56*/ 	.short	(.L_527 - .L_526)
	.align		4
.L_526:
        /*0c58*/ 	.word	index@(_ZN10layer_norm31ln_parallel_residual_bwd_kernelINS_13Kernel_traitsIf13__nv_bfloat16S2_S2_fjLj7168ELj1ELj1ELj8ELj8ENS_18Kernel_traits_baseILj7168EfS2_S2_S2_fjLj256EEEEELb1ELb1ELb0EEEvNS_9BwdParamsE)
        /*0c5c*/ 	.word	0x00000000


	//----- nvinfo : EIATTR_REGCOUNT
	.align		4
.L_527:
        /*0c60*/ 	.byte	0x04, 0x2f
        /*0c62*/ 	.short	(.L_529 - .L_528)
	.align		4
.L_528:
        /*0c64*/ 	.word	index@(_ZN10layer_norm40ln_parallel_residual_bwd_finalize_kernelINS_22Kernel_traits_finalizeILj7168Ef13__nv_bfloat16S2_S2_fjLb0ELj1024ELj4ENS_18Kernel_traits_baseILj7168EfS2_S2_S2_fjLj1024EEEEELb0EEEvNS_9BwdParamsE)
        /*0c68*/ 	.word	0x00000020


	//----- nvinfo : EIATTR_FRAME_SIZE
	.align		4
.L_529:
        /*0c6c*/ 	.byte	0x04, 0x11
        /*0c6e*/ 	.short	(.L_531 - .L_530)
	.align		4
.L_530:
        /*0c70*/ 	.word	index@($__internal_31_$__cuda_sm70_shflsync_bfly_p)
        /*0c74*/ 	.word	0x00000000


	//----- nvinfo : EIATTR_FRAME_SIZE
	.align		4
.L_531:
        /*0c78*/ 	.byte	0x04, 0x11
        /*0c7a*/ 	.short	(.L_533 - .L_532)
	.align		4
.L_532:
        /*0c7c*/ 	.word	index@(_ZN10layer_norm40ln_parallel_residual_bwd_finalize_kernelINS_22Kernel_traits_finalizeILj7168Ef13__nv_bfloat16S2_S2_fjLb0ELj1024ELj4ENS_18Kernel_traits_baseILj7168EfS2_S2_S2_fjLj1024EEEEELb0EEEvNS_9BwdParamsE)
        /*0c80*/ 	.word	0x00000000


	//----- nvinfo : EIATTR_REGCOUNT
	.align		4
.L_533:
        /*0c84*/ 	.byte	0x04, 0x2f
        /*0c86*/ 	.short	(.L_535 - .L_534)
	.align		4
.L_534:
        /*0c88*/ 	.word	index@(_ZN10layer_norm22ln_bwd_finalize_kernelINS_22Kernel_traits_finalizeILj7168Ef13__nv_bfloat16S2_S2_fjLb0ELj1024ELj4ENS_18Kernel_traits_baseILj7168EfS2_S2_S2_fjLj1024EEEEELb0ELb0EEEvNS_9BwdParamsE)
        /*0c8c*/ 	.word	0x0000001e


	//----- nvinfo : EIATTR_FRAME_SIZE
	.align		4
.L_535:
        /*0c90*/ 	.byte	0x04, 0x11
        /*0c92*/ 	.short	(.L_537 - .L_536)
	.align		4
.L_536:
        /*0c94*/ 	.word	index@($__internal_30_$__cuda_sm70_shflsync_bfly_p)
        /*0c98*/ 	.word	0x00000000


	//----- nvinfo : EIATTR_FRAME_SIZE
	.align		4
.L_537:
        /*0c9c*/ 	.byte	0x04, 0x11
        /*0c9e*/ 	.short	(.L_539 - .L_538)
	.align		4
.L_538:
        /*0ca0*/ 	.word	index@(_ZN10layer_norm22ln_bwd_finalize_kernelINS_22Kernel_traits_finalizeILj7168Ef13__nv_bfloat16S2_S2_fjLb0ELj1024ELj4ENS_18Kernel_traits_baseILj7168EfS2_S2_S2_fjLj1024EEEEELb0ELb0EEEvNS_9BwdParamsE)
        /*0ca4*/ 	.word	0x00000000


	//----- nvinfo : EIATTR_REGCOUNT
	.align		4
.L_539:
        /*0ca8*/ 	.byte	0x04, 0x2f
        /*0caa*/ 	.short	(.L_541 - .L_540)
	.align		4
.L_540:
        /*0cac*/ 	.word	index@(_ZN10layer_norm31ln_parallel_residual_bwd_kernelINS_13Kernel_traitsIf13__nv_bfloat16S2_S2_fjLj7168ELj1ELj1ELj8ELj8ENS_18Kernel_traits_baseILj7168EfS2_S2_S2_fjLj256EEEEELb1ELb0ELb1EEEvNS_9BwdParamsE)
        /*0cb0*/ 	.word	0x000000ff


	//----- nvinfo : EIATTR_FRAME_SIZE
	.align		4
.L_541:
        /*0cb4*/ 	.byte	0x04, 0x11
        /*0cb6*/ 	.short	(.L_543 - .L_542)
	.align		4
.L_542:
        /*0cb8*/ 	.word	index@($__internal_29_$__cuda_sm70_shflsync_down_p)
        /*0cbc*/ 	.word	0x00000000


	//----- nvinfo : EIATTR_FRAME_SIZE
	.align		4
.L_543:
        /*0cc0*/ 	.byte	0x04, 0x11
        /*0cc2*/ 	.short	(.L_545 - .L_544)
	.align		4
.L_544:
        /*0cc4*/ 	.word	index@(_ZN10layer_norm31ln_parallel_residual_bwd_kernelINS_13Kernel_traitsIf13__nv_bfloat16S2_S2_fjLj7168ELj1ELj1ELj8ELj8ENS_18Kernel_traits_baseILj7168EfS2_S2_S2_fjLj256EEEEELb1ELb0ELb1EEEvNS_9BwdParamsE)
        /*0cc8*/ 	.word	0x00000098


	//----- nvinfo : EIATTR_REGCOUNT
	.align		4
.L_545:
        /*0ccc*/ 	.byte	0x04, 0x2f
        /*0cce*/ 	.short	(.L_547 - .L_546)
	.align		4
.L_546:
        /*0cd0*/ 	.word	index@(_ZN10layer_norm31ln_parallel_residual_bwd_kernelINS_13Kernel_traitsIf13__nv_bfloat16S2_S2_fjLj7168ELj1ELj1ELj8ELj8ENS_18Kernel_traits_baseILj7168EfS2_S2_S2_fjLj256EEEEELb1ELb0ELb0EEEvNS_9BwdParamsE)
        /*0cd4*/ 	.word	0x000000ff


	//----- nvinfo : EIATTR_FRAME_SIZE
	.align		4
.L_547:
        /*0cd8*/ 	.byte	0x04, 0x11
        /*0cda*/ 	.short	(.L_549 - .L_548)
	.align		4
.L_548:
        /*0cdc*/ 	.word	index@($__internal_28_$__cuda_sm70_shflsync_down_p)
        /*0ce0*/ 	.word	0x00000000


	//----- nvinfo : EIATTR_FRAME_SIZE
	.align		4
.L_549:
        /*0ce4*/ 	.byte	0x04, 0x11
        /*0ce6*/ 	.short	(.L_551 - .L_550)
	.align		4
.L_550:
        /*0ce8*/ 	.word	index@(_ZN10layer_norm31ln_parallel_residual_bwd_kernelINS_13Kernel_traitsIf13__nv_bfloat16S2_S2_fjLj7168ELj1ELj1ELj8ELj8ENS_18Kernel_traits_baseILj7168EfS2_S2_S2_fjLj256EEEEELb1ELb0ELb0EEEvNS_9BwdParamsE)
        /*0cec*/ 	.word	0x00000068


	//----- nvinfo : EIATTR_REGCOUNT
	.align		4
.L_551:
        /*0cf0*/ 	.byte	0x04, 0x2f
        /*0cf2*/ 	.short	(.L_553 - .L_552)
	.align		4
.L_552:
        /*0cf4*/ 	.word	index@(_ZN10layer_norm31ln_parallel_residual_bwd_kernelINS_13Kernel_traitsIf13__nv_bfloat16S2_S2_fjLj7168ELj1ELj1ELj8ELj8ENS_18Kernel_traits_baseILj7168EfS2_S2_S2_fjLj256EEEEELb0ELb1ELb1EEEvNS_9BwdParamsE)
        /*0cf8*/ 	.word	0x000000ce


	//----- nvinfo : EIATTR_FRAME_SIZE
	.align		4
.L_553:
        /*0cfc*/ 	.byte	0x04, 0x11
        /*0cfe*/ 	.short	(.L_555 - .L_554)
	.align		4
.L_554:
        /*0d00*/ 	.word	index@($__internal_27_$__cuda_sm70_shflsync_down_p)
        /*0d04*/ 	.word	0x00000000


	//----- nvinfo : EIATTR_FRAME_SIZE
	.align		4
.L_555:
        /*0d08*/ 	.byte	0x04, 0x11
        /*0d0a*/ 	.short	(.L_557 - .L_556)
	.align		4
.L_556:
        /*0d0c*/ 	.word	index@(_ZN10layer_norm31ln_parallel_residual_bwd_kernelINS_13Kernel_traitsIf13__nv_bfloat16S2_S2_fjLj7168ELj1ELj1ELj8ELj8ENS_18Kernel_traits_baseILj7168EfS2_S2_S2_fjLj256EEEEELb0ELb1ELb1EEEvNS_9BwdParamsE)
        /*0d10*/ 	.word	0x00000000


	//----- nvinfo : EIATTR_REGCOUNT
	.align		4
.L_557:
        /*0d14*/ 	.byte	0x04, 0x2f
        /*0d16*/ 	.short	(.L_559 - .L_558)
	.align		4
.L_558:
        /*0d18*/ 	.word	index@(_ZN10layer_norm31ln_parallel_residual_bwd_kernelINS_13Kernel_traitsIf13__nv_bfloat16S2_S2_fjLj7168ELj1ELj1ELj8ELj8ENS_18Kernel_traits_baseILj7168EfS2_S2_S2_fjLj256EEEEELb0ELb1ELb0EEEvNS_9BwdParamsE)
        /*0d1c*/ 	.word	0x000000c2


	//----- nvinfo : EIATTR_FRAME_SIZE
	.align		4
.L_559:
        /*0d20*/ 	.byte	0x04, 0x11
        /*0d22*/ 	.short	(.L_561 - .L_560)
	.align		4
.L_560:
        /*0d24*/ 	.word	index@($__internal_26_$__cuda_sm70_shflsync_down_p)
        /*0d28*/ 	.word	0x00000000


	//----- nvinfo : EIATTR_FRAME_SIZE
	.align		4
.L_561:
        /*0d2c*/ 	.byte	0x04, 0x11
        /*0d2e*/ 	.short	(.L_563 - .L_562)
	.align		4
.L_562:
        /*0d30*/ 	.word	index@(_ZN10layer_norm31ln_parallel_residual_bwd_kernelINS_13Kernel_traitsIf13__nv_bfloat16S2_S2_fjLj7168ELj1ELj1ELj8ELj8ENS_18Kernel_traits_baseILj7168EfS2_S2_S2_fjLj256EEEEELb0ELb1ELb0EEEvNS_9BwdParamsE)
        /*0d34*/ 	.word	0x00000000


	//----- nvinfo : EIATTR_REGCOUNT
	.align		4
.L_563:
        /*0d38*/ 	.byte	0x04, 0x2f
        /*0d3a*/ 	.short	(.L_565 - .L_564)
	.align		4
.L_564:
        /*0d3c*/ 	.word	index@(_ZN10layer_norm31ln_parallel_residual_bwd_kernelINS_13Kernel_traitsIf13__nv_bfloat16S2_S2_fjLj7168ELj1ELj1ELj8ELj8ENS_18Kernel_traits_baseILj7168EfS2_S2_S2_fjLj256EEEEELb0ELb0ELb1EEEvNS_9BwdParamsE)
        /*0d40*/ 	.word	0x000000ff


	//----- nvinfo : EIATTR_FRAME_SIZE
	.align		4
.L_565:
        /*0d44*/ 	.byte	0x04, 0x11
        /*0d46*/ 	.short	(.L_567 - .L_566)
	.align		4
.L_566:
        /*0d48*/ 	.word	index@($__internal_25_$__cuda_sm70_shflsync_down_p)
        /*0d4c*/ 	.word	0x00000000


	//----- nvinfo : EIATTR_FRAME_SIZE
	.align		4
.L_567:
        /*0d50*/ 	.byte	0x04, 0x11
        /*0d52*/ 	.short	(.L_569 - .L_568)
	.align		4
.L_568:
        /*0d54*/ 	.word	index@(_ZN10layer_norm31ln_parallel_residual_bwd_kernelINS_13Kernel_traitsIf13__nv_bfloat16S2_S2_fjLj7168ELj1ELj1ELj8ELj8ENS_18Kernel_traits_baseILj7168EfS2_S2_S2_fjLj256EEEEELb0ELb0ELb1EEEvNS_9BwdParamsE)
        /*0d58*/ 	.word	0x00000050


	//----- nvinfo : EIATTR_REGCOUNT
	.align		4
.L_569:
        /*0d5c*/ 	.byte	0x04, 0x2f
        /*0d5e*/ 	.short	(.L_571 - .L_570)
	.align		4
.L_570:
        /*0d60*/ 	.word	index@(_ZN10layer_norm31ln_parallel_residual_bwd_kernelINS_13Kernel_traitsIf13__nv_bfloat16S2_S2_fjLj7168ELj1ELj1ELj8ELj8ENS_18Kernel_traits_baseILj7168EfS2_S2_S2_fjLj256EEEEELb0ELb0ELb0EEEvNS_9BwdParamsE)
        /*0d64*/ 	.word	0x000000ff


	//----- nvinfo : EIATTR_FRAME_SIZE
	.align		4
.L_571:
        /*0d68*/ 	.byte	0x04, 0x11
        /*0d6a*/ 	.short	(.L_573 - .L_572)
	.align		4
.L_572:
        /*0d6c*/ 	.word	index@($__internal_24_$__cuda_sm70_shflsync_down_p)
        /*0d70*/ 	.word	0x00000000


	//----- nvinfo : EIATTR_FRAME_SIZE
	.align		4
.L_573:
        /*0d74*/ 	.byte	0x04, 0x11
        /*0d76*/ 	.short	(.L_575 - .L_574)
	.align		4
.L_574:
        /*0d78*/ 	.word	index@(_ZN10layer_norm31ln_parallel_residual_bwd_kernelINS_13Kernel_traitsIf13__nv_bfloat16S2_S2_fjLj7168ELj1ELj1ELj8ELj8ENS_18Kernel_traits_baseILj7168EfS2_S2_S2_fjLj256EEEEELb0ELb0ELb0EEEvNS_9BwdParamsE)
        /*0d7c*/ 	.word	0x00000028


	//----- nvinfo : EIATTR_REGCOUNT
	.align		4
.L_575:
        /*0d80*/ 	.byte	0x04, 0x2f
        /*0d82*/ 	.short	(.L_577 - .L_576)
	.align		4
.L_576:
        /*0d84*/ 	.word	index@(_ZN10layer_norm31ln_parallel_residual_bwd_kernelINS_13Kernel_traitsI6__halfS2_S2_S2_fjLj7168ELj1ELj1ELj8ELj8ENS_18Kernel_traits_baseILj7168ES2_S2_S2_S2_fjLj256EEEEELb1ELb1ELb1EEEvNS_9BwdParamsE)
        /*0d88*/ 	.word	0x000000dc


	//----- nvinfo : EIATTR_FRAME_SIZE
	.align		4
.L_577:
        /*0d8c*/ 	.byte	0x04, 0x11
        /*0d8e*/ 	.short	(.L_579 - .L_578)
	.align		4
.L_578:
        /*0d90*/ 	.word	index@($__internal_23_$__cuda_sm70_shflsync_down_p)
        /*0d94*/ 	.word	0x00000000


	//----- nvinfo : EIATTR_FRAME_SIZE
	.align		4
.L_579:
        /*0d98*/ 	.byte	0x04, 0x11
        /*0d9a*/ 	.short	(.L_581 - .L_580)
	.align		4
.L_580:
        /*0d9c*/ 	.word	index@(_ZN10layer_norm31ln_parallel_residual_bwd_kernelINS_13Kernel_traitsI6__halfS2_S2_S2_fjLj7168ELj1ELj1ELj8ELj8ENS_18Kernel_traits_baseILj7168ES2_S2_S2_S2_fjLj256EEEEELb1ELb1ELb1EEEvNS_9BwdParamsE)
        /*0da0*/ 	.word	0x00000000


	//----- nvinfo : EIATTR_REGCOUNT
	.align		4
.L_581:
        /*0da4*/ 	.byte	0x04, 0x2f
        /*0da6*/ 	.short	(.L_583 - .L_582)
	.align		4
.L_582:
        /*0da8*/ 	.word	index@(_ZN10layer_norm40ln_parallel_residual_bwd_finalize_kernelINS_22Kernel_traits_finalizeILj7168E6__halfS2_S2_S2_fjLb0ELj1024ELj4ENS_18Kernel_traits_baseILj7168ES2_S2_S2_S2_fjLj1024EEEEELb1EEEvNS_9BwdParamsE)
        /*0dac*/ 	.word	0x00000020


	//----- nvinfo : EIATTR_FRAME_SIZE
	.align		4
.L_583:
        /*0db0*/ 	.byte	0x04, 0x11
        /*0db2*/ 	.short	(.L_585 - .L_584)
	.align		4
.L_584:
        /*0db4*/ 	.word	index@($__internal_22_$__cuda_sm70_shflsync_bfly_p)
        /*0db8*/ 	.word	0x00000000


	//----- nvinfo : EIATTR_FRAME_SIZE
	.align		4
.L_585:
        /*0dbc*/ 	.byte	0x04, 0x11
        /*0dbe*/ 	.short	(.L_587 - .L_586)
	.align		4
.L_586:
        /*0dc0*/ 	.word	index@(_ZN10layer_norm40ln_parallel_residual_bwd_finalize_kernelINS_22Kernel_traits_finalizeILj7168E6__halfS2_S2_S2_fjLb0ELj1024ELj4ENS_18Kernel_traits_baseILj7168ES2_S2_S2_S2_fjLj1024EEEEELb1EEEvNS_9BwdParamsE)
        /*0dc4*/ 	.word	0x00000000


	//----- nvinfo : EIATTR_REGCOUNT
	.align		4
.L_587:
        /*0dc8*/ 	.byte	0x04, 0x2f
        /*0dca*/ 	.short	(.L_589 - .L_588)
	.align		4
.L_588:
        /*0dcc*/ 	.word	index@(_ZN10layer_norm22ln_bwd_finalize_kernelINS_22Kernel_traits_finalizeILj7168E6__halfS2_S2_S2_fjLb0ELj1024ELj4ENS_18Kernel_traits_baseILj7168ES2_S2_S2_S2_fjLj1024EEEEELb0ELb1EEEvNS_9BwdParamsE)
        /*0dd0*/ 	.word	0x00000020


	//----- nvinfo : EIATTR_FRAME_SIZE
	.align		4
.L_589:
        /*0dd4*/ 	.byte	0x04, 0x11
        /*0dd6*/ 	.short	(.L_591 - .L_590)
	.align		4
.L_590:
        /*0dd8*/ 	.word	index@($__internal_21_$__cuda_sm70_shflsync_bfly_p)
        /*0ddc*/ 	.word	0x00000000


	//----- nvinfo : EIATTR_FRAME_SIZE
	.align		4
.L_591:
        /*0de0*/ 	.byte	0x04, 0x11
        /*0de2*/ 	.short	(.L_593 - .L_592)
	.align		4
.L_592:
        /*0de4*/ 	.word	index@(_ZN10layer_norm22ln_bwd_finalize_kernelINS_22Kernel_traits_finalizeILj7168E6__halfS2_S2_S2_fjLb0ELj1024ELj4ENS_18Kernel_traits_baseILj7168ES2_S2_S2_S2_fjLj1024EEEEELb0ELb1EEEvNS_9BwdParamsE)
        /*0de8*/ 	.word	0x00000000


	//----- nvinfo : EIATTR_REGCOUNT
	.align		4
.L_593:
        /*0dec*/ 	.byte	0x04, 0x2f
        /*0dee*/ 	.short	(.L_595 - .L_594)
	.align		4
.L_594:
        /*0df0*/ 	.word	index@(_ZN10layer_norm31ln_parallel_residual_bwd_kernelINS_13Kernel_traitsI6__halfS2_S2_S2_fjLj7168ELj1ELj1ELj8ELj8ENS_18Kernel_traits_baseILj7168ES2_S2_S2_S2_fjLj256EEEEELb1ELb1ELb0EEEvNS_9BwdParamsE)
        /*0df4*/ 	.word	0x000000d0


	//----- nvinfo : EIATTR_FRAME_SIZE
	.align		4
.L_595:
        /*0df8*/ 	.byte	0x04, 0x11
        /*0dfa*/ 	.short	(.L_597 - .L_596)
	.align		4
.L_596:
        /*0dfc*/ 	.word	index@($__internal_20_$__cuda_sm70_shflsync_down_p)
        /*0e00*/ 	.word	0x00000000


	//----- nvinfo : EIATTR_FRAME_SIZE
	.align		4
.L_597:
        /*0e04*/ 	.byte	0x04, 0x11
        /*0e06*/ 	.short	(.L_599 - .L_598)
	.align		4
.L_598:
        /*0e08*/ 	.word	index@(_ZN10layer_norm31ln_parallel_residual_bwd_kernelINS_13Kernel_traitsI6__halfS2_S2_S2_fjLj7168ELj1ELj1ELj8ELj8ENS_18Kernel_traits_baseILj7168ES2_S2_S2_S2_fjLj256EEEEELb1ELb1ELb0EEEvNS_9BwdParamsE)
        /*0e0c*/ 	.word	0x00000000


	//----- nvinfo : EIATTR_REGCOUNT
	.align		4
.L_599:
        /*0e10*/ 	.byte	0x04, 0x2f
        /*0e12*/ 	.short	(.L_601 - .L_600)
	.align		4
.L_600:
        /*0e14*/ 	.word	index@(_ZN10layer_norm40ln_parallel_residual_bwd_finalize_kernelINS_22Kernel_traits_finalizeILj7168E6__halfS2_S2_S2_fjLb0ELj1024ELj4ENS_18Kernel_traits_baseILj7168ES2_S2_S2_S2_fjLj1024EEEEELb0EEEvNS_9BwdParamsE)
        /*0e18*/ 	.word	0x00000020


	//----- nvinfo : EIATTR_FRAME_SIZE
	.align		4
.L_601:
        /*0e1c*/ 	.byte	0x04, 0x11
        /*0e1e*/ 	.short	(.L_603 - .L_602)
	.align		4
.L_602:
        /*0e20*/ 	.word	index@($__internal_19_$__cuda_sm70_shflsync_bfly_p)
        /*0e24*/ 	.word	0x00000000


	//----- nvinfo : EIATTR_FRAME_SIZE
	.align		4
.L_603:
        /*0e28*/ 	.byte	0x04, 0x11
        /*0e2a*/ 	.short	(.L_605 - .L_604)
	.align		4
.L_604:
        /*0e2c*/ 	.word	index@(_ZN10layer_norm40ln_parallel_residual_bwd_finalize_kernelINS_22Kernel_traits_finalizeILj7168E6__halfS2_S2_S2_fjLb0ELj1024ELj4ENS_18Kernel_traits_baseILj7168ES2_S2_S2_S2_fjLj1024EEEEELb0EEEvNS_9BwdParamsE)
        /*0e30*/ 	.word	0x00000000


	//----- nvinfo : EIATTR_REGCOUNT
	.align		4
.L_605:
        /*0e34*/ 	.byte	0x04, 0x2f
        /*0e36*/ 	.short	(.L_607 - .L_606)
	.align		4
.L_606:
        /*0e38*/ 	.word	index@(_ZN10layer_norm22ln_bwd_finalize_kernelINS_22Kernel_traits_finalizeILj7168E6__halfS2_S2_S2_fjLb0ELj1024ELj4ENS_18Kernel_traits_baseILj7168ES2_S2_S2_S2_fjLj1024EEEEELb0ELb0EEEvNS_9BwdParamsE)
        /*0e3c*/ 	.word	0x0000001e


	//----- nvinfo : EIATTR_FRAME_SIZE
	.align		4
.L_607:
        /*0e40*/ 	.byte	0x04, 0x11
        /*0e42*/ 	.short	(.L_609 - .L_608)
	.align		4
.L_608:
        /*0e44*/ 	.word	index@($__internal_18_$__cuda_sm70_shflsync_bfly_p)
        /*0e48*/ 	.word	0x00000000


	//----- nvinfo : EIATTR_FRAME_SIZE
	.align		4
.L_609:
        /*0e4c*/ 	.byte	0x04, 0x11
        /*0e4e*/ 	.short	(.L_611 - .L_610)
	.align		4
.L_610:
        /*0e50*/ 	.word	index@(_ZN10layer_norm22ln_bwd_finalize_kernelINS_22Kernel_traits_finalizeILj7168E6__halfS2_S2_S2_fjLb0ELj1024ELj4ENS_18Kernel_traits_baseILj7168ES2_S2_S2_S2_fjLj1024EEEEELb0ELb0EEEvNS_9BwdParamsE)
        /*0e54*/ 	.word	0x00000000


	//----- nvinfo : EIATTR_REGCOUNT
	.align		4
.L_611:
        /*0e58*/ 	.byte	0x04, 0x2f
        /*0e5a*/ 	.short	(.L_613 - .L_612)
	.align		4
.L_612:
        /*0e5c*/ 	.word	index@(_ZN10layer_norm31ln_parallel_residual_bwd_kernelINS_13Kernel_traitsI6__halfS2_S2_S2_fjLj7168ELj1ELj1ELj8ELj8ENS_18Kernel_traits_baseILj7168ES2_S2_S2_S2_fjLj256EEEEELb1ELb0ELb1EEEvNS_9BwdParamsE)
        /*0e60*/ 	.word	0x000000ff


	//----- nvinfo : EIATTR_FRAME_SIZE
	.align		4
.L_613:
        /*0e64*/ 	.byte	0x04, 0x11
        /*0e66*/ 	.short	(.L_615 - .L_614)
	.align		4
.L_614:
        /*0e68*/ 	.word	index@($__internal_17_$__cuda_sm70_shflsync_down_p)
        /*0e6c*/ 	.word	0x00000000


	//----- nvinfo : EIATTR_FRAME_SIZE
	.align		4
.L_615:
        /*0e70*/ 	.byte	0x04, 0x11
        /*0e72*/ 	.short	(.L_617 - .L_616)
	.align		4
.L_616:
        /*0e74*/ 	.word	index@(_ZN10layer_norm31ln_parallel_residual_bwd_kernelINS_13Kernel_traitsI6__halfS2_S2_S2_fjLj7168ELj1ELj1ELj8ELj8ENS_18Kernel_traits_baseILj7168ES2_S2_S2_S2_fjLj256EEEEELb1ELb0ELb1EEEvNS_9BwdParamsE)
        /*0e78*/ 	.word	0x00000098


	//----- nvinfo : EIATTR_REGCOUNT
	.align		4
.L_617:
        /*0e7c*/ 	.byte	0x04, 0x2f
        /*0e7e*/ 	.short	(.L_619 - .L_618)
	.align		4
.L_618:
        /*0e80*/ 	.word	index@(_ZN10layer_norm31ln_parallel_residual_bwd_kernelINS_13Kernel_traitsI6__halfS2_S2_S2_fjLj7168ELj1ELj1ELj8ELj8ENS_18Kernel_traits_baseILj7168ES2_S2_S2_S2_fjLj256EEEEELb1ELb0ELb0EEEvNS_9BwdParamsE)
        /*0e84*/ 	.word	0x000000ff


	//----- nvinfo : EIATTR_FRAME_SIZE
	.align		4
.L_619:
        /*0e88*/ 	.byte	0x04, 0x11
        /*0e8a*/ 	.short	(.L_621 - .L_620)
	.align		4
.L_620:
        /*0e8c*/ 	.word	index@($__internal_16_$__cuda_sm70_shflsync_down_p)
        /*0e90*/ 	.word	0x00000000


	//----- nvinfo : EIATTR_FRAME_SIZE
	.align		4
.L_621:
        /*0e94*/ 	.byte	0x04, 0x11
        /*0e96*/ 	.short	(.L_623 - .L_622)
	.align		4
.L_622:
        /*0e98*/ 	.word	index@(_ZN10layer_norm31ln_parallel_residual_bwd_kernelINS_13Kernel_traitsI6__halfS2_S2_S2_fjLj7168ELj1ELj1ELj8ELj8ENS_18Kernel_traits_baseILj7168ES2_S2_S2_S2_fjLj256EEEEELb1ELb0ELb0EEEvNS_9BwdParamsE)
        /*0e9c*/ 	.word	0x00000060


	//----- nvinfo : EIATTR_REGCOUNT
	.align		4
.L_623:
        /*0ea0*/ 	.byte	0x04, 0x2f
        /*0ea2*/ 	.short	(.L_625 - .L_624)
	.align		4
.L_624:
        /*0ea4*/ 	.word	index@(_ZN10layer_norm31ln_parallel_residual_bwd_kernelINS_13Kernel_traitsI6__halfS2_S2_S2_fjLj7168ELj1ELj1ELj8ELj8ENS_18Kernel_traits_baseILj7168ES2_S2_S2_S2_fjLj256EEEEELb0ELb1ELb1EEEvNS_9BwdParamsE)
        /*0ea8*/ 	.word	0x000000d3


	//----- nvinfo : EIATTR_FRAME_SIZE
	.align		4
.L_625:
        /*0eac*/ 	.byte	0x04, 0x11
        /*0eae*/ 	.short	(.L_627 - .L_626)
	.align		4
.L_626:
        /*0eb0*/ 	.word	index@($__internal_15_$__cuda_sm70_shflsync_down_p)
        /*0eb4*/ 	.word	0x00000000


	//----- nvinfo : EIATTR_FRAME_SIZE
	.align		4
.L_627:
        /*0eb8*/ 	.byte	0x04, 0x11
        /*0eba*/ 	.short	(.L_629 - .L_628)
	.align		4
.L_628:
        /*0ebc*/ 	.word	index@(_ZN10layer_norm31ln_parallel_residual_bwd_kernelINS_13Kernel_traitsI6__halfS2_S2_S2_fjLj7168ELj1ELj1ELj8ELj8ENS_18Kernel_traits_baseILj7168ES2_S2_S2_S2_fjLj256EEEEELb0ELb1ELb1EEEvNS_9BwdParamsE)
        /*0ec0*/ 	.word	0x00000000


	//----- nvinfo : EIATTR_REGCOUNT
	.align		4
.L_629:
        /*0ec4*/ 	.byte	0x04, 0x2f
        /*0ec6*/ 	.short	(.L_631 - .L_630)
	.align		4
.L_630:
        /*0ec8*/ 	.word	index@(_ZN10layer_norm31ln_parallel_residual_bwd_kernelINS_13Kernel_traitsI6__halfS2_S2_S2_fjLj7168ELj1ELj1ELj8ELj8ENS_18Kernel_traits_baseILj7168ES2_S2_S2_S2_fjLj256EEEEELb0ELb1ELb0EEEvNS_9BwdParamsE)
        /*0ecc*/ 	.word	0x000000c2


	//----- nvinfo : EIATTR_FRAME_SIZE
	.align		4
.L_631:
        /*0ed0*/ 	.byte	0x04, 0x11
        /*0ed2*/ 	.short	(.L_633 - .L_632)
	.align		4
.L_632:
        /*0ed4*/ 	.word	index@($__internal_14_$__cuda_sm70_shflsync_down_p)
        /*0ed8*/ 	.word	0x00000000


	//----- nvinfo : EIATTR_FRAME_SIZE
	.align		4
.L_633:
        /*0edc*/ 	.byte	0x04, 0x11
        /*0ede*/ 	.short	(.L_635 - .L_634)
	.align		4
.L_634:
        /*0ee0*/ 	.word	index@(_ZN10layer_norm31ln_parallel_residual_bwd_kernelINS_13Kernel_traitsI6__halfS2_S2_S2_fjLj7168ELj1ELj1ELj8ELj8ENS_18Kernel_traits_baseILj7168ES2_S2_S2_S2_fjLj256EEEEELb0ELb1ELb0EEEvNS_9BwdParamsE)
        /*0ee4*/ 	.word	0x00000000


	//----- nvinfo : EIATTR_REGCOUNT
	.align		4
.L_635:
        /*0ee8*/ 	.byte	0x04, 0x2f
        /*0eea*/ 	.short	(.L_637 - .L_636)
	.align		4
.L_636:
        /*0eec*/ 	.word	index@(_ZN10layer_norm31ln_parallel_residual_bwd_kernelINS_13Kernel_traitsI6__halfS2_S2_S2_fjLj7168ELj1ELj1ELj8ELj8ENS_18Kernel_traits_baseILj7168ES2_S2_S2_S2_fjLj256EEEEELb0ELb0ELb1EEEvNS_9BwdParamsE)
        /*0ef0*/ 	.word	0x000000ff


	//----- nvinfo : EIATTR_FRAME_SIZE
	.align		4
.L_637:
        /*0ef4*/ 	.byte	0x04, 0x11
        /*0ef6*/ 	.short	(.L_639 - .L_638)
	.align		4
.L_638:
        /*0ef8*/ 	.word	index@($__internal_13_$__cuda_sm70_shflsync_down_p)
        /*0efc*/ 	.word	0x00000000


	//----- nvinfo : EIATTR_FRAME_SIZE
	.align		4
.L_639:
        /*0f00*/ 	.byte	0x04, 0x11
        /*0f02*/ 	.short	(.L_641 - .L_640)
	.align		4
.L_640:
        /*0f04*/ 	.word	index@(_ZN10layer_norm31ln_parallel_residual_bwd_kernelINS_13Kernel_traitsI6__halfS2_S2_S2_fjLj7168ELj1ELj1ELj8ELj8ENS_18Kernel_traits_baseILj7168ES2_S2_S2_S2_fjLj256EEEEELb0ELb0ELb1EEEvNS_9BwdParamsE)
        /*0f08*/ 	.word	0x00000050


	//----- nvinfo : EIATTR_REGCOUNT
	.align		4
.L_641:
        /*0f0c*/ 	.byte	0x04, 0x2f
        /*0f0e*/ 	.short	(.L_643 - .L_642)
	.align		4
.L_642:
        /*0f10*/ 	.word	index@(_ZN10layer_norm31ln_parallel_residual_bwd_kernelINS_13Kernel_traitsI6__halfS2_S2_S2_fjLj7168ELj1ELj1ELj8ELj8ENS_18Kernel_traits_baseILj7168ES2_S2_S2_S2_fjLj256EEEEELb0ELb0ELb0EEEvNS_9BwdParamsE)
        /*0f14*/ 	.word	0x000000ff


	//----- nvinfo : EIATTR_FRAME_SIZE
	.align		4
.L_643:
        /*0f18*/ 	.byte	0x04, 0x11
        /*0f1a*/ 	.short	(.L_645 - .L_644)
	.align		4
.L_644:
        /*0f1c*/ 	.word	index@($__internal_12_$__cuda_sm70_shflsync_down_p)
        /*0f20*/ 	.word	0x00000000


	//----- nvinfo : EIATTR_FRAME_SIZE
	.align		4
.L_645:
        /*0f24*/ 	.byte	0x04, 0x11
        /*0f26*/ 	.short	(.L_647 - .L_646)
	.align		4
.L_646:
        /*0f28*/ 	.word	index@(_ZN10layer_norm31ln_parallel_residual_bwd_kernelINS_13Kernel_traitsI6__halfS2_S2_S2_fjLj7168ELj1ELj1ELj8ELj8ENS_18Kernel_traits_baseILj7168ES2_S2_S2_S2_fjLj256EEEEELb0ELb0ELb0EEEvNS_9BwdParamsE)
        /*0f2c*/ 	.word	0x00000028


	//----- nvinfo : EIATTR_REGCOUNT
	.align		4
.L_647:
        /*0f30*/ 	.byte	0x04, 0x2f
        /*0f32*/ 	.short	(.L_649 - .L_648)
	.align		4
.L_648:
        /*0f34*/ 	.word	index@(_ZN10layer_norm31ln_parallel_residual_bwd_kernelINS_13Kernel_traitsI13__nv_bfloat16S2_S2_S2_fjLj7168ELj1ELj1ELj8ELj8ENS_18Kernel_traits_baseILj7168ES2_S2_S2_S2_fjLj256EEEEELb1ELb1ELb1EEEvNS_9BwdParamsE)
        /*0f38*/ 	.word	0x000000de


	//----- nvinfo : EIATTR_FRAME_SIZE
	.align		4
.L_649:
        /*0f3c*/ 	.byte	0x04, 0x11
        /*0f3e*/ 	.short	(.L_651 - .L_650)
	.align		4
.L_650:
        /*0f40*/ 	.word	index@($__internal_11_$__cuda_sm70_shflsync_down_p)
        /*0f44*/ 	.word	0x00000000


	//----- nvinfo : EIATTR_FRAME_SIZE
	.align		4
.L_651:
        /*0f48*/ 	.byte	0x04, 0x11
        /*0f4a*/ 	.short	(.L_653 - .L_652)
	.align		4
.L_652:
        /*0f4c*/ 	.word	index@(_ZN10layer_norm31ln_parallel_residual_bwd_kernelINS_13Kernel_traitsI13__nv_bfloat16S2_S2_S2_fjLj7168ELj1ELj1ELj8ELj8ENS_18Kernel_traits_baseILj7168ES2_S2_S2_S2_fjLj256EEEEELb1ELb1ELb1EEEvNS_9BwdParamsE)
        /*0f50*/ 	.word	0x00000000


	//----- nvinfo : EIATTR_REGCOUNT
	.align		4
.L_653:
        /*0f54*/ 	.byte	0x04, 0x2f
        /*0f56*/ 	.short	(.L_655 - .L_654)
	.align		4
.L_654:
        /*0f58*/ 	.word	index@(_ZN10layer_norm40ln_parallel_residual_bwd_finalize_kernelINS_22Kernel_traits_finalizeILj7168E13__nv_bfloat16S2_S2_S2_fjLb0ELj1024ELj4ENS_18Kernel_traits_baseILj7168ES2_S2_S2_S2_fjLj1024EEEEELb1EEEvNS_9BwdParamsE)
        /*0f5c*/ 	.word	0x00000020


	//----- nvinfo : EIATTR_FRAME_SIZE
	.align		4
.L_655:
        /*0f60*/ 	.byte	0x04, 0x11
        /*0f62*/ 	.short	(.L_657 - .L_656)
	.align		4
.L_656:
        /*0f64*/ 	.word	index@($__internal_10_$__cuda_sm70_shflsync_bfly_p)
        /*0f68*/ 	.word	0x00000000


	//----- nvinfo : EIATTR_FRAME_SIZE
	.align		4
.L_657:
        /*0f6c*/ 	.byte	0x04, 0x11
        /*0f6e*/ 	.short	(.L_659 - .L_658)
	.align		4
.L_658:
        /*0f70*/ 	.word	index@(_ZN10layer_norm40ln_parallel_residual_bwd_finalize_kernelINS_22Kernel_traits_finalizeILj7168E13__nv_bfloat16S2_S2_S2_fjLb0ELj1024ELj4ENS_18Kernel_traits_baseILj7168ES2_S2_S2_S2_fjLj1024EEEEELb1EEEvNS_9BwdParamsE)
        /*0f74*/ 	.word	0x00000000


	//----- nvinfo : EIATTR_REGCOUNT
	.align		4
.L_659:
        /*0f78*/ 	.byte	0x04, 0x2f
        /*0f7a*/ 	.short	(.L_661 - .L_660)
	.align		4
.L_660:
        /*0f7c*/ 	.word	index@(_ZN10layer_norm22ln_bwd_finalize_kernelINS_22Kernel_traits_finalizeILj7168E13__nv_bfloat16S2_S2_S2_fjLb0ELj1024ELj4ENS_18Kernel_traits_baseILj7168ES2_S2_S2_S2_fjLj1024EEEEELb0ELb1EEEvNS_9BwdParamsE)
        /*0f80*/ 	.word	0x00000020


	//----- nvinfo : EIATTR_FRAME_SIZE
	.align		4
.L_661:
        /*0f84*/ 	.byte	0x04, 0x11
        /*0f86*/ 	.short	(.L_663 - .L_662)
	.align		4
.L_662:
        /*0f88*/ 	.word	index@($__internal_9_$__cuda_sm70_shflsync_bfly_p)
        /*0f8c*/ 	.word	0x00000000


	//----- nvinfo : EIATTR_FRAME_SIZE
	.align		4
.L_663:
        /*0f90*/ 	.byte	0x04, 0x11
        /*0f92*/ 	.short	(.L_665 - .L_664)
	.align		4
.L_664:
        /*0f94*/ 	.word	index@(_ZN10layer_norm22ln_bwd_finalize_kernelINS_22Kernel_traits_finalizeILj7168E13__nv_bfloat16S2_S2_S2_fjLb0ELj1024ELj4ENS_18Kernel_traits_baseILj7168ES2_S2_S2_S2_fjLj1024EEEEELb0ELb1EEEvNS_9BwdParamsE)
        /*0f98*/ 	.word	0x00000000


	//----- nvinfo : EIATTR_REGCOUNT
	.align		4
.L_665:
        /*0f9c*/ 	.byte	0x04, 0x2f
        /*0f9e*/ 	.short	(.L_667 - .L_666)
	.align		4
.L_666:
        /*0fa0*/ 	.word	index@(_ZN10layer_norm31ln_parallel_residual_bwd_kernelINS_13Kernel_traitsI13__nv_bfloat16S2_S2_S2_fjLj7168ELj1ELj1ELj8ELj8ENS_18Kernel_traits_baseILj7168ES2_S2_S2_S2_fjLj256EEEEELb1ELb1ELb0EEEvNS_9BwdParamsE)
        /*0fa4*/ 	.word	0x000000d0


	//----- nvinfo : EIATTR_FRAME_SIZE
	.align		4
.L_667:
        /*0fa8*/ 	.byte	0x04, 0x11
        /*0faa*/ 	.short	(.L_669 - .L_668)
	.align		4
.L_668:
        /*0fac*/ 	.word	index@($__internal_8_$__cuda_sm70_shflsync_down_p)
        /*0fb0*/ 	.word	0x00000000


	//----- nvinfo : EIATTR_FRAME_SIZE
	.align		4
.L_669:
        /*0fb4*/ 	.byte	0x04, 0x11
        /*0fb6*/ 	.short	(.L_671 - .L_670)
	.align		4
.L_670:
        /*0fb8*/ 	.word	index@(_ZN10layer_norm31ln_parallel_residual_bwd_kernelINS_13Kernel_traitsI13__nv_bfloat16S2_S2_S2_fjLj7168ELj1ELj1ELj8ELj8ENS_18Kernel_traits_baseILj7168ES2_S2_S2_S2_fjLj256EEEEELb1ELb1ELb0EEEvNS_9BwdParamsE)
        /*0fbc*/ 	.word	0x00000000


	//----- nvinfo : EIATTR_REGCOUNT
	.align		4
.L_671:
        /*0fc0*/ 	.byte	0x04, 0x2f
        /*0fc2*/ 	.short	(.L_673 - .L_672)
	.align		4
.L_672:
        /*0fc4*/ 	.word	index@(_ZN10layer_norm40ln_parallel_residual_bwd_finalize_kernelINS_22Kernel_traits_finalizeILj7168E13__nv_bfloat16S2_S2_S2_fjLb0ELj1024ELj4ENS_18Kernel_traits_baseILj7168ES2_S2_S2_S2_fjLj1024EEEEELb0EEEvNS_9BwdParamsE)
        /*0fc8*/ 	.word	0x00000020


	//----- nvinfo : EIATTR_FRAME_SIZE
	.align		4
.L_673:
        /*0fcc*/ 	.byte	0x04, 0x11
        /*0fce*/ 	.short	(.L_675 - .L_674)
	.align		4
.L_674:
        /*0fd0*/ 	.word	index@($__internal_7_$__cuda_sm70_shflsync_bfly_p)
        /*0fd4*/ 	.word	0x00000000


	//----- nvinfo : EIATTR_FRAME_SIZE
	.align		4
.L_675:
        /*0fd8*/ 	.byte	0x04, 0x11
        /*0fda*/ 	.short	(.L_677 - .L_676)
	.align		4
.L_676:
        /*0fdc*/ 	.word	index@(_ZN10layer_norm40ln_parallel_residual_bwd_finalize_kernelINS_22Kernel_traits_finalizeILj7168E13__nv_bfloat16S2_S2_S2_fjLb0ELj1024ELj4ENS_18Kernel_traits_baseILj7168ES2_S2_S2_S2_fjLj1024EEEEELb0EEEvNS_9BwdParamsE)
        /*0fe0*/ 	.word	0x00000000


	//----- nvinfo : EIATTR_REGCOUNT
	.align		4
.L_677:
        /*0fe4*/ 	.byte	0x04, 0x2f
        /*0fe6*/ 	.short	(.L_679 - .L_678)
	.align		4
.L_678:
        /*0fe8*/ 	.word	index@(_ZN10layer_norm22ln_bwd_finalize_kernelINS_22Kernel_traits_finalizeILj7168E13__nv_bfloat16S2_S2_S2_fjLb0ELj1024ELj4ENS_18Kernel_traits_baseILj7168ES2_S2_S2_S2_fjLj1024EEEEELb0ELb0EEEvNS_9BwdParamsE)
        /*0fec*/ 	.word	0x0000001e


	//----- nvinfo : EIATTR_FRAME_SIZE
	.align		4
.L_679:
        /*0ff0*/ 	.byte	0x04, 0x11
        /*0ff2*/ 	.short	(.L_681 - .L_680)
	.align		4
.L_680:
        /*0ff4*/ 	.word	index@($__internal_6_$__cuda_sm70_shflsync_bfly_p)
        /*0ff8*/ 	.word	0x00000000


	//----- nvinfo : EIATTR_FRAME_SIZE
	.align		4
.L_681:
        /*0ffc*/ 	.byte	0x04, 0x11
        /*0ffe*/ 	.short	(.L_683 - .L_682)
	.align		4
.L_682:
        /*1000*/ 	.word	index@(_ZN10layer_norm22ln_bwd_finalize_kernelINS_22Kernel_traits_finalizeILj7168E13__nv_bfloat16S2_S2_S2_fjLb0ELj1024ELj4ENS_18Kernel_traits_baseILj7168ES2_S2_S2_S2_fjLj1024EEEEELb0ELb0EEEvNS_9BwdParamsE)
        /*1004*/ 	.word	0x00000000


	//----- nvinfo : EIATTR_REGCOUNT
	.align		4
.L_683:
        /*1008*/ 	.byte	0x04, 0x2f
        /*100a*/ 	.short	(.L_685 - .L_684)
	.align		4
.L_684:
        /*100c*/ 	.word	index@(_ZN10layer_norm31ln_parallel_residual_bwd_kernelINS_13Kernel_traitsI13__nv_bfloat16S2_S2_S2_fjLj7168ELj1ELj1ELj8ELj8ENS_18Kernel_traits_baseILj7168ES2_S2_S2_S2_fjLj256EEEEELb1ELb0ELb1EEEvNS_9BwdParamsE)
        /*1010*/ 	.word	0x000000ff


	//----- nvinfo : EIATTR_FRAME_SIZE
	.align		4
.L_685:
        /*1014*/ 	.byte	0x04, 0x11
        /*1016*/ 	.short	(.L_687 - .L_686)
	.align		4
.L_686:
        /*1018*/ 	.word	index@($__internal_5_$__cuda_sm70_shflsync_down_p)
        /*101c*/ 	.word	0x00000000


	//----- nvinfo : EIATTR_FRAME_SIZE
	.align		4
.L_687:
        /*1020*/ 	.byte	0x04, 0x11
        /*1022*/ 	.short	(.L_689 - .L_688)
	.align		4
.L_688:
        /*1024*/ 	.word	index@(_ZN10layer_norm31ln_parallel_residual_bwd_kernelINS_13Kernel_traitsI13__nv_bfloat16S2_S2_S2_fjLj7168ELj1ELj1ELj8ELj8ENS_18Kernel_traits_baseILj7168ES2_S2_S2_S2_fjLj256EEEEELb1ELb0ELb1EEEvNS_9BwdParamsE)
        /*1028*/ 	.word	0x00000098


	//----- nvinfo : EIATTR_REGCOUNT
	.align		4
.L_689:
        /*102c*/ 	.byte	0x04, 0x2f
        /*102e*/ 	.short	(.L_691 - .L_690)
	.align		4
.L_690:
        /*1030*/ 	.word	index@(_ZN10layer_norm31ln_parallel_residual_bwd_kernelINS_13Kernel_traitsI13__nv_bfloat16S2_S2_S2_fjLj7168ELj1ELj1ELj8ELj8ENS_18Kernel_traits_baseILj7168ES2_S2_S2_S2_fjLj256EEEEELb1ELb0ELb0EEEvNS_9BwdParamsE)
        /*1034*/ 	.word	0x000000ff


	//----- nvinfo : EIATTR_FRAME_SIZE
	.align		4
.L_691:
        /*1038*/ 	.byte	0x04, 0x11
        /*103a*/ 	.short	(.L_693 - .L_692)
	.align		4
.L_692:
        /*103c*/ 	.word	index@($__internal_4_$__cuda_sm70_shflsync_down_p)
        /*1040*/ 	.word	0x00000000


	//----- nvinfo : EIATTR_FRAME_SIZE
	.align		4
.L_693:
        /*1044*/ 	.byte	0x04, 0x11
        /*1046*/ 	.short	(.L_695 - .L_694)
	.align		4
.L_694:
        /*1048*/ 	.word	index@(_ZN10layer_norm31ln_parallel_residual_bwd_kernelINS_13Kernel_traitsI13__nv_bfloat16S2_S2_S2_fjLj7168ELj1ELj1ELj8ELj8ENS_18Kernel_traits_baseILj7168ES2_S2_S2_S2_fjLj256EEEEELb1ELb0ELb0EEEvNS_9BwdParamsE)
        /*104c*/ 	.word	0x00000060


	//----- nvinfo : EIATTR_REGCOUNT
	.align		4
.L_695:
        /*1050*/ 	.byte	0x04, 0x2f
        /*1052*/ 	.short	(.L_697 - .L_696)
	.align		4
.L_696:
        /*1054*/ 	.word	index@(_ZN10layer_norm31ln_parallel_residual_bwd_kernelINS_13Kernel_traitsI13__nv_bfloat16S2_S2_S2_fjLj7168ELj1ELj1ELj8ELj8ENS_18Kernel_traits_baseILj7168ES2_S2_S2_S2_fjLj256EEEEELb0ELb1ELb1EEEvNS_9BwdParamsE)
        /*1058*/ 	.word	0x000000d5


	//----- nvinfo : EIATTR_FRAME_SIZE
	.align		4
.L_697:
        /*105c*/ 	.byte	0x04, 0x11
        /*105e*/ 	.short	(.L_699 - .L_698)
	.align		4
.L_698:
        /*1060*/ 	.word	index@($__internal_3_$__cuda_sm70_shflsync_down_p)
        /*1064*/ 	.word	0x00000000


	//----- nvinfo : EIATTR_FRAME_SIZE
	.align		4
.L_699:
        /*1068*/ 	.byte	0x04, 0x11
        /*106a*/ 	.short	(.L_701 - .L_700)
	.align		4
.L_700:
        /*106c*/ 	.word	index@(_ZN10layer_norm31ln_parallel_residual_bwd_kernelINS_13Kernel_traitsI13__nv_bfloat16S2_S2_S2_fjLj7168ELj1ELj1ELj8ELj8ENS_18Kernel_traits_baseILj7168ES2_S2_S2_S2_fjLj256EEEEELb0ELb1ELb1EEEvNS_9BwdParamsE)
        /*1070*/ 	.word	0x00000000


	//----- nvinfo : EIATTR_REGCOUNT
	.align		4
.L_701:
        /*1074*/ 	.byte	0x04, 0x2f
        /*1076*/ 	.short	(.L_703 - .L_702)
	.align		4
.L_702:
        /*1078*/ 	.word	index@(_ZN10layer_norm31ln_parallel_residual_bwd_kernelINS_13Kernel_traitsI13__nv_bfloat16S2_S2_S2_fjLj7168ELj1ELj1ELj8ELj8ENS_18Kernel_traits_baseILj7168ES2_S2_S2_S2_fjLj256EEEEELb0ELb1ELb0EEEvNS_9BwdParamsE)
        /*107c*/ 	.word	0x000000c2


	//----- nvinfo : EIATTR_FRAME_SIZE
	.align		4
.L_703:
        /*1080*/ 	.byte	0x04, 0x11
        /*1082*/ 	.short	(.L_705 - .L_704)
	.align		4
.L_704:
        /*1084*/ 	.word	index@($__internal_2_$__cuda_sm70_shflsync_down_p)
        /*1088*/ 	.word	0x00000000


	//----- nvinfo : EIATTR_FRAME_SIZE
	.align		4
.L_705:
        /*108c*/ 	.byte	0x04, 0x11
        /*108e*/ 	.short	(.L_707 - .L_706)
	.align		4
.L_706:
        /*1090*/ 	.word	index@(_ZN10layer_norm31ln_parallel_residual_bwd_kernelINS_13Kernel_traitsI13__nv_bfloat16S2_S2_S2_fjLj7168ELj1ELj1ELj8ELj8ENS_18Kernel_traits_baseILj7168ES2_S2_S2_S2_fjLj256EEEEELb0ELb1ELb0EEEvNS_9BwdParamsE)
        /*1094*/ 	.word	0x00000000


	//----- nvinfo : EIATTR_REGCOUNT
	.align		4
.L_707:
        /*1098*/ 	.byte	0x04, 0x2f
        /*109a*/ 	.short	(.L_709 - .L_708)
	.align		4
.L_708:
        /*109c*/ 	.word	index@(_ZN10layer_norm31ln_parallel_residual_bwd_kernelINS_13Kernel_traitsI13__nv_bfloat16S2_S2_S2_fjLj7168ELj1ELj1ELj8ELj8ENS_18Kernel_traits_baseILj7168ES2_S2_S2_S2_fjLj256EEEEELb0ELb0ELb1EEEvNS_9BwdParamsE)
        /*10a0*/ 	.word	0x000000ff


	//----- nvinfo : EIATTR_FRAME_SIZE
	.align		4
.L_709:
        /*10a4*/ 	.byte	0x04, 0x11
        /*10a6*/ 	.short	(.L_711 - .L_710)
	.align		4
.L_710:
        /*10a8*/ 	.word	index@($__internal_1_$__cuda_sm70_shflsync_down_p)
        /*10ac*/ 	.word	0x00000000


	//----- nvinfo : EIATTR_FRAME_SIZE
	.align		4
.L_711:
        /*10b0*/ 	.byte	0x04, 0x11
        /*10b2*/ 	.short	(.L_713 - .L_712)
	.align		4
.L_712:
        /*10b4*/ 	.word	index@(_ZN10layer_norm31ln_parallel_residual_bwd_kernelINS_13Kernel_traitsI13__nv_bfloat16S2_S2_S2_fjLj7168ELj1ELj1ELj8ELj8ENS_18Kernel_traits_baseILj7168ES2_S2_S2_S2_fjLj256EEEEELb0ELb0ELb1EEEvNS_9BwdParamsE)
        /*10b8*/ 	.word	0x00000050


	//----- nvinfo : EIATTR_REGCOUNT
	.align		4
.L_713:
        /*10bc*/ 	.byte	0x04, 0x2f
        /*10be*/ 	.short	(.L_715 - .L_714)
	.align		4
.L_714:
        /*10c0*/ 	.word	index@(_ZN10layer_norm31ln_parallel_residual_bwd_kernelINS_13Kernel_traitsI13__nv_bfloat16S2_S2_S2_fjLj7168ELj1ELj1ELj8ELj8ENS_18Kernel_traits_baseILj7168ES2_S2_S2_S2_fjLj256EEEEELb0ELb0ELb0EEEvNS_9BwdParamsE)
        /*10c4*/ 	.word	0x000000ff


	//----- nvinfo : EIATTR_FRAME_SIZE
	.align		4
.L_715:
        /*10c8*/ 	.byte	0x04, 0x11
        /*10ca*/ 	.short	(.L_717 - .L_716)
	.align		4
.L_716:
        /*10cc*/ 	.word	index@($__internal_0_$__cuda_sm70_shflsync_down_p)
        /*10d0*/ 	.word	0x00000000


	//----- nvinfo : EIATTR_FRAME_SIZE
	.align		4
.L_717:
        /*10d4*/ 	.byte	0x04, 0x11
        /*10d6*/ 	.short	(.L_719 - .L_718)
	.align		4
.L_718:
        /*10d8*/ 	.word	index@(_ZN10layer_norm31ln_parallel_residual_bwd_kernelINS_13Kernel_traitsI13__nv_bfloat16S2_S2_S2_fjLj7168ELj1ELj1ELj8ELj8ENS_18Kernel_traits_baseILj7168ES2_S2_S2_S2_fjLj256EEEEELb0ELb0ELb0EEEvNS_9BwdParamsE)
        /*10dc*/ 	.word	0x00000028


	//----- nvinfo : EIATTR_MIN_STACK_SIZE
	.align		4
.L_719:
        /*10e0*/ 	.byte	0x04, 0x12
        /*10e2*/ 	.short	(.L_721 - .L_720)
	.align		4
.L_720:
        /*10e4*/ 	.word	index@(_ZN10layer_norm31ln_parallel_residual_bwd_kernelINS_13Kernel_traitsI13__nv_bfloat16S2_S2_S2_fjLj7168ELj1ELj1ELj8ELj8ENS_18Kernel_traits_baseILj7168ES2_S2_S2_S2_fjLj256EEEEELb0ELb0ELb0EEEvNS_9BwdParamsE)
        /*10e8*/ 	.word	0x00000028


	//----- nvinfo : EIATTR_MIN_STACK_SIZE
	.align		4
.L_721:
        /*10ec*/ 	.byte	0x04, 0x12
        /*10ee*/ 	.short	(.L_723 - .L_722)
	.align		4
.L_722:
        /*10f0*/ 	.word	index@(_ZN10layer_norm31ln_parallel_residual_bwd_kernelINS_13Kernel_traitsI13__nv_bfloat16S2_S2_S2_fjLj7168ELj1ELj1ELj8ELj8ENS_18Kernel_traits_baseILj7168ES2_S2_S2_S2_fjLj256EEEEELb0ELb0ELb1EEEvNS_9BwdParamsE)
        /*10f4*/ 	.word	0x00000050


	//----- nvinfo : EIATTR_MIN_STACK_SIZE
	.align		4
.L_723:
        /*10f8*/ 	.byte	0x04, 0x12
        /*10fa*/ 	.short	(.L_725 - .L_724)
	.align		4
.L_724:
        /*10fc*/ 	.word	index@(_ZN10layer_norm31ln_parallel_residual_bwd_kernelINS_13Kernel_traitsI13__nv_bfloat16S2_S2_S2_fjLj7168ELj1ELj1ELj8ELj8ENS_18Kernel_traits_baseILj7168ES2_S2_S2_S2_fjLj256EEEEELb0ELb1ELb0EEEvNS_9BwdParamsE)
        /*1100*/ 	.word	0x00000000


	//----- nvinfo : EIATTR_MIN_STACK_SIZE
	.align		4
.L_725:
        /*1104*/ 	.byte	0x04, 0x12
        /*1106*/ 	.short	(.L_727 - .L_726)
	.align		4
.L_726:
        /*1108*/ 	.word	index@(_ZN10layer_norm31ln_parallel_residual_bwd_kernelINS_13Kernel_traitsI13__nv_bfloat16S2_S2_S2_fjLj7168ELj1ELj1ELj8ELj8ENS_18Kernel_traits_baseILj7168ES2_S2_S2_S2_fjLj256EEEEELb0ELb1ELb1EEEvNS_9BwdParamsE)
        /*110c*/ 	.word	0x00000000


	//----- nvinfo : EIATTR_MIN_STACK_SIZE
	.align		4
.L_727:
        /*1110*/ 	.byte	0x04, 0x12
        /*1112*/ 	.short	(.L_729 - .L_728)
	.align		4
.L_728:
        /*1114*/ 	.word	index@(_ZN10layer_norm31ln_parallel_residual_bwd_kernelINS_13Kernel_traitsI13__nv_bfloat16S2_S2_S2_fjLj7168ELj1ELj1ELj8ELj8ENS_18Kernel_traits_baseILj7168ES2_S2_S2_S2_fjLj256EEEEELb1ELb0ELb0EEEvNS_9BwdParamsE)
        /*1118*/ 	.word	0x00000060


	//----- nvinfo : EIATTR_MIN_STACK_SIZE
	.align		4
.L_729:
        /*111c*/ 	.byte	0x04, 0x12
        /*111e*/ 	.short	(.L_731 - .L_730)
	.align		4
.L_730:
        /*1120*/ 	.word	index@(_ZN10layer_norm31ln_parallel_residual_bwd_kernelINS_13Kernel_traitsI13__nv_bfloat16S2_S2_S2_fjLj7168ELj1ELj1ELj8ELj8ENS_18Kernel_traits_baseILj7168ES2_S2_S2_S2_fjLj256EEEEELb1ELb0ELb1EEEvNS_9BwdParamsE)
        /*1124*/ 	.word	0x00000098


	//----- nvinfo : EIATTR_MIN_STACK_SIZE
	.align		4
.L_731:
        /*1128*/ 	.byte	0x04, 0x12
        /*112a*/ 	.short	(.L_733 - .L_732)
	.align		4
.L_732:
        /*112c*/ 	.word	index@(_ZN10layer_norm22ln_bwd_finalize_kernelINS_22Kernel_traits_finalizeILj7168E13__nv_bfloat16S2_S2_S2_fjLb0ELj1024ELj4ENS_18Kernel_traits_baseILj7168ES2_S2_S2_S2_fjLj1024EEEEELb0ELb0EEEvNS_9BwdParamsE)
        /*1130*/ 	.word	0x00000000


	//----- nvinfo : EIATTR_MIN_STACK_SIZE
	.align		4
.L_733:
        /*1134*/ 	.byte	0x04, 0x12
        /*1136*/ 	.short	(.L_735 - .L_734)
	.align		4
.L_734:
        /*1138*/ 	.word	index@(_ZN10layer_norm40ln_parallel_residual_bwd_finalize_kernelINS_22Kernel_traits_finalizeILj7168E13__nv_bfloat16S2_S2_S2_fjLb0ELj1024ELj4ENS_18Kernel_traits_baseILj7168ES2_S2_S2_S2_fjLj1024EEEEELb0EEEvNS_9BwdParamsE)
        /*113c*/ 	.word	0x00000000


	//----- nvinfo : EIATTR_MIN_STACK_SIZE
	.align		4
.L_735:
        /*1140*/ 	.byte	0x04, 0x12
        /*1142*/ 	.short	(.L_737 - .L_736)
	.align		4
.L_736:
        /*1144*/ 	.word	index@(_ZN10layer_norm31ln_parallel_residual_bwd_kernelINS_13Kernel_traitsI13__nv_bfloat16S2_S2_S2_fjLj7168ELj1ELj1ELj8ELj8ENS_18Kernel_traits_baseILj7168ES2_S2_S2_S2_fjLj256EEEEELb1ELb1ELb0EEEvNS_9BwdParamsE)
        /*1148*/ 	.word	0x00000000


	//----- nvinfo : EIATTR_MIN_STACK_SIZE
	.align		4
.L_737:
        /*114c*/ 	.byte	0x04, 0x12
        /*114e*/ 	.short	(.L_739 - .L_738)
	.align		4
.L_738:
        /*1150*/ 	.word	index@(_ZN10layer_norm22ln_bwd_finalize_kernelINS_22Kernel_traits_finalizeILj7168E13__nv_bfloat16S2_S2_S2_fjLb0ELj1024ELj4ENS_18Kernel_traits_baseILj7168ES2_S2_S2_S2_fjLj1024EEEEELb0ELb1EEEvNS_9BwdParamsE)
        /*1154*/ 	.word	0x00000000


	//----- nvinfo : EIATTR_MIN_STACK_SIZE
	.align		4
.L_739:
        /*1158*/ 	.byte	0x04, 0x12
        /*115a*/ 	.short	(.L_741 - .L_740)
	.align		4
.L_740:
        /*115c*/ 	.word	index@(_ZN10layer_norm40ln_parallel_residual_bwd_finalize_kernelINS_22Kernel_traits_finalizeILj7168E13__nv_bfloat16S2_S2_S2_fjLb0ELj1024ELj4ENS_18Kernel_traits_baseILj7168ES2_S2_S2_S2_fjLj1024EEEEELb1EEEvNS_9BwdParamsE)
        /*1160*/ 	.word	0x00000000


	//----- nvinfo : EIATTR_MIN_STACK_SIZE
	.align		4
.L_741:
        /*1164*/ 	.byte	0x04, 0x12
        /*1166*/ 	.short	(.L_743 - .L_742)
	.align		4
.L_742:
        /*1168*/ 	.word	index@(_ZN10layer_norm31ln_parallel_residual_bwd_kernelINS_13Kernel_traitsI13__nv_bfloat16S2_S2_S2_fjLj7168ELj1ELj1ELj8ELj8ENS_18Kernel_traits_baseILj7168ES2_S2_S2_S2_fjLj256EEEEELb1ELb1ELb1EEEvNS_9BwdParamsE)
        /*116c*/ 	.word	0x00000000


	//----- nvinfo : EIATTR_MIN_STACK_SIZE
	.align		4
.L_743:
        /*1170*/ 	.byte	0x04, 0x12
        /*1172*/ 	.short	(.L_745 - .L_744)
	.align		4
.L_744:
        /*1174*/ 	.word	index@(_ZN10layer_norm31ln_parallel_residual_bwd_kernelINS_13Kernel_traitsI6__halfS2_S2_S2_fjLj7168ELj1ELj1ELj8ELj8ENS_18Kernel_traits_baseILj7168ES2_S2_S2_S2_fjLj256EEEEELb0ELb0ELb0EEEvNS_9BwdParamsE)
        /*1178*/ 	.word	0x00000028


	//----- nvinfo : EIATTR_MIN_STACK_SIZE
	.align		4
.L_745:
        /*117c*/ 	.byte	0x04, 0x12
        /*117e*/ 	.short	(.L_747 - .L_746)
	.align		4
.L_746:
        /*1180*/ 	.word	index@(_ZN10layer_norm31ln_parallel_residual_bwd_kernelINS_13Kernel_traitsI6__halfS2_S2_S2_fjLj7168ELj1ELj1ELj8ELj8ENS_18Kernel_traits_baseILj7168ES2_S2_S2_S2_fjLj256EEEEELb0ELb0ELb1EEEvNS_9BwdParamsE)
        /*1184*/ 	.word	0x00000050


	//----- nvinfo : EIATTR_MIN_STACK_SIZE
	.align		4
.L_747:
        /*1188*/ 	.byte	0x04, 0x12
        /*118a*/ 	.short	(.L_749 - .L_748)
	.align		4
.L_748:
        /*118c*/ 	.word	index@(_ZN10layer_norm31ln_parallel_residual_bwd_kernelINS_13Kernel_traitsI6__halfS2_S2_S2_fjLj7168ELj1ELj1ELj8ELj8ENS_18Kernel_traits_baseILj7168ES2_S2_S2_S2_fjLj256EEEEELb0ELb1ELb0EEEvNS_9BwdParamsE)
        /*1190*/ 	.word	0x00000000


	//----- nvinfo : EIATTR_MIN_STACK_SIZE
	.align		4
.L_749:
        /*1194*/ 	.byte	0x04, 0x12
        /*1196*/ 	.short	(.L_751 - .L_750)
	.align		4
.L_750:
        /*1198*/ 	.word	index@(_ZN10layer_norm31ln_parallel_residual_bwd_kernelINS_13Kernel_traitsI6__halfS2_S2_S2_fjLj7168ELj1ELj1ELj8ELj8ENS_18Kernel_traits_baseILj7168ES2_S2_S2_S2_fjLj256EEEEELb0ELb1ELb1EEEvNS_9BwdParamsE)
        /*119c*/ 	.word	0x00000000


	//----- nvinfo : EIATTR_MIN_STACK_SIZE
	.align		4
.L_751:
        /*11a0*/ 	.byte	0x04, 0x12
        /*11a2*/ 	.short	(.L_753 - .L_752)
	.align		4
.L_752:
        /*11a4*/ 	.word	index@(_ZN10layer_norm31ln_parallel_residual_bwd_kernelINS_13Kernel_traitsI6__halfS2_S2_S2_fjLj7168ELj1ELj1ELj8ELj8ENS_18Kernel_traits_baseILj7168ES2_S2_S2_S2_fjLj256EEEEELb1ELb0ELb0EEEvNS_9BwdParamsE)
        /*11a8*/ 	.word	0x00000060


	//----- nvinfo : EIATTR_MIN_STACK_SIZE
	.align		4
.L_753:
        /*11ac*/ 	.byte	0x04, 0x12
        /*11ae*/ 	.short	(.L_755 - .L_754)
	.align		4
.L_754:
        /*11b0*/ 	.word	index@(_ZN10layer_norm31ln_parallel_residual_bwd_kernelINS_13Kernel_traitsI6__halfS2_S2_S2_fjLj7168ELj1ELj1ELj8ELj8ENS_18Kernel_traits_baseILj7168ES2_S2_S2_S2_fjLj256EEEEELb1ELb0ELb1EEEvNS_9BwdParamsE)
        /*11b4*/ 	.word	0x00000098


	//----- nvinfo : EIATTR_MIN_STACK_SIZE
	.align		4
.L_755:
        /*11b8*/ 	.byte	0x04, 0x12
        /*11ba*/ 	.short	(.L_757 - .L_756)
	.align		4
.L_756:
        /*11bc*/ 	.word	index@(_ZN10layer_norm22ln_bwd_finalize_kernelINS_22Kernel_traits_finalizeILj7168E6__halfS2_S2_S2_fjLb0ELj1024ELj4ENS_18Kernel_traits_baseILj7168ES2_S2_S2_S2_fjLj1024EEEEELb0ELb0EEEvNS_9BwdParamsE)
        /*11c0*/ 	.word	0x00000000


	//----- nvinfo : EIATTR_MIN_STACK_SIZE
	.align		4
.L_757:
        /*11c4*/ 	.byte	0x04, 0x12
        /*11c6*/ 	.short	(.L_759 - .L_758)
	.align		4
.L_758:
        /*11c8*/ 	.word	index@(_ZN10layer_norm40ln_parallel_residual_bwd_finalize_kernelINS_22Kernel_traits_finalizeILj7168E6__halfS2_S2_S2_fjLb0ELj1024ELj4ENS_18Kernel_traits_baseILj7168ES2_S2_S2_S2_fjLj1024EEEEELb0EEEvNS_9BwdParamsE)
        /*11cc*/ 	.word	0x00000000


	//----- nvinfo : EIATTR_MIN_STACK_SIZE
	.align		4
.L_759:
        /*11d0*/ 	.byte	0x04, 0x12
        /*11d2*/ 	.short	(.L_761 - .L_760)
	.align		4
.L_760:
        /*11d4*/ 	.word	index@(_ZN10layer_norm31ln_parallel_residual_bwd_kernelINS_13Kernel_traitsI6__halfS2_S2_S2_fjLj7168ELj1ELj1ELj8ELj8ENS_18Kernel_traits_baseILj7168ES2_S2_S2_S2_fjLj256EEEEELb1ELb1ELb0EEEvNS_9BwdParamsE)
        /*11d8*/ 	.word	0x00000000


	//----- nvinfo : EIATTR_MIN_STACK_SIZE
	.align		4
.L_761:
        /*11dc*/ 	.byte	0x04, 0x12
        /*11de*/ 	.short	(.L_763 - .L_762)
	.align		4
.L_762:
        /*11e0*/ 	.word	index@(_ZN10layer_norm22ln_bwd_finalize_kernelINS_22Kernel_traits_finalizeILj7168E6__halfS2_S2_S2_fjLb0ELj1024ELj4ENS_18Kernel_traits_baseILj7168ES2_S2_S2_S2_fjLj1024EEEEELb0ELb1EEEvNS_9BwdParamsE)
        /*11e4*/ 	.word	0x00000000


	//----- nvinfo : EIATTR_MIN_STACK_SIZE
	.align		4
.L_763:
        /*11e8*/ 	.byte	0x04, 0x12
        /*11ea*/ 	.short	(.L_765 - .L_764)
	.align		4
.L_764:
        /*11ec*/ 	.word	index@(_ZN10layer_norm40ln_parallel_residual_bwd_finalize_kernelINS_22Kernel_traits_finalizeILj7168E6__halfS2_S2_S2_fjLb0ELj1024ELj4ENS_18Kernel_traits_baseILj7168ES2_S2_S2_S2_fjLj1024EEEEELb1EEEvNS_9BwdParamsE)
        /*11f0*/ 	.word	0x00000000


	//----- nvinfo : EIATTR_MIN_STACK_SIZE
	.align		4
.L_765:
        /*11f4*/ 	.byte	0x04, 0x12
        /*11f6*/ 	.short	(.L_767 - .L_766)
	.align		4
.L_766:
        /*11f8*/ 	.word	index@(_ZN10layer_norm31ln_parallel_residual_bwd_kernelINS_13Kernel_traitsI6__halfS2_S2_S2_fjLj7168ELj1ELj1ELj8ELj8ENS_18Kernel_traits_baseILj7168ES2_S2_S2_S2_fjLj256EEEEELb1ELb1ELb1EEEvNS_9BwdParamsE)
        /*11fc*/ 	.word	0x00000000


	//----- nvinfo : EIATTR_MIN_STACK_SIZE
	.align		4
.L_767:
        /*1200*/ 	.byte	0x04, 0x12
        /*1202*/ 	.short	(.L_769 - .L_768)
	.align		4
.L_768:
        /*1204*/ 	.word	index@(_ZN10layer_norm31ln_parallel_residual_bwd_kernelINS_13Kernel_traitsIf13__nv_bfloat16S2_S2_fjLj7168ELj1ELj1ELj8ELj8ENS_18Kernel_traits_baseILj7168EfS2_S2_S2_fjLj256EEEEELb0ELb0ELb0EEEvNS_9BwdParamsE)
        /*1208*/ 	.word	0x00000028


	//----- nvinfo : EIATTR_MIN_STACK_SIZE
	.align		4
.L_769:
        /*120c*/ 	.byte	0x04, 0x12
        /*120e*/ 	.short	(.L_771 - .L_770)
	.align		4
.L_770:
        /*1210*/ 	.word	index@(_ZN10layer_norm31ln_parallel_residual_bwd_kernelINS_13Kernel_traitsIf13__nv_bfloat16S2_S2_fjLj7168ELj1ELj1ELj8ELj8ENS_18Kernel_traits_baseILj7168EfS2_S2_S2_fjLj256EEEEELb0ELb0ELb1EEEvNS_9BwdParamsE)
        /*1214*/ 	.word	0x00000050


	//----- nvinfo : EIATTR_MIN_STACK_SIZE
	.align		4
.L_771:
        /*1218*/ 	.byte	0x04, 0x12
        /*121a*/ 	.short	(.L_773 - .L_772)
	.align		4
.L_772:
        /*121c*/ 	.word	index@(_ZN10layer_norm31ln_parallel_residual_bwd_kernelINS_13Kernel_traitsIf13__nv_bfloat16S2_S2_fjLj7168ELj1ELj1ELj8ELj8ENS_18Kernel_traits_baseILj7168EfS2_S2_S2_fjLj256EEEEELb0ELb1ELb0EEEvNS_9BwdParamsE)
        /*1220*/ 	.word	0x00000000


	//----- nvinfo : EIATTR_MIN_STACK_SIZE
	.align		4
.L_773:
        /*1224*/ 	.byte	0x04, 0x12
        /*1226*/ 	.short	(.L_775 - .L_774)
	.align		4
.L_774:
        /*1228*/ 	.word	index@(_ZN10layer_norm31ln_parallel_residual_bwd_kernelINS_13Kernel_traitsIf13__nv_bfloat16S2_S2_fjLj7168ELj1ELj1ELj8ELj8ENS_18Kernel_traits_baseILj7168EfS2_S2_S2_fjLj256EEEEELb0ELb1ELb1EEEvNS_9BwdParamsE)
        /*122c*/ 	.word	0x00000000


	//----- nvinfo : EIATTR_MIN_STACK_SIZE
	.align		4
.L_775:
        /*1230*/ 	.byte	0x04, 0x12
        /*1232*/ 	.short	(.L_777 - .L_776)
	.align		4
.L_776:
        /*1234*/ 	.word	index@(_ZN10layer_norm31ln_parallel_residual_bwd_kernelINS_13Kernel_traitsIf13__nv_bfloat16S2_S2_fjLj7168ELj1ELj1ELj8ELj8ENS_18Kernel_traits_baseILj7168EfS2_S2_S2_fjLj256EEEEELb1ELb0ELb0EEEvNS_9BwdParamsE)
        /*1238*/ 	.word	0x00000068


	//----- nvinfo : EIATTR_MIN_STACK_SIZE
	.align		4
.L_777:
        /*123c*/ 	.byte	0x04, 0x12
        /*123e*/ 	.short	(.L_779 - .L_778)
	.align		4
.L_778:
        /*1240*/ 	.word	index@(_ZN10layer_norm31ln_parallel_residual_bwd_kernelINS_13Kernel_traitsIf13__nv_bfloat16S2_S2_fjLj7168ELj1ELj1ELj8ELj8ENS_18Kernel_traits_baseILj7168EfS2_S2_S2_fjLj256EEEEELb1ELb0ELb1EEEvNS_9BwdParamsE)
        /*1244*/ 	.word	0x00000098


	//----- nvinfo : EIATTR_MIN_STACK_SIZE
	.align		4
.L_779:
        /*1248*/ 	.byte	0x04, 0x12
        /*124a*/ 	.short	(.L_781 - .L_780)
	.align		4
.L_780:
        /*124c*/ 	.word	index@(_ZN10layer_norm22ln_bwd_finalize_kernelINS_22Kernel_traits_finalizeILj7168Ef13__nv_bfloat16S2_S2_fjLb0ELj1024ELj4ENS_18Kernel_traits_baseILj7168EfS2_S2_S2_fjLj1024EEEEELb0ELb0EEEvNS_9BwdParamsE)
        /*1250*/ 	.word	0x00000000


	//----- nvinfo : EIATTR_MIN_STACK_SIZE
	.align		4
.L_781:
        /*1254*/ 	.byte	0x04, 0x12
        /*1256*/ 	.short	(.L_783 - .L_782)
	.align		4
.L_782:
        /*1258*/ 	.word	index@(_ZN10layer_norm40ln_parallel_residual_bwd_finalize_kernelINS_22Kernel_traits_finalizeILj7168Ef13__nv_bfloat16S2_S2_fjLb0ELj1024ELj4ENS_18Kernel_traits_baseILj7168EfS2_S2_S2_fjLj1024EEEEELb0EEEvNS_9BwdParamsE)
        /*125c*/ 	.word	0x00000000


	//----- nvinfo : EIATTR_MIN_STACK_SIZE
	.align		4
.L_783:
        /*1260*/ 	.byte	0x04, 0x12
        /*1262*/ 	.short	(.L_785 - .L_784)
	.align		4
.L_784:
        /*1264*/ 	.word	index@(_ZN10layer_norm31ln_parallel_residual_bwd_kernelINS_13Kernel_traitsIf13__nv_bfloat16S2_S2_fjLj7168ELj1ELj1ELj8ELj8ENS_18Kernel_traits_baseILj7168EfS2_S2_S2_fjLj256EEEEELb1ELb1ELb0EEEvNS_9BwdParamsE)
        /*1268*/ 	.word	0x00000000


	//----- nvinfo : EIATTR_MIN_STACK_SIZE
	.align		4
.L_785:
        /*126c*/ 	.byte	0x04, 0x12
        /*126e*/ 	.short	(.L_787 - .L_786)
	.align		4
.L_786:
        /*1270*/ 	.word	index@(_ZN10layer_norm22ln_bwd_finalize_kernelINS_22Kernel_traits_finalizeILj7168Ef13__nv_bfloat16S2_S2_fjLb0ELj1024ELj4ENS_18Kernel_traits_baseILj7168EfS2_S2_S2_fjLj1024EEEEELb0ELb1EEEvNS_9BwdParamsE)
        /*1274*/ 	.word	0x00000000


	//----- nvinfo : EIATTR_MIN_STACK_SIZE
	.align		4
.L_787:
        /*1278*/ 	.byte	0x04, 0x12
        /*127a*/ 	.short	(.L_789 - .L_788)
	.align		4
.L_788:
        /*127c*/ 	.word	index@(_ZN10layer_norm40ln_parallel_residual_bwd_finalize_kernelINS_22Kernel_traits_finalizeILj7168Ef13__nv_bfloat16S2_S2_fjLb0ELj1024ELj4ENS_18Kernel_traits_baseILj7168EfS2_S2_S2_fjLj1024EEEEELb1EEEvNS_9BwdParamsE)
        /*1280*/ 	.word	0x00000000


	//----- nvinfo : EIATTR_MIN_STACK_SIZE
	.align		4
.L_789:
        /*1284*/ 	.byte	0x04, 0x12
        /*1286*/ 	.short	(.L_791 - .L_790)
	.align		4
.L_790:
        /*1288*/ 	.word	index@(_ZN10layer_norm31ln_parallel_residual_bwd_kernelINS_13Kernel_traitsIf13__nv_bfloat16S2_S2_fjLj7168ELj1ELj1ELj8ELj8ENS_18Kernel_traits_baseILj7168EfS2_S2_S2_fjLj256EEEEELb1ELb1ELb1EEEvNS_9BwdParamsE)
        /*128c*/ 	.word	0x00000000


	//----- nvinfo : EIATTR_MIN_STACK_SIZE
	.align		4
.L_791:
        /*1290*/ 	.byte	0x04, 0x12
        /*1292*/ 	.short	(.L_793 - .L_792)
	.align		4
.L_792:
        /*1294*/ 	.word	index@(_ZN10layer_norm31ln_parallel_residual_bwd_kernelINS_13Kernel_traitsI13__nv_bfloat16S2_fS2_fjLj7168ELj1ELj1ELj8ELj8ENS_18Kernel_traits_baseILj7168ES2_S2_fS2_fjLj256EEEEELb0ELb0ELb0EEEvNS_9BwdParamsE)
        /*1298*/ 	.word	0x00000060


	//----- nvinfo : EIATTR_MIN_STACK_SIZE
	.align		4
.L_793:
        /*129c*/ 	.byte	0x04, 0x12
        /*129e*/ 	.short	(.L_795 - .L_794)
	.align		4
.L_794:
        /*12a0*/ 	.word	index@(_ZN10layer_norm31ln_parallel_residual_bwd_kernelINS_13Kernel_traitsI13__nv_bfloat16S2_fS2_fjLj7168ELj1ELj1ELj8ELj8ENS_18Kernel_traits_baseILj7168ES2_S2_fS2_fjLj256EEEEELb0ELb0ELb1EEEvNS_9BwdParamsE)
        /*12a4*/ 	.word	0x00000070


	//----- nvinfo : EIATTR_MIN_STACK_SIZE
	.align		4
.L_795:
        /*12a8*/ 	.byte	0x04, 0x12
        /*12aa*/ 	.short	(.L_797 - .L_796)
	.align		4
.L_796:
        /*12ac*/ 	.word	index@(_ZN10layer_norm31ln_parallel_residual_bwd_kernelINS_13Kernel_traitsI13__nv_bfloat16S2_fS2_fjLj7168ELj1ELj1ELj8ELj8ENS_18Kernel_traits_baseILj7168ES2_S2_fS2_fjLj256EEEEELb0ELb1ELb0EEEvNS_9BwdParamsE)
        /*12b0*/ 	.word	0x00000000


	//----- nvinfo : EIATTR_MIN_STACK_SIZE
	.align		4
.L_797:
        /*12b4*/ 	.byte	0x04, 0x12
        /*12b6*/ 	.short	(.L_799 - .L_798)
	.align		4
.L_798:
        /*12b8*/ 	.word	index@(_ZN10layer_norm31ln_parallel_residual_bwd_kernelINS_13Kernel_traitsI13__nv_bfloat16S2_fS2_fjLj7168ELj1ELj1ELj8ELj8ENS_18Kernel_traits_baseILj7168ES2_S2_fS2_fjLj256EEEEELb0ELb1ELb1EEEvNS_9BwdParamsE)
        /*12bc*/ 	.word	0x00000000


	//----- nvinfo : EIATTR_MIN_STACK_SIZE
	.align		4
.L_799:
        /*12c0*/ 	.byte	0x04, 0x12
        /*12c2*/ 	.short	(.L_801 - .L_800)
	.align		4
.L_800:
        /*12c4*/ 	.word	index@(_ZN10layer_norm31ln_parallel_residual_bwd_kernelINS_13Kernel_traitsI13__nv_bfloat16S2_fS2_fjLj7168ELj1ELj1ELj8ELj8ENS_18Kernel_traits_baseILj7168ES2_S2_fS2_fjLj256EEEEELb1ELb0ELb0EEEvNS_9BwdParamsE)
        /*12c8*/ 	.word	0x000000a0


	//----- nvinfo : EIATTR_MIN_STACK_SIZE
	.align		4
.L_801:
        /*12cc*/ 	.byte	0x04, 0x12
        /*12ce*/ 	.short	(.L_803 - .L_802)
	.align		4
.L_802:
        /*12d0*/ 	.word	index@(_ZN10layer_norm31ln_parallel_residual_bwd_kernelINS_13Kernel_traitsI13__nv_bfloat16S2_fS2_fjLj7168ELj1ELj1ELj8ELj8ENS_18Kernel_traits_baseILj7168ES2_S2_fS2_fjLj256EEEEELb1ELb0ELb1EEEvNS_9BwdParamsE)
        /*12d4*/ 	.word	0x000000a8


	//----- nvinfo : EIATTR_MIN_STACK_SIZE
	.align		4
.L_803:
        /*12d8*/ 	.byte	0x04, 0x12
        /*12da*/ 	.short	(.L_805 - .L_804)
	.align		4
.L_804:
        /*12dc*/ 	.word	index@(_ZN10layer_norm22ln_bwd_finalize_kernelINS_22Kernel_traits_finalizeILj7168E13__nv_bfloat16S2_fS2_fjLb0ELj1024ELj4ENS_18Kernel_traits_baseILj7168ES2_S2_fS2_fjLj1024EEEEELb0ELb0EEEvNS_9BwdParamsE)
        /*12e0*/ 	.word	0x00000000


	//----- nvinfo : EIATTR_MIN_STACK_SIZE
	.align		4
.L_805:
        /*12e4*/ 	.byte	0x04, 0x12
        /*12e6*/ 	.short	(.L_807 - .L_806)
	.align		4
.L_806:
        /*12e8*/ 	.word	index@(_ZN10layer_norm40ln_parallel_residual_bwd_finalize_kernelINS_22Kernel_traits_finalizeILj7168E13__nv_bfloat16S2_fS2_fjLb0ELj1024ELj4ENS_18Kernel_traits_baseILj7168ES2_S2_fS2_fjLj1024EEEEELb0EEEvNS_9BwdParamsE)
        /*12ec*/ 	.word	0x00000000


	//----- nvinfo : EIATTR_MIN_STACK_SIZE
	.align		4
.L_807:
        /*12f0*/ 	.byte	0x04, 0x12
        /*12f2*/ 	.short	(.L_809 - .L_808)
	.align		4
.L_808:
        /*12f4*/ 	.word	index@(_ZN10layer_norm31ln_parallel_residual_bwd_kernelINS_13Kernel_traitsI13__nv_bfloat16S2_fS2_fjLj7168ELj1ELj1ELj8ELj8ENS_18Kernel_traits_baseILj7168ES2_S2_fS2_fjLj256EEEEELb1ELb1ELb0EEEvNS_9BwdParamsE)
        /*12f8*/ 	.word	0x00000000


	//----- nvinfo : EIATTR_MIN_STACK_SIZE
	.align		4
.L_809:
        /*12fc*/ 	.byte	0x04, 0x12
        /*12fe*/ 	.short	(.L_811 - .L_810)
	.align		4
.L_810:
        /*1300*/ 	.word	index@(_ZN10layer_norm22ln_bwd_finalize_kernelINS_22Kernel_traits_finalizeILj7168E13__nv_bfloat16S2_fS2_fjLb0ELj1024ELj4ENS_18Kernel_traits_baseILj7168ES2_S2_fS2_fjLj1024EEEEELb0ELb1EEEvNS_9BwdParamsE)
        /*1304*/ 	.word	0x00000000


	//----- nvinfo : EIATTR_MIN_STACK_SIZE
	.align		4
.L_811:
        /*1308*/ 	.byte	0x04, 0x12
        /*130a*/ 	.short	(.L_813 - .L_812)
	.align		4
.L_812:
        /*130c*/ 	.word	index@(_ZN10layer_norm40ln_parallel_residual_bwd_finalize_kernelINS_22Kernel_traits_finalizeILj7168E13__nv_bfloat16S2_fS2_fjLb0ELj1024ELj4ENS_18Kernel_traits_baseILj7168ES2_S2_fS2_fjLj1024EEEEELb1EEEvNS_9BwdParamsE)
        /*1310*/ 	.word	0x00000000


	//----- nvinfo : EIATTR_MIN_STACK_SIZE
	.align		4
.L_813:
        /*1314*/ 	.byte	0x04, 0x12
        /*1316*/ 	.short	(.L_815 - .L_814)
	.align		4
.L_814:
        /*1318*/ 	.word	index@(_ZN10layer_norm31ln_parallel_residual_bwd_kernelINS_13Kernel_traitsI13__nv_bfloat16S2_fS2_fjLj7168ELj1ELj1ELj8ELj8ENS_18Kernel_traits_baseILj7168ES2_S2_fS2_fjLj256EEEEELb1ELb1ELb1EEEvNS_9BwdParamsE)
        /*131c*/ 	.word	0x00000000


	//----- nvinfo : EIATTR_MIN_STACK_SIZE
	.align		4
.L_815:
        /*1320*/ 	.byte	0x04, 0x12
        /*1322*/ 	.short	(.L_817 - .L_816)
	.align		4
.L_816:
        /*1324*/ 	.word	index@(_ZN10layer_norm31ln_parallel_residual_bwd_kernelINS_13Kernel_traitsIf13__nv_bfloat16fS2_fjLj7168ELj1ELj1ELj8ELj8ENS_18Kernel_traits_baseILj7168EfS2_fS2_fjLj256EEEEELb0ELb0ELb0EEEvNS_9BwdParamsE)
        /*1328*/ 	.word	0x00000070


	//----- nvinfo : EIATTR_MIN_STACK_SIZE
	.align		4
.L_817:
        /*132c*/ 	.byte	0x04, 0x12
        /*132e*/ 	.short	(.L_819 - .L_818)
	.align		4
.L_818:
        /*1330*/ 	.word	index@(_ZN10layer_norm31ln_parallel_residual_bwd_kernelINS_13Kernel_traitsIf13__nv_bfloat16fS2_fjLj7168ELj1ELj1ELj8ELj8ENS_18Kernel_traits_baseILj7168EfS2_fS2_fjLj256EEEEELb0ELb0ELb1EEEvNS_9BwdParamsE)
        /*1334*/ 	.word	0x00000068


	//----- nvinfo : EIATTR_MIN_STACK_SIZE
	.align		4
.L_819:
        /*1338*/ 	.byte	0x04, 0x12
        /*133a*/ 	.short	(.L_821 - .L_820)
	.align		4
.L_820:
        /*133c*/ 	.word	index@(_ZN10layer_norm31ln_parallel_residual_bwd_kernelINS_13Kernel_traitsIf13__nv_bfloat16fS2_fjLj7168ELj1ELj1ELj8ELj8ENS_18Kernel_traits_baseILj7168EfS2_fS2_fjLj256EEEEELb0ELb1ELb0EEEvNS_9BwdParamsE)
        /*1340*/ 	.word	0x00000000


	//----- nvinfo : EIATTR_MIN_STACK_SIZE
	.align		4
.L_821:
        /*1344*/ 	.byte	0x04, 0x12
        /*1346*/ 	.short	(.L_823 - .L_822)
	.align		4
.L_822:
        /*1348*/ 	.word	index@(_ZN10layer_norm31ln_parallel_residual_bwd_kernelINS_13Kernel_traitsIf13__nv_bfloat16fS2_fjLj7168ELj1ELj1ELj8ELj8ENS_18Kernel_traits_baseILj7168EfS2_fS2_fjLj256EEEEELb0ELb1ELb1EEEvNS_9BwdParamsE)
        /*134c*/ 	.word	0x00000000


	//----- nvinfo : EIATTR_MIN_STACK_SIZE
	.align		4
.L_823:
        /*1350*/ 	.byte	0x04, 0x12
        /*1352*/ 	.short	(.L_825 - .L_824)
	.align		4
.L_824:
        /*1354*/ 	.word	index@(_ZN10layer_norm31ln_parallel_residual_bwd_kernelINS_13Kernel_traitsIf13__nv_bfloat16fS2_fjLj7168ELj1ELj1ELj8ELj8ENS_18Kernel_traits_baseILj7168EfS2_fS2_fjLj256EEEEELb1ELb0ELb0EEEvNS_9BwdParamsE)
        /*1358*/ 	.word	0x000000a0


	//----- nvinfo : EIATTR_MIN_STACK_SIZE
	.align		4
.L_825:
        /*135c*/ 	.byte	0x04, 0x12
        /*135e*/ 	.short	(.L_827 - .L_826)
	.align		4
.L_826:
        /*1360*/ 	.word	index@(_ZN10layer_norm31ln_parallel_residual_bwd_kernelINS_13Kernel_traitsIf13__nv_bfloat16fS2_fjLj7168ELj1ELj1ELj8ELj8ENS_18Kernel_traits_baseILj7168EfS2_fS2_fjLj256EEEEELb1ELb0ELb1EEEvNS_9BwdParamsE)
        /*1364*/ 	.word	0x000000a8


	//----- nvinfo : EIATTR_MIN_STACK_SIZE
	.align		4
.L_827:
        /*1368*/ 	.byte	0x04, 0x12
        /*136a*/ 	.short	(.L_829 - .L_828)
	.align		4
.L_828:
        /*136c*/ 	.word	index@(_ZN10layer_norm22ln_bwd_finalize_kernelINS_22Kernel_traits_finalizeILj7168Ef13__nv_bfloat16fS2_fjLb0ELj1024ELj4ENS_18Kernel_traits_baseILj7168EfS2_fS2_fjLj1024EEEEELb0ELb0EEEvNS_9BwdParamsE)
        /*1370*/ 	.word	0x00000000


	//----- nvinfo : EIATTR_MIN_STACK_SIZE
	.align		4
.L_829:
        /*1374*/ 	.byte	0x04, 0x12
        /*1376*/ 	.short	(.L_831 - .L_830)
	.align		4
.L_830:
        /*1378*/ 	.word	index@(_ZN10layer_norm40ln_parallel_residual_bwd_finalize_kernelINS_22Kernel_traits_finalizeILj7168Ef13__nv_bfloat16fS2_fjLb0ELj1024ELj4ENS_18Kernel_traits_baseILj7168EfS2_fS2_fjLj1024EEEEELb0EEEvNS_9BwdParamsE)
        /*137c*/ 	.word	0x00000000


	//----- nvinfo : EIATTR_MIN_STACK_SIZE
	.align		4
.L_831:
        /*1380*/ 	.byte	0x04, 0x12
        /*1382*/ 	.short	(.L_833 - .L_832)
	.align		4
.L_832:
        /*1384*/ 	.word	index@(_ZN10layer_norm31ln_parallel_residual_bwd_kernelINS_13Kernel_traitsIf13__nv_bfloat16fS2_fjLj7168ELj1ELj1ELj8ELj8ENS_18Kernel_traits_baseILj7168EfS2_fS2_fjLj256EEEEELb1ELb1ELb0EEEvNS_9BwdParamsE)
        /*1388*/ 	.word	0x00000000


	//----- nvinfo : EIATTR_MIN_STACK_SIZE
	.align		4
.L_833:
        /*138c*/ 	.byte	0x04, 0x12
        /*138e*/ 	.short	(.L_835 - .L_834)
	.align		4
.L_834:
        /*1390*/ 	.word	index@(_ZN10layer_norm22ln_bwd_finalize_kernelINS_22Kernel_traits_finalizeILj7168Ef13__nv_bfloat16fS2_fjLb0ELj1024ELj4ENS_18Kernel_traits_baseILj7168EfS2_fS2_fjLj1024EEEEELb0ELb1EEEvNS_9BwdParamsE)
        /*1394*/ 	.word	0x00000000


	//----- nvinfo : EIATTR_MIN_STACK_SIZE
	.align		4
.L_835:
        /*1398*/ 	.byte	0x04, 0x12
        /*139a*/ 	.short	(.L_837 - .L_836)
	.align		4
.L_836:
        /*139c*/ 	.word	index@(_ZN10layer_norm40ln_parallel_residual_bwd_finalize_kernelINS_22Kernel_traits_finalizeILj7168Ef13__nv_bfloat16fS2_fjLb0ELj1024ELj4ENS_18Kernel_traits_baseILj7168EfS2_fS2_fjLj1024EEEEELb1EEEvNS_9BwdParamsE)
        /*13a0*/ 	.word	0x00000000


	//----- nvinfo : EIATTR_MIN_STACK_SIZE
	.align		4
.L_837:
        /*13a4*/ 	.byte	0x04, 0x12
        /*13a6*/ 	.short	(.L_839 - .L_838)
	.align		4
.L_838:
        /*13a8*/ 	.word	index@(_ZN10layer_norm31ln_parallel_residual_bwd_kernelINS_13Kernel_traitsIf13__nv_bfloat16fS2_fjLj7168ELj1ELj1ELj8ELj8ENS_18Kernel_traits_baseILj7168EfS2_fS2_fjLj256EEEEELb1ELb1ELb1EEEvNS_9BwdParamsE)
        /*13ac*/ 	.word	0x00000000


	//----- nvinfo : EIATTR_MIN_STACK_SIZE
	.align		4
.L_839:
        /*13b0*/ 	.byte	0x04, 0x12
        /*13b2*/ 	.short	(.L_841 - .L_840)
	.align		4
.L_840:
        /*13b4*/ 	.word	index@(_ZN10layer_norm31ln_parallel_residual_bwd_kernelINS_13Kernel_traitsIf6__halfS2_S2_fjLj7168ELj1ELj1ELj8ELj8ENS_18Kernel_traits_baseILj7168EfS2_S2_S2_fjLj256EEEEELb0ELb0ELb0EEEvNS_9BwdParamsE)
        /*13b8*/ 	.word	0x00000028


	//----- nvinfo : EIATTR_MIN_STACK_SIZE
	.align		4
.L_841:
        /*13bc*/ 	.byte	0x04, 0x12
        /*13be*/ 	.short	(.L_843 - .L_842)
	.align		4
.L_842:
        /*13c0*/ 	.word	index@(_ZN10layer_norm31ln_parallel_residual_bwd_kernelINS_13Kernel_traitsIf6__halfS2_S2_fjLj7168ELj1ELj1ELj8ELj8ENS_18Kernel_traits_baseILj7168EfS2_S2_S2_fjLj256EEEEELb0ELb0ELb1EEEvNS_9BwdParamsE)
        /*13c4*/ 	.word	0x00000050


	//----- nvinfo : EIATTR_MIN_STACK_SIZE
	.align		4
.L_843:
        /*13c8*/ 	.byte	0x04, 0x12
        /*13ca*/ 	.short	(.L_845 - .L_844)
	.align		4
.L_844:
        /*13cc*/ 	.word	index@(_ZN10layer_norm31ln_parallel_residual_bwd_kernelINS_13Kernel_traitsIf6__halfS2_S2_fjLj7168ELj1ELj1ELj8ELj8ENS_18Kernel_traits_baseILj7168EfS2_S2_S2_fjLj256EEEEELb0ELb1ELb0EEEvNS_9BwdParamsE)
        /*13d0*/ 	.word	0x00000000


	//----- nvinfo : EIATTR_MIN_STACK_SIZE
	.align		4
.L_845:
        /*13d4*/ 	.byte	0x04, 0x12
        /*13d6*/ 	.short	(.L_847 - .L_846)
	.align		4
.L_846:
        /*13d8*/ 	.word	index@(_ZN10layer_norm31ln_parallel_residual_bwd_kernelINS_13Kernel_traitsIf6__halfS2_S2_fjLj7168ELj1ELj1ELj8ELj8ENS_18Kernel_traits_baseILj7168EfS2_S2_S2_fjLj256EEEEELb0ELb1ELb1EEEvNS_9BwdParamsE)
        /*13dc*/ 	.word	0x00000000


	//----- nvinfo : EIATTR_MIN_STACK_SIZE
	.align		4
.L_847:
        /*13e0*/ 	.byte	0x04, 0x12
        /*13e2*/ 	.short	(.L_849 - .L_848)
	.align		4
.L_848:
        /*13e4*/ 	.word	index@(_ZN10layer_norm31ln_parallel_residual_bwd_kernelINS_13Kernel_traitsIf6__halfS2_S2_fjLj7168ELj1ELj1ELj8ELj8ENS_18Kernel_traits_baseILj7168EfS2_S2_S2_fjLj256EEEEELb1ELb0ELb0EEEvNS_9BwdParamsE)
        /*13e8*/ 	.word	0x00000068


	//----- nvinfo : EIATTR_MIN_STACK_SIZE
	.align		4
.L_849:
        /*13ec*/ 	.byte	0x04, 0x12
        /*13ee*/ 	.short	(.L_851 - .L_850)
	.align		4
.L_850:
        /*13f0*/ 	.word	index@(_ZN10layer_norm31ln_parallel_residual_bwd_kernelINS_13Kernel_traitsIf6__halfS2_S2_fjLj7168ELj1ELj1ELj8ELj8ENS_18Kernel_traits_baseILj7168EfS2_S2_S2_fjLj256EEEEELb1ELb0ELb1EEEvNS_9BwdParamsE)
        /*13f4*/ 	.word	0x00000088


	//----- nvinfo : EIATTR_MIN_STACK_SIZE
	.align		4
.L_851:
        /*13f8*/ 	.byte	0x04, 0x12
        /*13fa*/ 	.short	(.L_853 - .L_852)
	.align		4
.L_852:
        /*13fc*/ 	.word	index@(_ZN10layer_norm22ln_bwd_finalize_kernelINS_22Kernel_traits_finalizeILj7168Ef6__halfS2_S2_fjLb0ELj1024ELj4ENS_18Kernel_traits_baseILj7168EfS2_S2_S2_fjLj1024EEEEELb0ELb0EEEvNS_9BwdParamsE)
        /*1400*/ 	.word	0x00000000


	//----- nvinfo : EIATTR_MIN_STACK_SIZE
	.align		4
.L_853:
        /*1404*/ 	.byte	0x04, 0x12
        /*1406*/ 	.short	(.L_855 - .L_854)
	.align		4
.L_854:
        /*1408*/ 	.word	index@(_ZN10layer_norm40ln_parallel_residual_bwd_finalize_kernelINS_22Kernel_traits_finalizeILj7168Ef6__halfS2_S2_fjLb0ELj1024ELj4ENS_18Kernel_traits_baseILj7168EfS2_S2_S2_fjLj1024EEEEELb0EEEvNS_9BwdParamsE)
        /*140c*/ 	.word	0x00000000


	//----- nvinfo : EIATTR_MIN_STACK_SIZE
	.align		4
.L_855:
        /*1410*/ 	.byte	0x04, 0x12
        /*1412*/ 	.short	(.L_857 - .L_856)
	.align		4
.L_856:
        /*1414*/ 	.word	index@(_ZN10layer_norm31ln_parallel_residual_bwd_kernelINS_13Kernel_traitsIf6__halfS2_S2_fjLj7168ELj1ELj1ELj8ELj8ENS_18Kernel_traits_baseILj7168EfS2_S2_S2_fjLj256EEEEELb1ELb1ELb0EEEvNS_9BwdParamsE)
        /*1418*/ 	.word	0x00000000


	//----- nvinfo : EIATTR_MIN_STACK_SIZE
	.align		4
.L_857:
        /*141c*/ 	.byte	0x04, 0x12
        /*141e*/ 	.short	(.L_859 - .L_858)
	.align		4
.L_858:
        /*1420*/ 	.word	index@(_ZN10layer_norm22ln_bwd_finalize_kernelINS_22Kernel_traits_finalizeILj7168Ef6__halfS2_S2_fjLb0ELj1024ELj4ENS_18Kernel_traits_baseILj7168EfS2_S2_S2_fjLj1024EEEEELb0ELb1EEEvNS_9BwdParamsE)
        /*1424*/ 	.word	0x00000000


	//----- nvinfo : EIATTR_MIN_STACK_SIZE
	.align		4
.L_859:
        /*1428*/ 	.byte	0x04, 0x12
        /*142a*/ 	.short	(.L_861 - .L_860)
	.align		4
.L_860:
        /*142c*/ 	.word	index@(_ZN10layer_norm40ln_parallel_residual_bwd_finalize_kernelINS_22Kernel_traits_finalizeILj7168Ef6__halfS2_S2_fjLb0ELj1024ELj4ENS_18Kernel_traits_baseILj7168EfS2_S2_S2_fjLj1024EEEEELb1EEEvNS_9BwdParamsE)
        /*1430*/ 	.word	0x00000000


	//----- nvinfo : EIATTR_MIN_STACK_SIZE
	.align		4
.L_861:
        /*1434*/ 	.byte	0x04, 0x12
        /*1436*/ 	.short	(.L_863 - .L_862)
	.align		4
.L_862:
        /*1438*/ 	.word	index@(_ZN10layer_norm31ln_parallel_residual_bwd_kernelINS_13Kernel_traitsIf6__halfS2_S2_fjLj7168ELj1ELj1ELj8ELj8ENS_18Kernel_traits_baseILj7168EfS2_S2_S2_fjLj256EEEEELb1ELb1ELb1EEEvNS_9BwdParamsE)
        /*143c*/ 	.word	0x00000000


	//----- nvinfo : EIATTR_MIN_STACK_SIZE
	.align		4
.L_863:
        /*1440*/ 	.byte	0x04, 0x12
        /*1442*/ 	.short	(.L_865 - .L_864)
	.align		4
.L_864:
        /*1444*/ 	.word	index@(_ZN10layer_norm31ln_parallel_residual_bwd_kernelINS_13Kernel_traitsI6__halfS2_fS2_fjLj7168ELj1ELj1ELj8ELj8ENS_18Kernel_traits_baseILj7168ES2_S2_fS2_fjLj256EEEEELb0ELb0ELb0EEEvNS_9BwdParamsE)
        /*1448*/ 	.word	0x00000058


	//----- nvinfo : EIATTR_MIN_STACK_SIZE
	.align		4
.L_865:
        /*144c*/ 	.byte	0x04, 0x12
        /*144e*/ 	.short	(.L_867 - .L_866)
	.align		4
.L_866:
        /*1450*/ 	.word	index@(_ZN10layer_norm31ln_parallel_residual_bwd_kernelINS_13Kernel_traitsI6__halfS2_fS2_fjLj7168ELj1ELj1ELj8ELj8ENS_18Kernel_traits_baseILj7168ES2_S2_fS2_fjLj256EEEEELb0ELb0ELb1EEEvNS_9BwdParamsE)
        /*1454*/ 	.word	0x00000068


	//----- nvinfo : EIATTR_MIN_STACK_SIZE
	.align		4
.L_867:
        /*1458*/ 	.byte	0x04, 0x12
        /*145a*/ 	.short	(.L_869 - .L_868)
	.align		4
.L_868:
        /*145c*/ 	.word	index@(_ZN10layer_norm31ln_parallel_residual_bwd_kernelINS_13Kernel_traitsI6__halfS2_fS2_fjLj7168ELj1ELj1ELj8ELj8ENS_18Kernel_traits_baseILj7168ES2_S2_fS2_fjLj256EEEEELb0ELb1ELb0EEEvNS_9BwdParamsE)
        /*1460*/ 	.word	0x00000000


	//----- nvinfo : EIATTR_MIN_STACK_SIZE
	.align		4
.L_869:
        /*1464*/ 	.byte	0x04, 0x12
        /*1466*/ 	.short	(.L_871 - .L_870)
	.align		4
.L_870:
        /*1468*/ 	.word	index@(_ZN10layer_norm31ln_parallel_residual_bwd_kernelINS_13Kernel_traitsI6__halfS2_fS2_fjLj7168ELj1ELj1ELj8ELj8ENS_18Kernel_traits_baseILj7168ES2_S2_fS2_fjLj256EEEEELb0ELb1ELb1EEEvNS_9BwdParamsE)
        /*146c*/ 	.word	0x00000000


	//----- nvinfo : EIATTR_MIN_STACK_SIZE
	.align		4
.L_871:
        /*1470*/ 	.byte	0x04, 0x12
        /*1472*/ 	.short	(.L_873 - .L_872)
	.align		4
.L_872:
        /*1474*/ 	.word	index@(_ZN10layer_norm31ln_parallel_residual_bwd_kernelINS_13Kernel_traitsI6__halfS2_fS2_fjLj7168ELj1ELj1ELj8ELj8ENS_18Kernel_traits_baseILj7168ES2_S2_fS2_fjLj256EEEEELb1ELb0ELb0EEEvNS_9BwdParamsE)
        /*1478*/ 	.word	0x000000a0


	//----- nvinfo : EIATTR_MIN_STACK_SIZE
	.align		4
.L_873:
        /*147c*/ 	.byte	0x04, 0x12
        /*147e*/ 	.short	(.L_875 - .L_874)
	.align		4
.L_874:
        /*1480*/ 	.word	index@(_ZN10layer_norm31ln_parallel_residual_bwd_kernelINS_13Kernel_traitsI6__halfS2_fS2_fjLj7168ELj1ELj1ELj8ELj8ENS_18Kernel_traits_baseILj7168ES2_S2_fS2_fjLj256EEEEELb1ELb0ELb1EEEvNS_9BwdParamsE)
        /*1484*/ 	.word	0x000000a8


	//----- nvinfo : EIATTR_MIN_STACK_SIZE
	.align		4
.L_875:
        /*1488*/ 	.byte	0x04, 0x12
        /*148a*/ 	.short	(.L_877 - .L_876)
	.align		4
.L_876:
        /*148c*/ 	.word	index@(_ZN10layer_norm22ln_bwd_finalize_kernelINS_22Kernel_traits_finalizeILj7168E6__halfS2_fS2_fjLb0ELj1024ELj4ENS_18Kernel_traits_baseILj7168ES2_S2_fS2_fjLj1024EEEEELb0ELb0EEEvNS_9BwdParamsE)
        /*1490*/ 	.word	0x00000000


	//----- nvinfo : EIATTR_MIN_STACK_SIZE
	.align		4
.L_877:
        /*1494*/ 	.byte	0x04, 0x12
        /*1496*/ 	.short	(.L_879 - .L_878)
	.align		4
.L_878:
        /*1498*/ 	.word	index@(_ZN10layer_norm40ln_parallel_residual_bwd_finalize_kernelINS_22Kernel_traits_finalizeILj7168E6__halfS2_fS2_fjLb0ELj1024ELj4ENS_18Kernel_traits_baseILj7168ES2_S2_fS2_fjLj1024EEEEELb0EEEvNS_9BwdParamsE)
        /*149c*/ 	.word	0x00000000


	//----- nvinfo : EIATTR_MIN_STACK_SIZE
	.align		4
.L_879:
        /*14a0*/ 	.byte	0x04, 0x12
        /*14a2*/ 	.short	(.L_881 - .L_880)
	.align		4
.L_880:
        /*14a4*/ 	.word	index@(_ZN10layer_norm31ln_parallel_residual_bwd_kernelINS_13Kernel_traitsI6__halfS2_fS2_fjLj7168ELj1ELj1ELj8ELj8ENS_18Kernel_traits_baseILj7168ES2_S2_fS2_fjLj256EEEEELb1ELb1ELb0EEEvNS_9BwdParamsE)
        /*14a8*/ 	.word	0x00000000


	//----- nvinfo : EIATTR_MIN_STACK_SIZE
	.align		4
.L_881:
        /*14ac*/ 	.byte	0x04, 0x12
        /*14ae*/ 	.short	(.L_883 - .L_882)
	.align		4
.L_882:
        /*14b0*/ 	.word	index@(_ZN10layer_norm22ln_bwd_finalize_kernelINS_22Kernel_traits_finalizeILj7168E6__halfS2_fS2_fjLb0ELj1024ELj4ENS_18Kernel_traits_baseILj7168ES2_S2_fS2_fjLj1024EEEEELb0ELb1EEEvNS_9BwdParamsE)
        /*14b4*/ 	.word	0x00000000


	//----- nvinfo : EIATTR_MIN_STACK_SIZE
	.align		4
.L_883:
        /*14b8*/ 	.byte	0x04, 0x12
        /*14ba*/ 	.short	(.L_885 - .L_884)
	.align		4
.L_884:
        /*14bc*/ 	.word	index@(_ZN10layer_norm40ln_parallel_residual_bwd_finalize_kernelINS_22Kernel_traits_finalizeILj7168E6__halfS2_fS2_fjLb0ELj1024ELj4ENS_18Kernel_traits_baseILj7168ES2_S2_fS2_fjLj1024EEEEELb1EEEvNS_9BwdParamsE)
        /*14c0*/ 	.word	0x00000000


	//----- nvinfo : EIATTR_MIN_STACK_SIZE
	.align		4
.L_885:
        /*14c4*/ 	.byte	0x04, 0x12
        /*14c6*/ 	.short	(.L_887 - .L_886)
	.align		4
.L_886:
        /*14c8*/ 	.word	index@(_ZN10layer_norm31ln_parallel_residual_bwd_kernelINS_13Kernel_traitsI6__halfS2_fS2_fjLj7168ELj1ELj1ELj8ELj8ENS_18Kernel_traits_baseILj7168ES2_S2_fS2_fjLj256EEEEELb1ELb1ELb1EEEvNS_9BwdParamsE)
        /*14cc*/ 	.word	0x00000000


	//----- nvinfo : EIATTR_MIN_STACK_SIZE
	.align		4
.L_887:
        /*14d0*/ 	.byte	0x04, 0x12
        /*14d2*/ 	.short	(.L_889 - .L_888)
	.align		4
.L_888:
        /*14d4*/ 	.word	index@(_ZN10layer_norm31ln_parallel_residual_bwd_kernelINS_13Kernel_traitsIf6__halffS2_fjLj7168ELj1ELj1ELj8ELj8ENS_18Kernel_traits_baseILj7168EfS2_fS2_fjLj256EEEEELb0ELb0ELb0EEEvNS_9BwdParamsE)
        /*14d8*/ 	.word	0x00000070


	//----- nvinfo : EIATTR_MIN_STACK_SIZE
	.align		4
.L_889:
        /*14dc*/ 	.byte	0x04, 0x12
        /*14de*/ 	.short	(.L_891 - .L_890)
	.align		4
.L_890:
        /*14e0*/ 	.word	index@(_ZN10layer_norm31ln_parallel_residual_bwd_kernelINS_13Kernel_traitsIf6__halffS2_fjLj7168ELj1ELj1ELj8ELj8ENS_18Kernel_traits_baseILj7168EfS2_fS2_fjLj256EEEEELb0ELb0ELb1EEEvNS_9BwdParamsE)
        /*14e4*/ 	.word	0x00000068


	//----- nvinfo : EIATTR_MIN_STACK_SIZE
	.align		4
.L_891:
        /*14e8*/ 	.byte	0x04, 0x12
        /*14ea*/ 	.short	(.L_893 - .L_892)
	.align		4
.L_892:
        /*14ec*/ 	.word	index@(_ZN10layer_norm31ln_parallel_residual_bwd_kernelINS_13Kernel_traitsIf6__halffS2_fjLj7168ELj1ELj1ELj8ELj8ENS_18Kernel_traits_baseILj7168EfS2_fS2_fjLj256EEEEELb0ELb1ELb0EEEvNS_9BwdParamsE)
        /*14f0*/ 	.word	0x00000000


	//----- nvinfo : EIATTR_MIN_STACK_SIZE
	.align		4
.L_893:
        /*14f4*/ 	.byte	0x04, 0x12
        /*14f6*/ 	.short	(.L_895 - .L_894)
	.align		4
.L_894:
        /*14f8*/ 	.word	index@(_ZN10layer_norm31ln_parallel_residual_bwd_kernelINS_13Kernel_traitsIf6__halffS2_fjLj7168ELj1ELj1ELj8ELj8ENS_18Kernel_traits_baseILj7168EfS2_fS2_fjLj256EEEEELb0ELb1ELb1EEEvNS_9BwdParamsE)
        /*14fc*/ 	.word	0x00000000


	//----- nvinfo : EIATTR_MIN_STACK_SIZE
	.align		4
.L_895:
        /*1500*/ 	.byte	0x04, 0x12
        /*1502*/ 	.short	(.L_897 - .L_896)
	.align		4
.L_896:
        /*1504*/ 	.word	index@(_ZN10layer_norm31ln_parallel_residual_bwd_kernelINS_13Kernel_traitsIf6__halffS2_fjLj7168ELj1ELj1ELj8ELj8ENS_18Kernel_traits_baseILj7168EfS2_fS2_fjLj256EEEEELb1ELb0ELb0EEEvNS_9BwdParamsE)
        /*1508*/ 	.word	0x000000a0


	//----- nvinfo : EIATTR_MIN_STACK_SIZE
	.align		4
.L_897:
        /*150c*/ 	.byte	0x04, 0x12
        /*150e*/ 	.short	(.L_899 - .L_898)
	.align		4
.L_898:
        /*1510*/ 	.word	index@(_ZN10layer_norm31ln_parallel_residual_bwd_kernelINS_13Kernel_traitsIf6__halffS2_fjLj7168ELj1ELj1ELj8ELj8ENS_18Kernel_traits_baseILj7168EfS2_fS2_fjLj256EEEEELb1ELb0ELb1EEEvNS_9BwdParamsE)
        /*1514*/ 	.word	0x000000a8


	//----- nvinfo : EIATTR_MIN_STACK_SIZE
	.align		4
.L_899:
        /*1518*/ 	.byte	0x04, 0x12
        /*151a*/ 	.short	(.L_901 - .L_900)
	.align		4
.L_900:
        /*151c*/ 	.word	index@(_ZN10layer_norm22ln_bwd_finalize_kernelINS_22Kernel_traits_finalizeILj7168Ef6__halffS2_fjLb0ELj1024ELj4ENS_18Kernel_traits_baseILj7168EfS2_fS2_fjLj1024EEEEELb0ELb0EEEvNS_9BwdParamsE)
        /*1520*/ 	.word	0x00000000


	//----- nvinfo : EIATTR_MIN_STACK_SIZE
	.align		4
.L_901:
        /*1524*/ 	.byte	0x04, 0x12
        /*1526*/ 	.short	(.L_903 - .L_902)
	.align		4
.L_902:
        /*1528*/ 	.word	index@(_ZN10layer_norm40ln_parallel_residual_bwd_finalize_kernelINS_22Kernel_traits_finalizeILj7168Ef6__halffS2_fjLb0ELj1024ELj4ENS_18Kernel_traits_baseILj7168EfS2_fS2_fjLj1024EEEEELb0EEEvNS_9BwdParamsE)
        /*152c*/ 	.word	0x00000000


	//----- nvinfo : EIATTR_MIN_STACK_SIZE
	.align		4
.L_903:
        /*1530*/ 	.byte	0x04, 0x12
        /*1532*/ 	.short	(.L_905 - .L_904)
	.align		4
.L_904:
        /*1534*/ 	.word	index@(_ZN10layer_norm31ln_parallel_residual_bwd_kernelINS_13Kernel_traitsIf6__halffS2_fjLj7168ELj1ELj1ELj8ELj8ENS_18Kernel_traits_baseILj7168EfS2_fS2_fjLj256EEEEELb1ELb1ELb0EEEvNS_9BwdParamsE)
        /*1538*/ 	.word	0x00000000


	//----- nvinfo : EIATTR_MIN_STACK_SIZE
	.align		4
.L_905:
        /*153c*/ 	.byte	0x04, 0x12
        /*153e*/ 	.short	(.L_907 - .L_906)
	.align		4
.L_906:
        /*1540*/ 	.word	index@(_ZN10layer_norm22ln_bwd_finalize_kernelINS_22Kernel_traits_finalizeILj7168Ef6__halffS2_fjLb0ELj1024ELj4ENS_18Kernel_traits_baseILj7168EfS2_fS2_fjLj1024EEEEELb0ELb1EEEvNS_9BwdParamsE)
        /*1544*/ 	.word	0x00000000


	//----- nvinfo : EIATTR_MIN_STACK_SIZE
	.align		4
.L_907:
        /*1548*/ 	.byte	0x04, 0x12
        /*154a*/ 	.short	(.L_909 - .L_908)
	.align		4
.L_908:
        /*154c*/ 	.word	index@(_ZN10layer_norm40ln_parallel_residual_bwd_finalize_kernelINS_22Kernel_traits_finalizeILj7168Ef6__halffS2_fjLb0ELj1024ELj4ENS_18Kernel_traits_baseILj7168EfS2_fS2_fjLj1024EEEEELb1EEEvNS_9BwdParamsE)
        /*1550*/ 	.word	0x00000000


	//----- nvinfo : EIATTR_MIN_STACK_SIZE
	.align		4
.L_909:
        /*1554*/ 	.byte	0x04, 0x12
        /*1556*/ 	.short	(.L_911 - .L_910)
	.align		4
.L_910:
        /*1558*/ 	.word	index@(_ZN10layer_norm31ln_parallel_residual_bwd_kernelINS_13Kernel_traitsIf6__halffS2_fjLj7168ELj1ELj1ELj8ELj8ENS_18Kernel_traits_baseILj7168EfS2_fS2_fjLj256EEEEELb1ELb1ELb1EEEvNS_9BwdParamsE)
        /*155c*/ 	.word	0x00000000


	//----- nvinfo : EIATTR_MIN_STACK_SIZE
	.align		4
.L_911:
        /*1560*/ 	.byte	0x04, 0x12
        /*1562*/ 	.short	(.L_913 - .L_912)
	.align		4
.L_912:
        /*1564*/ 	.word	index@(_ZN10layer_norm31ln_parallel_residual_bwd_kernelINS_13Kernel_traitsI6__halfffffjLj7168ELj1ELj1ELj8ELj16ENS_18Kernel_traits_baseILj7168ES2_ffffjLj256EEEEELb0ELb0ELb0EEEvNS_9BwdParamsE)
        /*1568*/ 	.word	0x00000078


	//----- nvinfo : EIATTR_MIN_STACK_SIZE
	.align		4
.L_913:
        /*156c*/ 	.byte	0x04, 0x12
        /*156e*/ 	.short	(.L_915 - .L_914)
	.align		4
.L_914:
        /*1570*/ 	.word	index@(_ZN10layer_norm31ln_parallel_residual_bwd_kernelINS_13Kernel_traitsI6__halfffffjLj7168ELj1ELj1ELj8ELj16ENS_18Kernel_traits_baseILj7168ES2_ffffjLj256EEEEELb0ELb0ELb1EEEvNS_9BwdParamsE)
        /*1574*/ 	.word	0x000000d0


	//----- nvinfo : EIATTR_MIN_STACK_SIZE
	.align		4
.L_915:
        /*1578*/ 	.byte	0x04, 0x12
        /*157a*/ 	.short	(.L_917 - .L_916)
	.align		4
.L_916:
        /*157c*/ 	.word	index@(_ZN10layer_norm31ln_parallel_residual_bwd_kernelINS_13Kernel_traitsI6__halfffffjLj7168ELj1ELj1ELj8ELj16ENS_18Kernel_traits_baseILj7168ES2_ffffjLj256EEEEELb0ELb1ELb0EEEvNS_9BwdParamsE)
        /*1580*/ 	.word	0x00000000


	//----- nvinfo : EIATTR_MIN_STACK_SIZE
	.align		4
.L_917:
        /*1584*/ 	.byte	0x04, 0x12
        /*1586*/ 	.short	(.L_919 - .L_918)
	.align		4
.L_918:
        /*1588*/ 	.word	index@(_ZN10layer_norm31ln_parallel_residual_bwd_kernelINS_13Kernel_traitsI6__halfffffjLj7168ELj1ELj1ELj8ELj16ENS_18Kernel_traits_baseILj7168ES2_ffffjLj256EEEEELb0ELb1ELb1EEEvNS_9BwdParamsE)
        /*158c*/ 	.word	0x00000000


	//----- nvinfo : EIATTR_MIN_STACK_SIZE
	.align		4
.L_919:
        /*1590*/ 	.byte	0x04, 0x12
        /*1592*/ 	.short	(.L_921 - .L_920)
	.align		4
.L_920:
        /*1594*/ 	.word	index@(_ZN10layer_norm31ln_parallel_residual_bwd_kernelINS_13Kernel_traitsI6__halfffffjLj7168ELj1ELj1ELj8ELj16ENS_18Kernel_traits_baseILj7168ES2_ffffjLj256EEEEELb1ELb0ELb0EEEvNS_9BwdParamsE)
        /*1598*/ 	.word	0x000000b8


	//----- nvinfo : EIATTR_MIN_STACK_SIZE
	.align		4
.L_921:
        /*159c*/ 	.byte	0x04, 0x12
        /*159e*/ 	.short	(.L_923 - .L_922)
	.align		4
.L_922:
        /*15a0*/ 	.word	index@(_ZN10layer_norm31ln_parallel_residual_bwd_kernelINS_13Kernel_traitsI6__halfffffjLj7168ELj1ELj1ELj8ELj16ENS_18Kernel_traits_baseILj7168ES2_ffffjLj256EEEEELb1ELb0ELb1EEEvNS_9BwdParamsE)
        /*15a4*/ 	.word	0x000000f0


	//----- nvinfo : EIATTR_MIN_STACK_SIZE
	.align		4
.L_923:
        /*15a8*/ 	.byte	0x04, 0x12
        /*15aa*/ 	.short	(.L_925 - .L_924)
	.align		4
.L_924:
        /*15ac*/ 	.word	index@(_ZN10layer_norm22ln_bwd_finalize_kernelINS_22Kernel_traits_finalizeILj7168E6__halfffffjLb0ELj1024ELj4ENS_18Kernel_traits_baseILj7168ES2_ffffjLj1024EEEEELb0ELb0EEEvNS_9BwdParamsE)
        /*15b0*/ 	.word	0x00000000


	//----- nvinfo : EIATTR_MIN_STACK_SIZE
	.align		4
.L_925:
        /*15b4*/ 	.byte	0x04, 0x12
        /*15b6*/ 	.short	(.L_927 - .L_926)
	.align		4
.L_926:
        /*15b8*/ 	.word	index@(_ZN10layer_norm40ln_parallel_residual_bwd_finalize_kernelINS_22Kernel_traits_finalizeILj7168E6__halfffffjLb0ELj1024ELj4ENS_18Kernel_traits_baseILj7168ES2_ffffjLj1024EEEEELb0EEEvNS_9BwdParamsE)
        /*15bc*/ 	.word	0x00000000


	//----- nvinfo : EIATTR_MIN_STACK_SIZE
	.align		4
.L_927:
        /*15c0*/ 	.byte	0x04, 0x12
        /*15c2*/ 	.short	(.L_929 - .L_928)
	.align		4
.L_928:
        /*15c4*/ 	.word	index@(_ZN10layer_norm31ln_parallel_residual_bwd_kernelINS_13Kernel_traitsI6__halfffffjLj7168ELj1ELj1ELj8ELj16ENS_18Kernel_traits_baseILj7168ES2_ffffjLj256EEEEELb1ELb1ELb0EEEvNS_9BwdParamsE)
        /*15c8*/ 	.word	0x00000000


	//----- nvinfo : EIATTR_MIN_STACK_SIZE
	.align		4
.L_929:
        /*15cc*/ 	.byte	0x04, 0x12
        /*15ce*/ 	.short	(.L_931 - .L_930)
	.align		4
.L_930:
        /*15d0*/ 	.word	index@(_ZN10layer_norm22ln_bwd_finalize_kernelINS_22Kernel_traits_finalizeILj7168E6__halfffffjLb0ELj1024ELj4ENS_18Kernel_traits_baseILj7168ES2_ffffjLj1024EEEEELb0ELb1EEEvNS_9BwdParamsE)
        /*15d4*/ 	.word	0x00000000


	//----- nvinfo : EIATTR_MIN_STACK_SIZE
	.align		4
.L_931:
        /*15d8*/ 	.byte	0x04, 0x12
        /*15da*/ 	.short	(.L_933 - .L_932)
	.align		4
.L_932:
        /*15dc*/ 	.word	index@(_ZN10layer_norm40ln_parallel_residual_bwd_finalize_kernelINS_22Kernel_traits_finalizeILj7168E6__halfffffjLb0ELj1024ELj4ENS_18Kernel_traits_baseILj7168ES2_ffffjLj1024EEEEELb1EEEvNS_9BwdParamsE)
        /*15e0*/ 	.word	0x00000000


	//----- nvinfo : EIATTR_MIN_STACK_SIZE
	.align		4
.L_933:
        /*15e4*/ 	.byte	0x04, 0x12
        /*15e6*/ 	.short	(.L_935 - .L_934)
	.align		4
.L_934:
        /*15e8*/ 	.word	index@(_ZN10layer_norm31ln_parallel_residual_bwd_kernelINS_13Kernel_traitsI6__halfffffjLj7168ELj1ELj1ELj8ELj16ENS_18Kernel_traits_baseILj7168ES2_ffffjLj256EEEEELb1ELb1ELb1EEEvNS_9BwdParamsE)
        /*15ec*/ 	.word	0x00000000


	//----- nvinfo : EIATTR_MIN_STACK_SIZE
	.align		4
.L_935:
        /*15f0*/ 	.byte	0x04, 0x12
        /*15f2*/ 	.short	(.L_937 - .L_936)
	.align		4
.L_936:
        /*15f4*/ 	.word	index@(_ZN10layer_norm31ln_parallel_residual_bwd_kernelINS_13Kernel_traitsIfffffjLj7168ELj1ELj1ELj8ELj16ENS_18Kernel_traits_baseILj7168EfffffjLj256EEEEELb0ELb0ELb0EEEvNS_9BwdParamsE)
        /*15f8*/ 	.word	0x00000078


	//----- nvinfo : EIATTR_MIN_STACK_SIZE
	.align		4
.L_937:
        /*15fc*/ 	.byte	0x04, 0x12
        /*15fe*/ 	.short	(.L_939 - .L_938)
	.align		4
.L_938:
        /*1600*/ 	.word	index@(_ZN10layer_norm31ln_parallel_residual_bwd_kernelINS_13Kernel_traitsIfffffjLj7168ELj1ELj1ELj8ELj16ENS_18Kernel_traits_baseILj7168EfffffjLj256EEEEELb0ELb0ELb1EEEvNS_9BwdParamsE)
        /*1604*/ 	.word	0x000000a0


	//----- nvinfo : EIATTR_MIN_STACK_SIZE
	.align		4
.L_939:
        /*1608*/ 	.byte	0x04, 0x12
        /*160a*/ 	.short	(.L_941 - .L_940)
	.align		4
.L_940:
        /*160c*/ 	.word	index@(_ZN10layer_norm31ln_parallel_residual_bwd_kernelINS_13Kernel_traitsIfffffjLj7168ELj1ELj1ELj8ELj16ENS_18Kernel_traits_baseILj7168EfffffjLj256EEEEELb0ELb1ELb0EEEvNS_9BwdParamsE)
        /*1610*/ 	.word	0x00000000


	//----- nvinfo : EIATTR_MIN_STACK_SIZE
	.align		4
.L_941:
        /*1614*/ 	.byte	0x04, 0x12
        /*1616*/ 	.short	(.L_943 - .L_942)
	.align		4
.L_942:
        /*1618*/ 	.word	index@(_ZN10layer_norm31ln_parallel_residual_bwd_kernelINS_13Kernel_traitsIfffffjLj7168ELj1ELj1ELj8ELj16ENS_18Kernel_traits_baseILj7168EfffffjLj256EEEEELb0ELb1ELb1EEEvNS_9BwdParamsE)
        /*161c*/ 	.word	0x00000000


	//----- nvinfo : EIATTR_MIN_STACK_SIZE
	.align		4
.L_943:
        /*1620*/ 	.byte	0x04, 0x12
        /*1622*/ 	.short	(.L_945 - .L_944)
	.align		4
.L_944:
        /*1624*/ 	.word	index@(_ZN10layer_norm31ln_parallel_residual_bwd_kernelINS_13Kernel_traitsIfffffjLj7168ELj1ELj1ELj8ELj16ENS_18Kernel_traits_baseILj7168EfffffjLj256EEEEELb1ELb0ELb0EEEvNS_9BwdParamsE)
        /*1628*/ 	.word	0x000000b8


	//----- nvinfo : EIATTR_MIN_STACK_SIZE
	.align		4
.L_945:
        /*162c*/ 	.byte	0x04, 0x12
        /*162e*/ 	.short	(.L_947 - .L_946)
	.align		4
.L_946:
        /*1630*/ 	.word	index@(_ZN10layer_norm31ln_parallel_residual_bwd_kernelINS_13Kernel_traitsIfffffjLj7168ELj1ELj1ELj8ELj16ENS_18Kernel_traits_baseILj7168EfffffjLj256EEEEELb1ELb0ELb1EEEvNS_9BwdParamsE)
        /*1634*/ 	.word	0x000000e0


	//----- nvinfo : EIATTR_MIN_STACK_SIZE
	.align		4
.L_947:
        /*1638*/ 	.byte	0x04, 0x12
        /*163a*/ 	.short	(.L_949 - .L_948)
	.align		4
.L_948:
        /*163c*/ 	.word	index@(_ZN10layer_norm22ln_bwd_finalize_kernelINS_22Kernel_traits_finalizeILj7168EfffffjLb0ELj1024ELj4ENS_18Kernel_traits_baseILj7168EfffffjLj1024EEEEELb0ELb0EEEvNS_9BwdParamsE)
        /*1640*/ 	.word	0x00000000


	//----- nvinfo : EIATTR_MIN_STACK_SIZE
	.align		4
.L_949:
        /*1644*/ 	.byte	0x04, 0x12
        /*1646*/ 	.short	(.L_951 - .L_950)
	.align		4
.L_950:
        /*1648*/ 	.word	index@(_ZN10layer_norm40ln_parallel_residual_bwd_finalize_kernelINS_22Kernel_traits_finalizeILj7168EfffffjLb0ELj1024ELj4ENS_18Kernel_traits_baseILj7168EfffffjLj1024EEEEELb0EEEvNS_9BwdParamsE)
        /*164c*/ 	.word	0x00000000


	//----- nvinfo : EIATTR_MIN_STACK_SIZE
	.align		4
.L_951:
        /*1650*/ 	.byte	0x04, 0x12
        /*1652*/ 	.short	(.L_953 - .L_952)
	.align		4
.L_952:
        /*1654*/ 	.word	index@(_ZN10layer_norm31ln_parallel_residual_bwd_kernelINS_13Kernel_traitsIfffffjLj7168ELj1ELj1ELj8ELj16ENS_18Kernel_traits_baseILj7168EfffffjLj256EEEEELb1ELb1ELb0EEEvNS_9BwdParamsE)
        /*1658*/ 	.word	0x00000000


	//----- nvinfo : EIATTR_MIN_STACK_SIZE
	.align		4
.L_953:
        /*165c*/ 	.byte	0x04, 0x12
        /*165e*/ 	.short	(.L_955 - .L_954)
	.align		4
.L_954:
        /*1660*/ 	.word	index@(_ZN10layer_norm22ln_bwd_finalize_kernelINS_22Kernel_traits_finalizeILj7168EfffffjLb0ELj1024ELj4ENS_18Kernel_traits_baseILj7168EfffffjLj1024EEEEELb0ELb1EEEvNS_9BwdParamsE)
        /*1664*/ 	.word	0x00000000


	//----- nvinfo : EIATTR_MIN_STACK_SIZE
	.align		4
.L_955:
        /*1668*/ 	.byte	0x04, 0x12
        /*166a*/ 	.short	(.L_957 - .L_956)
	.align		4
.L_956:
        /*166c*/ 	.word	index@(_ZN10layer_norm40ln_parallel_residual_bwd_finalize_kernelINS_22Kernel_traits_finalizeILj7168EfffffjLb0ELj1024ELj4ENS_18Kernel_traits_baseILj7168EfffffjLj1024EEEEELb1EEEvNS_9BwdParamsE)
        /*1670*/ 	.word	0x00000000


	//----- nvinfo : EIATTR_MIN_STACK_SIZE
	.align		4
.L_957:
        /*1674*/ 	.byte	0x04, 0x12
        /*1676*/ 	.short	(.L_959 - .L_958)
	.align		4
.L_958:
        /*1678*/ 	.word	index@(_ZN10layer_norm31ln_parallel_residual_bwd_kernelINS_13Kernel_traitsIfffffjLj7168ELj1ELj1ELj8ELj16ENS_18Kernel_traits_baseILj7168EfffffjLj256EEEEELb1ELb1ELb1EEEvNS_9BwdParamsE)
        /*167c*/ 	.word	0x00000000
.L_959:


//--------------------- .nv.info._ZN10layer_norm31ln_parallel_residual_bwd_kernelINS_13Kernel_traitsI13__nv_bfloat16S2_S2_S2_fjLj7168ELj1ELj1ELj8ELj8ENS_18Kernel_traits_baseILj7168ES2_S2_S2_S2_fjLj256EEEEELb0ELb0ELb0EEEvNS_9BwdParamsE --------------------------
	.section	.nv.info._ZN10layer_norm31ln_parallel_residual_bwd_kernelINS_13Kernel_traitsI13__nv_bfloat16S2_S2_S2_fjLj7168ELj1ELj1ELj8ELj8ENS_18Kernel_traits_baseILj7168ES2_S2_S2_S2_fjLj256EEEEELb0ELb0ELb0EEEvNS_9BwdParamsE,"",@"SHT_CUDA_INFO"
	.sectionflags	@""
	.align	4


	//----- nvinfo : EIATTR_CUDA_API_VERSION
	.align		4
        /*0000*/ 	.byte	0x04, 0x37
        /*0002*/ 	.short	(.L_961 - .L_960)
.L_960:
        /*0004*/ 	.word	0x00000082


	//----- nvinfo : EIATTR_SW2861232_WAR
	.align		4
.L_961:
        /*0008*/ 	.byte	0x01, 0x35
	.zero		2


	//----- nvinfo : EIATTR_PARAM_CBANK
	.align		4
        /*000c*/ 	.byte	0x04, 0x0a
        /*000e*/ 	.short	(.L_963 - .L_962)
	.align		4
.L_962:
        /*0010*/ 	.word	index@(.nv.constant0._ZN10layer_norm31ln_parallel_residual_bwd_kernelINS_13Kernel_traitsI13__nv_bfloat16S2_S2_S2_fjLj7168ELj1ELj1ELj8ELj8ENS_18Kernel_traits_baseILj7168ES2_S2_S2_S2_fjLj256EEEEELb0ELb0ELb0EEEvNS_9BwdParamsE)
        /*0014*/ 	.short	0x0160
        /*0016*/ 	.short	0x0128


	//----- nvinfo : EIATTR_CBANK_PARAM_SIZE
	.align		4
.L_963:
        /*0018*/ 	.byte	0x03, 0x19
        /*001a*/ 	.short	0x0128


	//----- nvinfo : EIATTR_KPARAM_INFO
	.align		4
        /*001c*/ 	.byte	0x04, 0x17
        /*001e*/ 	.short	(.L_965 - .L_964)
.L_964:
        /*0020*/ 	.word	0x00000000
        /*0024*/ 	.short	0x0000
        /*0026*/ 	.short	0x0000
        /*0028*/ 	.byte	0x00, 0xf0, 0xa1, 0x04


	//----- nvinfo : EIATTR_MAXREG_COUNT
	.align		4
.L_965:
        /*002c*/ 	.byte	0x03, 0x1b
        /*002e*/ 	.short	0x00ff


	//----- nvinfo : EIATTR_NUM_BARRIERS
	.align		4
        /*0030*/ 	.byte	0x02, 0x4c
        /*0032*/ 	.byte	0x01
	.zero		1


	//----- nvinfo : EIATTR_ANNOTATIONS
	.align		4
        /*0034*/ 	.byte	0x04, 0x55
        /*0036*/ 	.short	(.L_967 - .L_966)


	//   ....[0]....
.L_966:
        /*0038*/ 	.word	0x00000001
        /*003c*/ 	.byte	0x30, 0x08, 0x00, 0x00, 0x01, 0x00, 0x00, 0x00, 0x70, 0x08, 0x00, 0x00, 0x01, 0x00, 0x00, 0x00
        /*004c*/ 	.byte	0xb0, 0x08, 0x00, 0x00, 0x01, 0x00, 0x00, 0x00, 0x20, 0x09, 0x00, 0x00, 0x01, 0x00, 0x00, 0x00
        /*005c*/ 	.byte	0x70, 0x09, 0x00, 0x00, 0x01, 0x00, 0x00, 0x00, 0xb0, 0x09, 0x00, 0x00, 0x01, 0x00, 0x00, 0x00
        /*006c*/ 	.byte	0x10, 0x0a, 0x00, 0x00, 0x01, 0x00, 0x00, 0x00, 0x70, 0x0a, 0x00, 0x00, 0x01, 0x00, 0x00, 0x00
        /*007c*/ 	.byte	0xb0, 0x0a, 0x00, 0x00, 0x01, 0x00, 0x00, 0x00, 0x40, 0x10, 0x00, 0x00, 0x01, 0x00, 0x00, 0x00
        /*008c*/ 	.byte	0x60, 0x10, 0x00, 0x00, 0x01, 0x00, 0x00, 0x00, 0x70, 0x10, 0x00, 0x00, 0x01, 0x00, 0x00, 0x00
        /*009c*/ 	.byte	0x80, 0x10, 0x00, 0x00, 0x01, 0x00, 0x00, 0x00, 0x10, 0x12, 0x00, 0x00, 0x01, 0x00, 0x00, 0x00
        /*00ac*/ 	.byte	0xf0, 0x12, 0x00, 0x00, 0x01, 0x00, 0x00, 0x00, 0x20, 0x13, 0x00, 0x00, 0x01, 0x00, 0x00, 0x00
        /*00bc*/ 	.byte	0x60, 0x13, 0x00, 0x00, 0x01, 0x00, 0x00, 0x00, 0xc0, 0x15, 0x00, 0x00


	//----- nvinfo : EIATTR_MERCURY_ISA_VERSION
	.align		4
.L_967:
        /*00c8*/ 	.byte	0x03, 0x5f
        /*00ca*/ 	.short	0x0000


	//----- nvinfo : EIATTR_COOP_GROUP_MASK_REGIDS
	.align		4
        /*00cc*/ 	.byte	0x04, 0x29
        /*00ce*/ 	.short	(.L_969 - .L_968)


	//   ....[0]....
.L_968:
        /*00d0*/ 	.word	0xffffffff


	//   ....[1]....
        /*00d4*/ 	.word	0xffffffff


	//   ....[2]....
        /*00d8*/ 	.word	0xffffffff


	//   ....[3]....
        /*00dc*/ 	.word	0xffffffff


	//   ....[4]....
        /*00e0*/ 	.word	0xffffffff


	//   ....[5]....
        /*00e4*/ 	.word	0xffffffff


	//   ....[6]....
        /*00e8*/ 	.word	0xffffffff


	//   ....[7]....
        /*00ec*/ 	.word	0xffffffff


	//   ....[8]....
        /*00f0*/ 	.word	0xffffffff


	//   ....[9]....
        /*00f4*/ 	.word	0xffffffff


	//   ....[10]....
        /*00f8*/ 	.word	0xffffffff


	//   ....[11]....
        /*00fc*/ 	.word	0xffffffff


	//   ....[12]....
        /*0100*/ 	.word	0xffffffff


	//   ....[13]....
        /*0104*/ 	.word	0xffffffff


	//   ....[14]....
        /*0108*/ 	.word	0xffffffff


	//   ....[15]....
        /*010c*/ 	.word	0xffffffff


	//   ....[16]....
        /*0110*/ 	.word	0xffffffff


	//   ....[17]....
        /*0114*/ 	.word	0xffffffff


	//   ....[18]....
        /*0118*/ 	.word	0xffffffff


	//   ....[19]....
        /*011c*/ 	.word	0xffffffff


	//----- nvinfo : EIATTR_COOP_GROUP_INSTR_OFFSETS
	.align		4
.L_969:
        /*0120*/ 	.byte	0x04, 0x28
        /*0122*/ 	.short	(.L_971 - .L_970)


	//   ....[0]....
.L_970:
        /*0124*/ 	.word	0x000034c0


	//   ....[1]....
        /*0128*/ 	.word	0x000034e0


	//   ....[2]....
        /*012c*/ 	.word	0x00003510


	//   ....[3]....
        /*0130*/ 	.word	0x00003530


	//   ....[4]....
        /*0134*/ 	.word	0x00003550


	//   ....[5]....
        /*0138*/ 	.word	0x00003570


	//   ....[6]....
        /*013c*/ 	.word	0x00003590


	//   ....[7]....
        /*0140*/ 	.word	0x000035b0


	//   ....[8]....
        /*0144*/ 	.word	0x000035c0


	//   ....[9]....
        /*0148*/ 	.word	0x000035e0


	//   ....[10]....
        /*014c*/ 	.word	0x00006190


	//   ....[11]....
        /*0150*/ 	.word	0x00006210


	//   ....[12]....
        /*0154*/ 	.word	0x00006290


	//   ....[13]....
        /*0158*/ 	.word	0x00006300


	//   ....[14]....
        /*015c*/ 	.word	0x00006380


	//   ....[15]....
        /*0160*/ 	.word	0x000063f0


	//   ....[16]....
        /*0164*/ 	.word	0x00006470


	//   ....[17]....
        /*0168*/ 	.word	0x000064e0


	//   ....[18]....
        /*016c*/ 	.word	0x00006560


	//   ....[19]....
        /*0170*/ 	.word	0x000065d0


	//----- nvinfo : EIATTR_EXIT_INSTR_OFFSETS
	.align		4
.L_971:
        /*0174*/ 	.byte	0x04, 0x1c
        /*0176*/ 	.short	(.L_973 - .L_972)


	//   ....[0]....
.L_972:
        /*0178*/ 	.word	0x00006090


	//   ....[1]....
        /*017c*/ 	.word	0x00006130


	//----- nvinfo : EIATTR_MAX_THREADS
	.align		4
.L_973:
        /*0180*/ 	.byte	0x04, 0x05
        /*0182*/ 	.short	(.L_975 - .L_974)
.L_974:
        /*0184*/ 	.word	0x00000100
        /*0188*/ 	.word	0x00000001
        /*018c*/ 	.word	0x00000001


	//----- nvinfo : EIATTR_CRS_STACK_SIZE
	.align		4
.L_975:
        /*0190*/ 	.byte	0x04, 0x1e
        /*0192*/ 	.short	(.L_977 - .L_976)
.L_976:
        /*0194*/ 	.word	0x00000000
.L_977:


//--------------------- .nv.info._ZN10layer_norm31ln_parallel_residual_bwd_kernelINS_13Kernel_traitsI13__nv_bfloat16S2_S2_S2_fjLj7168ELj1ELj1ELj8ELj8ENS_18Kernel_traits_baseILj7168ES2_S2_S2_S2_fjLj256EEEEELb0ELb0ELb1EEEvNS_9BwdParamsE --------------------------
	.section	.nv.info._ZN10layer_norm31ln_parallel_residual_bwd_kernelINS_13Kernel_traitsI13__nv_bfloat16S2_S2_S2_fjLj7168ELj1ELj1ELj8ELj8ENS_18Kernel_traits_baseILj7168ES2_S2_S2_S2_fjLj256EEEEELb0ELb0ELb1EEEvNS_9BwdParamsE,"",@"SHT_CUDA_INFO"
	.sectionflags	@""
	.align	4


	//----- nvinfo : EIATTR_CUDA_API_VERSION
	.align		4
        /*0000*/ 	.byte	0x04, 0x37
        /*0002*/ 	.short	(.L_979 - .L_978)
.L_978:
        /*0004*/ 	.word	0x00000082


	//----- nvinfo : EIATTR_SW2861232_WAR
	.align		4
.L_979:
        /*0008*/ 	.byte	0x01, 0x35
	.zero		2


	//----- nvinfo : EIATTR_PARAM_CBANK
	.align		4
        /*000c*/ 	.byte	0x04, 0x0a
        /*000e*/ 	.short	(.L_981 - .L_980)
	.align		4
.L_980:
        /*0010*/ 	.word	index@(.nv.constant0._ZN10layer_norm31ln_parallel_residual_bwd_kernelINS_13Kernel_traitsI13__nv_bfloat16S2_S2_S2_fjLj7168ELj1ELj1ELj8ELj8ENS_18Kernel_traits_baseILj7168ES2_S2_S2_S2_fjLj256EEEEELb0ELb0ELb1EEEvNS_9BwdParamsE)
        /*0014*/ 	.short	0x0160
        /*0016*/ 	.short	0x0128


	//----- nvinfo : EIATTR_CBANK_PARAM_SIZE
	.align		4
.L_981:
        /*0018*/ 	.byte	0x03, 0x19
        /*001a*/ 	.short	0x0128


	//----- nvinfo : EIATTR_KPARAM_INFO
	.align		4
        /*001c*/ 	.byte	0x04, 0x17
        /*001e*/ 	.short	(.L_983 - .L_982)
.L_982:
        /*0020*/ 	.word	0x00000000
        /*0024*/ 	.short	0x0000
        /*0026*/ 	.short	0x0000
        /*0028*/ 	.byte	0x00, 0xf0, 0xa1, 0x04


	//----- nvinfo : EIATTR_MAXREG_COUNT
	.align		4
.L_983:
        /*002c*/ 	.byte	0x03, 0x1b
        /*002e*/ 	.short	0x00ff


	//----- nvinfo : EIATTR_NUM_BARRIERS
	.align		4
        /*0030*/ 	.byte	0x02, 0x4c
        /*0032*/ 	.byte	0x01
	.zero		1


	//----- nvinfo : EIATTR_ANNOTATIONS
	.align		4
        /*0034*/ 	.byte	0x04, 0x55
        /*0036*/ 	.short	(.L_985 - .L_984)


	//   ....[0]....
.L_984:
        /* <DEDUP_REMOVED lines=20> */


	//----- nvinfo : EIATTR_MERCURY_ISA_VERSION
	.align		4
.L_985:
        /*0168*/ 	.byte	0x03, 0x5f
        /*016a*/ 	.short	0x0000


	//----- nvinfo : EIATTR_COOP_GROUP_MASK_REGIDS
	.align		4
        /*016c*/ 	.byte	0x04, 0x29
        /*016e*/ 	.short	(.L_987 - .L_986)


	//   ....[0]....
.L_986:
        /*0170*/ 	.word	0xffffffff


	//   ....[1]....
        /*0174*/ 	.word	0xffffffff


	//   ....[2]....
        /*0178*/ 	.word	0xffffffff


	//   ....[3]....
        /*017c*/ 	.word	0xffffffff


	//   ....[4]....
        /*0180*/ 	.word	0xffffffff


	//   ....[5]....
        /*0184*/ 	.word	0xffffffff


	//   ....[6]....
        /*0188*/ 	.word	0xffffffff


	//   ....[7]....
        /*018c*/ 	.word	0xffffffff


	//   ....[8]....
        /*0190*/ 	.word	0xffffffff


	//   ....[9]....
        /*0194*/ 	.word	0xffffffff


	//   ....[10]....
        /*0198*/ 	.word	0xffffffff


	//   ....[11]....
        /*019c*/ 	.word	0xffffffff


	//   ....[12]....
        /*01a0*/ 	.word	0xffffffff


	//   ....[13]....
        /*01a4*/ 	.word	0xffffffff


	//   ....[14]....
        /*01a8*/ 	.word	0xffffffff


	//   ....[15]....
        /*01ac*/ 	.word	0xffffffff


	//   ....[16]....
        /*01b0*/ 	.word	0xffffffff


	//   ....[17]....
        /*01b4*/ 	.word	0xffffffff


	//   ....[18]....
        /*01b8*/ 	.word	0xffffffff


	//   ....[19]....
        /*01bc*/ 	.word	0xffffffff


	//----- nvinfo : EIATTR_COOP_GROUP_INSTR_OFFSETS
	.align		4
.L_987:
        /*01c0*/ 	.byte	0x04, 0x28
        /*01c2*/ 	.short	(.L_989 - .L_988)


	//   ....[0]....
.L_988:
        /*01c4*/ 	.word	0x00003280


	//   ....[1]....
        /*01c8*/ 	.word	0x000032a0


	//   ....[2]....
        /*01cc*/ 	.word	0x000032d0


	//   ....[3]....
        /*01d0*/ 	.word	0x000032f0


	//   ....[4]....
        /*01d4*/ 	.word	0x00003310


	//   ....[5]....
        /*01d8*/ 	.word	0x00003330


	//   ....[6]....
        /*01dc*/ 	.word	0x00003350


	//   ....[7]....
        /*01e0*/ 	.word	0x00003360


	//   ....[8]....
        /*01e4*/ 	.word	0x00003390


	//   ....[9]....
        /*01e8*/ 	.word	0x000033a0


	//   ....[10]....
        /*01ec*/ 	.word	0x00005cd0


	//   ....[11]....
        /*01f0*/ 	.word	0x00005d30


	//   ....[12]....
        /*01f4*/ 	.word	0x00005d90


	//   ....[13]....
        /*01f8*/ 	.word	0x00005de0


	//   ....[14]....
        /*01fc*/ 	.word	0x00005e40


	//   ....[15]....
        /*0200*/ 	.word	0x00005e90


	//   ....[16]....
        /*0204*/ 	.word	0x00005ef0


	//   ....[17]....
        /*0208*/ 	.word	0x00005f40


	//   ....[18]....
        /*020c*/ 	.word	0x00005fa0


	//   ....[19]....
        /*0210*/ 	.word	0x00005ff0


	//----- nvinfo : EIATTR_EXIT_INSTR_OFFSETS
	.align		4
.L_989:
        /*0214*/ 	.byte	0x04, 0x1c
        /*0216*/ 	.short	(.L_991 - .L_990)


	//   ....[0]....
.L_990:
        /*0218*/ 	.word	0x00005c90


	//----- nvinfo : EIATTR_MAX_THREADS
	.align		4
.L_991:
        /*021c*/ 	.byte	0x04, 0x05
        /*021e*/ 	.short	(.L_993 - .L_992)
.L_992:
        /*0220*/ 	.word	0x00000100
        /*0224*/ 	.word	0x00000001
        /*0228*/ 	.word	0x00000001


	//----- nvinfo : EIATTR_CRS_STACK_SIZE
	.align		4
.L_993:
        /*022c*/ 	.byte	0x04, 0x1e
        /*022e*/ 	.short	(.L_995 - .L_994)
.L_994:
        /*0230*/ 	.word	0x00000000
.L_995:


//--------------------- .nv.info._ZN10layer_norm31ln_parallel_residual_bwd_kernelINS_13Kernel_traitsI13__nv_bfloat16S2_S2_S2_fjLj7168ELj1ELj1ELj8ELj8ENS_18Kernel_traits_baseILj7168ES2_S2_S2_S2_fjLj256EEEEELb0ELb1ELb0EEEvNS_9BwdParamsE --------------------------
	.section	.nv.info._ZN10layer_norm31ln_parallel_residual_bwd_kernelINS_13Kernel_traitsI13__nv_bfloat16S2_S2_S2_fjLj7168ELj1ELj1ELj8ELj8ENS_18Kernel_traits_baseILj7168ES2_S2_S2_S2_fjLj256EEEEELb0ELb1ELb0EEEvNS_9BwdParamsE,"",@"SHT_CUDA_INFO"
	.sectionflags	@""
	.align	4


	//----- nvinfo : EIATTR_CUDA_API_VERSION
	.align		4
        /*0000*/ 	.byte	0x04, 0x37
        /*0002*/ 	.short	(.L_997 - .L_996)
.L_996:
        /*0004*/ 	.word	0x00000082


	//----- nvinfo : EIATTR_SW2861232_WAR
	.align		4
.L_997:
        /*0008*/ 	.byte	0x01, 0x35
	.zero		2


	//----- nvinfo : EIATTR_PARAM_CBANK
	.align		4
        /*000c*/ 	.byte	0x04, 0x0a
        /*000e*/ 	.short	(.L_999 - .L_998)
	.align		4
.L_998:
        /*0010*/ 	.word	index@(.nv.constant0._ZN10layer_norm31ln_parallel_residual_bwd_kernelINS_13Kernel_traitsI13__nv_bfloat16S2_S2_S2_fjLj7168ELj1ELj1ELj8ELj8ENS_18Kernel_traits_baseILj7168ES2_S2_S2_S2_fjLj256EEEEELb0ELb1ELb0EEEvNS_9BwdParamsE)
        /*0014*/ 	.short	0x0160
        /*0016*/ 	.short	0x0128


	//----- nvinfo : EIATTR_CBANK_PARAM_SIZE
	.align		4
.L_999:
        /*0018*/ 	.byte	0x03, 0x19
        /*001a*/ 	.short	0x0128


	//----- nvinfo : EIATTR_KPARAM_INFO
	.align		4
        /*001c*/ 	.byte	0x04, 0x17
        /*001e*/ 	.short	(.L_1001 - .L_1000)
.L_1000:
        /*0020*/ 	.word	0x00000000
        /*0024*/ 	.short	0x0000
        /*0026*/ 	.short	0x0000
        /*0028*/ 	.byte	0x00, 0xf0, 0xa1, 0x04


	//----- nvinfo : EIATTR_MAXREG_COUNT
	.align		4
.L_1001:
        /*002c*/ 	.byte	0x03, 0x1b
        /*002e*/ 	.short	0x00ff


	//----- nvinfo : EIATTR_NUM_BARRIERS
	.align		4
        /*0030*/ 	.byte	0x02, 0x4c
        /*0032*/ 	.byte	0x01
	.zero		1


	//----- nvinfo : EIATTR_MERCURY_ISA_VERSION
	.align		4
        /*0034*/ 	.byte	0x03, 0x5f
        /*0036*/ 	.short	0x0000


	//----- nvinfo : EIATTR_COOP_GROUP_MASK_REGIDS
	.align		4
        /*0038*/ 	.byte	0x04, 0x29
        /*003a*/ 	.short	(.L_1003 - .L_1002)


	//   ....[0]....
.L_1002:
        /*003c*/ 	.word	0xffffffff


	//   ....[1]....
        /*0040*/ 	.word	0xffffffff


	//   ....[2]....
        /*0044*/ 	.word	0xffffffff


	//   ....[3]....
        /*0048*/ 	.word	0xffffffff


	//   ....[4]....
        /*004c*/ 	.word	0xffffffff


	//   ....[5]....
        /*0050*/ 	.word	0xffffffff


	//   ....[6]....
        /*0054*/ 	.word	0xffffffff


	//   ....[7]....
        /*0058*/ 	.word	0xffffffff


	//   ....[8]....
        /*005c*/ 	.word	0xffffffff


	//   ....[9]....
        /*0060*/ 	.word	0xffffffff


	//   ....[10]....
        /*0064*/ 	.word	0xffffffff


	//   ....[11]....
        /*0068*/ 	.word	0xffffffff


	//   ....[12]....
        /*006c*/ 	.word	0xffffffff


	//   ....[13]....
        /*0070*/ 	.word	0xffffffff


	//   ....[14]....
        /*0074*/ 	.word	0xffffffff


	//   ....[15]....
        /*0078*/ 	.word	0xffffffff


	//   ....[16]....
        /*007c*/ 	.word	0xffffffff


	//   ....[17]....
        /*0080*/ 	.word	0xffffffff


	//   ....[18]....
        /*0084*/ 	.word	0xffffffff


	//   ....[19]....
        /*0088*/ 	.word	0xffffffff


	//----- nvinfo : EIATTR_COOP_GROUP_INSTR_OFFSETS
	.align		4
.L_1003:
        /*008c*/ 	.byte	0x04, 0x28
        /*008e*/ 	.short	(.L_1005 - .L_1004)


	//   ....[0]....
.L_1004:
        /*0090*/ 	.word	0x00002390


	//   ....[1]....
        /*0094*/ 	.word	0x000023b0


	//   ....[2]....
        /*0098*/ 	.word	0x000023d0


	//   ....[3]....
        /*009c*/ 	.word	0x000023f0


	//   ....[4]....
        /*00a0*/ 	.word	0x00002410


	//   ....[5]....
        /*00a4*/ 	.word	0x00002430


	//   ....[6]....
        /*00a8*/ 	.word	0x00002450


	//   ....[7]....
        /*00ac*/ 	.word	0x00002470


	//   ....[8]....
        /*00b0*/ 	.word	0x00002490


	//   ....[9]....
        /*00b4*/ 	.word	0x000024b0


	//   ....[10]....
        /*00b8*/ 	.word	0x00004d10


	//   ....[11]....
        /*00bc*/ 	.word	0x00004d90


	//   ....[12]....
        /*00c0*/ 	.word	0x00004e10


	//   ....[13]....
        /*00c4*/ 	.word	0x00004e80


	//   ....[14]....
        /*00c8*/ 	.word	0x00004f00


	//   ....[15]....
        /*00cc*/ 	.word	0x00004f70


	//   ....[16]....
        /*00d0*/ 	.word	0x00004ff0


	//   ....[17]....
        /*00d4*/ 	.word	0x00005060


	//   ....[18]....
        /*00d8*/ 	.word	0x000050e0


	//   ....[19]....
        /*00dc*/ 	.word	0x00005150


	//----- nvinfo : EIATTR_EXIT_INSTR_OFFSETS
	.align		4
.L_1005:
        /*00e0*/ 	.byte	0x04, 0x1c
        /*00e2*/ 	.short	(.L_1007 - .L_1006)


	//   ....[0]....
.L_1006:
        /*00e4*/ 	.word	0x00004c50


	//   ....[1]....
        /*00e8*/ 	.word	0x00004cb0


	//----- nvinfo : EIATTR_MAX_THREADS
	.align		4
.L_1007:
        /*00ec*/ 	.byte	0x04, 0x05
        /*00ee*/ 	.short	(.L_1009 - .L_1008)
.L_1008:
        /*00f0*/ 	.word	0x00000100
        /*00f4*/ 	.word	0x00000001
        /*00f8*/ 	.word	0x00000001


	//----- nvinfo : EIATTR_CRS_STACK_SIZE
	.align		4
.L_1009:
        /*00fc*/ 	.byte	0x04, 0x1e
        /*00fe*/ 	.short	(.L_1011 - .L_1010)
.L_1010:
        /*0100*/ 	.word	0x00000000
.L_1011:


//--------------------- .nv.info._ZN10layer_norm31ln_parallel_residual_bwd_kernelINS_13Kernel_traitsI13__nv_bfloat16S2_S2_S2_fjLj7168ELj1ELj1ELj8ELj8ENS_18Kernel_traits_baseILj7168ES2_S2_S2_S2_fjLj256EEEEELb0ELb1ELb1EEEvNS_9BwdParamsE --------------------------
	.section	.nv.info._ZN10layer_norm31ln_parallel_residual_bwd_kernelINS_13Kernel_traitsI13__nv_bfloat16S2_S2_S2_fjLj7168ELj1ELj1ELj8ELj8ENS_18Kernel_traits_baseILj7168ES2_S2_S2_S2_fjLj256EEEEELb0ELb1ELb1EEEvNS_9BwdParamsE,"",@"SHT_CUDA_INFO"
	.sectionflags	@""
	.align	4


	//----- nvinfo : EIATTR_CUDA_API_VERSION
	.align		4
        /*0000*/ 	.byte	0x04, 0x37
        /*0002*/ 	.short	(.L_1013 - .L_1012)
.L_1012:
        /*0004*/ 	.word	0x00000082


	//----- nvinfo : EIATTR_SW2861232_WAR
	.align		4
.L_1013:
        /*0008*/ 	.byte	0x01, 0x35
	.zero		2


	//----- nvinfo : EIATTR_PARAM_CBANK
	.align		4
        /*000c*/ 	.byte	0x04, 0x0a
        /*000e*/ 	.short	(.L_1015 - .L_1014)
	.align		4
.L_1014:
        /*0010*/ 	.word	index@(.nv.constant0._ZN10layer_norm31ln_parallel_residual_bwd_kernelINS_13Kernel_traitsI13__nv_bfloat16S2_S2_S2_fjLj7168ELj1ELj1ELj8ELj8ENS_18Kernel_traits_baseILj7168ES2_S2_S2_S2_fjLj256EEEEELb0ELb1ELb1EEEvNS_9BwdParamsE)
        /*0014*/ 	.short	0x0160
        /*0016*/ 	.short	0x0128


	//----- nvinfo : EIATTR_CBANK_PARAM_SIZE
	.align		4
.L_1015:
        /*0018*/ 	.byte	0x03, 0x19
        /*001a*/ 	.short	0x0128


	//----- nvinfo : EIATTR_KPARAM_INFO
	.align		4
        /*001c*/ 	.byte	0x04, 0x17
        /*001e*/ 	.short	(.L_1017 - .L_1016)
.L_1016:
        /*0020*/ 	.word	0x00000000
        /*0024*/ 	.short	0x0000
        /*0026*/ 	.short	0x0000
        /*0028*/ 	.byte	0x00, 0xf0, 0xa1, 0x04


	//----- nvinfo : EIATTR_MAXREG_COUNT
	.align		4
.L_1017:
        /*002c*/ 	.byte	0x03, 0x1b
        /*002e*/ 	.short	0x00ff


	//----- nvinfo : EIATTR_NUM_BARRIERS
	.align		4
        /*0030*/ 	.byte	0x02, 0x4c
        /*0032*/ 	.byte	0x01
	.zero		1


	//----- nvinfo : EIATTR_MERCURY_ISA_VERSION
	.align		4
        /*0034*/ 	.byte	0x03, 0x5f
        /*0036*/ 	.short	0x0000


	//----- nvinfo : EIATTR_COOP_GROUP_MASK_REGIDS
	.align		4
        /*0038*/ 	.byte	0x04, 0x29
        /*003a*/ 	.short	(.L_1019 - .L_1018)


	//   ....[0]....
.L_1018:
        /*003c*/ 	.word	0xffffffff


	//   ....[1]....
        /*0040*/ 	.word	0xffffffff


	//   ....[2]....
        /*0044*/ 	.word	0xffffffff


	//   ....[3]....
        /*0048*/ 	.word	0xffffffff


	//   ....[4]....
        /*004c*/ 	.word	0xffffffff


	//   ....[5]....
        /*0050*/ 	.word	0xffffffff


	//   ....[6]....
        /*0054*/ 	.word	0xffffffff


	//   ....[7]....
        /*0058*/ 	.word	0xffffffff


	//   ....[8]....
        /*005c*/ 	.word	0xffffffff


	//   ....[9]....
        /*0060*/ 	.word	0xffffffff


	//   ....[10]....
        /*0064*/ 	.word	0xffffffff


	//   ....[11]....
        /*0068*/ 	.word	0xffffffff


	//   ....[12]....
        /*006c*/ 	.word	0xffffffff


	//   ....[13]....
        /*0070*/ 	.word	0xffffffff


	//   ....[14]....
        /*0074*/ 	.word	0xffffffff


	//   ....[15]....
        /*0078*/ 	.word	0xffffffff


	//   ....[16]....
        /*007c*/ 	.word	0xffffffff


	//   ....[17]....
        /*0080*/ 	.word	0xffffffff


	//   ....[18]....
        /*0084*/ 	.word	0xffffffff


	//   ....[19]....
        /*0088*/ 	.word	0xffffffff


	//----- nvinfo : EIATTR_COOP_GROUP_INSTR_OFFSETS
	.align		4
.L_1019:
        /*008c*/ 	.byte	0x04, 0x28
        /*008e*/ 	.short	(.L_1021 - .L_1020)


	//   ....[0]....
.L_1020:
        /*0090*/ 	.word	0x00001fc0


	//   ....[1]....
        /*0094*/ 	.word	0x00001fe0


	//   ....[2]....
        /*0098*/ 	.word	0x00002000


	//   ....[3]....
        /*009c*/ 	.word	0x00002020


	//   ....[4]....
        /*00a0*/ 	.word	0x00002040


	//   ....[5]....
        /*00a4*/ 	.word	0x00002060


	//   ....[6]....
        /*00a8*/ 	.word	0x00002080


	//   ....[7]....
        /*00ac*/ 	.word	0x000020a0


	//   ....[8]....
        /*00b0*/ 	.word	0x000020c0


	//   ....[9]....
        /*00b4*/ 	.word	0x000020e0


	//   ....[10]....
        /*00b8*/ 	.word	0x00004590


	//   ....[11]....
        /*00bc*/ 	.word	0x00004610


	//   ....[12]....
        /*00c0*/ 	.word	0x00004690


	//   ....[13]....
        /*00c4*/ 	.word	0x00004700


	//   ....[14]....
        /*00c8*/ 	.word	0x00004780


	//   ....[15]....
        /*00cc*/ 	.word	0x000047f0


	//   ....[16]....
        /*00d0*/ 	.word	0x00004870


	//   ....[17]....
        /*00d4*/ 	.word	0x000048e0


	//   ....[18]....
        /*00d8*/ 	.word	0x00004960


	//   ....[19]....
        /*00dc*/ 	.word	0x000049d0


	//----- nvinfo : EIATTR_EXIT_INSTR_OFFSETS
	.align		4
.L_1021:
        /*00e0*/ 	.byte	0x04, 0x1c
        /*00e2*/ 	.short	(.L_1023 - .L_1022)


	//   ....[0]....
.L_1022:
        /*00e4*/ 	.word	0x00004530


	//----- nvinfo : EIATTR_MAX_THREADS
	.align		4
.L_1023:
        /*00e8*/ 	.byte	0x04, 0x05
        /*00ea*/ 	.short	(.L_1025 - .L_1024)
.L_1024:
        /*00ec*/ 	.word	0x00000100
        /*00f0*/ 	.word	0x00000001
        /*00f4*/ 	.word	0x00000001


	//----- nvinfo : EIATTR_CRS_STACK_SIZE
	.align		4
.L_1025:
        /*00f8*/ 	.byte	0x04, 0x1e
        /*00fa*/ 	.short	(.L_1027 - .L_1026)
.L_1026:
        /*00fc*/ 	.word	0x00000000
.L_1027:


//--------------------- .nv.info._ZN10layer_norm31ln_parallel_residual_bwd_kernelINS_13Kernel_traitsI13__nv_bfloat16S2_S2_S2_fjLj7168ELj1ELj1ELj8ELj8ENS_18Kernel_traits_baseILj7168ES2_S2_S2_S2_fjLj256EEEEELb1ELb0ELb0EEEvNS_9BwdParamsE --------------------------
	.section	.nv.info._ZN10layer_norm31ln_parallel_residual_bwd_kernelINS_13Kernel_traitsI13__nv_bfloat16S2_S2_S2_fjLj7168ELj1ELj1ELj8ELj8ENS_18Kernel_traits_baseILj7168ES2_S2_S2_S2_fjLj256EEEEELb1ELb0ELb0EEEvNS_9BwdParamsE,"",@"SHT_CUDA_INFO"
	.sectionflags	@""
	.align	4


	//----- nvinfo : EIATTR_CUDA_API_VERSION
	.align		4
        /*0000*/ 	.byte	0x04, 0x37
        /*0002*/ 	.short	(.L_1029 - .L_1028)
.L_1028:
        /*0004*/ 	.word	0x00000082


	//----- nvinfo : EIATTR_SW2861232_WAR
	.align		4
.L_1029:
        /*0008*/ 	.byte	0x01, 0x35
	.zero		2


	//----- nvinfo : EIATTR_PARAM_CBANK
	.align		4
        /*000c*/ 	.byte	0x04, 0x0a
        /*000e*/ 	.short	(.L_1031 - .L_1030)
	.align		4
.L_1030:
        /*0010*/ 	.word	index@(.nv.constant0._ZN10layer_norm31ln_parallel_residual_bwd_kernelINS_13Kernel_traitsI13__nv_bfloat16S2_S2_S2_fjLj7168ELj1ELj1ELj8ELj8ENS_18Kernel_traits_baseILj7168ES2_S2_S2_S2_fjLj256EEEEELb1ELb0ELb0EEEvNS_9BwdParamsE)
        /*0014*/ 	.short	0x0160
        /*0016*/ 	.short	0x0128


	//----- nvinfo : EIATTR_CBANK_PARAM_SIZE
	.align		4
.L_1031:
        /*0018*/ 	.byte	0x03, 0x19
        /*001a*/ 	.short	0x0128


	//----- nvinfo : EIATTR_KPARAM_INFO
	.align		4
        /*001c*/ 	.byte	0x04, 0x17
        /*001e*/ 	.short	(.L_1033 - .L_1032)
.L_1032:
        /*0020*/ 	.word	0x00000000
        /*0024*/ 	.short	0x0000
        /*0026*/ 	.short	0x0000
        /*0028*/ 	.byte	0x00, 0xf0, 0xa1, 0x04


	//----- nvinfo : EIATTR_MAXREG_COUNT
	.align		4
.L_1033:
        /*002c*/ 	.byte	0x03, 0x1b
        /*002e*/ 	.short	0x00ff


	//----- nvinfo : EIATTR_NUM_BARRIERS
	.align		4
        /*0030*/ 	.byte	0x02, 0x4c
        /*0032*/ 	.byte	0x01
	.zero		1


	//----- nvinfo : EIATTR_ANNOTATIONS
	.align		4
        /*0034*/ 	.byte	0x04, 0x55
        /*0036*/ 	.short	(.L_1035 - .L_1034)


	//   ....[0]....
.L_1034:
        /* <DEDUP_REMOVED lines=26> */


	//----- nvinfo : EIATTR_MERCURY_ISA_VERSION
	.align		4
.L_1035:
        /*01c8*/ 	.byte	0x03, 0x5f
        /*01ca*/ 	.short	0x0000


	//----- nvinfo : EIATTR_COOP_GROUP_MASK_REGIDS
	.align		4
        /*01cc*/ 	.byte	0x04, 0x29
        /*01ce*/ 	.short	(.L_1037 - .L_1036)


	//   ....[0]....
.L_1036:
        /*01d0*/ 	.word	0xffffffff


	//   ....[1]....
        /*01d4*/ 	.word	0xffffffff


	//   ....[2]....
        /*01d8*/ 	.word	0xffffffff


	//   ....[3]....
        /*01dc*/ 	.word	0xffffffff


	//   ....[4]....
        /*01e0*/ 	.word	0xffffffff


	//   ....[5]....
        /*01e4*/ 	.word	0xffffffff


	//   ....[6]....
        /*01e8*/ 	.word	0xffffffff


	//   ....[7]....
        /*01ec*/ 	.word	0xffffffff


	//   ....[8]....
        /*01f0*/ 	.word	0xffffffff


	//   ....[9]....
        /*01f4*/ 	.word	0xffffffff


	//   ....[10]....
        /*01f8*/ 	.word	0xffffffff


	//   ....[11]....
        /*01fc*/ 	.word	0xffffffff


	//   ....[12]....
        /*0200*/ 	.word	0xffffffff


	//   ....[13]....
        /*0204*/ 	.word	0xffffffff


	//   ....[14]....
        /*0208*/ 	.word	0xffffffff


	//   ....[15]....
        /*020c*/ 	.word	0xffffffff


	//   ....[16]....
        /*0210*/ 	.word	0xffffffff


	//   ....[17]....
        /*0214*/ 	.word	0xffffffff


	//   ....[18]....
        /*0218*/ 	.word	0xffffffff


	//   ....[19]....
        /*021c*/ 	.word	0xffffffff


	//----- nvinfo : EIATTR_COOP_GROUP_INSTR_OFFSETS
	.align		4
.L_1037:
        /*0220*/ 	.byte	0x04, 0x28
        /*0222*/ 	.short	(.L_1039 - .L_1038)


	//   ....[0]....
.L_1038:
        /*0224*/ 	.word	0x00003c20


	//   ....[1]....
        /*0228*/ 	.word	0x00003c40


	//   ....[2]....
        /*022c*/ 	.word	0x00003c70


	//   ....[3]....
        /*0230*/ 	.word	0x00003c90


	//   ....[4]....
        /*0234*/ 	.word	0x00003cb0


	//   ....[5]....
        /*0238*/ 	.word	0x00003cd0


	//   ....[6]....
        /*023c*/ 	.word	0x00003cf0


	//   ....[7]....
        /*0240*/ 	.word	0x00003d10


	//   ....[8]....
        /*0244*/ 	.word	0x00003d20


	//   ....[9]....
        /*0248*/ 	.word	0x00003d40


	//   ....[10]....
        /*024c*/ 	.word	0x000073b0


	//   ....[11]....
        /*0250*/ 	.word	0x00007430


	//   ....[12]....
        /*0254*/ 	.word	0x000074b0


	//   ....[13]....
        /*0258*/ 	.word	0x00007520


	//   ....[14]....
        /*025c*/ 	.word	0x000075a0


	//   ....[15]....
        /*0260*/ 	.word	0x00007610


	//   ....[16]....
        /*0264*/ 	.word	0x00007690


	//   ....[17]....
        /*0268*/ 	.word	0x00007700


	//   ....[18]....
        /*026c*/ 	.word	0x00007780


	//   ....[19]....
        /*0270*/ 	.word	0x000077f0


	//----- nvinfo : EIATTR_EXIT_INSTR_OFFSETS
	.align		4
.L_1039:
        /*0274*/ 	.byte	0x04, 0x1c
        /*0276*/ 	.short	(.L_1041 - .L_1040)


	//   ....[0]....
.L_1040:
        /*0278*/ 	.word	0x000072b0


	//   ....[1]....
        /*027c*/ 	.word	0x00007350


	//----- nvinfo : EIATTR_MAX_THREADS
	.align		4
.L_1041:
        /*0280*/ 	.byte	0x04, 0x05
        /*0282*/ 	.short	(.L_1043 - .L_1042)
.L_1042:
        /*0284*/ 	.word	0x00000100
        /*0288*/ 	.word	0x00000001
        /*028c*/ 	.word	0x00000001


	//----- nvinfo : EIATTR_CRS_STACK_SIZE
	.align		4
.L_1043:
        /*0290*/ 	.byte	0x04, 0x1e
        /*0292*/ 	.short	(.L_1045 - .L_1044)
.L_1044:
        /*0294*/ 	.word	0x00000000
.L_1045:


//--------------------- .nv.info._ZN10layer_norm31ln_parallel_residual_bwd_kernelINS_13Kernel_traitsI13__nv_bfloat16S2_S2_S2_fjLj7168ELj1ELj1ELj8ELj8ENS_18Kernel_traits_baseILj7168ES2_S2_S2_S2_fjLj256EEEEELb1ELb0ELb1EEEvNS_9BwdParamsE --------------------------
	.section	.nv.info._ZN10layer_norm31ln_parallel_residual_bwd_kernelINS_13Kernel_traitsI13__nv_bfloat16S2_S2_S2_fjLj7168ELj1ELj1ELj8ELj8ENS_18Kernel_traits_baseILj7168ES2_S2_S2_S2_fjLj256EEEEELb1ELb0ELb1EEEvNS_9BwdParamsE,"",@"SHT_CUDA_INFO"
	.sectionflags	@""
	.align	4


	//----- nvinfo : EIATTR_CUDA_API_VERSION
	.align		4
        /*0000*/ 	.byte	0x04, 0x37
        /*0002*/ 	.short	(.L_1047 - .L_1046)
.L_1046:
        /*0004*/ 	.word	0x00000082


	//----- nvinfo : EIATTR_SW2861232_WAR
	.align		4
.L_1047:
        /*0008*/ 	.byte	0x01, 0x35
	.zero		2


	//----- nvinfo : EIATTR_PARAM_CBANK
	.align		4
        /*000c*/ 	.byte	0x04, 0x0a
        /*000e*/ 	.short	(.L_1049 - .L_1048)
	.align		4
.L_1048:
        /*0010*/ 	.word	index@(.nv.constant0._ZN10layer_norm31ln_parallel_residual_bwd_kernelINS_13Kernel_traitsI13__nv_bfloat16S2_S2_S2_fjLj7168ELj1ELj1ELj8ELj8ENS_18Kernel_traits_baseILj7168ES2_S2_S2_S2_fjLj256EEEEELb1ELb0ELb1EEEvNS_9BwdParamsE)
        /*0014*/ 	.short	0x0160
        /*0016*/ 	.short	0x0128


	//----- nvinfo : EIATTR_CBANK_PARAM_SIZE
	.align		4
.L_1049:
        /*0018*/ 	.byte	0x03, 0x19
        /*001a*/ 	.short	0x0128


	//----- nvinfo : EIATTR_KPARAM_INFO
	.align		4
        /*001c*/ 	.byte	0x04, 0x17
        /*001e*/ 	.short	(.L_1051 - .L_1050)
.L_1050:
        /*0020*/ 	.word	0x00000000
        /*0024*/ 	.short	0x0000
        /*0026*/ 	.short	0x0000
        /*0028*/ 	.byte	0x00, 0xf0, 0xa1, 0x04


	//----- nvinfo : EIATTR_MAXREG_COUNT
	.align		4
.L_1051:
        /*002c*/ 	.byte	0x03, 0x1b
        /*002e*/ 	.short	0x00ff


	//----- nvinfo : EIATTR_NUM_BARRIERS
	.align		4
        /*0030*/ 	.byte	0x02, 0x4c
        /*0032*/ 	.byte	0x01
	.zero		1


	//----- nvinfo : EIATTR_ANNOTATIONS
	.align		4
        /*0034*/ 	.byte	0x04, 0x55
        /*0036*/ 	.short	(.L_1053 - .L_1052)


	//   ....[0]....
.L_1052:
        /* <DEDUP_REMOVED lines=39> */


	//----- nvinfo : EIATTR_MERCURY_ISA_VERSION
	.align		4
.L_1053:
        /*0298*/ 	.byte	0x03, 0x5f
        /*029a*/ 	.short	0x0000


	//----- nvinfo : EIATTR_COOP_GROUP_MASK_REGIDS
	.align		4
        /*029c*/ 	.byte	0x04, 0x29
        /*029e*/ 	.short	(.L_1055 - .L_1054)


	//   ....[0]....
.L_1054:
        /*02a0*/ 	.word	0xffffffff


	//   ....[1]....
        /*02a4*/ 	.word	0xffffffff


	//   ....[2]....
        /*02a8*/ 	.word	0xffffffff


	//   ....[3]....
        /*02ac*/ 	.word	0xffffffff


	//   ....[4]....
        /*02b0*/ 	.word	0xffffffff


	//   ....[5]....
        /*02b4*/ 	.word	0xffffffff


	//   ....[6]....
        /*02b8*/ 	.word	0xffffffff


	//   ....[7]....
        /*02bc*/ 	.word	0xffffffff


	//   ....[8]....
        /*02c0*/ 	.word	0xffffffff


	//   ....[9]....
        /*02c4*/ 	.word	0xffffffff


	//   ....[10]....
        /*02c8*/ 	.word	0xffffffff


	//   ....[11]....
        /*02cc*/ 	.word	0xffffffff


	//   ....[12]....
        /*02d0*/ 	.word	0xffffffff


	//   ....[13]....
        /*02d4*/ 	.word	0xffffffff


	//   ....[14]....
        /*02d8*/ 	.word	0xffffffff


	//   ....[15]....
        /*02dc*/ 	.word	0xffffffff


	//   ....[16]....
        /*02e0*/ 	.word	0xffffffff


	//   ....[17]....
        /*02e4*/ 	.word	0xffffffff


	//   ....[18]....
        /*02e8*/ 	.word	0xffffffff


	//   ....[19]....
        /*02ec*/ 	.word	0xffffffff


	//----- nvinfo : EIATTR_COOP_GROUP_INSTR_OFFSETS
	.align		4
.L_1055:
        /*02f0*/ 	.byte	0x04, 0x28
        /*02f2*/ 	.short	(.L_1057 - .L_1056)


	//   ....[0]....
.L_1056:
        /*02f4*/ 	.word	0x000039d0


	//   ....[1]....
        /*02f8*/ 	.word	0x000039f0


	//   ....[2]....
        /*02fc*/ 	.word	0x00003a20


	//   ....[3]....
        /*0300*/ 	.word	0x00003a40


	//   ....[4]....
        /*0304*/ 	.word	0x00003a60


	//   ....[5]....
        /*0308*/ 	.word	0x00003a80


	//   ....[6]....
        /*030c*/ 	.word	0x00003aa0


	//   ....[7]....
        /*0310*/ 	.word	0x00003ab0


	//   ....[8]....
        /*0314*/ 	.word	0x00003ae0


	//   ....[9]....
        /*0318*/ 	.word	0x00003af0


	//   ....[10]....
        /*031c*/ 	.word	0x00006e30


	//   ....[11]....
        /*0320*/ 	.word	0x00006eb0


	//   ....[12]....
        /*0324*/ 	.word	0x00006f30


	//   ....[13]....
        /*0328*/ 	.word	0x00006fa0


	//   ....[14]....
        /*032c*/ 	.word	0x00007020


	//   ....[15]....
        /*0330*/ 	.word	0x00007090


	//   ....[16]....
        /*0334*/ 	.word	0x00007110


	//   ....[17]....
        /*0338*/ 	.word	0x00007180


	//   ....[18]....
        /*033c*/ 	.word	0x00007200


	//   ....[19]....
        /*0340*/ 	.word	0x00007270


	//----- nvinfo : EIATTR_EXIT_INSTR_OFFSETS
	.align		4
.L_1057:
        /*0344*/ 	.byte	0x04, 0x1c
        /*0346*/ 	.short	(.L_1059 - .L_1058)


	//   ....[0]....
.L_1058:
        /*0348*/ 	.word	0x00006dd0


	//----- nvinfo : EIATTR_MAX_THREADS
	.align		4
.L_1059:
        /*034c*/ 	.byte	0x04, 0x05
        /*034e*/ 	.short	(.L_1061 - .L_1060)
.L_1060:
        /*0350*/ 	.word	0x00000100
        /*0354*/ 	.word	0x00000001
        /*0358*/ 	.word	0x00000001


	//----- nvinfo : EIATTR_CRS_STACK_SIZE
	.align		4
.L_1061:
        /*035c*/ 	.byte	0x04, 0x1e
        /*035e*/ 	.short	(.L_1063 - .L_1062)
.L_1062:
        /*0360*/ 	.word	0x00000000
.L_1063:


//--------------------- .nv.info._ZN10layer_norm22ln_bwd_finalize_kernelINS_22Kernel_traits_finalizeILj7168E13__nv_bfloat16S2_S2_S2_fjLb0ELj1024ELj4ENS_18Kernel_traits_baseILj7168ES2_S2_S2_S2_fjLj1024EEEEELb0ELb0EEEvNS_9BwdParamsE --------------------------
	.section	.nv.info._ZN10layer_norm22ln_bwd_finalize_kernelINS_22Kernel_traits_finalizeILj7168E13__nv_bfloat16S2_S2_S2_fjLb0ELj1024ELj4ENS_18Kernel_traits_baseILj7168ES2_S2_S2_S2_fjLj1024EEEEELb0ELb0EEEvNS_9BwdParamsE,"",@"SHT_CUDA_INFO"
	.sectionflags	@""
	.align	4


	//----- nvinfo : EIATTR_CUDA_API_VERSION
	.align		4
        /*0000*/ 	.byte	0x04, 0x37
        /*0002*/ 	.short	(.L_1065 - .L_1064)
.L_1064:
        /*0004*/ 	.word	0x00000082


	//----- nvinfo : EIATTR_SW2861232_WAR
	.align		4
.L_1065:
        /*0008*/ 	.byte	0x01, 0x35
	.zero		2


	//----- nvinfo : EIATTR_PARAM_CBANK
	.align		4
        /*000c*/ 	.byte	0x04, 0x0a
        /*000e*/ 	.short	(.L_1067 - .L_1066)
	.align		4
.L_1066:
        /*0010*/ 	.word	index@(.nv.constant0._ZN10layer_norm22ln_bwd_finalize_kernelINS_22Kernel_traits_finalizeILj7168E13__nv_bfloat16S2_S2_S2_fjLb0ELj1024ELj4ENS_18Kernel_traits_baseILj7168ES2_S2_S2_S2_fjLj1024EEEEELb0ELb0EEEvNS_9BwdParamsE)
        /*0014*/ 	.short	0x0160
        /*0016*/ 	.short	0x0128


	//----- nvinfo : EIATTR_CBANK_PARAM_SIZE
	.align		4
.L_1067:
        /*0018*/ 	.byte	0x03, 0x19
        /*001a*/ 	.short	0x0128


	//----- nvinfo : EIATTR_KPARAM_INFO
	.align		4
        /*001c*/ 	.byte	0x04, 0x17
        /*001e*/ 	.short	(.L_1069 - .L_1068)
.L_1068:
        /*0020*/ 	.word	0x00000000
        /*0024*/ 	.short	0x0000
        /*0026*/ 	.short	0x0000
        /*0028*/ 	.byte	0x00, 0xf0, 0xa1, 0x04


	//----- nvinfo : EIATTR_MAXREG_COUNT
	.align		4
.L_1069:
        /*002c*/ 	.byte	0x03, 0x1b
        /*002e*/ 	.short	0x0040


	//----- nvinfo : EIATTR_NUM_BARRIERS
	.align		4
        /*0030*/ 	.byte	0x02, 0x4c
        /*0032*/ 	.byte	0x01
	.zero		1


	//----- nvinfo : EIATTR_MERCURY_ISA_VERSION
	.align		4
        /*0034*/ 	.byte	0x03, 0x5f
        /*0036*/ 	.short	0x0000


	//----- nvinfo : EIATTR_COOP_GROUP_MASK_REGIDS
	.align		4
        /*0038*/ 	.byte	0x04, 0x29
        /*003a*/ 	.short	(.L_1071 - .L_1070)


	//   ....[0]....
.L_1070:
        /*003c*/ 	.word	0xffffffff


	//   ....[1]....
        /*0040*/ 	.word	0xffffffff


	//   ....[2]....
        /*0044*/ 	.word	0xffffffff


	//   ....[3]....
        /*0048*/ 	.word	0xffffffff


	//   ....[4]....
        /*004c*/ 	.word	0xffffffff


	//   ....[5]....
        /*0050*/ 	.word	0xffffffff


	//   ....[6]....
        /*0054*/ 	.word	0xffffffff


	//   ....[7]....
        /*0058*/ 	.word	0xffffffff


	//   ....[8]....
        /*005c*/ 	.word	0xffffffff


	//   ....[9]....
        /*0060*/ 	.word	0xffffffff


	//   ....[10]....
        /*0064*/ 	.word	0xffffffff


	//   ....[11]....
        /*0068*/ 	.word	0xffffffff


	//   ....[12]....
        /*006c*/ 	.word	0xffffffff


	//   ....[13]....
        /*0070*/ 	.word	0xffffffff


	//   ....[14]....
        /*0074*/ 	.word	0xffffffff


	//   ....[15]....
        /*0078*/ 	.word	0xffffffff


	//   ....[16]....
        /*007c*/ 	.word	0xffffffff


	//   ....[17]....
        /*0080*/ 	.word	0xffffffff


	//   ....[18]....
        /*0084*/ 	.word	0xffffffff


	//   ....[19]....
        /*0088*/ 	.word	0xffffffff


	//----- nvinfo : EIATTR_COOP_GROUP_INSTR_OFFSETS
	.align		4
.L_1071:
        /*008c*/ 	.byte	0x04, 0x28
        /*008e*/ 	.short	(.L_1073 - .L_1072)


	//   ....[0]....
.L_1072:
        /*0090*/ 	.word	0x00000820


	//   ....[1]....
        /*0094*/ 	.word	0x00000850


	//   ....[2]....
        /*0098*/ 	.word	0x00000860


	//   ....[3]....
        /*009c*/ 	.word	0x00000890


	//   ....[4]....
        /*00a0*/ 	.word	0x000008a0


	//   ....[5]....
        /*00a4*/ 	.word	0x000008d0


	//   ....[6]....
        /*00a8*/ 	.word	0x000008f0


	//   ....[7]....
        /*00ac*/ 	.word	0x00000900


	//   ....[8]....
        /*00b0*/ 	.word	0x00000930


	//   ....[9]....
        /*00b4*/ 	.word	0x00000940


	//   ....[10]....
        /*00b8*/ 	.word	0x00000b50


	//   ....[11]....
        /*00bc*/ 	.word	0x00000bc0


	//   ....[12]....
        /*00c0*/ 	.word	0x00000c20


	//   ....[13]....
        /*00c4*/ 	.word	0x00000c80


	//   ....[14]....
        /*00c8*/ 	.word	0x00000cf0


	//   ....[15]....
        /*00cc*/ 	.word	0x00000d60


	//   ....[16]....
        /*00d0*/ 	.word	0x00000dc0


	//   ....[17]....
        /*00d4*/ 	.word	0x00000e20


	//   ....[18]....
        /*00d8*/ 	.word	0x00000e80


	//   ....[19]....
        /*00dc*/ 	.word	0x00000ee0


	//----- nvinfo : EIATTR_EXIT_INSTR_OFFSETS
	.align		4
.L_1073:
        /*00e0*/ 	.byte	0x04, 0x1c
        /*00e2*/ 	.short	(.L_1075 - .L_1074)


	//   ....[0]....
.L_1074:
        /*00e4*/ 	.word	0x00000070


	//   ....[1]....
        /*00e8*/ 	.word	0x00000af0


	//----- nvinfo : EIATTR_MAX_THREADS
	.align		4
.L_1075:
        /*00ec*/ 	.byte	0x04, 0x05
        /*00ee*/ 	.short	(.L_1077 - .L_1076)
.L_1076:
        /*00f0*/ 	.word	0x00000400
        /*00f4*/ 	.word	0x00000001
        /*00f8*/ 	.word	0x00000001


	//----- nvinfo : EIATTR_CRS_STACK_SIZE
	.align		4
.L_1077:
        /*00fc*/ 	.byte	0x04, 0x1e
        /*00fe*/ 	.short	(.L_1079 - .L_1078)
.L_1078:
        /*0100*/ 	.word	0x00000000
.L_1079:


//--------------------- .nv.info._ZN10layer_norm40ln_parallel_residual_bwd_finalize_kernelINS_22Kernel_traits_finalizeILj7168E13__nv_bfloat16S2_S2_S2_fjLb0ELj1024ELj4ENS_18Kernel_traits_baseILj7168ES2_S2_S2_S2_fjLj1024EEEEELb0EEEvNS_9BwdParamsE --------------------------
	.section	.nv.info._ZN10layer_norm40ln_parallel_residual_bwd_finalize_kernelINS_22Kernel_traits_finalizeILj7168E13__nv_bfloat16S2_S2_S2_fjLb0ELj1024ELj4ENS_18Kernel_traits_baseILj7168ES2_S2_S2_S2_fjLj1024EEEEELb0EEEvNS_9BwdParamsE,"",@"SHT_CUDA_INFO"
	.sectionflags	@""
	.align	4


	//----- nvinfo : EIATTR_CUDA_API_VERSION
	.align		4
        /*0000*/ 	.byte	0x04, 0x37
        /*0002*/ 	.short	(.L_1081 - .L_1080)
.L_1080:
        /*0004*/ 	.word	0x00000082


	//----- nvinfo : EIATTR_SW2861232_WAR
	.align		4
.L_1081:
        /*0008*/ 	.byte	0x01, 0x35
	.zero		2


	//----- nvinfo : EIATTR_PARAM_CBANK
	.align		4
        /*000c*/ 	.byte	0x04, 0x0a
        /*000e*/ 	.short	(.L_1083 - .L_1082)
	.align		4
.L_1082:
        /*0010*/ 	.word	index@(.nv.constant0._ZN10layer_norm40ln_parallel_residual_bwd_finalize_kernelINS_22Kernel_traits_finalizeILj7168E13__nv_bfloat16S2_S2_S2_fjLb0ELj1024ELj4ENS_18Kernel_traits_baseILj7168ES2_S2_S2_S2_fjLj1024EEEEELb0EEEvNS_9BwdParamsE)
        /*0014*/ 	.short	0x0160
        /*0016*/ 	.short	0x0128


	//----- nvinfo : EIATTR_CBANK_PARAM_SIZE
	.align		4
.L_1083:
        /*0018*/ 	.byte	0x03, 0x19
        /*001a*/ 	.short	0x0128


	//----- nvinfo : EIATTR_KPARAM_INFO
	.align		4
        /*001c*/ 	.byte	0x04, 0x17
        /*001e*/ 	.short	(.L_1085 - .L_1084)
.L_1084:
        /*0020*/ 	.word	0x00000000
        /*0024*/ 	.short	0x0000
        /*0026*/ 	.short	0x0000
        /*0028*/ 	.byte	0x00, 0xf0, 0xa1, 0x04


	//----- nvinfo : EIATTR_MAXREG_COUNT
	.align		4
.L_1085:
        /*002c*/ 	.byte	0x03, 0x1b
        /*002e*/ 	.short	0x0040


	//----- nvinfo : EIATTR_NUM_BARRIERS
	.align		4
        /*0030*/ 	.byte	0x02, 0x4c
        /*0032*/ 	.byte	0x01
	.zero		1


	//----- nvinfo : EIATTR_MERCURY_ISA_VERSION
	.align		4
        /*0034*/ 	.byte	0x03, 0x5f
        /*0036*/ 	.short	0x0000


	//----- nvinfo : EIATTR_COOP_GROUP_MASK_REGIDS
	.align		4
        /*0038*/ 	.byte	0x04, 0x29
        /*003a*/ 	.short	(.L_1087 - .L_1086)


	//   ....[0]....
.L_1086:
        /*003c*/ 	.word	0xffffffff


	//   ....[1]....
        /*0040*/ 	.word	0xffffffff


	//   ....[2]....
        /*0044*/ 	.word	0xffffffff


	//   ....[3]....
        /*0048*/ 	.word	0xffffffff


	//   ....[4]....
        /*004c*/ 	.word	0xffffffff


	//   ....[5]....
        /*0050*/ 	.word	0xffffffff


	//   ....[6]....
        /*0054*/ 	.word	0xffffffff


	//   ....[7]....
        /*0058*/ 	.word	0xffffffff


	//   ....[8]....
        /*005c*/ 	.word	0xffffffff


	//   ....[9]....
        /*0060*/ 	.word	0xffffffff


	//   ....[10]....
        /*0064*/ 	.word	0xffffffff


	//   ....[11]....
        /*0068*/ 	.word	0xffffffff


	//   ....[12]....
        /*006c*/ 	.word	0xffffffff


	//   ....[13]....
        /*0070*/ 	.word	0xffffffff


	//   ....[14]....
        /*0074*/ 	.word	0xffffffff


	//   ....[15]....
        /*0078*/ 	.word	0xffffffff


	//   ....[16]....
        /*007c*/ 	.word	0xffffffff


	//   ....[17]....
        /*0080*/ 	.word	0xffffffff


	//   ....[18]....
        /*0084*/ 	.word	0xffffffff


	//   ....[19]....
        /*0088*/ 	.word	0xffffffff


	//   ....[20]....
        /*008c*/ 	.word	0xffffffff


	//   ....[21]....
        /*0090*/ 	.word	0xffffffff


	//   ....[22]....
        /*0094*/ 	.word	0xffffffff


	//   ....[23]....
        /*0098*/ 	.word	0xffffffff


	//   ....[24]....
        /*009c*/ 	.word	0xffffffff


	//   ....[25]....
        /*00a0*/ 	.word	0xffffffff


	//   ....[26]....
        /*00a4*/ 	.word	0xffffffff


	//   ....[27]....
        /*00a8*/ 	.word	0xffffffff


	//   ....[28]....
        /*00ac*/ 	.word	0xffffffff


	//   ....[29]....
        /*00b0*/ 	.word	0xffffffff


	//   ....[30]....
        /*00b4*/ 	.word	0xffffffff


	//   ....[31]....
        /*00b8*/ 	.word	0xffffffff


	//   ....[32]....
        /*00bc*/ 	.word	0xffffffff


	//   ....[33]....
        /*00c0*/ 	.word	0xffffffff


	//   ....[34]....
        /*00c4*/ 	.word	0xffffffff


	//   ....[35]....
        /*00c8*/ 	.word	0xffffffff


	//   ....[36]....
        /*00cc*/ 	.word	0xffffffff


	//   ....[37]....
        /*00d0*/ 	.word	0xffffffff


	//   ....[38]....
        /*00d4*/ 	.word	0xffffffff


	//   ....[39]....
        /*00d8*/ 	.word	0xffffffff


	//----- nvinfo : EIATTR_COOP_GROUP_INSTR_OFFSETS
	.align		4
.L_1087:
        /*00dc*/ 	.byte	0x04, 0x28
        /*00de*/ 	.short	(.L_1089 - .L_1088)


	//   ....[0]....
.L_1088:
        /*00e0*/ 	.word	0x00000b70


	//   ....[1]....
        /*00e4*/ 	.word	0x00000ba0


	//   ....[2]....
        /*00e8*/ 	.word	0x00000bb0


	//   ....[3]....
        /*00ec*/ 	.word	0x00000bc0


	//   ....[4]....
        /*00f0*/ 	.word	0x00000bf0


	//   ....[5]....
        /*00f4*/ 	.word	0x00000c10


	//   ....[6]....
        /*00f8*/ 	.word	0x00000c20


	//   ....[7]....
        /*00fc*/ 	.word	0x00000c30


	//   ....[8]....
        /*0100*/ 	.word	0x00000c60


	//   ....[9]....
        /*0104*/ 	.word	0x00000c80


	//   ....[10]....
        /*0108*/ 	.word	0x00000ca0


	//   ....[11]....
        /*010c*/ 	.word	0x00000cb0


	//   ....[12]....
        /*0110*/ 	.word	0x00000ce0


	//   ....[13]....
        /*0114*/ 	.word	0x00000d00


	//   ....[14]....
        /*0118*/ 	.word	0x00000d20


	//   ....[15]....
        /*011c*/ 	.word	0x00000d30


	//   ....[16]....
        /*0120*/ 	.word	0x00000d60


	//   ....[17]....
        /*0124*/ 	.word	0x00000d90


	//   ....[18]....
        /*0128*/ 	.word	0x00000da0


	//   ....[19]....
        /*012c*/ 	.word	0x00000db0


	//   ....[20]....
        /*0130*/ 	.word	0x000010c0


	//   ....[21]....
        /*0134*/ 	.word	0x00001130


	//   ....[22]....
        /*0138*/ 	.word	0x00001190


	//   ....[23]....
        /*013c*/ 	.word	0x000011f0


	//   ....[24]....
        /*0140*/ 	.word	0x00001260


	//   ....[25]....
        /*0144*/ 	.word	0x000012d0


	//   ....[26]....
        /*0148*/ 	.word	0x00001330


	//   ....[27]....
        /*014c*/ 	.word	0x00001390


	//   ....[28]....
        /*0150*/ 	.word	0x000013f0


	//   ....[29]....
        /*0154*/ 	.word	0x00001460


	//   ....[30]....
        /*0158*/ 	.word	0x000014d0


	//   ....[31]....
        /*015c*/ 	.word	0x00001530


	//   ....[32]....
        /*0160*/ 	.word	0x00001590


	//   ....[33]....
        /*0164*/ 	.word	0x000015f0


	//   ....[34]....
        /*0168*/ 	.word	0x00001660


	//   ....[35]....
        /*016c*/ 	.word	0x000016d0


	//   ....[36]....
        /*0170*/ 	.word	0x00001730


	//   ....[37]....
        /*0174*/ 	.word	0x00001790


	//   ....[38]....
        /*0178*/ 	.word	0x000017f0


	//   ....[39]....
        /*017c*/ 	.word	0x00001850


	//----- nvinfo : EIATTR_EXIT_INSTR_OFFSETS
	.align		4
.L_1089:
        /*0180*/ 	.byte	0x04, 0x1c
        /*0182*/ 	.short	(.L_1091 - .L_1090)


	//   ....[0]....
.L_1090:
        /*0184*/ 	.word	0x00000070


	//   ....[1]....
        /*0188*/ 	.word	0x00001060


	//----- nvinfo : EIATTR_MAX_THREADS
	.align		4
.L_1091:
        /*018c*/ 	.byte	0x04, 0x05
        /*018e*/ 	.short	(.L_1093 - .L_1092)
.L_1092:
        /*0190*/ 	.word	0x00000400
        /*0194*/ 	.word	0x00000001
        /*0198*/ 	.word	0x00000001


	//----- nvinfo : EIATTR_CRS_STACK_SIZE
	.align		4
.L_1093:
        /*019c*/ 	.byte	0x04, 0x1e
        /*019e*/ 	.short	(.L_1095 - .L_1094)
.L_1094:
        /*01a0*/ 	.word	0x00000000
.L_1095:


//--------------------- .nv.info._ZN10layer_norm31ln_parallel_residual_bwd_kernelINS_13Kernel_traitsI13__nv_bfloat16S2_S2_S2_fjLj7168ELj1ELj1ELj8ELj8ENS_18Kernel_traits_baseILj7168ES2_S2_S2_S2_fjLj256EEEEELb1ELb1ELb0EEEvNS_9BwdParamsE --------------------------
	.section	.nv.info._ZN10layer_norm31ln_parallel_residual_bwd_kernelINS_13Kernel_traitsI13__nv_bfloat16S2_S2_S2_fjLj7168ELj1ELj1ELj8ELj8ENS_18Kernel_traits_baseILj7168ES2_S2_S2_S2_fjLj256EEEEELb1ELb1ELb0EEEvNS_9BwdParamsE,"",@"SHT_CUDA_INFO"
	.sectionflags	@""
	.align	4


	//----- nvinfo : EIATTR_CUDA_API_VERSION
	.align		4
        /*0000*/ 	.byte	0x04, 0x37
        /*0002*/ 	.short	(.L_1097 - .L_1096)
.L_1096:
        /*0004*/ 	.word	0x00000082


	//----- nvinfo : EIATTR_SW2861232_WAR
	.align		4
.L_1097:
        /*0008*/ 	.byte	0x01, 0x35
	.zero		2


	//----- nvinfo : EIATTR_PARAM_CBANK
	.align		4
        /*000c*/ 	.byte	0x04, 0x0a
        /*000e*/ 	.short	(.L_1099 - .L_1098)
	.align		4
.L_1098:
        /*0010*/ 	.word	index@(.nv.constant0._ZN10layer_norm31ln_parallel_residual_bwd_kernelINS_13Kernel_traitsI13__nv_bfloat16S2_S2_S2_fjLj7168ELj1ELj1ELj8ELj8ENS_18Kernel_traits_baseILj7168ES2_S2_S2_S2_fjLj256EEEEELb1ELb1ELb0EEEvNS_9BwdParamsE)
        /*0014*/ 	.short	0x0160
        /*0016*/ 	.short	0x0128


	//----- nvinfo : EIATTR_CBANK_PARAM_SIZE
	.align		4
.L_1099:
        /*0018*/ 	.byte	0x03, 0x19
        /*001a*/ 	.short	0x0128


	//----- nvinfo : EIATTR_KPARAM_INFO
	.align		4
        /*001c*/ 	.byte	0x04, 0x17
        /*001e*/ 	.short	(.L_1101 - .L_1100)
.L_1100:
        /*0020*/ 	.word	0x00000000
        /*0024*/ 	.short	0x0000
        /*0026*/ 	.short	0x0000
        /*0028*/ 	.byte	0x00, 0xf0, 0xa1, 0x04


	//----- nvinfo : EIATTR_MAXREG_COUNT
	.align		4
.L_1101:
        /*002c*/ 	.byte	0x03, 0x1b
        /*002e*/ 	.short	0x00ff


	//----- nvinfo : EIATTR_NUM_BARRIERS
	.align		4
        /*0030*/ 	.byte	0x02, 0x4c
        /*0032*/ 	.byte	0x01
	.zero		1


	//----- nvinfo : EIATTR_MERCURY_ISA_VERSION
	.align		4
        /*0034*/ 	.byte	0x03, 0x5f
        /*0036*/ 	.short	0x0000


	//----- nvinfo : EIATTR_COOP_GROUP_MASK_REGIDS
	.align		4
        /*0038*/ 	.byte	0x04, 0x29
        /*003a*/ 	.short	(.L_1103 - .L_1102)


	//   ....[0]....
.L_1102:
        /*003c*/ 	.word	0xffffffff


	//   ....[1]....
        /*0040*/ 	.word	0xffffffff


	//   ....[2]....
        /*0044*/ 	.word	0xffffffff


	//   ....[3]....
        /*0048*/ 	.word	0xffffffff


	//   ....[4]....
        /*004c*/ 	.word	0xffffffff


	//   ....[5]....
        /*0050*/ 	.word	0xffffffff


	//   ....[6]....
        /*0054*/ 	.word	0xffffffff


	//   ....[7]....
        /*0058*/ 	.word	0xffffffff


	//   ....[8]....
        /*005c*/ 	.word	0xffffffff


	//   ....[9]....
        /*0060*/ 	.word	0xffffffff


	//   ....[10]....
        /*0064*/ 	.word	0xffffffff


	//   ....[11]....
        /*0068*/ 	.word	0xffffffff


	//   ....[12]....
        /*006c*/ 	.word	0xffffffff


	//   ....[13]....
        /*0070*/ 	.word	0xffffffff


	//   ....[14]....
        /*0074*/ 	.word	0xffffffff


	//   ....[15]....
        /*0078*/ 	.word	0xffffffff


	//   ....[16]....
        /*007c*/ 	.word	0xffffffff


	//   ....[17]....
        /*0080*/ 	.word	0xffffffff


	//   ....[18]....
        /*0084*/ 	.word	0xffffffff


	//   ....[19]....
        /*0088*/ 	.word	0xffffffff


	//----- nvinfo : EIATTR_COOP_GROUP_INSTR_OFFSETS
	.align		4
.L_1103:
        /*008c*/ 	.byte	0x04, 0x28
        /*008e*/ 	.short	(.L_1105 - .L_1104)


	//   ....[0]....
.L_1104:
        /*0090*/ 	.word	0x00002900


	//   ....[1]....
        /*0094*/ 	.word	0x00002920


	//   ....[2]....
        /*0098*/ 	.word	0x00002940


	//   ....[3]....
        /*009c*/ 	.word	0x00002960


	//   ....[4]....
        /*00a0*/ 	.word	0x00002980


	//   ....[5]....
        /*00a4*/ 	.word	0x000029a0


	//   ....[6]....
        /*00a8*/ 	.word	0x000029c0


	//   ....[7]....
        /*00ac*/ 	.word	0x000029e0


	//   ....[8]....
        /*00b0*/ 	.word	0x00002a00


	//   ....[9]....
        /*00b4*/ 	.word	0x00002a20


	//   ....[10]....
        /*00b8*/ 	.word	0x00005d20


	//   ....[11]....
        /*00bc*/ 	.word	0x00005da0


	//   ....[12]....
        /*00c0*/ 	.word	0x00005e20


	//   ....[13]....
        /*00c4*/ 	.word	0x00005e90


	//   ....[14]....
        /*00c8*/ 	.word	0x00005f10


	//   ....[15]....
        /*00cc*/ 	.word	0x00005f80


	//   ....[16]....
        /*00d0*/ 	.word	0x00006000


	//   ....[17]....
        /*00d4*/ 	.word	0x00006070


	//   ....[18]....
        /*00d8*/ 	.word	0x000060f0


	//   ....[19]....
        /*00dc*/ 	.word	0x00006160


	//----- nvinfo : EIATTR_EXIT_INSTR_OFFSETS
	.align		4
.L_1105:
        /*00e0*/ 	.byte	0x04, 0x1c
        /*00e2*/ 	.short	(.L_1107 - .L_1106)


	//   ....[0]....
.L_1106:
        /*00e4*/ 	.word	0x00005c60


	//   ....[1]....
        /*00e8*/ 	.word	0x00005cc0


	//----- nvinfo : EIATTR_MAX_THREADS
	.align		4
.L_1107:
        /*00ec*/ 	.byte	0x04, 0x05
        /*00ee*/ 	.short	(.L_1109 - .L_1108)
.L_1108:
        /*00f0*/ 	.word	0x00000100
        /*00f4*/ 	.word	0x00000001
        /*00f8*/ 	.word	0x00000001


	//----- nvinfo : EIATTR_CRS_STACK_SIZE
	.align		4
.L_1109:
        /*00fc*/ 	.byte	0x04, 0x1e
        /*00fe*/ 	.short	(.L_1111 - .L_1110)
.L_1110:
        /*0100*/ 	.word	0x00000000
.L_1111:


//--------------------- .nv.info._ZN10layer_norm22ln_bwd_finalize_kernelINS_22Kernel_traits_finalizeILj7168E13__nv_bfloat16S2_S2_S2_fjLb0ELj1024ELj4ENS_18Kernel_traits_baseILj7168ES2_S2_S2_S2_fjLj1024EEEEELb0ELb1EEEvNS_9BwdParamsE --------------------------
	.section	.nv.info._ZN10layer_norm22ln_bwd_finalize_kernelINS_22Kernel_traits_finalizeILj7168E13__nv_bfloat16S2_S2_S2_fjLb0ELj1024ELj4ENS_18Kernel_traits_baseILj7168ES2_S2_S2_S2_fjLj1024EEEEELb0ELb1EEEvNS_9BwdParamsE,"",@"SHT_CUDA_INFO"
	.sectionflags	@""
	.align	4


	//----- nvinfo : EIATTR_CUDA_API_VERSION
	.align		4
        /*0000*/ 	.byte	0x04, 0x37
        /*0002*/ 	.short	(.L_1113 - .L_1112)
.L_1112:
        /*0004*/ 	.word	0x00000082


	//----- nvinfo : EIATTR_SW2861232_WAR
	.align		4
.L_1113:
        /*0008*/ 	.byte	0x01, 0x35
	.zero		2


	//----- nvinfo : EIATTR_PARAM_CBANK
	.align		4
        /*000c*/ 	.byte	0x04, 0x0a
        /*000e*/ 	.short	(.L_1115 - .L_1114)
	.align		4
.L_1114:
        /*0010*/ 	.word	index@(.nv.constant0._ZN10layer_norm22ln_bwd_finalize_kernelINS_22Kernel_traits_finalizeILj7168E13__nv_bfloat16S2_S2_S2_fjLb0ELj1024ELj4ENS_18Kernel_traits_baseILj7168ES2_S2_S2_S2_fjLj1024EEEEELb0ELb1EEEvNS_9BwdParamsE)
        /*0014*/ 	.short	0x0160
        /*0016*/ 	.short	0x0128


	//----- nvinfo : EIATTR_CBANK_PARAM_SIZE
	.align		4
.L_1115:
        /*0018*/ 	.byte	0x03, 0x19
        /*001a*/ 	.short	0x0128


	//----- nvinfo : EIATTR_KPARAM_INFO
	.align		4
        /*001c*/ 	.byte	0x04, 0x17
        /*001e*/ 	.short	(.L_1117 - .L_1116)
.L_1116:
        /*0020*/ 	.word	0x00000000
        /*0024*/ 	.short	0x0000
        /*0026*/ 	.short	0x0000
        /*0028*/ 	.byte	0x00, 0xf0, 0xa1, 0x04


	//----- nvinfo : EIATTR_MAXREG_COUNT
	.align		4
.L_1117:
        /*002c*/ 	.byte	0x03, 0x1b
        /*002e*/ 	.short	0x0040


	//----- nvinfo : EIATTR_NUM_BARRIERS
	.align		4
        /*0030*/ 	.byte	0x02, 0x4c
        /*0032*/ 	.byte	0x01
	.zero		1


	//----- nvinfo : EIATTR_MERCURY_ISA_VERSION
	.align		4
        /*0034*/ 	.byte	0x03, 0x5f
        /*0036*/ 	.short	0x0000


	//----- nvinfo : EIATTR_COOP_GROUP_MASK_REGIDS
	.align		4
        /*0038*/ 	.byte	0x04, 0x29
        /*003a*/ 	.short	(.L_1119 - .L_1118)


	//   ....[0]....
.L_1118:
        /*003c*/ 	.word	0xffffffff


	//   ....[1]....
        /*0040*/ 	.word	0xffffffff


	//   ....[2]....
        /*0044*/ 	.word	0xffffffff


	//   ....[3]....
        /*0048*/ 	.word	0xffffffff


	//   ....[4]....
        /*004c*/ 	.word	0xffffffff


	//   ....[5]....
        /*0050*/ 	.word	0xffffffff


	//   ....[6]....
        /*0054*/ 	.word	0xffffffff


	//   ....[7]....
        /*0058*/ 	.word	0xffffffff


	//   ....[8]....
        /*005c*/ 	.word	0xffffffff


	//   ....[9]....
        /*0060*/ 	.word	0xffffffff


	//   ....[10]....
        /*0064*/ 	.word	0xffffffff


	//   ....[11]....
        /*0068*/ 	.word	0xffffffff


	//   ....[12]....
        /*006c*/ 	.word	0xffffffff


	//   ....[13]....
        /*0070*/ 	.word	0xffffffff


	//   ....[14]....
        /*0074*/ 	.word	0xffffffff


	//   ....[15]....
        /*0078*/ 	.word	0xffffffff


	//   ....[16]....
        /*007c*/ 	.word	0xffffffff


	//   ....[17]....
        /*0080*/ 	.word	0xffffffff


	//   ....[18]....
        /*0084*/ 	.word	0xffffffff


	//   ....[19]....
        /*0088*/ 	.word	0xffffffff


	//----- nvinfo : EIATTR_COOP_GROUP_INSTR_OFFSETS
	.align		4
.L_1119:
        /*008c*/ 	.byte	0x04, 0x28
        /*008e*/ 	.short	(.L_1121 - .L_1120)


	//   ....[0]....
.L_1120:
        /*0090*/ 	.word	0x000007f0


	//   ....[1]....
        /*0094*/ 	.word	0x00000820


	//   ....[2]....
        /*0098*/ 	.word	0x00000840


	//   ....[3]....
        /*009c*/ 	.word	0x00000850


	//   ....[4]....
        /*00a0*/ 	.word	0x00000880


	//   ....[5]....
        /*00a4*/ 	.word	0x00000890


	//   ....[6]....
        /*00a8*/ 	.word	0x000008c0


	//   ....[7]....
        /*00ac*/ 	.word	0x000008d0


	//   ....[8]....
        /*00b0*/ 	.word	0x00000900


	//   ....[9]....
        /*00b4*/ 	.word	0x00000910


	//   ....[10]....
        /*00b8*/ 	.word	0x00000b00


	//   ....[11]....
        /*00bc*/ 	.word	0x00000b80


	//   ....[12]....
        /*00c0*/ 	.word	0x00000be0


	//   ....[13]....
        /*00c4*/ 	.word	0x00000c40


	//   ....[14]....
        /*00c8*/ 	.word	0x00000cb0


	//   ....[15]....
        /*00cc*/ 	.word	0x00000d20


	//   ....[16]....
        /*00d0*/ 	.word	0x00000d80


	//   ....[17]....
        /*00d4*/ 	.word	0x00000de0


	//   ....[18]....
        /*00d8*/ 	.word	0x00000e40


	//   ....[19]....
        /*00dc*/ 	.word	0x00000ea0


	//----- nvinfo : EIATTR_EXIT_INSTR_OFFSETS
	.align		4
.L_1121:
        /*00e0*/ 	.byte	0x04, 0x1c
        /*00e2*/ 	.short	(.L_1123 - .L_1122)


	//   ....[0]....
.L_1122:
        /*00e4*/ 	.word	0x00000070


	//   ....[1]....
        /*00e8*/ 	.word	0x00000aa0


	//----- nvinfo : EIATTR_MAX_THREADS
	.align		4
.L_1123:
        /*00ec*/ 	.byte	0x04, 0x05
        /*00ee*/ 	.short	(.L_1125 - .L_1124)
.L_1124:
        /*00f0*/ 	.word	0x00000400
        /*00f4*/ 	.word	0x00000001
        /*00f8*/ 	.word	0x00000001


	//----- nvinfo : EIATTR_CRS_STACK_SIZE
	.align		4
.L_1125:
        /*00fc*/ 	.byte	0x04, 0x1e
        /*00fe*/ 	.short	(.L_1127 - .L_1126)
.L_1126:
        /*0100*/ 	.word	0x00000000
.L_1127:


//--------------------- .nv.info._ZN10layer_norm40ln_parallel_residual_bwd_finalize_kernelINS_22Kernel_traits_finalizeILj7168E13__nv_bfloat16S2_S2_S2_fjLb0ELj1024ELj4ENS_18Kernel_traits_baseILj7168ES2_S2_S2_S2_fjLj1024EEEEELb1EEEvNS_9BwdParamsE --------------------------
	.section	.nv.info._ZN10layer_norm40ln_parallel_residual_bwd_finalize_kernelINS_22Kernel_traits_finalizeILj7168E13__nv_bfloat16S2_S2_S2_fjLb0ELj1024ELj4ENS_18Kernel_traits_baseILj7168ES2_S2_S2_S2_fjLj1024EEEEELb1EEEvNS_9BwdParamsE,"",@"SHT_CUDA_INFO"
	.sectionflags	@""
	.align	4


	//----- nvinfo : EIATTR_CUDA_API_VERSION
	.align		4
        /*0000*/ 	.byte	0x04, 0x37
        /*0002*/ 	.short	(.L_1129 - .L_1128)
.L_1128:
        /*0004*/ 	.word	0x00000082


	//----- nvinfo : EIATTR_SW2861232_WAR
	.align		4
.L_1129:
        /*0008*/ 	.byte	0x01, 0x35
	.zero		2


	//----- nvinfo : EIATTR_PARAM_CBANK
	.align		4
        /*000c*/ 	.byte	0x04, 0x0a
        /*000e*/ 	.short	(.L_1131 - .L_1130)
	.align		4
.L_1130:
        /*0010*/ 	.word	index@(.nv.constant0._ZN10layer_norm40ln_parallel_residual_bwd_finalize_kernelINS_22Kernel_traits_finalizeILj7168E13__nv_bfloat16S2_S2_S2_fjLb0ELj1024ELj4ENS_18Kernel_traits_baseILj7168ES2_S2_S2_S2_fjLj1024EEEEELb1EEEvNS_9BwdParamsE)
        /*0014*/ 	.short	0x0160
        /*0016*/ 	.short	0x0128


	//----- nvinfo : EIATTR_CBANK_PARAM_SIZE
	.align		4
.L_1131:
        /*0018*/ 	.byte	0x03, 0x19
        /*001a*/ 	.short	0x0128


	//----- nvinfo : EIATTR_KPARAM_INFO
	.align		4
        /*001c*/ 	.byte	0x04, 0x17
        /*001e*/ 	.short	(.L_1133 - .L_1132)
.L_1132:
        /*0020*/ 	.word	0x00000000
        /*0024*/ 	.short	0x0000
        /*0026*/ 	.short	0x0000
        /*0028*/ 	.byte	0x00, 0xf0, 0xa1, 0x04


	//----- nvinfo : EIATTR_MAXREG_COUNT
	.align		4
.L_1133:
        /*002c*/ 	.byte	0x03, 0x1b
        /*002e*/ 	.short	0x0040


	//----- nvinfo : EIATTR_NUM_BARRIERS
	.align		4
        /*0030*/ 	.byte	0x02, 0x4c
        /*0032*/ 	.byte	0x01
	.zero		1


	//----- nvinfo : EIATTR_MERCURY_ISA_VERSION
	.align		4
        /*0034*/ 	.byte	0x03, 0x5f
        /*0036*/ 	.short	0x0000


	//----- nvinfo : EIATTR_COOP_GROUP_MASK_REGIDS
	.align		4
        /*0038*/ 	.byte	0x04, 0x29
        /*003a*/ 	.short	(.L_1135 - .L_1134)


	//   ....[0]....
.L_1134:
        /*003c*/ 	.word	0xffffffff


	//   ....[1]....
        /*0040*/ 	.word	0xffffffff


	//   ....[2]....
        /*0044*/ 	.word	0xffffffff


	//   ....[3]....
        /*0048*/ 	.word	0xffffffff


	//   ....[4]....
        /*004c*/ 	.word	0xffffffff


	//   ....[5]....
        /*0050*/ 	.word	0xffffffff


	//   ....[6]....
        /*0054*/ 	.word	0xffffffff


	//   ....[7]....
        /*0058*/ 	.word	0xffffffff


	//   ....[8]....
        /*005c*/ 	.word	0xffffffff


	//   ....[9]....
        /*0060*/ 	.word	0xffffffff


	//   ....[10]....
        /*0064*/ 	.word	0xffffffff


	//   ....[11]....
        /*0068*/ 	.word	0xffffffff


	//   ....[12]....
        /*006c*/ 	.word	0xffffffff


	//   ....[13]....
        /*0070*/ 	.word	0xffffffff


	//   ....[14]....
        /*0074*/ 	.word	0xffffffff


	//   ....[15]....
        /*0078*/ 	.word	0xffffffff


	//   ....[16]....
        /*007c*/ 	.word	0xffffffff


	//   ....[17]....
        /*0080*/ 	.word	0xffffffff


	//   ....[18]....
        /*0084*/ 	.word	0xffffffff


	//   ....[19]....
        /*0088*/ 	.word	0xffffffff


	//   ....[20]....
        /*008c*/ 	.word	0xffffffff


	//   ....[21]....
        /*0090*/ 	.word	0xffffffff


	//   ....[22]....
        /*0094*/ 	.word	0xffffffff


	//   ....[23]....
        /*0098*/ 	.word	0xffffffff


	//   ....[24]....
        /*009c*/ 	.word	0xffffffff


	//   ....[25]....
        /*00a0*/ 	.word	0xffffffff


	//   ....[26]....
        /*00a4*/ 	.word	0xffffffff


	//   ....[27]....
        /*00a8*/ 	.word	0xffffffff


	//   ....[28]....
        /*00ac*/ 	.word	0xffffffff


	//   ....[29]....
        /*00b0*/ 	.word	0xffffffff


	//   ....[30]....
        /*00b4*/ 	.word	0xffffffff


	//   ....[31]....
        /*00b8*/ 	.word	0xffffffff


	//   ....[32]....
        /*00bc*/ 	.word	0xffffffff


	//   ....[33]....
        /*00c0*/ 	.word	0xffffffff


	//   ....[34]....
        /*00c4*/ 	.word	0xffffffff


	//   ....[35]....
        /*00c8*/ 	.word	0xffffffff


	//   ....[36]....
        /*00cc*/ 	.word	0xffffffff


	//   ....[37]....
        /*00d0*/ 	.word	0xffffffff


	//   ....[38]....
        /*00d4*/ 	.word	0xffffffff


	//   ....[39]....
        /*00d8*/ 	.word	0xffffffff


	//----- nvinfo : EIATTR_COOP_GROUP_INSTR_OFFSETS
	.align		4
.L_1135:
        /*00dc*/ 	.byte	0x04, 0x28
        /*00de*/ 	.short	(.L_1137 - .L_1136)


	//   ....[0]....
.L_1136:
        /*00e0*/ 	.word	0x00000b60


	//   ....[1]....
        /*00e4*/ 	.word	0x00000b90


	//   ....[2]....
        /*00e8*/ 	.word	0x00000ba0


	//   ....[3]....
        /*00ec*/ 	.word	0x00000bb0


	//   ....[4]....
        /*00f0*/ 	.word	0x00000be0


	//   ....[5]....
        /*00f4*/ 	.word	0x00000c00


	//   ....[6]....
        /*00f8*/ 	.word	0x00000c10


	//   ....[7]....
        /*00fc*/ 	.word	0x00000c20


	//   ....[8]....
        /*0100*/ 	.word	0x00000c50


	//   ....[9]....
        /*0104*/ 	.word	0x00000c70


	//   ....[10]....
        /*0108*/ 	.word	0x00000c90


	//   ....[11]....
        /*010c*/ 	.word	0x00000ca0


	//   ....[12]....
        /*0110*/ 	.word	0x00000cd0


	//   ....[13]....
        /*0114*/ 	.word	0x00000cf0


	//   ....[14]....
        /*0118*/ 	.word	0x00000d10


	//   ....[15]....
        /*011c*/ 	.word	0x00000d20


	//   ....[16]....
        /*0120*/ 	.word	0x00000d50


	//   ....[17]....
        /*0124*/ 	.word	0x00000d80


	//   ....[18]....
        /*0128*/ 	.word	0x00000d90


	//   ....[19]....
        /*012c*/ 	.word	0x00000da0


	//   ....[20]....
        /*0130*/ 	.word	0x00001090


	//   ....[21]....
        /*0134*/ 	.word	0x00001100


	//   ....[22]....
        /*0138*/ 	.word	0x00001160


	//   ....[23]....
        /*013c*/ 	.word	0x000011c0


	//   ....[24]....
        /*0140*/ 	.word	0x00001230


	//   ....[25]....
        /*0144*/ 	.word	0x000012a0


	//   ....[26]....
        /*0148*/ 	.word	0x00001300


	//   ....[27]....
        /*014c*/ 	.word	0x00001360


	//   ....[28]....
        /*0150*/ 	.word	0x000013c0


	//   ....[29]....
        /*0154*/ 	.word	0x00001430


	//   ....[30]....
        /*0158*/ 	.word	0x000014a0


	//   ....[31]....
        /*015c*/ 	.word	0x00001500


	//   ....[32]....
        /*0160*/ 	.word	0x00001560


	//   ....[33]....
        /*0164*/ 	.word	0x000015c0


	//   ....[34]....
        /*0168*/ 	.word	0x00001630


	//   ....[35]....
        /*016c*/ 	.word	0x000016a0


	//   ....[36]....
        /*0170*/ 	.word	0x00001700


	//   ....[37]....
        /*0174*/ 	.word	0x00001760


	//   ....[38]....
        /*0178*/ 	.word	0x000017c0


	//   ....[39]....
        /*017c*/ 	.word	0x00001820


	//----- nvinfo : EIATTR_EXIT_INSTR_OFFSETS
	.align		4
.L_1137:
        /*0180*/ 	.byte	0x04, 0x1c
        /*0182*/ 	.short	(.L_1139 - .L_1138)


	//   ....[0]....
.L_1138:
        /*0184*/ 	.word	0x00000070


	//   ....[1]....
        /*0188*/ 	.word	0x00001030


	//----- nvinfo : EIATTR_MAX_THREADS
	.align		4
.L_1139:
        /*018c*/ 	.byte	0x04, 0x05
        /*018e*/ 	.short	(.L_1141 - .L_1140)
.L_1140:
        /*0190*/ 	.word	0x00000400
        /*0194*/ 	.word	0x00000001
        /*0198*/ 	.word	0x00000001


	//----- nvinfo : EIATTR_CRS_STACK_SIZE
	.align		4
.L_1141:
        /*019c*/ 	.byte	0x04, 0x1e
        /*019e*/ 	.short	(.L_1143 - .L_1142)
.L_1142:
        /*01a0*/ 	.word	0x00000000
.L_1143:


//--------------------- .nv.info._ZN10layer_norm31ln_parallel_residual_bwd_kernelINS_13Kernel_traitsI13__nv_bfloat16S2_S2_S2_fjLj7168ELj1ELj1ELj8ELj8ENS_18Kernel_traits_baseILj7168ES2_S2_S2_S2_fjLj256EEEEELb1ELb1ELb1EEEvNS_9BwdParamsE --------------------------
	.section	.nv.info._ZN10layer_norm31ln_parallel_residual_bwd_kernelINS_13Kernel_traitsI13__nv_bfloat16S2_S2_S2_fjLj7168ELj1ELj1ELj8ELj8ENS_18Kernel_traits_baseILj7168ES2_S2_S2_S2_fjLj256EEEEELb1ELb1ELb1EEEvNS_9BwdParamsE,"",@"SHT_CUDA_INFO"
	.sectionflags	@""
	.align	4


	//----- nvinfo : EIATTR_CUDA_API_VERSION
	.align		4
        /*0000*/ 	.byte	0x04, 0x37
        /*0002*/ 	.short	(.L_1145 - .L_1144)
.L_1144:
        /*0004*/ 	.word	0x00000082


	//----- nvinfo : EIATTR_SW2861232_WAR
	.align		4
.L_1145:
        /*0008*/ 	.byte	0x01, 0x35
	.zero		2


	//----- nvinfo : EIATTR_PARAM_CBANK
	.align		4
        /*000c*/ 	.byte	0x04, 0x0a
        /*000e*/ 	.short	(.L_1147 - .L_1146)
	.align		4
.L_1146:
        /*0010*/ 	.word	index@(.nv.constant0._ZN10layer_norm31ln_parallel_residual_bwd_kernelINS_13Kernel_traitsI13__nv_bfloat16S2_S2_S2_fjLj7168ELj1ELj1ELj8ELj8ENS_18Kernel_traits_baseILj7168ES2_S2_S2_S2_fjLj256EEEEELb1ELb1ELb1EEEvNS_9BwdParamsE)
        /*0014*/ 	.short	0x0160
        /*0016*/ 	.short	0x0128


	//----- nvinfo : EIATTR_CBANK_PARAM_SIZE
	.align		4
.L_1147:
        /*0018*/ 	.byte	0x03, 0x19
        /*001a*/ 	.short	0x0128


	//----- nvinfo : EIATTR_KPARAM_INFO
	.align		4
        /*001c*/ 	.byte	0x04, 0x17
        /*001e*/ 	.short	(.L_1149 - .L_1148)
.L_1148:
        /*0020*/ 	.word	0x00000000
        /*0024*/ 	.short	0x0000
        /*0026*/ 	.short	0x0000
        /*0028*/ 	.byte	0x00, 0xf0, 0xa1, 0x04


	//----- nvinfo : EIATTR_MAXREG_COUNT
	.align		4
.L_1149:
        /*002c*/ 	.byte	0x03, 0x1b
        /*002e*/ 	.short	0x00ff


	//----- nvinfo : EIATTR_NUM_BARRIERS
	.align		4
        /*0030*/ 	.byte	0x02, 0x4c
        /*0032*/ 	.byte	0x01
	.zero		1


	//----- nvinfo : EIATTR_MERCURY_ISA_VERSION
	.align		4
        /*0034*/ 	.byte	0x03, 0x5f
        /*0036*/ 	.short	0x0000


	//----- nvinfo : EIATTR_COOP_GROUP_MASK_REGIDS
	.align		4
        /*0038*/ 	.byte	0x04, 0x29
        /*003a*/ 	.short	(.L_1151 - .L_1150)


	//   ....[0]....
.L_1150:
        /*003c*/ 	.word	0xffffffff


	//   ....[1]....
        /*0040*/ 	.word	0xffffffff


	//   ....[2]....
        /*0044*/ 	.word	0xffffffff


	//   ....[3]....
        /*0048*/ 	.word	0xffffffff


	//   ....[4]....
        /*004c*/ 	.word	0xffffffff


	//   ....[5]....
        /*0050*/ 	.word	0xffffffff


	//   ....[6]....
        /*0054*/ 	.word	0xffffffff


	//   ....[7]....
        /*0058*/ 	.word	0xffffffff


	//   ....[8]....
        /*005c*/ 	.word	0xffffffff


	//   ....[9]....
        /*0060*/ 	.word	0xffffffff


	//   ....[10]....
        /*0064*/ 	.word	0xffffffff


	//   ....[11]....
        /*0068*/ 	.word	0xffffffff


	//   ....[12]....
        /*006c*/ 	.word	0xffffffff


	//   ....[13]....
        /*0070*/ 	.word	0xffffffff


	//   ....[14]....
        /*0074*/ 	.word	0xffffffff


	//   ....[15]....
        /*0078*/ 	.word	0xffffffff


	//   ....[16]....
        /*007c*/ 	.word	0xffffffff


	//   ....[17]....
        /*0080*/ 	.word	0xffffffff


	//   ....[18]....
        /*0084*/ 	.word	0xffffffff


	//   ....[19]....
        /*0088*/ 	.word	0xffffffff


	//----- nvinfo : EIATTR_COOP_GROUP_INSTR_OFFSETS
	.align		4
.L_1151:
        /*008c*/ 	.byte	0x04, 0x28
        /*008e*/ 	.short	(.L_1153 - .L_1152)


	//   ....[0]....
.L_1152:
        /*0090*/ 	.word	0x00002460


	//   ....[1]....
        /*0094*/ 	.word	0x00002480


	//   ....[2]....
        /*0098*/ 	.word	0x000024a0


	//   ....[3]....
        /*009c*/ 	.word	0x000024c0


	//   ....[4]....
        /*00a0*/ 	.word	0x000024e0


	//   ....[5]....
        /*00a4*/ 	.word	0x00002500


	//   ....[6]....
        /*00a8*/ 	.word	0x00002520


	//   ....[7]....
        /*00ac*/ 	.word	0x00002540


	//   ....[8]....
        /*00b0*/ 	.word	0x00002560


	//   ....[9]....
        /*00b4*/ 	.word	0x00002580


	//   ....[10]....
        /*00b8*/ 	.word	0x00005420


	//   ....[11]....
        /*00bc*/ 	.word	0x000054a0


	//   ....[12]....
        /*00c0*/ 	.word	0x00005520


	//   ....[13]....
        /*00c4*/ 	.word	0x00005590


	//   ....[14]....
        /*00c8*/ 	.word	0x00005610


	//   ....[15]....
        /*00cc*/ 	.word	0x00005680


	//   ....[16]....
        /*00d0*/ 	.word	0x00005700


	//   ....[17]....
        /*00d4*/ 	.word	0x00005770


	//   ....[18]....
        /*00d8*/ 	.word	0x000057f0


	//   ....[19]....
        /*00dc*/ 	.word	0x00005860


	//----- nvinfo : EIATTR_EXIT_INSTR_OFFSETS
	.align		4
.L_1153:
        /*00e0*/ 	.byte	0x04, 0x1c
        /*00e2*/ 	.short	(.L_1155 - .L_1154)


	//   ....[0]....
.L_1154:
        /*00e4*/ 	.word	0x000053c0


	//----- nvinfo : EIATTR_MAX_THREADS
	.align		4
.L_1155:
        /*00e8*/ 	.byte	0x04, 0x05
        /*00ea*/ 	.short	(.L_1157 - .L_1156)
.L_1156:
        /*00ec*/ 	.word	0x00000100
        /*00f0*/ 	.word	0x00000001
        /*00f4*/ 	.word	0x00000001


	//----- nvinfo : EIATTR_CRS_STACK_SIZE
	.align		4
.L_1157:
        /*00f8*/ 	.byte	0x04, 0x1e
        /*00fa*/ 	.short	(.L_1159 - .L_1158)
.L_1158:
        /*00fc*/ 	.word	0x00000000
.L_1159:


//--------------------- .nv.info._ZN10layer_norm31ln_parallel_residual_bwd_kernelINS_13Kernel_traitsI6__halfS2_S2_S2_fjLj7168ELj1ELj1ELj8ELj8ENS_18Kernel_traits_baseILj7168ES2_S2_S2_S2_fjLj256EEEEELb0ELb0ELb0EEEvNS_9BwdParamsE --------------------------
	.section	.nv.info._ZN10layer_norm31ln_parallel_residual_bwd_kernelINS_13Kernel_traitsI6__halfS2_S2_S2_fjLj7168ELj1ELj1ELj8ELj8ENS_18Kernel_traits_baseILj7168ES2_S2_S2_S2_fjLj256EEEEELb0ELb0ELb0EEEvNS_9BwdParamsE,"",@"SHT_CUDA_INFO"
	.sectionflags	@""
	.align	4


	//----- nvinfo : EIATTR_CUDA_API_VERSION
	.align		4
        /*0000*/ 	.byte	0x04, 0x37
        /*0002*/ 	.short	(.L_1161 - .L_1160)
.L_1160:
        /*0004*/ 	.word	0x00000082


	//----- nvinfo : EIATTR_SW2861232_WAR
	.align		4
.L_1161:
        /*0008*/ 	.byte	0x01, 0x35
	.zero		2


	//----- nvinfo : EIATTR_PARAM_CBANK
	.align		4
        /*000c*/ 	.byte	0x04, 0x0a
        /*000e*/ 	.short	(.L_1163 - .L_1162)
	.align		4
.L_1162:
        /*0010*/ 	.word	index@(.nv.constant0._ZN10layer_norm31ln_parallel_residual_bwd_kernelINS_13Kernel_traitsI6__halfS2_S2_S2_fjLj7168ELj1ELj1ELj8ELj8ENS_18Kernel_traits_baseILj7168ES2_S2_S2_S2_fjLj256EEEEELb0ELb0ELb0EEEvNS_9BwdParamsE)
        /*0014*/ 	.short	0x0160
        /*0016*/ 	.short	0x0128


	//----- nvinfo : EIATTR_CBANK_PARAM_SIZE
	.align		4
.L_1163:
        /*0018*/ 	.byte	0x03, 0x19
        /*001a*/ 	.short	0x0128


	//----- nvinfo : EIATTR_KPARAM_INFO
	.align		4
        /*001c*/ 	.byte	0x04, 0x17
        /*001e*/ 	.short	(.L_1165 - .L_1164)
.L_1164:
        /*0020*/ 	.word	0x00000000
        /*0024*/ 	.short	0x0000
        /*0026*/ 	.short	0x0000
        /*0028*/ 	.byte	0x00, 0xf0, 0xa1, 0x04


	//----- nvinfo : EIATTR_MAXREG_COUNT
	.align		4
.L_1165:
        /*002c*/ 	.byte	0x03, 0x1b
        /*002e*/ 	.short	0x00ff


	//----- nvinfo : EIATTR_NUM_BARRIERS
	.align		4
        /*0030*/ 	.byte	0x02, 0x4c
        /*0032*/ 	.byte	0x01
	.zero		1


	//----- nvinfo : EIATTR_ANNOTATIONS
	.align		4
        /*0034*/ 	.byte	0x04, 0x55
        /*0036*/ 	.short	(.L_1167 - .L_1166)


	//   ....[0]....
.L_1166:
        /* <DEDUP_REMOVED lines=10> */


	//----- nvinfo : EIATTR_MERCURY_ISA_VERSION
	.align		4
.L_1167:
        /*00c8*/ 	.byte	0x03, 0x5f
        /*00ca*/ 	.short	0x0000


	//----- nvinfo : EIATTR_COOP_GROUP_MASK_REGIDS
	.align		4
        /*00cc*/ 	.byte	0x04, 0x29
        /*00ce*/ 	.short	(.L_1169 - .L_1168)


	//   ....[0]....
.L_1168:
        /*00d0*/ 	.word	0xffffffff


	//   ....[1]....
        /*00d4*/ 	.word	0xffffffff


	//   ....[2]....
        /*00d8*/ 	.word	0xffffffff


	//   ....[3]....
        /*00dc*/ 	.word	0xffffffff


	//   ....[4]....
        /*00e0*/ 	.word	0xffffffff


	//   ....[5]....
        /*00e4*/ 	.word	0xffffffff


	//   ....[6]....
        /*00e8*/ 	.word	0xffffffff


	//   ....[7]....
        /*00ec*/ 	.word	0xffffffff


	//   ....[8]....
        /*00f0*/ 	.word	0xffffffff


	//   ....[9]....
        /*00f4*/ 	.word	0xffffffff


	//   ....[10]....
        /*00f8*/ 	.word	0xffffffff


	//   ....[11]....
        /*00fc*/ 	.word	0xffffffff


	//   ....[12]....
        /*0100*/ 	.word	0xffffffff


	//   ....[13]....
        /*0104*/ 	.word	0xffffffff


	//   ....[14]....
        /*0108*/ 	.word	0xffffffff


	//   ....[15]....
        /*010c*/ 	.word	0xffffffff


	//   ....[16]....
        /*0110*/ 	.word	0xffffffff


	//   ....[17]....
        /*0114*/ 	.word	0xffffffff


	//   ....[18]....
        /*0118*/ 	.word	0xffffffff


	//   ....[19]....
        /*011c*/ 	.word	0xffffffff


	//----- nvinfo : EIATTR_COOP_GROUP_INSTR_OFFSETS
	.align		4
.L_1169:
        /*0120*/ 	.byte	0x04, 0x28
        /*0122*/ 	.short	(.L_1171 - .L_1170)


	//   ....[0]....
.L_1170:
        /*0124*/ 	.word	0x000034c0


	//   ....[1]....
        /*0128*/ 	.word	0x000034e0


	//   ....[2]....
        /*012c*/ 	.word	0x00003510


	//   ....[3]....
        /*0130*/ 	.word	0x00003530


	//   ....[4]....
        /*0134*/ 	.word	0x00003550


	//   ....[5]....
        /*0138*/ 	.word	0x00003570


	//   ....[6]....
        /*013c*/ 	.word	0x00003590


	//   ....[7]....
        /*0140*/ 	.word	0x000035b0


	//   ....[8]....
        /*0144*/ 	.word	0x000035c0


	//   ....[9]....
        /*0148*/ 	.word	0x000035e0


	//   ....[10]....
        /*014c*/ 	.word	0x00006190


	//   ....[11]....
        /*0150*/ 	.word	0x00006210


	//   ....[12]....
        /*0154*/ 	.word	0x00006290


	//   ....[13]....
        /*0158*/ 	.word	0x00006300


	//   ....[14]....
        /*015c*/ 	.word	0x00006380


	//   ....[15]....
        /*0160*/ 	.word	0x000063f0


	//   ....[16]....
        /*0164*/ 	.word	0x00006470


	//   ....[17]....
        /*0168*/ 	.word	0x000064e0


	//   ....[18]....
        /*016c*/ 	.word	0x00006560


	//   ....[19]....
        /*0170*/ 	.word	0x000065d0


	//----- nvinfo : EIATTR_EXIT_INSTR_OFFSETS
	.align		4
.L_1171:
        /*0174*/ 	.byte	0x04, 0x1c
        /*0176*/ 	.short	(.L_1173 - .L_1172)


	//   ....[0]....
.L_1172:
        /*0178*/ 	.word	0x00006090


	//   ....[1]....
        /*017c*/ 	.word	0x00006130


	//----- nvinfo : EIATTR_MAX_THREADS
	.align		4
.L_1173:
        /*0180*/ 	.byte	0x04, 0x05
        /*0182*/ 	.short	(.L_1175 - .L_1174)
.L_1174:
        /*0184*/ 	.word	0x00000100
        /*0188*/ 	.word	0x00000001
        /*018c*/ 	.word	0x00000001


	//----- nvinfo : EIATTR_CRS_STACK_SIZE
	.align		4
.L_1175:
        /*0190*/ 	.byte	0x04, 0x1e
        /*0192*/ 	.short	(.L_1177 - .L_1176)
.L_1176:
        /*0194*/ 	.word	0x00000000
.L_1177:


//--------------------- .nv.info._ZN10layer_norm31ln_parallel_residual_bwd_kernelINS_13Kernel_traitsI6__halfS2_S2_S2_fjLj7168ELj1ELj1ELj8ELj8ENS_18Kernel_traits_baseILj7168ES2_S2_S2_S2_fjLj256EEEEELb0ELb0ELb1EEEvNS_9BwdParamsE --------------------------
	.section	.nv.info._ZN10layer_norm31ln_parallel_residual_bwd_kernelINS_13Kernel_traitsI6__halfS2_S2_S2_fjLj7168ELj1ELj1ELj8ELj8ENS_18Kernel_traits_baseILj7168ES2_S2_S2_S2_fjLj256EEEEELb0ELb0ELb1EEEvNS_9BwdParamsE,"",@"SHT_CUDA_INFO"
	.sectionflags	@""
	.align	4


	//----- nvinfo : EIATTR_CUDA_API_VERSION
	.align		4
        /*0000*/ 	.byte	0x04, 0x37
        /*0002*/ 	.short	(.L_1179 - .L_1178)
.L_1178:
        /*0004*/ 	.word	0x00000082


	//----- nvinfo : EIATTR_SW2861232_WAR
	.align		4
.L_1179:
        /*0008*/ 	.byte	0x01, 0x35
	.zero		2


	//----- nvinfo : EIATTR_PARAM_CBANK
	.align		4
        /*000c*/ 	.byte	0x04, 0x0a
        /*000e*/ 	.short	(.L_1181 - .L_1180)
	.align		4
.L_1180:
        /*0010*/ 	.word	index@(.nv.constant0._ZN10layer_norm31ln_parallel_residual_bwd_kernelINS_13Kernel_traitsI6__halfS2_S2_S2_fjLj7168ELj1ELj1ELj8ELj8ENS_18Kernel_traits_baseILj7168ES2_S2_S2_S2_fjLj256EEEEELb0ELb0ELb1EEEvNS_9BwdParamsE)
        /*0014*/ 	.short	0x0160
        /*0016*/ 	.short	0x0128


	//----- nvinfo : EIATTR_CBANK_PARAM_SIZE
	.align		4
.L_1181:
        /*0018*/ 	.byte	0x03, 0x19
        /*001a*/ 	.short	0x0128


	//----- nvinfo : EIATTR_KPARAM_INFO
	.align		4
        /*001c*/ 	.byte	0x04, 0x17
        /*001e*/ 	.short	(.L_1183 - .L_1182)
.L_1182:
        /*0020*/ 	.word	0x00000000
        /*0024*/ 	.short	0x0000
        /*0026*/ 	.short	0x0000
        /*0028*/ 	.byte	0x00, 0xf0, 0xa1, 0x04


	//----- nvinfo : EIATTR_MAXREG_COUNT
	.align		4
.L_1183:
        /*002c*/ 	.byte	0x03, 0x1b
        /*002e*/ 	.short	0x00ff


	//----- nvinfo : EIATTR_NUM_BARRIERS
	.align		4
        /*0030*/ 	.byte	0x02, 0x4c
        /*0032*/ 	.byte	0x01
	.zero		1


	//----- nvinfo : EIATTR_ANNOTATIONS
	.align		4
        /*0034*/ 	.byte	0x04, 0x55
        /*0036*/ 	.short	(.L_1185 - .L_1184)


	//   ....[0]....
.L_1184:
        /* <DEDUP_REMOVED lines=20> */


	//----- nvinfo : EIATTR_MERCURY_ISA_VERSION
	.align		4
.L_1185:
        /*0168*/ 	.byte	0x03, 0x5f
        /*016a*/ 	.short	0x0000


	//----- nvinfo : EIATTR_COOP_GROUP_MASK_REGIDS
	.align		4
        /*016c*/ 	.byte	0x04, 0x29
        /*016e*/ 	.short	(.L_1187 - .L_1186)


	//   ....[0]....
.L_1186:
        /*0170*/ 	.word	0xffffffff


	//   ....[1]....
        /*0174*/ 	.word	0xffffffff


	//   ....[2]....
        /*0178*/ 	.word	0xffffffff


	//   ....[3]....
        /*017c*/ 	.word	0xffffffff


	//   ....[4]....
        /*0180*/ 	.word	0xffffffff


	//   ....[5]....
        /*0184*/ 	.word	0xffffffff


	//   ....[6]....
        /*0188*/ 	.word	0xffffffff


	//   ....[7]....
        /*018c*/ 	.word	0xffffffff


	//   ....[8]....
        /*0190*/ 	.word	0xffffffff


	//   ....[9]....
        /*0194*/ 	.word	0xffffffff


	//   ....[10]....
        /*0198*/ 	.word	0xffffffff


	//   ....[11]....
        /*019c*/ 	.word	0xffffffff


	//   ....[12]....
        /*01a0*/ 	.word	0xffffffff


	//   ....[13]....
        /*01a4*/ 	.word	0xffffffff


	//   ....[14]....
        /*01a8*/ 	.word	0xffffffff


	//   ....[15]....
        /*01ac*/ 	.word	0xffffffff


	//   ....[16]....
        /*01b0*/ 	.word	0xffffffff


	//   ....[17]....
        /*01b4*/ 	.word	0xffffffff


	//   ....[18]....
        /*01b8*/ 	.word	0xffffffff


	//   ....[19]....
        /*01bc*/ 	.word	0xffffffff


	//----- nvinfo : EIATTR_COOP_GROUP_INSTR_OFFSETS
	.align		4
.L_1187:
        /*01c0*/ 	.byte	0x04, 0x28
        /*01c2*/ 	.short	(.L_1189 - .L_1188)


	//   ....[0]....
.L_1188:
        /*01c4*/ 	.word	0x00003270


	//   ....[1]....
        /*01c8*/ 	.word	0x00003290


	//   ....[2]....
        /*01cc*/ 	.word	0x000032c0


	//   ....[3]....
        /*01d0*/ 	.word	0x000032e0


	//   ....[4]....
        /*01d4*/ 	.word	0x00003300


	//   ....[5]....
        /*01d8*/ 	.word	0x00003320


	//   ....[6]....
        /*01dc*/ 	.word	0x00003340


	//   ....[7]....
        /*01e0*/ 	.word	0x00003350


	//   ....[8]....
        /*01e4*/ 	.word	0x00003380


	//   ....[9]....
        /*01e8*/ 	.word	0x00003390


	//   ....[10]....
        /*01ec*/ 	.word	0x00005ca0


	//   ....[11]....
        /*01f0*/ 	.word	0x00005d00


	//   ....[12]....
        /*01f4*/ 	.word	0x00005d60


	//   ....[13]....
        /*01f8*/ 	.word	0x00005db0


	//   ....[14]....
        /*01fc*/ 	.word	0x00005e10


	//   ....[15]....
        /*0200*/ 	.word	0x00005e60


	//   ....[16]....
        /*0204*/ 	.word	0x00005ec0


	//   ....[17]....
        /*0208*/ 	.word	0x00005f10


	//   ....[18]....
        /*020c*/ 	.word	0x00005f70


	//   ....[19]....
        /*0210*/ 	.word	0x00005fc0


	//----- nvinfo : EIATTR_EXIT_INSTR_OFFSETS
	.align		4
.L_1189:
        /*0214*/ 	.byte	0x04, 0x1c
        /*0216*/ 	.short	(.L_1191 - .L_1190)


	//   ....[0]....
.L_1190:
        /*0218*/ 	.word	0x00005c60


	//----- nvinfo : EIATTR_MAX_THREADS
	.align		4
.L_1191:
        /*021c*/ 	.byte	0x04, 0x05
        /*021e*/ 	.short	(.L_1193 - .L_1192)
.L_1192:
        /*0220*/ 	.word	0x00000100
        /*0224*/ 	.word	0x00000001
        /*0228*/ 	.word	0x00000001


	//----- nvinfo : EIATTR_CRS_STACK_SIZE
	.align		4
.L_1193:
        /*022c*/ 	.byte	0x04, 0x1e
        /*022e*/ 	.short	(.L_1195 - .L_1194)
.L_1194:
        /*0230*/ 	.word	0x00000000
.L_1195:


//--------------------- .nv.info._ZN10layer_norm31ln_parallel_residual_bwd_kernelINS_13Kernel_traitsI6__halfS2_S2_S2_fjLj7168ELj1ELj1ELj8ELj8ENS_18Kernel_traits_baseILj7168ES2_S2_S2_S2_fjLj256EEEEELb0ELb1ELb0EEEvNS_9BwdParamsE --------------------------
	.section	.nv.info._ZN10layer_norm31ln_parallel_residual_bwd_kernelINS_13Kernel_traitsI6__halfS2_S2_S2_fjLj7168ELj1ELj1ELj8ELj8ENS_18Kernel_traits_baseILj7168ES2_S2_S2_S2_fjLj256EEEEELb0ELb1ELb0EEEvNS_9BwdParamsE,"",@"SHT_CUDA_INFO"
	.sectionflags	@""
	.align	4


	//----- nvinfo : EIATTR_CUDA_API_VERSION
	.align		4
        /*0000*/ 	.byte	0x04, 0x37
        /*0002*/ 	.short	(.L_1197 - .L_1196)
.L_1196:
        /*0004*/ 	.word	0x00000082


	//----- nvinfo : EIATTR_SW2861232_WAR
	.align		4
.L_1197:
        /*0008*/ 	.byte	0x01, 0x35
	.zero		2


	//----- nvinfo : EIATTR_PARAM_CBANK
	.align		4
        /*000c*/ 	.byte	0x04, 0x0a
        /*000e*/ 	.short	(.L_1199 - .L_1198)
	.align		4
.L_1198:
        /*0010*/ 	.word	index@(.nv.constant0._ZN10layer_norm31ln_parallel_residual_bwd_kernelINS_13Kernel_traitsI6__halfS2_S2_S2_fjLj7168ELj1ELj1ELj8ELj8ENS_18Kernel_traits_baseILj7168ES2_S2_S2_S2_fjLj256EEEEELb0ELb1ELb0EEEvNS_9BwdParamsE)
        /*0014*/ 	.short	0x0160
        /*0016*/ 	.short	0x0128


	//----- nvinfo : EIATTR_CBANK_PARAM_SIZE
	.align		4
.L_1199:
        /*0018*/ 	.byte	0x03, 0x19
        /*001a*/ 	.short	0x0128


	//----- nvinfo : EIATTR_KPARAM_INFO
	.align		4
        /*001c*/ 	.byte	0x04, 0x17
        /*001e*/ 	.short	(.L_1201 - .L_1200)
.L_1200:
        /*0020*/ 	.word	0x00000000
        /*0024*/ 	.short	0x0000
        /*0026*/ 	.short	0x0000
        /*0028*/ 	.byte	0x00, 0xf0, 0xa1, 0x04


	//----- nvinfo : EIATTR_MAXREG_COUNT
	.align		4
.L_1201:
        /*002c*/ 	.byte	0x03, 0x1b
        /*002e*/ 	.short	0x00ff


	//----- nvinfo : EIATTR_NUM_BARRIERS
	.align		4
        /*0030*/ 	.byte	0x02, 0x4c
        /*0032*/ 	.byte	0x01
	.zero		1


	//----- nvinfo : EIATTR_MERCURY_ISA_VERSION
	.align		4
        /*0034*/ 	.byte	0x03, 0x5f
        /*0036*/ 	.short	0x0000


	//----- nvinfo : EIATTR_COOP_GROUP_MASK_REGIDS
	.align		4
        /*0038*/ 	.byte	0x04, 0x29
        /*003a*/ 	.short	(.L_1203 - .L_1202)


	//   ....[0]....
.L_1202:
        /*003c*/ 	.word	0xffffffff


	//   ....[1]....
        /*0040*/ 	.word	0xffffffff


	//   ....[2]....
        /*0044*/ 	.word	0xffffffff


	//   ....[3]....
        /*0048*/ 	.word	0xffffffff


	//   ....[4]....
        /*004c*/ 	.word	0xffffffff


	//   ....[5]....
        /*0050*/ 	.word	0xffffffff


	//   ....[6]....
        /*0054*/ 	.word	0xffffffff


	//   ....[7]....
        /*0058*/ 	.word	0xffffffff


	//   ....[8]....
        /*005c*/ 	.word	0xffffffff


	//   ....[9]....
        /*0060*/ 	.word	0xffffffff


	//   ....[10]....
        /*0064*/ 	.word	0xffffffff


	//   ....[11]....
        /*0068*/ 	.word	0xffffffff


	//   ....[12]....
        /*006c*/ 	.word	0xffffffff


	//   ....[13]....
        /*0070*/ 	.word	0xffffffff


	//   ....[14]....
        /*0074*/ 	.word	0xffffffff


	//   ....[15]....
        /*0078*/ 	.word	0xffffffff


	//   ....[16]....
        /*007c*/ 	.word	0xffffffff


	//   ....[17]....
        /*0080*/ 	.word	0xffffffff


	//   ....[18]....
        /*0084*/ 	.word	0xffffffff


	//   ....[19]....
        /*0088*/ 	.word	0xffffffff


	//----- nvinfo : EIATTR_COOP_GROUP_INSTR_OFFSETS
	.align		4
.L_1203:
        /*008c*/ 	.byte	0x04, 0x28
        /*008e*/ 	.short	(.L_1205 - .L_1204)


	//   ....[0]....
.L_1204:
        /*0090*/ 	.word	0x00002390


	//   ....[1]....
        /*0094*/ 	.word	0x000023b0


	//   ....[2]....
        /*0098*/ 	.word	0x000023d0


	//   ....[3]....
        /*009c*/ 	.word	0x000023f0


	//   ....[4]....
        /*00a0*/ 	.word	0x00002410


	//   ....[5]....
        /*00a4*/ 	.word	0x00002430


	//   ....[6]....
        /*00a8*/ 	.word	0x00002450


	//   ....[7]....
        /*00ac*/ 	.word	0x00002470


	//   ....[8]....
        /*00b0*/ 	.word	0x00002490


	//   ....[9]....
        /*00b4*/ 	.word	0x000024b0


	//   ....[10]....
        /*00b8*/ 	.word	0x00004d10


	//   ....[11]....
        /*00bc*/ 	.word	0x00004d90


	//   ....[12]....
        /*00c0*/ 	.word	0x00004e10


	//   ....[13]....
        /*00c4*/ 	.word	0x00004e80


	//   ....[14]....
        /*00c8*/ 	.word	0x00004f00


	//   ....[15]....
        /*00cc*/ 	.word	0x00004f70


	//   ....[16]....
        /*00d0*/ 	.word	0x00004ff0


	//   ....[17]....
        /*00d4*/ 	.word	0x00005060


	//   ....[18]....
        /*00d8*/ 	.word	0x000050e0


	//   ....[19]....
        /*00dc*/ 	.word	0x00005150


	//----- nvinfo : EIATTR_EXIT_INSTR_OFFSETS
	.align		4
.L_1205:
        /*00e0*/ 	.byte	0x04, 0x1c
        /*00e2*/ 	.short	(.L_1207 - .L_1206)


	//   ....[0]....
.L_1206:
        /*00e4*/ 	.word	0x00004c50


	//   ....[1]....
        /*00e8*/ 	.word	0x00004cb0


	//----- nvinfo : EIATTR_MAX_THREADS
	.align		4
.L_1207:
        /*00ec*/ 	.byte	0x04, 0x05
        /*00ee*/ 	.short	(.L_1209 - .L_1208)
.L_1208:
        /*00f0*/ 	.word	0x00000100
        /*00f4*/ 	.word	0x00000001
        /*00f8*/ 	.word	0x00000001


	//----- nvinfo : EIATTR_CRS_STACK_SIZE
	.align		4
.L_1209:
        /*00fc*/ 	.byte	0x04, 0x1e
        /*00fe*/ 	.short	(.L_1211 - .L_1210)
.L_1210:
        /*0100*/ 	.word	0x00000000
.L_1211:


//--------------------- .nv.info._ZN10layer_norm31ln_parallel_residual_bwd_kernelINS_13Kernel_traitsI6__halfS2_S2_S2_fjLj7168ELj1ELj1ELj8ELj8ENS_18Kernel_traits_baseILj7168ES2_S2_S2_S2_fjLj256EEEEELb0ELb1ELb1EEEvNS_9BwdParamsE --------------------------
	.section	.nv.info._ZN10layer_norm31ln_parallel_residual_bwd_kernelINS_13Kernel_traitsI6__halfS2_S2_S2_fjLj7168ELj1ELj1ELj8ELj8ENS_18Kernel_traits_baseILj7168ES2_S2_S2_S2_fjLj256EEEEELb0ELb1ELb1EEEvNS_9BwdParamsE,"",@"SHT_CUDA_INFO"
	.sectionflags	@""
	.align	4


	//----- nvinfo : EIATTR_CUDA_API_VERSION
	.align		4
        /*0000*/ 	.byte	0x04, 0x37
        /*0002*/ 	.short	(.L_1213 - .L_1212)
.L_1212:
        /*0004*/ 	.word	0x00000082


	//----- nvinfo : EIATTR_SW2861232_WAR
	.align		4
.L_1213:
        /*0008*/ 	.byte	0x01, 0x35
	.zero		2


	//----- nvinfo : EIATTR_PARAM_CBANK
	.align		4
        /*000c*/ 	.byte	0x04, 0x0a
        /*000e*/ 	.short	(.L_1215 - .L_1214)
	.align		4
.L_1214:
        /*0010*/ 	.word	index@(.nv.constant0._ZN10layer_norm31ln_parallel_residual_bwd_kernelINS_13Kernel_traitsI6__halfS2_S2_S2_fjLj7168ELj1ELj1ELj8ELj8ENS_18Kernel_traits_baseILj7168ES2_S2_S2_S2_fjLj256EEEEELb0ELb1ELb1EEEvNS_9BwdParamsE)
        /*0014*/ 	.short	0x0160
        /*0016*/ 	.short	0x0128


	//----- nvinfo : EIATTR_CBANK_PARAM_SIZE
	.align		4
.L_1215:
        /*0018*/ 	.byte	0x03, 0x19
        /*001a*/ 	.short	0x0128


	//----- nvinfo : EIATTR_KPARAM_INFO
	.align		4
        /*001c*/ 	.byte	0x04, 0x17
        /*001e*/ 	.short	(.L_1217 - .L_1216)
.L_1216:
        /*0020*/ 	.word	0x00000000
        /*0024*/ 	.short	0x0000
        /*0026*/ 	.short	0x0000
        /*0028*/ 	.byte	0x00, 0xf0, 0xa1, 0x04


	//----- nvinfo : EIATTR_MAXREG_COUNT
	.align		4
.L_1217:
        /*002c*/ 	.byte	0x03, 0x1b
        /*002e*/ 	.short	0x00ff


	//----- nvinfo : EIATTR_NUM_BARRIERS
	.align		4
        /*0030*/ 	.byte	0x02, 0x4c
        /*0032*/ 	.byte	0x01
	.zero		1


	//----- nvinfo : EIATTR_MERCURY_ISA_VERSION
	.align		4
        /*0034*/ 	.byte	0x03, 0x5f
        /*0036*/ 	.short	0x0000


	//----- nvinfo : EIATTR_COOP_GROUP_MASK_REGIDS
	.align		4
        /*0038*/ 	.byte	0x04, 0x29
        /*003a*/ 	.short	(.L_1219 - .L_1218)


	//   ....[0]....
.L_1218:
        /*003c*/ 	.word	0xffffffff


	//   ....[1]....
        /*0040*/ 	.word	0xffffffff


	//   ....[2]....
        /*0044*/ 	.word	0xffffffff


	//   ....[3]....
        /*0048*/ 	.word	0xffffffff


	//   ....[4]....
        /*004c*/ 	.word	0xffffffff


	//   ....[5]....
        /*0050*/ 	.word	0xffffffff


	//   ....[6]....
        /*0054*/ 	.word	0xffffffff


	//   ....[7]....
        /*0058*/ 	.word	0xffffffff


	//   ....[8]....
        /*005c*/ 	.word	0xffffffff


	//   ....[9]....
        /*0060*/ 	.word	0xffffffff


	//   ....[10]....
        /*0064*/ 	.word	0xffffffff


	//   ....[11]....
        /*0068*/ 	.word	0xffffffff


	//   ....[12]....
        /*006c*/ 	.word	0xffffffff


	//   ....[13]....
        /*0070*/ 	.word	0xffffffff


	//   ....[14]....
        /*0074*/ 	.word	0xffffffff


	//   ....[15]....
        /*0078*/ 	.word	0xffffffff


	//   ....[16]....
        /*007c*/ 	.word	0xffffffff


	//   ....[17]....
        /*0080*/ 	.word	0xffffffff


	//   ....[18]....
        /*0084*/ 	.word	0xffffffff


	//   ....[19]....
        /*0088*/ 	.word	0xffffffff


	//----- nvinfo : EIATTR_COOP_GROUP_INSTR_OFFSETS
	.align		4
.L_1219:
        /*008c*/ 	.byte	0x04, 0x28
        /*008e*/ 	.short	(.L_1221 - .L_1220)


	//   ....[0]....
.L_1220:
        /*0090*/ 	.word	0x00001fc0


	//   ....[1]....
        /*0094*/ 	.word	0x00001fe0


	//   ....[2]....
        /*0098*/ 	.word	0x00002000


	//   ....[3]....
        /*009c*/ 	.word	0x00002020


	//   ....[4]....
        /*00a0*/ 	.word	0x00002040


	//   ....[5]....
        /*00a4*/ 	.word	0x00002060


	//   ....[6]....
        /*00a8*/ 	.word	0x00002080


	//   ....[7]....
        /*00ac*/ 	.word	0x000020a0


	//   ....[8]....
        /*00b0*/ 	.word	0x000020c0


	//   ....[9]....
        /*00b4*/ 	.word	0x000020e0


	//   ....[10]....
        /*00b8*/ 	.word	0x00004590


	//   ....[11]....
        /*00bc*/ 	.word	0x00004610


	//   ....[12]....
        /*00c0*/ 	.word	0x00004690


	//   ....[13]....
        /*00c4*/ 	.word	0x00004700


	//   ....[14]....
        /*00c8*/ 	.word	0x00004780


	//   ....[15]....
        /*00cc*/ 	.word	0x000047f0


	//   ....[16]....
        /*00d0*/ 	.word	0x00004870


	//   ....[17]....
        /*00d4*/ 	.word	0x000048e0


	//   ....[18]....
        /*00d8*/ 	.word	0x00004960


	//   ....[19]....
        /*00dc*/ 	.word	0x000049d0


	//----- nvinfo : EIATTR_EXIT_INSTR_OFFSETS
	.align		4
.L_1221:
        /*00e0*/ 	.byte	0x04, 0x1c
        /*00e2*/ 	.short	(.L_1223 - .L_1222)


	//   ....[0]....
.L_1222:
        /*00e4*/ 	.word	0x00004530


	//----- nvinfo : EIATTR_MAX_THREADS
	.align		4
.L_1223:
        /*00e8*/ 	.byte	0x04, 0x05
        /*00ea*/ 	.short	(.L_1225 - .L_1224)
.L_1224:
        /*00ec*/ 	.word	0x00000100
        /*00f0*/ 	.word	0x00000001
        /*00f4*/ 	.word	0x00000001


	//----- nvinfo : EIATTR_CRS_STACK_SIZE
	.align		4
.L_1225:
        /*00f8*/ 	.byte	0x04, 0x1e
        /*00fa*/ 	.short	(.L_1227 - .L_1226)
.L_1226:
        /*00fc*/ 	.word	0x00000000
.L_1227:


//--------------------- .nv.info._ZN10layer_norm31ln_parallel_residual_bwd_kernelINS_13Kernel_traitsI6__halfS2_S2_S2_fjLj7168ELj1ELj1ELj8ELj8ENS_18Kernel_traits_baseILj7168ES2_S2_S2_S2_fjLj256EEEEELb1ELb0ELb0EEEvNS_9BwdParamsE --------------------------
	.section	.nv.info._ZN10layer_norm31ln_parallel_residual_bwd_kernelINS_13Kernel_traitsI6__halfS2_S2_S2_fjLj7168ELj1ELj1ELj8ELj8ENS_18Kernel_traits_baseILj7168ES2_S2_S2_S2_fjLj256EEEEELb1ELb0ELb0EEEvNS_9BwdParamsE,"",@"SHT_CUDA_INFO"
	.sectionflags	@""
	.align	4


	//----- nvinfo : EIATTR_CUDA_API_VERSION
	.align		4
        /*0000*/ 	.byte	0x04, 0x37
        /*0002*/ 	.short	(.L_1229 - .L_1228)
.L_1228:
        /*0004*/ 	.word	0x00000082


	//----- nvinfo : EIATTR_SW2861232_WAR
	.align		4
.L_1229:
        /*0008*/ 	.byte	0x01, 0x35
	.zero		2


	//----- nvinfo : EIATTR_PARAM_CBANK
	.align		4
        /*000c*/ 	.byte	0x04, 0x0a
        /*000e*/ 	.short	(.L_1231 - .L_1230)
	.align		4
.L_1230:
        /*0010*/ 	.word	index@(.nv.constant0._ZN10layer_norm31ln_parallel_residual_bwd_kernelINS_13Kernel_traitsI6__halfS2_S2_S2_fjLj7168ELj1ELj1ELj8ELj8ENS_18Kernel_traits_baseILj7168ES2_S2_S2_S2_fjLj256EEEEELb1ELb0ELb0EEEvNS_9BwdParamsE)
        /*0014*/ 	.short	0x0160
        /*0016*/ 	.short	0x0128


	//----- nvinfo : EIATTR_CBANK_PARAM_SIZE
	.align		4
.L_1231:
        /*0018*/ 	.byte	0x03, 0x19
        /*001a*/ 	.short	0x0128


	//----- nvinfo : EIATTR_KPARAM_INFO
	.align		4
        /*001c*/ 	.byte	0x04, 0x17
        /*001e*/ 	.short	(.L_1233 - .L_1232)
.L_1232:
        /*0020*/ 	.word	0x00000000
        /*0024*/ 	.short	0x0000
        /*0026*/ 	.short	0x0000
        /*0028*/ 	.byte	0x00, 0xf0, 0xa1, 0x04


	//----- nvinfo : EIATTR_MAXREG_COUNT
	.align		4
.L_1233:
        /*002c*/ 	.byte	0x03, 0x1b
        /*002e*/ 	.short	0x00ff


	//----- nvinfo : EIATTR_NUM_BARRIERS
	.align		4
        /*0030*/ 	.byte	0x02, 0x4c
        /*0032*/ 	.byte	0x01
	.zero		1


	//----- nvinfo : EIATTR_ANNOTATIONS
	.align		4
        /*0034*/ 	.byte	0x04, 0x55
        /*0036*/ 	.short	(.L_1235 - .L_1234)


	//   ....[0]....
.L_1234:
        /* <DEDUP_REMOVED lines=26> */


	//----- nvinfo : EIATTR_MERCURY_ISA_VERSION
	.align		4
.L_1235:
        /*01c8*/ 	.byte	0x03, 0x5f
        /*01ca*/ 	.short	0x0000


	//----- nvinfo : EIATTR_COOP_GROUP_MASK_REGIDS
	.align		4
        /*01cc*/ 	.byte	0x04, 0x29
        /*01ce*/ 	.short	(.L_1237 - .L_1236)


	//   ....[0]....
.L_1236:
        /*01d0*/ 	.word	0xffffffff


	//   ....[1]....
        /*01d4*/ 	.word	0xffffffff


	//   ....[2]....
        /*01d8*/ 	.word	0xffffffff


	//   ....[3]....
        /*01dc*/ 	.word	0xffffffff


	//   ....[4]....
        /*01e0*/ 	.word	0xffffffff


	//   ....[5]....
        /*01e4*/ 	.word	0xffffffff


	//   ....[6]....
        /*01e8*/ 	.word	0xffffffff


	//   ....[7]....
        /*01ec*/ 	.word	0xffffffff


	//   ....[8]....
        /*01f0*/ 	.word	0xffffffff


	//   ....[9]....
        /*01f4*/ 	.word	0xffffffff


	//   ....[10]....
        /*01f8*/ 	.word	0xffffffff


	//   ....[11]....
        /*01fc*/ 	.word	0xffffffff


	//   ....[12]....
        /*0200*/ 	.word	0xffffffff


	//   ....[13]....
        /*0204*/ 	.word	0xffffffff


	//   ....[14]....
        /*0208*/ 	.word	0xffffffff


	//   ....[15]....
        /*020c*/ 	.word	0xffffffff


	//   ....[16]....
        /*0210*/ 	.word	0xffffffff


	//   ....[17]....
        /*0214*/ 	.word	0xffffffff


	//   ....[18]....
        /*0218*/ 	.word	0xffffffff


	//   ....[19]....
        /*021c*/ 	.word	0xffffffff


	//----- nvinfo : EIATTR_COOP_GROUP_INSTR_OFFSETS
	.align		4
.L_1237:
        /*0220*/ 	.byte	0x04, 0x28
        /*0222*/ 	.short	(.L_1239 - .L_1238)


	//   ....[0]....
.L_1238:
        /*0224*/ 	.word	0x00003c20


	//   ....[1]....
        /*0228*/ 	.word	0x00003c40


	//   ....[2]....
        /*022c*/ 	.word	0x00003c70


	//   ....[3]....
        /*0230*/ 	.word	0x00003c90


	//   ....[4]....
        /*0234*/ 	.word	0x00003cb0


	//   ....[5]....
        /*0238*/ 	.word	0x00003cd0


	//   ....[6]....
        /*023c*/ 	.word	0x00003cf0


	//   ....[7]....
        /*0240*/ 	.word	0x00003d10


	//   ....[8]....
        /*0244*/ 	.word	0x00003d20


	//   ....[9]....
        /*0248*/ 	.word	0x00003d40


	//   ....[10]....
        /*024c*/ 	.word	0x000073b0


	//   ....[11]....
        /*0250*/ 	.word	0x00007430


	//   ....[12]....
        /*0254*/ 	.word	0x000074b0


	//   ....[13]....
        /*0258*/ 	.word	0x00007520


	//   ....[14]....
        /*025c*/ 	.word	0x000075a0


	//   ....[15]....
        /*0260*/ 	.word	0x00007610


	//   ....[16]....
        /*0264*/ 	.word	0x00007690


	//   ....[17]....
        /*0268*/ 	.word	0x00007700


	//   ....[18]....
        /*026c*/ 	.word	0x00007780


	//   ....[19]....
        /*0270*/ 	.word	0x000077f0


	//----- nvinfo : EIATTR_EXIT_INSTR_OFFSETS
	.align		4
.L_1239:
        /*0274*/ 	.byte	0x04, 0x1c
        /*0276*/ 	.short	(.L_1241 - .L_1240)


	//   ....[0]....
.L_1240:
        /*0278*/ 	.word	0x000072b0


	//   ....[1]....
        /*027c*/ 	.word	0x00007350


	//----- nvinfo : EIATTR_MAX_THREADS
	.align		4
.L_1241:
        /*0280*/ 	.byte	0x04, 0x05
        /*0282*/ 	.short	(.L_1243 - .L_1242)
.L_1242:
        /*0284*/ 	.word	0x00000100
        /*0288*/ 	.word	0x00000001
        /*028c*/ 	.word	0x00000001


	//----- nvinfo : EIATTR_CRS_STACK_SIZE
	.align		4
.L_1243:
        /*0290*/ 	.byte	0x04, 0x1e
        /*0292*/ 	.short	(.L_1245 - .L_1244)
.L_1244:
        /*0294*/ 	.word	0x00000000
.L_1245:


//--------------------- .nv.info._ZN10layer_norm31ln_parallel_residual_bwd_kernelINS_13Kernel_traitsI6__halfS2_S2_S2_fjLj7168ELj1ELj1ELj8ELj8ENS_18Kernel_traits_baseILj7168ES2_S2_S2_S2_fjLj256EEEEELb1ELb0ELb1EEEvNS_9BwdParamsE --------------------------
	.section	.nv.info._ZN10layer_norm31ln_parallel_residual_bwd_kernelINS_13Kernel_traitsI6__halfS2_S2_S2_fjLj7168ELj1ELj1ELj8ELj8ENS_18Kernel_traits_baseILj7168ES2_S2_S2_S2_fjLj256EEEEELb1ELb0ELb1EEEvNS_9BwdParamsE,"",@"SHT_CUDA_INFO"
	.sectionflags	@""
	.align	4


	//----- nvinfo : EIATTR_CUDA_API_VERSION
	.align		4
        /*0000*/ 	.byte	0x04, 0x37
        /*0002*/ 	.short	(.L_1247 - .L_1246)
.L_1246:
        /*0004*/ 	.word	0x00000082


	//----- nvinfo : EIATTR_SW2861232_WAR
	.align		4
.L_1247:
        /*0008*/ 	.byte	0x01, 0x35
	.zero		2


	//----- nvinfo : EIATTR_PARAM_CBANK
	.align		4
        /*000c*/ 	.byte	0x04, 0x0a
        /*000e*/ 	.short	(.L_1249 - .L_1248)
	.align		4
.L_1248:
        /*0010*/ 	.word	index@(.nv.constant0._ZN10layer_norm31ln_parallel_residual_bwd_kernelINS_13Kernel_traitsI6__halfS2_S2_S2_fjLj7168ELj1ELj1ELj8ELj8ENS_18Kernel_traits_baseILj7168ES2_S2_S2_S2_fjLj256EEEEELb1ELb0ELb1EEEvNS_9BwdParamsE)
        /*0014*/ 	.short	0x0160
        /*0016*/ 	.short	0x0128


	//----- nvinfo : EIATTR_CBANK_PARAM_SIZE
	.align		4
.L_1249:
        /*0018*/ 	.byte	0x03, 0x19
        /*001a*/ 	.short	0x0128


	//----- nvinfo : EIATTR_KPARAM_INFO
	.align		4
        /*001c*/ 	.byte	0x04, 0x17
        /*001e*/ 	.short	(.L_1251 - .L_1250)
.L_1250:
        /*0020*/ 	.word	0x00000000
        /*0024*/ 	.short	0x0000
        /*0026*/ 	.short	0x0000
        /*0028*/ 	.byte	0x00, 0xf0, 0xa1, 0x04


	//----- nvinfo : EIATTR_MAXREG_COUNT
	.align		4
.L_1251:
        /*002c*/ 	.byte	0x03, 0x1b
        /*002e*/ 	.short	0x00ff


	//----- nvinfo : EIATTR_NUM_BARRIERS
	.align		4
        /*0030*/ 	.byte	0x02, 0x4c
        /*0032*/ 	.byte	0x01
	.zero		1


	//----- nvinfo : EIATTR_ANNOTATIONS
	.align		4
        /*0034*/ 	.byte	0x04, 0x55
        /*0036*/ 	.short	(.L_1253 - .L_1252)


	//   ....[0]....
.L_1252:
        /* <DEDUP_REMOVED lines=38> */


	//----- nvinfo : EIATTR_MERCURY_ISA_VERSION
	.align		4
.L_1253:
        /*0288*/ 	.byte	0x03, 0x5f
        /*028a*/ 	.short	0x0000


	//----- nvinfo : EIATTR_COOP_GROUP_MASK_REGIDS
	.align		4
        /*028c*/ 	.byte	0x04, 0x29
        /*028e*/ 	.short	(.L_1255 - .L_1254)


	//   ....[0]....
.L_1254:
        /*0290*/ 	.word	0xffffffff


	//   ....[1]....
        /*0294*/ 	.word	0xffffffff


	//   ....[2]....
        /*0298*/ 	.word	0xffffffff


	//   ....[3]....
        /*029c*/ 	.word	0xffffffff


	//   ....[4]....
        /*02a0*/ 	.word	0xffffffff


	//   ....[5]....
        /*02a4*/ 	.word	0xffffffff


	//   ....[6]....
        /*02a8*/ 	.word	0xffffffff


	//   ....[7]....
        /*02ac*/ 	.word	0xffffffff


	//   ....[8]....
        /*02b0*/ 	.word	0xffffffff


	//   ....[9]....
        /*02b4*/ 	.word	0xffffffff


	//   ....[10]....
        /*02b8*/ 	.word	0xffffffff


	//   ....[11]....
        /*02bc*/ 	.word	0xffffffff


	//   ....[12]....
        /*02c0*/ 	.word	0xffffffff


	//   ....[13]....
        /*02c4*/ 	.word	0xffffffff


	//   ....[14]....
        /*02c8*/ 	.word	0xffffffff


	//   ....[15]....
        /*02cc*/ 	.word	0xffffffff


	//   ....[16]....
        /*02d0*/ 	.word	0xffffffff


	//   ....[17]....
        /*02d4*/ 	.word	0xffffffff


	//   ....[18]....
        /*02d8*/ 	.word	0xffffffff


	//   ....[19]....
        /*02dc*/ 	.word	0xffffffff


	//----- nvinfo : EIATTR_COOP_GROUP_INSTR_OFFSETS
	.align		4
.L_1255:
        /*02e0*/ 	.byte	0x04, 0x28
        /*02e2*/ 	.short	(.L_1257 - .L_1256)


	//   ....[0]....
.L_1256:
        /*02e4*/ 	.word	0x000039b0


	//   ....[1]....
        /*02e8*/ 	.word	0x000039d0


	//   ....[2]....
        /*02ec*/ 	.word	0x00003a00


	//   ....[3]....
        /*02f0*/ 	.word	0x00003a20


	//   ....[4]....
        /*02f4*/ 	.word	0x00003a40


	//   ....[5]....
        /*02f8*/ 	.word	0x00003a60


	//   ....[6]....
        /*02fc*/ 	.word	0x00003a80


	//   ....[7]....
        /*0300*/ 	.word	0x00003a90


	//   ....[8]....
        /*0304*/ 	.word	0x00003ac0


	//   ....[9]....
        /*0308*/ 	.word	0x00003ad0


	//   ....[10]....
        /*030c*/ 	.word	0x00006e10


	//   ....[11]....
        /*0310*/ 	.word	0x00006e90


	//   ....[12]....
        /*0314*/ 	.word	0x00006f10


	//   ....[13]....
        /*0318*/ 	.word	0x00006f80


	//   ....[14]....
        /*031c*/ 	.word	0x00007000


	//   ....[15]....
        /*0320*/ 	.word	0x00007070


	//   ....[16]....
        /*0324*/ 	.word	0x000070f0


	//   ....[17]....
        /*0328*/ 	.word	0x00007160


	//   ....[18]....
        /*032c*/ 	.word	0x000071e0


	//   ....[19]....
        /*0330*/ 	.word	0x00007250


	//----- nvinfo : EIATTR_EXIT_INSTR_OFFSETS
	.align		4
.L_1257:
        /*0334*/ 	.byte	0x04, 0x1c
        /*0336*/ 	.short	(.L_1259 - .L_1258)


	//   ....[0]....
.L_1258:
        /*0338*/ 	.word	0x00006db0


	//----- nvinfo : EIATTR_MAX_THREADS
	.align		4
.L_1259:
        /*033c*/ 	.byte	0x04, 0x05
        /*033e*/ 	.short	(.L_1261 - .L_1260)
.L_1260:
        /*0340*/ 	.word	0x00000100
        /*0344*/ 	.word	0x00000001
        /*0348*/ 	.word	0x00000001


	//----- nvinfo : EIATTR_CRS_STACK_SIZE
	.align		4
.L_1261:
        /*034c*/ 	.byte	0x04, 0x1e
        /*034e*/ 	.short	(.L_1263 - .L_1262)
.L_1262:
        /*0350*/ 	.word	0x00000000
.L_1263:


//--------------------- .nv.info._ZN10layer_norm22ln_bwd_finalize_kernelINS_22Kernel_traits_finalizeILj7168E6__halfS2_S2_S2_fjLb0ELj1024ELj4ENS_18Kernel_traits_baseILj7168ES2_S2_S2_S2_fjLj1024EEEEELb0ELb0EEEvNS_9BwdParamsE --------------------------
	.section	.nv.info._ZN10layer_norm22ln_bwd_finalize_kernelINS_22Kernel_traits_finalizeILj7168E6__halfS2_S2_S2_fjLb0ELj1024ELj4ENS_18Kernel_traits_baseILj7168ES2_S2_S2_S2_fjLj1024EEEEELb0ELb0EEEvNS_9BwdParamsE,"",@"SHT_CUDA_INFO"
	.sectionflags	@""
	.align	4


	//----- nvinfo : EIATTR_CUDA_API_VERSION
	.align		4
        /*0000*/ 	.byte	0x04, 0x37
        /*0002*/ 	.short	(.L_1265 - .L_1264)
.L_1264:
        /*0004*/ 	.word	0x00000082


	//----- nvinfo : EIATTR_SW2861232_WAR
	.align		4
.L_1265:
        /*0008*/ 	.byte	0x01, 0x35
	.zero		2


	//----- nvinfo : EIATTR_PARAM_CBANK
	.align		4
        /*000c*/ 	.byte	0x04, 0x0a
        /*000e*/ 	.short	(.L_1267 - .L_1266)
	.align		4
.L_1266:
        /*0010*/ 	.word	index@(.nv.constant0._ZN10layer_norm22ln_bwd_finalize_kernelINS_22Kernel_traits_finalizeILj7168E6__halfS2_S2_S2_fjLb0ELj1024ELj4ENS_18Kernel_traits_baseILj7168ES2_S2_S2_S2_fjLj1024EEEEELb0ELb0EEEvNS_9BwdParamsE)
        /*0014*/ 	.short	0x0160
        /*0016*/ 	.short	0x0128


	//----- nvinfo : EIATTR_CBANK_PARAM_SIZE
	.align		4
.L_1267:
        /*0018*/ 	.byte	0x03, 0x19
        /*001a*/ 	.short	0x0128


	//----- nvinfo : EIATTR_KPARAM_INFO
	.align		4
        /*001c*/ 	.byte	0x04, 0x17
        /*001e*/ 	.short	(.L_1269 - .L_1268)
.L_1268:
        /*0020*/ 	.word	0x00000000
        /*0024*/ 	.short	0x0000
        /*0026*/ 	.short	0x0000
        /*0028*/ 	.byte	0x00, 0xf0, 0xa1, 0x04


	//----- nvinfo : EIATTR_MAXREG_COUNT
	.align		4
.L_1269:
        /*002c*/ 	.byte	0x03, 0x1b
        /*002e*/ 	.short	0x0040


	//----- nvinfo : EIATTR_NUM_BARRIERS
	.align		4
        /*0030*/ 	.byte	0x02, 0x4c
        /*0032*/ 	.byte	0x01
	.zero		1


	//----- nvinfo : EIATTR_MERCURY_ISA_VERSION
	.align		4
        /*0034*/ 	.byte	0x03, 0x5f
        /*0036*/ 	.short	0x0000


	//----- nvinfo : EIATTR_COOP_GROUP_MASK_REGIDS
	.align		4
        /*0038*/ 	.byte	0x04, 0x29
        /*003a*/ 	.short	(.L_1271 - .L_1270)


	//   ....[0]....
.L_1270:
        /*003c*/ 	.word	0xffffffff


	//   ....[1]....
        /*0040*/ 	.word	0xffffffff


	//   ....[2]....
        /*0044*/ 	.word	0xffffffff


	//   ....[3]....
        /*0048*/ 	.word	0xffffffff


	//   ....[4]....
        /*004c*/ 	.word	0xffffffff


	//   ....[5]....
        /*0050*/ 	.word	0xffffffff


	//   ....[6]....
        /*0054*/ 	.word	0xffffffff


	//   ....[7]....
        /*0058*/ 	.word	0xffffffff


	//   ....[8]....
        /*005c*/ 	.word	0xffffffff


	//   ....[9]....
        /*0060*/ 	.word	0xffffffff


	//   ....[10]....
        /*0064*/ 	.word	0xffffffff


	//   ....[11]....
        /*0068*/ 	.word	0xffffffff


	//   ....[12]....
        /*006c*/ 	.word	0xffffffff


	//   ....[13]....
        /*0070*/ 	.word	0xffffffff


	//   ....[14]....
        /*0074*/ 	.word	0xffffffff


	//   ....[15]....
        /*0078*/ 	.word	0xffffffff


	//   ....[16]....
        /*007c*/ 	.word	0xffffffff


	//   ....[17]....
        /*0080*/ 	.word	0xffffffff


	//   ....[18]....
        /*0084*/ 	.word	0xffffffff


	//   ....[19]....
        /*0088*/ 	.word	0xffffffff


	//----- nvinfo : EIATTR_COOP_GROUP_INSTR_OFFSETS
	.align		4
.L_1271:
        /*008c*/ 	.byte	0x04, 0x28
        /*008e*/ 	.short	(.L_1273 - .L_1272)


	//   ....[0]....
.L_1272:
        /*0090*/ 	.word	0x00000820


	//   ....[1]....
        /*0094*/ 	.word	0x00000850


	//   ....[2]....
        /*0098*/ 	.word	0x00000860


	//   ....[3]....
        /*009c*/ 	.word	0x00000890


	//   ....[4]....
        /*00a0*/ 	.word	0x000008a0


	//   ....[5]....
        /*00a4*/ 	.word	0x000008d0


	//   ....[6]....
        /*00a8*/ 	.word	0x000008f0


	//   ....[7]....
        /*00ac*/ 	.word	0x00000900


	//   ....[8]....
        /*00b0*/ 	.word	0x00000930


	//   ....[9]....
        /*00b4*/ 	.word	0x00000940


	//   ....[10]....
        /*00b8*/ 	.word	0x00000b50


	//   ....[11]....
        /*00bc*/ 	.word	0x00000bc0


	//   ....[12]....
        /*00c0*/ 	.word	0x00000c20


	//   ....[13]....
        /*00c4*/ 	.word	0x00000c80


	//   ....[14]....
        /*00c8*/ 	.word	0x00000cf0


	//   ....[15]....
        /*00cc*/ 	.word	0x00000d60


	//   ....[16]....
        /*00d0*/ 	.word	0x00000dc0


	//   ....[17]....
        /*00d4*/ 	.word	0x00000e20


	//   ....[18]....
        /*00d8*/ 	.word	0x00000e80


	//   ....[19]....
        /*00dc*/ 	.word	0x00000ee0


	//----- nvinfo : EIATTR_EXIT_INSTR_OFFSETS
	.align		4
.L_1273:
        /*00e0*/ 	.byte	0x04, 0x1c
        /*00e2*/ 	.short	(.L_1275 - .L_1274)


	//   ....[0]....
.L_1274:
        /*00e4*/ 	.word	0x00000070


	//   ....[1]....
        /*00e8*/ 	.word	0x00000af0


	//----- nvinfo : EIATTR_MAX_THREADS
	.align		4
.L_1275:
        /*00ec*/ 	.byte	0x04, 0x05
        /*00ee*/ 	.short	(.L_1277 - .L_1276)
.L_1276:
        /*00f0*/ 	.word	0x00000400
        /*00f4*/ 	.word	0x00000001
        /*00f8*/ 	.word	0x00000001


	//----- nvinfo : EIATTR_CRS_STACK_SIZE
	.align		4
.L_1277:
        /*00fc*/ 	.byte	0x04, 0x1e
        /*00fe*/ 	.short	(.L_1279 - .L_1278)
.L_1278:
        /*0100*/ 	.word	0x00000000
.L_1279:


//--------------------- .nv.info._ZN10layer_norm40ln_parallel_residual_bwd_finalize_kernelINS_22Kernel_traits_finalizeILj7168E6__halfS2_S2_S2_fjLb0ELj1024ELj4ENS_18Kernel_traits_baseILj7168ES2_S2_S2_S2_fjLj1024EEEEELb0EEEvNS_9BwdParamsE --------------------------
	.section	.nv.info._ZN10layer_norm40ln_parallel_residual_bwd_finalize_kernelINS_22Kernel_traits_finalizeILj7168E6__halfS2_S2_S2_fjLb0ELj1024ELj4ENS_18Kernel_traits_baseILj7168ES2_S2_S2_S2_fjLj1024EEEEELb0EEEvNS_9BwdParamsE,"",@"SHT_CUDA_INFO"
	.sectionflags	@""
	.align	4


	//----- nvinfo : EIATTR_CUDA_API_VERSION
	.align		4
        /*0000*/ 	.byte	0x04, 0x37
        /*0002*/ 	.short	(.L_1281 - .L_1280)
.L_1280:
        /*0004*/ 	.word	0x00000082


	//----- nvinfo : EIATTR_SW2861232_WAR
	.align		4
.L_1281:
        /*0008*/ 	.byte	0x01, 0x35
	.zero		2


	//----- nvinfo : EIATTR_PARAM_CBANK
	.align		4
        /*000c*/ 	.byte	0x04, 0x0a
        /*000e*/ 	.short	(.L_1283 - .L_1282)
	.align		4
.L_1282:
        /*0010*/ 	.word	index@(.nv.constant0._ZN10layer_norm40ln_parallel_residual_bwd_finalize_kernelINS_22Kernel_traits_finalizeILj7168E6__halfS2_S2_S2_fjLb0ELj1024ELj4ENS_18Kernel_traits_baseILj7168ES2_S2_S2_S2_fjLj1024EEEEELb0EEEvNS_9BwdParamsE)
        /*0014*/ 	.short	0x0160
        /*0016*/ 	.short	0x0128


	//----- nvinfo : EIATTR_CBANK_PARAM_SIZE
	.align		4
.L_1283:
        /*0018*/ 	.byte	0x03, 0x19
        /*001a*/ 	.short	0x0128


	//----- nvinfo : EIATTR_KPARAM_INFO
	.align		4
        /*001c*/ 	.byte	0x04, 0x17
        /*001e*/ 	.short	(.L_1285 - .L_1284)
.L_1284:
        /*0020*/ 	.word	0x00000000
        /*0024*/ 	.short	0x0000
        /*0026*/ 	.short	0x0000
        /*0028*/ 	.byte	0x00, 0xf0, 0xa1, 0x04


	//----- nvinfo : EIATTR_MAXREG_COUNT
	.align		4
.L_1285:
        /*002c*/ 	.byte	0x03, 0x1b
        /*002e*/ 	.short	0x0040


	//----- nvinfo : EIATTR_NUM_BARRIERS
	.align		4
        /*0030*/ 	.byte	0x02, 0x4c
        /*0032*/ 	.byte	0x01
	.zero		1


	//----- nvinfo : EIATTR_MERCURY_ISA_VERSION
	.align		4
        /*0034*/ 	.byte	0x03, 0x5f
        /*0036*/ 	.short	0x0000


	//----- nvinfo : EIATTR_COOP_GROUP_MASK_REGIDS
	.align		4
        /*0038*/ 	.byte	0x04, 0x29
        /*003a*/ 	.short	(.L_1287 - .L_1286)


	//   ....[0]....
.L_1286:
        /*003c*/ 	.word	0xffffffff


	//   ....[1]....
        /*0040*/ 	.word	0xffffffff


	//   ....[2]....
        /*0044*/ 	.word	0xffffffff


	//   ....[3]....
        /*0048*/ 	.word	0xffffffff


	//   ....[4]....
        /*004c*/ 	.word	0xffffffff


	//   ....[5]....
        /*0050*/ 	.word	0xffffffff


	//   ....[6]....
        /*0054*/ 	.word	0xffffffff


	//   ....[7]....
        /*0058*/ 	.word	0xffffffff


	//   ....[8]....
        /*005c*/ 	.word	0xffffffff


	//   ....[9]....
        /*0060*/ 	.word	0xffffffff


	//   ....[10]....
        /*0064*/ 	.word	0xffffffff


	//   ....[11]....
        /*0068*/ 	.word	0xffffffff


	//   ....[12]....
        /*006c*/ 	.word	0xffffffff


	//   ....[13]....
        /*0070*/ 	.word	0xffffffff


	//   ....[14]....
        /*0074*/ 	.word	0xffffffff


	//   ....[15]....
        /*0078*/ 	.word	0xffffffff


	//   ....[16]....
        /*007c*/ 	.word	0xffffffff


	//   ....[17]....
        /*0080*/ 	.word	0xffffffff


	//   ....[18]....
        /*0084*/ 	.word	0xffffffff


	//   ....[19]....
        /*0088*/ 	.word	0xffffffff


	//   ....[20]....
        /*008c*/ 	.word	0xffffffff


	//   ....[21]....
        /*0090*/ 	.word	0xffffffff


	//   ....[22]....
        /*0094*/ 	.word	0xffffffff


	//   ....[23]....
        /*0098*/ 	.word	0xffffffff


	//   ....[24]....
        /*009c*/ 	.word	0xffffffff


	//   ....[25]....
        /*00a0*/ 	.word	0xffffffff


	//   ....[26]....
        /*00a4*/ 	.word	0xffffffff


	//   ....[27]....
        /*00a8*/ 	.word	0xffffffff


	//   ....[28]....
        /*00ac*/ 	.word	0xffffffff


	//   ....[29]....
        /*00b0*/ 	.word	0xffffffff


	//   ....[30]....
        /*00b4*/ 	.word	0xffffffff


	//   ....[31]....
        /*00b8*/ 	.word	0xffffffff


	//   ....[32]....
        /*00bc*/ 	.word	0xffffffff


	//   ....[33]....
        /*00c0*/ 	.word	0xffffffff


	//   ....[34]....
        /*00c4*/ 	.word	0xffffffff


	//   ....[35]....
        /*00c8*/ 	.word	0xffffffff


	//   ....[36]....
        /*00cc*/ 	.word	0xffffffff


	//   ....[37]....
        /*00d0*/ 	.word	0xffffffff


	//   ....[38]....
        /*00d4*/ 	.word	0xffffffff


	//   ....[39]....
        /*00d8*/ 	.word	0xffffffff


	//----- nvinfo : EIATTR_COOP_GROUP_INSTR_OFFSETS
	.align		4
.L_1287:
        /*00dc*/ 	.byte	0x04, 0x28
        /*00de*/ 	.short	(.L_1289 - .L_1288)


	//   ....[0]....
.L_1288:
        /*00e0*/ 	.word	0x00000b70


	//   ....[1]....
        /*00e4*/ 	.word	0x00000ba0


	//   ....[2]....
        /*00e8*/ 	.word	0x00000bb0


	//   ....[3]....
        /*00ec*/ 	.word	0x00000bc0


	//   ....[4]....
        /*00f0*/ 	.word	0x00000bf0


	//   ....[5]....
        /*00f4*/ 	.word	0x00000c10


	//   ....[6]....
        /*00f8*/ 	.word	0x00000c20


	//   ....[7]....
        /*00fc*/ 	.word	0x00000c30


	//   ....[8]....
        /*0100*/ 	.word	0x00000c60


	//   ....[9]....
        /*0104*/ 	.word	0x00000c80


	//   ....[10]....
        /*0108*/ 	.word	0x00000ca0


	//   ....[11]....
        /*010c*/ 	.word	0x00000cb0


	//   ....[12]....
        /*0110*/ 	.word	0x00000ce0


	//   ....[13]....
        /*0114*/ 	.word	0x00000d00


	//   ....[14]....
        /*0118*/ 	.word	0x00000d20


	//   ....[15]....
        /*011c*/ 	.word	0x00000d30


	//   ....[16]....
        /*0120*/ 	.word	0x00000d60


	//   ....[17]....
        /*0124*/ 	.word	0x00000d90


	//   ....[18]....
        /*0128*/ 	.word	0x00000da0


	//   ....[19]....
        /*012c*/ 	.word	0x00000db0


	//   ....[20]....
        /*0130*/ 	.word	0x000010c0


	//   ....[21]....
        /*0134*/ 	.word	0x00001130


	//   ....[22]....
        /*0138*/ 	.word	0x00001190


	//   ....[23]....
        /*013c*/ 	.word	0x000011f0


	//   ....[24]....
        /*0140*/ 	.word	0x00001260


	//   ....[25]....
        /*0144*/ 	.word	0x000012d0


	//   ....[26]....
        /*0148*/ 	.word	0x00001330


	//   ....[27]....
        /*014c*/ 	.word	0x00001390


	//   ....[28]....
        /*0150*/ 	.word	0x000013f0


	//   ....[29]....
        /*0154*/ 	.word	0x00001460


	//   ....[30]....
        /*0158*/ 	.word	0x000014d0


	//   ....[31]....
        /*015c*/ 	.word	0x00001530


	//   ....[32]....
        /*0160*/ 	.word	0x00001590


	//   ....[33]....
        /*0164*/ 	.word	0x000015f0


	//   ....[34]....
        /*0168*/ 	.word	0x00001660


	//   ....[35]....
        /*016c*/ 	.word	0x000016d0


	//   ....[36]....
        /*0170*/ 	.word	0x00001730


	//   ....[37]....
        /*0174*/ 	.word	0x00001790


	//   ....[38]....
        /*0178*/ 	.word	0x000017f0


	//   ....[39]....
        /*017c*/ 	.word	0x00001850


	//----- nvinfo : EIATTR_EXIT_INSTR_OFFSETS
	.align		4
.L_1289:
        /*0180*/ 	.byte	0x04, 0x1c
        /*0182*/ 	.short	(.L_1291 - .L_1290)


	//   ....[0]....
.L_1290:
        /*0184*/ 	.word	0x00000070


	//   ....[1]....
        /*0188*/ 	.word	0x00001060


	//----- nvinfo : EIATTR_MAX_THREADS
	.align		4
.L_1291:
        /*018c*/ 	.byte	0x04, 0x05
        /*018e*/ 	.short	(.L_1293 - .L_1292)
.L_1292:
        /*0190*/ 	.word	0x00000400
        /*0194*/ 	.word	0x00000001
        /*0198*/ 	.word	0x00000001


	//----- nvinfo : EIATTR_CRS_STACK_SIZE
	.align		4
.L_1293:
        /*019c*/ 	.byte	0x04, 0x1e
        /*019e*/ 	.short	(.L_1295 - .L_1294)
.L_1294:
        /*01a0*/ 	.word	0x00000000
.L_1295:


//--------------------- .nv.info._ZN10layer_norm31ln_parallel_residual_bwd_kernelINS_13Kernel_traitsI6__halfS2_S2_S2_fjLj7168ELj1ELj1ELj8ELj8ENS_18Kernel_traits_baseILj7168ES2_S2_S2_S2_fjLj256EEEEELb1ELb1ELb0EEEvNS_9BwdParamsE --------------------------
	.section	.nv.info._ZN10layer_norm31ln_parallel_residual_bwd_kernelINS_13Kernel_traitsI6__halfS2_S2_S2_fjLj7168ELj1ELj1ELj8ELj8ENS_18Kernel_traits_baseILj7168ES2_S2_S2_S2_fjLj256EEEEELb1ELb1ELb0EEEvNS_9BwdParamsE,"",@"SHT_CUDA_INFO"
	.sectionflags	@""
	.align	4


	//----- nvinfo : EIATTR_CUDA_API_VERSION
	.align		4
        /*0000*/ 	.byte	0x04, 0x37
        /*0002*/ 	.short	(.L_1297 - .L_1296)
.L_1296:
        /*0004*/ 	.word	0x00000082


	//----- nvinfo : EIATTR_SW2861232_WAR
	.align		4
.L_1297:
        /*0008*/ 	.byte	0x01, 0x35
	.zero		2


	//----- nvinfo : EIATTR_PARAM_CBANK
	.align		4
        /*000c*/ 	.byte	0x04, 0x0a
        /*000e*/ 	.short	(.L_1299 - .L_1298)
	.align		4
.L_1298:
        /*0010*/ 	.word	index@(.nv.constant0._ZN10layer_norm31ln_parallel_residual_bwd_kernelINS_13Kernel_traitsI6__halfS2_S2_S2_fjLj7168ELj1ELj1ELj8ELj8ENS_18Kernel_traits_baseILj7168ES2_S2_S2_S2_fjLj256EEEEELb1ELb1ELb0EEEvNS_9BwdParamsE)
        /*0014*/ 	.short	0x0160
        /*0016*/ 	.short	0x0128


	//----- nvinfo : EIATTR_CBANK_PARAM_SIZE
	.align		4
.L_1299:
        /*0018*/ 	.byte	0x03, 0x19
        /*001a*/ 	.short	0x0128


	//----- nvinfo : EIATTR_KPARAM_INFO
	.align		4
        /*001c*/ 	.byte	0x04, 0x17
        /*001e*/ 	.short	(.L_1301 - .L_1300)
.L_1300:
        /*0020*/ 	.word	0x00000000
        /*0024*/ 	.short	0x0000
        /*0026*/ 	.short	0x0000
        /*0028*/ 	.byte	0x00, 0xf0, 0xa1, 0x04


	//----- nvinfo : EIATTR_MAXREG_COUNT
	.align		4
.L_1301:
        /*002c*/ 	.byte	0x03, 0x1b
        /*002e*/ 	.short	0x00ff


	//----- nvinfo : EIATTR_NUM_BARRIERS
	.align		4
        /*0030*/ 	.byte	0x02, 0x4c
        /*0032*/ 	.byte	0x01
	.zero		1


	//----- nvinfo : EIATTR_MERCURY_ISA_VERSION
	.align		4
        /*0034*/ 	.byte	0x03, 0x5f
        /*0036*/ 	.short	0x0000


	//----- nvinfo : EIATTR_COOP_GROUP_MASK_REGIDS
	.align		4
        /*0038*/ 	.byte	0x04, 0x29
        /*003a*/ 	.short	(.L_1303 - .L_1302)


	//   ....[0]....
.L_1302:
        /*003c*/ 	.word	0xffffffff


	//   ....[1]....
        /*0040*/ 	.word	0xffffffff


	//   ....[2]....
        /*0044*/ 	.word	0xffffffff


	//   ....[3]....
        /*0048*/ 	.word	0xffffffff


	//   ....[4]....
        /*004c*/ 	.word	0xffffffff


	//   ....[5]....
        /*0050*/ 	.word	0xffffffff


	//   ....[6]....
        /*0054*/ 	.word	0xffffffff


	//   ....[7]....
        /*0058*/ 	.word	0xffffffff


	//   ....[8]....
        /*005c*/ 	.word	0xffffffff


	//   ....[9]....
        /*0060*/ 	.word	0xffffffff


	//   ....[10]....
        /*0064*/ 	.word	0xffffffff


	//   ....[11]....
        /*0068*/ 	.word	0xffffffff


	//   ....[12]....
        /*006c*/ 	.word	0xffffffff


	//   ....[13]....
        /*0070*/ 	.word	0xffffffff


	//   ....[14]....
        /*0074*/ 	.word	0xffffffff


	//   ....[15]....
        /*0078*/ 	.word	0xffffffff


	//   ....[16]....
        /*007c*/ 	.word	0xffffffff


	//   ....[17]....
        /*0080*/ 	.word	0xffffffff


	//   ....[18]....
        /*0084*/ 	.word	0xffffffff


	//   ....[19]....
        /*0088*/ 	.word	0xffffffff


	//----- nvinfo : EIATTR_COOP_GROUP_INSTR_OFFSETS
	.align		4
.L_1303:
        /*008c*/ 	.byte	0x04, 0x28
        /*008e*/ 	.short	(.L_1305 - .L_1304)


	//   ....[0]....
.L_1304:
        /*0090*/ 	.word	0x00002900


	//   ....[1]....
        /*0094*/ 	.word	0x00002920


	//   ....[2]....
        /*0098*/ 	.word	0x00002940


	//   ....[3]....
        /*009c*/ 	.word	0x00002960


	//   ....[4]....
        /*00a0*/ 	.word	0x00002980


	//   ....[5]....
        /*00a4*/ 	.word	0x000029a0


	//   ....[6]....
        /*00a8*/ 	.word	0x000029c0


	//   ....[7]....
        /*00ac*/ 	.word	0x000029e0


	//   ....[8]....
        /*00b0*/ 	.word	0x00002a00


	//   ....[9]....
        /*00b4*/ 	.word	0x00002a20


	//   ....[10]....
        /*00b8*/ 	.word	0x00005d20


	//   ....[11]....
        /*00bc*/ 	.word	0x00005da0


	//   ....[12]....
        /*00c0*/ 	.word	0x00005e20


	//   ....[13]....
        /*00c4*/ 	.word	0x00005e90


	//   ....[14]....
        /*00c8*/ 	.word	0x00005f10


	//   ....[15]....
        /*00cc*/ 	.word	0x00005f80


	//   ....[16]....
        /*00d0*/ 	.word	0x00006000


	//   ....[17]....
        /*00d4*/ 	.word	0x00006070


	//   ....[18]....
        /*00d8*/ 	.word	0x000060f0


	//   ....[19]....
        /*00dc*/ 	.word	0x00006160


	//----- nvinfo : EIATTR_EXIT_INSTR_OFFSETS
	.align		4
.L_1305:
        /*00e0*/ 	.byte	0x04, 0x1c
        /*00e2*/ 	.short	(.L_1307 - .L_1306)


	//   ....[0]....
.L_1306:
        /*00e4*/ 	.word	0x00005c60


	//   ....[1]....
        /*00e8*/ 	.word	0x00005cc0


	//----- nvinfo : EIATTR_MAX_THREADS
	.align		4
.L_1307:
        /*00ec*/ 	.byte	0x04, 0x05
        /*00ee*/ 	.short	(.L_1309 - .L_1308)
.L_1308:
        /*00f0*/ 	.word	0x00000100
        /*00f4*/ 	.word	0x00000001
        /*00f8*/ 	.word	0x00000001


	//----- nvinfo : EIATTR_CRS_STACK_SIZE
	.align		4
.L_1309:
        /*00fc*/ 	.byte	0x04, 0x1e
        /*00fe*/ 	.short	(.L_1311 - .L_1310)
.L_1310:
        /*0100*/ 	.word	0x00000000
.L_1311:


//--------------------- .nv.info._ZN10layer_norm22ln_bwd_finalize_kernelINS_22Kernel_traits_finalizeILj7168E6__halfS2_S2_S2_fjLb0ELj1024ELj4ENS_18Kernel_traits_baseILj7168ES2_S2_S2_S2_fjLj1024EEEEELb0ELb1EEEvNS_9BwdParamsE --------------------------
	.section	.nv.info._ZN10layer_norm22ln_bwd_finalize_kernelINS_22Kernel_traits_finalizeILj7168E6__halfS2_S2_S2_fjLb0ELj1024ELj4ENS_18Kernel_traits_baseILj7168ES2_S2_S2_S2_fjLj1024EEEEELb0ELb1EEEvNS_9BwdParamsE,"",@"SHT_CUDA_INFO"
	.sectionflags	@""
	.align	4


	//----- nvinfo : EIATTR_CUDA_API_VERSION
	.align		4
        /*0000*/ 	.byte	0x04, 0x37
        /*0002*/ 	.short	(.L_1313 - .L_1312)
.L_1312:
        /*0004*/ 	.word	0x00000082


	//----- nvinfo : EIATTR_SW2861232_WAR
	.align		4
.L_1313:
        /*0008*/ 	.byte	0x01, 0x35
	.zero		2


	//----- nvinfo : EIATTR_PARAM_CBANK
	.align		4
        /*000c*/ 	.byte	0x04, 0x0a
        /*000e*/ 	.short	(.L_1315 - .L_1314)
	.align		4
.L_1314:
        /*0010*/ 	.word	index@(.nv.constant0._ZN10layer_norm22ln_bwd_finalize_kernelINS_22Kernel_traits_finalizeILj7168E6__halfS2_S2_S2_fjLb0ELj1024ELj4ENS_18Kernel_traits_baseILj7168ES2_S2_S2_S2_fjLj1024EEEEELb0ELb1EEEvNS_9BwdParamsE)
        /*0014*/ 	.short	0x0160
        /*0016*/ 	.short	0x0128


	//----- nvinfo : EIATTR_CBANK_PARAM_SIZE
	.align		4
.L_1315:
        /*0018*/ 	.byte	0x03, 0x19
        /*001a*/ 	.short	0x0128


	//----- nvinfo : EIATTR_KPARAM_INFO
	.align		4
        /*001c*/ 	.byte	0x04, 0x17
        /*001e*/ 	.short	(.L_1317 - .L_1316)
.L_1316:
        /*0020*/ 	.word	0x00000000
        /*0024*/ 	.short	0x0000
        /*0026*/ 	.short	0x0000
        /*0028*/ 	.byte	0x00, 0xf0, 0xa1, 0x04


	//----- nvinfo : EIATTR_MAXREG_COUNT
	.align		4
.L_1317:
        /*002c*/ 	.byte	0x03, 0x1b
        /*002e*/ 	.short	0x0040


	//----- nvinfo : EIATTR_NUM_BARRIERS
	.align		4
        /*0030*/ 	.byte	0x02, 0x4c
        /*0032*/ 	.byte	0x01
	.zero		1


	//----- nvinfo : EIATTR_MERCURY_ISA_VERSION
	.align		4
        /*0034*/ 	.byte	0x03, 0x5f
        /*0036*/ 	.short	0x0000


	//----- nvinfo : EIATTR_COOP_GROUP_MASK_REGIDS
	.align		4
        /*0038*/ 	.byte	0x04, 0x29
        /*003a*/ 	.short	(.L_1319 - .L_1318)


	//   ....[0]....
.L_1318:
        /*003c*/ 	.word	0xffffffff


	//   ....[1]....
        /*0040*/ 	.word	0xffffffff


	//   ....[2]....
        /*0044*/ 	.word	0xffffffff


	//   ....[3]....
        /*0048*/ 	.word	0xffffffff


	//   ....[4]....
        /*004c*/ 	.word	0xffffffff


	//   ....[5]....
        /*0050*/ 	.word	0xffffffff


	//   ....[6]....
        /*0054*/ 	.word	0xffffffff


	//   ....[7]....
        /*0058*/ 	.word	0xffffffff


	//   ....[8]....
        /*005c*/ 	.word	0xffffffff


	//   ....[9]....
        /*0060*/ 	.word	0xffffffff


	//   ....[10]....
        /*0064*/ 	.word	0xffffffff


	//   ....[11]....
        /*0068*/ 	.word	0xffffffff


	//   ....[12]....
        /*006c*/ 	.word	0xffffffff


	//   ....[13]....
        /*0070*/ 	.word	0xffffffff


	//   ....[14]....
        /*0074*/ 	.word	0xffffffff


	//   ....[15]....
        /*0078*/ 	.word	0xffffffff


	//   ....[16]....
        /*007c*/ 	.word	0xffffffff


	//   ....[17]....
        /*0080*/ 	.word	0xffffffff


	//   ....[18]....
        /*0084*/ 	.word	0xffffffff


	//   ....[19]....
        /*0088*/ 	.word	0xffffffff


	//----- nvinfo : EIATTR_COOP_GROUP_INSTR_OFFSETS
	.align		4
.L_1319:
        /*008c*/ 	.byte	0x04, 0x28
        /*008e*/ 	.short	(.L_1321 - .L_1320)


	//   ....[0]....
.L_1320:
        /*0090*/ 	.word	0x000007f0


	//   ....[1]....
        /*0094*/ 	.word	0x00000820


	//   ....[2]....
        /*0098*/ 	.word	0x00000840


	//   ....[3]....
        /*009c*/ 	.word	0x00000850


	//   ....[4]....
        /*00a0*/ 	.word	0x00000880


	//   ....[5]....
        /*00a4*/ 	.word	0x00000890


	//   ....[6]....
        /*00a8*/ 	.word	0x000008c0


	//   ....[7]....
        /*00ac*/ 	.word	0x000008d0


	//   ....[8]....
        /*00b0*/ 	.word	0x00000900


	//   ....[9]....
        /*00b4*/ 	.word	0x00000910


	//   ....[10]....
        /*00b8*/ 	.word	0x00000b00


	//   ....[11]....
        /*00bc*/ 	.word	0x00000b80


	//   ....[12]....
        /*00c0*/ 	.word	0x00000be0


	//   ....[13]....
        /*00c4*/ 	.word	0x00000c40


	//   ....[14]....
        /*00c8*/ 	.word	0x00000cb0


	//   ....[15]....
        /*00cc*/ 	.word	0x00000d20


	//   ....[16]....
        /*00d0*/ 	.word	0x00000d80


	//   ....[17]....
        /*00d4*/ 	.word	0x00000de0


	//   ....[18]....
        /*00d8*/ 	.word	0x00000e40


	//   ....[19]....
        /*00dc*/ 	.word	0x00000ea0


	//----- nvinfo : EIATTR_EXIT_INSTR_OFFSETS
	.align		4
.L_1321:
        /*00e0*/ 	.byte	0x04, 0x1c
        /*00e2*/ 	.short	(.L_1323 - .L_1322)


	//   ....[0]....
.L_1322:
        /*00e4*/ 	.word	0x00000070


	//   ....[1]....
        /*00e8*/ 	.word	0x00000aa0


	//----- nvinfo : EIATTR_MAX_THREADS
	.align		4
.L_1323:
        /*00ec*/ 	.byte	0x04, 0x05
        /*00ee*/ 	.short	(.L_1325 - .L_1324)
.L_1324:
        /*00f0*/ 	.word	0x00000400
        /*00f4*/ 	.word	0x00000001
        /*00f8*/ 	.word	0x00000001


	//----- nvinfo : EIATTR_CRS_STACK_SIZE
	.align		4
.L_1325:
        /*00fc*/ 	.byte	0x04, 0x1e
        /*00fe*/ 	.short	(.L_1327 - .L_1326)
.L_1326:
        /*0100*/ 	.word	0x00000000
.L_1327:


//--------------------- .nv.info._ZN10layer_norm40ln_parallel_residual_bwd_finalize_kernelINS_22Kernel_traits_finalizeILj7168E6__halfS2_S2_S2_fjLb0ELj1024ELj4ENS_18Kernel_traits_baseILj7168ES2_S2_S2_S2_fjLj1024EEEEELb1EEEvNS_9BwdParamsE --------------------------
	.section	.nv.info._ZN10layer_norm40ln_parallel_residual_bwd_finalize_kernelINS_22Kernel_traits_finalizeILj7168E6__halfS2_S2_S2_fjLb0ELj1024ELj4ENS_18Kernel_traits_baseILj7168ES2_S2_S2_S2_fjLj1024EEEEELb1EEEvNS_9BwdParamsE,"",@"SHT_CUDA_INFO"
	.sectionflags	@""
	.align	4


	//----- nvinfo : EIATTR_CUDA_API_VERSION
	.align		4
        /*0000*/ 	.byte	0x04, 0x37
        /*0002*/ 	.short	(.L_1329 - .L_1328)
.L_1328:
        /*0004*/ 	.word	0x00000082


	//----- nvinfo : EIATTR_SW2861232_WAR
	.align		4
.L_1329:
        /*0008*/ 	.byte	0x01, 0x35
	.zero		2


	//----- nvinfo : EIATTR_PARAM_CBANK
	.align		4
        /*000c*/ 	.byte	0x04, 0x0a
        /*000e*/ 	.short	(.L_1331 - .L_1330)
	.align		4
.L_1330:
        /*0010*/ 	.word	index@(.nv.constant0._ZN10layer_norm40ln_parallel_residual_bwd_finalize_kernelINS_22Kernel_traits_finalizeILj7168E6__halfS2_S2_S2_fjLb0ELj1024ELj4ENS_18Kernel_traits_baseILj7168ES2_S2_S2_S2_fjLj1024EEEEELb1EEEvNS_9BwdParamsE)
        /*0014*/ 	.short	0x0160
        /*0016*/ 	.short	0x0128


	//----- nvinfo : EIATTR_CBANK_PARAM_SIZE
	.align		4
.L_1331:
        /*0018*/ 	.byte	0x03, 0x19
        /*001a*/ 	.short	0x0128


	//----- nvinfo : EIATTR_KPARAM_INFO
	.align		4
        /*001c*/ 	.byte	0x04, 0x17
        /*001e*/ 	.short	(.L_1333 - .L_1332)
.L_1332:
        /*0020*/ 	.word	0x00000000
        /*0024*/ 	.short	0x0000
        /*0026*/ 	.short	0x0000
        /*0028*/ 	.byte	0x00, 0xf0, 0xa1, 0x04


	//----- nvinfo : EIATTR_MAXREG_COUNT
	.align		4
.L_1333:
        /*002c*/ 	.byte	0x03, 0x1b
        /*002e*/ 	.short	0x0040


	//----- nvinfo : EIATTR_NUM_BARRIERS
	.align		4
        /*0030*/ 	.byte	0x02, 0x4c
        /*0032*/ 	.byte	0x01
	.zero		1


	//----- nvinfo : EIATTR_MERCURY_ISA_VERSION
	.align		4
        /*0034*/ 	.byte	0x03, 0x5f
        /*0036*/ 	.short	0x0000


	//----- nvinfo : EIATTR_COOP_GROUP_MASK_REGIDS
	.align		4
        /*0038*/ 	.byte	0x04, 0x29
        /*003a*/ 	.short	(.L_1335 - .L_1334)


	//   ....[0]....
.L_1334:
        /*003c*/ 	.word	0xffffffff


	//   ....[1]....
        /*0040*/ 	.word	0xffffffff


	//   ....[2]....
        /*0044*/ 	.word	0xffffffff


	//   ....[3]....
        /*0048*/ 	.word	0xffffffff


	//   ....[4]....
        /*004c*/ 	.word	0xffffffff


	//   ....[5]....
        /*0050*/ 	.word	0xffffffff


	//   ....[6]....
        /*0054*/ 	.word	0xffffffff


	//   ....[7]....
        /*0058*/ 	.word	0xffffffff


	//   ....[8]....
        /*005c*/ 	.word	0xffffffff


	//   ....[9]....
        /*0060*/ 	.word	0xffffffff


	//   ....[10]....
        /*0064*/ 	.word	0xffffffff


	//   ....[11]....
        /*0068*/ 	.word	0xffffffff


	//   ....[12]....
        /*006c*/ 	.word	0xffffffff


	//   ....[13]....
        /*0070*/ 	.word	0xffffffff


	//   ....[14]....
        /*0074*/ 	.word	0xffffffff


	//   ....[15]....
        /*0078*/ 	.word	0xffffffff


	//   ....[16]....
        /*007c*/ 	.word	0xffffffff


	//   ....[17]....
        /*0080*/ 	.word	0xffffffff


	//   ....[18]....
        /*0084*/ 	.word	0xffffffff


	//   ....[19]....
        /*0088*/ 	.word	0xffffffff


	//   ....[20]....
        /*008c*/ 	.word	0xffffffff


	//   ....[21]....
        /*0090*/ 	.word	0xffffffff


	//   ....[22]....
        /*0094*/ 	.word	0xffffffff


	//   ....[23]....
        /*0098*/ 	.word	0xffffffff


	//   ....[24]....
        /*009c*/ 	.word	0xffffffff


	//   ....[25]....
        /*00a0*/ 	.word	0xffffffff


	//   ....[26]....
        /*00a4*/ 	.word	0xffffffff


	//   ....[27]....
        /*00a8*/ 	.word	0xffffffff


	//   ....[28]....
        /*00ac*/ 	.word	0xffffffff


	//   ....[29]....
        /*00b0*/ 	.word	0xffffffff


	//   ....[30]....
        /*00b4*/ 	.word	0xffffffff


	//   ....[31]....
        /*00b8*/ 	.word	0xffffffff


	//   ....[32]....
        /*00bc*/ 	.word	0xffffffff


	//   ....[33]....
        /*00c0*/ 	.word	0xffffffff


	//   ....[34]....
        /*00c4*/ 	.word	0xffffffff


	//   ....[35]....
        /*00c8*/ 	.word	0xffffffff


	//   ....[36]....
        /*00cc*/ 	.word	0xffffffff


	//   ....[37]....
        /*00d0*/ 	.word	0xffffffff


	//   ....[38]....
        /*00d4*/ 	.word	0xffffffff


	//   ....[39]....
        /*00d8*/ 	.word	0xffffffff


	//----- nvinfo : EIATTR_COOP_GROUP_INSTR_OFFSETS
	.align		4
.L_1335:
        /*00dc*/ 	.byte	0x04, 0x28
        /*00de*/ 	.short	(.L_1337 - .L_1336)


	//   ....[0]....
.L_1336:
        /*00e0*/ 	.word	0x00000b60


	//   ....[1]....
        /*00e4*/ 	.word	0x00000b90


	//   ....[2]....
        /*00e8*/ 	.word	0x00000ba0


	//   ....[3]....
        /*00ec*/ 	.word	0x00000bb0


	//   ....[4]....
        /*00f0*/ 	.word	0x00000be0


	//   ....[5]....
        /*00f4*/ 	.word	0x00000c00


	//   ....[6]....
        /*00f8*/ 	.word	0x00000c10


	//   ....[7]....
        /*00fc*/ 	.word	0x00000c20


	//   ....[8]....
        /*0100*/ 	.word	0x00000c50


	//   ....[9]....
        /*0104*/ 	.word	0x00000c70


	//   ....[10]....
        /*0108*/ 	.word	0x00000c90


	//   ....[11]....
        /*010c*/ 	.word	0x00000ca0


	//   ....[12]....
        /*0110*/ 	.word	0x00000cd0


	//   ....[13]....
        /*0114*/ 	.word	0x00000cf0


	//   ....[14]....
        /*0118*/ 	.word	0x00000d10


	//   ....[15]....
        /*011c*/ 	.word	0x00000d20


	//   ....[16]....
        /*0120*/ 	.word	0x00000d50


	//   ....[17]....
        /*0124*/ 	.word	0x00000d80


	//   ....[18]....
        /*0128*/ 	.word	0x00000d90


	//   ....[19]....
        /*012c*/ 	.word	0x00000da0


	//   ....[20]....
        /*0130*/ 	.word	0x00001090


	//   ....[21]....
        /*0134*/ 	.word	0x00001100


	//   ....[22]....
        /*0138*/ 	.word	0x00001160


	//   ....[23]....
        /*013c*/ 	.word	0x000011c0


	//   ....[24]....
        /*0140*/ 	.word	0x00001230


	//   ....[25]....
        /*0144*/ 	.word	0x000012a0


	//   ....[26]....
        /*0148*/ 	.word	0x00001300


	//   ....[27]....
        /*014c*/ 	.word	0x00001360


	//   ....[28]....
        /*0150*/ 	.word	0x000013c0


	//   ....[29]....
        /*0154*/ 	.word	0x00001430


	//   ....[30]....
        /*0158*/ 	.word	0x000014a0


	//   ....[31]....
        /*015c*/ 	.word	0x00001500


	//   ....[32]....
        /*0160*/ 	.word	0x00001560


	//   ....[33]....
        /*0164*/ 	.word	0x000015c0


	//   ....[34]....
        /*0168*/ 	.word	0x00001630


	//   ....[35]....
        /*016c*/ 	.word	0x000016a0


	//   ....[36]....
        /*0170*/ 	.word	0x00001700


	//   ....[37]....
        /*0174*/ 	.word	0x00001760


	//   ....[38]....
        /*0178*/ 	.word	0x000017c0


	//   ....[39]....
        /*017c*/ 	.word	0x00001820


	//----- nvinfo : EIATTR_EXIT_INSTR_OFFSETS
	.align		4
.L_1337:
        /*0180*/ 	.byte	0x04, 0x1c
        /*0182*/ 	.short	(.L_1339 - .L_1338)


	//   ....[0]....
.L_1338:
        /*0184*/ 	.word	0x00000070


	//   ....[1]....
        /*0188*/ 	.word	0x00001030


	//----- nvinfo : EIATTR_MAX_THREADS
	.align		4
.L_1339:
        /*018c*/ 	.byte	0x04, 0x05
        /*018e*/ 	.short	(.L_1341 - .L_1340)
.L_1340:
        /*0190*/ 	.word	0x00000400
        /*0194*/ 	.word	0x00000001
        /*0198*/ 	.word	0x00000001


	//----- nvinfo : EIATTR_CRS_STACK_SIZE
	.align		4
.L_1341:
        /*019c*/ 	.byte	0x04, 0x1e
        /*019e*/ 	.short	(.L_1343 - .L_1342)
.L_1342:
        /*01a0*/ 	.word	0x00000000
.L_1343:


//--------------------- .nv.info._ZN10layer_norm31ln_parallel_residual_bwd_kernelINS_13Kernel_traitsI6__halfS2_S2_S2_fjLj7168ELj1ELj1ELj8ELj8ENS_18Kernel_traits_baseILj7168ES2_S2_S2_S2_fjLj256EEEEELb1ELb1ELb1EEEvNS_9BwdParamsE --------------------------
	.section	.nv.info._ZN10layer_norm31ln_parallel_residual_bwd_kernelINS_13Kernel_traitsI6__halfS2_S2_S2_fjLj7168ELj1ELj1ELj8ELj8ENS_18Kernel_traits_baseILj7168ES2_S2_S2_S2_fjLj256EEEEELb1ELb1ELb1EEEvNS_9BwdParamsE,"",@"SHT_CUDA_INFO"
	.sectionflags	@""
	.align	4


	//----- nvinfo : EIATTR_CUDA_API_VERSION
	.align		4
        /*0000*/ 	.byte	0x04, 0x37
        /*0002*/ 	.short	(.L_1345 - .L_1344)
.L_1344:
        /*0004*/ 	.word	0x00000082


	//----- nvinfo : EIATTR_SW2861232_WAR
	.align		4
.L_1345:
        /*0008*/ 	.byte	0x01, 0x35
	.zero		2


	//----- nvinfo : EIATTR_PARAM_CBANK
	.align		4
        /*000c*/ 	.byte	0x04, 0x0a
        /*000e*/ 	.short	(.L_1347 - .L_1346)
	.align		4
.L_1346:
        /*0010*/ 	.word	index@(.nv.constant0._ZN10layer_norm31ln_parallel_residual_bwd_kernelINS_13Kernel_traitsI6__halfS2_S2_S2_fjLj7168ELj1ELj1ELj8ELj8ENS_18Kernel_traits_baseILj7168ES2_S2_S2_S2_fjLj256EEEEELb1ELb1ELb1EEEvNS_9BwdParamsE)
        /*0014*/ 	.short	0x0160
        /*0016*/ 	.short	0x0128


	//----- nvinfo : EIATTR_CBANK_PARAM_SIZE
	.align		4
.L_1347:
        /*0018*/ 	.byte	0x03, 0x19
        /*001a*/ 	.short	0x0128


	//----- nvinfo : EIATTR_KPARAM_INFO
	.align		4
        /*001c*/ 	.byte	0x04, 0x17
        /*001e*/ 	.short	(.L_1349 - .L_1348)
.L_1348:
        /*0020*/ 	.word	0x00000000
        /*0024*/ 	.short	0x0000
        /*0026*/ 	.short	0x0000
        /*0028*/ 	.byte	0x00, 0xf0, 0xa1, 0x04


	//----- nvinfo : EIATTR_MAXREG_COUNT
	.align		4
.L_1349:
        /*002c*/ 	.byte	0x03, 0x1b
        /*002e*/ 	.short	0x00ff


	//----- nvinfo : EIATTR_NUM_BARRIERS
	.align		4
        /*0030*/ 	.byte	0x02, 0x4c
        /*0032*/ 	.byte	0x01
	.zero		1


	//----- nvinfo : EIATTR_MERCURY_ISA_VERSION
	.align		4
        /*0034*/ 	.byte	0x03, 0x5f
        /*0036*/ 	.short	0x0000


	//----- nvinfo : EIATTR_COOP_GROUP_MASK_REGIDS
	.align		4
        /*0038*/ 	.byte	0x04, 0x29
        /*003a*/ 	.short	(.L_1351 - .L_1350)


	//   ....[0]....
.L_1350:
        /*003c*/ 	.word	0xffffffff


	//   ....[1]....
        /*0040*/ 	.word	0xffffffff


	//   ....[2]....
        /*0044*/ 	.word	0xffffffff


	//   ....[3]....
        /*0048*/ 	.word	0xffffffff


	//   ....[4]....
        /*004c*/ 	.word	0xffffffff


	//   ....[5]....
        /*0050*/ 	.word	0xffffffff


	//   ....[6]....
        /*0054*/ 	.word	0xffffffff


	//   ....[7]....
        /*0058*/ 	.word	0xffffffff


	//   ....[8]....
        /*005c*/ 	.word	0xffffffff


	//   ....[9]....
        /*0060*/ 	.word	0xffffffff


	//   ....[10]....
        /*0064*/ 	.word	0xffffffff


	//   ....[11]....
        /*0068*/ 	.word	0xffffffff


	//   ....[12]....
        /*006c*/ 	.word	0xffffffff


	//   ....[13]....
        /*0070*/ 	.word	0xffffffff


	//   ....[14]....
        /*0074*/ 	.word	0xffffffff


	//   ....[15]....
        /*0078*/ 	.word	0xffffffff


	//   ....[16]....
        /*007c*/ 	.word	0xffffffff


	//   ....[17]....
        /*0080*/ 	.word	0xffffffff


	//   ....[18]....
        /*0084*/ 	.word	0xffffffff


	//   ....[19]....
        /*0088*/ 	.word	0xffffffff


	//----- nvinfo : EIATTR_COOP_GROUP_INSTR_OFFSETS
	.align		4
.L_1351:
        /*008c*/ 	.byte	0x04, 0x28
        /*008e*/ 	.short	(.L_1353 - .L_1352)


	//   ....[0]....
.L_1352:
        /*0090*/ 	.word	0x00002460


	//   ....[1]....
        /*0094*/ 	.word	0x00002480


	//   ....[2]....
        /*0098*/ 	.word	0x000024a0


	//   ....[3]....
        /*009c*/ 	.word	0x000024c0


	//   ....[4]....
        /*00a0*/ 	.word	0x000024e0


	//   ....[5]....
        /*00a4*/ 	.word	0x00002500


	//   ....[6]....
        /*00a8*/ 	.word	0x00002520


	//   ....[7]....
        /*00ac*/ 	.word	0x00002540


	//   ....[8]....
        /*00b0*/ 	.word	0x00002560


	//   ....[9]....
        /*00b4*/ 	.word	0x00002580


	//   ....[10]....
        /*00b8*/ 	.word	0x00005420


	//   ....[11]....
        /*00bc*/ 	.word	0x000054a0


	//   ....[12]....
        /*00c0*/ 	.word	0x00005520


	//   ....[13]....
        /*00c4*/ 	.word	0x00005590


	//   ....[14]....
        /*00c8*/ 	.word	0x00005610


	//   ....[15]....
        /*00cc*/ 	.word	0x00005680


	//   ....[16]....
        /*00d0*/ 	.word	0x00005700


	//   ....[17]....
        /*00d4*/ 	.word	0x00005770


	//   ....[18]....
        /*00d8*/ 	.word	0x000057f0


	//   ....[19]....
        /*00dc*/ 	.word	0x00005860


	//----- nvinfo : EIATTR_EXIT_INSTR_OFFSETS
	.align		4
.L_1353:
        /*00e0*/ 	.byte	0x04, 0x1c
        /*00e2*/ 	.short	(.L_1355 - .L_1354)


	//   ....[0]....
.L_1354:
        /*00e4*/ 	.word	0x000053c0


	//----- nvinfo : EIATTR_MAX_THREADS
	.align		4
.L_1355:
        /*00e8*/ 	.byte	0x04, 0x05
        /*00ea*/ 	.short	(.L_1357 - .L_1356)
.L_1356:
        /*00ec*/ 	.word	0x00000100
        /*00f0*/ 	.word	0x00000001
        /*00f4*/ 	.word	0x00000001


	//----- nvinfo : EIATTR_CRS_STACK_SIZE
	.align		4
.L_1357:
        /*00f8*/ 	.byte	0x04, 0x1e
        /*00fa*/ 	.short	(.L_1359 - .L_1358)
.L_1358:
        /*00fc*/ 	.word	0x00000000
.L_1359:


//--------------------- .nv.info._ZN10layer_norm31ln_parallel_residual_bwd_kernelINS_13Kernel_traitsIf13__nv_bfloat16S2_S2_fjLj7168ELj1ELj1ELj8ELj8ENS_18Kernel_traits_baseILj7168EfS2_S2_S2_fjLj256EEEEELb0ELb0ELb0EEEvNS_9BwdParamsE --------------------------
	.section	.nv.info._ZN10layer_norm31ln_parallel_residual_bwd_kernelINS_13Kernel_traitsIf13__nv_bfloat16S2_S2_fjLj7168ELj1ELj1ELj8ELj8ENS_18Kernel_traits_baseILj7168EfS2_S2_S2_fjLj256EEEEELb0ELb0ELb0EEEvNS_9BwdParamsE,"",@"SHT_CUDA_INFO"
	.sectionflags	@""
	.align	4


	//----- nvinfo : EIATTR_CUDA_API_VERSION
	.align		4
        /*0000*/ 	.byte	0x04, 0x37
        /*0002*/ 	.short	(.L_1361 - .L_1360)
.L_1360:
        /*0004*/ 	.word	0x00000082


	//----- nvinfo : EIATTR_SW2861232_WAR
	.align		4
.L_1361:
        /*0008*/ 	.byte	0x01, 0x35
	.zero		2


	//----- nvinfo : EIATTR_PARAM_CBANK
	.align		4
        /*000c*/ 	.byte	0x04, 0x0a
        /*000e*/ 	.short	(.L_1363 - .L_1362)
	.align		4
.L_1362:
        /*0010*/ 	.word	index@(.nv.constant0._ZN10layer_norm31ln_parallel_residual_bwd_kernelINS_13Kernel_traitsIf13__nv_bfloat16S2_S2_fjLj7168ELj1ELj1ELj8ELj8ENS_18Kernel_traits_baseILj7168EfS2_S2_S2_fjLj256EEEEELb0ELb0ELb0EEEvNS_9BwdParamsE)
        /*0014*/ 	.short	0x0160
        /*0016*/ 	.short	0x0128


	//----- nvinfo : EIATTR_CBANK_PARAM_SIZE
	.align		4
.L_1363:
        /*0018*/ 	.byte	0x03, 0x19
        /*001a*/ 	.short	0x0128


	//----- nvinfo : EIATTR_KPARAM_INFO
	.align		4
        /*001c*/ 	.byte	0x04, 0x17
        /*001e*/ 	.short	(.L_1365 - .L_1364)
.L_1364:
        /*0020*/ 	.word	0x00000000
        /*0024*/ 	.short	0x0000
        /*0026*/ 	.short	0x0000
        /*0028*/ 	.byte	0x00, 0xf0, 0xa1, 0x04


	//----- nvinfo : EIATTR_MAXREG_COUNT
	.align		4
.L_1365:
        /*002c*/ 	.byte	0x03, 0x1b
        /*002e*/ 	.short	0x00ff


	//----- nvinfo : EIATTR_NUM_BARRIERS
	.align		4
        /*0030*/ 	.byte	0x02, 0x4c
        /*0032*/ 	.byte	0x01
	.zero		1


	//----- nvinfo : EIATTR_ANNOTATIONS
	.align		4
        /*0034*/ 	.byte	0x04, 0x55
        /*0036*/ 	.short	(.L_1367 - .L_1366)


	//   ....[0]....
.L_1366:
        /* <DEDUP_REMOVED lines=11> */


	//----- nvinfo : EIATTR_MERCURY_ISA_VERSION
	.align		4
.L_1367:
        /*00d8*/ 	.byte	0x03, 0x5f
        /*00da*/ 	.short	0x0000


	//----- nvinfo : EIATTR_COOP_GROUP_MASK_REGIDS
	.align		4
        /*00dc*/ 	.byte	0x04, 0x29
        /*00de*/ 	.short	(.L_1369 - .L_1368)


	//   ....[0]....
.L_1368:
        /*00e0*/ 	.word	0xffffffff


	//   ....[1]....
        /*00e4*/ 	.word	0xffffffff


	//   ....[2]....
        /*00e8*/ 	.word	0xffffffff


	//   ....[3]....
        /*00ec*/ 	.word	0xffffffff


	//   ....[4]....
        /*00f0*/ 	.word	0xffffffff


	//   ....[5]....
        /*00f4*/ 	.word	0xffffffff


	//   ....[6]....
        /*00f8*/ 	.word	0xffffffff


	//   ....[7]....
        /*00fc*/ 	.word	0xffffffff


	//   ....[8]....
        /*0100*/ 	.word	0xffffffff


	//   ....[9]....
        /*0104*/ 	.word	0xffffffff


	//   ....[10]....
        /*0108*/ 	.word	0xffffffff


	//   ....[11]....
        /*010c*/ 	.word	0xffffffff


	//   ....[12]....
        /*0110*/ 	.word	0xffffffff


	//   ....[13]....
        /*0114*/ 	.word	0xffffffff


	//   ....[14]....
        /*0118*/ 	.word	0xffffffff


	//   ....[15]....
        /*011c*/ 	.word	0xffffffff


	//   ....[16]....
        /*0120*/ 	.word	0xffffffff


	//   ....[17]....
        /*0124*/ 	.word	0xffffffff


	//   ....[18]....
        /*0128*/ 	.word	0xffffffff


	//   ....[19]....
        /*012c*/ 	.word	0xffffffff


	//----- nvinfo : EIATTR_COOP_GROUP_INSTR_OFFSETS
	.align		4
.L_1369:
        /*0130*/ 	.byte	0x04, 0x28
        /*0132*/ 	.short	(.L_1371 - .L_1370)


	//   ....[0]....
.L_1370:
        /*0134*/ 	.word	0x00002dd0


	//   ....[1]....
        /*0138*/ 	.word	0x00002df0


	//   ....[2]....
        /*013c*/ 	.word	0x00002e20


	//   ....[3]....
        /*0140*/ 	.word	0x00002e40


	//   ....[4]....
        /*0144*/ 	.word	0x00002e60


	//   ....[5]....
        /*0148*/ 	.word	0x00002e80


	//   ....[6]....
        /*014c*/ 	.word	0x00002ea0


	//   ....[7]....
        /*0150*/ 	.word	0x00002ec0


	//   ....[8]....
        /*0154*/ 	.word	0x00002ed0


	//   ....[9]....
        /*0158*/ 	.word	0x00002ef0


	//   ....[10]....
        /*015c*/ 	.word	0x00005ac0


	//   ....[11]....
        /*0160*/ 	.word	0x00005b40


	//   ....[12]....
        /*0164*/ 	.word	0x00005bc0


	//   ....[13]....
        /*0168*/ 	.word	0x00005c30


	//   ....[14]....
        /*016c*/ 	.word	0x00005cb0


	//   ....[15]....
        /*0170*/ 	.word	0x00005d20


	//   ....[16]....
        /*0174*/ 	.word	0x00005da0


	//   ....[17]....
        /*0178*/ 	.word	0x00005e10


	//   ....[18]....
        /*017c*/ 	.word	0x00005e90


	//   ....[19]....
        /*0180*/ 	.word	0x00005f00


	//----- nvinfo : EIATTR_EXIT_INSTR_OFFSETS
	.align		4
.L_1371:
        /*0184*/ 	.byte	0x04, 0x1c
        /*0186*/ 	.short	(.L_1373 - .L_1372)


	//   ....[0]....
.L_1372:
        /*0188*/ 	.word	0x000059c0


	//   ....[1]....
        /*018c*/ 	.word	0x00005a60


	//----- nvinfo : EIATTR_MAX_THREADS
	.align		4
.L_1373:
        /*0190*/ 	.byte	0x04, 0x05
        /*0192*/ 	.short	(.L_1375 - .L_1374)
.L_1374:
        /*0194*/ 	.word	0x00000100
        /*0198*/ 	.word	0x00000001
        /*019c*/ 	.word	0x00000001


	//----- nvinfo : EIATTR_CRS_STACK_SIZE
	.align		4
.L_1375:
        /*01a0*/ 	.byte	0x04, 0x1e
        /*01a2*/ 	.short	(.L_1377 - .L_1376)
.L_1376:
        /*01a4*/ 	.word	0x00000000
.L_1377:


//--------------------- .nv.info._ZN10layer_norm31ln_parallel_residual_bwd_kernelINS_13Kernel_traitsIf13__nv_bfloat16S2_S2_fjLj7168ELj1ELj1ELj8ELj8ENS_18Kernel_traits_baseILj7168EfS2_S2_S2_fjLj256EEEEELb0ELb0ELb1EEEvNS_9BwdParamsE --------------------------
	.section	.nv.info._ZN10layer_norm31ln_parallel_residual_bwd_kernelINS_13Kernel_traitsIf13__nv_bfloat16S2_S2_fjLj7168ELj1ELj1ELj8ELj8ENS_18Kernel_traits_baseILj7168EfS2_S2_S2_fjLj256EEEEELb0ELb0ELb1EEEvNS_9BwdParamsE,"",@"SHT_CUDA_INFO"
	.sectionflags	@""
	.align	4


	//----- nvinfo : EIATTR_CUDA_API_VERSION
	.align		4
        /*0000*/ 	.byte	0x04, 0x37
        /*0002*/ 	.short	(.L_1379 - .L_1378)
.L_1378:
        /*0004*/ 	.word	0x00000082


	//----- nvinfo : EIATTR_SW2861232_WAR
	.align		4
.L_1379:
        /*0008*/ 	.byte	0x01, 0x35
	.zero		2


	//----- nvinfo : EIATTR_PARAM_CBANK
	.align		4
        /*000c*/ 	.byte	0x04, 0x0a
        /*000e*/ 	.short	(.L_1381 - .L_1380)
	.align		4
.L_1380:
        /*0010*/ 	.word	index@(.nv.constant0._ZN10layer_norm31ln_parallel_residual_bwd_kernelINS_13Kernel_traitsIf13__nv_bfloat16S2_S2_fjLj7168ELj1ELj1ELj8ELj8ENS_18Kernel_traits_baseILj7168EfS2_S2_S2_fjLj256EEEEELb0ELb0ELb1EEEvNS_9BwdParamsE)
        /*0014*/ 	.short	0x0160
        /*0016*/ 	.short	0x0128


	//----- nvinfo : EIATTR_CBANK_PARAM_SIZE
	.align		4
.L_1381:
        /*0018*/ 	.byte	0x03, 0x19
        /*001a*/ 	.short	0x0128


	//----- nvinfo : EIATTR_KPARAM_INFO
	.align		4
        /*001c*/ 	.byte	0x04, 0x17
        /*001e*/ 	.short	(.L_1383 - .L_1382)
.L_1382:
        /*0020*/ 	.word	0x00000000
        /*0024*/ 	.short	0x0000
        /*0026*/ 	.short	0x0000
        /*0028*/ 	.byte	0x00, 0xf0, 0xa1, 0x04


	//----- nvinfo : EIATTR_MAXREG_COUNT
	.align		4
.L_1383:
        /*002c*/ 	.byte	0x03, 0x1b
        /*002e*/ 	.short	0x00ff


	//----- nvinfo : EIATTR_NUM_BARRIERS
	.align		4
        /*0030*/ 	.byte	0x02, 0x4c
        /*0032*/ 	.byte	0x01
	.zero		1


	//----- nvinfo : EIATTR_ANNOTATIONS
	.align		4
        /*0034*/ 	.byte	0x04, 0x55
        /*0036*/ 	.short	(.L_1385 - .L_1384)


	//   ....[0]....
.L_1384:
        /* <DEDUP_REMOVED lines=37> */


	//----- nvinfo : EIATTR_MERCURY_ISA_VERSION
	.align		4
.L_1385:
        /*0278*/ 	.byte	0x03, 0x5f
        /*027a*/ 	.short	0x0000


	//----- nvinfo : EIATTR_COOP_GROUP_MASK_REGIDS
	.align		4
        /*027c*/ 	.byte	0x04, 0x29
        /*027e*/ 	.short	(.L_1387 - .L_1386)


	//   ....[0]....
.L_1386:
        /*0280*/ 	.word	0xffffffff


	//   ....[1]....
        /*0284*/ 	.word	0xffffffff


	//   ....[2]....
        /*0288*/ 	.word	0xffffffff


	//   ....[3]....
        /*028c*/ 	.word	0xffffffff


	//   ....[4]....
        /*0290*/ 	.word	0xffffffff


	//   ....[5]....
        /*0294*/ 	.word	0xffffffff


	//   ....[6]....
        /*0298*/ 	.word	0xffffffff


	//   ....[7]....
        /*029c*/ 	.word	0xffffffff


	//   ....[8]....
        /*02a0*/ 	.word	0xffffffff


	//   ....[9]....
        /*02a4*/ 	.word	0xffffffff


	//   ....[10]....
        /*02a8*/ 	.word	0xffffffff


	//   ....[11]....
        /*02ac*/ 	.word	0xffffffff


	//   ....[12]....
        /*02b0*/ 	.word	0xffffffff


	//   ....[13]....
        /*02b4*/ 	.word	0xffffffff


	//   ....[14]....
        /*02b8*/ 	.word	0xffffffff


	//   ....[15]....
        /*02bc*/ 	.word	0xffffffff


	//   ....[16]....
        /*02c0*/ 	.word	0xffffffff


	//   ....[17]....
        /*02c4*/ 	.word	0xffffffff


	//   ....[18]....
        /*02c8*/ 	.word	0xffffffff


	//   ....[19]....
        /*02cc*/ 	.word	0xffffffff


	//----- nvinfo : EIATTR_COOP_GROUP_INSTR_OFFSETS
	.align		4
.L_1387:
        /*02d0*/ 	.byte	0x04, 0x28
        /*02d2*/ 	.short	(.L_1389 - .L_1388)


	//   ....[0]....
.L_1388:
        /*02d4*/ 	.word	0x00002e00


	//   ....[1]....
        /*02d8*/ 	.word	0x00002e20


	//   ....[2]....
        /*02dc*/ 	.word	0x00002e50


	//   ....[3]....
        /*02e0*/ 	.word	0x00002e70


	//   ....[4]....
        /*02e4*/ 	.word	0x00002e90


	//   ....[5]....
        /*02e8*/ 	.word	0x00002eb0


	//   ....[6]....
        /*02ec*/ 	.word	0x00002ed0


	//   ....[7]....
        /*02f0*/ 	.word	0x00002ee0


	//   ....[8]....
        /*02f4*/ 	.word	0x00002f10


	//   ....[9]....
        /*02f8*/ 	.word	0x00002f20


	//   ....[10]....
        /*02fc*/ 	.word	0x00005730


	//   ....[11]....
        /*0300*/ 	.word	0x00005790


	//   ....[12]....
        /*0304*/ 	.word	0x000057f0


	//   ....[13]....
        /*0308*/ 	.word	0x00005840


	//   ....[14]....
        /*030c*/ 	.word	0x000058a0


	//   ....[15]....
        /*0310*/ 	.word	0x000058f0


	//   ....[16]....
        /*0314*/ 	.word	0x00005950


	//   ....[17]....
        /*0318*/ 	.word	0x000059a0


	//   ....[18]....
        /*031c*/ 	.word	0x00005a00


	//   ....[19]....
        /*0320*/ 	.word	0x00005a50


	//----- nvinfo : EIATTR_EXIT_INSTR_OFFSETS
	.align		4
.L_1389:
        /*0324*/ 	.byte	0x04, 0x1c
        /*0326*/ 	.short	(.L_1391 - .L_1390)


	//   ....[0]....
.L_1390:
        /*0328*/ 	.word	0x000056f0


	//----- nvinfo : EIATTR_MAX_THREADS
	.align		4
.L_1391:
        /*032c*/ 	.byte	0x04, 0x05
        /*032e*/ 	.short	(.L_1393 - .L_1392)
.L_1392:
        /*0330*/ 	.word	0x00000100
        /*0334*/ 	.word	0x00000001
        /*0338*/ 	.word	0x00000001


	//----- nvinfo : EIATTR_CRS_STACK_SIZE
	.align		4
.L_1393:
        /*033c*/ 	.byte	0x04, 0x1e
        /*033e*/ 	.short	(.L_1395 - .L_1394)
.L_1394:
        /*0340*/ 	.word	0x00000000
.L_1395:


//--------------------- .nv.info._ZN10layer_norm31ln_parallel_residual_bwd_kernelINS_13Kernel_traitsIf13__nv_bfloat16S2_S2_fjLj7168ELj1ELj1ELj8ELj8ENS_18Kernel_traits_baseILj7168EfS2_S2_S2_fjLj256EEEEELb0ELb1ELb0EEEvNS_9BwdParamsE --------------------------
	.section	.nv.info._ZN10layer_norm31ln_parallel_residual_bwd_kernelINS_13Kernel_traitsIf13__nv_bfloat16S2_S2_fjLj7168ELj1ELj1ELj8ELj8ENS_18Kernel_traits_baseILj7168EfS2_S2_S2_fjLj256EEEEELb0ELb1ELb0EEEvNS_9BwdParamsE,"",@"SHT_CUDA_INFO"
	.sectionflags	@""
	.align	4


	//----- nvinfo : EIATTR_CUDA_API_VERSION
	.align		4
        /*0000*/ 	.byte	0x04, 0x37
        /*0002*/ 	.short	(.L_1397 - .L_1396)
.L_1396:
        /*0004*/ 	.word	0x00000082


	//----- nvinfo : EIATTR_SW2861232_WAR
	.align		4
.L_1397:
        /*0008*/ 	.byte	0x01, 0x35
	.zero		2


	//----- nvinfo : EIATTR_PARAM_CBANK
	.align		4
        /*000c*/ 	.byte	0x04, 0x0a
        /*000e*/ 	.short	(.L_1399 - .L_1398)
	.align		4
.L_1398:
        /*0010*/ 	.word	index@(.nv.constant0._ZN10layer_norm31ln_parallel_residual_bwd_kernelINS_13Kernel_traitsIf13__nv_bfloat16S2_S2_fjLj7168ELj1ELj1ELj8ELj8ENS_18Kernel_traits_baseILj7168EfS2_S2_S2_fjLj256EEEEELb0ELb1ELb0EEEvNS_9BwdParamsE)
        /*0014*/ 	.short	0x0160
        /*0016*/ 	.short	0x0128


	//----- nvinfo : EIATTR_CBANK_PARAM_SIZE
	.align		4
.L_1399:
        /*0018*/ 	.byte	0x03, 0x19
        /*001a*/ 	.short	0x0128


	//----- nvinfo : EIATTR_KPARAM_INFO
	.align		4
        /*001c*/ 	.byte	0x04, 0x17
        /*001e*/ 	.short	(.L_1401 - .L_1400)
.L_1400:
        /*0020*/ 	.word	0x00000000
        /*0024*/ 	.short	0x0000
        /*0026*/ 	.short	0x0000
        /*0028*/ 	.byte	0x00, 0xf0, 0xa1, 0x04


	//----- nvinfo : EIATTR_MAXREG_COUNT
	.align		4
.L_1401:
        /*002c*/ 	.byte	0x03, 0x1b
        /*002e*/ 	.short	0x00ff


	//----- nvinfo : EIATTR_NUM_BARRIERS
	.align		4
        /*0030*/ 	.byte	0x02, 0x4c
        /*0032*/ 	.byte	0x01
	.zero		1


	//----- nvinfo : EIATTR_MERCURY_ISA_VERSION
	.align		4
        /*0034*/ 	.byte	0x03, 0x5f
        /*0036*/ 	.short	0x0000


	//----- nvinfo : EIATTR_COOP_GROUP_MASK_REGIDS
	.align		4
        /*0038*/ 	.byte	0x04, 0x29
        /*003a*/ 	.short	(.L_1403 - .L_1402)


	//   ....[0]....
.L_1402:
        /*003c*/ 	.word	0xffffffff


	//   ....[1]....
        /*0040*/ 	.word	0xffffffff


	//   ....[2]....
        /*0044*/ 	.word	0xffffffff


	//   ....[3]....
        /*0048*/ 	.word	0xffffffff


	//   ....[4]....
        /*004c*/ 	.word	0xffffffff


	//   ....[5]....
        /*0050*/ 	.word	0xffffffff


	//   ....[6]....
        /*0054*/ 	.word	0xffffffff


	//   ....[7]....
        /*0058*/ 	.word	0xffffffff


	//   ....[8]....
        /*005c*/ 	.word	0xffffffff


	//   ....[9]....
        /*0060*/ 	.word	0xffffffff


	//   ....[10]....
        /*0064*/ 	.word	0xffffffff


	//   ....[11]....
        /*0068*/ 	.word	0xffffffff


	//   ....[12]....
        /*006c*/ 	.word	0xffffffff


	//   ....[13]....
        /*0070*/ 	.word	0xffffffff


	//   ....[14]....
        /*0074*/ 	.word	0xffffffff


	//   ....[15]....
        /*0078*/ 	.word	0xffffffff


	//   ....[16]....
        /*007c*/ 	.word	0xffffffff


	//   ....[17]....
        /*0080*/ 	.word	0xffffffff


	//   ....[18]....
        /*0084*/ 	.word	0xffffffff


	//   ....[19]....
        /*0088*/ 	.word	0xffffffff


	//----- nvinfo : EIATTR_COOP_GROUP_INSTR_OFFSETS
	.align		4
.L_1403:
        /*008c*/ 	.byte	0x04, 0x28
        /*008e*/ 	.short	(.L_1405 - .L_1404)


	//   ....[0]....
.L_1404:
        /*0090*/ 	.word	0x00002000


	//   ....[1]....
        /*0094*/ 	.word	0x00002020


	//   ....[2]....
        /*0098*/ 	.word	0x00002040


	//   ....[3]....
        /*009c*/ 	.word	0x00002060


	//   ....[4]....
        /*00a0*/ 	.word	0x00002080


	//   ....[5]....
        /*00a4*/ 	.word	0x000020a0


	//   ....[6]....
        /*00a8*/ 	.word	0x000020c0


	//   ....[7]....
        /*00ac*/ 	.word	0x000020e0


	//   ....[8]....
        /*00b0*/ 	.word	0x00002100


	//   ....[9]....
        /*00b4*/ 	.word	0x00002120


	//   ....[10]....
        /*00b8*/ 	.word	0x00004980


	//   ....[11]....
        /*00bc*/ 	.word	0x00004a00


	//   ....[12]....
        /*00c0*/ 	.word	0x00004a80


	//   ....[13]....
        /*00c4*/ 	.word	0x00004af0


	//   ....[14]....
        /*00c8*/ 	.word	0x00004b70


	//   ....[15]....
        /*00cc*/ 	.word	0x00004be0


	//   ....[16]....
        /*00d0*/ 	.word	0x00004c60


	//   ....[17]....
        /*00d4*/ 	.word	0x00004cd0


	//   ....[18]....
        /*00d8*/ 	.word	0x00004d50


	//   ....[19]....
        /*00dc*/ 	.word	0x00004dc0


	//----- nvinfo : EIATTR_EXIT_INSTR_OFFSETS
	.align		4
.L_1405:
        /*00e0*/ 	.byte	0x04, 0x1c
        /*00e2*/ 	.short	(.L_1407 - .L_1406)


	//   ....[0]....
.L_1406:
        /*00e4*/ 	.word	0x000048c0


	//   ....[1]....
        /*00e8*/ 	.word	0x00004920


	//----- nvinfo : EIATTR_MAX_THREADS
	.align		4
.L_1407:
        /*00ec*/ 	.byte	0x04, 0x05
        /*00ee*/ 	.short	(.L_1409 - .L_1408)
.L_1408:
        /*00f0*/ 	.word	0x00000100
        /*00f4*/ 	.word	0x00000001
        /*00f8*/ 	.word	0x00000001


	//----- nvinfo : EIATTR_CRS_STACK_SIZE
	.align		4
.L_1409:
        /*00fc*/ 	.byte	0x04, 0x1e
        /*00fe*/ 	.short	(.L_1411 - .L_1410)
.L_1410:
        /*0100*/ 	.word	0x00000000
.L_1411:


//--------------------- .nv.info._ZN10layer_norm31ln_parallel_residual_bwd_kernelINS_13Kernel_traitsIf13__nv_bfloat16S2_S2_fjLj7168ELj1ELj1ELj8ELj8ENS_18Kernel_traits_baseILj7168EfS2_S2_S2_fjLj256EEEEELb0ELb1ELb1EEEvNS_9BwdParamsE --------------------------
	.section	.nv.info._ZN10layer_norm31ln_parallel_residual_bwd_kernelINS_13Kernel_traitsIf13__nv_bfloat16S2_S2_fjLj7168ELj1ELj1ELj8ELj8ENS_18Kernel_traits_baseILj7168EfS2_S2_S2_fjLj256EEEEELb0ELb1ELb1EEEvNS_9BwdParamsE,"",@"SHT_CUDA_INFO"
	.sectionflags	@""
	.align	4


	//----- nvinfo : EIATTR_CUDA_API_VERSION
	.align		4
        /*0000*/ 	.byte	0x04, 0x37
        /*0002*/ 	.short	(.L_1413 - .L_1412)
.L_1412:
        /*0004*/ 	.word	0x00000082


	//----- nvinfo : EIATTR_SW2861232_WAR
	.align		4
.L_1413:
        /*0008*/ 	.byte	0x01, 0x35
	.zero		2


	//----- nvinfo : EIATTR_PARAM_CBANK
	.align		4
        /*000c*/ 	.byte	0x04, 0x0a
        /*000e*/ 	.short	(.L_1415 - .L_1414)
	.align		4
.L_1414:
        /*0010*/ 	.word	index@(.nv.constant0._ZN10layer_norm31ln_parallel_residual_bwd_kernelINS_13Kernel_traitsIf13__nv_bfloat16S2_S2_fjLj7168ELj1ELj1ELj8ELj8ENS_18Kernel_traits_baseILj7168EfS2_S2_S2_fjLj256EEEEELb0ELb1ELb1EEEvNS_9BwdParamsE)
        /*0014*/ 	.short	0x0160
        /*0016*/ 	.short	0x0128


	//----- nvinfo : EIATTR_CBANK_PARAM_SIZE
	.align		4
.L_1415:
        /*0018*/ 	.byte	0x03, 0x19
        /*001a*/ 	.short	0x0128


	//----- nvinfo : EIATTR_KPARAM_INFO
	.align		4
        /*001c*/ 	.byte	0x04, 0x17
        /*001e*/ 	.short	(.L_1417 - .L_1416)
.L_1416:
        /*0020*/ 	.word	0x00000000
        /*0024*/ 	.short	0x0000
        /*0026*/ 	.short	0x0000
        /*0028*/ 	.byte	0x00, 0xf0, 0xa1, 0x04


	//----- nvinfo : EIATTR_MAXREG_COUNT
	.align		4
.L_1417:
        /*002c*/ 	.byte	0x03, 0x1b
        /*002e*/ 	.short	0x00ff


	//----- nvinfo : EIATTR_NUM_BARRIERS
	.align		4
        /*0030*/ 	.byte	0x02, 0x4c
        /*0032*/ 	.byte	0x01
	.zero		1


	//----- nvinfo : EIATTR_MERCURY_ISA_VERSION
	.align		4
        /*0034*/ 	.byte	0x03, 0x5f
        /*0036*/ 	.short	0x0000


	//----- nvinfo : EIATTR_COOP_GROUP_MASK_REGIDS
	.align		4
        /*0038*/ 	.byte	0x04, 0x29
        /*003a*/ 	.short	(.L_1419 - .L_1418)


	//   ....[0]....
.L_1418:
        /*003c*/ 	.word	0xffffffff


	//   ....[1]....
        /*0040*/ 	.word	0xffffffff


	//   ....[2]....
        /*0044*/ 	.word	0xffffffff


	//   ....[3]....
        /*0048*/ 	.word	0xffffffff


	//   ....[4]....
        /*004c*/ 	.word	0xffffffff


	//   ....[5]....
        /*0050*/ 	.word	0xffffffff


	//   ....[6]....
        /*0054*/ 	.word	0xffffffff


	//   ....[7]....
        /*0058*/ 	.word	0xffffffff


	//   ....[8]....
        /*005c*/ 	.word	0xffffffff


	//   ....[9]....
        /*0060*/ 	.word	0xffffffff


	//   ....[10]....
        /*0064*/ 	.word	0xffffffff


	//   ....[11]....
        /*0068*/ 	.word	0xffffffff


	//   ....[12]....
        /*006c*/ 	.word	0xffffffff


	//   ....[13]....
        /*0070*/ 	.word	0xffffffff


	//   ....[14]....
        /*0074*/ 	.word	0xffffffff


	//   ....[15]....
        /*0078*/ 	.word	0xffffffff


	//   ....[16]....
        /*007c*/ 	.word	0xffffffff


	//   ....[17]....
        /*0080*/ 	.word	0xffffffff


	//   ....[18]....
        /*0084*/ 	.word	0xffffffff


	//   ....[19]....
        /*0088*/ 	.word	0xffffffff


	//----- nvinfo : EIATTR_COOP_GROUP_INSTR_OFFSETS
	.align		4
.L_1419:
        /*008c*/ 	.byte	0x04, 0x28
        /*008e*/ 	.short	(.L_1421 - .L_1420)


	//   ....[0]....
.L_1420:
        /*0090*/ 	.word	0x00001d60


	//   ....[1]....
        /*0094*/ 	.word	0x00001d80


	//   ....[2]....
        /*0098*/ 	.word	0x00001da0


	//   ....[3]....
        /*009c*/ 	.word	0x00001dc0


	//   ....[4]....
        /*00a0*/ 	.word	0x00001de0


	//   ....[5]....
        /*00a4*/ 	.word	0x00001e00


	//   ....[6]....
        /*00a8*/ 	.word	0x00001e20


	//   ....[7]....
        /*00ac*/ 	.word	0x00001e40


	//   ....[8]....
        /*00b0*/ 	.word	0x00001e60


	//   ....[9]....
        /*00b4*/ 	.word	0x00001e80


	//   ....[10]....
        /*00b8*/ 	.word	0x000042c0


	//   ....[11]....
        /*00bc*/ 	.word	0x00004340


	//   ....[12]....
        /*00c0*/ 	.word	0x000043c0


	//   ....[13]....
        /*00c4*/ 	.word	0x00004430


	//   ....[14]....
        /*00c8*/ 	.word	0x000044b0


	//   ....[15]....
        /*00cc*/ 	.word	0x00004520


	//   ....[16]....
        /*00d0*/ 	.word	0x000045a0


	//   ....[17]....
        /*00d4*/ 	.word	0x00004610


	//   ....[18]....
        /*00d8*/ 	.word	0x00004690


	//   ....[19]....
        /*00dc*/ 	.word	0x00004700


	//----- nvinfo : EIATTR_EXIT_INSTR_OFFSETS
	.align		4
.L_1421:
        /*00e0*/ 	.byte	0x04, 0x1c
        /*00e2*/ 	.short	(.L_1423 - .L_1422)


	//   ....[0]....
.L_1422:
        /*00e4*/ 	.word	0x00004260


	//----- nvinfo : EIATTR_MAX_THREADS
	.align		4
.L_1423:
        /*00e8*/ 	.byte	0x04, 0x05
        /*00ea*/ 	.short	(.L_1425 - .L_1424)
.L_1424:
        /*00ec*/ 	.word	0x00000100
        /*00f0*/ 	.word	0x00000001
        /*00f4*/ 	.word	0x00000001


	//----- nvinfo : EIATTR_CRS_STACK_SIZE
	.align		4
.L_1425:
        /*00f8*/ 	.byte	0x04, 0x1e
        /*00fa*/ 	.short	(.L_1427 - .L_1426)
.L_1426:
        /*00fc*/ 	.word	0x00000000
.L_1427:


//--------------------- .nv.info._ZN10layer_norm31ln_parallel_residual_bwd_kernelINS_13Kernel_traitsIf13__nv_bfloat16S2_S2_fjLj7168ELj1ELj1ELj8ELj8ENS_18Kernel_traits_baseILj7168EfS2_S2_S2_fjLj256EEEEELb1ELb0ELb0EEEvNS_9BwdParamsE --------------------------
	.section	.nv.info._ZN10layer_norm31ln_parallel_residual_bwd_kernelINS_13Kernel_traitsIf13__nv_bfloat16S2_S2_fjLj7168ELj1ELj1ELj8ELj8ENS_18Kernel_traits_baseILj7168EfS2_S2_S2_fjLj256EEEEELb1ELb0ELb0EEEvNS_9BwdParamsE,"",@"SHT_CUDA_INFO"
	.sectionflags	@""
	.align	4


	//----- nvinfo : EIATTR_CUDA_API_VERSION
	.align		4
        /*0000*/ 	.byte	0x04, 0x37
        /*0002*/ 	.short	(.L_1429 - .L_1428)
.L_1428:
        /*0004*/ 	.word	0x00000082


	//----- nvinfo : EIATTR_SW2861232_WAR
	.align		4
.L_1429:
        /*0008*/ 	.byte	0x01, 0x35
	.zero		2


	//----- nvinfo : EIATTR_PARAM_CBANK
	.align		4
        /*000c*/ 	.byte	0x04, 0x0a
        /*000e*/ 	.short	(.L_1431 - .L_1430)
	.align		4
.L_1430:
        /*0010*/ 	.word	index@(.nv.constant0._ZN10layer_norm31ln_parallel_residual_bwd_kernelINS_13Kernel_traitsIf13__nv_bfloat16S2_S2_fjLj7168ELj1ELj1ELj8ELj8ENS_18Kernel_traits_baseILj7168EfS2_S2_S2_fjLj256EEEEELb1ELb0ELb0EEEvNS_9BwdParamsE)
        /*0014*/ 	.short	0x0160
        /*0016*/ 	.short	0x0128


	//----- nvinfo : EIATTR_CBANK_PARAM_SIZE
	.align		4
.L_1431:
        /*0018*/ 	.byte	0x03, 0x19
        /*001a*/ 	.short	0x0128


	//----- nvinfo : EIATTR_KPARAM_INFO
	.align		4
        /*001c*/ 	.byte	0x04, 0x17
        /*001e*/ 	.short	(.L_1433 - .L_1432)
.L_1432:
        /*0020*/ 	.word	0x00000000
        /*0024*/ 	.short	0x0000
        /*0026*/ 	.short	0x0000
        /*0028*/ 	.byte	0x00, 0xf0, 0xa1, 0x04


	//----- nvinfo : EIATTR_MAXREG_COUNT
	.align		4
.L_1433:
        /*002c*/ 	.byte	0x03, 0x1b
        /*002e*/ 	.short	0x00ff


	//----- nvinfo : EIATTR_NUM_BARRIERS
	.align		4
        /*0030*/ 	.byte	0x02, 0x4c
        /*0032*/ 	.byte	0x01
	.zero		1


	//----- nvinfo : EIATTR_ANNOTATIONS
	.align		4
        /*0034*/ 	.byte	0x04, 0x55
        /*0036*/ 	.short	(.L_1435 - .L_1434)


	//   ....[0]....
.L_1434:
        /* <DEDUP_REMOVED lines=28> */


	//----- nvinfo : EIATTR_MERCURY_ISA_VERSION
	.align		4
.L_1435:
        /*01e8*/ 	.byte	0x03, 0x5f
        /*01ea*/ 	.short	0x0000


	//----- nvinfo : EIATTR_COOP_GROUP_MASK_REGIDS
	.align		4
        /*01ec*/ 	.byte	0x04, 0x29
        /*01ee*/ 	.short	(.L_1437 - .L_1436)


	//   ....[0]....
.L_1436:
        /*01f0*/ 	.word	0xffffffff


	//   ....[1]....
        /*01f4*/ 	.word	0xffffffff


	//   ....[2]....
        /*01f8*/ 	.word	0xffffffff


	//   ....[3]....
        /*01fc*/ 	.word	0xffffffff


	//   ....[4]....
        /*0200*/ 	.word	0xffffffff


	//   ....[5]....
        /*0204*/ 	.word	0xffffffff


	//   ....[6]....
        /*0208*/ 	.word	0xffffffff


	//   ....[7]....
        /*020c*/ 	.word	0xffffffff


	//   ....[8]....
        /*0210*/ 	.word	0xffffffff


	//   ....[9]....
        /*0214*/ 	.word	0xffffffff


	//   ....[10]....
        /*0218*/ 	.word	0xffffffff


	//   ....[11]....
        /*021c*/ 	.word	0xffffffff


	//   ....[12]....
        /*0220*/ 	.word	0xffffffff


	//   ....[13]....
        /*0224*/ 	.word	0xffffffff


	//   ....[14]....
        /*0228*/ 	.word	0xffffffff


	//   ....[15]....
        /*022c*/ 	.word	0xffffffff


	//   ....[16]....
        /*0230*/ 	.word	0xffffffff


	//   ....[17]....
        /*0234*/ 	.word	0xffffffff


	//   ....[18]....
        /*0238*/ 	.word	0xffffffff


	//   ....[19]....
        /*023c*/ 	.word	0xffffffff


	//----- nvinfo : EIATTR_COOP_GROUP_INSTR_OFFSETS
	.align		4
.L_1437:
        /*0240*/ 	.byte	0x04, 0x28
        /*0242*/ 	.short	(.L_1439 - .L_1438)


	//   ....[0]....
.L_1438:
        /*0244*/ 	.word	0x00003590


	//   ....[1]....
        /*0248*/ 	.word	0x000035b0


	//   ....[2]....
        /*024c*/ 	.word	0x000035e0


	//   ....[3]....
        /*0250*/ 	.word	0x00003600


	//   ....[4]....
        /*0254*/ 	.word	0x00003620


	//   ....[5]....
        /*0258*/ 	.word	0x00003640


	//   ....[6]....
        /*025c*/ 	.word	0x00003660


	//   ....[7]....
        /*0260*/ 	.word	0x00003680


	//   ....[8]....
        /*0264*/ 	.word	0x00003690


	//   ....[9]....
        /*0268*/ 	.word	0x000036b0


	//   ....[10]....
        /*026c*/ 	.word	0x00006d30


	//   ....[11]....
        /*0270*/ 	.word	0x00006db0


	//   ....[12]....
        /*0274*/ 	.word	0x00006e30


	//   ....[13]....
        /*0278*/ 	.word	0x00006ea0


	//   ....[14]....
        /*027c*/ 	.word	0x00006f20


	//   ....[15]....
        /*0280*/ 	.word	0x00006f90


	//   ....[16]....
        /*0284*/ 	.word	0x00007010


	//   ....[17]....
        /*0288*/ 	.word	0x00007080


	//   ....[18]....
        /*028c*/ 	.word	0x00007100


	//   ....[19]....
        /*0290*/ 	.word	0x00007170


	//----- nvinfo : EIATTR_EXIT_INSTR_OFFSETS
	.align		4
.L_1439:
        /*0294*/ 	.byte	0x04, 0x1c
        /*0296*/ 	.short	(.L_1441 - .L_1440)


	//   ....[0]....
.L_1440:
        /*0298*/ 	.word	0x00006c30


	//   ....[1]....
        /*029c*/ 	.word	0x00006cd0


	//----- nvinfo : EIATTR_MAX_THREADS
	.align		4
.L_1441:
        /*02a0*/ 	.byte	0x04, 0x05
        /*02a2*/ 	.short	(.L_1443 - .L_1442)
.L_1442:
        /*02a4*/ 	.word	0x00000100
        /*02a8*/ 	.word	0x00000001
        /*02ac*/ 	.word	0x00000001


	//----- nvinfo : EIATTR_CRS_STACK_SIZE
	.align		4
.L_1443:
        /*02b0*/ 	.byte	0x04, 0x1e
        /*02b2*/ 	.short	(.L_1445 - .L_1444)
.L_1444:
        /*02b4*/ 	.word	0x00000000
.L_1445:


//--------------------- .nv.info._ZN10layer_norm31ln_parallel_residual_bwd_kernelINS_13Kernel_traitsIf13__nv_bfloat16S2_S2_fjLj7168ELj1ELj1ELj8ELj8ENS_18Kernel_traits_baseILj7168EfS2_S2_S2_fjLj256EEEEELb1ELb0ELb1EEEvNS_9BwdParamsE --------------------------
	.section	.nv.info._ZN10layer_norm31ln_parallel_residual_bwd_kernelINS_13Kernel_traitsIf13__nv_bfloat16S2_S2_fjLj7168ELj1ELj1ELj8ELj8ENS_18Kernel_traits_baseILj7168EfS2_S2_S2_fjLj256EEEEELb1ELb0ELb1EEEvNS_9BwdParamsE,"",@"SHT_CUDA_INFO"
	.sectionflags	@""
	.align	4


	//----- nvinfo : EIATTR_CUDA_API_VERSION
	.align		4
        /*0000*/ 	.byte	0x04, 0x37
        /*0002*/ 	.short	(.L_1447 - .L_1446)
.L_1446:
        /*0004*/ 	.word	0x00000082


	//----- nvinfo : EIATTR_SW2861232_WAR
	.align		4
.L_1447:
        /*0008*/ 	.byte	0x01, 0x35
	.zero		2


	//----- nvinfo : EIATTR_PARAM_CBANK
	.align		4
        /*000c*/ 	.byte	0x04, 0x0a
        /*000e*/ 	.short	(.L_1449 - .L_1448)
	.align		4
.L_1448:
        /*0010*/ 	.word	index@(.nv.constant0._ZN10layer_norm31ln_parallel_residual_bwd_kernelINS_13Kernel_traitsIf13__nv_bfloat16S2_S2_fjLj7168ELj1ELj1ELj8ELj8ENS_18Kernel_traits_baseILj7168EfS2_S2_S2_fjLj256EEEEELb1ELb0ELb1EEEvNS_9BwdParamsE)
        /*0014*/ 	.short	0x0160
        /*0016*/ 	.short	0x0128


	//----- nvinfo : EIATTR_CBANK_PARAM_SIZE
	.align		4
.L_1449:
        /*0018*/ 	.byte	0x03, 0x19
        /*001a*/ 	.short	0x0128


	//----- nvinfo : EIATTR_KPARAM_INFO
	.align		4
        /*001c*/ 	.byte	0x04, 0x17
        /*001e*/ 	.short	(.L_1451 - .L_1450)
.L_1450:
        /*0020*/ 	.word	0x00000000
        /*0024*/ 	.short	0x0000
        /*0026*/ 	.short	0x0000
        /*0028*/ 	.byte	0x00, 0xf0, 0xa1, 0x04


	//----- nvinfo : EIATTR_MAXREG_COUNT
	.align		4
.L_1451:
        /*002c*/ 	.byte	0x03, 0x1b
        /*002e*/ 	.short	0x00ff


	//----- nvinfo : EIATTR_NUM_BARRIERS
	.align		4
        /*0030*/ 	.byte	0x02, 0x4c
        /*0032*/ 	.byte	0x01
	.zero		1


	//----- nvinfo : EIATTR_ANNOTATIONS
	.align		4
        /*0034*/ 	.byte	0x04, 0x55
        /*0036*/ 	.short	(.L_1453 - .L_1452)


	//   ....[0]....
.L_1452:
        /* <DEDUP_REMOVED lines=75> */


	//----- nvinfo : EIATTR_MERCURY_ISA_VERSION
	.align		4
.L_1453:
        /*04d8*/ 	.byte	0x03, 0x5f
        /*04da*/ 	.short	0x0000


	//----- nvinfo : EIATTR_COOP_GROUP_MASK_REGIDS
	.align		4
        /*04dc*/ 	.byte	0x04, 0x29
        /*04de*/ 	.short	(.L_1455 - .L_1454)


	//   ....[0]....
.L_1454:
        /*04e0*/ 	.word	0xffffffff


	//   ....[1]....
        /*04e4*/ 	.word	0xffffffff


	//   ....[2]....
        /*04e8*/ 	.word	0xffffffff


	//   ....[3]....
        /*04ec*/ 	.word	0xffffffff


	//   ....[4]....
        /*04f0*/ 	.word	0xffffffff


	//   ....[5]....
        /*04f4*/ 	.word	0xffffffff


	//   ....[6]....
        /*04f8*/ 	.word	0xffffffff


	//   ....[7]....
        /*04fc*/ 	.word	0xffffffff


	//   ....[8]....
        /*0500*/ 	.word	0xffffffff


	//   ....[9]....
        /*0504*/ 	.word	0xffffffff


	//   ....[10]....
        /*0508*/ 	.word	0xffffffff


	//   ....[11]....
        /*050c*/ 	.word	0xffffffff


	//   ....[12]....
        /*0510*/ 	.word	0xffffffff


	//   ....[13]....
        /*0514*/ 	.word	0xffffffff


	//   ....[14]....
        /*0518*/ 	.word	0xffffffff


	//   ....[15]....
        /*051c*/ 	.word	0xffffffff


	//   ....[16]....
        /*0520*/ 	.word	0xffffffff


	//   ....[17]....
        /*0524*/ 	.word	0xffffffff


	//   ....[18]....
        /*0528*/ 	.word	0xffffffff


	//   ....[19]....
        /*052c*/ 	.word	0xffffffff


	//----- nvinfo : EIATTR_COOP_GROUP_INSTR_OFFSETS
	.align		4
.L_1455:
        /*0530*/ 	.byte	0x04, 0x28
        /*0532*/ 	.short	(.L_1457 - .L_1456)


	//   ....[0]....
.L_1456:
        /*0534*/ 	.word	0x00003580


	//   ....[1]....
        /*0538*/ 	.word	0x000035a0


	//   ....[2]....
        /*053c*/ 	.word	0x000035d0


	//   ....[3]....
        /*0540*/ 	.word	0x000035f0


	//   ....[4]....
        /*0544*/ 	.word	0x00003610


	//   ....[5]....
        /*0548*/ 	.word	0x00003630


	//   ....[6]....
        /*054c*/ 	.word	0x00003650


	//   ....[7]....
        /*0550*/ 	.word	0x00003660


	//   ....[8]....
        /*0554*/ 	.word	0x00003690


	//   ....[9]....
        /*0558*/ 	.word	0x000036a0


	//   ....[10]....
        /*055c*/ 	.word	0x00006a30


	//   ....[11]....
        /*0560*/ 	.word	0x00006ab0


	//   ....[12]....
        /*0564*/ 	.word	0x00006b30


	//   ....[13]....
        /*0568*/ 	.word	0x00006ba0


	//   ....[14]....
        /*056c*/ 	.word	0x00006c20


	//   ....[15]....
        /*0570*/ 	.word	0x00006c90


	//   ....[16]....
        /*0574*/ 	.word	0x00006d10


	//   ....[17]....
        /*0578*/ 	.word	0x00006d80


	//   ....[18]....
        /*057c*/ 	.word	0x00006e00


	//   ....[19]....
        /*0580*/ 	.word	0x00006e70


	//----- nvinfo : EIATTR_EXIT_INSTR_OFFSETS
	.align		4
.L_1457:
        /*0584*/ 	.byte	0x04, 0x1c
        /*0586*/ 	.short	(.L_1459 - .L_1458)


	//   ....[0]....
.L_1458:
        /*0588*/ 	.word	0x000069d0


	//----- nvinfo : EIATTR_MAX_THREADS
	.align		4
.L_1459:
        /*058c*/ 	.byte	0x04, 0x05
        /*058e*/ 	.short	(.L_1461 - .L_1460)
.L_1460:
        /*0590*/ 	.word	0x00000100
        /*0594*/ 	.word	0x00000001
        /*0598*/ 	.word	0x00000001


	//----- nvinfo : EIATTR_CRS_STACK_SIZE
	.align		4
.L_1461:
        /*059c*/ 	.byte	0x04, 0x1e
        /*059e*/ 	.short	(.L_1463 - .L_1462)
.L_1462:
        /*05a0*/ 	.word	0x00000000
.L_1463:


//--------------------- .nv.info._ZN10layer_norm22ln_bwd_finalize_kernelINS_22Kernel_traits_finalizeILj7168Ef13__nv_bfloat16S2_S2_fjLb0ELj1024ELj4ENS_18Kernel_traits_baseILj7168EfS2_S2_S2_fjLj1024EEEEELb0ELb0EEEvNS_9BwdParamsE --------------------------
	.section	.nv.info._ZN10layer_norm22ln_bwd_finalize_kernelINS_22Kernel_traits_finalizeILj7168Ef13__nv_bfloat16S2_S2_fjLb0ELj1024ELj4ENS_18Kernel_traits_baseILj7168EfS2_S2_S2_fjLj1024EEEEELb0ELb0EEEvNS_9BwdParamsE,"",@"SHT_CUDA_INFO"
	.sectionflags	@""
	.align	4


	//----- nvinfo : EIATTR_CUDA_API_VERSION
	.align		4
        /*0000*/ 	.byte	0x04, 0x37
        /*0002*/ 	.short	(.L_1465 - .L_1464)
.L_1464:
        /*0004*/ 	.word	0x00000082


	//----- nvinfo : EIATTR_SW2861232_WAR
	.align		4
.L_1465:
        /*0008*/ 	.byte	0x01, 0x35
	.zero		2


	//----- nvinfo : EIATTR_PARAM_CBANK
	.align		4
        /*000c*/ 	.byte	0x04, 0x0a
        /*000e*/ 	.short	(.L_1467 - .L_1466)
	.align		4
.L_1466:
        /*0010*/ 	.word	index@(.nv.constant0._ZN10layer_norm22ln_bwd_finalize_kernelINS_22Kernel_traits_finalizeILj7168Ef13__nv_bfloat16S2_S2_fjLb0ELj1024ELj4ENS_18Kernel_traits_baseILj7168EfS2_S2_S2_fjLj1024EEEEELb0ELb0EEEvNS_9BwdParamsE)
        /*0014*/ 	.short	0x0160
        /*0016*/ 	.short	0x0128


	//----- nvinfo : EIATTR_CBANK_PARAM_SIZE
	.align		4
.L_1467:
        /*0018*/ 	.byte	0x03, 0x19
        /*001a*/ 	.short	0x0128


	//----- nvinfo : EIATTR_KPARAM_INFO
	.align		4
        /*001c*/ 	.byte	0x04, 0x17
        /*001e*/ 	.short	(.L_1469 - .L_1468)
.L_1468:
        /*0020*/ 	.word	0x00000000
        /*0024*/ 	.short	0x0000
        /*0026*/ 	.short	0x0000
        /*0028*/ 	.byte	0x00, 0xf0, 0xa1, 0x04


	//----- nvinfo : EIATTR_MAXREG_COUNT
	.align		4
.L_1469:
        /*002c*/ 	.byte	0x03, 0x1b
        /*002e*/ 	.short	0x0040


	//----- nvinfo : EIATTR_NUM_BARRIERS
	.align		4
        /*0030*/ 	.byte	0x02, 0x4c
        /*0032*/ 	.byte	0x01
	.zero		1


	//----- nvinfo : EIATTR_MERCURY_ISA_VERSION
	.align		4
        /*0034*/ 	.byte	0x03, 0x5f
        /*0036*/ 	.short	0x0000


	//----- nvinfo : EIATTR_COOP_GROUP_MASK_REGIDS
	.align		4
        /*0038*/ 	.byte	0x04, 0x29
        /*003a*/ 	.short	(.L_1471 - .L_1470)


	//   ....[0]....
.L_1470:
        /*003c*/ 	.word	0xffffffff


	//   ....[1]....
        /*0040*/ 	.word	0xffffffff


	//   ....[2]....
        /*0044*/ 	.word	0xffffffff


	//   ....[3]....
        /*0048*/ 	.word	0xffffffff


	//   ....[4]....
        /*004c*/ 	.word	0xffffffff


	//   ....[5]....
        /*0050*/ 	.word	0xffffffff


	//   ....[6]....
        /*0054*/ 	.word	0xffffffff


	//   ....[7]....
        /*0058*/ 	.word	0xffffffff


	//   ....[8]....
        /*005c*/ 	.word	0xffffffff


	//   ....[9]....
        /*0060*/ 	.word	0xffffffff


	//   ....[10]....
        /*0064*/ 	.word	0xffffffff


	//   ....[11]....
        /*0068*/ 	.word	0xffffffff


	//   ....[12]....
        /*006c*/ 	.word	0xffffffff


	//   ....[13]....
        /*0070*/ 	.word	0xffffffff


	//   ....[14]....
        /*0074*/ 	.word	0xffffffff


	//   ....[15]....
        /*0078*/ 	.word	0xffffffff


	//   ....[16]....
        /*007c*/ 	.word	0xffffffff


	//   ....[17]....
        /*0080*/ 	.word	0xffffffff


	//   ....[18]....
        /*0084*/ 	.word	0xffffffff


	//   ....[19]....
        /*0088*/ 	.word	0xffffffff


	//----- nvinfo : EIATTR_COOP_GROUP_INSTR_OFFSETS
	.align		4
.L_1471:
        /*008c*/ 	.byte	0x04, 0x28
        /*008e*/ 	.short	(.L_1473 - .L_1472)


	//   ....[0]....
.L_1472:
        /*0090*/ 	.word	0x00000820


	//   ....[1]....
        /*0094*/ 	.word	0x00000850


	//   ....[2]....
        /*0098*/ 	.word	0x00000860


	//   ....[3]....
        /*009c*/ 	.word	0x00000890


	//   ....[4]....
        /*00a0*/ 	.word	0x000008a0


	//   ....[5]....
        /*00a4*/ 	.word	0x000008d0


	//   ....[6]....
        /*00a8*/ 	.word	0x000008f0


	//   ....[7]....
        /*00ac*/ 	.word	0x00000900


	//   ....[8]....
        /*00b0*/ 	.word	0x00000930


	//   ....[9]....
        /*00b4*/ 	.word	0x00000940


	//   ....[10]....
        /*00b8*/ 	.word	0x00000b30


	//   ....[11]....
        /*00bc*/ 	.word	0x00000ba0


	//   ....[12]....
        /*00c0*/ 	.word	0x00000c00


	//   ....[13]....
        /*00c4*/ 	.word	0x00000c60


	//   ....[14]....
        /*00c8*/ 	.word	0x00000cd0


	//   ....[15]....
        /*00cc*/ 	.word	0x00000d40


	//   ....[16]....
        /*00d0*/ 	.word	0x00000da0


	//   ....[17]....
        /*00d4*/ 	.word	0x00000e00


	//   ....[18]....
        /*00d8*/ 	.word	0x00000e60


	//   ....[19]....
        /*00dc*/ 	.word	0x00000ec0


	//----- nvinfo : EIATTR_EXIT_INSTR_OFFSETS
	.align		4
.L_1473:
        /*00e0*/ 	.byte	0x04, 0x1c
        /*00e2*/ 	.short	(.L_1475 - .L_1474)


	//   ....[0]....
.L_1474:
        /*00e4*/ 	.word	0x00000070


	//   ....[1]....
        /*00e8*/ 	.word	0x00000ad0


	//----- nvinfo : EIATTR_MAX_THREADS
	.align		4
.L_1475:
        /*00ec*/ 	.byte	0x04, 0x05
        /*00ee*/ 	.short	(.L_1477 - .L_1476)
.L_1476:
        /*00f0*/ 	.word	0x00000400
        /*00f4*/ 	.word	0x00000001
        /*00f8*/ 	.word	0x00000001


	//----- nvinfo : EIATTR_CRS_STACK_SIZE
	.align		4
.L_1477:
        /*00fc*/ 	.byte	0x04, 0x1e
        /*00fe*/ 	.short	(.L_1479 - .L_1478)
.L_1478:
        /*0100*/ 	.word	0x00000000
.L_1479:


//--------------------- .nv.info._ZN10layer_norm40ln_parallel_residual_bwd_finalize_kernelINS_22Kernel_traits_finalizeILj7168Ef13__nv_bfloat16S2_S2_fjLb0ELj1024ELj4ENS_18Kernel_traits_baseILj7168EfS2_S2_S2_fjLj1024EEEEELb0EEEvNS_9BwdParamsE --------------------------
	.section	.nv.info._ZN10layer_norm40ln_parallel_residual_bwd_finalize_kernelINS_22Kernel_traits_finalizeILj7168Ef13__nv_bfloat16S2_S2_fjLb0ELj1024ELj4ENS_18Kernel_traits_baseILj7168EfS2_S2_S2_fjLj1024EEEEELb0EEEvNS_9BwdParamsE,"",@"SHT_CUDA_INFO"
	.sectionflags	@""
	.align	4


	//----- nvinfo : EIATTR_CUDA_API_VERSION
	.align		4
        /*0000*/ 	.byte	0x04, 0x37
        /*0002*/ 	.short	(.L_1481 - .L_1480)
.L_1480:
        /*0004*/ 	.word	0x00000082


	//----- nvinfo : EIATTR_SW2861232_WAR
	.align		4
.L_1481:
        /*0008*/ 	.byte	0x01, 0x35
	.zero		2


	//----- nvinfo : EIATTR_PARAM_CBANK
	.align		4
        /*000c*/ 	.byte	0x04, 0x0a
        /*000e*/ 	.short	(.L_1483 - .L_1482)
	.align		4
.L_1482:
        /*0010*/ 	.word	index@(.nv.constant0._ZN10layer_norm40ln_parallel_residual_bwd_finalize_kernelINS_22Kernel_traits_finalizeILj7168Ef13__nv_bfloat16S2_S2_fjLb0ELj1024ELj4ENS_18Kernel_traits_baseILj7168EfS2_S2_S2_fjLj1024EEEEELb0EEEvNS_9BwdParamsE)
        /*0014*/ 	.short	0x0160
        /*0016*/ 	.short	0x0128


	//----- nvinfo : EIATTR_CBANK_PARAM_SIZE
	.align		4
.L_1483:
        /*0018*/ 	.byte	0x03, 0x19
        /*001a*/ 	.short	0x0128


	//----- nvinfo : EIATTR_KPARAM_INFO
	.align		4
        /*001c*/ 	.byte	0x04, 0x17
        /*001e*/ 	.short	(.L_1485 - .L_1484)
.L_1484:
        /*0020*/ 	.word	0x00000000
        /*0024*/ 	.short	0x0000
        /*0026*/ 	.short	0x0000
        /*0028*/ 	.byte	0x00, 0xf0, 0xa1, 0x04


	//----- nvinfo : EIATTR_MAXREG_COUNT
	.align		4
.L_1485:
        /*002c*/ 	.byte	0x03, 0x1b
        /*002e*/ 	.short	0x0040


	//----- nvinfo : EIATTR_NUM_BARRIERS
	.align		4
        /*0030*/ 	.byte	0x02, 0x4c
        /*0032*/ 	.byte	0x01
	.zero		1


	//----- nvinfo : EIATTR_MERCURY_ISA_VERSION
	.align		4
        /*0034*/ 	.byte	0x03, 0x5f
        /*0036*/ 	.short	0x0000


	//----- nvinfo : EIATTR_COOP_GROUP_MASK_REGIDS
	.align		4
        /*0038*/ 	.byte	0x04, 0x29
        /*003a*/ 	.short	(.L_1487 - .L_1486)


	//   ....[0]....
.L_1486:
        /*003c*/ 	.word	0xffffffff


	//   ....[1]....
        /*0040*/ 	.word	0xffffffff


	//   ....[2]....
        /*0044*/ 	.word	0xffffffff


	//   ....[3]....
        /*0048*/ 	.word	0xffffffff


	//   ....[4]....
        /*004c*/ 	.word	0xffffffff


	//   ....[5]....
        /*0050*/ 	.word	0xffffffff


	//   ....[6]....
        /*0054*/ 	.word	0xffffffff


	//   ....[7]....
        /*0058*/ 	.word	0xffffffff


	//   ....[8]....
        /*005c*/ 	.word	0xffffffff


	//   ....[9]....
        /*0060*/ 	.word	0xffffffff


	//   ....[10]....
        /*0064*/ 	.word	0xffffffff


	//   ....[11]....
        /*0068*/ 	.word	0xffffffff


	//   ....[12]....
        /*006c*/ 	.word	0xffffffff


	//   ....[13]....
        /*0070*/ 	.word	0xffffffff


	//   ....[14]....
        /*0074*/ 	.word	0xffffffff


	//   ....[15]....
        /*0078*/ 	.word	0xffffffff


	//   ....[16]....
        /*007c*/ 	.word	0xffffffff


	//   ....[17]....
        /*0080*/ 	.word	0xffffffff


	//   ....[18]....
        /*0084*/ 	.word	0xffffffff


	//   ....[19]....
        /*0088*/ 	.word	0xffffffff


	//   ....[20]....
        /*008c*/ 	.word	0xffffffff


	//   ....[21]....
        /*0090*/ 	.word	0xffffffff


	//   ....[22]....
        /*0094*/ 	.word	0xffffffff


	//   ....[23]....
        /*0098*/ 	.word	0xffffffff


	//   ....[24]....
        /*009c*/ 	.word	0xffffffff


	//   ....[25]....
        /*00a0*/ 	.word	0xffffffff


	//   ....[26]....
        /*00a4*/ 	.word	0xffffffff


	//   ....[27]....
        /*00a8*/ 	.word	0xffffffff


	//   ....[28]....
        /*00ac*/ 	.word	0xffffffff


	//   ....[29]....
        /*00b0*/ 	.word	0xffffffff


	//   ....[30]....
        /*00b4*/ 	.word	0xffffffff


	//   ....[31]....
        /*00b8*/ 	.word	0xffffffff


	//   ....[32]....
        /*00bc*/ 	.word	0xffffffff


	//   ....[33]....
        /*00c0*/ 	.word	0xffffffff


	//   ....[34]....
        /*00c4*/ 	.word	0xffffffff


	//   ....[35]....
        /*00c8*/ 	.word	0xffffffff


	//   ....[36]....
        /*00cc*/ 	.word	0xffffffff


	//   ....[37]....
        /*00d0*/ 	.word	0xffffffff


	//   ....[38]....
        /*00d4*/ 	.word	0xffffffff


	//   ....[39]....
        /*00d8*/ 	.word	0xffffffff


	//----- nvinfo : EIATTR_COOP_GROUP_INSTR_OFFSETS
	.align		4
.L_1487:
        /*00dc*/ 	.byte	0x04, 0x28
        /*00de*/ 	.short	(.L_1489 - .L_1488)


	//   ....[0]....
.L_1488:
        /*00e0*/ 	.word	0x00000b70


	//   ....[1]....
        /*00e4*/ 	.word	0x00000ba0


	//   ....[2]....
        /*00e8*/ 	.word	0x00000bb0


	//   ....[3]....
        /*00ec*/ 	.word	0x00000bc0


	//   ....[4]....
        /*00f0*/ 	.word	0x00000bf0


	//   ....[5]....
        /*00f4*/ 	.word	0x00000c10


	//   ....[6]....
        /*00f8*/ 	.word	0x00000c20


	//   ....[7]....
        /*00fc*/ 	.word	0x00000c30


	//   ....[8]....
        /*0100*/ 	.word	0x00000c60


	//   ....[9]....
        /*0104*/ 	.word	0x00000c80


	//   ....[10]....
        /*0108*/ 	.word	0x00000ca0


	//   ....[11]....
        /*010c*/ 	.word	0x00000cb0


	//   ....[12]....
        /*0110*/ 	.word	0x00000ce0


	//   ....[13]....
        /*0114*/ 	.word	0x00000d00


	//   ....[14]....
        /*0118*/ 	.word	0x00000d20


	//   ....[15]....
        /*011c*/ 	.word	0x00000d30


	//   ....[16]....
        /*0120*/ 	.word	0x00000d60


	//   ....[17]....
        /*0124*/ 	.word	0x00000d90


	//   ....[18]....
        /*0128*/ 	.word	0x00000da0


	//   ....[19]....
        /*012c*/ 	.word	0x00000db0


	//   ....[20]....
        /*0130*/ 	.word	0x00001080


	//   ....[21]....
        /*0134*/ 	.word	0x000010f0


	//   ....[22]....
        /*0138*/ 	.word	0x00001150


	//   ....[23]....
        /*013c*/ 	.word	0x000011b0


	//   ....[24]....
        /*0140*/ 	.word	0x00001220


	//   ....[25]....
        /*0144*/ 	.word	0x00001290


	//   ....[26]....
        /*0148*/ 	.word	0x000012f0


	//   ....[27]....
        /*014c*/ 	.word	0x00001350


	//   ....[28]....
        /*0150*/ 	.word	0x000013b0


	//   ....[29]....
        /*0154*/ 	.word	0x00001420


	//   ....[30]....
        /*0158*/ 	.word	0x00001490


	//   ....[31]....
        /*015c*/ 	.word	0x000014f0


	//   ....[32]....
        /*0160*/ 	.word	0x00001550


	//   ....[33]....
        /*0164*/ 	.word	0x000015b0


	//   ....[34]....
        /*0168*/ 	.word	0x00001620


	//   ....[35]....
        /*016c*/ 	.word	0x00001690


	//   ....[36]....
        /*0170*/ 	.word	0x000016f0


	//   ....[37]....
        /*0174*/ 	.word	0x00001750


	//   ....[38]....
        /*0178*/ 	.word	0x000017b0


	//   ....[39]....
        /*017c*/ 	.word	0x00001810


	//----- nvinfo : EIATTR_EXIT_INSTR_OFFSETS
	.align		4
.L_1489:
        /*0180*/ 	.byte	0x04, 0x1c
        /*0182*/ 	.short	(.L_1491 - .L_1490)


	//   ....[0]....
.L_1490:
        /*0184*/ 	.word	0x00000070


	//   ....[1]....
        /*0188*/ 	.word	0x00001020


	//----- nvinfo : EIATTR_MAX_THREADS
	.align		4
.L_1491:
        /*018c*/ 	.byte	0x04, 0x05
        /*018e*/ 	.short	(.L_1493 - .L_1492)
.L_1492:
        /*0190*/ 	.word	0x00000400
        /*0194*/ 	.word	0x00000001
        /*0198*/ 	.word	0x00000001


	//----- nvinfo : EIATTR_CRS_STACK_SIZE
	.align		4
.L_1493:
        /*019c*/ 	.byte	0x04, 0x1e
        /*019e*/ 	.short	(.L_1495 - .L_1494)
.L_1494:
        /*01a0*/ 	.word	0x00000000
.L_1495:


//--------------------- .nv.info._ZN10layer_norm31ln_parallel_residual_bwd_kernelINS_13Kernel_traitsIf13__nv_bfloat16S2_S2_fjLj7168ELj1ELj1ELj8ELj8ENS_18Kernel_traits_baseILj7168EfS2_S2_S2_fjLj256EEEEELb1ELb1ELb0EEEvNS_9BwdParamsE --------------------------
	.section	.nv.info._ZN10layer_norm31ln_parallel_residual_bwd_kernelINS_13Kernel_traitsIf13__nv_bfloat16S2_S2_fjLj7168ELj1ELj1ELj8ELj8ENS_18Kernel_traits_baseILj7168EfS2_S2_S2_fjLj256EEEEELb1ELb1ELb0EEEvNS_9BwdParamsE,"",@"SHT_CUDA_INFO"
	.sectionflags	@""
	.align	4


	//----- nvinfo : EIATTR_CUDA_API_VERSION
	.align		4
        /*0000*/ 	.byte	0x04, 0x37
        /*0002*/ 	.short	(.L_1497 - .L_1496)
.L_1496:
        /*0004*/ 	.word	0x00000082


	//----- nvinfo : EIATTR_SW2861232_WAR
	.align		4
.L_1497:
        /*0008*/ 	.byte	0x01, 0x35
	.zero		2


	//----- nvinfo : EIATTR_PARAM_CBANK
	.align		4
        /*000c*/ 	.byte	0x04, 0x0a
        /*000e*/ 	.short	(.L_1499 - .L_1498)
	.align		4
.L_1498:
        /*0010*/ 	.word	index@(.nv.constant0._ZN10layer_norm31ln_parallel_residual_bwd_kernelINS_13Kernel_traitsIf13__nv_bfloat16S2_S2_fjLj7168ELj1ELj1ELj8ELj8ENS_18Kernel_traits_baseILj7168EfS2_S2_S2_fjLj256EEEEELb1ELb1ELb0EEEvNS_9BwdParamsE)
        /*0014*/ 	.short	0x0160
        /*0016*/ 	.short	0x0128


	//----- nvinfo : EIATTR_CBANK_PARAM_SIZE
	.align		4
.L_1499:
        /*0018*/ 	.byte	0x03, 0x19
        /*001a*/ 	.short	0x0128


	//----- nvinfo : EIATTR_KPARAM_INFO
	.align		4
        /*001c*/ 	.byte	0x04, 0x17
        /*001e*/ 	.short	(.L_1501 - .L_1500)
.L_1500:
        /*0020*/ 	.word	0x00000000
        /*0024*/ 	.short	0x0000
        /*0026*/ 	.short	0x0000
        /*0028*/ 	.byte	0x00, 0xf0, 0xa1, 0x04


	//----- nvinfo : EIATTR_MAXREG_COUNT
	.align		4
.L_1501:
        /*002c*/ 	.byte	0x03, 0x1b
        /*002e*/ 	.short	0x00ff


	//----- nvinfo : EIATTR_NUM_BARRIERS
	.align		4
        /*0030*/ 	.byte	0x02, 0x4c
        /*0032*/ 	.byte	0x01
	.zero		1


	//----- nvinfo : EIATTR_MERCURY_ISA_VERSION
	.align		4
        /*0034*/ 	.byte	0x03, 0x5f
        /*0036*/ 	.short	0x0000


	//----- nvinfo : EIATTR_COOP_GROUP_MASK_REGIDS
	.align		4
        /*0038*/ 	.byte	0x04, 0x29
        /*003a*/ 	.short	(.L_1503 - .L_1502)


	//   ....[0]....
.L_1502:
        /*003c*/ 	.word	0xffffffff


	//   ....[1]....
        /*0040*/ 	.word	0xffffffff


	//   ....[2]....
        /*0044*/ 	.word	0xffffffff


	//   ....[3]....
        /*0048*/ 	.word	0xffffffff


	//   ....[4]....
        /*004c*/ 	.word	0xffffffff


	//   ....[5]....
        /*0050*/ 	.word	0xffffffff


	//   ....[6]....
        /*0054*/ 	.word	0xffffffff


	//   ....[7]....
        /*0058*/ 	.word	0xffffffff


	//   ....[8]....
        /*005c*/ 	.word	0xffffffff


	//   ....[9]....
        /*0060*/ 	.word	0xffffffff


	//   ....[10]....
        /*0064*/ 	.word	0xffffffff


	//   ....[11]....
        /*0068*/ 	.word	0xffffffff


	//   ....[12]....
        /*006c*/ 	.word	0xffffffff


	//   ....[13]....
        /*0070*/ 	.word	0xffffffff


	//   ....[14]....
        /*0074*/ 	.word	0xffffffff


	//   ....[15]....
        /*0078*/ 	.word	0xffffffff


	//   ....[16]....
        /*007c*/ 	.word	0xffffffff


	//   ....[17]....
        /*0080*/ 	.word	0xffffffff


	//   ....[18]....
        /*0084*/ 	.word	0xffffffff


	//   ....[19]....
        /*0088*/ 	.word	0xffffffff


	//----- nvinfo : EIATTR_COOP_GROUP_INSTR_OFFSETS
	.align		4
.L_1503:
        /*008c*/ 	.byte	0x04, 0x28
        /*008e*/ 	.short	(.L_1505 - .L_1504)


	//   ....[0]....
.L_1504:
        /*0090*/ 	.word	0x00002570


	//   ....[1]....
        /*0094*/ 	.word	0x00002590


	//   ....[2]....
        /*0098*/ 	.word	0x000025b0


	//   ....[3]....
        /*009c*/ 	.word	0x000025d0


	//   ....[4]....
        /*00a0*/ 	.word	0x000025f0


	//   ....[5]....
        /*00a4*/ 	.word	0x00002610


	//   ....[6]....
        /*00a8*/ 	.word	0x00002630


	//   ....[7]....
        /*00ac*/ 	.word	0x00002650


	//   ....[8]....
        /*00b0*/ 	.word	0x00002670


	//   ....[9]....
        /*00b4*/ 	.word	0x00002690


	//   ....[10]....
        /*00b8*/ 	.word	0x00005990


	//   ....[11]....
        /*00bc*/ 	.word	0x00005a10


	//   ....[12]....
        /*00c0*/ 	.word	0x00005a90


	//   ....[13]....
        /*00c4*/ 	.word	0x00005b00


	//   ....[14]....
        /*00c8*/ 	.word	0x00005b80


	//   ....[15]....
        /*00cc*/ 	.word	0x00005bf0


	//   ....[16]....
        /*00d0*/ 	.word	0x00005c70


	//   ....[17]....
        /*00d4*/ 	.word	0x00005ce0


	//   ....[18]....
        /*00d8*/ 	.word	0x00005d60


	//   ....[19]....
        /*00dc*/ 	.word	0x00005dd0


	//----- nvinfo : EIATTR_EXIT_INSTR_OFFSETS
	.align		4
.L_1505:
        /*00e0*/ 	.byte	0x04, 0x1c
        /*00e2*/ 	.short	(.L_1507 - .L_1506)


	//   ....[0]....
.L_1506:
        /*00e4*/ 	.word	0x000058d0


	//   ....[1]....
        /*00e8*/ 	.word	0x00005930


	//----- nvinfo : EIATTR_MAX_THREADS
	.align		4
.L_1507:
        /*00ec*/ 	.byte	0x04, 0x05
        /*00ee*/ 	.short	(.L_1509 - .L_1508)
.L_1508:
        /*00f0*/ 	.word	0x00000100
        /*00f4*/ 	.word	0x00000001
        /*00f8*/ 	.word	0x00000001


	//----- nvinfo : EIATTR_CRS_STACK_SIZE
	.align		4
.L_1509:
        /*00fc*/ 	.byte	0x04, 0x1e
        /*00fe*/ 	.short	(.L_1511 - .L_1510)
.L_1510:
        /*0100*/ 	.word	0x00000000
.L_1511:


//--------------------- .nv.info._ZN10layer_norm22ln_bwd_finalize_kernelINS_22Kernel_traits_finalizeILj7168Ef13__nv_bfloat16S2_S2_fjLb0ELj1024ELj4ENS_18Kernel_traits_baseILj7168EfS2_S2_S2_fjLj1024EEEEELb0ELb1EEEvNS_9BwdParamsE --------------------------
	.section	.nv.info._ZN10layer_norm22ln_bwd_finalize_kernelINS_22Kernel_traits_finalizeILj7168Ef13__nv_bfloat16S2_S2_fjLb0ELj1024ELj4ENS_18Kernel_traits_baseILj7168EfS2_S2_S2_fjLj1024EEEEELb0ELb1EEEvNS_9BwdParamsE,"",@"SHT_CUDA_INFO"
	.sectionflags	@""
	.align	4


	//----- nvinfo : EIATTR_CUDA_API_VERSION
	.align		4
        /*0000*/ 	.byte	0x04, 0x37
        /*0002*/ 	.short	(.L_1513 - .L_1512)
.L_1512:
        /*0004*/ 	.word	0x00000082


	//----- nvinfo : EIATTR_SW2861232_WAR
	.align		4
.L_1513:
        /*0008*/ 	.byte	0x01, 0x35
	.zero		2


	//----- nvinfo : EIATTR_PARAM_CBANK
	.align		4
        /*000c*/ 	.byte	0x04, 0x0a
        /*000e*/ 	.short	(.L_1515 - .L_1514)
	.align		4
.L_1514:
        /*0010*/ 	.word	index@(.nv.constant0._ZN10layer_norm22ln_bwd_finalize_kernelINS_22Kernel_traits_finalizeILj7168Ef13__nv_bfloat16S2_S2_fjLb0ELj1024ELj4ENS_18Kernel_traits_baseILj7168EfS2_S2_S2_fjLj1024EEEEELb0ELb1EEEvNS_9BwdParamsE)
        /*0014*/ 	.short	0x0160
        /*0016*/ 	.short	0x0128


	//----- nvinfo : EIATTR_CBANK_PARAM_SIZE
	.align		4
.L_1515:
        /*0018*/ 	.byte	0x03, 0x19
        /*001a*/ 	.short	0x0128


	//----- nvinfo : EIATTR_KPARAM_INFO
	.align		4
        /*001c*/ 	.byte	0x04, 0x17
        /*001e*/ 	.short	(.L_1517 - .L_1516)
.L_1516:
        /*0020*/ 	.word	0x00000000
        /*0024*/ 	.short	0x0000
        /*0026*/ 	.short	0x0000
        /*0028*/ 	.byte	0x00, 0xf0, 0xa1, 0x04


	//----- nvinfo : EIATTR_MAXREG_COUNT
	.align		4
.L_1517:
        /*002c*/ 	.byte	0x03, 0x1b
        /*002e*/ 	.short	0x0040


	//----- nvinfo : EIATTR_NUM_BARRIERS
	.align		4
        /*0030*/ 	.byte	0x02, 0x4c
        /*0032*/ 	.byte	0x01
	.zero		1


	//----- nvinfo : EIATTR_MERCURY_ISA_VERSION
	.align		4
        /*0034*/ 	.byte	0x03, 0x5f
        /*0036*/ 	.short	0x0000


	//----- nvinfo : EIATTR_COOP_GROUP_MASK_REGIDS
	.align		4
        /*0038*/ 	.byte	0x04, 0x29
        /*003a*/ 	.short	(.L_1519 - .L_1518)


	//   ....[0]....
.L_1518:
        /*003c*/ 	.word	0xffffffff


	//   ....[1]....
        /*0040*/ 	.word	0xffffffff


	//   ....[2]....
        /*0044*/ 	.word	0xffffffff


	//   ....[3]....
        /*0048*/ 	.word	0xffffffff


	//   ....[4]....
        /*004c*/ 	.word	0xffffffff


	//   ....[5]....
        /*0050*/ 	.word	0xffffffff


	//   ....[6]....
        /*0054*/ 	.word	0xffffffff


	//   ....[7]....
        /*0058*/ 	.word	0xffffffff


	//   ....[8]....
        /*005c*/ 	.word	0xffffffff


	//   ....[9]....
        /*0060*/ 	.word	0xffffffff


	//   ....[10]....
        /*0064*/ 	.word	0xffffffff


	//   ....[11]....
        /*0068*/ 	.word	0xffffffff


	//   ....[12]....
        /*006c*/ 	.word	0xffffffff


	//   ....[13]....
        /*0070*/ 	.word	0xffffffff


	//   ....[14]....
        /*0074*/ 	.word	0xffffffff


	//   ....[15]....
        /*0078*/ 	.word	0xffffffff


	//   ....[16]....
        /*007c*/ 	.word	0xffffffff


	//   ....[17]....
        /*0080*/ 	.word	0xffffffff


	//   ....[18]....
        /*0084*/ 	.word	0xffffffff


	//   ....[19]....
        /*0088*/ 	.word	0xffffffff


	//----- nvinfo : EIATTR_COOP_GROUP_INSTR_OFFSETS
	.align		4
.L_1519:
        /*008c*/ 	.byte	0x04, 0x28
        /*008e*/ 	.short	(.L_1521 - .L_1520)


	//   ....[0]....
.L_1520:
        /*0090*/ 	.word	0x000007f0


	//   ....[1]....
        /*0094*/ 	.word	0x00000820


	//   ....[2]....
        /*0098*/ 	.word	0x00000840


	//   ....[3]....
        /*009c*/ 	.word	0x00000850


	//   ....[4]....
        /*00a0*/ 	.word	0x00000880


	//   ....[5]....
        /*00a4*/ 	.word	0x00000890


	//   ....[6]....
        /*00a8*/ 	.word	0x000008c0


	//   ....[7]....
        /*00ac*/ 	.word	0x000008d0


	//   ....[8]....
        /*00b0*/ 	.word	0x00000900


	//   ....[9]....
        /*00b4*/ 	.word	0x00000910


	//   ....[10]....
        /*00b8*/ 	.word	0x00000ab0


	//   ....[11]....
        /*00bc*/ 	.word	0x00000b30


	//   ....[12]....
        /*00c0*/ 	.word	0x00000b90


	//   ....[13]....
        /*00c4*/ 	.word	0x00000bf0


	//   ....[14]....
        /*00c8*/ 	.word	0x00000c60


	//   ....[15]....
        /*00cc*/ 	.word	0x00000cd0


	//   ....[16]....
        /*00d0*/ 	.word	0x00000d30


	//   ....[17]....
        /*00d4*/ 	.word	0x00000d90


	//   ....[18]....
        /*00d8*/ 	.word	0x00000df0


	//   ....[19]....
        /*00dc*/ 	.word	0x00000e50


	//----- nvinfo : EIATTR_EXIT_INSTR_OFFSETS
	.align		4
.L_1521:
        /*00e0*/ 	.byte	0x04, 0x1c
        /*00e2*/ 	.short	(.L_1523 - .L_1522)


	//   ....[0]....
.L_1522:
        /*00e4*/ 	.word	0x00000070


	//   ....[1]....
        /*00e8*/ 	.word	0x00000a50


	//----- nvinfo : EIATTR_MAX_THREADS
	.align		4
.L_1523:
        /*00ec*/ 	.byte	0x04, 0x05
        /*00ee*/ 	.short	(.L_1525 - .L_1524)
.L_1524:
        /*00f0*/ 	.word	0x00000400
        /*00f4*/ 	.word	0x00000001
        /*00f8*/ 	.word	0x00000001


	//----- nvinfo : EIATTR_CRS_STACK_SIZE
	.align		4
.L_1525:
        /*00fc*/ 	.byte	0x04, 0x1e
        /*00fe*/ 	.short	(.L_1527 - .L_1526)
.L_1526:
        /*0100*/ 	.word	0x00000000
.L_1527:


//--------------------- .nv.info._ZN10layer_norm40ln_parallel_residual_bwd_finalize_kernelINS_22Kernel_traits_finalizeILj7168Ef13__nv_bfloat16S2_S2_fjLb0ELj1024ELj4ENS_18Kernel_traits_baseILj7168EfS2_S2_S2_fjLj1024EEEEELb1EEEvNS_9BwdParamsE --------------------------
	.section	.nv.info._ZN10layer_norm40ln_parallel_residual_bwd_finalize_kernelINS_22Kernel_traits_finalizeILj7168Ef13__nv_bfloat16S2_S2_fjLb0ELj1024ELj4ENS_18Kernel_traits_baseILj7168EfS2_S2_S2_fjLj1024EEEEELb1EEEvNS_9BwdParamsE,"",@"SHT_CUDA_INFO"
	.sectionflags	@""
	.align	4


	//----- nvinfo : EIATTR_CUDA_API_VERSION
	.align		4
        /*0000*/ 	.byte	0x04, 0x37
        /*0002*/ 	.short	(.L_1529 - .L_1528)
.L_1528:
        /*0004*/ 	.word	0x00000082


	//----- nvinfo : EIATTR_SW2861232_WAR
	.align		4
.L_1529:
        /*0008*/ 	.byte	0x01, 0x35
	.zero		2


	//----- nvinfo : EIATTR_PARAM_CBANK
	.align		4
        /*000c*/ 	.byte	0x04, 0x0a
        /*000e*/ 	.short	(.L_1531 - .L_1530)
	.align		4
.L_1530:
        /*0010*/ 	.word	index@(.nv.constant0._ZN10layer_norm40ln_parallel_residual_bwd_finalize_kernelINS_22Kernel_traits_finalizeILj7168Ef13__nv_bfloat16S2_S2_fjLb0ELj1024ELj4ENS_18Kernel_traits_baseILj7168EfS2_S2_S2_fjLj1024EEEEELb1EEEvNS_9BwdParamsE)
        /*0014*/ 	.short	0x0160
        /*0016*/ 	.short	0x0128


	//----- nvinfo : EIATTR_CBANK_PARAM_SIZE
	.align		4
.L_1531:
        /*0018*/ 	.byte	0x03, 0x19
        /*001a*/ 	.short	0x0128


	//----- nvinfo : EIATTR_KPARAM_INFO
	.align		4
        /*001c*/ 	.byte	0x04, 0x17
        /*001e*/ 	.short	(.L_1533 - .L_1532)
.L_1532:
        /*0020*/ 	.word	0x00000000
        /*0024*/ 	.short	0x0000
        /*0026*/ 	.short	0x0000
        /*0028*/ 	.byte	0x00, 0xf0, 0xa1, 0x04


	//----- nvinfo : EIATTR_MAXREG_COUNT
	.align		4
.L_1533:
        /*002c*/ 	.byte	0x03, 0x1b
        /*002e*/ 	.short	0x0040


	//----- nvinfo : EIATTR_NUM_BARRIERS
	.align		4
        /*0030*/ 	.byte	0x02, 0x4c
        /*0032*/ 	.byte	0x01
	.zero		1


	//----- nvinfo : EIATTR_MERCURY_ISA_VERSION
	.align		4
        /*0034*/ 	.byte	0x03, 0x5f
        /*0036*/ 	.short	0x0000


	//----- nvinfo : EIATTR_COOP_GROUP_MASK_REGIDS
	.align		4
        /*0038*/ 	.byte	0x04, 0x29
        /*003a*/ 	.short	(.L_1535 - .L_1534)


	//   ....[0]....
.L_1534:
        /*003c*/ 	.word	0xffffffff


	//   ....[1]....
        /*0040*/ 	.word	0xffffffff


	//   ....[2]....
        /*0044*/ 	.word	0xffffffff


	//   ....[3]....
        /*0048*/ 	.word	0xffffffff


	//   ....[4]....
        /*004c*/ 	.word	0xffffffff


	//   ....[5]....
        /*0050*/ 	.word	0xffffffff


	//   ....[6]....
        /*0054*/ 	.word	0xffffffff


	//   ....[7]....
        /*0058*/ 	.word	0xffffffff


	//   ....[8]....
        /*005c*/ 	.word	0xffffffff


	//   ....[9]....
        /*0060*/ 	.word	0xffffffff


	//   ....[10]....
        /*0064*/ 	.word	0xffffffff


	//   ....[11]....
        /*0068*/ 	.word	0xffffffff


	//   ....[12]....
        /*006c*/ 	.word	0xffffffff


	//   ....[13]....
        /*0070*/ 	.word	0xffffffff


	//   ....[14]....
        /*0074*/ 	.word	0xffffffff


	//   ....[15]....
        /*0078*/ 	.word	0xffffffff


	//   ....[16]....
        /*007c*/ 	.word	0xffffffff


	//   ....[17]....
        /*0080*/ 	.word	0xffffffff


	//   ....[18]....
        /*0084*/ 	.word	0xffffffff


	//   ....[19]....
        /*0088*/ 	.word	0xffffffff


	//   ....[20]....
        /*008c*/ 	.word	0xffffffff


	//   ....[21]....
        /*0090*/ 	.word	0xffffffff


	//   ....[22]....
        /*0094*/ 	.word	0xffffffff


	//   ....[23]....
        /*0098*/ 	.word	0xffffffff


	//   ....[24]....
        /*009c*/ 	.word	0xffffffff


	//   ....[25]....
        /*00a0*/ 	.word	0xffffffff


	//   ....[26]....
        /*00a4*/ 	.word	0xffffffff


	//   ....[27]....
        /*00a8*/ 	.word	0xffffffff


	//   ....[28]....
        /*00ac*/ 	.word	0xffffffff


	//   ....[29]....
        /*00b0*/ 	.word	0xffffffff


	//   ....[30]....
        /*00b4*/ 	.word	0xffffffff


	//   ....[31]....
        /*00b8*/ 	.word	0xffffffff


	//   ....[32]....
        /*00bc*/ 	.word	0xffffffff


	//   ....[33]....
        /*00c0*/ 	.word	0xffffffff


	//   ....[34]....
        /*00c4*/ 	.word	0xffffffff


	//   ....[35]....
        /*00c8*/ 	.word	0xffffffff


	//   ....[36]....
        /*00cc*/ 	.word	0xffffffff


	//   ....[37]....
        /*00d0*/ 	.word	0xffffffff


	//   ....[38]....
        /*00d4*/ 	.word	0xffffffff


	//   ....[39]....
        /*00d8*/ 	.word	0xffffffff


	//----- nvinfo : EIATTR_COOP_GROUP_INSTR_OFFSETS
	.align		4
.L_1535:
        /*00dc*/ 	.byte	0x04, 0x28
        /*00de*/ 	.short	(.L_1537 - .L_1536)


	//   ....[0]....
.L_1536:
        /*00e0*/ 	.word	0x00000b60


	//   ....[1]....
        /*00e4*/ 	.word	0x00000b90


	//   ....[2]....
        /*00e8*/ 	.word	0x00000ba0


	//   ....[3]....
        /*00ec*/ 	.word	0x00000bb0


	//   ....[4]....
        /*00f0*/ 	.word	0x00000be0


	//   ....[5]....
        /*00f4*/ 	.word	0x00000c00


	//   ....[6]....
        /*00f8*/ 	.word	0x00000c10


	//   ....[7]....
        /*00fc*/ 	.word	0x00000c20


	//   ....[8]....
        /*0100*/ 	.word	0x00000c50


	//   ....[9]....
        /*0104*/ 	.word	0x00000c70


	//   ....[10]....
        /*0108*/ 	.word	0x00000c90


	//   ....[11]....
        /*010c*/ 	.word	0x00000ca0


	//   ....[12]....
        /*0110*/ 	.word	0x00000cd0


	//   ....[13]....
        /*0114*/ 	.word	0x00000cf0


	//   ....[14]....
        /*0118*/ 	.word	0x00000d10


	//   ....[15]....
        /*011c*/ 	.word	0x00000d20


	//   ....[16]....
        /*0120*/ 	.word	0x00000d50


	//   ....[17]....
        /*0124*/ 	.word	0x00000d80


	//   ....[18]....
        /*0128*/ 	.word	0x00000d90


	//   ....[19]....
        /*012c*/ 	.word	0x00000da0


	//   ....[20]....
        /*0130*/ 	.word	0x00001050


	//   ....[21]....
        /*0134*/ 	.word	0x000010c0


	//   ....[22]....
        /*0138*/ 	.word	0x00001120


	//   ....[23]....
        /*013c*/ 	.word	0x00001180


	//   ....[24]....
        /*0140*/ 	.word	0x000011f0


	//   ....[25]....
        /*0144*/ 	.word	0x00001260


	//   ....[26]....
        /*0148*/ 	.word	0x000012c0


	//   ....[27]....
        /*014c*/ 	.word	0x00001320


	//   ....[28]....
        /*0150*/ 	.word	0x00001380


	//   ....[29]....
        /*0154*/ 	.word	0x000013f0


	//   ....[30]....
        /*0158*/ 	.word	0x00001460


	//   ....[31]....
        /*015c*/ 	.word	0x000014c0


	//   ....[32]....
        /*0160*/ 	.word	0x00001520


	//   ....[33]....
        /*0164*/ 	.word	0x00001580


	//   ....[34]....
        /*0168*/ 	.word	0x000015f0


	//   ....[35]....
        /*016c*/ 	.word	0x00001660


	//   ....[36]....
        /*0170*/ 	.word	0x000016c0


	//   ....[37]....
        /*0174*/ 	.word	0x00001720


	//   ....[38]....
        /*0178*/ 	.word	0x00001780


	//   ....[39]....
        /*017c*/ 	.word	0x000017e0


	//----- nvinfo : EIATTR_EXIT_INSTR_OFFSETS
	.align		4
.L_1537:
        /*0180*/ 	.byte	0x04, 0x1c
        /*0182*/ 	.short	(.L_1539 - .L_1538)


	//   ....[0]....
.L_1538:
        /*0184*/ 	.word	0x00000070


	//   ....[1]....
        /*0188*/ 	.word	0x00000ff0


	//----- nvinfo : EIATTR_MAX_THREADS
	.align		4
.L_1539:
        /*018c*/ 	.byte	0x04, 0x05
        /*018e*/ 	.short	(.L_1541 - .L_1540)
.L_1540:
        /*0190*/ 	.word	0x00000400
        /*0194*/ 	.word	0x00000001
        /*0198*/ 	.word	0x00000001


	//----- nvinfo : EIATTR_CRS_STACK_SIZE
	.align		4
.L_1541:
        /*019c*/ 	.byte	0x04, 0x1e
        /*019e*/ 	.short	(.L_1543 - .L_1542)
.L_1542:
        /*01a0*/ 	.word	0x00000000
.L_1543:


//--------------------- .nv.info._ZN10layer_norm31ln_parallel_residual_bwd_kernelINS_13Kernel_traitsIf13__nv_bfloat16S2_S2_fjLj7168ELj1ELj1ELj8ELj8ENS_18Kernel_traits_baseILj7168EfS2_S2_S2_fjLj256EEEEELb1ELb1ELb1EEEvNS_9BwdParamsE --------------------------
	.section	.nv.info._ZN10layer_norm31ln_parallel_residual_bwd_kernelINS_13Kernel_traitsIf13__nv_bfloat16S2_S2_fjLj7168ELj1ELj1ELj8ELj8ENS_18Kernel_traits_baseILj7168EfS2_S2_S2_fjLj256EEEEELb1ELb1ELb1EEEvNS_9BwdParamsE,"",@"SHT_CUDA_INFO"
	.sectionflags	@""
	.align	4


	//----- nvinfo : EIATTR_CUDA_API_VERSION
	.align		4
        /*0000*/ 	.byte	0x04, 0x37
        /*0002*/ 	.short	(.L_1545 - .L_1544)
.L_1544:
        /*0004*/ 	.word	0x00000082


	//----- nvinfo : EIATTR_SW2861232_WAR
	.align		4
.L_1545:
        /*0008*/ 	.byte	0x01, 0x35
	.zero		2


	//----- nvinfo : EIATTR_PARAM_CBANK
	.align		4
        /*000c*/ 	.byte	0x04, 0x0a
        /*000e*/ 	.short	(.L_1547 - .L_1546)
	.align		4
.L_1546:
        /*0010*/ 	.word	index@(.nv.constant0._ZN10layer_norm31ln_parallel_residual_bwd_kernelINS_13Kernel_traitsIf13__nv_bfloat16S2_S2_fjLj7168ELj1ELj1ELj8ELj8ENS_18Kernel_traits_baseILj7168EfS2_S2_S2_fjLj256EEEEELb1ELb1ELb1EEEvNS_9BwdParamsE)
        /*0014*/ 	.short	0x0160
        /*0016*/ 	.short	0x0128


	//----- nvinfo : EIATTR_CBANK_PARAM_SIZE
	.align		4
.L_1547:
        /*0018*/ 	.byte	0x03, 0x19
        /*001a*/ 	.short	0x0128


	//----- nvinfo : EIATTR_KPARAM_INFO
	.align		4
        /*001c*/ 	.byte	0x04, 0x17
        /*001e*/ 	.short	(.L_1549 - .L_1548)
.L_1548:
        /*0020*/ 	.word	0x00000000
        /*0024*/ 	.short	0x0000
        /*0026*/ 	.short	0x0000
        /*0028*/ 	.byte	0x00, 0xf0, 0xa1, 0x04


	//----- nvinfo : EIATTR_MAXREG_COUNT
	.align		4
.L_1549:
        /*002c*/ 	.byte	0x03, 0x1b
        /*002e*/ 	.short	0x00ff


	//----- nvinfo : EIATTR_NUM_BARRIERS
	.align		4
        /*0030*/ 	.byte	0x02, 0x4c
        /*0032*/ 	.byte	0x01
	.zero		1


	//----- nvinfo : EIATTR_MERCURY_ISA_VERSION
	.align		4
        /*0034*/ 	.byte	0x03, 0x5f
        /*0036*/ 	.short	0x0000


	//----- nvinfo : EIATTR_COOP_GROUP_MASK_REGIDS
	.align		4
        /*0038*/ 	.byte	0x04, 0x29
        /*003a*/ 	.short	(.L_1551 - .L_1550)


	//   ....[0]....
.L_1550:
        /*003c*/ 	.word	0xffffffff


	//   ....[1]....
        /*0040*/ 	.word	0xffffffff


	//   ....[2]....
        /*0044*/ 	.word	0xffffffff


	//   ....[3]....
        /*0048*/ 	.word	0xffffffff


	//   ....[4]....
        /*004c*/ 	.word	0xffffffff


	//   ....[5]....
        /*0050*/ 	.word	0xffffffff


	//   ....[6]....
        /*0054*/ 	.word	0xffffffff


	//   ....[7]....
        /*0058*/ 	.word	0xffffffff


	//   ....[8]....
        /*005c*/ 	.word	0xffffffff


	//   ....[9]....
        /*0060*/ 	.word	0xffffffff


	//   ....[10]....
        /*0064*/ 	.word	0xffffffff


	//   ....[11]....
        /*0068*/ 	.word	0xffffffff


	//   ....[12]....
        /*006c*/ 	.word	0xffffffff


	//   ....[13]....
        /*0070*/ 	.word	0xffffffff


	//   ....[14]....
        /*0074*/ 	.word	0xffffffff


	//   ....[15]....
        /*0078*/ 	.word	0xffffffff


	//   ....[16]....
        /*007c*/ 	.word	0xffffffff


	//   ....[17]....
        /*0080*/ 	.word	0xffffffff


	//   ....[18]....
        /*0084*/ 	.word	0xffffffff


	//   ....[19]....
        /*0088*/ 	.word	0xffffffff


	//----- nvinfo : EIATTR_COOP_GROUP_INSTR_OFFSETS
	.align		4
.L_1551:
        /*008c*/ 	.byte	0x04, 0x28
        /*008e*/ 	.short	(.L_1553 - .L_1552)


	//   ....[0]....
.L_1552:
        /*0090*/ 	.word	0x000021c0


	//   ....[1]....
        /*0094*/ 	.word	0x000021e0


	//   ....[2]....
        /*0098*/ 	.word	0x00002200


	//   ....[3]....
        /*009c*/ 	.word	0x00002220


	//   ....[4]....
        /*00a0*/ 	.word	0x00002240


	//   ....[5]....
        /*00a4*/ 	.word	0x00002260


	//   ....[6]....
        /*00a8*/ 	.word	0x00002280


	//   ....[7]....
        /*00ac*/ 	.word	0x000022a0


	//   ....[8]....
        /*00b0*/ 	.word	0x000022c0


	//   ....[9]....
        /*00b4*/ 	.word	0x000022e0


	//   ....[10]....
        /*00b8*/ 	.word	0x000051e0


	//   ....[11]....
        /*00bc*/ 	.word	0x00005260


	//   ....[12]....
        /*00c0*/ 	.word	0x000052e0


	//   ....[13]....
        /*00c4*/ 	.word	0x00005350


	//   ....[14]....
        /*00c8*/ 	.word	0x000053d0


	//   ....[15]....
        /*00cc*/ 	.word	0x00005440


	//   ....[16]....
        /*00d0*/ 	.word	0x000054c0


	//   ....[17]....
        /*00d4*/ 	.word	0x00005530


	//   ....[18]....
        /*00d8*/ 	.word	0x000055b0


	//   ....[19]....
        /*00dc*/ 	.word	0x00005620


	//----- nvinfo : EIATTR_EXIT_INSTR_OFFSETS
	.align		4
.L_1553:
        /*00e0*/ 	.byte	0x04, 0x1c
        /*00e2*/ 	.short	(.L_1555 - .L_1554)


	//   ....[0]....
.L_1554:
        /*00e4*/ 	.word	0x00005180


	//----- nvinfo : EIATTR_MAX_THREADS
	.align		4
.L_1555:
        /*00e8*/ 	.byte	0x04, 0x05
        /*00ea*/ 	.short	(.L_1557 - .L_1556)
.L_1556:
        /*00ec*/ 	.word	0x00000100
        /*00f0*/ 	.word	0x00000001
        /*00f4*/ 	.word	0x00000001


	//----- nvinfo : EIATTR_CRS_STACK_SIZE
	.align		4
.L_1557:
        /*00f8*/ 	.byte	0x04, 0x1e
        /*00fa*/ 	.short	(.L_1559 - .L_1558)
.L_1558:
        /*00fc*/ 	.word	0x00000000
.L_1559:


//--------------------- .nv.info._ZN10layer_norm31ln_parallel_residual_bwd_kernelINS_13Kernel_traitsI13__nv_bfloat16S2_fS2_fjLj7168ELj1ELj1ELj8ELj8ENS_18Kernel_traits_baseILj7168ES2_S2_fS2_fjLj256EEEEELb0ELb0ELb0EEEvNS_9BwdParamsE --------------------------
	.section	.nv.info._ZN10layer_norm31ln_parallel_residual_bwd_kernelINS_13Kernel_traitsI13__nv_bfloat16S2_fS2_fjLj7168ELj1ELj1ELj8ELj8ENS_18Kernel_traits_baseILj7168ES2_S2_fS2_fjLj256EEEEELb0ELb0ELb0EEEvNS_9BwdParamsE,"",@"SHT_CUDA_INFO"
	.sectionflags	@""
	.align	4


	//----- nvinfo : EIATTR_CUDA_API_VERSION
	.align		4
        /*0000*/ 	.byte	0x04, 0x37
        /*0002*/ 	.short	(.L_1561 - .L_1560)
.L_1560:
        /*0004*/ 	.word	0x00000082


	//----- nvinfo : EIATTR_SW2861232_WAR
	.align		4
.L_1561:
        /*0008*/ 	.byte	0x01, 0x35
	.zero		2


	//----- nvinfo : EIATTR_PARAM_CBANK
	.align		4
        /*000c*/ 	.byte	0x04, 0x0a
        /*000e*/ 	.short	(.L_1563 - .L_1562)
	.align		4
.L_1562:
        /*0010*/ 	.word	index@(.nv.constant0._ZN10layer_norm31ln_parallel_residual_bwd_kernelINS_13Kernel_traitsI13__nv_bfloat16S2_fS2_fjLj7168ELj1ELj1ELj8ELj8ENS_18Kernel_traits_baseILj7168ES2_S2_fS2_fjLj256EEEEELb0ELb0ELb0EEEvNS_9BwdParamsE)
        /*0014*/ 	.short	0x0160
        /*0016*/ 	.short	0x0128


	//----- nvinfo : EIATTR_CBANK_PARAM_SIZE
	.align		4
.L_1563:
        /*0018*/ 	.byte	0x03, 0x19
        /*001a*/ 	.short	0x0128


	//----- nvinfo : EIATTR_KPARAM_INFO
	.align		4
        /*001c*/ 	.byte	0x04, 0x17
        /*001e*/ 	.short	(.L_1565 - .L_1564)
.L_1564:
        /*0020*/ 	.word	0x00000000
        /*0024*/ 	.short	0x0000
        /*0026*/ 	.short	0x0000
        /*0028*/ 	.byte	0x00, 0xf0, 0xa1, 0x04


	//----- nvinfo : EIATTR_MAXREG_COUNT
	.align		4
.L_1565:
        /*002c*/ 	.byte	0x03, 0x1b
        /*002e*/ 	.short	0x00ff


	//----- nvinfo : EIATTR_NUM_BARRIERS
	.align		4
        /*0030*/ 	.byte	0x02, 0x4c
        /*0032*/ 	.byte	0x01
	.zero		1


	//----- nvinfo : EIATTR_ANNOTATIONS
	.align		4
        /*0034*/ 	.byte	0x04, 0x55
        /*0036*/ 	.short	(.L_1567 - .L_1566)


	//   ....[0]....
.L_1566:
        /* <DEDUP_REMOVED lines=26> */


	//----- nvinfo : EIATTR_MERCURY_ISA_VERSION
	.align		4
.L_1567:
        /*01c8*/ 	.byte	0x03, 0x5f
        /*01ca*/ 	.short	0x0000


	//----- nvinfo : EIATTR_COOP_GROUP_MASK_REGIDS
	.align		4
        /*01cc*/ 	.byte	0x04, 0x29
        /*01ce*/ 	.short	(.L_1569 - .L_1568)


	//   ....[0]....
.L_1568:
        /*01d0*/ 	.word	0xffffffff


	//   ....[1]....
        /*01d4*/ 	.word	0xffffffff


	//   ....[2]....
        /*01d8*/ 	.word	0xffffffff


	//   ....[3]....
        /*01dc*/ 	.word	0xffffffff


	//   ....[4]....
        /*01e0*/ 	.word	0xffffffff


	//   ....[5]....
        /*01e4*/ 	.word	0xffffffff


	//   ....[6]....
        /*01e8*/ 	.word	0xffffffff


	//   ....[7]....
        /*01ec*/ 	.word	0xffffffff


	//   ....[8]....
        /*01f0*/ 	.word	0xffffffff


	//   ....[9]....
        /*01f4*/ 	.word	0xffffffff


	//   ....[10]....
        /*01f8*/ 	.word	0xffffffff


	//   ....[11]....
        /*01fc*/ 	.word	0xffffffff


	//   ....[12]....
        /*0200*/ 	.word	0xffffffff


	//   ....[13]....
        /*0204*/ 	.word	0xffffffff


	//   ....[14]....
        /*0208*/ 	.word	0xffffffff


	//   ....[15]....
        /*020c*/ 	.word	0xffffffff


	//   ....[16]....
        /*0210*/ 	.word	0xffffffff


	//   ....[17]....
        /*0214*/ 	.word	0xffffffff


	//   ....[18]....
        /*0218*/ 	.word	0xffffffff


	//   ....[19]....
        /*021c*/ 	.word	0xffffffff


	//----- nvinfo : EIATTR_COOP_GROUP_INSTR_OFFSETS
	.align		4
.L_1569:
        /*0220*/ 	.byte	0x04, 0x28
        /*0222*/ 	.short	(.L_1571 - .L_1570)


	//   ....[0]....
.L_1570:
        /*0224*/ 	.word	0x00003410


	//   ....[1]....
        /*0228*/ 	.word	0x00003430


	//   ....[2]....
        /*022c*/ 	.word	0x00003460


	//   ....[3]....
        /*0230*/ 	.word	0x00003480


	//   ....[4]....
        /*0234*/ 	.word	0x000034a0


	//   ....[5]....
        /*0238*/ 	.word	0x000034c0


	//   ....[6]....
        /*023c*/ 	.word	0x000034d0


	//   ....[7]....
        /*0240*/ 	.word	0x00003500


	//   ....[8]....
        /*0244*/ 	.word	0x00003510


	//   ....[9]....
        /*0248*/ 	.word	0x00003530


	//   ....[10]....
        /*024c*/ 	.word	0x00005800


	//   ....[11]....
        /*0250*/ 	.word	0x00005860


	//   ....[12]....
        /*0254*/ 	.word	0x000058c0


	//   ....[13]....
        /*0258*/ 	.word	0x00005910


	//   ....[14]....
        /*025c*/ 	.word	0x00005970


	//   ....[15]....
        /*0260*/ 	.word	0x000059c0


	//   ....[16]....
        /*0264*/ 	.word	0x00005a20


	//   ....[17]....
        /*0268*/ 	.word	0x00005a70


	//   ....[18]....
        /*026c*/ 	.word	0x00005ad0


	//   ....[19]....
        /*0270*/ 	.word	0x00005b20


	//----- nvinfo : EIATTR_EXIT_INSTR_OFFSETS
	.align		4
.L_1571:
        /*0274*/ 	.byte	0x04, 0x1c
        /*0276*/ 	.short	(.L_1573 - .L_1572)


	//   ....[0]....
.L_1572:
        /*0278*/ 	.word	0x00005720


	//   ....[1]....
        /*027c*/ 	.word	0x000057c0


	//----- nvinfo : EIATTR_MAX_THREADS
	.align		4
.L_1573:
        /*0280*/ 	.byte	0x04, 0x05
        /*0282*/ 	.short	(.L_1575 - .L_1574)
.L_1574:
        /*0284*/ 	.word	0x00000100
        /*0288*/ 	.word	0x00000001
        /*028c*/ 	.word	0x00000001


	//----- nvinfo : EIATTR_CRS_STACK_SIZE
	.align		4
.L_1575:
        /*0290*/ 	.byte	0x04, 0x1e
        /*0292*/ 	.short	(.L_1577 - .L_1576)
.L_1576:
        /*0294*/ 	.word	0x00000000
.L_1577:


//--------------------- .nv.info._ZN10layer_norm31ln_parallel_residual_bwd_kernelINS_13Kernel_traitsI13__nv_bfloat16S2_fS2_fjLj7168ELj1ELj1ELj8ELj8ENS_18Kernel_traits_baseILj7168ES2_S2_fS2_fjLj256EEEEELb0ELb0ELb1EEEvNS_9BwdParamsE --------------------------
	.section	.nv.info._ZN10layer_norm31ln_parallel_residual_bwd_kernelINS_13Kernel_traitsI13__nv_bfloat16S2_fS2_fjLj7168ELj1ELj1ELj8ELj8ENS_18Kernel_traits_baseILj7168ES2_S2_fS2_fjLj256EEEEELb0ELb0ELb1EEEvNS_9BwdParamsE,"",@"SHT_CUDA_INFO"
	.sectionflags	@""
	.align	4


	//----- nvinfo : EIATTR_CUDA_API_VERSION
	.align		4
        /*0000*/ 	.byte	0x04, 0x37
        /*0002*/ 	.short	(.L_1579 - .L_1578)
.L_1578:
        /*0004*/ 	.word	0x00000082


	//----- nvinfo : EIATTR_SW2861232_WAR
	.align		4
.L_1579:
        /*0008*/ 	.byte	0x01, 0x35
	.zero		2


	//----- nvinfo : EIATTR_PARAM_CBANK
	.align		4
        /*000c*/ 	.byte	0x04, 0x0a
        /*000e*/ 	.short	(.L_1581 - .L_1580)
	.align		4
.L_1580:
        /*0010*/ 	.word	index@(.nv.constant0._ZN10layer_norm31ln_parallel_residual_bwd_kernelINS_13Kernel_traitsI13__nv_bfloat16S2_fS2_fjLj7168ELj1ELj1ELj8ELj8ENS_18Kernel_traits_baseILj7168ES2_S2_fS2_fjLj256EEEEELb0ELb0ELb1EEEvNS_9BwdParamsE)
        /*0014*/ 	.short	0x0160
        /*0016*/ 	.short	0x0128


	//----- nvinfo : EIATTR_CBANK_PARAM_SIZE
	.align		4
.L_1581:
        /*0018*/ 	.byte	0x03, 0x19
        /*001a*/ 	.short	0x0128


	//----- nvinfo : EIATTR_KPARAM_INFO
	.align		4
        /*001c*/ 	.byte	0x04, 0x17
        /*001e*/ 	.short	(.L_1583 - .L_1582)
.L_1582:
        /*0020*/ 	.word	0x00000000
        /*0024*/ 	.short	0x0000
        /*0026*/ 	.short	0x0000
        /*0028*/ 	.byte	0x00, 0xf0, 0xa1, 0x04


	//----- nvinfo : EIATTR_MAXREG_COUNT
	.align		4
.L_1583:
        /*002c*/ 	.byte	0x03, 0x1b
        /*002e*/ 	.short	0x00ff


	//----- nvinfo : EIATTR_NUM_BARRIERS
	.align		4
        /*0030*/ 	.byte	0x02, 0x4c
        /*0032*/ 	.byte	0x01
	.zero		1


	//----- nvinfo : EIATTR_ANNOTATIONS
	.align		4
        /*0034*/ 	.byte	0x04, 0x55
        /*0036*/ 	.short	(.L_1585 - .L_1584)


	//   ....[0]....
.L_1584:
        /* <DEDUP_REMOVED lines=28> */


	//----- nvinfo : EIATTR_MERCURY_ISA_VERSION
	.align		4
.L_1585:
        /*01e8*/ 	.byte	0x03, 0x5f
        /*01ea*/ 	.short	0x0000


	//----- nvinfo : EIATTR_COOP_GROUP_MASK_REGIDS
	.align		4
        /*01ec*/ 	.byte	0x04, 0x29
        /*01ee*/ 	.short	(.L_1587 - .L_1586)


	//   ....[0]....
.L_1586:
        /*01f0*/ 	.word	0xffffffff


	//   ....[1]....
        /*01f4*/ 	.word	0xffffffff


	//   ....[2]....
        /*01f8*/ 	.word	0xffffffff


	//   ....[3]....
        /*01fc*/ 	.word	0xffffffff


	//   ....[4]....
        /*0200*/ 	.word	0xffffffff


	//   ....[5]....
        /*0204*/ 	.word	0xffffffff


	//   ....[6]....
        /*0208*/ 	.word	0xffffffff


	//   ....[7]....
        /*020c*/ 	.word	0xffffffff


	//   ....[8]....
        /*0210*/ 	.word	0xffffffff


	//   ....[9]....
        /*0214*/ 	.word	0xffffffff


	//   ....[10]....
        /*0218*/ 	.word	0xffffffff


	//   ....[11]....
        /*021c*/ 	.word	0xffffffff


	//   ....[12]....
        /*0220*/ 	.word	0xffffffff


	//   ....[13]....
        /*0224*/ 	.word	0xffffffff


	//   ....[14]....
        /*0228*/ 	.word	0xffffffff


	//   ....[15]....
        /*022c*/ 	.word	0xffffffff


	//   ....[16]....
        /*0230*/ 	.word	0xffffffff


	//   ....[17]....
        /*0234*/ 	.word	0xffffffff


	//   ....[18]....
        /*0238*/ 	.word	0xffffffff


	//   ....[19]....
        /*023c*/ 	.word	0xffffffff


	//----- nvinfo : EIATTR_COOP_GROUP_INSTR_OFFSETS
	.align		4
.L_1587:
        /*0240*/ 	.byte	0x04, 0x28
        /*0242*/ 	.short	(.L_1589 - .L_1588)


	//   ....[0]....
.L_1588:
        /*0244*/ 	.word	0x00003060


	//   ....[1]....
        /*0248*/ 	.word	0x00003080


	//   ....[2]....
        /*024c*/ 	.word	0x000030b0


	//   ....[3]....
        /*0250*/ 	.word	0x000030d0


	//   ....[4]....
        /*0254*/ 	.word	0x000030f0


	//   ....[5]....
        /*0258*/ 	.word	0x00003110


	//   ....[6]....
        /*025c*/ 	.word	0x00003130


	//   ....[7]....
        /*0260*/ 	.word	0x00003140


	//   ....[8]....
        /*0264*/ 	.word	0x00003170


	//   ....[9]....
        /*0268*/ 	.word	0x00003180


	//   ....[10]....
        /*026c*/ 	.word	0x000053d0


	//   ....[11]....
        /*0270*/ 	.word	0x00005450


	//   ....[12]....
        /*0274*/ 	.word	0x000054d0


	//   ....[13]....
        /*0278*/ 	.word	0x00005540


	//   ....[14]....
        /*027c*/ 	.word	0x000055c0


	//   ....[15]....
        /*0280*/ 	.word	0x00005630


	//   ....[16]....
        /*0284*/ 	.word	0x000056b0


	//   ....[17]....
        /*0288*/ 	.word	0x00005720


	//   ....[18]....
        /*028c*/ 	.word	0x000057a0


	//   ....[19]....
        /*0290*/ 	.word	0x00005810


	//----- nvinfo : EIATTR_EXIT_INSTR_OFFSETS
	.align		4
.L_1589:
        /*0294*/ 	.byte	0x04, 0x1c
        /*0296*/ 	.short	(.L_1591 - .L_1590)


	//   ....[0]....
.L_1590:
        /*0298*/ 	.word	0x00005370


	//----- nvinfo : EIATTR_MAX_THREADS
	.align		4
.L_1591:
        /*029c*/ 	.byte	0x04, 0x05
        /*029e*/ 	.short	(.L_1593 - .L_1592)
.L_1592:
        /*02a0*/ 	.word	0x00000100
        /*02a4*/ 	.word	0x00000001
        /*02a8*/ 	.word	0x00000001


	//----- nvinfo : EIATTR_CRS_STACK_SIZE
	.align		4
.L_1593:
        /*02ac*/ 	.byte	0x04, 0x1e
        /*02ae*/ 	.short	(.L_1595 - .L_1594)
.L_1594:
        /*02b0*/ 	.word	0x00000000
.L_1595:


//--------------------- .nv.info._ZN10layer_norm31ln_parallel_residual_bwd_kernelINS_13Kernel_traitsI13__nv_bfloat16S2_fS2_fjLj7168ELj1ELj1ELj8ELj8ENS_18Kernel_traits_baseILj7168ES2_S2_fS2_fjLj256EEEEELb0ELb1ELb0EEEvNS_9BwdParamsE --------------------------
	.section	.nv.info._ZN10layer_norm31ln_parallel_residual_bwd_kernelINS_13Kernel_traitsI13__nv_bfloat16S2_fS2_fjLj7168ELj1ELj1ELj8ELj8ENS_18Kernel_traits_baseILj7168ES2_S2_fS2_fjLj256EEEEELb0ELb1ELb0EEEvNS_9BwdParamsE,"",@"SHT_CUDA_INFO"
	.sectionflags	@""
	.align	4


	//----- nvinfo : EIATTR_CUDA_API_VERSION
	.align		4
        /*0000*/ 	.byte	0x04, 0x37
        /*0002*/ 	.short	(.L_1597 - .L_1596)
.L_1596:
        /*0004*/ 	.word	0x00000082


	//----- nvinfo : EIATTR_SW2861232_WAR
	.align		4
.L_1597:
        /*0008*/ 	.byte	0x01, 0x35
	.zero		2


	//----- nvinfo : EIATTR_PARAM_CBANK
	.align		4
        /*000c*/ 	.byte	0x04, 0x0a
        /*000e*/ 	.short	(.L_1599 - .L_1598)
	.align		4
.L_1598:
        /*0010*/ 	.word	index@(.nv.constant0._ZN10layer_norm31ln_parallel_residual_bwd_kernelINS_13Kernel_traitsI13__nv_bfloat16S2_fS2_fjLj7168ELj1ELj1ELj8ELj8ENS_18Kernel_traits_baseILj7168ES2_S2_fS2_fjLj256EEEEELb0ELb1ELb0EEEvNS_9BwdParamsE)
        /*0014*/ 	.short	0x0160
        /*0016*/ 	.short	0x0128


	//----- nvinfo : EIATTR_CBANK_PARAM_SIZE
	.align		4
.L_1599:
        /*0018*/ 	.byte	0x03, 0x19
        /*001a*/ 	.short	0x0128


	//----- nvinfo : EIATTR_KPARAM_INFO
	.align		4
        /*001c*/ 	.byte	0x04, 0x17
        /*001e*/ 	.short	(.L_1601 - .L_1600)
.L_1600:
        /*0020*/ 	.word	0x00000000
        /*0024*/ 	.short	0x0000
        /*0026*/ 	.short	0x0000
        /*0028*/ 	.byte	0x00, 0xf0, 0xa1, 0x04


	//----- nvinfo : EIATTR_MAXREG_COUNT
	.align		4
.L_1601:
        /*002c*/ 	.byte	0x03, 0x1b
        /*002e*/ 	.short	0x00ff


	//----- nvinfo : EIATTR_NUM_BARRIERS
	.align		4
        /*0030*/ 	.byte	0x02, 0x4c
        /*0032*/ 	.byte	0x01
	.zero		1


	//----- nvinfo : EIATTR_MERCURY_ISA_VERSION
	.align		4
        /*0034*/ 	.byte	0x03, 0x5f
        /*0036*/ 	.short	0x0000


	//----- nvinfo : EIATTR_COOP_GROUP_MASK_REGIDS
	.align		4
        /*0038*/ 	.byte	0x04, 0x29
        /*003a*/ 	.short	(.L_1603 - .L_1602)


	//   ....[0]....
.L_1602:
        /*003c*/ 	.word	0xffffffff


	//   ....[1]....
        /*0040*/ 	.word	0xffffffff


	//   ....[2]....
        /*0044*/ 	.word	0xffffffff


	//   ....[3]....
        /*0048*/ 	.word	0xffffffff


	//   ....[4]....
        /*004c*/ 	.word	0xffffffff


	//   ....[5]....
        /*0050*/ 	.word	0xffffffff


	//   ....[6]....
        /*0054*/ 	.word	0xffffffff


	//   ....[7]....
        /*0058*/ 	.word	0xffffffff


	//   ....[8]....
        /*005c*/ 	.word	0xffffffff


	//   ....[9]....
        /*0060*/ 	.word	0xffffffff


	//   ....[10]....
        /*0064*/ 	.word	0xffffffff


	//   ....[11]....
        /*0068*/ 	.word	0xffffffff


	//   ....[12]....
        /*006c*/ 	.word	0xffffffff


	//   ....[13]....
        /*0070*/ 	.word	0xffffffff


	//   ....[14]....
        /*0074*/ 	.word	0xffffffff


	//   ....[15]....
        /*0078*/ 	.word	0xffffffff


	//   ....[16]....
        /*007c*/ 	.word	0xffffffff


	//   ....[17]....
        /*0080*/ 	.word	0xffffffff


	//   ....[18]....
        /*0084*/ 	.word	0xffffffff


	//   ....[19]....
        /*0088*/ 	.word	0xffffffff


	//----- nvinfo : EIATTR_COOP_GROUP_INSTR_OFFSETS
	.align		4
.L_1603:
        /*008c*/ 	.byte	0x04, 0x28
        /*008e*/ 	.short	(.L_1605 - .L_1604)


	//   ....[0]....
.L_1604:
        /*0090*/ 	.word	0x00002100


	//   ....[1]....
        /*0094*/ 	.word	0x00002120


	//   ....[2]....
        /*0098*/ 	.word	0x00002140


	//   ....[3]....
        /*009c*/ 	.word	0x00002160


	//   ....[4]....
        /*00a0*/ 	.word	0x00002180


	//   ....[5]....
        /*00a4*/ 	.word	0x000021a0


	//   ....[6]....
        /*00a8*/ 	.word	0x000021c0


	//   ....[7]....
        /*00ac*/ 	.word	0x000021e0


	//   ....[8]....
        /*00b0*/ 	.word	0x00002200


	//   ....[9]....
        /*00b4*/ 	.word	0x00002220


	//   ....[10]....
        /*00b8*/ 	.word	0x000041c0


	//   ....[11]....
        /*00bc*/ 	.word	0x00004240


	//   ....[12]....
        /*00c0*/ 	.word	0x000042c0


	//   ....[13]....
        /*00c4*/ 	.word	0x00004330


	//   ....[14]....
        /*00c8*/ 	.word	0x000043b0


	//   ....[15]....
        /*00cc*/ 	.word	0x00004420


	//   ....[16]....
        /*00d0*/ 	.word	0x000044a0


	//   ....[17]....
        /*00d4*/ 	.word	0x00004510


	//   ....[18]....
        /*00d8*/ 	.word	0x00004590


	//   ....[19]....
        /*00dc*/ 	.word	0x00004600


	//----- nvinfo : EIATTR_EXIT_INSTR_OFFSETS
	.align		4
.L_1605:
        /*00e0*/ 	.byte	0x04, 0x1c
        /*00e2*/ 	.short	(.L_1607 - .L_1606)


	//   ....[0]....
.L_1606:
        /*00e4*/ 	.word	0x00004100


	//   ....[1]....
        /*00e8*/ 	.word	0x00004160


	//----- nvinfo : EIATTR_MAX_THREADS
	.align		4
.L_1607:
        /*00ec*/ 	.byte	0x04, 0x05
        /*00ee*/ 	.short	(.L_1609 - .L_1608)
.L_1608:
        /*00f0*/ 	.word	0x00000100
        /*00f4*/ 	.word	0x00000001
        /*00f8*/ 	.word	0x00000001


	//----- nvinfo : EIATTR_CRS_STACK_SIZE
	.align		4
.L_1609:
        /*00fc*/ 	.byte	0x04, 0x1e
        /*00fe*/ 	.short	(.L_1611 - .L_1610)
.L_1610:
        /*0100*/ 	.word	0x00000000
.L_1611:


//--------------------- .nv.info._ZN10layer_norm31ln_parallel_residual_bwd_kernelINS_13Kernel_traitsI13__nv_bfloat16S2_fS2_fjLj7168ELj1ELj1ELj8ELj8ENS_18Kernel_traits_baseILj7168ES2_S2_fS2_fjLj256EEEEELb0ELb1ELb1EEEvNS_9BwdParamsE --------------------------
	.section	.nv.info._ZN10layer_norm31ln_parallel_residual_bwd_kernelINS_13Kernel_traitsI13__nv_bfloat16S2_fS2_fjLj7168ELj1ELj1ELj8ELj8ENS_18Kernel_traits_baseILj7168ES2_S2_fS2_fjLj256EEEEELb0ELb1ELb1EEEvNS_9BwdParamsE,"",@"SHT_CUDA_INFO"
	.sectionflags	@""
	.align	4


	//----- nvinfo : EIATTR_CUDA_API_VERSION
	.align		4
        /*0000*/ 	.byte	0x04, 0x37
        /*0002*/ 	.short	(.L_1613 - .L_1612)
.L_1612:
        /*0004*/ 	.word	0x00000082


	//----- nvinfo : EIATTR_SW2861232_WAR
	.align		4
.L_1613:
        /*0008*/ 	.byte	0x01, 0x35
	.zero		2


	//----- nvinfo : EIATTR_PARAM_CBANK
	.align		4
        /*000c*/ 	.byte	0x04, 0x0a
        /*000e*/ 	.short	(.L_1615 - .L_1614)
	.align		4
.L_1614:
        /*0010*/ 	.word	index@(.nv.constant0._ZN10layer_norm31ln_parallel_residual_bwd_kernelINS_13Kernel_traitsI13__nv_bfloat16S2_fS2_fjLj7168ELj1ELj1ELj8ELj8ENS_18Kernel_traits_baseILj7168ES2_S2_fS2_fjLj256EEEEELb0ELb1ELb1EEEvNS_9BwdParamsE)
        /*0014*/ 	.short	0x0160
        /*0016*/ 	.short	0x0128


	//----- nvinfo : EIATTR_CBANK_PARAM_SIZE
	.align		4
.L_1615:
        /*0018*/ 	.byte	0x03, 0x19
        /*001a*/ 	.short	0x0128


	//----- nvinfo : EIATTR_KPARAM_INFO
	.align		4
        /*001c*/ 	.byte	0x04, 0x17
        /*001e*/ 	.short	(.L_1617 - .L_1616)
.L_1616:
        /*0020*/ 	.word	0x00000000
        /*0024*/ 	.short	0x0000
        /*0026*/ 	.short	0x0000
        /*0028*/ 	.byte	0x00, 0xf0, 0xa1, 0x04


	//----- nvinfo : EIATTR_MAXREG_COUNT
	.align		4
.L_1617:
        /*002c*/ 	.byte	0x03, 0x1b
        /*002e*/ 	.short	0x00ff


	//----- nvinfo : EIATTR_NUM_BARRIERS
	.align		4
        /*0030*/ 	.byte	0x02, 0x4c
        /*0032*/ 	.byte	0x01
	.zero		1


	//----- nvinfo : EIATTR_MERCURY_ISA_VERSION
	.align		4
        /*0034*/ 	.byte	0x03, 0x5f
        /*0036*/ 	.short	0x0000


	//----- nvinfo : EIATTR_COOP_GROUP_MASK_REGIDS
	.align		4
        /*0038*/ 	.byte	0x04, 0x29
        /*003a*/ 	.short	(.L_1619 - .L_1618)


	//   ....[0]....
.L_1618:
        /*003c*/ 	.word	0xffffffff


	//   ....[1]....
        /*0040*/ 	.word	0xffffffff


	//   ....[2]....
        /*0044*/ 	.word	0xffffffff


	//   ....[3]....
        /*0048*/ 	.word	0xffffffff


	//   ....[4]....
        /*004c*/ 	.word	0xffffffff


	//   ....[5]....
        /*0050*/ 	.word	0xffffffff


	//   ....[6]....
        /*0054*/ 	.word	0xffffffff


	//   ....[7]....
        /*0058*/ 	.word	0xffffffff


	//   ....[8]....
        /*005c*/ 	.word	0xffffffff


	//   ....[9]....
        /*0060*/ 	.word	0xffffffff


	//   ....[10]....
        /*0064*/ 	.word	0xffffffff


	//   ....[11]....
        /*0068*/ 	.word	0xffffffff


	//   ....[12]....
        /*006c*/ 	.word	0xffffffff


	//   ....[13]....
        /*0070*/ 	.word	0xffffffff


	//   ....[14]....
        /*0074*/ 	.word	0xffffffff


	//   ....[15]....
        /*0078*/ 	.word	0xffffffff


	//   ....[16]....
        /*007c*/ 	.word	0xffffffff


	//   ....[17]....
        /*0080*/ 	.word	0xffffffff


	//   ....[18]....
        /*0084*/ 	.word	0xffffffff


	//   ....[19]....
        /*0088*/ 	.word	0xffffffff


	//----- nvinfo : EIATTR_COOP_GROUP_INSTR_OFFSETS
	.align		4
.L_1619:
        /*008c*/ 	.byte	0x04, 0x28
        /*008e*/ 	.short	(.L_1621 - .L_1620)


	//   ....[0]....
.L_1620:
        /*0090*/ 	.word	0x00001c50


	//   ....[1]....
        /*0094*/ 	.word	0x00001c70


	//   ....[2]....
        /*0098*/ 	.word	0x00001c90


	//   ....[3]....
        /*009c*/ 	.word	0x00001cb0


	//   ....[4]....
        /*00a0*/ 	.word	0x00001cd0


	//   ....[5]....
        /*00a4*/ 	.word	0x00001cf0


	//   ....[6]....
        /*00a8*/ 	.word	0x00001d10


	//   ....[7]....
        /*00ac*/ 	.word	0x00001d30


	//   ....[8]....
        /*00b0*/ 	.word	0x00001d50


	//   ....[9]....
        /*00b4*/ 	.word	0x00001d70


	//   ....[10]....
        /*00b8*/ 	.word	0x00003b60


	//   ....[11]....
        /*00bc*/ 	.word	0x00003be0


	//   ....[12]....
        /*00c0*/ 	.word	0x00003c60


	//   ....[13]....
        /*00c4*/ 	.word	0x00003cd0


	//   ....[14]....
        /*00c8*/ 	.word	0x00003d50


	//   ....[15]....
        /*00cc*/ 	.word	0x00003dc0


	//   ....[16]....
        /*00d0*/ 	.word	0x00003e40


	//   ....[17]....
        /*00d4*/ 	.word	0x00003eb0


	//   ....[18]....
        /*00d8*/ 	.word	0x00003f30


	//   ....[19]....
        /*00dc*/ 	.word	0x00003fa0


	//----- nvinfo : EIATTR_EXIT_INSTR_OFFSETS
	.align		4
.L_1621:
        /*00e0*/ 	.byte	0x04, 0x1c
        /*00e2*/ 	.short	(.L_1623 - .L_1622)


	//   ....[0]....
.L_1622:
        /*00e4*/ 	.word	0x00003b00


	//----- nvinfo : EIATTR_MAX_THREADS
	.align		4
.L_1623:
        /*00e8*/ 	.byte	0x04, 0x05
        /*00ea*/ 	.short	(.L_1625 - .L_1624)
.L_1624:
        /*00ec*/ 	.word	0x00000100
        /*00f0*/ 	.word	0x00000001
        /*00f4*/ 	.word	0x00000001


	//----- nvinfo : EIATTR_CRS_STACK_SIZE
	.align		4
.L_1625:
        /*00f8*/ 	.byte	0x04, 0x1e
        /*00fa*/ 	.short	(.L_1627 - .L_1626)
.L_1626:
        /*00fc*/ 	.word	0x00000000
.L_1627:


//--------------------- .nv.info._ZN10layer_norm31ln_parallel_residual_bwd_kernelINS_13Kernel_traitsI13__nv_bfloat16S2_fS2_fjLj7168ELj1ELj1ELj8ELj8ENS_18Kernel_traits_baseILj7168ES2_S2_fS2_fjLj256EEEEELb1ELb0ELb0EEEvNS_9BwdParamsE --------------------------
	.section	.nv.info._ZN10layer_norm31ln_parallel_residual_bwd_kernelINS_13Kernel_traitsI13__nv_bfloat16S2_fS2_fjLj7168ELj1ELj1ELj8ELj8ENS_18Kernel_traits_baseILj7168ES2_S2_fS2_fjLj256EEEEELb1ELb0ELb0EEEvNS_9BwdParamsE,"",@"SHT_CUDA_INFO"
	.sectionflags	@""
	.align	4


	//----- nvinfo : EIATTR_CUDA_API_VERSION
	.align		4
        /*0000*/ 	.byte	0x04, 0x37
        /*0002*/ 	.short	(.L_1629 - .L_1628)
.L_1628:
        /*0004*/ 	.word	0x00000082


	//----- nvinfo : EIATTR_SW2861232_WAR
	.align		4
.L_1629:
        /*0008*/ 	.byte	0x01, 0x35
	.zero		2


	//----- nvinfo : EIATTR_PARAM_CBANK
	.align		4
        /*000c*/ 	.byte	0x04, 0x0a
        /*000e*/ 	.short	(.L_1631 - .L_1630)
	.align		4
.L_1630:
        /*0010*/ 	.word	index@(.nv.constant0._ZN10layer_norm31ln_parallel_residual_bwd_kernelINS_13Kernel_traitsI13__nv_bfloat16S2_fS2_fjLj7168ELj1ELj1ELj8ELj8ENS_18Kernel_traits_baseILj7168ES2_S2_fS2_fjLj256EEEEELb1ELb0ELb0EEEvNS_9BwdParamsE)
        /*0014*/ 	.short	0x0160
        /*0016*/ 	.short	0x0128


	//----- nvinfo : EIATTR_CBANK_PARAM_SIZE
	.align		4
.L_1631:
        /*0018*/ 	.byte	0x03, 0x19
        /*001a*/ 	.short	0x0128


	//----- nvinfo : EIATTR_KPARAM_INFO
	.align		4
        /*001c*/ 	.byte	0x04, 0x17
        /*001e*/ 	.short	(.L_1633 - .L_1632)
.L_1632:
        /*0020*/ 	.word	0x00000000
        /*0024*/ 	.short	0x0000
        /*0026*/ 	.short	0x0000
        /*0028*/ 	.byte	0x00, 0xf0, 0xa1, 0x04


	//----- nvinfo : EIATTR_MAXREG_COUNT
	.align		4
.L_1633:
        /*002c*/ 	.byte	0x03, 0x1b
        /*002e*/ 	.short	0x00ff


	//----- nvinfo : EIATTR_NUM_BARRIERS
	.align		4
        /*0030*/ 	.byte	0x02, 0x4c
        /*0032*/ 	.byte	0x01
	.zero		1


	//----- nvinfo : EIATTR_ANNOTATIONS
	.align		4
        /*0034*/ 	.byte	0x04, 0x55
        /*0036*/ 	.short	(.L_1635 - .L_1634)


	//   ....[0]....
.L_1634:
        /* <DEDUP_REMOVED lines=40> */


	//----- nvinfo : EIATTR_MERCURY_ISA_VERSION
	.align		4
.L_1635:
        /*02a8*/ 	.byte	0x03, 0x5f
        /*02aa*/ 	.short	0x0000


	//----- nvinfo : EIATTR_COOP_GROUP_MASK_REGIDS
	.align		4
        /*02ac*/ 	.byte	0x04, 0x29
        /*02ae*/ 	.short	(.L_1637 - .L_1636)


	//   ....[0]....
.L_1636:
        /*02b0*/ 	.word	0xffffffff


	//   ....[1]....
        /*02b4*/ 	.word	0xffffffff


	//   ....[2]....
        /*02b8*/ 	.word	0xffffffff


	//   ....[3]....
        /*02bc*/ 	.word	0xffffffff


	//   ....[4]....
        /*02c0*/ 	.word	0xffffffff


	//   ....[5]....
        /*02c4*/ 	.word	0xffffffff


	//   ....[6]....
        /*02c8*/ 	.word	0xffffffff


	//   ....[7]....
        /*02cc*/ 	.word	0xffffffff


	//   ....[8]....
        /*02d0*/ 	.word	0xffffffff


	//   ....[9]....
        /*02d4*/ 	.word	0xffffffff


	//   ....[10]....
        /*02d8*/ 	.word	0xffffffff


	//   ....[11]....
        /*02dc*/ 	.word	0xffffffff


	//   ....[12]....
        /*02e0*/ 	.word	0xffffffff


	//   ....[13]....
        /*02e4*/ 	.word	0xffffffff


	//   ....[14]....
        /*02e8*/ 	.word	0xffffffff


	//   ....[15]....
        /*02ec*/ 	.word	0xffffffff


	//   ....[16]....
        /*02f0*/ 	.word	0xffffffff


	//   ....[17]....
        /*02f4*/ 	.word	0xffffffff


	//   ....[18]....
        /*02f8*/ 	.word	0xffffffff


	//   ....[19]....
        /*02fc*/ 	.word	0xffffffff


	//----- nvinfo : EIATTR_COOP_GROUP_INSTR_OFFSETS
	.align		4
.L_1637:
        /*0300*/ 	.byte	0x04, 0x28
        /*0302*/ 	.short	(.L_1639 - .L_1638)


	//   ....[0]....
.L_1638:
        /*0304*/ 	.word	0x00003a90


	//   ....[1]....
        /*0308*/ 	.word	0x00003ab0


	//   ....[2]....
        /*030c*/ 	.word	0x00003ae0


	//   ....[3]....
        /*0310*/ 	.word	0x00003b00


	//   ....[4]....
        /*0314*/ 	.word	0x00003b20


	//   ....[5]....
        /*0318*/ 	.word	0x00003b40


	//   ....[6]....
        /*031c*/ 	.word	0x00003b50


	//   ....[7]....
        /*0320*/ 	.word	0x00003b80


	//   ....[8]....
        /*0324*/ 	.word	0x00003b90


	//   ....[9]....
        /*0328*/ 	.word	0x00003bb0


	//   ....[10]....
        /*032c*/ 	.word	0x00006960


	//   ....[11]....
        /*0330*/ 	.word	0x000069e0


	//   ....[12]....
        /*0334*/ 	.word	0x00006a60


	//   ....[13]....
        /*0338*/ 	.word	0x00006ad0


	//   ....[14]....
        /*033c*/ 	.word	0x00006b50


	//   ....[15]....
        /*0340*/ 	.word	0x00006bc0


	//   ....[16]....
        /*0344*/ 	.word	0x00006c40


	//   ....[17]....
        /*0348*/ 	.word	0x00006cb0


	//   ....[18]....
        /*034c*/ 	.word	0x00006d30


	//   ....[19]....
        /*0350*/ 	.word	0x00006da0


	//----- nvinfo : EIATTR_EXIT_INSTR_OFFSETS
	.align		4
.L_1639:
        /*0354*/ 	.byte	0x04, 0x1c
        /*0356*/ 	.short	(.L_1641 - .L_1640)


	//   ....[0]....
.L_1640:
        /*0358*/ 	.word	0x00006860


	//   ....[1]....
        /*035c*/ 	.word	0x00006900


	//----- nvinfo : EIATTR_MAX_THREADS
	.align		4
.L_1641:
        /*0360*/ 	.byte	0x04, 0x05
        /*0362*/ 	.short	(.L_1643 - .L_1642)
.L_1642:
        /*0364*/ 	.word	0x00000100
        /*0368*/ 	.word	0x00000001
        /*036c*/ 	.word	0x00000001


	//----- nvinfo : EIATTR_CRS_STACK_SIZE
	.align		4
.L_1643:
        /*0370*/ 	.byte	0x04, 0x1e
        /*0372*/ 	.short	(.L_1645 - .L_1644)
.L_1644:
        /*0374*/ 	.word	0x00000000
.L_1645:


//--------------------- .nv.info._ZN10layer_norm31ln_parallel_residual_bwd_kernelINS_13Kernel_traitsI13__nv_bfloat16S2_fS2_fjLj7168ELj1ELj1ELj8ELj8ENS_18Kernel_traits_baseILj7168ES2_S2_fS2_fjLj256EEEEELb1ELb0ELb1EEEvNS_9BwdParamsE --------------------------
	.section	.nv.info._ZN10layer_norm31ln_parallel_residual_bwd_kernelINS_13Kernel_traitsI13__nv_bfloat16S2_fS2_fjLj7168ELj1ELj1ELj8ELj8ENS_18Kernel_traits_baseILj7168ES2_S2_fS2_fjLj256EEEEELb1ELb0ELb1EEEvNS_9BwdParamsE,"",@"SHT_CUDA_INFO"
	.sectionflags	@""
	.align	4


	//----- nvinfo : EIATTR_CUDA_API_VERSION
	.align		4
        /*0000*/ 	.byte	0x04, 0x37
        /*0002*/ 	.short	(.L_1647 - .L_1646)
.L_1646:
        /*0004*/ 	.word	0x00000082


	//----- nvinfo : EIATTR_SW2861232_WAR
	.align		4
.L_1647:
        /*0008*/ 	.byte	0x01, 0x35
	.zero		2


	//----- nvinfo : EIATTR_PARAM_CBANK
	.align		4
        /*000c*/ 	.byte	0x04, 0x0a
        /*000e*/ 	.short	(.L_1649 - .L_1648)
	.align		4
.L_1648:
        /*0010*/ 	.word	index@(.nv.constant0._ZN10layer_norm31ln_parallel_residual_bwd_kernelINS_13Kernel_traitsI13__nv_bfloat16S2_fS2_fjLj7168ELj1ELj1ELj8ELj8ENS_18Kernel_traits_baseILj7168ES2_S2_fS2_fjLj256EEEEELb1ELb0ELb1EEEvNS_9BwdParamsE)
        /*0014*/ 	.short	0x0160
        /*0016*/ 	.short	0x0128


	//----- nvinfo : EIATTR_CBANK_PARAM_SIZE
	.align		4
.L_1649:
        /*0018*/ 	.byte	0x03, 0x19
        /*001a*/ 	.short	0x0128


	//----- nvinfo : EIATTR_KPARAM_INFO
	.align		4
        /*001c*/ 	.byte	0x04, 0x17
        /*001e*/ 	.short	(.L_1651 - .L_1650)
.L_1650:
        /*0020*/ 	.word	0x00000000
        /*0024*/ 	.short	0x0000
        /*0026*/ 	.short	0x0000
        /*0028*/ 	.byte	0x00, 0xf0, 0xa1, 0x04


	//----- nvinfo : EIATTR_MAXREG_COUNT
	.align		4
.L_1651:
        /*002c*/ 	.byte	0x03, 0x1b
        /*002e*/ 	.short	0x00ff


	//----- nvinfo : EIATTR_NUM_BARRIERS
	.align		4
        /*0030*/ 	.byte	0x02, 0x4c
        /*0032*/ 	.byte	0x01
	.zero		1


	//----- nvinfo : EIATTR_ANNOTATIONS
	.align		4
        /*0034*/ 	.byte	0x04, 0x55
        /*0036*/ 	.short	(.L_1653 - .L_1652)


	//   ....[0]....
.L_1652:
        /* <DEDUP_REMOVED lines=42> */


	//----- nvinfo : EIATTR_MERCURY_ISA_VERSION
	.align		4
.L_1653:
        /*02c8*/ 	.byte	0x03, 0x5f
        /*02ca*/ 	.short	0x0000


	//----- nvinfo : EIATTR_COOP_GROUP_MASK_REGIDS
	.align		4
        /*02cc*/ 	.byte	0x04, 0x29
        /*02ce*/ 	.short	(.L_1655 - .L_1654)


	//   ....[0]....
.L_1654:
        /*02d0*/ 	.word	0xffffffff


	//   ....[1]....
        /*02d4*/ 	.word	0xffffffff


	//   ....[2]....
        /*02d8*/ 	.word	0xffffffff


	//   ....[3]....
        /*02dc*/ 	.word	0xffffffff


	//   ....[4]....
        /*02e0*/ 	.word	0xffffffff


	//   ....[5]....
        /*02e4*/ 	.word	0xffffffff


	//   ....[6]....
        /*02e8*/ 	.word	0xffffffff


	//   ....[7]....
        /*02ec*/ 	.word	0xffffffff


	//   ....[8]....
        /*02f0*/ 	.word	0xffffffff


	//   ....[9]....
        /*02f4*/ 	.word	0xffffffff


	//   ....[10]....
        /*02f8*/ 	.word	0xffffffff


	//   ....[11]....
        /*02fc*/ 	.word	0xffffffff


	//   ....[12]....
        /*0300*/ 	.word	0xffffffff


	//   ....[13]....
        /*0304*/ 	.word	0xffffffff


	//   ....[14]....
        /*0308*/ 	.word	0xffffffff


	//   ....[15]....
        /*030c*/ 	.word	0xffffffff


	//   ....[16]....
        /*0310*/ 	.word	0xffffffff


	//   ....[17]....
        /*0314*/ 	.word	0xffffffff


	//   ....[18]....
        /*0318*/ 	.word	0xffffffff


	//   ....[19]....
        /*031c*/ 	.word	0xffffffff


	//----- nvinfo : EIATTR_COOP_GROUP_INSTR_OFFSETS
	.align		4
.L_1655:
        /*0320*/ 	.byte	0x04, 0x28
        /*0322*/ 	.short	(.L_1657 - .L_1656)


	//   ....[0]....
.L_1656:
        /*0324*/ 	.word	0x000035e0


	//   ....[1]....
        /*0328*/ 	.word	0x00003600


	//   ....[2]....
        /*032c*/ 	.word	0x00003630


	//   ....[3]....
        /*0330*/ 	.word	0x00003650


	//   ....[4]....
        /*0334*/ 	.word	0x00003670


	//   ....[5]....
        /*0338*/ 	.word	0x00003690


	//   ....[6]....
        /*033c*/ 	.word	0x000036b0


	//   ....[7]....
        /*0340*/ 	.word	0x000036c0


	//   ....[8]....
        /*0344*/ 	.word	0x000036f0


	//   ....[9]....
        /*0348*/ 	.word	0x00003700


	//   ....[10]....
        /*034c*/ 	.word	0x000061c0


	//   ....[11]....
        /*0350*/ 	.word	0x00006230


	//   ....[12]....
        /*0354*/ 	.word	0x000062a0


	//   ....[13]....
        /*0358*/ 	.word	0x00006300


	//   ....[14]....
        /*035c*/ 	.word	0x00006370


	//   ....[15]....
        /*0360*/ 	.word	0x000063d0


	//   ....[16]....
        /*0364*/ 	.word	0x00006440


	//   ....[17]....
        /*0368*/ 	.word	0x000064a0


	//   ....[18]....
        /*036c*/ 	.word	0x00006510


	//   ....[19]....
        /*0370*/ 	.word	0x00006570


	//----- nvinfo : EIATTR_EXIT_INSTR_OFFSETS
	.align		4
.L_1657:
        /*0374*/ 	.byte	0x04, 0x1c
        /*0376*/ 	.short	(.L_1659 - .L_1658)


	//   ....[0]....
.L_1658:
        /*0378*/ 	.word	0x00006170


	//----- nvinfo : EIATTR_MAX_THREADS
	.align		4
.L_1659:
        /*037c*/ 	.byte	0x04, 0x05
        /*037e*/ 	.short	(.L_1661 - .L_1660)
.L_1660:
        /*0380*/ 	.word	0x00000100
        /*0384*/ 	.word	0x00000001
        /*0388*/ 	.word	0x00000001


	//----- nvinfo : EIATTR_CRS_STACK_SIZE
	.align		4
.L_1661:
        /*038c*/ 	.byte	0x04, 0x1e
        /*038e*/ 	.short	(.L_1663 - .L_1662)
.L_1662:
        /*0390*/ 	.word	0x00000000
.L_1663:


//--------------------- .nv.info._ZN10layer_norm22ln_bwd_finalize_kernelINS_22Kernel_traits_finalizeILj7168E13__nv_bfloat16S2_fS2_fjLb0ELj1024ELj4ENS_18Kernel_traits_baseILj7168ES2_S2_fS2_fjLj1024EEEEELb0ELb0EEEvNS_9BwdParamsE --------------------------
	.section	.nv.info._ZN10layer_norm22ln_bwd_finalize_kernelINS_22Kernel_traits_finalizeILj7168E13__nv_bfloat16S2_fS2_fjLb0ELj1024ELj4ENS_18Kernel_traits_baseILj7168ES2_S2_fS2_fjLj1024EEEEELb0ELb0EEEvNS_9BwdParamsE,"",@"SHT_CUDA_INFO"
	.sectionflags	@""
	.align	4


	//----- nvinfo : EIATTR_CUDA_API_VERSION
	.align		4
        /*0000*/ 	.byte	0x04, 0x37
        /*0002*/ 	.short	(.L_1665 - .L_1664)
.L_1664:
        /*0004*/ 	.word	0x00000082


	//----- nvinfo : EIATTR_SW2861232_WAR
	.align		4
.L_1665:
        /*0008*/ 	.byte	0x01, 0x35
	.zero		2


	//----- nvinfo : EIATTR_PARAM_CBANK
	.align		4
        /*000c*/ 	.byte	0x04, 0x0a
        /*000e*/ 	.short	(.L_1667 - .L_1666)
	.align		4
.L_1666:
        /*0010*/ 	.word	index@(.nv.constant0._ZN10layer_norm22ln_bwd_finalize_kernelINS_22Kernel_traits_finalizeILj7168E13__nv_bfloat16S2_fS2_fjLb0ELj1024ELj4ENS_18Kernel_traits_baseILj7168ES2_S2_fS2_fjLj1024EEEEELb0ELb0EEEvNS_9BwdParamsE)
        /*0014*/ 	.short	0x0160
        /*0016*/ 	.short	0x0128


	//----- nvinfo : EIATTR_CBANK_PARAM_SIZE
	.align		4
.L_1667:
        /*0018*/ 	.byte	0x03, 0x19
        /*001a*/ 	.short	0x0128


	//----- nvinfo : EIATTR_KPARAM_INFO
	.align		4
        /*001c*/ 	.byte	0x04, 0x17
        /*001e*/ 	.short	(.L_1669 - .L_1668)
.L_1668:
        /*0020*/ 	.word	0x00000000
        /*0024*/ 	.short	0x0000
        /*0026*/ 	.short	0x0000
        /*0028*/ 	.byte	0x00, 0xf0, 0xa1, 0x04


	//----- nvinfo : EIATTR_MAXREG_COUNT
	.align		4
.L_1669:
        /*002c*/ 	.byte	0x03, 0x1b
        /*002e*/ 	.short	0x0040


	//----- nvinfo : EIATTR_NUM_BARRIERS
	.align		4
        /*0030*/ 	.byte	0x02, 0x4c
        /*0032*/ 	.byte	0x01
	.zero		1


	//----- nvinfo : EIATTR_MERCURY_ISA_VERSION
	.align		4
        /*0034*/ 	.byte	0x03, 0x5f
        /*0036*/ 	.short	0x0000


	//----- nvinfo : EIATTR_COOP_GROUP_MASK_REGIDS
	.align		4
        /*0038*/ 	.byte	0x04, 0x29
        /*003a*/ 	.short	(.L_1671 - .L_1670)


	//   ....[0]....
.L_1670:
        /*003c*/ 	.word	0xffffffff


	//   ....[1]....
        /*0040*/ 	.word	0xffffffff


	//   ....[2]....
        /*0044*/ 	.word	0xffffffff


	//   ....[3]....
        /*0048*/ 	.word	0xffffffff


	//   ....[4]....
        /*004c*/ 	.word	0xffffffff


	//   ....[5]....
        /*0050*/ 	.word	0xffffffff


	//   ....[6]....
        /*0054*/ 	.word	0xffffffff


	//   ....[7]....
        /*0058*/ 	.word	0xffffffff


	//   ....[8]....
        /*005c*/ 	.word	0xffffffff


	//   ....[9]....
        /*0060*/ 	.word	0xffffffff


	//   ....[10]....
        /*0064*/ 	.word	0xffffffff


	//   ....[11]....
        /*0068*/ 	.word	0xffffffff


	//   ....[12]....
        /*006c*/ 	.word	0xffffffff


	//   ....[13]....
        /*0070*/ 	.word	0xffffffff


	//   ....[14]....
        /*0074*/ 	.word	0xffffffff


	//   ....[15]....
        /*0078*/ 	.word	0xffffffff


	//   ....[16]....
        /*007c*/ 	.word	0xffffffff


	//   ....[17]....
        /*0080*/ 	.word	0xffffffff


	//   ....[18]....
        /*0084*/ 	.word	0xffffffff


	//   ....[19]....
        /*0088*/ 	.word	0xffffffff


	//----- nvinfo : EIATTR_COOP_GROUP_INSTR_OFFSETS
	.align		4
.L_1671:
        /*008c*/ 	.byte	0x04, 0x28
        /*008e*/ 	.short	(.L_1673 - .L_1672)


	//   ....[0]....
.L_1672:
        /*0090*/ 	.word	0x00000820


	//   ....[1]....
        /*0094*/ 	.word	0x00000850


	//   ....[2]....
        /*0098*/ 	.word	0x00000860


	//   ....[3]....
        /*009c*/ 	.word	0x00000890


	//   ....[4]....
        /*00a0*/ 	.word	0x000008a0


	//   ....[5]....
        /*00a4*/ 	.word	0x000008d0


	//   ....[6]....
        /*00a8*/ 	.word	0x000008f0


	//   ....[7]....
        /*00ac*/ 	.word	0x00000900


	//   ....[8]....
        /*00b0*/ 	.word	0x00000930


	//   ....[9]....
        /*00b4*/ 	.word	0x00000940


	//   ....[10]....
        /*00b8*/ 	.word	0x00000b50


	//   ....[11]....
        /*00bc*/ 	.word	0x00000bc0


	//   ....[12]....
        /*00c0*/ 	.word	0x00000c20


	//   ....[13]....
        /*00c4*/ 	.word	0x00000c80


	//   ....[14]....
        /*00c8*/ 	.word	0x00000cf0


	//   ....[15]....
        /*00cc*/ 	.word	0x00000d60


	//   ....[16]....
        /*00d0*/ 	.word	0x00000dc0


	//   ....[17]....
        /*00d4*/ 	.word	0x00000e20


	//   ....[18]....
        /*00d8*/ 	.word	0x00000e80


	//   ....[19]....
        /*00dc*/ 	.word	0x00000ee0


	//----- nvinfo : EIATTR_EXIT_INSTR_OFFSETS
	.align		4
.L_1673:
        /*00e0*/ 	.byte	0x04, 0x1c
        /*00e2*/ 	.short	(.L_1675 - .L_1674)


	//   ....[0]....
.L_1674:
        /*00e4*/ 	.word	0x00000070


	//   ....[1]....
        /*00e8*/ 	.word	0x00000af0


	//----- nvinfo : EIATTR_MAX_THREADS
	.align		4
.L_1675:
        /*00ec*/ 	.byte	0x04, 0x05
        /*00ee*/ 	.short	(.L_1677 - .L_1676)
.L_1676:
        /*00f0*/ 	.word	0x00000400
        /*00f4*/ 	.word	0x00000001
        /*00f8*/ 	.word	0x00000001


	//----- nvinfo : EIATTR_CRS_STACK_SIZE
	.align		4
.L_1677:
        /*00fc*/ 	.byte	0x04, 0x1e
        /*00fe*/ 	.short	(.L_1679 - .L_1678)
.L_1678:
        /*0100*/ 	.word	0x00000000
.L_1679:


//--------------------- .nv.info._ZN10layer_norm40ln_parallel_residual_bwd_finalize_kernelINS_22Kernel_traits_finalizeILj7168E13__nv_bfloat16S2_fS2_fjLb0ELj1024ELj4ENS_18Kernel_traits_baseILj7168ES2_S2_fS2_fjLj1024EEEEELb0EEEvNS_9BwdParamsE --------------------------
	.section	.nv.info._ZN10layer_norm40ln_parallel_residual_bwd_finalize_kernelINS_22Kernel_traits_finalizeILj7168E13__nv_bfloat16S2_fS2_fjLb0ELj1024ELj4ENS_18Kernel_traits_baseILj7168ES2_S2_fS2_fjLj1024EEEEELb0EEEvNS_9BwdParamsE,"",@"SHT_CUDA_INFO"
	.sectionflags	@""
	.align	4


	//----- nvinfo : EIATTR_CUDA_API_VERSION
	.align		4
        /*0000*/ 	.byte	0x04, 0x37
        /*0002*/ 	.short	(.L_1681 - .L_1680)
.L_1680:
        /*0004*/ 	.word	0x00000082


	//----- nvinfo : EIATTR_SW2861232_WAR
	.align		4
.L_1681:
        /*0008*/ 	.byte	0x01, 0x35
	.zero		2


	//----- nvinfo : EIATTR_PARAM_CBANK
	.align		4
        /*000c*/ 	.byte	0x04, 0x0a
        /*000e*/ 	.short	(.L_1683 - .L_1682)
	.align		4
.L_1682:
        /*0010*/ 	.word	index@(.nv.constant0._ZN10layer_norm40ln_parallel_residual_bwd_finalize_kernelINS_22Kernel_traits_finalizeILj7168E13__nv_bfloat16S2_fS2_fjLb0ELj1024ELj4ENS_18Kernel_traits_baseILj7168ES2_S2_fS2_fjLj1024EEEEELb0EEEvNS_9BwdParamsE)
        /*0014*/ 	.short	0x0160
        /*0016*/ 	.short	0x0128


	//----- nvinfo : EIATTR_CBANK_PARAM_SIZE
	.align		4
.L_1683:
        /*0018*/ 	.byte	0x03, 0x19
        /*001a*/ 	.short	0x0128


	//----- nvinfo : EIATTR_KPARAM_INFO
	.align		4
        /*001c*/ 	.byte	0x04, 0x17
        /*001e*/ 	.short	(.L_1685 - .L_1684)
.L_1684:
        /*0020*/ 	.word	0x00000000
        /*0024*/ 	.short	0x0000
        /*0026*/ 	.short	0x0000
        /*0028*/ 	.byte	0x00, 0xf0, 0xa1, 0x04


	//----- nvinfo : EIATTR_MAXREG_COUNT
	.align		4
.L_1685:
        /*002c*/ 	.byte	0x03, 0x1b
        /*002e*/ 	.short	0x0040


	//----- nvinfo : EIATTR_NUM_BARRIERS
	.align		4
        /*0030*/ 	.byte	0x02, 0x4c
        /*0032*/ 	.byte	0x01
	.zero		1


	//----- nvinfo : EIATTR_MERCURY_ISA_VERSION
	.align		4
        /*0034*/ 	.byte	0x03, 0x5f
        /*0036*/ 	.short	0x0000


	//----- nvinfo : EIATTR_COOP_GROUP_MASK_REGIDS
	.align		4
        /*0038*/ 	.byte	0x04, 0x29
        /*003a*/ 	.short	(.L_1687 - .L_1686)


	//   ....[0]....
.L_1686:
        /*003c*/ 	.word	0xffffffff


	//   ....[1]....
        /*0040*/ 	.word	0xffffffff


	//   ....[2]....
        /*0044*/ 	.word	0xffffffff


	//   ....[3]....
        /*0048*/ 	.word	0xffffffff


	//   ....[4]....
        /*004c*/ 	.word	0xffffffff


	//   ....[5]....
        /*0050*/ 	.word	0xffffffff


	//   ....[6]....
        /*0054*/ 	.word	0xffffffff


	//   ....[7]....
        /*0058*/ 	.word	0xffffffff


	//   ....[8]....
        /*005c*/ 	.word	0xffffffff


	//   ....[9]....
        /*0060*/ 	.word	0xffffffff


	//   ....[10]....
        /*0064*/ 	.word	0xffffffff


	//   ....[11]....
        /*0068*/ 	.word	0xffffffff


	//   ....[12]....
        /*006c*/ 	.word	0xffffffff


	//   ....[13]....
        /*0070*/ 	.word	0xffffffff


	//   ....[14]....
        /*0074*/ 	.word	0xffffffff


	//   ....[15]....
        /*0078*/ 	.word	0xffffffff


	//   ....[16]....
        /*007c*/ 	.word	0xffffffff


	//   ....[17]....
        /*0080*/ 	.word	0xffffffff


	//   ....[18]....
        /*0084*/ 	.word	0xffffffff


	//   ....[19]....
        /*0088*/ 	.word	0xffffffff


	//   ....[20]....
        /*008c*/ 	.word	0xffffffff


	//   ....[21]....
        /*0090*/ 	.word	0xffffffff


	//   ....[22]....
        /*0094*/ 	.word	0xffffffff


	//   ....[23]....
        /*0098*/ 	.word	0xffffffff


	//   ....[24]....
        /*009c*/ 	.word	0xffffffff


	//   ....[25]....
        /*00a0*/ 	.word	0xffffffff


	//   ....[26]....
        /*00a4*/ 	.word	0xffffffff


	//   ....[27]....
        /*00a8*/ 	.word	0xffffffff


	//   ....[28]....
        /*00ac*/ 	.word	0xffffffff


	//   ....[29]....
        /*00b0*/ 	.word	0xffffffff


	//   ....[30]....
        /*00b4*/ 	.word	0xffffffff


	//   ....[31]....
        /*00b8*/ 	.word	0xffffffff


	//   ....[32]....
        /*00bc*/ 	.word	0xffffffff


	//   ....[33]....
        /*00c0*/ 	.word	0xffffffff


	//   ....[34]....
        /*00c4*/ 	.word	0xffffffff


	//   ....[35]....
        /*00c8*/ 	.word	0xffffffff


	//   ....[36]....
        /*00cc*/ 	.word	0xffffffff


	//   ....[37]....
        /*00d0*/ 	.word	0xffffffff


	//   ....[38]....
        /*00d4*/ 	.word	0xffffffff


	//   ....[39]....
        /*00d8*/ 	.word	0xffffffff


	//----- nvinfo : EIATTR_COOP_GROUP_INSTR_OFFSETS
	.align		4
.L_1687:
        /*00dc*/ 	.byte	0x04, 0x28
        /*00de*/ 	.short	(.L_1689 - .L_1688)


	//   ....[0]....
.L_1688:
        /*00e0*/ 	.word	0x00000b70


	//   ....[1]....
        /*00e4*/ 	.word	0x00000ba0


	//   ....[2]....
        /*00e8*/ 	.word	0x00000bb0


	//   ....[3]....
        /*00ec*/ 	.word	0x00000bc0


	//   ....[4]....
        /*00f0*/ 	.word	0x00000bf0


	//   ....[5]....
        /*00f4*/ 	.word	0x00000c10


	//   ....[6]....
        /*00f8*/ 	.word	0x00000c20


	//   ....[7]....
        /*00fc*/ 	.word	0x00000c30


	//   ....[8]....
        /*0100*/ 	.word	0x00000c60


	//   ....[9]....
        /*0104*/ 	.word	0x00000c80


	//   ....[10]....
        /*0108*/ 	.word	0x00000ca0


	//   ....[11]....
        /*010c*/ 	.word	0x00000cb0


	//   ....[12]....
        /*0110*/ 	.word	0x00000ce0


	//   ....[13]....
        /*0114*/ 	.word	0x00000d00


	//   ....[14]....
        /*0118*/ 	.word	0x00000d20


	//   ....[15]....
        /*011c*/ 	.word	0x00000d30


	//   ....[16]....
        /*0120*/ 	.word	0x00000d60


	//   ....[17]....
        /*0124*/ 	.word	0x00000d90


	//   ....[18]....
        /*0128*/ 	.word	0x00000da0


	//   ....[19]....
        /*012c*/ 	.word	0x00000db0


	//   ....[20]....
        /*0130*/ 	.word	0x000010c0


	//   ....[21]....
        /*0134*/ 	.word	0x00001130


	//   ....[22]....
        /*0138*/ 	.word	0x00001190


	//   ....[23]....
        /*013c*/ 	.word	0x000011f0


	//   ....[24]....
        /*0140*/ 	.word	0x00001260


	//   ....[25]....
        /*0144*/ 	.word	0x000012d0


	//   ....[26]....
        /*0148*/ 	.word	0x00001330


	//   ....[27]....
        /*014c*/ 	.word	0x00001390


	//   ....[28]....
        /*0150*/ 	.word	0x000013f0


	//   ....[29]....
        /*0154*/ 	.word	0x00001460


	//   ....[30]....
        /*0158*/ 	.word	0x000014d0


	//   ....[31]....
        /*015c*/ 	.word	0x00001530


	//   ....[32]....
        /*0160*/ 	.word	0x00001590


	//   ....[33]....
        /*0164*/ 	.word	0x000015f0


	//   ....[34]....
        /*0168*/ 	.word	0x00001660


	//   ....[35]....
        /*016c*/ 	.word	0x000016d0


	//   ....[36]....
        /*0170*/ 	.word	0x00001730


	//   ....[37]....
        /*0174*/ 	.word	0x00001790


	//   ....[38]....
        /*0178*/ 	.word	0x000017f0


	//   ....[39]....
        /*017c*/ 	.word	0x00001850


	//----- nvinfo : EIATTR_EXIT_INSTR_OFFSETS
	.align		4
.L_1689:
        /*0180*/ 	.byte	0x04, 0x1c
        /*0182*/ 	.short	(.L_1691 - .L_1690)


	//   ....[0]....
.L_1690:
        /*0184*/ 	.word	0x00000070


	//   ....[1]....
        /*0188*/ 	.word	0x00001060


	//----- nvinfo : EIATTR_MAX_THREADS
	.align		4
.L_1691:
        /*018c*/ 	.byte	0x04, 0x05
        /*018e*/ 	.short	(.L_1693 - .L_1692)
.L_1692:
        /*0190*/ 	.word	0x00000400
        /*0194*/ 	.word	0x00000001
        /*0198*/ 	.word	0x00000001


	//----- nvinfo : EIATTR_CRS_STACK_SIZE
	.align		4
.L_1693:
        /*019c*/ 	.byte	0x04, 0x1e
        /*019e*/ 	.short	(.L_1695 - .L_1694)
.L_1694:
        /*01a0*/ 	.word	0x00000000
.L_1695:


//--------------------- .nv.info._ZN10layer_norm31ln_parallel_residual_bwd_kernelINS_13Kernel_traitsI13__nv_bfloat16S2_fS2_fjLj7168ELj1ELj1ELj8ELj8ENS_18Kernel_traits_baseILj7168ES2_S2_fS2_fjLj256EEEEELb1ELb1ELb0EEEvNS_9BwdParamsE --------------------------
	.section	.nv.info._ZN10layer_norm31ln_parallel_residual_bwd_kernelINS_13Kernel_traitsI13__nv_bfloat16S2_fS2_fjLj7168ELj1ELj1ELj8ELj8ENS_18Kernel_traits_baseILj7168ES2_S2_fS2_fjLj256EEEEELb1ELb1ELb0EEEvNS_9BwdParamsE,"",@"SHT_CUDA_INFO"
	.sectionflags	@""
	.align	4


	//----- nvinfo : EIATTR_CUDA_API_VERSION
	.align		4
        /*0000*/ 	.byte	0x04, 0x37
        /*0002*/ 	.short	(.L_1697 - .L_1696)
.L_1696:
        /*0004*/ 	.word	0x00000082


	//----- nvinfo : EIATTR_SW2861232_WAR
	.align		4
.L_1697:
        /*0008*/ 	.byte	0x01, 0x35
	.zero		2


	//----- nvinfo : EIATTR_PARAM_CBANK
	.align		4
        /*000c*/ 	.byte	0x04, 0x0a
        /*000e*/ 	.short	(.L_1699 - .L_1698)
	.align		4
.L_1698:
        /*0010*/ 	.word	index@(.nv.constant0._ZN10layer_norm31ln_parallel_residual_bwd_kernelINS_13Kernel_traitsI13__nv_bfloat16S2_fS2_fjLj7168ELj1ELj1ELj8ELj8ENS_18Kernel_traits_baseILj7168ES2_S2_fS2_fjLj256EEEEELb1ELb1ELb0EEEvNS_9BwdParamsE)
        /*0014*/ 	.short	0x0160
        /*0016*/ 	.short	0x0128


	//----- nvinfo : EIATTR_CBANK_PARAM_SIZE
	.align		4
.L_1699:
        /*0018*/ 	.byte	0x03, 0x19
        /*001a*/ 	.short	0x0128


	//----- nvinfo : EIATTR_KPARAM_INFO
	.align		4
        /*001c*/ 	.byte	0x04, 0x17
        /*001e*/ 	.short	(.L_1701 - .L_1700)
.L_1700:
        /*0020*/ 	.word	0x00000000
        /*0024*/ 	.short	0x0000
        /*0026*/ 	.short	0x0000
        /*0028*/ 	.byte	0x00, 0xf0, 0xa1, 0x04


	//----- nvinfo : EIATTR_MAXREG_COUNT
	.align		4
.L_1701:
        /*002c*/ 	.byte	0x03, 0x1b
        /*002e*/ 	.short	0x00ff


	//----- nvinfo : EIATTR_NUM_BARRIERS
	.align		4
        /*0030*/ 	.byte	0x02, 0x4c
        /*0032*/ 	.byte	0x01
	.zero		1


	//----- nvinfo : EIATTR_MERCURY_ISA_VERSION
	.align		4
        /*0034*/ 	.byte	0x03, 0x5f
        /*0036*/ 	.short	0x0000


	//----- nvinfo : EIATTR_COOP_GROUP_MASK_REGIDS
	.align		4
        /*0038*/ 	.byte	0x04, 0x29
        /*003a*/ 	.short	(.L_1703 - .L_1702)


	//   ....[0]....
.L_1702:
        /*003c*/ 	.word	0xffffffff


	//   ....[1]....
        /*0040*/ 	.word	0xffffffff


	//   ....[2]....
        /*0044*/ 	.word	0xffffffff


	//   ....[3]....
        /*0048*/ 	.word	0xffffffff


	//   ....[4]....
        /*004c*/ 	.word	0xffffffff


	//   ....[5]....
        /*0050*/ 	.word	0xffffffff


	//   ....[6]....
        /*0054*/ 	.word	0xffffffff


	//   ....[7]....
        /*0058*/ 	.word	0xffffffff


	//   ....[8]....
        /*005c*/ 	.word	0xffffffff


	//   ....[9]....
        /*0060*/ 	.word	0xffffffff


	//   ....[10]....
        /*0064*/ 	.word	0xffffffff


	//   ....[11]....
        /*0068*/ 	.word	0xffffffff


	//   ....[12]....
        /*006c*/ 	.word	0xffffffff


	//   ....[13]....
        /*0070*/ 	.word	0xffffffff


	//   ....[14]....
        /*0074*/ 	.word	0xffffffff


	//   ....[15]....
        /*0078*/ 	.word	0xffffffff


	//   ....[16]....
        /*007c*/ 	.word	0xffffffff


	//   ....[17]....
        /*0080*/ 	.word	0xffffffff


	//   ....[18]....
        /*0084*/ 	.word	0xffffffff


	//   ....[19]....
        /*0088*/ 	.word	0xffffffff


	//----- nvinfo : EIATTR_COOP_GROUP_INSTR_OFFSETS
	.align		4
.L_1703:
        /*008c*/ 	.byte	0x04, 0x28
        /*008e*/ 	.short	(.L_1705 - .L_1704)


	//   ....[0]....
.L_1704:
        /*0090*/ 	.word	0x00002570


	//   ....[1]....
        /*0094*/ 	.word	0x00002590


	//   ....[2]....
        /*0098*/ 	.word	0x000025b0


	//   ....[3]....
        /*009c*/ 	.word	0x000025d0


	//   ....[4]....
        /*00a0*/ 	.word	0x000025f0


	//   ....[5]....
        /*00a4*/ 	.word	0x00002610


	//   ....[6]....
        /*00a8*/ 	.word	0x00002630


	//   ....[7]....
        /*00ac*/ 	.word	0x00002650


	//   ....[8]....
        /*00b0*/ 	.word	0x00002670


	//   ....[9]....
        /*00b4*/ 	.word	0x00002690


	//   ....[10]....
        /*00b8*/ 	.word	0x000050d0


	//   ....[11]....
        /*00bc*/ 	.word	0x00005150


	//   ....[12]....
        /*00c0*/ 	.word	0x000051d0


	//   ....[13]....
        /*00c4*/ 	.word	0x00005240


	//   ....[14]....
        /*00c8*/ 	.word	0x000052c0


	//   ....[15]....
        /*00cc*/ 	.word	0x00005330


	//   ....[16]....
        /*00d0*/ 	.word	0x000053b0


	//   ....[17]....
        /*00d4*/ 	.word	0x00005420


	//   ....[18]....
        /*00d8*/ 	.word	0x000054a0


	//   ....[19]....
        /*00dc*/ 	.word	0x00005510


	//----- nvinfo : EIATTR_EXIT_INSTR_OFFSETS
	.align		4
.L_1705:
        /*00e0*/ 	.byte	0x04, 0x1c
        /*00e2*/ 	.short	(.L_1707 - .L_1706)


	//   ....[0]....
.L_1706:
        /*00e4*/ 	.word	0x00005010


	//   ....[1]....
        /*00e8*/ 	.word	0x00005070


	//----- nvinfo : EIATTR_MAX_THREADS
	.align		4
.L_1707:
        /*00ec*/ 	.byte	0x04, 0x05
        /*00ee*/ 	.short	(.L_1709 - .L_1708)
.L_1708:
        /*00f0*/ 	.word	0x00000100
        /*00f4*/ 	.word	0x00000001
        /*00f8*/ 	.word	0x00000001


	//----- nvinfo : EIATTR_CRS_STACK_SIZE
	.align		4
.L_1709:
        /*00fc*/ 	.byte	0x04, 0x1e
        /*00fe*/ 	.short	(.L_1711 - .L_1710)
.L_1710:
        /*0100*/ 	.word	0x00000000
.L_1711:


//--------------------- .nv.info._ZN10layer_norm22ln_bwd_finalize_kernelINS_22Kernel_traits_finalizeILj7168E13__nv_bfloat16S2_fS2_fjLb0ELj1024ELj4ENS_18Kernel_traits_baseILj7168ES2_S2_fS2_fjLj1024EEEEELb0ELb1EEEvNS_9BwdParamsE --------------------------
	.section	.nv.info._ZN10layer_norm22ln_bwd_finalize_kernelINS_22Kernel_traits_finalizeILj7168E13__nv_bfloat16S2_fS2_fjLb0ELj1024ELj4ENS_18Kernel_traits_baseILj7168ES2_S2_fS2_fjLj1024EEEEELb0ELb1EEEvNS_9BwdParamsE,"",@"SHT_CUDA_INFO"
	.sectionflags	@""
	.align	4


	//----- nvinfo : EIATTR_CUDA_API_VERSION
	.align		4
        /*0000*/ 	.byte	0x04, 0x37
        /*0002*/ 	.short	(.L_1713 - .L_1712)
.L_1712:
        /*0004*/ 	.word	0x00000082


	//----- nvinfo : EIATTR_SW2861232_WAR
	.align		4
.L_1713:
        /*0008*/ 	.byte	0x01, 0x35
	.zero		2


	//----- nvinfo : EIATTR_PARAM_CBANK
	.align		4
        /*000c*/ 	.byte	0x04, 0x0a
        /*000e*/ 	.short	(.L_1715 - .L_1714)
	.align		4
.L_1714:
        /*0010*/ 	.word	index@(.nv.constant0._ZN10layer_norm22ln_bwd_finalize_kernelINS_22Kernel_traits_finalizeILj7168E13__nv_bfloat16S2_fS2_fjLb0ELj1024ELj4ENS_18Kernel_traits_baseILj7168ES2_S2_fS2_fjLj1024EEEEELb0ELb1EEEvNS_9BwdParamsE)
        /*0014*/ 	.short	0x0160
        /*0016*/ 	.short	0x0128


	//----- nvinfo : EIATTR_CBANK_PARAM_SIZE
	.align		4
.L_1715:
        /*0018*/ 	.byte	0x03, 0x19
        /*001a*/ 	.short	0x0128


	//----- nvinfo : EIATTR_KPARAM_INFO
	.align		4
        /*001c*/ 	.byte	0x04, 0x17
        /*001e*/ 	.short	(.L_1717 - .L_1716)
.L_1716:
        /*0020*/ 	.word	0x00000000
        /*0024*/ 	.short	0x0000
        /*0026*/ 	.short	0x0000
        /*0028*/ 	.byte	0x00, 0xf0, 0xa1, 0x04


	//----- nvinfo : EIATTR_MAXREG_COUNT
	.align		4
.L_1717:
        /*002c*/ 	.byte	0x03, 0x1b
        /*002e*/ 	.short	0x0040


	//----- nvinfo : EIATTR_NUM_BARRIERS
	.align		4
        /*0030*/ 	.byte	0x02, 0x4c
        /*0032*/ 	.byte	0x01
	.zero		1


	//----- nvinfo : EIATTR_MERCURY_ISA_VERSION
	.align		4
        /*0034*/ 	.byte	0x03, 0x5f
        /*0036*/ 	.short	0x0000


	//----- nvinfo : EIATTR_COOP_GROUP_MASK_REGIDS
	.align		4
        /*0038*/ 	.byte	0x04, 0x29
        /*003a*/ 	.short	(.L_1719 - .L_1718)


	//   ....[0]....
.L_1718:
        /*003c*/ 	.word	0xffffffff


	//   ....[1]....
        /*0040*/ 	.word	0xffffffff


	//   ....[2]....
        /*0044*/ 	.word	0xffffffff


	//   ....[3]....
        /*0048*/ 	.word	0xffffffff


	//   ....[4]....
        /*004c*/ 	.word	0xffffffff


	//   ....[5]....
        /*0050*/ 	.word	0xffffffff


	//   ....[6]....
        /*0054*/ 	.word	0xffffffff


	//   ....[7]....
        /*0058*/ 	.word	0xffffffff


	//   ....[8]....
        /*005c*/ 	.word	0xffffffff


	//   ....[9]....
        /*0060*/ 	.word	0xffffffff


	//   ....[10]....
        /*0064*/ 	.word	0xffffffff


	//   ....[11]....
        /*0068*/ 	.word	0xffffffff


	//   ....[12]....
        /*006c*/ 	.word	0xffffffff


	//   ....[13]....
        /*0070*/ 	.word	0xffffffff


	//   ....[14]....
        /*0074*/ 	.word	0xffffffff


	//   ....[15]....
        /*0078*/ 	.word	0xffffffff


	//   ....[16]....
        /*007c*/ 	.word	0xffffffff


	//   ....[17]....
        /*0080*/ 	.word	0xffffffff


	//   ....[18]....
        /*0084*/ 	.word	0xffffffff


	//   ....[19]....
        /*0088*/ 	.word	0xffffffff


	//----- nvinfo : EIATTR_COOP_GROUP_INSTR_OFFSETS
	.align		4
.L_1719:
        /*008c*/ 	.byte	0x04, 0x28
        /*008e*/ 	.short	(.L_1721 - .L_1720)


	//   ....[0]....
.L_1720:
        /*0090*/ 	.word	0x000007f0


	//   ....[1]....
        /*0094*/ 	.word	0x00000820


	//   ....[2]....
        /*0098*/ 	.word	0x00000840


	//   ....[3]....
        /*009c*/ 	.word	0x00000850


	//   ....[4]....
        /*00a0*/ 	.word	0x00000880


	//   ....[5]....
        /*00a4*/ 	.word	0x00000890


	//   ....[6]....
        /*00a8*/ 	.word	0x000008c0


	//   ....[7]....
        /*00ac*/ 	.word	0x000008d0


	//   ....[8]....
        /*00b0*/ 	.word	0x00000900


	//   ....[9]....
        /*00b4*/ 	.word	0x00000910


	//   ....[10]....
        /*00b8*/ 	.word	0x00000b00


	//   ....[11]....
        /*00bc*/ 	.word	0x00000b80


	//   ....[12]....
        /*00c0*/ 	.word	0x00000be0


	//   ....[13]....
        /*00c4*/ 	.word	0x00000c40


	//   ....[14]....
        /*00c8*/ 	.word	0x00000cb0


	//   ....[15]....
        /*00cc*/ 	.word	0x00000d20


	//   ....[16]....
        /*00d0*/ 	.word	0x00000d80


	//   ....[17]....
        /*00d4*/ 	.word	0x00000de0


	//   ....[18]....
        /*00d8*/ 	.word	0x00000e40


	//   ....[19]....
        /*00dc*/ 	.word	0x00000ea0


	//----- nvinfo : EIATTR_EXIT_INSTR_OFFSETS
	.align		4
.L_1721:
        /*00e0*/ 	.byte	0x04, 0x1c
        /*00e2*/ 	.short	(.L_1723 - .L_1722)


	//   ....[0]....
.L_1722:
        /*00e4*/ 	.word	0x00000070


	//   ....[1]....
        /*00e8*/ 	.word	0x00000aa0


	//----- nvinfo : EIATTR_MAX_THREADS
	.align		4
.L_1723:
        /*00ec*/ 	.byte	0x04, 0x05
        /*00ee*/ 	.short	(.L_1725 - .L_1724)
.L_1724:
        /*00f0*/ 	.word	0x00000400
        /*00f4*/ 	.word	0x00000001
        /*00f8*/ 	.word	0x00000001


	//----- nvinfo : EIATTR_CRS_STACK_SIZE
	.align		4
.L_1725:
        /*00fc*/ 	.byte	0x04, 0x1e
        /*00fe*/ 	.short	(.L_1727 - .L_1726)
.L_1726:
        /*0100*/ 	.word	0x00000000
.L_1727:


//--------------------- .nv.info._ZN10layer_norm40ln_parallel_residual_bwd_finalize_kernelINS_22Kernel_traits_finalizeILj7168E13__nv_bfloat16S2_fS2_fjLb0ELj1024ELj4ENS_18Kernel_traits_baseILj7168ES2_S2_fS2_fjLj1024EEEEELb1EEEvNS_9BwdParamsE --------------------------
	.section	.nv.info._ZN10layer_norm40ln_parallel_residual_bwd_finalize_kernelINS_22Kernel_traits_finalizeILj7168E13__nv_bfloat16S2_fS2_fjLb0ELj1024ELj4ENS_18Kernel_traits_baseILj7168ES2_S2_fS2_fjLj1024EEEEELb1EEEvNS_9BwdParamsE,"",@"SHT_CUDA_INFO"
	.sectionflags	@""
	.align	4


	//----- nvinfo : EIATTR_CUDA_API_VERSION
	.align		4
        /*0000*/ 	.byte	0x04, 0x37
        /*0002*/ 	.short	(.L_1729 - .L_1728)
.L_1728:
        /*0004*/ 	.word	0x00000082


	//----- nvinfo : EIATTR_SW2861232_WAR
	.align		4
.L_1729:
        /*0008*/ 	.byte	0x01, 0x35
	.zero		2


	//----- nvinfo : EIATTR_PARAM_CBANK
	.align		4
        /*000c*/ 	.byte	0x04, 0x0a
        /*000e*/ 	.short	(.L_1731 - .L_1730)
	.align		4
.L_1730:
        /*0010*/ 	.word	index@(.nv.constant0._ZN10layer_norm40ln_parallel_residual_bwd_finalize_kernelINS_22Kernel_traits_finalizeILj7168E13__nv_bfloat16S2_fS2_fjLb0ELj1024ELj4ENS_18Kernel_traits_baseILj7168ES2_S2_fS2_fjLj1024EEEEELb1EEEvNS_9BwdParamsE)
        /*0014*/ 	.short	0x0160
        /*0016*/ 	.short	0x0128


	//----- nvinfo : EIATTR_CBANK_PARAM_SIZE
	.align		4
.L_1731:
        /*0018*/ 	.byte	0x03, 0x19
        /*001a*/ 	.short	0x0128


	//----- nvinfo : EIATTR_KPARAM_INFO
	.align		4
        /*001c*/ 	.byte	0x04, 0x17
        /*001e*/ 	.short	(.L_1733 - .L_1732)
.L_1732:
        /*0020*/ 	.word	0x00000000
        /*0024*/ 	.short	0x0000
        /*0026*/ 	.short	0x0000
        /*0028*/ 	.byte	0x00, 0xf0, 0xa1, 0x04


	//----- nvinfo : EIATTR_MAXREG_COUNT
	.align		4
.L_1733:
        /*002c*/ 	.byte	0x03, 0x1b
        /*002e*/ 	.short	0x0040


	//----- nvinfo : EIATTR_NUM_BARRIERS
	.align		4
        /*0030*/ 	.byte	0x02, 0x4c
        /*0032*/ 	.byte	0x01
	.zero		1


	//----- nvinfo : EIATTR_MERCURY_ISA_VERSION
	.align		4
        /*0034*/ 	.byte	0x03, 0x5f
        /*0036*/ 	.short	0x0000


	//----- nvinfo : EIATTR_COOP_GROUP_MASK_REGIDS
	.align		4
        /*0038*/ 	.byte	0x04, 0x29
        /*003a*/ 	.short	(.L_1735 - .L_1734)


	//   ....[0]....
.L_1734:
        /*003c*/ 	.word	0xffffffff


	//   ....[1]....
        /*0040*/ 	.word	0xffffffff


	//   ....[2]....
        /*0044*/ 	.word	0xffffffff


	//   ....[3]....
        /*0048*/ 	.word	0xffffffff


	//   ....[4]....
        /*004c*/ 	.word	0xffffffff


	//   ....[5]....
        /*0050*/ 	.word	0xffffffff


	//   ....[6]....
        /*0054*/ 	.word	0xffffffff


	//   ....[7]....
        /*0058*/ 	.word	0xffffffff


	//   ....[8]....
        /*005c*/ 	.word	0xffffffff


	//   ....[9]....
        /*0060*/ 	.word	0xffffffff


	//   ....[10]....
        /*0064*/ 	.word	0xffffffff


	//   ....[11]....
        /*0068*/ 	.word	0xffffffff


	//   ....[12]....
        /*006c*/ 	.word	0xffffffff


	//   ....[13]....
        /*0070*/ 	.word	0xffffffff


	//   ....[14]....
        /*0074*/ 	.word	0xffffffff


	//   ....[15]....
        /*0078*/ 	.word	0xffffffff


	//   ....[16]....
        /*007c*/ 	.word	0xffffffff


	//   ....[17]....
        /*0080*/ 	.word	0xffffffff


	//   ....[18]....
        /*0084*/ 	.word	0xffffffff


	//   ....[19]....
        /*0088*/ 	.word	0xffffffff


	//   ....[20]....
        /*008c*/ 	.word	0xffffffff


	//   ....[21]....
        /*0090*/ 	.word	0xffffffff


	//   ....[22]....
        /*0094*/ 	.word	0xffffffff


	//   ....[23]....
        /*0098*/ 	.word	0xffffffff


	//   ....[24]....
        /*009c*/ 	.word	0xffffffff


	//   ....[25]....
        /*00a0*/ 	.word	0xffffffff


	//   ....[26]....
        /*00a4*/ 	.word	0xffffffff


	//   ....[27]....
        /*00a8*/ 	.word	0xffffffff


	//   ....[28]....
        /*00ac*/ 	.word	0xffffffff


	//   ....[29]....
        /*00b0*/ 	.word	0xffffffff


	//   ....[30]....
        /*00b4*/ 	.word	0xffffffff


	//   ....[31]....
        /*00b8*/ 	.word	0xffffffff


	//   ....[32]....
        /*00bc*/ 	.word	0xffffffff


	//   ....[33]....
        /*00c0*/ 	.word	0xffffffff


	//   ....[34]....
        /*00c4*/ 	.word	0xffffffff


	//   ....[35]....
        /*00c8*/ 	.word	0xffffffff


	//   ....[36]....
        /*00cc*/ 	.word	0xffffffff


	//   ....[37]....
        /*00d0*/ 	.word	0xffffffff


	//   ....[38]....
        /*00d4*/ 	.word	0xffffffff


	//   ....[39]....
        /*00d8*/ 	.word	0xffffffff


	//----- nvinfo : EIATTR_COOP_GROUP_INSTR_OFFSETS
	.align		4
.L_1735:
        /*00dc*/ 	.byte	0x04, 0x28
        /*00de*/ 	.short	(.L_1737 - .L_1736)


	//   ....[0]....
.L_1736:
        /*00e0*/ 	.word	0x00000b60


	//   ....[1]....
        /*00e4*/ 	.word	0x00000b90


	//   ....[2]....
        /*00e8*/ 	.word	0x00000ba0


	//   ....[3]....
        /*00ec*/ 	.word	0x00000bb0


	//   ....[4]....
        /*00f0*/ 	.word	0x00000be0


	//   ....[5]....
        /*00f4*/ 	.word	0x00000c00


	//   ....[6]....
        /*00f8*/ 	.word	0x00000c10


	//   ....[7]....
        /*00fc*/ 	.word	0x00000c20


	//   ....[8]....
        /*0100*/ 	.word	0x00000c50


	//   ....[9]....
        /*0104*/ 	.word	0x00000c70


	//   ....[10]....
        /*0108*/ 	.word	0x00000c90


	//   ....[11]....
        /*010c*/ 	.word	0x00000ca0


	//   ....[12]....
        /*0110*/ 	.word	0x00000cd0


	//   ....[13]....
        /*0114*/ 	.word	0x00000cf0


	//   ....[14]....
        /*0118*/ 	.word	0x00000d10


	//   ....[15]....
        /*011c*/ 	.word	0x00000d20


	//   ....[16]....
        /*0120*/ 	.word	0x00000d50


	//   ....[17]....
        /*0124*/ 	.word	0x00000d80


	//   ....[18]....
        /*0128*/ 	.word	0x00000d90


	//   ....[19]....
        /*012c*/ 	.word	0x00000da0


	//   ....[20]....
        /*0130*/ 	.word	0x00001090


	//   ....[21]....
        /*0134*/ 	.word	0x00001100


	//   ....[22]....
        /*0138*/ 	.word	0x00001160


	//   ....[23]....
        /*013c*/ 	.word	0x000011c0


	//   ....[24]....
        /*0140*/ 	.word	0x00001230


	//   ....[25]....
        /*0144*/ 	.word	0x000012a0


	//   ....[26]....
        /*0148*/ 	.word	0x00001300


	//   ....[27]....
        /*014c*/ 	.word	0x00001360


	//   ....[28]....
        /*0150*/ 	.word	0x000013c0


	//   ....[29]....
        /*0154*/ 	.word	0x00001430


	//   ....[30]....
        /*0158*/ 	.word	0x000014a0


	//   ....[31]....
        /*015c*/ 	.word	0x00001500


	//   ....[32]....
        /*0160*/ 	.word	0x00001560


	//   ....[33]....
        /*0164*/ 	.word	0x000015c0


	//   ....[34]....
        /*0168*/ 	.word	0x00001630


	//   ....[35]....
        /*016c*/ 	.word	0x000016a0


	//   ....[36]....
        /*0170*/ 	.word	0x00001700


	//   ....[37]....
        /*0174*/ 	.word	0x00001760


	//   ....[38]....
        /*0178*/ 	.word	0x000017c0


	//   ....[39]....
        /*017c*/ 	.word	0x00001820


	//----- nvinfo : EIATTR_EXIT_INSTR_OFFSETS
	.align		4
.L_1737:
        /*0180*/ 	.byte	0x04, 0x1c
        /*0182*/ 	.short	(.L_1739 - .L_1738)


	//   ....[0]....
.L_1738:
        /*0184*/ 	.word	0x00000070


	//   ....[1]....
        /*0188*/ 	.word	0x00001030


	//----- nvinfo : EIATTR_MAX_THREADS
	.align		4
.L_1739:
        /*018c*/ 	.byte	0x04, 0x05
        /*018e*/ 	.short	(.L_1741 - .L_1740)
.L_1740:
        /*0190*/ 	.word	0x00000400
        /*0194*/ 	.word	0x00000001
        /*0198*/ 	.word	0x00000001


	//----- nvinfo : EIATTR_CRS_STACK_SIZE
	.align		4
.L_1741:
        /*019c*/ 	.byte	0x04, 0x1e
        /*019e*/ 	.short	(.L_1743 - .L_1742)
.L_1742:
        /*01a0*/ 	.word	0x00000000
.L_1743:


//--------------------- .nv.info._ZN10layer_norm31ln_parallel_residual_bwd_kernelINS_13Kernel_traitsI13__nv_bfloat16S2_fS2_fjLj7168ELj1ELj1ELj8ELj8ENS_18Kernel_traits_baseILj7168ES2_S2_fS2_fjLj256EEEEELb1ELb1ELb1EEEvNS_9BwdParamsE --------------------------
	.section	.nv.info._ZN10layer_norm31ln_parallel_residual_bwd_kernelINS_13Kernel_traitsI13__nv_bfloat16S2_fS2_fjLj7168ELj1ELj1ELj8ELj8ENS_18Kernel_traits_baseILj7168ES2_S2_fS2_fjLj256EEEEELb1ELb1ELb1EEEvNS_9BwdParamsE,"",@"SHT_CUDA_INFO"
	.sectionflags	@""
	.align	4


	//----- nvinfo : EIATTR_CUDA_API_VERSION
	.align		4
        /*0000*/ 	.byte	0x04, 0x37
        /*0002*/ 	.short	(.L_1745 - .L_1744)
.L_1744:
        /*0004*/ 	.word	0x00000082


	//----- nvinfo : EIATTR_SW2861232_WAR
	.align		4
.L_1745:
        /*0008*/ 	.byte	0x01, 0x35
	.zero		2


	//----- nvinfo : EIATTR_PARAM_CBANK
	.align		4
        /*000c*/ 	.byte	0x04, 0x0a
        /*000e*/ 	.short	(.L_1747 - .L_1746)
	.align		4
.L_1746:
        /*0010*/ 	.word	index@(.nv.constant0._ZN10layer_norm31ln_parallel_residual_bwd_kernelINS_13Kernel_traitsI13__nv_bfloat16S2_fS2_fjLj7168ELj1ELj1ELj8ELj8ENS_18Kernel_traits_baseILj7168ES2_S2_fS2_fjLj256EEEEELb1ELb1ELb1EEEvNS_9BwdParamsE)
        /*0014*/ 	.short	0x0160
        /*0016*/ 	.short	0x0128


	//----- nvinfo : EIATTR_CBANK_PARAM_SIZE
	.align		4
.L_1747:
        /*0018*/ 	.byte	0x03, 0x19
        /*001a*/ 	.short	0x0128


	//----- nvinfo : EIATTR_KPARAM_INFO
	.align		4
        /*001c*/ 	.byte	0x04, 0x17
        /*001e*/ 	.short	(.L_1749 - .L_1748)
.L_1748:
        /*0020*/ 	.word	0x00000000
        /*0024*/ 	.short	0x0000
        /*0026*/ 	.short	0x0000
        /*0028*/ 	.byte	0x00, 0xf0, 0xa1, 0x04


	//----- nvinfo : EIATTR_MAXREG_COUNT
	.align		4
.L_1749:
        /*002c*/ 	.byte	0x03, 0x1b
        /*002e*/ 	.short	0x00ff


	//----- nvinfo : EIATTR_NUM_BARRIERS
	.align		4
        /*0030*/ 	.byte	0x02, 0x4c
        /*0032*/ 	.byte	0x01
	.zero		1


	//----- nvinfo : EIATTR_MERCURY_ISA_VERSION
	.align		4
        /*0034*/ 	.byte	0x03, 0x5f
        /*0036*/ 	.short	0x0000


	//----- nvinfo : EIATTR_COOP_GROUP_MASK_REGIDS
	.align		4
        /*0038*/ 	.byte	0x04, 0x29
        /*003a*/ 	.short	(.L_1751 - .L_1750)


	//   ....[0]....
.L_1750:
        /*003c*/ 	.word	0xffffffff


	//   ....[1]....
        /*0040*/ 	.word	0xffffffff


	//   ....[2]....
        /*0044*/ 	.word	0xffffffff


	//   ....[3]....
        /*0048*/ 	.word	0xffffffff


	//   ....[4]....
        /*004c*/ 	.word	0xffffffff


	//   ....[5]....
        /*0050*/ 	.word	0xffffffff


	//   ....[6]....
        /*0054*/ 	.word	0xffffffff


	//   ....[7]....
        /*0058*/ 	.word	0xffffffff


	//   ....[8]....
        /*005c*/ 	.word	0xffffffff


	//   ....[9]....
        /*0060*/ 	.word	0xffffffff


	//   ....[10]....
        /*0064*/ 	.word	0xffffffff


	//   ....[11]....
        /*0068*/ 	.word	0xffffffff


	//   ....[12]....
        /*006c*/ 	.word	0xffffffff


	//   ....[13]....
        /*0070*/ 	.word	0xffffffff


	//   ....[14]....
        /*0074*/ 	.word	0xffffffff


	//   ....[15]....
        /*0078*/ 	.word	0xffffffff


	//   ....[16]....
        /*007c*/ 	.word	0xffffffff


	//   ....[17]....
        /*0080*/ 	.word	0xffffffff


	//   ....[18]....
        /*0084*/ 	.word	0xffffffff


	//   ....[19]....
        /*0088*/ 	.word	0xffffffff


	//----- nvinfo : EIATTR_COOP_GROUP_INSTR_OFFSETS
	.align		4
.L_1751:
        /*008c*/ 	.byte	0x04, 0x28
        /*008e*/ 	.short	(.L_1753 - .L_1752)


	//   ....[0]....
.L_1752:
        /*0090*/ 	.word	0x00002010


	//   ....[1]....
        /*0094*/ 	.word	0x00002030


	//   ....[2]....
        /*0098*/ 	.word	0x00002050


	//   ....[3]....
        /*009c*/ 	.word	0x00002070


	//   ....[4]....
        /*00a0*/ 	.word	0x00002090


	//   ....[5]....
        /*00a4*/ 	.word	0x000020b0


	//   ....[6]....
        /*00a8*/ 	.word	0x000020d0


	//   ....[7]....
        /*00ac*/ 	.word	0x000020f0


	//   ....[8]....
        /*00b0*/ 	.word	0x00002110


	//   ....[9]....
        /*00b4*/ 	.word	0x00002130


	//   ....[10]....
        /*00b8*/ 	.word	0x00004940


	//   ....[11]....
        /*00bc*/ 	.word	0x000049c0


	//   ....[12]....
        /*00c0*/ 	.word	0x00004a40


	//   ....[13]....
        /*00c4*/ 	.word	0x00004ab0


	//   ....[14]....
        /*00c8*/ 	.word	0x00004b30


	//   ....[15]....
        /*00cc*/ 	.word	0x00004ba0


	//   ....[16]....
        /*00d0*/ 	.word	0x00004c20


	//   ....[17]....
        /*00d4*/ 	.word	0x00004c90


	//   ....[18]....
        /*00d8*/ 	.word	0x00004d10


	//   ....[19]....
        /*00dc*/ 	.word	0x00004d80


	//----- nvinfo : EIATTR_EXIT_INSTR_OFFSETS
	.align		4
.L_1753:
        /*00e0*/ 	.byte	0x04, 0x1c
        /*00e2*/ 	.short	(.L_1755 - .L_1754)


	//   ....[0]....
.L_1754:
        /*00e4*/ 	.word	0x000048e0


	//----- nvinfo : EIATTR_MAX_THREADS
	.align		4
.L_1755:
        /*00e8*/ 	.byte	0x04, 0x05
        /*00ea*/ 	.short	(.L_1757 - .L_1756)
.L_1756:
        /*00ec*/ 	.word	0x00000100
        /*00f0*/ 	.word	0x00000001
        /*00f4*/ 	.word	0x00000001


	//----- nvinfo : EIATTR_CRS_STACK_SIZE
	.align		4
.L_1757:
        /*00f8*/ 	.byte	0x04, 0x1e
        /*00fa*/ 	.short	(.L_1759 - .L_1758)
.L_1758:
        /*00fc*/ 	.word	0x00000000
.L_1759:


//--------------------- .nv.info._ZN10layer_norm31ln_parallel_residual_bwd_kernelINS_13Kernel_traitsIf13__nv_bfloat16fS2_fjLj7168ELj1ELj1ELj8ELj8ENS_18Kernel_traits_baseILj7168EfS2_fS2_fjLj256EEEEELb0ELb0ELb0EEEvNS_9BwdParamsE --------------------------
	.section	.nv.info._ZN10layer_norm31ln_parallel_residual_bwd_kernelINS_13Kernel_traitsIf13__nv_bfloat16fS2_fjLj7168ELj1ELj1ELj8ELj8ENS_18Kernel_traits_baseILj7168EfS2_fS2_fjLj256EEEEELb0ELb0ELb0EEEvNS_9BwdParamsE,"",@"SHT_CUDA_INFO"
	.sectionflags	@""
	.align	4


	//----- nvinfo : EIATTR_CUDA_API_VERSION
	.align		4
        /*0000*/ 	.byte	0x04, 0x37
        /*0002*/ 	.short	(.L_1761 - .L_1760)
.L_1760:
        /*0004*/ 	.word	0x00000082


	//----- nvinfo : EIATTR_SW2861232_WAR
	.align		4
.L_1761:
        /*0008*/ 	.byte	0x01, 0x35
	.zero		2


	//----- nvinfo : EIATTR_PARAM_CBANK
	.align		4
        /*000c*/ 	.byte	0x04, 0x0a
        /*000e*/ 	.short	(.L_1763 - .L_1762)
	.align		4
.L_1762:
        /*0010*/ 	.word	index@(.nv.constant0._ZN10layer_norm31ln_parallel_residual_bwd_kernelINS_13Kernel_traitsIf13__nv_bfloat16fS2_fjLj7168ELj1ELj1ELj8ELj8ENS_18Kernel_traits_baseILj7168EfS2_fS2_fjLj256EEEEELb0ELb0ELb0EEEvNS_9BwdParamsE)
        /*0014*/ 	.short	0x0160
        /*0016*/ 	.short	0x0128


	//----- nvinfo : EIATTR_CBANK_PARAM_SIZE
	.align		4
.L_1763:
        /*0018*/ 	.byte	0x03, 0x19
        /*001a*/ 	.short	0x0128


	//----- nvinfo : EIATTR_KPARAM_INFO
	.align		4
        /*001c*/ 	.byte	0x04, 0x17
        /*001e*/ 	.short	(.L_1765 - .L_1764)
.L_1764:
        /*0020*/ 	.word	0x00000000
        /*0024*/ 	.short	0x0000
        /*0026*/ 	.short	0x0000
        /*0028*/ 	.byte	0x00, 0xf0, 0xa1, 0x04


	//----- nvinfo : EIATTR_MAXREG_COUNT
	.align		4
.L_1765:
        /*002c*/ 	.byte	0x03, 0x1b
        /*002e*/ 	.short	0x00ff


	//----- nvinfo : EIATTR_NUM_BARRIERS
	.align		4
        /*0030*/ 	.byte	0x02, 0x4c
        /*0032*/ 	.byte	0x01
	.zero		1


	//----- nvinfo : EIATTR_ANNOTATIONS
	.align		4
        /*0034*/ 	.byte	0x04, 0x55
        /*0036*/ 	.short	(.L_1767 - .L_1766)


	//   ....[0]....
.L_1766:
        /* <DEDUP_REMOVED lines=29> */


	//----- nvinfo : EIATTR_MERCURY_ISA_VERSION
	.align		4
.L_1767:
        /*01f8*/ 	.byte	0x03, 0x5f
        /*01fa*/ 	.short	0x0000


	//----- nvinfo : EIATTR_COOP_GROUP_MASK_REGIDS
	.align		4
        /*01fc*/ 	.byte	0x04, 0x29
        /*01fe*/ 	.short	(.L_1769 - .L_1768)


	//   ....[0]....
.L_1768:
        /*0200*/ 	.word	0xffffffff


	//   ....[1]....
        /*0204*/ 	.word	0xffffffff


	//   ....[2]....
        /*0208*/ 	.word	0xffffffff


	//   ....[3]....
        /*020c*/ 	.word	0xffffffff


	//   ....[4]....
        /*0210*/ 	.word	0xffffffff


	//   ....[5]....
        /*0214*/ 	.word	0xffffffff


	//   ....[6]....
        /*0218*/ 	.word	0xffffffff


	//   ....[7]....
        /*021c*/ 	.word	0xffffffff


	//   ....[8]....
        /*0220*/ 	.word	0xffffffff


	//   ....[9]....
        /*0224*/ 	.word	0xffffffff


	//   ....[10]....
        /*0228*/ 	.word	0xffffffff


	//   ....[11]....
        /*022c*/ 	.word	0xffffffff


	//   ....[12]....
        /*0230*/ 	.word	0xffffffff


	//   ....[13]....
        /*0234*/ 	.word	0xffffffff


	//   ....[14]....
        /*0238*/ 	.word	0xffffffff


	//   ....[15]....
        /*023c*/ 	.word	0xffffffff


	//   ....[16]....
        /*0240*/ 	.word	0xffffffff


	//   ....[17]....
        /*0244*/ 	.word	0xffffffff


	//   ....[18]....
        /*0248*/ 	.word	0xffffffff


	//   ....[19]....
        /*024c*/ 	.word	0xffffffff


	//----- nvinfo : EIATTR_COOP_GROUP_INSTR_OFFSETS
	.align		4
.L_1769:
        /*0250*/ 	.byte	0x04, 0x28
        /*0252*/ 	.short	(.L_1771 - .L_1770)


	//   ....[0]....
.L_1770:
        /*0254*/ 	.word	0x00002d40


	//   ....[1]....
        /*0258*/ 	.word	0x00002d70


	//   ....[2]....
        /*025c*/ 	.word	0x00002d80


	//   ....[3]....
        /*0260*/ 	.word	0x00002db0


	//   ....[4]....
        /*0264*/ 	.word	0x00002dd0


	//   ....[5]....
        /*0268*/ 	.word	0x00002df0


	//   ....[6]....
        /*026c*/ 	.word	0x00002e10


	//   ....[7]....
        /*0270*/ 	.word	0x00002e30


	//   ....[8]....
        /*0274*/ 	.word	0x00002e40


	//   ....[9]....
        /*0278*/ 	.word	0x00002e60


	//   ....[10]....
        /*027c*/ 	.word	0x000051b0


	//   ....[11]....
        /*0280*/ 	.word	0x00005230


	//   ....[12]....
        /*0284*/ 	.word	0x000052b0


	//   ....[13]....
        /*0288*/ 	.word	0x00005320


	//   ....[14]....
        /*028c*/ 	.word	0x000053a0


	//   ....[15]....
        /*0290*/ 	.word	0x00005410


	//   ....[16]....
        /*0294*/ 	.word	0x00005490


	//   ....[17]....
        /*0298*/ 	.word	0x00005500


	//   ....[18]....
        /*029c*/ 	.word	0x00005580


	//   ....[19]....
        /*02a0*/ 	.word	0x000055f0


	//----- nvinfo : EIATTR_EXIT_INSTR_OFFSETS
	.align		4
.L_1771:
        /*02a4*/ 	.byte	0x04, 0x1c
        /*02a6*/ 	.short	(.L_1773 - .L_1772)


	//   ....[0]....
.L_1772:
        /*02a8*/ 	.word	0x000050b0


	//   ....[1]....
        /*02ac*/ 	.word	0x00005150


	//----- nvinfo : EIATTR_MAX_THREADS
	.align		4
.L_1773:
        /*02b0*/ 	.byte	0x04, 0x05
        /*02b2*/ 	.short	(.L_1775 - .L_1774)
.L_1774:
        /*02b4*/ 	.word	0x00000100
        /*02b8*/ 	.word	0x00000001
        /*02bc*/ 	.word	0x00000001


	//----- nvinfo : EIATTR_CRS_STACK_SIZE
	.align		4
.L_1775:
        /*02c0*/ 	.byte	0x04, 0x1e
        /*02c2*/ 	.short	(.L_1777 - .L_1776)
.L_1776:
        /*02c4*/ 	.word	0x00000000
.L_1777:


//--------------------- .nv.info._ZN10layer_norm31ln_parallel_residual_bwd_kernelINS_13Kernel_traitsIf13__nv_bfloat16fS2_fjLj7168ELj1ELj1ELj8ELj8ENS_18Kernel_traits_baseILj7168EfS2_fS2_fjLj256EEEEELb0ELb0ELb1EEEvNS_9BwdParamsE --------------------------
	.section	.nv.info._ZN10layer_norm31ln_parallel_residual_bwd_kernelINS_13Kernel_traitsIf13__nv_bfloat16fS2_fjLj7168ELj1ELj1ELj8ELj8ENS_18Kernel_traits_baseILj7168EfS2_fS2_fjLj256EEEEELb0ELb0ELb1EEEvNS_9BwdParamsE,"",@"SHT_CUDA_INFO"
	.sectionflags	@""
	.align	4


	//----- nvinfo : EIATTR_CUDA_API_VERSION
	.align		4
        /*0000*/ 	.byte	0x04, 0x37
        /*0002*/ 	.short	(.L_1779 - .L_1778)
.L_1778:
        /*0004*/ 	.word	0x00000082


	//----- nvinfo : EIATTR_SW2861232_WAR
	.align		4
.L_1779:
        /*0008*/ 	.byte	0x01, 0x35
	.zero		2


	//----- nvinfo : EIATTR_PARAM_CBANK
	.align		4
        /*000c*/ 	.byte	0x04, 0x0a
        /*000e*/ 	.short	(.L_1781 - .L_1780)
	.align		4
.L_1780:
        /*0010*/ 	.word	index@(.nv.constant0._ZN10layer_norm31ln_parallel_residual_bwd_kernelINS_13Kernel_traitsIf13__nv_bfloat16fS2_fjLj7168ELj1ELj1ELj8ELj8ENS_18Kernel_traits_baseILj7168EfS2_fS2_fjLj256EEEEELb0ELb0ELb1EEEvNS_9BwdParamsE)
        /*0014*/ 	.short	0x0160
        /*0016*/ 	.short	0x0128


	//----- nvinfo : EIATTR_CBANK_PARAM_SIZE
	.align		4
.L_1781:
        /*0018*/ 	.byte	0x03, 0x19
        /*001a*/ 	.short	0x0128


	//----- nvinfo : EIATTR_KPARAM_INFO
	.align		4
        /*001c*/ 	.byte	0x04, 0x17
        /*001e*/ 	.short	(.L_1783 - .L_1782)
.L_1782:
        /*0020*/ 	.word	0x00000000
        /*0024*/ 	.short	0x0000
        /*0026*/ 	.short	0x0000
        /*0028*/ 	.byte	0x00, 0xf0, 0xa1, 0x04


	//----- nvinfo : EIATTR_MAXREG_COUNT
	.align		4
.L_1783:
        /*002c*/ 	.byte	0x03, 0x1b
        /*002e*/ 	.short	0x00ff


	//----- nvinfo : EIATTR_NUM_BARRIERS
	.align		4
        /*0030*/ 	.byte	0x02, 0x4c
        /*0032*/ 	.byte	0x01
	.zero		1


	//----- nvinfo : EIATTR_ANNOTATIONS
	.align		4
        /*0034*/ 	.byte	0x04, 0x55
        /*0036*/ 	.short	(.L_1785 - .L_1784)


	//   ....[0]....
.L_1784:
        /* <DEDUP_REMOVED lines=53> */


	//----- nvinfo : EIATTR_MERCURY_ISA_VERSION
	.align		4
.L_1785:
        /*0378*/ 	.byte	0x03, 0x5f
        /*037a*/ 	.short	0x0000


	//----- nvinfo : EIATTR_COOP_GROUP_MASK_REGIDS
	.align		4
        /*037c*/ 	.byte	0x04, 0x29
        /*037e*/ 	.short	(.L_1787 - .L_1786)


	//   ....[0]....
.L_1786:
        /*0380*/ 	.word	0xffffffff


	//   ....[1]....
        /*0384*/ 	.word	0xffffffff


	//   ....[2]....
        /*0388*/ 	.word	0xffffffff


	//   ....[3]....
        /*038c*/ 	.word	0xffffffff


	//   ....[4]....
        /*0390*/ 	.word	0xffffffff


	//   ....[5]....
        /*0394*/ 	.word	0xffffffff


	//   ....[6]....
        /*0398*/ 	.word	0xffffffff


	//   ....[7]....
        /*039c*/ 	.word	0xffffffff


	//   ....[8]....
        /*03a0*/ 	.word	0xffffffff


	//   ....[9]....
        /*03a4*/ 	.word	0xffffffff


	//   ....[10]....
        /*03a8*/ 	.word	0xffffffff


	//   ....[11]....
        /*03ac*/ 	.word	0xffffffff


	//   ....[12]....
        /*03b0*/ 	.word	0xffffffff


	//   ....[13]....
        /*03b4*/ 	.word	0xffffffff


	//   ....[14]....
        /*03b8*/ 	.word	0xffffffff


	//   ....[15]....
        /*03bc*/ 	.word	0xffffffff


	//   ....[16]....
        /*03c0*/ 	.word	0xffffffff


	//   ....[17]....
        /*03c4*/ 	.word	0xffffffff


	//   ....[18]....
        /*03c8*/ 	.word	0xffffffff


	//   ....[19]....
        /*03cc*/ 	.word	0xffffffff


	//----- nvinfo : EIATTR_COOP_GROUP_INSTR_OFFSETS
	.align		4
.L_1787:
        /*03d0*/ 	.byte	0x04, 0x28
        /*03d2*/ 	.short	(.L_1789 - .L_1788)


	//   ....[0]....
.L_1788:
        /*03d4*/ 	.word	0x00002bb0


	//   ....[1]....
        /*03d8*/ 	.word	0x00002bd0


	//   ....[2]....
        /*03dc*/ 	.word	0x00002c00


	//   ....[3]....
        /*03e0*/ 	.word	0x00002c20


	//   ....[4]....
        /*03e4*/ 	.word	0x00002c40


	//   ....[5]....
        /*03e8*/ 	.word	0x00002c60


	//   ....[6]....
        /*03ec*/ 	.word	0x00002c80


	//   ....[7]....
        /*03f0*/ 	.word	0x00002c90


	//   ....[8]....
        /*03f4*/ 	.word	0x00002cc0


	//   ....[9]....
        /*03f8*/ 	.word	0x00002cd0


	//   ....[10]....
        /*03fc*/ 	.word	0x00004ef0


	//   ....[11]....
        /*0400*/ 	.word	0x00004f60


	//   ....[12]....
        /*0404*/ 	.word	0x00004fd0


	//   ....[13]....
        /*0408*/ 	.word	0x00005030


	//   ....[14]....
        /*040c*/ 	.word	0x000050a0


	//   ....[15]....
        /*0410*/ 	.word	0x00005100


	//   ....[16]....
        /*0414*/ 	.word	0x00005170


	//   ....[17]....
        /*0418*/ 	.word	0x000051d0


	//   ....[18]....
        /*041c*/ 	.word	0x00005240


	//   ....[19]....
        /*0420*/ 	.word	0x000052a0


	//----- nvinfo : EIATTR_EXIT_INSTR_OFFSETS
	.align		4
.L_1789:
        /*0424*/ 	.byte	0x04, 0x1c
        /*0426*/ 	.short	(.L_1791 - .L_1790)


	//   ....[0]....
.L_1790:
        /*0428*/ 	.word	0x00004ea0


	//----- nvinfo : EIATTR_MAX_THREADS
	.align		4
.L_1791:
        /*042c*/ 	.byte	0x04, 0x05
        /*042e*/ 	.short	(.L_1793 - .L_1792)
.L_1792:
        /*0430*/ 	.word	0x00000100
        /*0434*/ 	.word	0x00000001
        /*0438*/ 	.word	0x00000001


	//----- nvinfo : EIATTR_CRS_STACK_SIZE
	.align		4
.L_1793:
        /*043c*/ 	.byte	0x04, 0x1e
        /*043e*/ 	.short	(.L_1795 - .L_1794)
.L_1794:
        /*0440*/ 	.word	0x00000000
.L_1795:


//--------------------- .nv.info._ZN10layer_norm31ln_parallel_residual_bwd_kernelINS_13Kernel_traitsIf13__nv_bfloat16fS2_fjLj7168ELj1ELj1ELj8ELj8ENS_18Kernel_traits_baseILj7168EfS2_fS2_fjLj256EEEEELb0ELb1ELb0EEEvNS_9BwdParamsE --------------------------
	.section	.nv.info._ZN10layer_norm31ln_parallel_residual_bwd_kernelINS_13Kernel_traitsIf13__nv_bfloat16fS2_fjLj7168ELj1ELj1ELj8ELj8ENS_18Kernel_traits_baseILj7168EfS2_fS2_fjLj256EEEEELb0ELb1ELb0EEEvNS_9BwdParamsE,"",@"SHT_CUDA_INFO"
	.sectionflags	@""
	.align	4


	//----- nvinfo : EIATTR_CUDA_API_VERSION
	.align		4
        /*0000*/ 	.byte	0x04, 0x37
        /*0002*/ 	.short	(.L_1797 - .L_1796)
.L_1796:
        /*0004*/ 	.word	0x00000082


	//----- nvinfo : EIATTR_SW2861232_WAR
	.align		4
.L_1797:
        /*0008*/ 	.byte	0x01, 0x35
	.zero		2


	//----- nvinfo : EIATTR_PARAM_CBANK
	.align		4
        /*000c*/ 	.byte	0x04, 0x0a
        /*000e*/ 	.short	(.L_1799 - .L_1798)
	.align		4
.L_1798:
        /*0010*/ 	.word	index@(.nv.constant0._ZN10layer_norm31ln_parallel_residual_bwd_kernelINS_13Kernel_traitsIf13__nv_bfloat16fS2_fjLj7168ELj1ELj1ELj8ELj8ENS_18Kernel_traits_baseILj7168EfS2_fS2_fjLj256EEEEELb0ELb1ELb0EEEvNS_9BwdParamsE)
        /*0014*/ 	.short	0x0160
        /*0016*/ 	.short	0x0128


	//----- nvinfo : EIATTR_CBANK_PARAM_SIZE
	.align		4
.L_1799:
        /*0018*/ 	.byte	0x03, 0x19
        /*001a*/ 	.short	0x0128


	//----- nvinfo : EIATTR_KPARAM_INFO
	.align		4
        /*001c*/ 	.byte	0x04, 0x17
        /*001e*/ 	.short	(.L_1801 - .L_1800)
.L_1800:
        /*0020*/ 	.word	0x00000000
        /*0024*/ 	.short	0x0000
        /*0026*/ 	.short	0x0000
        /*0028*/ 	.byte	0x00, 0xf0, 0xa1, 0x04


	//----- nvinfo : EIATTR_MAXREG_COUNT
	.align		4
.L_1801:
        /*002c*/ 	.byte	0x03, 0x1b
        /*002e*/ 	.short	0x00ff


	//----- nvinfo : EIATTR_NUM_BARRIERS
	.align		4
        /*0030*/ 	.byte	0x02, 0x4c
        /*0032*/ 	.byte	0x01
	.zero		1


	//----- nvinfo : EIATTR_MERCURY_ISA_VERSION
	.align		4
        /*0034*/ 	.byte	0x03, 0x5f
        /*0036*/ 	.short	0x0000


	//----- nvinfo : EIATTR_COOP_GROUP_MASK_REGIDS
	.align		4
        /*0038*/ 	.byte	0x04, 0x29
        /*003a*/ 	.short	(.L_1803 - .L_1802)


	//   ....[0]....
.L_1802:
        /*003c*/ 	.word	0xffffffff


	//   ....[1]....
        /*0040*/ 	.word	0xffffffff


	//   ....[2]....
        /*0044*/ 	.word	0xffffffff


	//   ....[3]....
        /*0048*/ 	.word	0xffffffff


	//   ....[4]....
        /*004c*/ 	.word	0xffffffff


	//   ....[5]....
        /*0050*/ 	.word	0xffffffff


	//   ....[6]....
        /*0054*/ 	.word	0xffffffff


	//   ....[7]....
        /*0058*/ 	.word	0xffffffff


	//   ....[8]....
        /*005c*/ 	.word	0xffffffff


	//   ....[9]....
        /*0060*/ 	.word	0xffffffff


	//   ....[10]....
        /*0064*/ 	.word	0xffffffff


	//   ....[11]....
        /*0068*/ 	.word	0xffffffff


	//   ....[12]....
        /*006c*/ 	.word	0xffffffff


	//   ....[13]....
        /*0070*/ 	.word	0xffffffff


	//   ....[14]....
        /*0074*/ 	.word	0xffffffff


	//   ....[15]....
        /*0078*/ 	.word	0xffffffff


	//   ....[16]....
        /*007c*/ 	.word	0xffffffff


	//   ....[17]....
        /*0080*/ 	.word	0xffffffff


	//   ....[18]....
        /*0084*/ 	.word	0xffffffff


	//   ....[19]....
        /*0088*/ 	.word	0xffffffff


	//----- nvinfo : EIATTR_COOP_GROUP_INSTR_OFFSETS
	.align		4
.L_1803:
        /*008c*/ 	.byte	0x04, 0x28
        /*008e*/ 	.short	(.L_1805 - .L_1804)


	//   ....[0]....
.L_1804:
        /*0090*/ 	.word	0x00001d70


	//   ....[1]....
        /*0094*/ 	.word	0x00001d90


	//   ....[2]....
        /*0098*/ 	.word	0x00001db0


	//   ....[3]....
        /*009c*/ 	.word	0x00001dd0


	//   ....[4]....
        /*00a0*/ 	.word	0x00001df0


	//   ....[5]....
        /*00a4*/ 	.word	0x00001e10


	//   ....[6]....
        /*00a8*/ 	.word	0x00001e30


	//   ....[7]....
        /*00ac*/ 	.word	0x00001e50


	//   ....[8]....
        /*00b0*/ 	.word	0x00001e70


	//   ....[9]....
        /*00b4*/ 	.word	0x00001e90


	//   ....[10]....
        /*00b8*/ 	.word	0x00003e30


	//   ....[11]....
        /*00bc*/ 	.word	0x00003eb0


	//   ....[12]....
        /*00c0*/ 	.word	0x00003f30


	//   ....[13]....
        /*00c4*/ 	.word	0x00003fa0


	//   ....[14]....
        /*00c8*/ 	.word	0x00004020


	//   ....[15]....
        /*00cc*/ 	.word	0x00004090


	//   ....[16]....
        /*00d0*/ 	.word	0x00004110


	//   ....[17]....
        /*00d4*/ 	.word	0x00004180


	//   ....[18]....
        /*00d8*/ 	.word	0x00004200


	//   ....[19]....
        /*00dc*/ 	.word	0x00004270


	//----- nvinfo : EIATTR_EXIT_INSTR_OFFSETS
	.align		4
.L_1805:
        /*00e0*/ 	.byte	0x04, 0x1c
        /*00e2*/ 	.short	(.L_1807 - .L_1806)


	//   ....[0]....
.L_1806:
        /*00e4*/ 	.word	0x00003d70


	//   ....[1]....
        /*00e8*/ 	.word	0x00003dd0


	//----- nvinfo : EIATTR_MAX_THREADS
	.align		4
.L_1807:
        /*00ec*/ 	.byte	0x04, 0x05
        /*00ee*/ 	.short	(.L_1809 - .L_1808)
.L_1808:
        /*00f0*/ 	.word	0x00000100
        /*00f4*/ 	.word	0x00000001
        /*00f8*/ 	.word	0x00000001


	//----- nvinfo : EIATTR_CRS_STACK_SIZE
	.align		4
.L_1809:
        /*00fc*/ 	.byte	0x04, 0x1e
        /*00fe*/ 	.short	(.L_1811 - .L_1810)
.L_1810:
        /*0100*/ 	.word	0x00000000
.L_1811:


//--------------------- .nv.info._ZN10layer_norm31ln_parallel_residual_bwd_kernelINS_13Kernel_traitsIf13__nv_bfloat16fS2_fjLj7168ELj1ELj1ELj8ELj8ENS_18Kernel_traits_baseILj7168EfS2_fS2_fjLj256EEEEELb0ELb1ELb1EEEvNS_9BwdParamsE --------------------------
	.section	.nv.info._ZN10layer_norm31ln_parallel_residual_bwd_kernelINS_13Kernel_traitsIf13__nv_bfloat16fS2_fjLj7168ELj1ELj1ELj8ELj8ENS_18Kernel_traits_baseILj7168EfS2_fS2_fjLj256EEEEELb0ELb1ELb1EEEvNS_9BwdParamsE,"",@"SHT_CUDA_INFO"
	.sectionflags	@""
	.align	4


	//----- nvinfo : EIATTR_CUDA_API_VERSION
	.align		4
        /*0000*/ 	.byte	0x04, 0x37
        /*0002*/ 	.short	(.L_1813 - .L_1812)
.L_1812:
        /*0004*/ 	.word	0x00000082


	//----- nvinfo : EIATTR_SW2861232_WAR
	.align		4
.L_1813:
        /*0008*/ 	.byte	0x01, 0x35
	.zero		2


	//----- nvinfo : EIATTR_PARAM_CBANK
	.align		4
        /*000c*/ 	.byte	0x04, 0x0a
        /*000e*/ 	.short	(.L_1815 - .L_1814)
	.align		4
.L_1814:
        /*0010*/ 	.word	index@(.nv.constant0._ZN10layer_norm31ln_parallel_residual_bwd_kernelINS_13Kernel_traitsIf13__nv_bfloat16fS2_fjLj7168ELj1ELj1ELj8ELj8ENS_18Kernel_traits_baseILj7168EfS2_fS2_fjLj256EEEEELb0ELb1ELb1EEEvNS_9BwdParamsE)
        /*0014*/ 	.short	0x0160
        /*0016*/ 	.short	0x0128


	//----- nvinfo : EIATTR_CBANK_PARAM_SIZE
	.align		4
.L_1815:
        /*0018*/ 	.byte	0x03, 0x19
        /*001a*/ 	.short	0x0128


	//----- nvinfo : EIATTR_KPARAM_INFO
	.align		4
        /*001c*/ 	.byte	0x04, 0x17
        /*001e*/ 	.short	(.L_1817 - .L_1816)
.L_1816:
        /*0020*/ 	.word	0x00000000
        /*0024*/ 	.short	0x0000
        /*0026*/ 	.short	0x0000
        /*0028*/ 	.byte	0x00, 0xf0, 0xa1, 0x04


	//----- nvinfo : EIATTR_MAXREG_COUNT
	.align		4
.L_1817:
        /*002c*/ 	.byte	0x03, 0x1b
        /*002e*/ 	.short	0x00ff


	//----- nvinfo : EIATTR_NUM_BARRIERS
	.align		4
        /*0030*/ 	.byte	0x02, 0x4c
        /*0032*/ 	.byte	0x01
	.zero		1


	//----- nvinfo : EIATTR_MERCURY_ISA_VERSION
	.align		4
        /*0034*/ 	.byte	0x03, 0x5f
        /*0036*/ 	.short	0x0000


	//----- nvinfo : EIATTR_COOP_GROUP_MASK_REGIDS
	.align		4
        /*0038*/ 	.byte	0x04, 0x29
        /*003a*/ 	.short	(.L_1819 - .L_1818)


	//   ....[0]....
.L_1818:
        /*003c*/ 	.word	0xffffffff


	//   ....[1]....
        /*0040*/ 	.word	0xffffffff


	//   ....[2]....
        /*0044*/ 	.word	0xffffffff


	//   ....[3]....
        /*0048*/ 	.word	0xffffffff


	//   ....[4]....
        /*004c*/ 	.word	0xffffffff


	//   ....[5]....
        /*0050*/ 	.word	0xffffffff


	//   ....[6]....
        /*0054*/ 	.word	0xffffffff


	//   ....[7]....
        /*0058*/ 	.word	0xffffffff


	//   ....[8]....
        /*005c*/ 	.word	0xffffffff


	//   ....[9]....
        /*0060*/ 	.word	0xffffffff


	//   ....[10]....
        /*0064*/ 	.word	0xffffffff


	//   ....[11]....
        /*0068*/ 	.word	0xffffffff


	//   ....[12]....
        /*006c*/ 	.word	0xffffffff


	//   ....[13]....
        /*0070*/ 	.word	0xffffffff


	//   ....[14]....
        /*0074*/ 	.word	0xffffffff


	//   ....[15]....
        /*0078*/ 	.word	0xffffffff


	//   ....[16]....
        /*007c*/ 	.word	0xffffffff


	//   ....[17]....
        /*0080*/ 	.word	0xffffffff


	//   ....[18]....
        /*0084*/ 	.word	0xffffffff


	//   ....[19]....
        /*0088*/ 	.word	0xffffffff


	//----- nvinfo : EIATTR_COOP_GROUP_INSTR_OFFSETS
	.align		4
.L_1819:
        /*008c*/ 	.byte	0x04, 0x28
        /*008e*/ 	.short	(.L_1821 - .L_1820)


	//   ....[0]....
.L_1820:
        /*0090*/ 	.word	0x000019b0


	//   ....[1]....
        /*0094*/ 	.word	0x000019d0


	//   ....[2]....
        /*0098*/ 	.word	0x000019f0


	//   ....[3]....
        /*009c*/ 	.word	0x00001a10


	//   ....[4]....
        /*00a0*/ 	.word	0x00001a30


	//   ....[5]....
        /*00a4*/ 	.word	0x00001a50


	//   ....[6]....
        /*00a8*/ 	.word	0x00001a70


	//   ....[7]....
        /*00ac*/ 	.word	0x00001a90


	//   ....[8]....
        /*00b0*/ 	.word	0x00001ab0


	//   ....[9]....
        /*00b4*/ 	.word	0x00001ad0


	//   ....[10]....
        /*00b8*/ 	.word	0x000038c0


	//   ....[11]....
        /*00bc*/ 	.word	0x00003940


	//   ....[12]....
        /*00c0*/ 	.word	0x000039c0


	//   ....[13]....
        /*00c4*/ 	.word	0x00003a30


	//   ....[14]....
        /*00c8*/ 	.word	0x00003ab0


	//   ....[15]....
        /*00cc*/ 	.word	0x00003b20


	//   ....[16]....
        /*00d0*/ 	.word	0x00003ba0


	//   ....[17]....
        /*00d4*/ 	.word	0x00003c10


	//   ....[18]....
        /*00d8*/ 	.word	0x00003c90


	//   ....[19]....
        /*00dc*/ 	.word	0x00003d00


	//----- nvinfo : EIATTR_EXIT_INSTR_OFFSETS
	.align		4
.L_1821:
        /*00e0*/ 	.byte	0x04, 0x1c
        /*00e2*/ 	.short	(.L_1823 - .L_1822)


	//   ....[0]....
.L_1822:
        /*00e4*/ 	.word	0x00003860


	//----- nvinfo : EIATTR_MAX_THREADS
	.align		4
.L_1823:
        /*00e8*/ 	.byte	0x04, 0x05
        /*00ea*/ 	.short	(.L_1825 - .L_1824)
.L_1824:
        /*00ec*/ 	.word	0x00000100
        /*00f0*/ 	.word	0x00000001
        /*00f4*/ 	.word	0x00000001


	//----- nvinfo : EIATTR_CRS_STACK_SIZE
	.align		4
.L_1825:
        /*00f8*/ 	.byte	0x04, 0x1e
        /*00fa*/ 	.short	(.L_1827 - .L_1826)
.L_1826:
        /*00fc*/ 	.word	0x00000000
.L_1827:


//--------------------- .nv.info._ZN10layer_norm31ln_parallel_residual_bwd_kernelINS_13Kernel_traitsIf13__nv_bfloat16fS2_fjLj7168ELj1ELj1ELj8ELj8ENS_18Kernel_traits_baseILj7168EfS2_fS2_fjLj256EEEEELb1ELb0ELb0EEEvNS_9BwdParamsE --------------------------
	.section	.nv.info._ZN10layer_norm31ln_parallel_residual_bwd_kernelINS_13Kernel_traitsIf13__nv_bfloat16fS2_fjLj7168ELj1ELj1ELj8ELj8ENS_18Kernel_traits_baseILj7168EfS2_fS2_fjLj256EEEEELb1ELb0ELb0EEEvNS_9BwdParamsE,"",@"SHT_CUDA_INFO"
	.sectionflags	@""
	.align	4


	//----- nvinfo : EIATTR_CUDA_API_VERSION
	.align		4
        /*0000*/ 	.byte	0x04, 0x37
        /*0002*/ 	.short	(.L_1829 - .L_1828)
.L_1828:
        /*0004*/ 	.word	0x00000082


	//----- nvinfo : EIATTR_SW2861232_WAR
	.align		4
.L_1829:
        /*0008*/ 	.byte	0x01, 0x35
	.zero		2


	//----- nvinfo : EIATTR_PARAM_CBANK
	.align		4
        /*000c*/ 	.byte	0x04, 0x0a
        /*000e*/ 	.short	(.L_1831 - .L_1830)
	.align		4
.L_1830:
        /*0010*/ 	.word	index@(.nv.constant0._ZN10layer_norm31ln_parallel_residual_bwd_kernelINS_13Kernel_traitsIf13__nv_bfloat16fS2_fjLj7168ELj1ELj1ELj8ELj8ENS_18Kernel_traits_baseILj7168EfS2_fS2_fjLj256EEEEELb1ELb0ELb0EEEvNS_9BwdParamsE)
        /*0014*/ 	.short	0x0160
        /*0016*/ 	.short	0x0128


	//----- nvinfo : EIATTR_CBANK_PARAM_SIZE
	.align		4
.L_1831:
        /*0018*/ 	.byte	0x03, 0x19
        /*001a*/ 	.short	0x0128


	//----- nvinfo : EIATTR_KPARAM_INFO
	.align		4
        /*001c*/ 	.byte	0x04, 0x17
        /*001e*/ 	.short	(.L_1833 - .L_1832)
.L_1832:
        /*0020*/ 	.word	0x00000000
        /*0024*/ 	.short	0x0000
        /*0026*/ 	.short	0x0000
        /*0028*/ 	.byte	0x00, 0xf0, 0xa1, 0x04


	//----- nvinfo : EIATTR_MAXREG_COUNT
	.align		4
.L_1833:
        /*002c*/ 	.byte	0x03, 0x1b
        /*002e*/ 	.short	0x00ff


	//----- nvinfo : EIATTR_NUM_BARRIERS
	.align		4
        /*0030*/ 	.byte	0x02, 0x4c
        /*0032*/ 	.byte	0x01
	.zero		1


	//----- nvinfo : EIATTR_ANNOTATIONS
	.align		4
        /*0034*/ 	.byte	0x04, 0x55
        /*0036*/ 	.short	(.L_1835 - .L_1834)


	//   ....[0]....
.L_1834:
        /* <DEDUP_REMOVED lines=41> */


	//----- nvinfo : EIATTR_MERCURY_ISA_VERSION
	.align		4
.L_1835:
        /*02b8*/ 	.byte	0x03, 0x5f
        /*02ba*/ 	.short	0x0000


	//----- nvinfo : EIATTR_COOP_GROUP_MASK_REGIDS
	.align		4
        /*02bc*/ 	.byte	0x04, 0x29
        /*02be*/ 	.short	(.L_1837 - .L_1836)


	//   ....[0]....
.L_1836:
        /*02c0*/ 	.word	0xffffffff


	//   ....[1]....
        /*02c4*/ 	.word	0xffffffff


	//   ....[2]....
        /*02c8*/ 	.word	0xffffffff


	//   ....[3]....
        /*02cc*/ 	.word	0xffffffff


	//   ....[4]....
        /*02d0*/ 	.word	0xffffffff


	//   ....[5]....
        /*02d4*/ 	.word	0xffffffff


	//   ....[6]....
        /*02d8*/ 	.word	0xffffffff


	//   ....[7]....
        /*02dc*/ 	.word	0xffffffff


	//   ....[8]....
        /*02e0*/ 	.word	0xffffffff


	//   ....[9]....
        /*02e4*/ 	.word	0xffffffff


	//   ....[10]....
        /*02e8*/ 	.word	0xffffffff


	//   ....[11]....
        /*02ec*/ 	.word	0xffffffff


	//   ....[12]....
        /*02f0*/ 	.word	0xffffffff


	//   ....[13]....
        /*02f4*/ 	.word	0xffffffff


	//   ....[14]....
        /*02f8*/ 	.word	0xffffffff


	//   ....[15]....
        /*02fc*/ 	.word	0xffffffff


	//   ....[16]....
        /*0300*/ 	.word	0xffffffff


	//   ....[17]....
        /*0304*/ 	.word	0xffffffff


	//   ....[18]....
        /*0308*/ 	.word	0xffffffff


	//   ....[19]....
        /*030c*/ 	.word	0xffffffff


	//----- nvinfo : EIATTR_COOP_GROUP_INSTR_OFFSETS
	.align		4
.L_1837:
        /*0310*/ 	.byte	0x04, 0x28
        /*0312*/ 	.short	(.L_1839 - .L_1838)


	//   ....[0]....
.L_1838:
        /*0314*/ 	.word	0x00003370


	//   ....[1]....
        /*0318*/ 	.word	0x000033a0


	//   ....[2]....
        /*031c*/ 	.word	0x000033b0


	//   ....[3]....
        /*0320*/ 	.word	0x000033e0


	//   ....[4]....
        /*0324*/ 	.word	0x00003400


	//   ....[5]....
        /*0328*/ 	.word	0x00003420


	//   ....[6]....
        /*032c*/ 	.word	0x00003440


	//   ....[7]....
        /*0330*/ 	.word	0x00003460


	//   ....[8]....
        /*0334*/ 	.word	0x00003470


	//   ....[9]....
        /*0338*/ 	.word	0x00003490


	//   ....[10]....
        /*033c*/ 	.word	0x00006280


	//   ....[11]....
        /*0340*/ 	.word	0x00006300


	//   ....[12]....
        /*0344*/ 	.word	0x00006380


	//   ....[13]....
        /*0348*/ 	.word	0x000063f0


	//   ....[14]....
        /*034c*/ 	.word	0x00006470


	//   ....[15]....
        /*0350*/ 	.word	0x000064e0


	//   ....[16]....
        /*0354*/ 	.word	0x00006560


	//   ....[17]....
        /*0358*/ 	.word	0x000065d0


	//   ....[18]....
        /*035c*/ 	.word	0x00006650


	//   ....[19]....
        /*0360*/ 	.word	0x000066c0


	//----- nvinfo : EIATTR_EXIT_INSTR_OFFSETS
	.align		4
.L_1839:
        /*0364*/ 	.byte	0x04, 0x1c
        /*0366*/ 	.short	(.L_1841 - .L_1840)


	//   ....[0]....
.L_1840:
        /*0368*/ 	.word	0x00006180


	//   ....[1]....
        /*036c*/ 	.word	0x00006220


	//----- nvinfo : EIATTR_MAX_THREADS
	.align		4
.L_1841:
        /*0370*/ 	.byte	0x04, 0x05
        /*0372*/ 	.short	(.L_1843 - .L_1842)
.L_1842:
        /*0374*/ 	.word	0x00000100
        /*0378*/ 	.word	0x00000001
        /*037c*/ 	.word	0x00000001


	//----- nvinfo : EIATTR_CRS_STACK_SIZE
	.align		4
.L_1843:
        /*0380*/ 	.byte	0x04, 0x1e
        /*0382*/ 	.short	(.L_1845 - .L_1844)
.L_1844:
        /*0384*/ 	.word	0x00000000
.L_1845:


//--------------------- .nv.info._ZN10layer_norm31ln_parallel_residual_bwd_kernelINS_13Kernel_traitsIf13__nv_bfloat16fS2_fjLj7168ELj1ELj1ELj8ELj8ENS_18Kernel_traits_baseILj7168EfS2_fS2_fjLj256EEEEELb1ELb0ELb1EEEvNS_9BwdParamsE --------------------------
	.section	.nv.info._ZN10layer_norm31ln_parallel_residual_bwd_kernelINS_13Kernel_traitsIf13__nv_bfloat16fS2_fjLj7168ELj1ELj1ELj8ELj8ENS_18Kernel_traits_baseILj7168EfS2_fS2_fjLj256EEEEELb1ELb0ELb1EEEvNS_9BwdParamsE,"",@"SHT_CUDA_INFO"
	.sectionflags	@""
	.align	4


	//----- nvinfo : EIATTR_CUDA_API_VERSION
	.align		4
        /*0000*/ 	.byte	0x04, 0x37
        /*0002*/ 	.short	(.L_1847 - .L_1846)
.L_1846:
        /*0004*/ 	.word	0x00000082


	//----- nvinfo : EIATTR_SW2861232_WAR
	.align		4
.L_1847:
        /*0008*/ 	.byte	0x01, 0x35
	.zero		2


	//----- nvinfo : EIATTR_PARAM_CBANK
	.align		4
        /*000c*/ 	.byte	0x04, 0x0a
        /*000e*/ 	.short	(.L_1849 - .L_1848)
	.align		4
.L_1848:
        /*0010*/ 	.word	index@(.nv.constant0._ZN10layer_norm31ln_parallel_residual_bwd_kernelINS_13Kernel_traitsIf13__nv_bfloat16fS2_fjLj7168ELj1ELj1ELj8ELj8ENS_18Kernel_traits_baseILj7168EfS2_fS2_fjLj256EEEEELb1ELb0ELb1EEEvNS_9BwdParamsE)
        /*0014*/ 	.short	0x0160
        /*0016*/ 	.short	0x0128


	//----- nvinfo : EIATTR_CBANK_PARAM_SIZE
	.align		4
.L_1849:
        /*0018*/ 	.byte	0x03, 0x19
        /*001a*/ 	.short	0x0128


	//----- nvinfo : EIATTR_KPARAM_INFO
	.align		4
        /*001c*/ 	.byte	0x04, 0x17
        /*001e*/ 	.short	(.L_1851 - .L_1850)
.L_1850:
        /*0020*/ 	.word	0x00000000
        /*0024*/ 	.short	0x0000
        /*0026*/ 	.short	0x0000
        /*0028*/ 	.byte	0x00, 0xf0, 0xa1, 0x04


	//----- nvinfo : EIATTR_MAXREG_COUNT
	.align		4
.L_1851:
        /*002c*/ 	.byte	0x03, 0x1b
        /*002e*/ 	.short	0x00ff


	//----- nvinfo : EIATTR_NUM_BARRIERS
	.align		4
        /*0030*/ 	.byte	0x02, 0x4c
        /*0032*/ 	.byte	0x01
	.zero		1


	//----- nvinfo : EIATTR_ANNOTATIONS
	.align		4
        /*0034*/ 	.byte	0x04, 0x55
        /*0036*/ 	.short	(.L_1853 - .L_1852)


	//   ....[0]....
.L_1852:
        /* <DEDUP_REMOVED lines=84> */


	//----- nvinfo : EIATTR_MERCURY_ISA_VERSION
	.align		4
.L_1853:
        /*0568*/ 	.byte	0x03, 0x5f
        /*056a*/ 	.short	0x0000


	//----- nvinfo : EIATTR_COOP_GROUP_MASK_REGIDS
	.align		4
        /*056c*/ 	.byte	0x04, 0x29
        /*056e*/ 	.short	(.L_1855 - .L_1854)


	//   ....[0]....
.L_1854:
        /*0570*/ 	.word	0xffffffff


	//   ....[1]....
        /*0574*/ 	.word	0xffffffff


	//   ....[2]....
        /*0578*/ 	.word	0xffffffff


	//   ....[3]....
        /*057c*/ 	.word	0xffffffff


	//   ....[4]....
        /*0580*/ 	.word	0xffffffff


	//   ....[5]....
        /*0584*/ 	.word	0xffffffff


	//   ....[6]....
        /*0588*/ 	.word	0xffffffff


	//   ....[7]....
        /*058c*/ 	.word	0xffffffff


	//   ....[8]....
        /*0590*/ 	.word	0xffffffff


	//   ....[9]....
        /*0594*/ 	.word	0xffffffff


	//   ....[10]....
        /*0598*/ 	.word	0xffffffff


	//   ....[11]....
        /*059c*/ 	.word	0xffffffff


	//   ....[12]....
        /*05a0*/ 	.word	0xffffffff


	//   ....[13]....
        /*05a4*/ 	.word	0xffffffff


	//   ....[14]....
        /*05a8*/ 	.word	0xffffffff


	//   ....[15]....
        /*05ac*/ 	.word	0xffffffff


	//   ....[16]....
        /*05b0*/ 	.word	0xffffffff


	//   ....[17]....
        /*05b4*/ 	.word	0xffffffff


	//   ....[18]....
        /*05b8*/ 	.word	0xffffffff


	//   ....[19]....
        /*05bc*/ 	.word	0xffffffff


	//----- nvinfo : EIATTR_COOP_GROUP_INSTR_OFFSETS
	.align		4
.L_1855:
        /*05c0*/ 	.byte	0x04, 0x28
        /*05c2*/ 	.short	(.L_1857 - .L_1856)


	//   ....[0]....
.L_1856:
        /*05c4*/ 	.word	0x000031f0


	//   ....[1]....
        /*05c8*/ 	.word	0x00003210


	//   ....[2]....
        /*05cc*/ 	.word	0x00003240


	//   ....[3]....
        /*05d0*/ 	.word	0x00003260


	//   ....[4]....
        /*05d4*/ 	.word	0x00003280


	//   ....[5]....
        /*05d8*/ 	.word	0x000032a0


	//   ....[6]....
        /*05dc*/ 	.word	0x000032c0


	//   ....[7]....
        /*05e0*/ 	.word	0x000032d0


	//   ....[8]....
        /*05e4*/ 	.word	0x00003300


	//   ....[9]....
        /*05e8*/ 	.word	0x00003310


	//   ....[10]....
        /*05ec*/ 	.word	0x00005eb0


	//   ....[11]....
        /*05f0*/ 	.word	0x00005f10


	//   ....[12]....
        /*05f4*/ 	.word	0x00005f70


	//   ....[13]....
        /*05f8*/ 	.word	0x00005fc0


	//   ....[14]....
        /*05fc*/ 	.word	0x00006020


	//   ....[15]....
        /*0600*/ 	.word	0x00006070


	//   ....[16]....
        /*0604*/ 	.word	0x000060d0


	//   ....[17]....
        /*0608*/ 	.word	0x00006120


	//   ....[18]....
        /*060c*/ 	.word	0x00006180


	//   ....[19]....
        /*0610*/ 	.word	0x000061d0


	//----- nvinfo : EIATTR_EXIT_INSTR_OFFSETS
	.align		4
.L_1857:
        /*0614*/ 	.byte	0x04, 0x1c
        /*0616*/ 	.short	(.L_1859 - .L_1858)


	//   ....[0]....
.L_1858:
        /*0618*/ 	.word	0x00005e70


	//----- nvinfo : EIATTR_MAX_THREADS
	.align		4
.L_1859:
        /*061c*/ 	.byte	0x04, 0x05
        /*061e*/ 	.short	(.L_1861 - .L_1860)
.L_1860:
        /*0620*/ 	.word	0x00000100
        /*0624*/ 	.word	0x00000001
        /*0628*/ 	.word	0x00000001


	//----- nvinfo : EIATTR_CRS_STACK_SIZE
	.align		4
.L_1861:
        /*062c*/ 	.byte	0x04, 0x1e
        /*062e*/ 	.short	(.L_1863 - .L_1862)
.L_1862:
        /*0630*/ 	.word	0x00000000
.L_1863:


//--------------------- .nv.info._ZN10layer_norm22ln_bwd_finalize_kernelINS_22Kernel_traits_finalizeILj7168Ef13__nv_bfloat16fS2_fjLb0ELj1024ELj4ENS_18Kernel_traits_baseILj7168EfS2_fS2_fjLj1024EEEEELb0ELb0EEEvNS_9BwdParamsE --------------------------
	.section	.nv.info._ZN10layer_norm22ln_bwd_finalize_kernelINS_22Kernel_traits_finalizeILj7168Ef13__nv_bfloat16fS2_fjLb0ELj1024ELj4ENS_18Kernel_traits_baseILj7168EfS2_fS2_fjLj1024EEEEELb0ELb0EEEvNS_9BwdParamsE,"",@"SHT_CUDA_INFO"
	.sectionflags	@""
	.align	4


	//----- nvinfo : EIATTR_CUDA_API_VERSION
	.align		4
        /*0000*/ 	.byte	0x04, 0x37
        /*0002*/ 	.short	(.L_1865 - .L_1864)
.L_1864:
        /*0004*/ 	.word	0x00000082


	//----- nvinfo : EIATTR_SW2861232_WAR
	.align		4
.L_1865:
        /*0008*/ 	.byte	0x01, 0x35
	.zero		2


	//----- nvinfo : EIATTR_PARAM_CBANK
	.align		4
        /*000c*/ 	.byte	0x04, 0x0a
        /*000e*/ 	.short	(.L_1867 - .L_1866)
	.align		4
.L_1866:
        /*0010*/ 	.word	index@(.nv.constant0._ZN10layer_norm22ln_bwd_finalize_kernelINS_22Kernel_traits_finalizeILj7168Ef13__nv_bfloat16fS2_fjLb0ELj1024ELj4ENS_18Kernel_traits_baseILj7168EfS2_fS2_fjLj1024EEEEELb0ELb0EEEvNS_9BwdParamsE)
        /*0014*/ 	.short	0x0160
        /*0016*/ 	.short	0x0128


	//----- nvinfo : EIATTR_CBANK_PARAM_SIZE
	.align		4
.L_1867:
        /*0018*/ 	.byte	0x03, 0x19
        /*001a*/ 	.short	0x0128


	//----- nvinfo : EIATTR_KPARAM_INFO
	.align		4
        /*001c*/ 	.byte	0x04, 0x17
        /*001e*/ 	.short	(.L_1869 - .L_1868)
.L_1868:
        /*0020*/ 	.word	0x00000000
        /*0024*/ 	.short	0x0000
        /*0026*/ 	.short	0x0000
        /*0028*/ 	.byte	0x00, 0xf0, 0xa1, 0x04


	//----- nvinfo : EIATTR_MAXREG_COUNT
	.align		4
.L_1869:
        /*002c*/ 	.byte	0x03, 0x1b
        /*002e*/ 	.short	0x0040


	//----- nvinfo : EIATTR_NUM_BARRIERS
	.align		4
        /*0030*/ 	.byte	0x02, 0x4c
        /*0032*/ 	.byte	0x01
	.zero		1


	//----- nvinfo : EIATTR_MERCURY_ISA_VERSION
	.align		4
        /*0034*/ 	.byte	0x03, 0x5f
        /*0036*/ 	.short	0x0000


	//----- nvinfo : EIATTR_COOP_GROUP_MASK_REGIDS
	.align		4
        /*0038*/ 	.byte	0x04, 0x29
        /*003a*/ 	.short	(.L_1871 - .L_1870)


	//   ....[0]....
.L_1870:
        /*003c*/ 	.word	0xffffffff


	//   ....[1]....
        /*0040*/ 	.word	0xffffffff


	//   ....[2]....
        /*0044*/ 	.word	0xffffffff


	//   ....[3]....
        /*0048*/ 	.word	0xffffffff


	//   ....[4]....
        /*004c*/ 	.word	0xffffffff


	//   ....[5]....
        /*0050*/ 	.word	0xffffffff


	//   ....[6]....
        /*0054*/ 	.word	0xffffffff


	//   ....[7]....
        /*0058*/ 	.word	0xffffffff


	//   ....[8]....
        /*005c*/ 	.word	0xffffffff


	//   ....[9]....
        /*0060*/ 	.word	0xffffffff


	//   ....[10]....
        /*0064*/ 	.word	0xffffffff


	//   ....[11]....
        /*0068*/ 	.word	0xffffffff


	//   ....[12]....
        /*006c*/ 	.word	0xffffffff


	//   ....[13]....
        /*0070*/ 	.word	0xffffffff


	//   ....[14]....
        /*0074*/ 	.word	0xffffffff


	//   ....[15]....
        /*0078*/ 	.word	0xffffffff


	//   ....[16]....
        /*007c*/ 	.word	0xffffffff


	//   ....[17]....
        /*0080*/ 	.word	0xffffffff


	//   ....[18]....
        /*0084*/ 	.word	0xffffffff


	//   ....[19]....
        /*0088*/ 	.word	0xffffffff


	//----- nvinfo : EIATTR_COOP_GROUP_INSTR_OFFSETS
	.align		4
.L_1871:
        /*008c*/ 	.byte	0x04, 0x28
        /*008e*/ 	.short	(.L_1873 - .L_1872)


	//   ....[0]....
.L_1872:
        /*0090*/ 	.word	0x00000820


	//   ....[1]....
        /*0094*/ 	.word	0x00000850


	//   ....[2]....
        /*0098*/ 	.word	0x00000860


	//   ....[3]....
        /*009c*/ 	.word	0x00000890


	//   ....[4]....
        /*00a0*/ 	.word	0x000008a0


	//   ....[5]....
        /*00a4*/ 	.word	0x000008d0


	//   ....[6]....
        /*00a8*/ 	.word	0x000008f0


	//   ....[7]....
        /*00ac*/ 	.word	0x00000900


	//   ....[8]....
        /*00b0*/ 	.word	0x00000930


	//   ....[9]....
        /*00b4*/ 	.word	0x00000940


	//   ....[10]....
        /*00b8*/ 	.word	0x00000b30


	//   ....[11]....
        /*00bc*/ 	.word	0x00000ba0


	//   ....[12]....
        /*00c0*/ 	.word	0x00000c00


	//   ....[13]....
        /*00c4*/ 	.word	0x00000c60


	//   ....[14]....
        /*00c8*/ 	.word	0x00000cd0


	//   ....[15]....
        /*00cc*/ 	.word	0x00000d40


	//   ....[16]....
        /*00d0*/ 	.word	0x00000da0


	//   ....[17]....
        /*00d4*/ 	.word	0x00000e00


	//   ....[18]....
        /*00d8*/ 	.word	0x00000e60


	//   ....[19]....
        /*00dc*/ 	.word	0x00000ec0


	//----- nvinfo : EIATTR_EXIT_INSTR_OFFSETS
	.align		4
.L_1873:
        /*00e0*/ 	.byte	0x04, 0x1c
        /*00e2*/ 	.short	(.L_1875 - .L_1874)


	//   ....[0]....
.L_1874:
        /*00e4*/ 	.word	0x00000070


	//   ....[1]....
        /*00e8*/ 	.word	0x00000ad0


	//----- nvinfo : EIATTR_MAX_THREADS
	.align		4
.L_1875:
        /*00ec*/ 	.byte	0x04, 0x05
        /*00ee*/ 	.short	(.L_1877 - .L_1876)
.L_1876:
        /*00f0*/ 	.word	0x00000400
        /*00f4*/ 	.word	0x00000001
        /*00f8*/ 	.word	0x00000001


	//----- nvinfo : EIATTR_CRS_STACK_SIZE
	.align		4
.L_1877:
        /*00fc*/ 	.byte	0x04, 0x1e
        /*00fe*/ 	.short	(.L_1879 - .L_1878)
.L_1878:
        /*0100*/ 	.word	0x00000000
.L_1879:


//--------------------- .nv.info._ZN10layer_norm40ln_parallel_residual_bwd_finalize_kernelINS_22Kernel_traits_finalizeILj7168Ef13__nv_bfloat16fS2_fjLb0ELj1024ELj4ENS_18Kernel_traits_baseILj7168EfS2_fS2_fjLj1024EEEEELb0EEEvNS_9BwdParamsE --------------------------
	.section	.nv.info._ZN10layer_norm40ln_parallel_residual_bwd_finalize_kernelINS_22Kernel_traits_finalizeILj7168Ef13__nv_bfloat16fS2_fjLb0ELj1024ELj4ENS_18Kernel_traits_baseILj7168EfS2_fS2_fjLj1024EEEEELb0EEEvNS_9BwdParamsE,"",@"SHT_CUDA_INFO"
	.sectionflags	@""
	.align	4


	//----- nvinfo : EIATTR_CUDA_API_VERSION
	.align		4
        /*0000*/ 	.byte	0x04, 0x37
        /*0002*/ 	.short	(.L_1881 - .L_1880)
.L_1880:
        /*0004*/ 	.word	0x00000082


	//----- nvinfo : EIATTR_SW2861232_WAR
	.align		4
.L_1881:
        /*0008*/ 	.byte	0x01, 0x35
	.zero		2


	//----- nvinfo : EIATTR_PARAM_CBANK
	.align		4
        /*000c*/ 	.byte	0x04, 0x0a
        /*000e*/ 	.short	(.L_1883 - .L_1882)
	.align		4
.L_1882:
        /*0010*/ 	.word	index@(.nv.constant0._ZN10layer_norm40ln_parallel_residual_bwd_finalize_kernelINS_22Kernel_traits_finalizeILj7168Ef13__nv_bfloat16fS2_fjLb0ELj1024ELj4ENS_18Kernel_traits_baseILj7168EfS2_fS2_fjLj1024EEEEELb0EEEvNS_9BwdParamsE)
        /*0014*/ 	.short	0x0160
        /*0016*/ 	.short	0x0128


	//----- nvinfo : EIATTR_CBANK_PARAM_SIZE
	.align		4
.L_1883:
        /*0018*/ 	.byte	0x03, 0x19
        /*001a*/ 	.short	0x0128


	//----- nvinfo : EIATTR_KPARAM_INFO
	.align		4
        /*001c*/ 	.byte	0x04, 0x17
        /*001e*/ 	.short	(.L_1885 - .L_1884)
.L_1884:
        /*0020*/ 	.word	0x00000000
        /*0024*/ 	.short	0x0000
        /*0026*/ 	.short	0x0000
        /*0028*/ 	.byte	0x00, 0xf0, 0xa1, 0x04


	//----- nvinfo : EIATTR_MAXREG_COUNT
	.align		4
.L_1885:
        /*002c*/ 	.byte	0x03, 0x1b
        /*002e*/ 	.short	0x0040


	//----- nvinfo : EIATTR_NUM_BARRIERS
	.align		4
        /*0030*/ 	.byte	0x02, 0x4c
        /*0032*/ 	.byte	0x01
	.zero		1


	//----- nvinfo : EIATTR_MERCURY_ISA_VERSION
	.align		4
        /*0034*/ 	.byte	0x03, 0x5f
        /*0036*/ 	.short	0x0000


	//----- nvinfo : EIATTR_COOP_GROUP_MASK_REGIDS
	.align		4
        /*0038*/ 	.byte	0x04, 0x29
        /*003a*/ 	.short	(.L_1887 - .L_1886)


	//   ....[0]....
.L_1886:
        /*003c*/ 	.word	0xffffffff


	//   ....[1]....
        /*0040*/ 	.word	0xffffffff


	//   ....[2]....
        /*0044*/ 	.word	0xffffffff


	//   ....[3]....
        /*0048*/ 	.word	0xffffffff


	//   ....[4]....
        /*004c*/ 	.word	0xffffffff


	//   ....[5]....
        /*0050*/ 	.word	0xffffffff


	//   ....[6]....
        /*0054*/ 	.word	0xffffffff


	//   ....[7]....
        /*0058*/ 	.word	0xffffffff


	//   ....[8]....
        /*005c*/ 	.word	0xffffffff


	//   ....[9]....
        /*0060*/ 	.word	0xffffffff


	//   ....[10]....
        /*0064*/ 	.word	0xffffffff


	//   ....[11]....
        /*0068*/ 	.word	0xffffffff


	//   ....[12]....
        /*006c*/ 	.word	0xffffffff


	//   ....[13]....
        /*0070*/ 	.word	0xffffffff


	//   ....[14]....
        /*0074*/ 	.word	0xffffffff


	//   ....[15]....
        /*0078*/ 	.word	0xffffffff


	//   ....[16]....
        /*007c*/ 	.word	0xffffffff


	//   ....[17]....
        /*0080*/ 	.word	0xffffffff


	//   ....[18]....
        /*0084*/ 	.word	0xffffffff


	//   ....[19]....
        /*0088*/ 	.word	0xffffffff


	//   ....[20]....
        /*008c*/ 	.word	0xffffffff


	//   ....[21]....
        /*0090*/ 	.word	0xffffffff


	//   ....[22]....
        /*0094*/ 	.word	0xffffffff


	//   ....[23]....
        /*0098*/ 	.word	0xffffffff


	//   ....[24]....
        /*009c*/ 	.word	0xffffffff


	//   ....[25]....
        /*00a0*/ 	.word	0xffffffff


	//   ....[26]....
        /*00a4*/ 	.word	0xffffffff


	//   ....[27]....
        /*00a8*/ 	.word	0xffffffff


	//   ....[28]....
        /*00ac*/ 	.word	0xffffffff


	//   ....[29]....
        /*00b0*/ 	.word	0xffffffff


	//   ....[30]....
        /*00b4*/ 	.word	0xffffffff


	//   ....[31]....
        /*00b8*/ 	.word	0xffffffff


	//   ....[32]....
        /*00bc*/ 	.word	0xffffffff


	//   ....[33]....
        /*00c0*/ 	.word	0xffffffff


	//   ....[34]....
        /*00c4*/ 	.word	0xffffffff


	//   ....[35]....
        /*00c8*/ 	.word	0xffffffff


	//   ....[36]....
        /*00cc*/ 	.word	0xffffffff


	//   ....[37]....
        /*00d0*/ 	.word	0xffffffff


	//   ....[38]....
        /*00d4*/ 	.word	0xffffffff


	//   ....[39]....
        /*00d8*/ 	.word	0xffffffff


	//----- nvinfo : EIATTR_COOP_GROUP_INSTR_OFFSETS
	.align		4
.L_1887:
        /*00dc*/ 	.byte	0x04, 0x28
        /*00de*/ 	.short	(.L_1889 - .L_1888)


	//   ....[0]....
.L_1888:
        /*00e0*/ 	.word	0x00000b70


	//   ....[1]....
        /*00e4*/ 	.word	0x00000ba0


	//   ....[2]....
        /*00e8*/ 	.word	0x00000bb0


	//   ....[3]....
        /*00ec*/ 	.word	0x00000bc0


	//   ....[4]....
        /*00f0*/ 	.word	0x00000bf0


	//   ....[5]....
        /*00f4*/ 	.word	0x00000c10


	//   ....[6]....
        /*00f8*/ 	.word	0x00000c20


	//   ....[7]....
        /*00fc*/ 	.word	0x00000c30


	//   ....[8]....
        /*0100*/ 	.word	0x00000c60


	//   ....[9]....
        /*0104*/ 	.word	0x00000c80


	//   ....[10]....
        /*0108*/ 	.word	0x00000ca0


	//   ....[11]....
        /*010c*/ 	.word	0x00000cb0


	//   ....[12]....
        /*0110*/ 	.word	0x00000ce0


	//   ....[13]....
        /*0114*/ 	.word	0x00000d00


	//   ....[14]....
        /*0118*/ 	.word	0x00000d20


	//   ....[15]....
        /*011c*/ 	.word	0x00000d30


	//   ....[16]....
        /*0120*/ 	.word	0x00000d60


	//   ....[17]....
        /*0124*/ 	.word	0x00000d90


	//   ....[18]....
        /*0128*/ 	.word	0x00000da0


	//   ....[19]....
        /*012c*/ 	.word	0x00000db0


	//   ....[20]....
        /*0130*/ 	.word	0x00001080


	//   ....[21]....
        /*0134*/ 	.word	0x000010f0


	//   ....[22]....
        /*0138*/ 	.word	0x00001150


	//   ....[23]....
        /*013c*/ 	.word	0x000011b0


	//   ....[24]....
        /*0140*/ 	.word	0x00001220


	//   ....[25]....
        /*0144*/ 	.word	0x00001290


	//   ....[26]....
        /*0148*/ 	.word	0x000012f0


	//   ....[27]....
        /*014c*/ 	.word	0x00001350


	//   ....[28]....
        /*0150*/ 	.word	0x000013b0


	//   ....[29]....
        /*0154*/ 	.word	0x00001420


	//   ....[30]....
        /*0158*/ 	.word	0x00001490


	//   ....[31]....
        /*015c*/ 	.word	0x000014f0


	//   ....[32]....
        /*0160*/ 	.word	0x00001550


	//   ....[33]....
        /*0164*/ 	.word	0x000015b0


	//   ....[34]....
        /*0168*/ 	.word	0x00001620


	//   ....[35]....
        /*016c*/ 	.word	0x00001690


	//   ....[36]....
        /*0170*/ 	.word	0x000016f0


	//   ....[37]....
        /*0174*/ 	.word	0x00001750


	//   ....[38]....
        /*0178*/ 	.word	0x000017b0


	//   ....[39]....
        /*017c*/ 	.word	0x00001810


	//----- nvinfo : EIATTR_EXIT_INSTR_OFFSETS
	.align		4
.L_1889:
        /*0180*/ 	.byte	0x04, 0x1c
        /*0182*/ 	.short	(.L_1891 - .L_1890)


	//   ....[0]....
.L_1890:
        /*0184*/ 	.word	0x00000070


	//   ....[1]....
        /*0188*/ 	.word	0x00001020


	//----- nvinfo : EIATTR_MAX_THREADS
	.align		4
.L_1891:
        /*018c*/ 	.byte	0x04, 0x05
        /*018e*/ 	.short	(.L_1893 - .L_1892)
.L_1892:
        /*0190*/ 	.word	0x00000400
        /*0194*/ 	.word	0x00000001
        /*0198*/ 	.word	0x00000001


	//----- nvinfo : EIATTR_CRS_STACK_SIZE
	.align		4
.L_1893:
        /*019c*/ 	.byte	0x04, 0x1e
        /*019e*/ 	.short	(.L_1895 - .L_1894)
.L_1894:
        /*01a0*/ 	.word	0x00000000
.L_1895:


//--------------------- .nv.info._ZN10layer_norm31ln_parallel_residual_bwd_kernelINS_13Kernel_traitsIf13__nv_bfloat16fS2_fjLj7168ELj1ELj1ELj8ELj8ENS_18Kernel_traits_baseILj7168EfS2_fS2_fjLj256EEEEELb1ELb1ELb0EEEvNS_9BwdParamsE --------------------------
	.section	.nv.info._ZN10layer_norm31ln_parallel_residual_bwd_kernelINS_13Kernel_traitsIf13__nv_bfloat16fS2_fjLj7168ELj1ELj1ELj8ELj8ENS_18Kernel_traits_baseILj7168EfS2_fS2_fjLj256EEEEELb1ELb1ELb0EEEvNS_9BwdParamsE,"",@"SHT_CUDA_INFO"
	.sectionflags	@""
	.align	4


	//----- nvinfo : EIATTR_CUDA_API_VERSION
	.align		4
        /*0000*/ 	.byte	0x04, 0x37
        /*0002*/ 	.short	(.L_1897 - .L_1896)
.L_1896:
        /*0004*/ 	.word	0x00000082


	//----- nvinfo : EIATTR_SW2861232_WAR
	.align		4
.L_1897:
        /*0008*/ 	.byte	0x01, 0x35
	.zero		2


	//----- nvinfo : EIATTR_PARAM_CBANK
	.align		4
        /*000c*/ 	.byte	0x04, 0x0a
        /*000e*/ 	.short	(.L_1899 - .L_1898)
	.align		4
.L_1898:
        /*0010*/ 	.word	index@(.nv.constant0._ZN10layer_norm31ln_parallel_residual_bwd_kernelINS_13Kernel_traitsIf13__nv_bfloat16fS2_fjLj7168ELj1ELj1ELj8ELj8ENS_18Kernel_traits_baseILj7168EfS2_fS2_fjLj256EEEEELb1ELb1ELb0EEEvNS_9BwdParamsE)
        /*0014*/ 	.short	0x0160
        /*0016*/ 	.short	0x0128


	//----- nvinfo : EIATTR_CBANK_PARAM_SIZE
	.align		4
.L_1899:
        /*0018*/ 	.byte	0x03, 0x19
        /*001a*/ 	.short	0x0128


	//----- nvinfo : EIATTR_KPARAM_INFO
	.align		4
        /*001c*/ 	.byte	0x04, 0x17
        /*001e*/ 	.short	(.L_1901 - .L_1900)
.L_1900:
        /*0020*/ 	.word	0x00000000
        /*0024*/ 	.short	0x0000
        /*0026*/ 	.short	0x0000
        /*0028*/ 	.byte	0x00, 0xf0, 0xa1, 0x04


	//----- nvinfo : EIATTR_MAXREG_COUNT
	.align		4
.L_1901:
        /*002c*/ 	.byte	0x03, 0x1b
        /*002e*/ 	.short	0x00ff


	//----- nvinfo : EIATTR_NUM_BARRIERS
	.align		4
        /*0030*/ 	.byte	0x02, 0x4c
        /*0032*/ 	.byte	0x01
	.zero		1


	//----- nvinfo : EIATTR_MERCURY_ISA_VERSION
	.align		4
        /*0034*/ 	.byte	0x03, 0x5f
        /*0036*/ 	.short	0x0000


	//----- nvinfo : EIATTR_COOP_GROUP_MASK_REGIDS
	.align		4
        /*0038*/ 	.byte	0x04, 0x29
        /*003a*/ 	.short	(.L_1903 - .L_1902)


	//   ....[0]....
.L_1902:
        /*003c*/ 	.word	0xffffffff


	//   ....[1]....
        /*0040*/ 	.word	0xffffffff


	//   ....[2]....
        /*0044*/ 	.word	0xffffffff


	//   ....[3]....
        /*0048*/ 	.word	0xffffffff


	//   ....[4]....
        /*004c*/ 	.word	0xffffffff


	//   ....[5]....
        /*0050*/ 	.word	0xffffffff


	//   ....[6]....
        /*0054*/ 	.word	0xffffffff


	//   ....[7]....
        /*0058*/ 	.word	0xffffffff


	//   ....[8]....
        /*005c*/ 	.word	0xffffffff


	//   ....[9]....
        /*0060*/ 	.word	0xffffffff


	//   ....[10]....
        /*0064*/ 	.word	0xffffffff


	//   ....[11]....
        /*0068*/ 	.word	0xffffffff


	//   ....[12]....
        /*006c*/ 	.word	0xffffffff


	//   ....[13]....
        /*0070*/ 	.word	0xffffffff


	//   ....[14]....
        /*0074*/ 	.word	0xffffffff


	//   ....[15]....
        /*0078*/ 	.word	0xffffffff


	//   ....[16]....
        /*007c*/ 	.word	0xffffffff


	//   ....[17]....
        /*0080*/ 	.word	0xffffffff


	//   ....[18]....
        /*0084*/ 	.word	0xffffffff


	//   ....[19]....
        /*0088*/ 	.word	0xffffffff


	//----- nvinfo : EIATTR_COOP_GROUP_INSTR_OFFSETS
	.align		4
.L_1903:
        /*008c*/ 	.byte	0x04, 0x28
        /*008e*/ 	.short	(.L_1905 - .L_1904)


	//   ....[0]....
.L_1904:
        /*0090*/ 	.word	0x000021f0


	//   ....[1]....
        /*0094*/ 	.word	0x00002210


	//   ....[2]....
        /*0098*/ 	.word	0x00002230


	//   ....[3]....
        /*009c*/ 	.word	0x00002250


	//   ....[4]....
        /*00a0*/ 	.word	0x00002270


	//   ....[5]....
        /*00a4*/ 	.word	0x00002290


	//   ....[6]....
        /*00a8*/ 	.word	0x000022b0


	//   ....[7]....
        /*00ac*/ 	.word	0x000022d0


	//   ....[8]....
        /*00b0*/ 	.word	0x000022f0


	//   ....[9]....
        /*00b4*/ 	.word	0x00002310


	//   ....[10]....
        /*00b8*/ 	.word	0x00004d50


	//   ....[11]....
        /*00bc*/ 	.word	0x00004dd0


	//   ....[12]....
        /*00c0*/ 	.word	0x00004e50


	//   ....[13]....
        /*00c4*/ 	.word	0x00004ec0


	//   ....[14]....
        /*00c8*/ 	.word	0x00004f40


	//   ....[15]....
        /*00cc*/ 	.word	0x00004fb0


	//   ....[16]....
        /*00d0*/ 	.word	0x00005030


	//   ....[17]....
        /*00d4*/ 	.word	0x000050a0


	//   ....[18]....
        /*00d8*/ 	.word	0x00005120


	//   ....[19]....
        /*00dc*/ 	.word	0x00005190


	//----- nvinfo : EIATTR_EXIT_INSTR_OFFSETS
	.align		4
.L_1905:
        /*00e0*/ 	.byte	0x04, 0x1c
        /*00e2*/ 	.short	(.L_1907 - .L_1906)


	//   ....[0]....
.L_1906:
        /*00e4*/ 	.word	0x00004c90


	//   ....[1]....
        /*00e8*/ 	.word	0x00004cf0


	//----- nvinfo : EIATTR_MAX_THREADS
	.align		4
.L_1907:
        /*00ec*/ 	.byte	0x04, 0x05
        /*00ee*/ 	.short	(.L_1909 - .L_1908)
.L_1908:
        /*00f0*/ 	.word	0x00000100
        /*00f4*/ 	.word	0x00000001
        /*00f8*/ 	.word	0x00000001


	//----- nvinfo : EIATTR_CRS_STACK_SIZE
	.align		4
.L_1909:
        /*00fc*/ 	.byte	0x04, 0x1e
        /*00fe*/ 	.short	(.L_1911 - .L_1910)
.L_1910:
        /*0100*/ 	.word	0x00000000
.L_1911:


//--------------------- .nv.info._ZN10layer_norm22ln_bwd_finalize_kernelINS_22Kernel_traits_finalizeILj7168Ef13__nv_bfloat16fS2_fjLb0ELj1024ELj4ENS_18Kernel_traits_baseILj7168EfS2_fS2_fjLj1024EEEEELb0ELb1EEEvNS_9BwdParamsE --------------------------
	.section	.nv.info._ZN10layer_norm22ln_bwd_finalize_kernelINS_22Kernel_traits_finalizeILj7168Ef13__nv_bfloat16fS2_fjLb0ELj1024ELj4ENS_18Kernel_traits_baseILj7168EfS2_fS2_fjLj1024EEEEELb0ELb1EEEvNS_9BwdParamsE,"",@"SHT_CUDA_INFO"
	.sectionflags	@""
	.align	4


	//----- nvinfo : EIATTR_CUDA_API_VERSION
	.align		4
        /*0000*/ 	.byte	0x04, 0x37
        /*0002*/ 	.short	(.L_1913 - .L_1912)
.L_1912:
        /*0004*/ 	.word	0x00000082


	//----- nvinfo : EIATTR_SW2861232_WAR
	.align		4
.L_1913:
        /*0008*/ 	.byte	0x01, 0x35
	.zero		2


	//----- nvinfo : EIATTR_PARAM_CBANK
	.align		4
        /*000c*/ 	.byte	0x04, 0x0a
        /*000e*/ 	.short	(.L_1915 - .L_1914)
	.align		4
.L_1914:
        /*0010*/ 	.word	index@(.nv.constant0._ZN10layer_norm22ln_bwd_finalize_kernelINS_22Kernel_traits_finalizeILj7168Ef13__nv_bfloat16fS2_fjLb0ELj1024ELj4ENS_18Kernel_traits_baseILj7168EfS2_fS2_fjLj1024EEEEELb0ELb1EEEvNS_9BwdParamsE)
        /*0014*/ 	.short	0x0160
        /*0016*/ 	.short	0x0128


	//----- nvinfo : EIATTR_CBANK_PARAM_SIZE
	.align		4
.L_1915:
        /*0018*/ 	.byte	0x03, 0x19
        /*001a*/ 	.short	0x0128


	//----- nvinfo : EIATTR_KPARAM_INFO
	.align		4
        /*001c*/ 	.byte	0x04, 0x17
        /*001e*/ 	.short	(.L_1917 - .L_1916)
.L_1916:
        /*0020*/ 	.word	0x00000000
        /*0024*/ 	.short	0x0000
        /*0026*/ 	.short	0x0000
        /*0028*/ 	.byte	0x00, 0xf0, 0xa1, 0x04


	//----- nvinfo : EIATTR_MAXREG_COUNT
	.align		4
.L_1917:
        /*002c*/ 	.byte	0x03, 0x1b
        /*002e*/ 	.short	0x0040


	//----- nvinfo : EIATTR_NUM_BARRIERS
	.align		4
        /*0030*/ 	.byte	0x02, 0x4c
        /*0032*/ 	.byte	0x01
	.zero		1


	//----- nvinfo : EIATTR_MERCURY_ISA_VERSION
	.align		4
        /*0034*/ 	.byte	0x03, 0x5f
        /*0036*/ 	.short	0x0000


	//----- nvinfo : EIATTR_COOP_GROUP_MASK_REGIDS
	.align		4
        /*0038*/ 	.byte	0x04, 0x29
        /*003a*/ 	.short	(.L_1919 - .L_1918)


	//   ....[0]....
.L_1918:
        /*003c*/ 	.word	0xffffffff


	//   ....[1]....
        /*0040*/ 	.word	0xffffffff


	//   ....[2]....
        /*0044*/ 	.word	0xffffffff


	//   ....[3]....
        /*0048*/ 	.word	0xffffffff


	//   ....[4]....
        /*004c*/ 	.word	0xffffffff


	//   ....[5]....
        /*0050*/ 	.word	0xffffffff


	//   ....[6]....
        /*0054*/ 	.word	0xffffffff


	//   ....[7]....
        /*0058*/ 	.word	0xffffffff


	//   ....[8]....
        /*005c*/ 	.word	0xffffffff


	//   ....[9]....
        /*0060*/ 	.word	0xffffffff


	//   ....[10]....
        /*0064*/ 	.word	0xffffffff


	//   ....[11]....
        /*0068*/ 	.word	0xffffffff


	//   ....[12]....
        /*006c*/ 	.word	0xffffffff


	//   ....[13]....
        /*0070*/ 	.word	0xffffffff


	//   ....[14]....
        /*0074*/ 	.word	0xffffffff


	//   ....[15]....
        /*0078*/ 	.word	0xffffffff


	//   ....[16]....
        /*007c*/ 	.word	0xffffffff


	//   ....[17]....
        /*0080*/ 	.word	0xffffffff


	//   ....[18]....
        /*0084*/ 	.word	0xffffffff


	//   ....[19]....
        /*0088*/ 	.word	0xffffffff


	//----- nvinfo : EIATTR_COOP_GROUP_INSTR_OFFSETS
	.align		4
.L_1919:
        /*008c*/ 	.byte	0x04, 0x28
        /*008e*/ 	.short	(.L_1921 - .L_1920)


	//   ....[0]....
.L_1920:
        /*0090*/ 	.word	0x000007f0


	//   ....[1]....
        /*0094*/ 	.word	0x00000820


	//   ....[2]....
        /*0098*/ 	.word	0x00000840


	//   ....[3]....
        /*009c*/ 	.word	0x00000850


	//   ....[4]....
        /*00a0*/ 	.word	0x00000880


	//   ....[5]....
        /*00a4*/ 	.word	0x00000890


	//   ....[6]....
        /*00a8*/ 	.word	0x000008c0


	//   ....[7]....
        /*00ac*/ 	.word	0x000008d0


	//   ....[8]....
        /*00b0*/ 	.word	0x00000900


	//   ....[9]....
        /*00b4*/ 	.word	0x00000910


	//   ....[10]....
        /*00b8*/ 	.word	0x00000ab0


	//   ....[11]....
        /*00bc*/ 	.word	0x00000b30


	//   ....[12]....
        /*00c0*/ 	.word	0x00000b90


	//   ....[13]....
        /*00c4*/ 	.word	0x00000bf0


	//   ....[14]....
        /*00c8*/ 	.word	0x00000c60


	//   ....[15]....
        /*00cc*/ 	.word	0x00000cd0


	//   ....[16]....
        /*00d0*/ 	.word	0x00000d30


	//   ....[17]....
        /*00d4*/ 	.word	0x00000d90


	//   ....[18]....
        /*00d8*/ 	.word	0x00000df0


	//   ....[19]....
        /*00dc*/ 	.word	0x00000e50


	//----- nvinfo : EIATTR_EXIT_INSTR_OFFSETS
	.align		4
.L_1921:
        /*00e0*/ 	.byte	0x04, 0x1c
        /*00e2*/ 	.short	(.L_1923 - .L_1922)


	//   ....[0]....
.L_1922:
        /*00e4*/ 	.word	0x00000070


	//   ....[1]....
        /*00e8*/ 	.word	0x00000a50


	//----- nvinfo : EIATTR_MAX_THREADS
	.align		4
.L_1923:
        /*00ec*/ 	.byte	0x04, 0x05
        /*00ee*/ 	.short	(.L_1925 - .L_1924)
.L_1924:
        /*00f0*/ 	.word	0x00000400
        /*00f4*/ 	.word	0x00000001
        /*00f8*/ 	.word	0x00000001


	//----- nvinfo : EIATTR_CRS_STACK_SIZE
	.align		4
.L_1925:
        /*00fc*/ 	.byte	0x04, 0x1e
        /*00fe*/ 	.short	(.L_1927 - .L_1926)
.L_1926:
        /*0100*/ 	.word	0x00000000
.L_1927:


//--------------------- .nv.info._ZN10layer_norm40ln_parallel_residual_bwd_finalize_kernelINS_22Kernel_traits_finalizeILj7168Ef13__nv_bfloat16fS2_fjLb0ELj1024ELj4ENS_18Kernel_traits_baseILj7168EfS2_fS2_fjLj1024EEEEELb1EEEvNS_9BwdParamsE --------------------------
	.section	.nv.info._ZN10layer_norm40ln_parallel_residual_bwd_finalize_kernelINS_22Kernel_traits_finalizeILj7168Ef13__nv_bfloat16fS2_fjLb0ELj1024ELj4ENS_18Kernel_traits_baseILj7168EfS2_fS2_fjLj1024EEEEELb1EEEvNS_9BwdParamsE,"",@"SHT_CUDA_INFO"
	.sectionflags	@""
	.align	4


	//----- nvinfo : EIATTR_CUDA_API_VERSION
	.align		4
        /*0000*/ 	.byte	0x04, 0x37
        /*0002*/ 	.short	(.L_1929 - .L_1928)
.L_1928:
        /*0004*/ 	.word	0x00000082


	//----- nvinfo : EIATTR_SW2861232_WAR
	.align		4
.L_1929:
        /*0008*/ 	.byte	0x01, 0x35
	.zero		2


	//----- nvinfo : EIATTR_PARAM_CBANK
	.align		4
        /*000c*/ 	.byte	0x04, 0x0a
        /*000e*/ 	.short	(.L_1931 - .L_1930)
	.align		4
.L_1930:
        /*0010*/ 	.word	index@(.nv.constant0._ZN10layer_norm40ln_parallel_residual_bwd_finalize_kernelINS_22Kernel_traits_finalizeILj7168Ef13__nv_bfloat16fS2_fjLb0ELj1024ELj4ENS_18Kernel_traits_baseILj7168EfS2_fS2_fjLj1024EEEEELb1EEEvNS_9BwdParamsE)
        /*0014*/ 	.short	0x0160
        /*0016*/ 	.short	0x0128


	//----- nvinfo : EIATTR_CBANK_PARAM_SIZE
	.align		4
.L_1931:
        /*0018*/ 	.byte	0x03, 0x19
        /*001a*/ 	.short	0x0128


	//----- nvinfo : EIATTR_KPARAM_INFO
	.align		4
        /*001c*/ 	.byte	0x04, 0x17
        /*001e*/ 	.short	(.L_1933 - .L_1932)
.L_1932:
        /*0020*/ 	.word	0x00000000
        /*0024*/ 	.short	0x0000
        /*0026*/ 	.short	0x0000
        /*0028*/ 	.byte	0x00, 0xf0, 0xa1, 0x04


	//----- nvinfo : EIATTR_MAXREG_COUNT
	.align		4
.L_1933:
        /*002c*/ 	.byte	0x03, 0x1b
        /*002e*/ 	.short	0x0040


	//----- nvinfo : EIATTR_NUM_BARRIERS
	.align		4
        /*0030*/ 	.byte	0x02, 0x4c
        /*0032*/ 	.byte	0x01
	.zero		1


	//----- nvinfo : EIATTR_MERCURY_ISA_VERSION
	.align		4
        /*0034*/ 	.byte	0x03, 0x5f
        /*0036*/ 	.short	0x0000


	//----- nvinfo : EIATTR_COOP_GROUP_MASK_REGIDS
	.align		4
        /*0038*/ 	.byte	0x04, 0x29
        /*003a*/ 	.short	(.L_1935 - .L_1934)


	//   ....[0]....
.L_1934:
        /*003c*/ 	.word	0xffffffff


	//   ....[1]....
        /*0040*/ 	.word	0xffffffff


	//   ....[2]....
        /*0044*/ 	.word	0xffffffff


	//   ....[3]....
        /*0048*/ 	.word	0xffffffff


	//   ....[4]....
        /*004c*/ 	.word	0xffffffff


	//   ....[5]....
        /*0050*/ 	.word	0xffffffff


	//   ....[6]....
        /*0054*/ 	.word	0xffffffff


	//   ....[7]....
        /*0058*/ 	.word	0xffffffff


	//   ....[8]....
        /*005c*/ 	.word	0xffffffff


	//   ....[9]....
        /*0060*/ 	.word	0xffffffff


	//   ....[10]....
        /*0064*/ 	.word	0xffffffff


	//   ....[11]....
        /*0068*/ 	.word	0xffffffff


	//   ....[12]....
        /*006c*/ 	.word	0xffffffff


	//   ....[13]....
        /*0070*/ 	.word	0xffffffff


	//   ....[14]....
        /*0074*/ 	.word	0xffffffff


	//   ....[15]....
        /*0078*/ 	.word	0xffffffff


	//   ....[16]....
        /*007c*/ 	.word	0xffffffff


	//   ....[17]....
        /*0080*/ 	.word	0xffffffff


	//   ....[18]....
        /*0084*/ 	.word	0xffffffff


	//   ....[19]....
        /*0088*/ 	.word	0xffffffff


	//   ....[20]....
        /*008c*/ 	.word	0xffffffff


	//   ....[21]....
        /*0090*/ 	.word	0xffffffff


	//   ....[22]....
        /*0094*/ 	.word	0xffffffff


	//   ....[23]....
        /*0098*/ 	.word	0xffffffff


	//   ....[24]....
        /*009c*/ 	.word	0xffffffff


	//   ....[25]....
        /*00a0*/ 	.word	0xffffffff


	//   ....[26]....
        /*00a4*/ 	.word	0xffffffff


	//   ....[27]....
        /*00a8*/ 	.word	0xffffffff


	//   ....[28]....
        /*00ac*/ 	.word	0xffffffff


	//   ....[29]....
        /*00b0*/ 	.word	0xffffffff


	//   ....[30]....
        /*00b4*/ 	.word	0xffffffff


	//   ....[31]....
        /*00b8*/ 	.word	0xffffffff


	//   ....[32]....
        /*00bc*/ 	.word	0xffffffff


	//   ....[33]....
        /*00c0*/ 	.word	0xffffffff


	//   ....[34]....
        /*00c4*/ 	.word	0xffffffff


	//   ....[35]....
        /*00c8*/ 	.word	0xffffffff


	//   ....[36]....
        /*00cc*/ 	.word	0xffffffff


	//   ....[37]....
        /*00d0*/ 	.word	0xffffffff


	//   ....[38]....
        /*00d4*/ 	.word	0xffffffff


	//   ....[39]....
        /*00d8*/ 	.word	0xffffffff


	//----- nvinfo : EIATTR_COOP_GROUP_INSTR_OFFSETS
	.align		4
.L_1935:
        /*00dc*/ 	.byte	0x04, 0x28
        /*00de*/ 	.short	(.L_1937 - .L_1936)


	//   ....[0]....
.L_1936:
        /*00e0*/ 	.word	0x00000b60


	//   ....[1]....
        /*00e4*/ 	.word	0x00000b90


	//   ....[2]....
        /*00e8*/ 	.word	0x00000ba0


	//   ....[3]....
        /*00ec*/ 	.word	0x00000bb0


	//   ....[4]....
        /*00f0*/ 	.word	0x00000be0


	//   ....[5]....
        /*00f4*/ 	.word	0x00000c00


	//   ....[6]....
        /*00f8*/ 	.word	0x00000c10


	//   ....[7]....
        /*00fc*/ 	.word	0x00000c20


	//   ....[8]....
        /*0100*/ 	.word	0x00000c50


	//   ....[9]....
        /*0104*/ 	.word	0x00000c70


	//   ....[10]....
        /*0108*/ 	.word	0x00000c90


	//   ....[11]....
        /*010c*/ 	.word	0x00000ca0


	//   ....[12]....
        /*0110*/ 	.word	0x00000cd0


	//   ....[13]....
        /*0114*/ 	.word	0x00000cf0


	//   ....[14]....
        /*0118*/ 	.word	0x00000d10


	//   ....[15]....
        /*011c*/ 	.word	0x00000d20


	//   ....[16]....
        /*0120*/ 	.word	0x00000d50


	//   ....[17]....
        /*0124*/ 	.word	0x00000d80


	//   ....[18]....
        /*0128*/ 	.word	0x00000d90


	//   ....[19]....
        /*012c*/ 	.word	0x00000da0


	//   ....[20]....
        /*0130*/ 	.word	0x00001050


	//   ....[21]....
        /*0134*/ 	.word	0x000010c0


	//   ....[22]....
        /*0138*/ 	.word	0x00001120


	//   ....[23]....
        /*013c*/ 	.word	0x00001180


	//   ....[24]....
        /*0140*/ 	.word	0x000011f0


	//   ....[25]....
        /*0144*/ 	.word	0x00001260


	//   ....[26]....
        /*0148*/ 	.word	0x000012c0


	//   ....[27]....
        /*014c*/ 	.word	0x00001320


	//   ....[28]....
        /*0150*/ 	.word	0x00001380


	//   ....[29]....
        /*0154*/ 	.word	0x000013f0


	//   ....[30]....
        /*0158*/ 	.word	0x00001460


	//   ....[31]....
        /*015c*/ 	.word	0x000014c0


	//   ....[32]....
        /*0160*/ 	.word	0x00001520


	//   ....[33]....
        /*0164*/ 	.word	0x00001580


	//   ....[34]....
        /*0168*/ 	.word	0x000015f0


	//   ....[35]....
        /*016c*/ 	.word	0x00001660


	//   ....[36]....
        /*0170*/ 	.word	0x000016c0


	//   ....[37]....
        /*0174*/ 	.word	0x00001720


	//   ....[38]....
        /*0178*/ 	.word	0x00001780


	//   ....[39]....
        /*017c*/ 	.word	0x000017e0


	//----- nvinfo : EIATTR_EXIT_INSTR_OFFSETS
	.align		4
.L_1937:
        /*0180*/ 	.byte	0x04, 0x1c
        /*0182*/ 	.short	(.L_1939 - .L_1938)


	//   ....[0]....
.L_1938:
        /*0184*/ 	.word	0x00000070


	//   ....[1]....
        /*0188*/ 	.word	0x00000ff0


	//----- nvinfo : EIATTR_MAX_THREADS
	.align		4
.L_1939:
        /*018c*/ 	.byte	0x04, 0x05
        /*018e*/ 	.short	(.L_1941 - .L_1940)
.L_1940:
        /*0190*/ 	.word	0x00000400
        /*0194*/ 	.word	0x00000001
        /*0198*/ 	.word	0x00000001


	//----- nvinfo : EIATTR_CRS_STACK_SIZE
	.align		4
.L_1941:
        /*019c*/ 	.byte	0x04, 0x1e
        /*019e*/ 	.short	(.L_1943 - .L_1942)
.L_1942:
        /*01a0*/ 	.word	0x00000000
.L_1943:


//--------------------- .nv.info._ZN10layer_norm31ln_parallel_residual_bwd_kernelINS_13Kernel_traitsIf13__nv_bfloat16fS2_fjLj7168ELj1ELj1ELj8ELj8ENS_18Kernel_traits_baseILj7168EfS2_fS2_fjLj256EEEEELb1ELb1ELb1EEEvNS_9BwdParamsE --------------------------
	.section	.nv.info._ZN10layer_norm31ln_parallel_residual_bwd_kernelINS_13Kernel_traitsIf13__nv_bfloat16fS2_fjLj7168ELj1ELj1ELj8ELj8ENS_18Kernel_traits_baseILj7168EfS2_fS2_fjLj256EEEEELb1ELb1ELb1EEEvNS_9BwdParamsE,"",@"SHT_CUDA_INFO"
	.sectionflags	@""
	.align	4


	//----- nvinfo : EIATTR_CUDA_API_VERSION
	.align		4
        /*0000*/ 	.byte	0x04, 0x37
        /*0002*/ 	.short	(.L_1945 - .L_1944)
.L_1944:
        /*0004*/ 	.word	0x00000082


	//----- nvinfo : EIATTR_SW2861232_WAR
	.align		4
.L_1945:
        /*0008*/ 	.byte	0x01, 0x35
	.zero		2


	//----- nvinfo : EIATTR_PARAM_CBANK
	.align		4
        /*000c*/ 	.byte	0x04, 0x0a
        /*000e*/ 	.short	(.L_1947 - .L_1946)
	.align		4
.L_1946:
        /*0010*/ 	.word	index@(.nv.constant0._ZN10layer_norm31ln_parallel_residual_bwd_kernelINS_13Kernel_traitsIf13__nv_bfloat16fS2_fjLj7168ELj1ELj1ELj8ELj8ENS_18Kernel_traits_baseILj7168EfS2_fS2_fjLj256EEEEELb1ELb1ELb1EEEvNS_9BwdParamsE)
        /*0014*/ 	.short	0x0160
        /*0016*/ 	.short	0x0128


	//----- nvinfo : EIATTR_CBANK_PARAM_SIZE
	.align		4
.L_1947:
        /*0018*/ 	.byte	0x03, 0x19
        /*001a*/ 	.short	0x0128


	//----- nvinfo : EIATTR_KPARAM_INFO
	.align		4
        /*001c*/ 	.byte	0x04, 0x17
        /*001e*/ 	.short	(.L_1949 - .L_1948)
.L_1948:
        /*0020*/ 	.word	0x00000000
        /*0024*/ 	.short	0x0000
        /*0026*/ 	.short	0x0000
        /*0028*/ 	.byte	0x00, 0xf0, 0xa1, 0x04


	//----- nvinfo : EIATTR_MAXREG_COUNT
	.align		4
.L_1949:
        /*002c*/ 	.byte	0x03, 0x1b
        /*002e*/ 	.short	0x00ff


	//----- nvinfo : EIATTR_NUM_BARRIERS
	.align		4
        /*0030*/ 	.byte	0x02, 0x4c
        /*0032*/ 	.byte	0x01
	.zero		1


	//----- nvinfo : EIATTR_MERCURY_ISA_VERSION
	.align		4
        /*0034*/ 	.byte	0x03, 0x5f
        /*0036*/ 	.short	0x0000


	//----- nvinfo : EIATTR_COOP_GROUP_MASK_REGIDS
	.align		4
        /*0038*/ 	.byte	0x04, 0x29
        /*003a*/ 	.short	(.L_1951 - .L_1950)


	//   ....[0]....
.L_1950:
        /*003c*/ 	.word	0xffffffff


	//   ....[1]....
        /*0040*/ 	.word	0xffffffff


	//   ....[2]....
        /*0044*/ 	.word	0xffffffff


	//   ....[3]....
        /*0048*/ 	.word	0xffffffff


	//   ....[4]....
        /*004c*/ 	.word	0xffffffff


	//   ....[5]....
        /*0050*/ 	.word	0xffffffff


	//   ....[6]....
        /*0054*/ 	.word	0xffffffff


	//   ....[7]....
        /*0058*/ 	.word	0xffffffff


	//   ....[8]....
        /*005c*/ 	.word	0xffffffff


	//   ....[9]....
        /*0060*/ 	.word	0xffffffff


	//   ....[10]....
        /*0064*/ 	.word	0xffffffff


	//   ....[11]....
        /*0068*/ 	.word	0xffffffff


	//   ....[12]....
        /*006c*/ 	.word	0xffffffff


	//   ....[13]....
        /*0070*/ 	.word	0xffffffff


	//   ....[14]....
        /*0074*/ 	.word	0xffffffff


	//   ....[15]....
        /*0078*/ 	.word	0xffffffff


	//   ....[16]....
        /*007c*/ 	.word	0xffffffff


	//   ....[17]....
        /*0080*/ 	.word	0xffffffff


	//   ....[18]....
        /*0084*/ 	.word	0xffffffff


	//   ....[19]....
        /*0088*/ 	.word	0xffffffff


	//----- nvinfo : EIATTR_COOP_GROUP_INSTR_OFFSETS
	.align		4
.L_1951:
        /*008c*/ 	.byte	0x04, 0x28
        /*008e*/ 	.short	(.L_1953 - .L_1952)


	//   ....[0]....
.L_1952:
        /*0090*/ 	.word	0x00001d60


	//   ....[1]....
        /*0094*/ 	.word	0x00001d80


	//   ....[2]....
        /*0098*/ 	.word	0x00001da0


	//   ....[3]....
        /*009c*/ 	.word	0x00001dc0


	//   ....[4]....
        /*00a0*/ 	.word	0x00001de0


	//   ....[5]....
        /*00a4*/ 	.word	0x00001e00


	//   ....[6]....
        /*00a8*/ 	.word	0x00001e20


	//   ....[7]....
        /*00ac*/ 	.word	0x00001e40


	//   ....[8]....
        /*00b0*/ 	.word	0x00001e60


	//   ....[9]....
        /*00b4*/ 	.word	0x00001e80


	//   ....[10]....
        /*00b8*/ 	.word	0x000046b0


	//   ....[11]....
        /*00bc*/ 	.word	0x00004730


	//   ....[12]....
        /*00c0*/ 	.word	0x000047b0


	//   ....[13]....
        /*00c4*/ 	.word	0x00004820


	//   ....[14]....
        /*00c8*/ 	.word	0x000048a0


	//   ....[15]....
        /*00cc*/ 	.word	0x00004910


	//   ....[16]....
        /*00d0*/ 	.word	0x00004990


	//   ....[17]....
        /*00d4*/ 	.word	0x00004a00


	//   ....[18]....
        /*00d8*/ 	.word	0x00004a80


	//   ....[19]....
        /*00dc*/ 	.word	0x00004af0


	//----- nvinfo : EIATTR_EXIT_INSTR_OFFSETS
	.align		4
.L_1953:
        /*00e0*/ 	.byte	0x04, 0x1c
        /*00e2*/ 	.short	(.L_1955 - .L_1954)


	//   ....[0]....
.L_1954:
        /*00e4*/ 	.word	0x00004650


	//----- nvinfo : EIATTR_MAX_THREADS
	.align		4
.L_1955:
        /*00e8*/ 	.byte	0x04, 0x05
        /*00ea*/ 	.short	(.L_1957 - .L_1956)
.L_1956:
        /*00ec*/ 	.word	0x00000100
        /*00f0*/ 	.word	0x00000001
        /*00f4*/ 	.word	0x00000001


	//----- nvinfo : EIATTR_CRS_STACK_SIZE
	.align		4
.L_1957:
        /*00f8*/ 	.byte	0x04, 0x1e
        /*00fa*/ 	.short	(.L_1959 - .L_1958)
.L_1958:
        /*00fc*/ 	.word	0x00000000
.L_1959:


//--------------------- .nv.info._ZN10layer_norm31ln_parallel_residual_bwd_kernelINS_13Kernel_traitsIf6__halfS2_S2_fjLj7168ELj1ELj1ELj8ELj8ENS_18Kernel_traits_baseILj7168EfS2_S2_S2_fjLj256EEEEELb0ELb0ELb0EEEvNS_9BwdParamsE --------------------------
	.section	.nv.info._ZN10layer_norm31ln_parallel_residual_bwd_kernelINS_13Kernel_traitsIf6__halfS2_S2_fjLj7168ELj1ELj1ELj8ELj8ENS_18Kernel_traits_baseILj7168EfS2_S2_S2_fjLj256EEEEELb0ELb0ELb0EEEvNS_9BwdParamsE,"",@"SHT_CUDA_INFO"
	.sectionflags	@""
	.align	4


	//----- nvinfo : EIATTR_CUDA_API_VERSION
	.align		4
        /*0000*/ 	.byte	0x04, 0x37
        /*0002*/ 	.short	(.L_1961 - .L_1960)
.L_1960:
        /*0004*/ 	.word	0x00000082


	//----- nvinfo : EIATTR_SW2861232_WAR
	.align		4
.L_1961:
        /*0008*/ 	.byte	0x01, 0x35
	.zero		2


	//----- nvinfo : EIATTR_PARAM_CBANK
	.align		4
        /*000c*/ 	.byte	0x04, 0x0a
        /*000e*/ 	.short	(.L_1963 - .L_1962)
	.align		4
.L_1962:
        /*0010*/ 	.word	index@(.nv.constant0._ZN10layer_norm31ln_parallel_residual_bwd_kernelINS_13Kernel_traitsIf6__halfS2_S2_fjLj7168ELj1ELj1ELj8ELj8ENS_18Kernel_traits_baseILj7168EfS2_S2_S2_fjLj256EEEEELb0ELb0ELb0EEEvNS_9BwdParamsE)
        /*0014*/ 	.short	0x0160
        /*0016*/ 	.short	0x0128


	//----- nvinfo : EIATTR_CBANK_PARAM_SIZE
	.align		4
.L_1963:
        /*0018*/ 	.byte	0x03, 0x19
        /*001a*/ 	.short	0x0128


	//----- nvinfo : EIATTR_KPARAM_INFO
	.align		4
        /*001c*/ 	.byte	0x04, 0x17
        /*001e*/ 	.short	(.L_1965 - .L_1964)
.L_1964:
        /*0020*/ 	.word	0x00000000
        /*0024*/ 	.short	0x0000
        /*0026*/ 	.short	0x0000
        /*0028*/ 	.byte	0x00, 0xf0, 0xa1, 0x04


	//----- nvinfo : EIATTR_MAXREG_COUNT
	.align		4
.L_1965:
        /*002c*/ 	.byte	0x03, 0x1b
        /*002e*/ 	.short	0x00ff


	//----- nvinfo : EIATTR_NUM_BARRIERS
	.align		4
        /*0030*/ 	.byte	0x02, 0x4c
        /*0032*/ 	.byte	0x01
	.zero		1


	//----- nvinfo : EIATTR_ANNOTATIONS
	.align		4
        /*0034*/ 	.byte	0x04, 0x55
        /*0036*/ 	.short	(.L_1967 - .L_1966)


	//   ....[0]....
.L_1966:
        /* <DEDUP_REMOVED lines=11> */


	//----- nvinfo : EIATTR_MERCURY_ISA_VERSION
	.align		4
.L_1967:
        /*00d8*/ 	.byte	0x03, 0x5f
        /*00da*/ 	.short	0x0000


	//----- nvinfo : EIATTR_COOP_GROUP_MASK_REGIDS
	.align		4
        /*00dc*/ 	.byte	0x04, 0x29
        /*00de*/ 	.short	(.L_1969 - .L_1968)


	//   ....[0]....
.L_1968:
        /*00e0*/ 	.word	0xffffffff


	//   ....[1]....
        /*00e4*/ 	.word	0xffffffff


	//   ....[2]....
        /*00e8*/ 	.word	0xffffffff


	//   ....[3]....
        /*00ec*/ 	.word	0xffffffff


	//   ....[4]....
        /*00f0*/ 	.word	0xffffffff


	//   ....[5]....
        /*00f4*/ 	.word	0xffffffff


	//   ....[6]....
        /*00f8*/ 	.word	0xffffffff


	//   ....[7]....
        /*00fc*/ 	.word	0xffffffff


	//   ....[8]....
        /*0100*/ 	.word	0xffffffff


	//   ....[9]....
        /*0104*/ 	.word	0xffffffff


	//   ....[10]....
        /*0108*/ 	.word	0xffffffff


	//   ....[11]....
        /*010c*/ 	.word	0xffffffff


	//   ....[12]....
        /*0110*/ 	.word	0xffffffff


	//   ....[13]....
        /*0114*/ 	.word	0xffffffff


	//   ....[14]....
        /*0118*/ 	.word	0xffffffff


	//   ....[15]....
        /*011c*/ 	.word	0xffffffff


	//   ....[16]....
        /*0120*/ 	.word	0xffffffff


	//   ....[17]....
        /*0124*/ 	.word	0xffffffff


	//   ....[18]....
        /*0128*/ 	.word	0xffffffff


	//   ....[19]....
        /*012c*/ 	.word	0xffffffff


	//----- nvinfo : EIATTR_COOP_GROUP_INSTR_OFFSETS
	.align		4
.L_1969:
        /*0130*/ 	.byte	0x04, 0x28
        /*0132*/ 	.short	(.L_1971 - .L_1970)


	//   ....[0]....
.L_1970:
        /*0134*/ 	.word	0x00002dd0


	//   ....[1]....
        /*0138*/ 	.word	0x00002df0


	//   ....[2]....
        /*013c*/ 	.word	0x00002e20


	//   ....[3]....
        /*0140*/ 	.word	0x00002e40


	//   ....[4]....
        /*0144*/ 	.word	0x00002e60


	//   ....[5]....
        /*0148*/ 	.word	0x00002e80


	//   ....[6]....
        /*014c*/ 	.word	0x00002ea0


	//   ....[7]....
        /*0150*/ 	.word	0x00002ec0


	//   ....[8]....
        /*0154*/ 	.word	0x00002ed0


	//   ....[9]....
        /*0158*/ 	.word	0x00002ef0


	//   ....[10]....
        /*015c*/ 	.word	0x00005ac0


	//   ....[11]....
        /*0160*/ 	.word	0x00005b40


	//   ....[12]....
        /*0164*/ 	.word	0x00005bc0


	//   ....[13]....
        /*0168*/ 	.word	0x00005c30


	//   ....[14]....
        /*016c*/ 	.word	0x00005cb0


	//   ....[15]....
        /*0170*/ 	.word	0x00005d20


	//   ....[16]....
        /*0174*/ 	.word	0x00005da0


	//   ....[17]....
        /*0178*/ 	.word	0x00005e10


	//   ....[18]....
        /*017c*/ 	.word	0x00005e90


	//   ....[19]....
        /*0180*/ 	.word	0x00005f00


	//----- nvinfo : EIATTR_EXIT_INSTR_OFFSETS
	.align		4
.L_1971:
        /*0184*/ 	.byte	0x04, 0x1c
        /*0186*/ 	.short	(.L_1973 - .L_1972)


	//   ....[0]....
.L_1972:
        /*0188*/ 	.word	0x000059c0


	//   ....[1]....
        /*018c*/ 	.word	0x00005a60


	//----- nvinfo : EIATTR_MAX_THREADS
	.align		4
.L_1973:
        /*0190*/ 	.byte	0x04, 0x05
        /*0192*/ 	.short	(.L_1975 - .L_1974)
.L_1974:
        /*0194*/ 	.word	0x00000100
        /*0198*/ 	.word	0x00000001
        /*019c*/ 	.word	0x00000001


	//----- nvinfo : EIATTR_CRS_STACK_SIZE
	.align		4
.L_1975:
        /*01a0*/ 	.byte	0x04, 0x1e
        /*01a2*/ 	.short	(.L_1977 - .L_1976)
.L_1976:
        /*01a4*/ 	.word	0x00000000
.L_1977:


//--------------------- .nv.info._ZN10layer_norm31ln_parallel_residual_bwd_kernelINS_13Kernel_traitsIf6__halfS2_S2_fjLj7168ELj1ELj1ELj8ELj8ENS_18Kernel_traits_baseILj7168EfS2_S2_S2_fjLj256EEEEELb0ELb0ELb1EEEvNS_9BwdParamsE --------------------------
	.section	.nv.info._ZN10layer_norm31ln_parallel_residual_bwd_kernelINS_13Kernel_traitsIf6__halfS2_S2_fjLj7168ELj1ELj1ELj8ELj8ENS_18Kernel_traits_baseILj7168EfS2_S2_S2_fjLj256EEEEELb0ELb0ELb1EEEvNS_9BwdParamsE,"",@"SHT_CUDA_INFO"
	.sectionflags	@""
	.align	4


	//----- nvinfo : EIATTR_CUDA_API_VERSION
	.align		4
        /*0000*/ 	.byte	0x04, 0x37
        /*0002*/ 	.short	(.L_1979 - .L_1978)
.L_1978:
        /*0004*/ 	.word	0x00000082


	//----- nvinfo : EIATTR_SW2861232_WAR
	.align		4
.L_1979:
        /*0008*/ 	.byte	0x01, 0x35
	.zero		2


	//----- nvinfo : EIATTR_PARAM_CBANK
	.align		4
        /*000c*/ 	.byte	0x04, 0x0a
        /*000e*/ 	.short	(.L_1981 - .L_1980)
	.align		4
.L_1980:
        /*0010*/ 	.word	index@(.nv.constant0._ZN10layer_norm31ln_parallel_residual_bwd_kernelINS_13Kernel_traitsIf6__halfS2_S2_fjLj7168ELj1ELj1ELj8ELj8ENS_18Kernel_traits_baseILj7168EfS2_S2_S2_fjLj256EEEEELb0ELb0ELb1EEEvNS_9BwdParamsE)
        /*0014*/ 	.short	0x0160
        /*0016*/ 	.short	0x0128


	//----- nvinfo : EIATTR_CBANK_PARAM_SIZE
	.align		4
.L_1981:
        /*0018*/ 	.byte	0x03, 0x19
        /*001a*/ 	.short	0x0128


	//----- nvinfo : EIATTR_KPARAM_INFO
	.align		4
        /*001c*/ 	.byte	0x04, 0x17
        /*001e*/ 	.short	(.L_1983 - .L_1982)
.L_1982:
        /*0020*/ 	.word	0x00000000
        /*0024*/ 	.short	0x0000
        /*0026*/ 	.short	0x0000
        /*0028*/ 	.byte	0x00, 0xf0, 0xa1, 0x04


	//----- nvinfo : EIATTR_MAXREG_COUNT
	.align		4
.L_1983:
        /*002c*/ 	.byte	0x03, 0x1b
        /*002e*/ 	.short	0x00ff


	//----- nvinfo : EIATTR_NUM_BARRIERS
	.align		4
        /*0030*/ 	.byte	0x02, 0x4c
        /*0032*/ 	.byte	0x01
	.zero		1


	//----- nvinfo : EIATTR_ANNOTATIONS
	.align		4
        /*0034*/ 	.byte	0x04, 0x55
        /*0036*/ 	.short	(.L_1985 - .L_1984)


	//   ....[0]....
.L_1984:
        /* <DEDUP_REMOVED lines=38> */


	//----- nvinfo : EIATTR_MERCURY_ISA_VERSION
	.align		4
.L_1985:
        /*0288*/ 	.byte	0x03, 0x5f
        /*028a*/ 	.short	0x0000


	//----- nvinfo : EIATTR_COOP_GROUP_MASK_REGIDS
	.align		4
        /*028c*/ 	.byte	0x04, 0x29
        /*028e*/ 	.short	(.L_1987 - .L_1986)


	//   ....[0]....
.L_1986:
        /*0290*/ 	.word	0xffffffff


	//   ....[1]....
        /*0294*/ 	.word	0xffffffff


	//   ....[2]....
        /*0298*/ 	.word	0xffffffff


	//   ....[3]....
        /*029c*/ 	.word	0xffffffff


	//   ....[4]....
        /*02a0*/ 	.word	0xffffffff


	//   ....[5]....
        /*02a4*/ 	.word	0xffffffff


	//   ....[6]....
        /*02a8*/ 	.word	0xffffffff


	//   ....[7]....
        /*02ac*/ 	.word	0xffffffff


	//   ....[8]....
        /*02b0*/ 	.word	0xffffffff


	//   ....[9]....
        /*02b4*/ 	.word	0xffffffff


	//   ....[10]....
        /*02b8*/ 	.word	0xffffffff


	//   ....[11]....
        /*02bc*/ 	.word	0xffffffff


	//   ....[12]....
        /*02c0*/ 	.word	0xffffffff


	//   ....[13]....
        /*02c4*/ 	.word	0xffffffff


	//   ....[14]....
        /*02c8*/ 	.word	0xffffffff


	//   ....[15]....
        /*02cc*/ 	.word	0xffffffff


	//   ....[16]....
        /*02d0*/ 	.word	0xffffffff


	//   ....[17]....
        /*02d4*/ 	.word	0xffffffff


	//   ....[18]....
        /*02d8*/ 	.word	0xffffffff


	//   ....[19]....
        /*02dc*/ 	.word	0xffffffff


	//----- nvinfo : EIATTR_COOP_GROUP_INSTR_OFFSETS
	.align		4
.L_1987:
        /*02e0*/ 	.byte	0x04, 0x28
        /*02e2*/ 	.short	(.L_1989 - .L_1988)


	//   ....[0]....
.L_1988:
        /*02e4*/ 	.word	0x00002e20


	//   ....[1]....
        /*02e8*/ 	.word	0x00002e40


	//   ....[2]....
        /*02ec*/ 	.word	0x00002e70


	//   ....[3]....
        /*02f0*/ 	.word	0x00002e90


	//   ....[4]....
        /*02f4*/ 	.word	0x00002eb0


	//   ....[5]....
        /*02f8*/ 	.word	0x00002ed0


	//   ....[6]....
        /*02fc*/ 	.word	0x00002ef0


	//   ....[7]....
        /*0300*/ 	.word	0x00002f00


	//   ....[8]....
        /*0304*/ 	.word	0x00002f30


	//   ....[9]....
        /*0308*/ 	.word	0x00002f40


	//   ....[10]....
        /*030c*/ 	.word	0x00005840


	//   ....[11]....
        /*0310*/ 	.word	0x000058b0


	//   ....[12]....
        /*0314*/ 	.word	0x00005920


	//   ....[13]....
        /*0318*/ 	.word	0x00005980


	//   ....[14]....
        /*031c*/ 	.word	0x000059f0


	//   ....[15]....
        /*0320*/ 	.word	0x00005a50


	//   ....[16]....
        /*0324*/ 	.word	0x00005ac0


	//   ....[17]....
        /*0328*/ 	.word	0x00005b20


	//   ....[18]....
        /*032c*/ 	.word	0x00005b90


	//   ....[19]....
        /*0330*/ 	.word	0x00005bf0


	//----- nvinfo : EIATTR_EXIT_INSTR_OFFSETS
	.align		4
.L_1989:
        /*0334*/ 	.byte	0x04, 0x1c
        /*0336*/ 	.short	(.L_1991 - .L_1990)


	//   ....[0]....
.L_1990:
        /*0338*/ 	.word	0x000057f0


	//----- nvinfo : EIATTR_MAX_THREADS
	.align		4
.L_1991:
        /*033c*/ 	.byte	0x04, 0x05
        /*033e*/ 	.short	(.L_1993 - .L_1992)
.L_1992:
        /*0340*/ 	.word	0x00000100
        /*0344*/ 	.word	0x00000001
        /*0348*/ 	.word	0x00000001


	//----- nvinfo : EIATTR_CRS_STACK_SIZE
	.align		4
.L_1993:
        /*034c*/ 	.byte	0x04, 0x1e
        /*034e*/ 	.short	(.L_1995 - .L_1994)
.L_1994:
        /*0350*/ 	.word	0x00000000
.L_1995:


//--------------------- .nv.info._ZN10layer_norm31ln_parallel_residual_bwd_kernelINS_13Kernel_traitsIf6__halfS2_S2_fjLj7168ELj1ELj1ELj8ELj8ENS_18Kernel_traits_baseILj7168EfS2_S2_S2_fjLj256EEEEELb0ELb1ELb0EEEvNS_9BwdParamsE --------------------------
	.section	.nv.info._ZN10layer_norm31ln_parallel_residual_bwd_kernelINS_13Kernel_traitsIf6__halfS2_S2_fjLj7168ELj1ELj1ELj8ELj8ENS_18Kernel_traits_baseILj7168EfS2_S2_S2_fjLj256EEEEELb0ELb1ELb0EEEvNS_9BwdParamsE,"",@"SHT_CUDA_INFO"
	.sectionflags	@""
	.align	4


	//----- nvinfo : EIATTR_CUDA_API_VERSION
	.align		4
        /*0000*/ 	.byte	0x04, 0x37
        /*0002*/ 	.short	(.L_1997 - .L_1996)
.L_1996:
        /*0004*/ 	.word	0x00000082


	//----- nvinfo : EIATTR_SW2861232_WAR
	.align		4
.L_1997:
        /*0008*/ 	.byte	0x01, 0x35
	.zero		2


	//----- nvinfo : EIATTR_PARAM_CBANK
	.align		4
        /*000c*/ 	.byte	0x04, 0x0a
        /*000e*/ 	.short	(.L_1999 - .L_1998)
	.align		4
.L_1998:
        /*0010*/ 	.word	index@(.nv.constant0._ZN10layer_norm31ln_parallel_residual_bwd_kernelINS_13Kernel_traitsIf6__halfS2_S2_fjLj7168ELj1ELj1ELj8ELj8ENS_18Kernel_traits_baseILj7168EfS2_S2_S2_fjLj256EEEEELb0ELb1ELb0EEEvNS_9BwdParamsE)
        /*0014*/ 	.short	0x0160
        /*0016*/ 	.short	0x0128


	//----- nvinfo : EIATTR_CBANK_PARAM_SIZE
	.align		4
.L_1999:
        /*0018*/ 	.byte	0x03, 0x19
        /*001a*/ 	.short	0x0128


	//----- nvinfo : EIATTR_KPARAM_INFO
	.align		4
        /*001c*/ 	.byte	0x04, 0x17
        /*001e*/ 	.short	(.L_2001 - .L_2000)
.L_2000:
        /*0020*/ 	.word	0x00000000
        /*0024*/ 	.short	0x0000
        /*0026*/ 	.short	0x0000
        /*0028*/ 	.byte	0x00, 0xf0, 0xa1, 0x04


	//----- nvinfo : EIATTR_MAXREG_COUNT
	.align		4
.L_2001:
        /*002c*/ 	.byte	0x03, 0x1b
        /*002e*/ 	.short	0x00ff


	//----- nvinfo : EIATTR_NUM_BARRIERS
	.align		4
        /*0030*/ 	.byte	0x02, 0x4c
        /*0032*/ 	.byte	0x01
	.zero		1


	//----- nvinfo : EIATTR_MERCURY_ISA_VERSION
	.align		4
        /*0034*/ 	.byte	0x03, 0x5f
        /*0036*/ 	.short	0x0000


	//----- nvinfo : EIATTR_COOP_GROUP_MASK_REGIDS
	.align		4
        /*0038*/ 	.byte	0x04, 0x29
        /*003a*/ 	.short	(.L_2003 - .L_2002)


	//   ....[0]....
.L_2002:
        /*003c*/ 	.word	0xffffffff


	//   ....[1]....
        /*0040*/ 	.word	0xffffffff


	//   ....[2]....
        /*0044*/ 	.word	0xffffffff


	//   ....[3]....
        /*0048*/ 	.word	0xffffffff


	//   ....[4]....
        /*004c*/ 	.word	0xffffffff


	//   ....[5]....
        /*0050*/ 	.word	0xffffffff


	//   ....[6]....
        /*0054*/ 	.word	0xffffffff


	//   ....[7]....
        /*0058*/ 	.word	0xffffffff


	//   ....[8]....
        /*005c*/ 	.word	0xffffffff


	//   ....[9]....
        /*0060*/ 	.word	0xffffffff


	//   ....[10]....
        /*0064*/ 	.word	0xffffffff


	//   ....[11]....
        /*0068*/ 	.word	0xffffffff


	//   ....[12]....
        /*006c*/ 	.word	0xffffffff


	//   ....[13]....
        /*0070*/ 	.word	0xffffffff


	//   ....[14]....
        /*0074*/ 	.word	0xffffffff


	//   ....[15]....
        /*0078*/ 	.word	0xffffffff


	//   ....[16]....
        /*007c*/ 	.word	0xffffffff


	//   ....[17]....
        /*0080*/ 	.word	0xffffffff


	//   ....[18]....
        /*0084*/ 	.word	0xffffffff


	//   ....[19]....
        /*0088*/ 	.word	0xffffffff


	//----- nvinfo : EIATTR_COOP_GROUP_INSTR_OFFSETS
	.align		4
.L_2003:
        /*008c*/ 	.byte	0x04, 0x28
        /*008e*/ 	.short	(.L_2005 - .L_2004)


	//   ....[0]....
.L_2004:
        /*0090*/ 	.word	0x00002010


	//   ....[1]....
        /*0094*/ 	.word	0x00002030


	//   ....[2]....
        /*0098*/ 	.word	0x00002050


	//   ....[3]....
        /*009c*/ 	.word	0x00002070


	//   ....[4]....
        /*00a0*/ 	.word	0x00002090


	//   ....[5]....
        /*00a4*/ 	.word	0x000020b0


	//   ....[6]....
        /*00a8*/ 	.word	0x000020d0


	//   ....[7]....
        /*00ac*/ 	.word	0x000020f0


	//   ....[8]....
        /*00b0*/ 	.word	0x00002110


	//   ....[9]....
        /*00b4*/ 	.word	0x00002130


	//   ....[10]....
        /*00b8*/ 	.word	0x00004990


	//   ....[11]....
        /*00bc*/ 	.word	0x00004a10


	//   ....[12]....
        /*00c0*/ 	.word	0x00004a90


	//   ....[13]....
        /*00c4*/ 	.word	0x00004b00


	//   ....[14]....
        /*00c8*/ 	.word	0x00004b80


	//   ....[15]....
        /*00cc*/ 	.word	0x00004bf0


	//   ....[16]....
        /*00d0*/ 	.word	0x00004c70


	//   ....[17]....
        /*00d4*/ 	.word	0x00004ce0


	//   ....[18]....
        /*00d8*/ 	.word	0x00004d60


	//   ....[19]....
        /*00dc*/ 	.word	0x00004dd0


	//----- nvinfo : EIATTR_EXIT_INSTR_OFFSETS
	.align		4
.L_2005:
        /*00e0*/ 	.byte	0x04, 0x1c
        /*00e2*/ 	.short	(.L_2007 - .L_2006)


	//   ....[0]....
.L_2006:
        /*00e4*/ 	.word	0x000048d0


	//   ....[1]....
        /*00e8*/ 	.word	0x00004930


	//----- nvinfo : EIATTR_MAX_THREADS
	.align		4
.L_2007:
        /*00ec*/ 	.byte	0x04, 0x05
        /*00ee*/ 	.short	(.L_2009 - .L_2008)
.L_2008:
        /*00f0*/ 	.word	0x00000100
        /*00f4*/ 	.word	0x00000001
        /*00f8*/ 	.word	0x00000001


	//----- nvinfo : EIATTR_CRS_STACK_SIZE
	.align		4
.L_2009:
        /*00fc*/ 	.byte	0x04, 0x1e
        /*00fe*/ 	.short	(.L_2011 - .L_2010)
.L_2010:
        /*0100*/ 	.word	0x00000000
.L_2011:


//--------------------- .nv.info._ZN10layer_norm31ln_parallel_residual_bwd_kernelINS_13Kernel_traitsIf6__halfS2_S2_fjLj7168ELj1ELj1ELj8ELj8ENS_18Kernel_traits_baseILj7168EfS2_S2_S2_fjLj256EEEEELb0ELb1ELb1EEEvNS_9BwdParamsE --------------------------
	.section	.nv.info._ZN10layer_norm31ln_parallel_residual_bwd_kernelINS_13Kernel_traitsIf6__halfS2_S2_fjLj7168ELj1ELj1ELj8ELj8ENS_18Kernel_traits_baseILj7168EfS2_S2_S2_fjLj256EEEEELb0ELb1ELb1EEEvNS_9BwdParamsE,"",@"SHT_CUDA_INFO"
	.sectionflags	@""
	.align	4


	//----- nvinfo : EIATTR_CUDA_API_VERSION
	.align		4
        /*0000*/ 	.byte	0x04, 0x37
        /*0002*/ 	.short	(.L_2013 - .L_2012)
.L_2012:
        /*0004*/ 	.word	0x00000082


	//----- nvinfo : EIATTR_SW2861232_WAR
	.align		4
.L_2013:
        /*0008*/ 	.byte	0x01, 0x35
	.zero		2


	//----- nvinfo : EIATTR_PARAM_CBANK
	.align		4
        /*000c*/ 	.byte	0x04, 0x0a
        /*000e*/ 	.short	(.L_2015 - .L_2014)
	.align		4
.L_2014:
        /*0010*/ 	.word	index@(.nv.constant0._ZN10layer_norm31ln_parallel_residual_bwd_kernelINS_13Kernel_traitsIf6__halfS2_S2_fjLj7168ELj1ELj1ELj8ELj8ENS_18Kernel_traits_baseILj7168EfS2_S2_S2_fjLj256EEEEELb0ELb1ELb1EEEvNS_9BwdParamsE)
        /*0014*/ 	.short	0x0160
        /*0016*/ 	.short	0x0128


	//----- nvinfo : EIATTR_CBANK_PARAM_SIZE
	.align		4
.L_2015:
        /*0018*/ 	.byte	0x03, 0x19
        /*001a*/ 	.short	0x0128


	//----- nvinfo : EIATTR_KPARAM_INFO
	.align		4
        /*001c*/ 	.byte	0x04, 0x17
        /*001e*/ 	.short	(.L_2017 - .L_2016)
.L_2016:
        /*0020*/ 	.word	0x00000000
        /*0024*/ 	.short	0x0000
        /*0026*/ 	.short	0x0000
        /*0028*/ 	.byte	0x00, 0xf0, 0xa1, 0x04


	//----- nvinfo : EIATTR_MAXREG_COUNT
	.align		4
.L_2017:
        /*002c*/ 	.byte	0x03, 0x1b
        /*002e*/ 	.short	0x00ff


	//----- nvinfo : EIATTR_NUM_BARRIERS
	.align		4
        /*0030*/ 	.byte	0x02, 0x4c
        /*0032*/ 	.byte	0x01
	.zero		1


	//----- nvinfo : EIATTR_MERCURY_ISA_VERSION
	.align		4
        /*0034*/ 	.byte	0x03, 0x5f
        /*0036*/ 	.short	0x0000


	//----- nvinfo : EIATTR_COOP_GROUP_MASK_REGIDS
	.align		4
        /*0038*/ 	.byte	0x04, 0x29
        /*003a*/ 	.short	(.L_2019 - .L_2018)


	//   ....[0]....
.L_2018:
        /*003c*/ 	.word	0xffffffff


	//   ....[1]....
        /*0040*/ 	.word	0xffffffff


	//   ....[2]....
        /*0044*/ 	.word	0xffffffff


	//   ....[3]....
        /*0048*/ 	.word	0xffffffff


	//   ....[4]....
        /*004c*/ 	.word	0xffffffff


	//   ....[5]....
        /*0050*/ 	.word	0xffffffff


	//   ....[6]....
        /*0054*/ 	.word	0xffffffff


	//   ....[7]....
        /*0058*/ 	.word	0xffffffff


	//   ....[8]....
        /*005c*/ 	.word	0xffffffff


	//   ....[9]....
        /*0060*/ 	.word	0xffffffff


	//   ....[10]....
        /*0064*/ 	.word	0xffffffff


	//   ....[11]....
        /*0068*/ 	.word	0xffffffff


	//   ....[12]....
        /*006c*/ 	.word	0xffffffff


	//   ....[13]....
        /*0070*/ 	.word	0xffffffff


	//   ....[14]....
        /*0074*/ 	.word	0xffffffff


	//   ....[15]....
        /*0078*/ 	.word	0xffffffff


	//   ....[16]....
        /*007c*/ 	.word	0xffffffff


	//   ....[17]....
        /*0080*/ 	.word	0xffffffff


	//   ....[18]....
        /*0084*/ 	.word	0xffffffff


	//   ....[19]....
        /*0088*/ 	.word	0xffffffff


	//----- nvinfo : EIATTR_COOP_GROUP_INSTR_OFFSETS
	.align		4
.L_2019:
        /*008c*/ 	.byte	0x04, 0x28
        /*008e*/ 	.short	(.L_2021 - .L_2020)


	//   ....[0]....
.L_2020:
        /*0090*/ 	.word	0x00001d60


	//   ....[1]....
        /*0094*/ 	.word	0x00001d80


	//   ....[2]....
        /*0098*/ 	.word	0x00001da0


	//   ....[3]....
        /*009c*/ 	.word	0x00001dc0


	//   ....[4]....
        /*00a0*/ 	.word	0x00001de0


	//   ....[5]....
        /*00a4*/ 	.word	0x00001e00


	//   ....[6]....
        /*00a8*/ 	.word	0x00001e20


	//   ....[7]....
        /*00ac*/ 	.word	0x00001e40


	//   ....[8]....
        /*00b0*/ 	.word	0x00001e60


	//   ....[9]....
        /*00b4*/ 	.word	0x00001e80


	//   ....[10]....
        /*00b8*/ 	.word	0x000042c0


	//   ....[11]....
        /*00bc*/ 	.word	0x00004340


	//   ....[12]....
        /*00c0*/ 	.word	0x000043c0


	//   ....[13]....
        /*00c4*/ 	.word	0x00004430


	//   ....[14]....
        /*00c8*/ 	.word	0x000044b0


	//   ....[15]....
        /*00cc*/ 	.word	0x00004520


	//   ....[16]....
        /*00d0*/ 	.word	0x000045a0


	//   ....[17]....
        /*00d4*/ 	.word	0x00004610


	//   ....[18]....
        /*00d8*/ 	.word	0x00004690


	//   ....[19]....
        /*00dc*/ 	.word	0x00004700


	//----- nvinfo : EIATTR_EXIT_INSTR_OFFSETS
	.align		4
.L_2021:
        /*00e0*/ 	.byte	0x04, 0x1c
        /*00e2*/ 	.short	(.L_2023 - .L_2022)


	//   ....[0]....
.L_2022:
        /*00e4*/ 	.word	0x00004260


	//----- nvinfo : EIATTR_MAX_THREADS
	.align		4
.L_2023:
        /*00e8*/ 	.byte	0x04, 0x05
        /*00ea*/ 	.short	(.L_2025 - .L_2024)
.L_2024:
        /*00ec*/ 	.word	0x00000100
        /*00f0*/ 	.word	0x00000001
        /*00f4*/ 	.word	0x00000001


	//----- nvinfo : EIATTR_CRS_STACK_SIZE
	.align		4
.L_2025:
        /*00f8*/ 	.byte	0x04, 0x1e
        /*00fa*/ 	.short	(.L_2027 - .L_2026)
.L_2026:
        /*00fc*/ 	.word	0x00000000
.L_2027:


//--------------------- .nv.info._ZN10layer_norm31ln_parallel_residual_bwd_kernelINS_13Kernel_traitsIf6__halfS2_S2_fjLj7168ELj1ELj1ELj8ELj8ENS_18Kernel_traits_baseILj7168EfS2_S2_S2_fjLj256EEEEELb1ELb0ELb0EEEvNS_9BwdParamsE --------------------------
	.section	.nv.info._ZN10layer_norm31ln_parallel_residual_bwd_kernelINS_13Kernel_traitsIf6__halfS2_S2_fjLj7168ELj1ELj1ELj8ELj8ENS_18Kernel_traits_baseILj7168EfS2_S2_S2_fjLj256EEEEELb1ELb0ELb0EEEvNS_9BwdParamsE,"",@"SHT_CUDA_INFO"
	.sectionflags	@""
	.align	4


	//----- nvinfo : EIATTR_CUDA_API_VERSION
	.align		4
        /*0000*/ 	.byte	0x04, 0x37
        /*0002*/ 	.short	(.L_2029 - .L_2028)
.L_2028:
        /*0004*/ 	.word	0x00000082


	//----- nvinfo : EIATTR_SW2861232_WAR
	.align		4
.L_2029:
        /*0008*/ 	.byte	0x01, 0x35
	.zero		2


	//----- nvinfo : EIATTR_PARAM_CBANK
	.align		4
        /*000c*/ 	.byte	0x04, 0x0a
        /*000e*/ 	.short	(.L_2031 - .L_2030)
	.align		4
.L_2030:
        /*0010*/ 	.word	index@(.nv.constant0._ZN10layer_norm31ln_parallel_residual_bwd_kernelINS_13Kernel_traitsIf6__halfS2_S2_fjLj7168ELj1ELj1ELj8ELj8ENS_18Kernel_traits_baseILj7168EfS2_S2_S2_fjLj256EEEEELb1ELb0ELb0EEEvNS_9BwdParamsE)
        /*0014*/ 	.short	0x0160
        /*0016*/ 	.short	0x0128


	//----- nvinfo : EIATTR_CBANK_PARAM_SIZE
	.align		4
.L_2031:
        /*0018*/ 	.byte	0x03, 0x19
        /*001a*/ 	.short	0x0128


	//----- nvinfo : EIATTR_KPARAM_INFO
	.align		4
        /*001c*/ 	.byte	0x04, 0x17
        /*001e*/ 	.short	(.L_2033 - .L_2032)
.L_2032:
        /*0020*/ 	.word	0x00000000
        /*0024*/ 	.short	0x0000
        /*0026*/ 	.short	0x0000
        /*0028*/ 	.byte	0x00, 0xf0, 0xa1, 0x04


	//----- nvinfo : EIATTR_MAXREG_COUNT
	.align		4
.L_2033:
        /*002c*/ 	.byte	0x03, 0x1b
        /*002e*/ 	.short	0x00ff


	//----- nvinfo : EIATTR_NUM_BARRIERS
	.align		4
        /*0030*/ 	.byte	0x02, 0x4c
        /*0032*/ 	.byte	0x01
	.zero		1


	//----- nvinfo : EIATTR_ANNOTATIONS
	.align		4
        /*0034*/ 	.byte	0x04, 0x55
        /*0036*/ 	.short	(.L_2035 - .L_2034)


	//   ....[0]....
.L_2034:
        /* <DEDUP_REMOVED lines=28> */


	//----- nvinfo : EIATTR_MERCURY_ISA_VERSION
	.align		4
.L_2035:
        /*01e8*/ 	.byte	0x03, 0x5f
        /*01ea*/ 	.short	0x0000


	//----- nvinfo : EIATTR_COOP_GROUP_MASK_REGIDS
	.align		4
        /*01ec*/ 	.byte	0x04, 0x29
        /*01ee*/ 	.short	(.L_2037 - .L_2036)


	//   ....[0]....
.L_2036:
        /*01f0*/ 	.word	0xffffffff


	//   ....[1]....
        /*01f4*/ 	.word	0xffffffff


	//   ....[2]....
        /*01f8*/ 	.word	0xffffffff


	//   ....[3]....
        /*01fc*/ 	.word	0xffffffff


	//   ....[4]....
        /*0200*/ 	.word	0xffffffff


	//   ....[5]....
        /*0204*/ 	.word	0xffffffff


	//   ....[6]....
        /*0208*/ 	.word	0xffffffff


	//   ....[7]....
        /*020c*/ 	.word	0xffffffff


	//   ....[8]....
        /*0210*/ 	.word	0xffffffff


	//   ....[9]....
        /*0214*/ 	.word	0xffffffff


	//   ....[10]....
        /*0218*/ 	.word	0xffffffff


	//   ....[11]....
        /*021c*/ 	.word	0xffffffff


	//   ....[12]....
        /*0220*/ 	.word	0xffffffff


	//   ....[13]....
        /*0224*/ 	.word	0xffffffff


	//   ....[14]....
        /*0228*/ 	.word	0xffffffff


	//   ....[15]....
        /*022c*/ 	.word	0xffffffff


	//   ....[16]....
        /*0230*/ 	.word	0xffffffff


	//   ....[17]....
        /*0234*/ 	.word	0xffffffff


	//   ....[18]....
        /*0238*/ 	.word	0xffffffff


	//   ....[19]....
        /*023c*/ 	.word	0xffffffff


	//----- nvinfo : EIATTR_COOP_GROUP_INSTR_OFFSETS
	.align		4
.L_2037:
        /*0240*/ 	.byte	0x04, 0x28
        /*0242*/ 	.short	(.L_2039 - .L_2038)


	//   ....[0]....
.L_2038:
        /*0244*/ 	.word	0x00003590


	//   ....[1]....
        /*0248*/ 	.word	0x000035b0


	//   ....[2]....
        /*024c*/ 	.word	0x000035e0


	//   ....[3]....
        /*0250*/ 	.word	0x00003600


	//   ....[4]....
        /*0254*/ 	.word	0x00003620


	//   ....[5]....
        /*0258*/ 	.word	0x00003640


	//   ....[6]....
        /*025c*/ 	.word	0x00003660


	//   ....[7]....
        /*0260*/ 	.word	0x00003680


	//   ....[8]....
        /*0264*/ 	.word	0x00003690


	//   ....[9]....
        /*0268*/ 	.word	0x000036b0


	//   ....[10]....
        /*026c*/ 	.word	0x00006d30


	//   ....[11]....
        /*0270*/ 	.word	0x00006db0


	//   ....[12]....
        /*0274*/ 	.word	0x00006e30


	//   ....[13]....
        /*0278*/ 	.word	0x00006ea0


	//   ....[14]....
        /*027c*/ 	.word	0x00006f20


	//   ....[15]....
        /*0280*/ 	.word	0x00006f90


	//   ....[16]....
        /*0284*/ 	.word	0x00007010


	//   ....[17]....
        /*0288*/ 	.word	0x00007080


	//   ....[18]....
        /*028c*/ 	.word	0x00007100


	//   ....[19]....
        /*0290*/ 	.word	0x00007170


	//----- nvinfo : EIATTR_EXIT_INSTR_OFFSETS
	.align		4
.L_2039:
        /*0294*/ 	.byte	0x04, 0x1c
        /*0296*/ 	.short	(.L_2041 - .L_2040)


	//   ....[0]....
.L_2040:
        /*0298*/ 	.word	0x00006c30


	//   ....[1]....
        /*029c*/ 	.word	0x00006cd0


	//----- nvinfo : EIATTR_MAX_THREADS
	.align		4
.L_2041:
        /*02a0*/ 	.byte	0x04, 0x05
        /*02a2*/ 	.short	(.L_2043 - .L_2042)
.L_2042:
        /*02a4*/ 	.word	0x00000100
        /*02a8*/ 	.word	0x00000001
        /*02ac*/ 	.word	0x00000001


	//----- nvinfo : EIATTR_CRS_STACK_SIZE
	.align		4
.L_2043:
        /*02b0*/ 	.byte	0x04, 0x1e
        /*02b2*/ 	.short	(.L_2045 - .L_2044)
.L_2044:
        /*02b4*/ 	.word	0x00000000
.L_2045:


//--------------------- .nv.info._ZN10layer_norm31ln_parallel_residual_bwd_kernelINS_13Kernel_traitsIf6__halfS2_S2_fjLj7168ELj1ELj1ELj8ELj8ENS_18Kernel_traits_baseILj7168EfS2_S2_S2_fjLj256EEEEELb1ELb0ELb1EEEvNS_9BwdParamsE --------------------------
	.section	.nv.info._ZN10layer_norm31ln_parallel_residual_bwd_kernelINS_13Kernel_traitsIf6__halfS2_S2_fjLj7168ELj1ELj1ELj8ELj8ENS_18Kernel_traits_baseILj7168EfS2_S2_S2_fjLj256EEEEELb1ELb0ELb1EEEvNS_9BwdParamsE,"",@"SHT_CUDA_INFO"
	.sectionflags	@""
	.align	4


	//----- nvinfo : EIATTR_CUDA_API_VERSION
	.align		4
        /*0000*/ 	.byte	0x04, 0x37
        /*0002*/ 	.short	(.L_2047 - .L_2046)
.L_2046:
        /*0004*/ 	.word	0x00000082


	//----- nvinfo : EIATTR_SW2861232_WAR
	.align		4
.L_2047:
        /*0008*/ 	.byte	0x01, 0x35
	.zero		2


	//----- nvinfo : EIATTR_PARAM_CBANK
	.align		4
        /*000c*/ 	.byte	0x04, 0x0a
        /*000e*/ 	.short	(.L_2049 - .L_2048)
	.align		4
.L_2048:
        /*0010*/ 	.word	index@(.nv.constant0._ZN10layer_norm31ln_parallel_residual_bwd_kernelINS_13Kernel_traitsIf6__halfS2_S2_fjLj7168ELj1ELj1ELj8ELj8ENS_18Kernel_traits_baseILj7168EfS2_S2_S2_fjLj256EEEEELb1ELb0ELb1EEEvNS_9BwdParamsE)
        /*0014*/ 	.short	0x0160
        /*0016*/ 	.short	0x0128


	//----- nvinfo : EIATTR_CBANK_PARAM_SIZE
	.align		4
.L_2049:
        /*0018*/ 	.byte	0x03, 0x19
        /*001a*/ 	.short	0x0128


	//----- nvinfo : EIATTR_KPARAM_INFO
	.align		4
        /*001c*/ 	.byte	0x04, 0x17
        /*001e*/ 	.short	(.L_2051 - .L_2050)
.L_2050:
        /*0020*/ 	.word	0x00000000
        /*0024*/ 	.short	0x0000
        /*0026*/ 	.short	0x0000
        /*0028*/ 	.byte	0x00, 0xf0, 0xa1, 0x04


	//----- nvinfo : EIATTR_MAXREG_COUNT
	.align		4
.L_2051:
        /*002c*/ 	.byte	0x03, 0x1b
        /*002e*/ 	.short	0x00ff


	//----- nvinfo : EIATTR_NUM_BARRIERS
	.align		4
        /*0030*/ 	.byte	0x02, 0x4c
        /*0032*/ 	.byte	0x01
	.zero		1


	//----- nvinfo : EIATTR_ANNOTATIONS
	.align		4
        /*0034*/ 	.byte	0x04, 0x55
        /*0036*/ 	.short	(.L_2053 - .L_2052)


	//   ....[0]....
.L_2052:
        /* <DEDUP_REMOVED lines=69> */


	//----- nvinfo : EIATTR_MERCURY_ISA_VERSION
	.align		4
.L_2053:
        /*0478*/ 	.byte	0x03, 0x5f
        /*047a*/ 	.short	0x0000


	//----- nvinfo : EIATTR_COOP_GROUP_MASK_REGIDS
	.align		4
        /*047c*/ 	.byte	0x04, 0x29
        /*047e*/ 	.short	(.L_2055 - .L_2054)


	//   ....[0]....
.L_2054:
        /*0480*/ 	.word	0xffffffff


	//   ....[1]....
        /*0484*/ 	.word	0xffffffff


	//   ....[2]....
        /*0488*/ 	.word	0xffffffff


	//   ....[3]....
        /*048c*/ 	.word	0xffffffff


	//   ....[4]....
        /*0490*/ 	.word	0xffffffff


	//   ....[5]....
        /*0494*/ 	.word	0xffffffff


	//   ....[6]....
        /*0498*/ 	.word	0xffffffff


	//   ....[7]....
        /*049c*/ 	.word	0xffffffff


	//   ....[8]....
        /*04a0*/ 	.word	0xffffffff


	//   ....[9]....
        /*04a4*/ 	.word	0xffffffff


	//   ....[10]....
        /*04a8*/ 	.word	0xffffffff


	//   ....[11]....
        /*04ac*/ 	.word	0xffffffff


	//   ....[12]....
        /*04b0*/ 	.word	0xffffffff


	//   ....[13]....
        /*04b4*/ 	.word	0xffffffff


	//   ....[14]....
        /*04b8*/ 	.word	0xffffffff


	//   ....[15]....
        /*04bc*/ 	.word	0xffffffff


	//   ....[16]....
        /*04c0*/ 	.word	0xffffffff


	//   ....[17]....
        /*04c4*/ 	.word	0xffffffff


	//   ....[18]....
        /*04c8*/ 	.word	0xffffffff


	//   ....[19]....
        /*04cc*/ 	.word	0xffffffff


	//----- nvinfo : EIATTR_COOP_GROUP_INSTR_OFFSETS
	.align		4
.L_2055:
        /*04d0*/ 	.byte	0x04, 0x28
        /*04d2*/ 	.short	(.L_2057 - .L_2056)


	//   ....[0]....
.L_2056:
        /*04d4*/ 	.word	0x00003500


	//   ....[1]....
        /*04d8*/ 	.word	0x00003520


	//   ....[2]....
        /*04dc*/ 	.word	0x00003550


	//   ....[3]....
        /*04e0*/ 	.word	0x00003570


	//   ....[4]....
        /*04e4*/ 	.word	0x00003590


	//   ....[5]....
        /*04e8*/ 	.word	0x000035b0


	//   ....[6]....
        /*04ec*/ 	.word	0x000035d0


	//   ....[7]....
        /*04f0*/ 	.word	0x000035e0


	//   ....[8]....
        /*04f4*/ 	.word	0x00003610


	//   ....[9]....
        /*04f8*/ 	.word	0x00003620


	//   ....[10]....
        /*04fc*/ 	.word	0x00006850


	//   ....[11]....
        /*0500*/ 	.word	0x000068d0


	//   ....[12]....
        /*0504*/ 	.word	0x00006950


	//   ....[13]....
        /*0508*/ 	.word	0x000069c0


	//   ....[14]....
        /*050c*/ 	.word	0x00006a40


	//   ....[15]....
        /*0510*/ 	.word	0x00006ab0


	//   ....[16]....
        /*0514*/ 	.word	0x00006b30


	//   ....[17]....
        /*0518*/ 	.word	0x00006ba0


	//   ....[18]....
        /*051c*/ 	.word	0x00006c20


	//   ....[19]....
        /*0520*/ 	.word	0x00006c90


	//----- nvinfo : EIATTR_EXIT_INSTR_OFFSETS
	.align		4
.L_2057:
        /*0524*/ 	.byte	0x04, 0x1c
        /*0526*/ 	.short	(.L_2059 - .L_2058)


	//   ....[0]....
.L_2058:
        /*0528*/ 	.word	0x000067f0


	//----- nvinfo : EIATTR_MAX_THREADS
	.align		4
.L_2059:
        /*052c*/ 	.byte	0x04, 0x05
        /*052e*/ 	.short	(.L_2061 - .L_2060)
.L_2060:
        /*0530*/ 	.word	0x00000100
        /*0534*/ 	.word	0x00000001
        /*0538*/ 	.word	0x00000001


	//----- nvinfo : EIATTR_CRS_STACK_SIZE
	.align		4
.L_2061:
        /*053c*/ 	.byte	0x04, 0x1e
        /*053e*/ 	.short	(.L_2063 - .L_2062)
.L_2062:
        /*0540*/ 	.word	0x00000000
.L_2063:


//--------------------- .nv.info._ZN10layer_norm22ln_bwd_finalize_kernelINS_22Kernel_traits_finalizeILj7168Ef6__halfS2_S2_fjLb0ELj1024ELj4ENS_18Kernel_traits_baseILj7168EfS2_S2_S2_fjLj1024EEEEELb0ELb0EEEvNS_9BwdParamsE --------------------------
	.section	.nv.info._ZN10layer_norm22ln_bwd_finalize_kernelINS_22Kernel_traits_finalizeILj7168Ef6__halfS2_S2_fjLb0ELj1024ELj4ENS_18Kernel_traits_baseILj7168EfS2_S2_S2_fjLj1024EEEEELb0ELb0EEEvNS_9BwdParamsE,"",@"SHT_CUDA_INFO"
	.sectionflags	@""
	.align	4


	//----- nvinfo : EIATTR_CUDA_API_VERSION
	.align		4
        /*0000*/ 	.byte	0x04, 0x37
        /*0002*/ 	.short	(.L_2065 - .L_2064)
.L_2064:
        /*0004*/ 	.word	0x00000082


	//----- nvinfo : EIATTR_SW2861232_WAR
	.align		4
.L_2065:
        /*0008*/ 	.byte	0x01, 0x35
	.zero		2


	//----- nvinfo : EIATTR_PARAM_CBANK
	.align		4
        /*000c*/ 	.byte	0x04, 0x0a
        /*000e*/ 	.short	(.L_2067 - .L_2066)
	.align		4
.L_2066:
        /*0010*/ 	.word	index@(.nv.constant0._ZN10layer_norm22ln_bwd_finalize_kernelINS_22Kernel_traits_finalizeILj7168Ef6__halfS2_S2_fjLb0ELj1024ELj4ENS_18Kernel_traits_baseILj7168EfS2_S2_S2_fjLj1024EEEEELb0ELb0EEEvNS_9BwdParamsE)
        /*0014*/ 	.short	0x0160
        /*0016*/ 	.short	0x0128


	//----- nvinfo : EIATTR_CBANK_PARAM_SIZE
	.align		4
.L_2067:
        /*0018*/ 	.byte	0x03, 0x19
        /*001a*/ 	.short	0x0128


	//----- nvinfo : EIATTR_KPARAM_INFO
	.align		4
        /*001c*/ 	.byte	0x04, 0x17
        /*001e*/ 	.short	(.L_2069 - .L_2068)
.L_2068:
        /*0020*/ 	.word	0x00000000
        /*0024*/ 	.short	0x0000
        /*0026*/ 	.short	0x0000
        /*0028*/ 	.byte	0x00, 0xf0, 0xa1, 0x04


	//----- nvinfo : EIATTR_MAXREG_COUNT
	.align		4
.L_2069:
        /*002c*/ 	.byte	0x03, 0x1b
        /*002e*/ 	.short	0x0040


	//----- nvinfo : EIATTR_NUM_BARRIERS
	.align		4
        /*0030*/ 	.byte	0x02, 0x4c
        /*0032*/ 	.byte	0x01
	.zero		1


	//----- nvinfo : EIATTR_MERCURY_ISA_VERSION
	.align		4
        /*0034*/ 	.byte	0x03, 0x5f
        /*0036*/ 	.short	0x0000


	//----- nvinfo : EIATTR_COOP_GROUP_MASK_REGIDS
	.align		4
        /*0038*/ 	.byte	0x04, 0x29
        /*003a*/ 	.short	(.L_2071 - .L_2070)


	//   ....[0]....
.L_2070:
        /*003c*/ 	.word	0xffffffff


	//   ....[1]....
        /*0040*/ 	.word	0xffffffff


	//   ....[2]....
        /*0044*/ 	.word	0xffffffff


	//   ....[3]....
        /*0048*/ 	.word	0xffffffff


	//   ....[4]....
        /*004c*/ 	.word	0xffffffff


	//   ....[5]....
        /*0050*/ 	.word	0xffffffff


	//   ....[6]....
        /*0054*/ 	.word	0xffffffff


	//   ....[7]....
        /*0058*/ 	.word	0xffffffff


	//   ....[8]....
        /*005c*/ 	.word	0xffffffff


	//   ....[9]....
        /*0060*/ 	.word	0xffffffff


	//   ....[10]....
        /*0064*/ 	.word	0xffffffff


	//   ....[11]....
        /*0068*/ 	.word	0xffffffff


	//   ....[12]....
        /*006c*/ 	.word	0xffffffff


	//   ....[13]....
        /*0070*/ 	.word	0xffffffff


	//   ....[14]....
        /*0074*/ 	.word	0xffffffff


	//   ....[15]....
        /*0078*/ 	.word	0xffffffff


	//   ....[16]....
        /*007c*/ 	.word	0xffffffff


	//   ....[17]....
        /*0080*/ 	.word	0xffffffff


	//   ....[18]....
        /*0084*/ 	.word	0xffffffff


	//   ....[19]....
        /*0088*/ 	.word	0xffffffff


	//----- nvinfo : EIATTR_COOP_GROUP_INSTR_OFFSETS
	.align		4
.L_2071:
        /*008c*/ 	.byte	0x04, 0x28
        /*008e*/ 	.short	(.L_2073 - .L_2072)


	//   ....[0]....
.L_2072:
        /*0090*/ 	.word	0x00000820


	//   ....[1]....
        /*0094*/ 	.word	0x00000850


	//   ....[2]....
        /*0098*/ 	.word	0x00000860


	//   ....[3]....
        /*009c*/ 	.word	0x00000890


	//   ....[4]....
        /*00a0*/ 	.word	0x000008a0


	//   ....[5]....
        /*00a4*/ 	.word	0x000008d0


	//   ....[6]....
        /*00a8*/ 	.word	0x000008f0


	//   ....[7]....
        /*00ac*/ 	.word	0x00000900


	//   ....[8]....
        /*00b0*/ 	.word	0x00000930


	//   ....[9]....
        /*00b4*/ 	.word	0x00000940


	//   ....[10]....
        /*00b8*/ 	.word	0x00000b30


	//   ....[11]....
        /*00bc*/ 	.word	0x00000ba0


	//   ....[12]....
        /*00c0*/ 	.word	0x00000c00


	//   ....[13]....
        /*00c4*/ 	.word	0x00000c60


	//   ....[14]....
        /*00c8*/ 	.word	0x00000cd0


	//   ....[15]....
        /*00cc*/ 	.word	0x00000d40


	//   ....[16]....
        /*00d0*/ 	.word	0x00000da0


	//   ....[17]....
        /*00d4*/ 	.word	0x00000e00


	//   ....[18]....
        /*00d8*/ 	.word	0x00000e60


	//   ....[19]....
        /*00dc*/ 	.word	0x00000ec0


	//----- nvinfo : EIATTR_EXIT_INSTR_OFFSETS
	.align		4
.L_2073:
        /*00e0*/ 	.byte	0x04, 0x1c
        /*00e2*/ 	.short	(.L_2075 - .L_2074)


	//   ....[0]....
.L_2074:
        /*00e4*/ 	.word	0x00000070


	//   ....[1]....
        /*00e8*/ 	.word	0x00000ad0


	//----- nvinfo : EIATTR_MAX_THREADS
	.align		4
.L_2075:
        /*00ec*/ 	.byte	0x04, 0x05
        /*00ee*/ 	.short	(.L_2077 - .L_2076)
.L_2076:
        /*00f0*/ 	.word	0x00000400
        /*00f4*/ 	.word	0x00000001
        /*00f8*/ 	.word	0x00000001


	//----- nvinfo : EIATTR_CRS_STACK_SIZE
	.align		4
.L_2077:
        /*00fc*/ 	.byte	0x04, 0x1e
        /*00fe*/ 	.short	(.L_2079 - .L_2078)
.L_2078:
        /*0100*/ 	.word	0x00000000
.L_2079:


//--------------------- .nv.info._ZN10layer_norm40ln_parallel_residual_bwd_finalize_kernelINS_22Kernel_traits_finalizeILj7168Ef6__halfS2_S2_fjLb0ELj1024ELj4ENS_18Kernel_traits_baseILj7168EfS2_S2_S2_fjLj1024EEEEELb0EEEvNS_9BwdParamsE --------------------------
	.section	.nv.info._ZN10layer_norm40ln_parallel_residual_bwd_finalize_kernelINS_22Kernel_traits_finalizeILj7168Ef6__halfS2_S2_fjLb0ELj1024ELj4ENS_18Kernel_traits_baseILj7168EfS2_S2_S2_fjLj1024EEEEELb0EEEvNS_9BwdParamsE,"",@"SHT_CUDA_INFO"
	.sectionflags	@""
	.align	4


	//----- nvinfo : EIATTR_CUDA_API_VERSION
	.align		4
        /*0000*/ 	.byte	0x04, 0x37
        /*0002*/ 	.short	(.L_2081 - .L_2080)
.L_2080:
        /*0004*/ 	.word	0x00000082


	//----- nvinfo : EIATTR_SW2861232_WAR
	.align		4
.L_2081:
        /*0008*/ 	.byte	0x01, 0x35
	.zero		2


	//----- nvinfo : EIATTR_PARAM_CBANK
	.align		4
        /*000c*/ 	.byte	0x04, 0x0a
        /*000e*/ 	.short	(.L_2083 - .L_2082)
	.align		4
.L_2082:
        /*0010*/ 	.word	index@(.nv.constant0._ZN10layer_norm40ln_parallel_residual_bwd_finalize_kernelINS_22Kernel_traits_finalizeILj7168Ef6__halfS2_S2_fjLb0ELj1024ELj4ENS_18Kernel_traits_baseILj7168EfS2_S2_S2_fjLj1024EEEEELb0EEEvNS_9BwdParamsE)
        /*0014*/ 	.short	0x0160
        /*0016*/ 	.short	0x0128


	//----- nvinfo : EIATTR_CBANK_PARAM_SIZE
	.align		4
.L_2083:
        /*0018*/ 	.byte	0x03, 0x19
        /*001a*/ 	.short	0x0128


	//----- nvinfo : EIATTR_KPARAM_INFO
	.align		4
        /*001c*/ 	.byte	0x04, 0x17
        /*001e*/ 	.short	(.L_2085 - .L_2084)
.L_2084:
        /*0020*/ 	.word	0x00000000
        /*0024*/ 	.short	0x0000
        /*0026*/ 	.short	0x0000
        /*0028*/ 	.byte	0x00, 0xf0, 0xa1, 0x04


	//----- nvinfo : EIATTR_MAXREG_COUNT
	.align		4
.L_2085:
        /*002c*/ 	.byte	0x03, 0x1b
        /*002e*/ 	.short	0x0040


	//----- nvinfo : EIATTR_NUM_BARRIERS
	.align		4
        /*0030*/ 	.byte	0x02, 0x4c
        /*0032*/ 	.byte	0x01
	.zero		1


	//----- nvinfo : EIATTR_MERCURY_ISA_VERSION
	.align		4
        /*0034*/ 	.byte	0x03, 0x5f
        /*0036*/ 	.short	0x0000


	//----- nvinfo : EIATTR_COOP_GROUP_MASK_REGIDS
	.align		4
        /*0038*/ 	.byte	0x04, 0x29
        /*003a*/ 	.short	(.L_2087 - .L_2086)


	//   ....[0]....
.L_2086:
        /*003c*/ 	.word	0xffffffff


	//   ....[1]....
        /*0040*/ 	.word	0xffffffff


	//   ....[2]....
        /*0044*/ 	.word	0xffffffff


	//   ....[3]....
        /*0048*/ 	.word	0xffffffff


	//   ....[4]....
        /*004c*/ 	.word	0xffffffff


	//   ....[5]....
        /*0050*/ 	.word	0xffffffff


	//   ....[6]....
        /*0054*/ 	.word	0xffffffff


	//   ....[7]....
        /*0058*/ 	.word	0xffffffff


	//   ....[8]....
        /*005c*/ 	.word	0xffffffff


	//   ....[9]....
        /*0060*/ 	.word	0xffffffff


	//   ....[10]....
        /*0064*/ 	.word	0xffffffff


	//   ....[11]....
        /*0068*/ 	.word	0xffffffff


	//   ....[12]....
        /*006c*/ 	.word	0xffffffff


	//   ....[13]....
        /*0070*/ 	.word	0xffffffff


	//   ....[14]....
        /*0074*/ 	.word	0xffffffff


	//   ....[15]....
        /*0078*/ 	.word	0xffffffff


	//   ....[16]....
        /*007c*/ 	.word	0xffffffff


	//   ....[17]....
        /*0080*/ 	.word	0xffffffff


	//   ....[18]....
        /*0084*/ 	.word	0xffffffff


	//   ....[19]....
        /*0088*/ 	.word	0xffffffff


	//   ....[20]....
        /*008c*/ 	.word	0xffffffff


	//   ....[21]....
        /*0090*/ 	.word	0xffffffff


	//   ....[22]....
        /*0094*/ 	.word	0xffffffff


	//   ....[23]....
        /*0098*/ 	.word	0xffffffff


	//   ....[24]....
        /*009c*/ 	.word	0xffffffff


	//   ....[25]....
        /*00a0*/ 	.word	0xffffffff


	//   ....[26]....
        /*00a4*/ 	.word	0xffffffff


	//   ....[27]....
        /*00a8*/ 	.word	0xffffffff


	//   ....[28]....
        /*00ac*/ 	.word	0xffffffff


	//   ....[29]....
        /*00b0*/ 	.word	0xffffffff


	//   ....[30]....
        /*00b4*/ 	.word	0xffffffff


	//   ....[31]....
        /*00b8*/ 	.word	0xffffffff


	//   ....[32]....
        /*00bc*/ 	.word	0xffffffff


	//   ....[33]....
        /*00c0*/ 	.word	0xffffffff


	//   ....[34]....
        /*00c4*/ 	.word	0xffffffff


	//   ....[35]....
        /*00c8*/ 	.word	0xffffffff


	//   ....[36]....
        /*00cc*/ 	.word	0xffffffff


	//   ....[37]....
        /*00d0*/ 	.word	0xffffffff


	//   ....[38]....
        /*00d4*/ 	.word	0xffffffff


	//   ....[39]....
        /*00d8*/ 	.word	0xffffffff


	//----- nvinfo : EIATTR_COOP_GROUP_INSTR_OFFSETS
	.align		4
.L_2087:
        /*00dc*/ 	.byte	0x04, 0x28
        /*00de*/ 	.short	(.L_2089 - .L_2088)


	//   ....[0]....
.L_2088:
        /*00e0*/ 	.word	0x00000b70


	//   ....[1]....
        /*00e4*/ 	.word	0x00000ba0


	//   ....[2]....
        /*00e8*/ 	.word	0x00000bb0


	//   ....[3]....
        /*00ec*/ 	.word	0x00000bc0


	//   ....[4]....
        /*00f0*/ 	.word	0x00000bf0


	//   ....[5]....
        /*00f4*/ 	.word	0x00000c10


	//   ....[6]....
        /*00f8*/ 	.word	0x00000c20


	//   ....[7]....
        /*00fc*/ 	.word	0x00000c30


	//   ....[8]....
        /*0100*/ 	.word	0x00000c60


	//   ....[9]....
        /*0104*/ 	.word	0x00000c80


	//   ....[10]....
        /*0108*/ 	.word	0x00000ca0


	//   ....[11]....
        /*010c*/ 	.word	0x00000cb0


	//   ....[12]....
        /*0110*/ 	.word	0x00000ce0


	//   ....[13]....
        /*0114*/ 	.word	0x00000d00


	//   ....[14]....
        /*0118*/ 	.word	0x00000d20


	//   ....[15]....
        /*011c*/ 	.word	0x00000d30


	//   ....[16]....
        /*0120*/ 	.word	0x00000d60


	//   ....[17]....
        /*0124*/ 	.word	0x00000d90


	//   ....[18]....
        /*0128*/ 	.word	0x00000da0


	//   ....[19]....
        /*012c*/ 	.word	0x00000db0


	//   ....[20]....
        /*0130*/ 	.word	0x00001080


	//   ....[21]....
        /*0134*/ 	.word	0x000010f0


	//   ....[22]....
        /*0138*/ 	.word	0x00001150


	//   ....[23]....
        /*013c*/ 	.word	0x000011b0


	//   ....[24]....
        /*0140*/ 	.word	0x00001220


	//   ....[25]....
        /*0144*/ 	.word	0x00001290


	//   ....[26]....
        /*0148*/ 	.word	0x000012f0


	//   ....[27]....
        /*014c*/ 	.word	0x00001350


	//   ....[28]....
        /*0150*/ 	.word	0x000013b0


	//   ....[29]....
        /*0154*/ 	.word	0x00001420


	//   ....[30]....
        /*0158*/ 	.word	0x00001490


	//   ....[31]....
        /*015c*/ 	.word	0x000014f0


	//   ....[32]....
        /*0160*/ 	.word	0x00001550


	//   ....[33]....
        /*0164*/ 	.word	0x000015b0


	//   ....[34]....
        /*0168*/ 	.word	0x00001620


	//   ....[35]....
        /*016c*/ 	.word	0x00001690


	//   ....[36]....
        /*0170*/ 	.word	0x000016f0


	//   ....[37]....
        /*0174*/ 	.word	0x00001750


	//   ....[38]....
        /*0178*/ 	.word	0x000017b0


	//   ....[39]....
        /*017c*/ 	.word	0x00001810


	//----- nvinfo : EIATTR_EXIT_INSTR_OFFSETS
	.align		4
.L_2089:
        /*0180*/ 	.byte	0x04, 0x1c
        /*0182*/ 	.short	(.L_2091 - .L_2090)


	//   ....[0]....
.L_2090:
        /*0184*/ 	.word	0x00000070


	//   ....[1]....
        /*0188*/ 	.word	0x00001020


	//----- nvinfo : EIATTR_MAX_THREADS
	.align		4
.L_2091:
        /*018c*/ 	.byte	0x04, 0x05
        /*018e*/ 	.short	(.L_2093 - .L_2092)
.L_2092:
        /*0190*/ 	.word	0x00000400
        /*0194*/ 	.word	0x00000001
        /*0198*/ 	.word	0x00000001


	//----- nvinfo : EIATTR_CRS_STACK_SIZE
	.align		4
.L_2093:
        /*019c*/ 	.byte	0x04, 0x1e
        /*019e*/ 	.short	(.L_2095 - .L_2094)
.L_2094:
        /*01a0*/ 	.word	0x00000000
.L_2095:


//--------------------- .nv.info._ZN10layer_norm31ln_parallel_residual_bwd_kernelINS_13Kernel_traitsIf6__halfS2_S2_fjLj7168ELj1ELj1ELj8ELj8ENS_18Kernel_traits_baseILj7168EfS2_S2_S2_fjLj256EEEEELb1ELb1ELb0EEEvNS_9BwdParamsE --------------------------
	.section	.nv.info._ZN10layer_norm31ln_parallel_residual_bwd_kernelINS_13Kernel_traitsIf6__halfS2_S2_fjLj7168ELj1ELj1ELj8ELj8ENS_18Kernel_traits_baseILj7168EfS2_S2_S2_fjLj256EEEEELb1ELb1ELb0EEEvNS_9BwdParamsE,"",@"SHT_CUDA_INFO"
	.sectionflags	@""
	.align	4


	//----- nvinfo : EIATTR_CUDA_API_VERSION
	.align		4
        /*0000*/ 	.byte	0x04, 0x37
        /*0002*/ 	.short	(.L_2097 - .L_2096)
.L_2096:
        /*0004*/ 	.word	0x00000082


	//----- nvinfo : EIATTR_SW2861232_WAR
	.align		4
.L_2097:
        /*0008*/ 	.byte	0x01, 0x35
	.zero		2


	//----- nvinfo : EIATTR_PARAM_CBANK
	.align		4
        /*000c*/ 	.byte	0x04, 0x0a
        /*000e*/ 	.short	(.L_2099 - .L_2098)
	.align		4
.L_2098:
        /*0010*/ 	.word	index@(.nv.constant0._ZN10layer_norm31ln_parallel_residual_bwd_kernelINS_13Kernel_traitsIf6__halfS2_S2_fjLj7168ELj1ELj1ELj8ELj8ENS_18Kernel_traits_baseILj7168EfS2_S2_S2_fjLj256EEEEELb1ELb1ELb0EEEvNS_9BwdParamsE)
        /*0014*/ 	.short	0x0160
        /*0016*/ 	.short	0x0128


	//----- nvinfo : EIATTR_CBANK_PARAM_SIZE
	.align		4
.L_2099:
        /*0018*/ 	.byte	0x03, 0x19
        /*001a*/ 	.short	0x0128


	//----- nvinfo : EIATTR_KPARAM_INFO
	.align		4
        /*001c*/ 	.byte	0x04, 0x17
        /*001e*/ 	.short	(.L_2101 - .L_2100)
.L_2100:
        /*0020*/ 	.word	0x00000000
        /*0024*/ 	.short	0x0000
        /*0026*/ 	.short	0x0000
        /*0028*/ 	.byte	0x00, 0xf0, 0xa1, 0x04


	//----- nvinfo : EIATTR_MAXREG_COUNT
	.align		4
.L_2101:
        /*002c*/ 	.byte	0x03, 0x1b
        /*002e*/ 	.short	0x00ff


	//----- nvinfo : EIATTR_NUM_BARRIERS
	.align		4
        /*0030*/ 	.byte	0x02, 0x4c
        /*0032*/ 	.byte	0x01
	.zero		1


	//----- nvinfo : EIATTR_MERCURY_ISA_VERSION
	.align		4
        /*0034*/ 	.byte	0x03, 0x5f
        /*0036*/ 	.short	0x0000


	//----- nvinfo : EIATTR_COOP_GROUP_MASK_REGIDS
	.align		4
        /*0038*/ 	.byte	0x04, 0x29
        /*003a*/ 	.short	(.L_2103 - .L_2102)


	//   ....[0]....
.L_2102:
        /*003c*/ 	.word	0xffffffff


	//   ....[1]....
        /*0040*/ 	.word	0xffffffff


	//   ....[2]....
        /*0044*/ 	.word	0xffffffff


	//   ....[3]....
        /*0048*/ 	.word	0xffffffff


	//   ....[4]....
        /*004c*/ 	.word	0xffffffff


	//   ....[5]....
        /*0050*/ 	.word	0xffffffff


	//   ....[6]....
        /*0054*/ 	.word	0xffffffff


	//   ....[7]....
        /*0058*/ 	.word	0xffffffff


	//   ....[8]....
        /*005c*/ 	.word	0xffffffff


	//   ....[9]....
        /*0060*/ 	.word	0xffffffff


	//   ....[10]....
        /*0064*/ 	.word	0xffffffff


	//   ....[11]....
        /*0068*/ 	.word	0xffffffff


	//   ....[12]....
        /*006c*/ 	.word	0xffffffff


	//   ....[13]....
        /*0070*/ 	.word	0xffffffff


	//   ....[14]....
        /*0074*/ 	.word	0xffffffff


	//   ....[15]....
        /*0078*/ 	.word	0xffffffff


	//   ....[16]....
        /*007c*/ 	.word	0xffffffff


	//   ....[17]....
        /*0080*/ 	.word	0xffffffff


	//   ....[18]....
        /*0084*/ 	.word	0xffffffff


	//   ....[19]....
        /*0088*/ 	.word	0xffffffff


	//----- nvinfo : EIATTR_COOP_GROUP_INSTR_OFFSETS
	.align		4
.L_2103:
        /*008c*/ 	.byte	0x04, 0x28
        /*008e*/ 	.short	(.L_2105 - .L_2104)


	//   ....[0]....
.L_2104:
        /*0090*/ 	.word	0x00002570


	//   ....[1]....
        /*0094*/ 	.word	0x00002590


	//   ....[2]....
        /*0098*/ 	.word	0x000025b0


	//   ....[3]....
        /*009c*/ 	.word	0x000025d0


	//   ....[4]....
        /*00a0*/ 	.word	0x000025f0


	//   ....[5]....
        /*00a4*/ 	.word	0x00002610


	//   ....[6]....
        /*00a8*/ 	.word	0x00002630


	//   ....[7]....
        /*00ac*/ 	.word	0x00002650


	//   ....[8]....
        /*00b0*/ 	.word	0x00002670


	//   ....[9]....
        /*00b4*/ 	.word	0x00002690


	//   ....[10]....
        /*00b8*/ 	.word	0x00005990


	//   ....[11]....
        /*00bc*/ 	.word	0x00005a10


	//   ....[12]....
        /*00c0*/ 	.word	0x00005a90


	//   ....[13]....
        /*00c4*/ 	.word	0x00005b00


	//   ....[14]....
        /*00c8*/ 	.word	0x00005b80


	//   ....[15]....
        /*00cc*/ 	.word	0x00005bf0


	//   ....[16]....
        /*00d0*/ 	.word	0x00005c70


	//   ....[17]....
        /*00d4*/ 	.word	0x00005ce0


	//   ....[18]....
        /*00d8*/ 	.word	0x00005d60


	//   ....[19]....
        /*00dc*/ 	.word	0x00005dd0


	//----- nvinfo : EIATTR_EXIT_INSTR_OFFSETS
	.align		4
.L_2105:
        /*00e0*/ 	.byte	0x04, 0x1c
        /*00e2*/ 	.short	(.L_2107 - .L_2106)


	//   ....[0]....
.L_2106:
        /*00e4*/ 	.word	0x000058d0


	//   ....[1]....
        /*00e8*/ 	.word	0x00005930


	//----- nvinfo : EIATTR_MAX_THREADS
	.align		4
.L_2107:
        /*00ec*/ 	.byte	0x04, 0x05
        /*00ee*/ 	.short	(.L_2109 - .L_2108)
.L_2108:
        /*00f0*/ 	.word	0x00000100
        /*00f4*/ 	.word	0x00000001
        /*00f8*/ 	.word	0x00000001


	//----- nvinfo : EIATTR_CRS_STACK_SIZE
	.align		4
.L_2109:
        /*00fc*/ 	.byte	0x04, 0x1e
        /*00fe*/ 	.short	(.L_2111 - .L_2110)
.L_2110:
        /*0100*/ 	.word	0x00000000
.L_2111:


//--------------------- .nv.info._ZN10layer_norm22ln_bwd_finalize_kernelINS_22Kernel_traits_finalizeILj7168Ef6__halfS2_S2_fjLb0ELj1024ELj4ENS_18Kernel_traits_baseILj7168EfS2_S2_S2_fjLj1024EEEEELb0ELb1EEEvNS_9BwdParamsE --------------------------
	.section	.nv.info._ZN10layer_norm22ln_bwd_finalize_kernelINS_22Kernel_traits_finalizeILj7168Ef6__halfS2_S2_fjLb0ELj1024ELj4ENS_18Kernel_traits_baseILj7168EfS2_S2_S2_fjLj1024EEEEELb0ELb1EEEvNS_9BwdParamsE,"",@"SHT_CUDA_INFO"
	.sectionflags	@""
	.align	4


	//----- nvinfo : EIATTR_CUDA_API_VERSION
	.align		4
        /*0000*/ 	.byte	0x04, 0x37
        /*0002*/ 	.short	(.L_2113 - .L_2112)
.L_2112:
        /*0004*/ 	.word	0x00000082


	//----- nvinfo : EIATTR_SW2861232_WAR
	.align		4
.L_2113:
        /*0008*/ 	.byte	0x01, 0x35
	.zero		2


	//----- nvinfo : EIATTR_PARAM_CBANK
	.align		4
        /*000c*/ 	.byte	0x04, 0x0a
        /*000e*/ 	.short	(.L_2115 - .L_2114)
	.align		4
.L_2114:
        /*0010*/ 	.word	index@(.nv.constant0._ZN10layer_norm22ln_bwd_finalize_kernelINS_22Kernel_traits_finalizeILj7168Ef6__halfS2_S2_fjLb0ELj1024ELj4ENS_18Kernel_traits_baseILj7168EfS2_S2_S2_fjLj1024EEEEELb0ELb1EEEvNS_9BwdParamsE)
        /*0014*/ 	.short	0x0160
        /*0016*/ 	.short	0x0128


	//----- nvinfo : EIATTR_CBANK_PARAM_SIZE
	.align		4
.L_2115:
        /*0018*/ 	.byte	0x03, 0x19
        /*001a*/ 	.short	0x0128


	//----- nvinfo : EIATTR_KPARAM_INFO
	.align		4
        /*001c*/ 	.byte	0x04, 0x17
        /*001e*/ 	.short	(.L_2117 - .L_2116)
.L_2116:
        /*0020*/ 	.word	0x00000000
        /*0024*/ 	.short	0x0000
        /*0026*/ 	.short	0x0000
        /*0028*/ 	.byte	0x00, 0xf0, 0xa1, 0x04


	//----- nvinfo : EIATTR_MAXREG_COUNT
	.align		4
.L_2117:
        /*002c*/ 	.byte	0x03, 0x1b
        /*002e*/ 	.short	0x0040


	//----- nvinfo : EIATTR_NUM_BARRIERS
	.align		4
        /*0030*/ 	.byte	0x02, 0x4c
        /*0032*/ 	.byte	0x01
	.zero		1


	//----- nvinfo : EIATTR_MERCURY_ISA_VERSION
	.align		4
        /*0034*/ 	.byte	0x03, 0x5f
        /*0036*/ 	.short	0x0000


	//----- nvinfo : EIATTR_COOP_GROUP_MASK_REGIDS
	.align		4
        /*0038*/ 	.byte	0x04, 0x29
        /*003a*/ 	.short	(.L_2119 - .L_2118)


	//   ....[0]....
.L_2118:
        /*003c*/ 	.word	0xffffffff


	//   ....[1]....
        /*0040*/ 	.word	0xffffffff


	//   ....[2]....
        /*0044*/ 	.word	0xffffffff


	//   ....[3]....
        /*0048*/ 	.word	0xffffffff


	//   ....[4]....
        /*004c*/ 	.word	0xffffffff


	//   ....[5]....
        /*0050*/ 	.word	0xffffffff


	//   ....[6]....
        /*0054*/ 	.word	0xffffffff


	//   ....[7]....
        /*0058*/ 	.word	0xffffffff


	//   ....[8]....
        /*005c*/ 	.word	0xffffffff


	//   ....[9]....
        /*0060*/ 	.word	0xffffffff


	//   ....[10]....
        /*0064*/ 	.word	0xffffffff


	//   ....[11]....
        /*0068*/ 	.word	0xffffffff


	//   ....[12]....
        /*006c*/ 	.word	0xffffffff


	//   ....[13]....
        /*0070*/ 	.word	0xffffffff


	//   ....[14]....
        /*0074*/ 	.word	0xffffffff


	//   ....[15]....
        /*0078*/ 	.word	0xffffffff


	//   ....[16]....
        /*007c*/ 	.word	0xffffffff


	//   ....[17]....
        /*0080*/ 	.word	0xffffffff


	//   ....[18]....
        /*0084*/ 	.word	0xffffffff


	//   ....[19]....
        /*0088*/ 	.word	0xffffffff


	//----- nvinfo : EIATTR_COOP_GROUP_INSTR_OFFSETS
	.align		4
.L_2119:
        /*008c*/ 	.byte	0x04, 0x28
        /*008e*/ 	.short	(.L_2121 - .L_2120)


	//   ....[0]....
.L_2120:
        /*0090*/ 	.word	0x000007f0


	//   ....[1]....
        /*0094*/ 	.word	0x00000820


	//   ....[2]....
        /*0098*/ 	.word	0x00000840


	//   ....[3]....
        /*009c*/ 	.word	0x00000850


	//   ....[4]....
        /*00a0*/ 	.word	0x00000880


	//   ....[5]....
        /*00a4*/ 	.word	0x00000890


	//   ....[6]....
        /*00a8*/ 	.word	0x000008c0


	//   ....[7]....
        /*00ac*/ 	.word	0x000008d0


	//   ....[8]....
        /*00b0*/ 	.word	0x00000900


	//   ....[9]....
        /*00b4*/ 	.word	0x00000910


	//   ....[10]....
        /*00b8*/ 	.word	0x00000ab0


	//   ....[11]....
        /*00bc*/ 	.word	0x00000b30


	//   ....[12]....
        /*00c0*/ 	.word	0x00000b90


	//   ....[13]....
        /*00c4*/ 	.word	0x00000bf0


	//   ....[14]....
        /*00c8*/ 	.word	0x00000c60


	//   ....[15]....
        /*00cc*/ 	.word	0x00000cd0


	//   ....[16]....
        /*00d0*/ 	.word	0x00000d30


	//   ....[17]....
        /*00d4*/ 	.word	0x00000d90


	//   ....[18]....
        /*00d8*/ 	.word	0x00000df0


	//   ....[19]....
        /*00dc*/ 	.word	0x00000e50


	//----- nvinfo : EIATTR_EXIT_INSTR_OFFSETS
	.align		4
.L_2121:
        /*00e0*/ 	.byte	0x04, 0x1c
        /*00e2*/ 	.short	(.L_2123 - .L_2122)


	//   ....[0]....
.L_2122:
        /*00e4*/ 	.word	0x00000070


	//   ....[1]....
        /*00e8*/ 	.word	0x00000a50


	//----- nvinfo : EIATTR_MAX_THREADS
	.align		4
.L_2123:
        /*00ec*/ 	.byte	0x04, 0x05
        /*00ee*/ 	.short	(.L_2125 - .L_2124)
.L_2124:
        /*00f0*/ 	.word	0x00000400
        /*00f4*/ 	.word	0x00000001
        /*00f8*/ 	.word	0x00000001


	//----- nvinfo : EIATTR_CRS_STACK_SIZE
	.align		4
.L_2125:
        /*00fc*/ 	.byte	0x04, 0x1e
        /*00fe*/ 	.short	(.L_2127 - .L_2126)
.L_2126:
        /*0100*/ 	.word	0x00000000
.L_2127:


//--------------------- .nv.info._ZN10layer_norm40ln_parallel_residual_bwd_finalize_kernelINS_22Kernel_traits_finalizeILj7168Ef6__halfS2_S2_fjLb0ELj1024ELj4ENS_18Kernel_traits_baseILj7168EfS2_S2_S2_fjLj1024EEEEELb1EEEvNS_9BwdParamsE --------------------------
	.section	.nv.info._ZN10layer_norm40ln_parallel_residual_bwd_finalize_kernelINS_22Kernel_traits_finalizeILj7168Ef6__halfS2_S2_fjLb0ELj1024ELj4ENS_18Kernel_traits_baseILj7168EfS2_S2_S2_fjLj1024EEEEELb1EEEvNS_9BwdParamsE,"",@"SHT_CUDA_INFO"
	.sectionflags	@""
	.align	4


	//----- nvinfo : EIATTR_CUDA_API_VERSION
	.align		4
        /*0000*/ 	.byte	0x04, 0x37
        /*0002*/ 	.short	(.L_2129 - .L_2128)
.L_2128:
        /*0004*/ 	.word	0x00000082


	//----- nvinfo : EIATTR_SW2861232_WAR
	.align		4
.L_2129:
        /*0008*/ 	.byte	0x01, 0x35
	.zero		2


	//----- nvinfo : EIATTR_PARAM_CBANK
	.align		4
        /*000c*/ 	.byte	0x04, 0x0a
        /*000e*/ 	.short	(.L_2131 - .L_2130)
	.align		4
.L_2130:
        /*0010*/ 	.word	index@(.nv.constant0._ZN10layer_norm40ln_parallel_residual_bwd_finalize_kernelINS_22Kernel_traits_finalizeILj7168Ef6__halfS2_S2_fjLb0ELj1024ELj4ENS_18Kernel_traits_baseILj7168EfS2_S2_S2_fjLj1024EEEEELb1EEEvNS_9BwdParamsE)
        /*0014*/ 	.short	0x0160
        /*0016*/ 	.short	0x0128


	//----- nvinfo : EIATTR_CBANK_PARAM_SIZE
	.align		4
.L_2131:
        /*0018*/ 	.byte	0x03, 0x19
        /*001a*/ 	.short	0x0128


	//----- nvinfo : EIATTR_KPARAM_INFO
	.align		4
        /*001c*/ 	.byte	0x04, 0x17
        /*001e*/ 	.short	(.L_2133 - .L_2132)
.L_2132:
        /*0020*/ 	.word	0x00000000
        /*0024*/ 	.short	0x0000
        /*0026*/ 	.short	0x0000
        /*0028*/ 	.byte	0x00, 0xf0, 0xa1, 0x04


	//----- nvinfo : EIATTR_MAXREG_COUNT
	.align		4
.L_2133:
        /*002c*/ 	.byte	0x03, 0x1b
        /*002e*/ 	.short	0x0040


	//----- nvinfo : EIATTR_NUM_BARRIERS
	.align		4
        /*0030*/ 	.byte	0x02, 0x4c
        /*0032*/ 	.byte	0x01
	.zero		1


	//----- nvinfo : EIATTR_MERCURY_ISA_VERSION
	.align		4
        /*0034*/ 	.byte	0x03, 0x5f
        /*0036*/ 	.short	0x0000


	//----- nvinfo : EIATTR_COOP_GROUP_MASK_REGIDS
	.align		4
        /*0038*/ 	.byte	0x04, 0x29
        /*003a*/ 	.short	(.L_2135 - .L_2134)


	//   ....[0]....
.L_2134:
        /*003c*/ 	.word	0xffffffff


	//   ....[1]....
        /*0040*/ 	.word	0xffffffff


	//   ....[2]....
        /*0044*/ 	.word	0xffffffff


	//   ....[3]....
        /*0048*/ 	.word	0xffffffff


	//   ....[4]....
        /*004c*/ 	.word	0xffffffff


	//   ....[5]....
        /*0050*/ 	.word	0xffffffff


	//   ....[6]....
        /*0054*/ 	.word	0xffffffff


	//   ....[7]....
        /*0058*/ 	.word	0xffffffff


	//   ....[8]....
        /*005c*/ 	.word	0xffffffff


	//   ....[9]....
        /*0060*/ 	.word	0xffffffff


	//   ....[10]....
        /*0064*/ 	.word	0xffffffff


	//   ....[11]....
        /*0068*/ 	.word	0xffffffff


	//   ....[12]....
        /*006c*/ 	.word	0xffffffff


	//   ....[13]....
        /*0070*/ 	.word	0xffffffff


	//   ....[14]....
        /*0074*/ 	.word	0xffffffff


	//   ....[15]....
        /*0078*/ 	.word	0xffffffff


	//   ....[16]....
        /*007c*/ 	.word	0xffffffff


	//   ....[17]....
        /*0080*/ 	.word	0xffffffff


	//   ....[18]....
        /*0084*/ 	.word	0xffffffff


	//   ....[19]....
        /*0088*/ 	.word	0xffffffff


	//   ....[20]....
        /*008c*/ 	.word	0xffffffff


	//   ....[21]....
        /*0090*/ 	.word	0xffffffff


	//   ....[22]....
        /*0094*/ 	.word	0xffffffff


	//   ....[23]....
        /*0098*/ 	.word	0xffffffff


	//   ....[24]....
        /*009c*/ 	.word	0xffffffff


	//   ....[25]....
        /*00a0*/ 	.word	0xffffffff


	//   ....[26]....
        /*00a4*/ 	.word	0xffffffff


	//   ....[27]....
        /*00a8*/ 	.word	0xffffffff


	//   ....[28]....
        /*00ac*/ 	.word	0xffffffff


	//   ....[29]....
        /*00b0*/ 	.word	0xffffffff


	//   ....[30]....
        /*00b4*/ 	.word	0xffffffff


	//   ....[31]....
        /*00b8*/ 	.word	0xffffffff


	//   ....[32]....
        /*00bc*/ 	.word	0xffffffff


	//   ....[33]....
        /*00c0*/ 	.word	0xffffffff


	//   ....[34]....
        /*00c4*/ 	.word	0xffffffff


	//   ....[35]....
        /*00c8*/ 	.word	0xffffffff


	//   ....[36]....
        /*00cc*/ 	.word	0xffffffff


	//   ....[37]....
        /*00d0*/ 	.word	0xffffffff


	//   ....[38]....
        /*00d4*/ 	.word	0xffffffff


	//   ....[39]....
        /*00d8*/ 	.word	0xffffffff


	//----- nvinfo : EIATTR_COOP_GROUP_INSTR_OFFSETS
	.align		4
.L_2135:
        /*00dc*/ 	.byte	0x04, 0x28
        /*00de*/ 	.short	(.L_2137 - .L_2136)


	//   ....[0]....
.L_2136:
        /*00e0*/ 	.word	0x00000b60


	//   ....[1]....
        /*00e4*/ 	.word	0x00000b90


	//   ....[2]....
        /*00e8*/ 	.word	0x00000ba0


	//   ....[3]....
        /*00ec*/ 	.word	0x00000bb0


	//   ....[4]....
        /*00f0*/ 	.word	0x00000be0


	//   ....[5]....
        /*00f4*/ 	.word	0x00000c00


	//   ....[6]....
        /*00f8*/ 	.word	0x00000c10


	//   ....[7]....
        /*00fc*/ 	.word	0x00000c20


	//   ....[8]....
        /*0100*/ 	.word	0x00000c50


	//   ....[9]....
        /*0104*/ 	.word	0x00000c70


	//   ....[10]....
        /*0108*/ 	.word	0x00000c90


	//   ....[11]....
        /*010c*/ 	.word	0x00000ca0


	//   ....[12]....
        /*0110*/ 	.word	0x00000cd0


	//   ....[13]....
        /*0114*/ 	.word	0x00000cf0


	//   ....[14]....
        /*0118*/ 	.word	0x00000d10


	//   ....[15]....
        /*011c*/ 	.word	0x00000d20


	//   ....[16]....
        /*0120*/ 	.word	0x00000d50


	//   ....[17]....
        /*0124*/ 	.word	0x00000d80


	//   ....[18]....
        /*0128*/ 	.word	0x00000d90


	//   ....[19]....
        /*012c*/ 	.word	0x00000da0


	//   ....[20]....
        /*0130*/ 	.word	0x00001050


	//   ....[21]....
        /*0134*/ 	.word	0x000010c0


	//   ....[22]....
        /*0138*/ 	.word	0x00001120


	//   ....[23]....
        /*013c*/ 	.word	0x00001180


	//   ....[24]....
        /*0140*/ 	.word	0x000011f0


	//   ....[25]....
        /*0144*/ 	.word	0x00001260


	//   ....[26]....
        /*0148*/ 	.word	0x000012c0


	//   ....[27]....
        /*014c*/ 	.word	0x00001320


	//   ....[28]....
        /*0150*/ 	.word	0x00001380


	//   ....[29]....
        /*0154*/ 	.word	0x000013f0


	//   ....[30]....
        /*0158*/ 	.word	0x00001460


	//   ....[31]....
        /*015c*/ 	.word	0x000014c0


	//   ....[32]....
        /*0160*/ 	.word	0x00001520


	//   ....[33]....
        /*0164*/ 	.word	0x00001580


	//   ....[34]....
        /*0168*/ 	.word	0x000015f0


	//   ....[35]....
        /*016c*/ 	.word	0x00001660


	//   ....[36]....
        /*0170*/ 	.word	0x000016c0


	//   ....[37]....
        /*0174*/ 	.word	0x00001720


	//   ....[38]....
        /*0178*/ 	.word	0x00001780


	//   ....[39]....
        /*017c*/ 	.word	0x000017e0


	//----- nvinfo : EIATTR_EXIT_INSTR_OFFSETS
	.align		4
.L_2137:
        /*0180*/ 	.byte	0x04, 0x1c
        /*0182*/ 	.short	(.L_2139 - .L_2138)


	//   ....[0]....
.L_2138:
        /*0184*/ 	.word	0x00000070


	//   ....[1]....
        /*0188*/ 	.word	0x00000ff0


	//----- nvinfo : EIATTR_MAX_THREADS
	.align		4
.L_2139:
        /*018c*/ 	.byte	0x04, 0x05
        /*018e*/ 	.short	(.L_2141 - .L_2140)
.L_2140:
        /*0190*/ 	.word	0x00000400
        /*0194*/ 	.word	0x00000001
        /*0198*/ 	.word	0x00000001


	//----- nvinfo : EIATTR_CRS_STACK_SIZE
	.align		4
.L_2141:
        /*019c*/ 	.byte	0x04, 0x1e
        /*019e*/ 	.short	(.L_2143 - .L_2142)
.L_2142:
        /*01a0*/ 	.word	0x00000000
.L_2143:


//--------------------- .nv.info._ZN10layer_norm31ln_parallel_residual_bwd_kernelINS_13Kernel_traitsIf6__halfS2_S2_fjLj7168ELj1ELj1ELj8ELj8ENS_18Kernel_traits_baseILj7168EfS2_S2_S2_fjLj256EEEEELb1ELb1ELb1EEEvNS_9BwdParamsE --------------------------
	.section	.nv.info._ZN10layer_norm31ln_parallel_residual_bwd_kernelINS_13Kernel_traitsIf6__halfS2_S2_fjLj7168ELj1ELj1ELj8ELj8ENS_18Kernel_traits_baseILj7168EfS2_S2_S2_fjLj256EEEEELb1ELb1ELb1EEEvNS_9BwdParamsE,"",@"SHT_CUDA_INFO"
	.sectionflags	@""
	.align	4


	//----- nvinfo : EIATTR_CUDA_API_VERSION
	.align		4
        /*0000*/ 	.byte	0x04, 0x37
        /*0002*/ 	.short	(.L_2145 - .L_2144)
.L_2144:
        /*0004*/ 	.word	0x00000082


	//----- nvinfo : EIATTR_SW2861232_WAR
	.align		4
.L_2145:
        /*0008*/ 	.byte	0x01, 0x35
	.zero		2


	//----- nvinfo : EIATTR_PARAM_CBANK
	.align		4
        /*000c*/ 	.byte	0x04, 0x0a
        /*000e*/ 	.short	(.L_2147 - .L_2146)
	.align		4
.L_2146:
        /*0010*/ 	.word	index@(.nv.constant0._ZN10layer_norm31ln_parallel_residual_bwd_kernelINS_13Kernel_traitsIf6__halfS2_S2_fjLj7168ELj1ELj1ELj8ELj8ENS_18Kernel_traits_baseILj7168EfS2_S2_S2_fjLj256EEEEELb1ELb1ELb1EEEvNS_9BwdParamsE)
        /*0014*/ 	.short	0x0160
        /*0016*/ 	.short	0x0128


	//----- nvinfo : EIATTR_CBANK_PARAM_SIZE
	.align		4
.L_2147:
        /*0018*/ 	.byte	0x03, 0x19
        /*001a*/ 	.short	0x0128


	//----- nvinfo : EIATTR_KPARAM_INFO
	.align		4
        /*001c*/ 	.byte	0x04, 0x17
        /*001e*/ 	.short	(.L_2149 - .L_2148)
.L_2148:
        /*0020*/ 	.word	0x00000000
        /*0024*/ 	.short	0x0000
        /*0026*/ 	.short	0x0000
        /*0028*/ 	.byte	0x00, 0xf0, 0xa1, 0x04


	//----- nvinfo : EIATTR_MAXREG_COUNT
	.align		4
.L_2149:
        /*002c*/ 	.byte	0x03, 0x1b
        /*002e*/ 	.short	0x00ff


	//----- nvinfo : EIATTR_NUM_BARRIERS
	.align		4
        /*0030*/ 	.byte	0x02, 0x4c
        /*0032*/ 	.byte	0x01
	.zero		1


	//----- nvinfo : EIATTR_MERCURY_ISA_VERSION
	.align		4
        /*0034*/ 	.byte	0x03, 0x5f
        /*0036*/ 	.short	0x0000


	//----- nvinfo : EIATTR_COOP_GROUP_MASK_REGIDS
	.align		4
        /*0038*/ 	.byte	0x04, 0x29
        /*003a*/ 	.short	(.L_2151 - .L_2150)


	//   ....[0]....
.L_2150:
        /*003c*/ 	.word	0xffffffff


	//   ....[1]....
        /*0040*/ 	.word	0xffffffff


	//   ....[2]....
        /*0044*/ 	.word	0xffffffff


	//   ....[3]....
        /*0048*/ 	.word	0xffffffff


	//   ....[4]....
        /*004c*/ 	.word	0xffffffff


	//   ....[5]....
        /*0050*/ 	.word	0xffffffff


	//   ....[6]....
        /*0054*/ 	.word	0xffffffff


	//   ....[7]....
        /*0058*/ 	.word	0xffffffff


	//   ....[8]....
        /*005c*/ 	.word	0xffffffff


	//   ....[9]....
        /*0060*/ 	.word	0xffffffff


	//   ....[10]....
        /*0064*/ 	.word	0xffffffff


	//   ....[11]....
        /*0068*/ 	.word	0xffffffff


	//   ....[12]....
        /*006c*/ 	.word	0xffffffff


	//   ....[13]....
        /*0070*/ 	.word	0xffffffff


	//   ....[14]....
        /*0074*/ 	.word	0xffffffff


	//   ....[15]....
        /*0078*/ 	.word	0xffffffff


	//   ....[16]....
        /*007c*/ 	.word	0xffffffff


	//   ....[17]....
        /*0080*/ 	.word	0xffffffff


	//   ....[18]....
        /*0084*/ 	.word	0xffffffff


	//   ....[19]....
        /*0088*/ 	.word	0xffffffff


	//----- nvinfo : EIATTR_COOP_GROUP_INSTR_OFFSETS
	.align		4
.L_2151:
        /*008c*/ 	.byte	0x04, 0x28
        /*008e*/ 	.short	(.L_2153 - .L_2152)


	//   ....[0]....
.L_2152:
        /*0090*/ 	.word	0x000021c0


	//   ....[1]....
        /*0094*/ 	.word	0x000021e0


	//   ....[2]....
        /*0098*/ 	.word	0x00002200


	//   ....[3]....
        /*009c*/ 	.word	0x00002220


	//   ....[4]....
        /*00a0*/ 	.word	0x00002240


	//   ....[5]....
        /*00a4*/ 	.word	0x00002260


	//   ....[6]....
        /*00a8*/ 	.word	0x00002280


	//   ....[7]....
        /*00ac*/ 	.word	0x000022a0


	//   ....[8]....
        /*00b0*/ 	.word	0x000022c0


	//   ....[9]....
        /*00b4*/ 	.word	0x000022e0


	//   ....[10]....
        /*00b8*/ 	.word	0x000051e0


	//   ....[11]....
        /*00bc*/ 	.word	0x00005260


	//   ....[12]....
        /*00c0*/ 	.word	0x000052e0


	//   ....[13]....
        /*00c4*/ 	.word	0x00005350


	//   ....[14]....
        /*00c8*/ 	.word	0x000053d0


	//   ....[15]....
        /*00cc*/ 	.word	0x00005440


	//   ....[16]....
        /*00d0*/ 	.word	0x000054c0


	//   ....[17]....
        /*00d4*/ 	.word	0x00005530


	//   ....[18]....
        /*00d8*/ 	.word	0x000055b0


	//   ....[19]....
        /*00dc*/ 	.word	0x00005620


	//----- nvinfo : EIATTR_EXIT_INSTR_OFFSETS
	.align		4
.L_2153:
        /*00e0*/ 	.byte	0x04, 0x1c
        /*00e2*/ 	.short	(.L_2155 - .L_2154)


	//   ....[0]....
.L_2154:
        /*00e4*/ 	.word	0x00005180


	//----- nvinfo : EIATTR_MAX_THREADS
	.align		4
.L_2155:
        /*00e8*/ 	.byte	0x04, 0x05
        /*00ea*/ 	.short	(.L_2157 - .L_2156)
.L_2156:
        /*00ec*/ 	.word	0x00000100
        /*00f0*/ 	.word	0x00000001
        /*00f4*/ 	.word	0x00000001


	//----- nvinfo : EIATTR_CRS_STACK_SIZE
	.align		4
.L_2157:
        /*00f8*/ 	.byte	0x04, 0x1e
        /*00fa*/ 	.short	(.L_2159 - .L_2158)
.L_2158:
        /*00fc*/ 	.word	0x00000000
.L_2159:


//--------------------- .nv.info._ZN10layer_norm31ln_parallel_residual_bwd_kernelINS_13Kernel_traitsI6__halfS2_fS2_fjLj7168ELj1ELj1ELj8ELj8ENS_18Kernel_traits_baseILj7168ES2_S2_fS2_fjLj256EEEEELb0ELb0ELb0EEEvNS_9BwdParamsE --------------------------
	.section	.nv.info._ZN10layer_norm31ln_parallel_residual_bwd_kernelINS_13Kernel_traitsI6__halfS2_fS2_fjLj7168ELj1ELj1ELj8ELj8ENS_18Kernel_traits_baseILj7168ES2_S2_fS2_fjLj256EEEEELb0ELb0ELb0EEEvNS_9BwdParamsE,"",@"SHT_CUDA_INFO"
	.sectionflags	@""
	.align	4


	//----- nvinfo : EIATTR_CUDA_API_VERSION
	.align		4
        /*0000*/ 	.byte	0x04, 0x37
        /*0002*/ 	.short	(.L_2161 - .L_2160)
.L_2160:
        /*0004*/ 	.word	0x00000082


	//----- nvinfo : EIATTR_SW2861232_WAR
	.align		4
.L_2161:
        /*0008*/ 	.byte	0x01, 0x35
	.zero		2


	//----- nvinfo : EIATTR_PARAM_CBANK
	.align		4
        /*000c*/ 	.byte	0x04, 0x0a
        /*000e*/ 	.short	(.L_2163 - .L_2162)
	.align		4
.L_2162:
        /*0010*/ 	.word	index@(.nv.constant0._ZN10layer_norm31ln_parallel_residual_bwd_kernelINS_13Kernel_traitsI6__halfS2_fS2_fjLj7168ELj1ELj1ELj8ELj8ENS_18Kernel_traits_baseILj7168ES2_S2_fS2_fjLj256EEEEELb0ELb0ELb0EEEvNS_9BwdParamsE)
        /*0014*/ 	.short	0x0160
        /*0016*/ 	.short	0x0128


	//----- nvinfo : EIATTR_CBANK_PARAM_SIZE
	.align		4
.L_2163:
        /*0018*/ 	.byte	0x03, 0x19
        /*001a*/ 	.short	0x0128


	//----- nvinfo : EIATTR_KPARAM_INFO
	.align		4
        /*001c*/ 	.byte	0x04, 0x17
        /*001e*/ 	.short	(.L_2165 - .L_2164)
.L_2164:
        /*0020*/ 	.word	0x00000000
        /*0024*/ 	.short	0x0000
        /*0026*/ 	.short	0x0000
        /*0028*/ 	.byte	0x00, 0xf0, 0xa1, 0x04


	//----- nvinfo : EIATTR_MAXREG_COUNT
	.align		4
.L_2165:
        /*002c*/ 	.byte	0x03, 0x1b
        /*002e*/ 	.short	0x00ff


	//----- nvinfo : EIATTR_NUM_BARRIERS
	.align		4
        /*0030*/ 	.byte	0x02, 0x4c
        /*0032*/ 	.byte	0x01
	.zero		1


	//----- nvinfo : EIATTR_ANNOTATIONS
	.align		4
        /*0034*/ 	.byte	0x04, 0x55
        /*0036*/ 	.short	(.L_2167 - .L_2166)


	//   ....[0]....
.L_2166:
        /* <DEDUP_REMOVED lines=25> */


	//----- nvinfo : EIATTR_MERCURY_ISA_VERSION
	.align		4
.L_2167:
        /*01b8*/ 	.byte	0x03, 0x5f
        /*01ba*/ 	.short	0x0000


	//----- nvinfo : EIATTR_COOP_GROUP_MASK_REGIDS
	.align		4
        /*01bc*/ 	.byte	0x04, 0x29
        /*01be*/ 	.short	(.L_2169 - .L_2168)


	//   ....[0]....
.L_2168:
        /*01c0*/ 	.word	0xffffffff


	//   ....[1]....
        /*01c4*/ 	.word	0xffffffff


	//   ....[2]....
        /*01c8*/ 	.word	0xffffffff


	//   ....[3]....
        /*01cc*/ 	.word	0xffffffff


	//   ....[4]....
        /*01d0*/ 	.word	0xffffffff


	//   ....[5]....
        /*01d4*/ 	.word	0xffffffff


	//   ....[6]....
        /*01d8*/ 	.word	0xffffffff


	//   ....[7]....
        /*01dc*/ 	.word	0xffffffff


	//   ....[8]....
        /*01e0*/ 	.word	0xffffffff


	//   ....[9]....
        /*01e4*/ 	.word	0xffffffff


	//   ....[10]....
        /*01e8*/ 	.word	0xffffffff


	//   ....[11]....
        /*01ec*/ 	.word	0xffffffff


	//   ....[12]....
        /*01f0*/ 	.word	0xffffffff


	//   ....[13]....
        /*01f4*/ 	.word	0xffffffff


	//   ....[14]....
        /*01f8*/ 	.word	0xffffffff


	//   ....[15]....
        /*01fc*/ 	.word	0xffffffff


	//   ....[16]....
        /*0200*/ 	.word	0xffffffff


	//   ....[17]....
        /*0204*/ 	.word	0xffffffff


	//   ....[18]....
        /*0208*/ 	.word	0xffffffff


	//   ....[19]....
        /*020c*/ 	.word	0xffffffff


	//----- nvinfo : EIATTR_COOP_GROUP_INSTR_OFFSETS
	.align		4
.L_2169:
        /*0210*/ 	.byte	0x04, 0x28
        /*0212*/ 	.short	(.L_2171 - .L_2170)


	//   ....[0]....
.L_2170:
        /*0214*/ 	.word	0x000033f0


	//   ....[1]....
        /*0218*/ 	.word	0x00003410


	//   ....[2]....
        /*021c*/ 	.word	0x00003440


	//   ....[3]....
        /*0220*/ 	.word	0x00003460


	//   ....[4]....
        /*0224*/ 	.word	0x00003480


	//   ....[5]....
        /*0228*/ 	.word	0x000034a0


	//   ....[6]....
        /*022c*/ 	.word	0x000034b0


	//   ....[7]....
        /*0230*/ 	.word	0x000034e0


	//   ....[8]....
        /*0234*/ 	.word	0x000034f0


	//   ....[9]....
        /*0238*/ 	.word	0x00003510


	//   ....[10]....
        /*023c*/ 	.word	0x000057e0


	//   ....[11]....
        /*0240*/ 	.word	0x00005840


	//   ....[12]....
        /*0244*/ 	.word	0x000058a0


	//   ....[13]....
        /*0248*/ 	.word	0x000058f0


	//   ....[14]....
        /*024c*/ 	.word	0x00005950


	//   ....[15]....
        /*0250*/ 	.word	0x000059a0


	//   ....[16]....
        /*0254*/ 	.word	0x00005a00


	//   ....[17]....
        /*0258*/ 	.word	0x00005a50


	//   ....[18]....
        /*025c*/ 	.word	0x00005ab0


	//   ....[19]....
        /*0260*/ 	.word	0x00005b00


	//----- nvinfo : EIATTR_EXIT_INSTR_OFFSETS
	.align		4
.L_2171:
        /*0264*/ 	.byte	0x04, 0x1c
        /*0266*/ 	.short	(.L_2173 - .L_2172)


	//   ....[0]....
.L_2172:
        /*0268*/ 	.word	0x00005700


	//   ....[1]....
        /*026c*/ 	.word	0x000057a0


	//----- nvinfo : EIATTR_MAX_THREADS
	.align		4
.L_2173:
        /*0270*/ 	.byte	0x04, 0x05
        /*0272*/ 	.short	(.L_2175 - .L_2174)
.L_2174:
        /*0274*/ 	.word	0x00000100
        /*0278*/ 	.word	0x00000001
        /*027c*/ 	.word	0x00000001


	//----- nvinfo : EIATTR_CRS_STACK_SIZE
	.align		4
.L_2175:
        /*0280*/ 	.byte	0x04, 0x1e
        /*0282*/ 	.short	(.L_2177 - .L_2176)
.L_2176:
        /*0284*/ 	.word	0x00000000
.L_2177:


//--------------------- .nv.info._ZN10layer_norm31ln_parallel_residual_bwd_kernelINS_13Kernel_traitsI6__halfS2_fS2_fjLj7168ELj1ELj1ELj8ELj8ENS_18Kernel_traits_baseILj7168ES2_S2_fS2_fjLj256EEEEELb0ELb0ELb1EEEvNS_9BwdParamsE --------------------------
	.section	.nv.info._ZN10layer_norm31ln_parallel_residual_bwd_kernelINS_13Kernel_traitsI6__halfS2_fS2_fjLj7168ELj1ELj1ELj8ELj8ENS_18Kernel_traits_baseILj7168ES2_S2_fS2_fjLj256EEEEELb0ELb0ELb1EEEvNS_9BwdParamsE,"",@"SHT_CUDA_INFO"
	.sectionflags	@""
	.align	4


	//----- nvinfo : EIATTR_CUDA_API_VERSION
	.align		4
        /*0000*/ 	.byte	0x04, 0x37
        /*0002*/ 	.short	(.L_2179 - .L_2178)
.L_2178:
        /*0004*/ 	.word	0x00000082


	//----- nvinfo : EIATTR_SW2861232_WAR
	.align		4
.L_2179:
        /*0008*/ 	.byte	0x01, 0x35
	.zero		2


	//----- nvinfo : EIATTR_PARAM_CBANK
	.align		4
        /*000c*/ 	.byte	0x04, 0x0a
        /*000e*/ 	.short	(.L_2181 - .L_2180)
	.align		4
.L_2180:
        /*0010*/ 	.word	index@(.nv.constant0._ZN10layer_norm31ln_parallel_residual_bwd_kernelINS_13Kernel_traitsI6__halfS2_fS2_fjLj7168ELj1ELj1ELj8ELj8ENS_18Kernel_traits_baseILj7168ES2_S2_fS2_fjLj256EEEEELb0ELb0ELb1EEEvNS_9BwdParamsE)
        /*0014*/ 	.short	0x0160
        /*0016*/ 	.short	0x0128


	//----- nvinfo : EIATTR_CBANK_PARAM_SIZE
	.align		4
.L_2181:
        /*0018*/ 	.byte	0x03, 0x19
        /*001a*/ 	.short	0x0128


	//----- nvinfo : EIATTR_KPARAM_INFO
	.align		4
        /*001c*/ 	.byte	0x04, 0x17
        /*001e*/ 	.short	(.L_2183 - .L_2182)
.L_2182:
        /*0020*/ 	.word	0x00000000
        /*0024*/ 	.short	0x0000
        /*0026*/ 	.short	0x0000
        /*0028*/ 	.byte	0x00, 0xf0, 0xa1, 0x04


	//----- nvinfo : EIATTR_MAXREG_COUNT
	.align		4
.L_2183:
        /*002c*/ 	.byte	0x03, 0x1b
        /*002e*/ 	.short	0x00ff


	//----- nvinfo : EIATTR_NUM_BARRIERS
	.align		4
        /*0030*/ 	.byte	0x02, 0x4c
        /*0032*/ 	.byte	0x01
	.zero		1


	//----- nvinfo : EIATTR_ANNOTATIONS
	.align		4
        /*0034*/ 	.byte	0x04, 0x55
        /*0036*/ 	.short	(.L_2185 - .L_2184)


	//   ....[0]....
.L_2184:
        /* <DEDUP_REMOVED lines=28> */


	//----- nvinfo : EIATTR_MERCURY_ISA_VERSION
	.align		4
.L_2185:
        /*01e8*/ 	.byte	0x03, 0x5f
        /*01ea*/ 	.short	0x0000


	//----- nvinfo : EIATTR_COOP_GROUP_MASK_REGIDS
	.align		4
        /*01ec*/ 	.byte	0x04, 0x29
        /*01ee*/ 	.short	(.L_2187 - .L_2186)


	//   ....[0]....
.L_2186:
        /*01f0*/ 	.word	0xffffffff


	//   ....[1]....
        /*01f4*/ 	.word	0xffffffff


	//   ....[2]....
        /*01f8*/ 	.word	0xffffffff


	//   ....[3]....
        /*01fc*/ 	.word	0xffffffff


	//   ....[4]....
        /*0200*/ 	.word	0xffffffff


	//   ....[5]....
        /*0204*/ 	.word	0xffffffff


	//   ....[6]....
        /*0208*/ 	.word	0xffffffff


	//   ....[7]....
        /*020c*/ 	.word	0xffffffff


	//   ....[8]....
        /*0210*/ 	.word	0xffffffff


	//   ....[9]....
        /*0214*/ 	.word	0xffffffff


	//   ....[10]....
        /*0218*/ 	.word	0xffffffff


	//   ....[11]....
        /*021c*/ 	.word	0xffffffff


	//   ....[12]....
        /*0220*/ 	.word	0xffffffff


	//   ....[13]....
        /*0224*/ 	.word	0xffffffff


	//   ....[14]....
        /*0228*/ 	.word	0xffffffff


	//   ....[15]....
        /*022c*/ 	.word	0xffffffff


	//   ....[16]....
        /*0230*/ 	.word	0xffffffff


	//   ....[17]....
        /*0234*/ 	.word	0xffffffff


	//   ....[18]....
        /*0238*/ 	.word	0xffffffff


	//   ....[19]....
        /*023c*/ 	.word	0xffffffff


	//----- nvinfo : EIATTR_COOP_GROUP_INSTR_OFFSETS
	.align		4
.L_2187:
        /*0240*/ 	.byte	0x04, 0x28
        /*0242*/ 	.short	(.L_2189 - .L_2188)


	//   ....[0]....
.L_2188:
        /*0244*/ 	.word	0x00003040


	//   ....[1]....
        /*0248*/ 	.word	0x00003060


	//   ....[2]....
        /*024c*/ 	.word	0x00003090


	//   ....[3]....
        /*0250*/ 	.word	0x000030b0


	//   ....[4]....
        /*0254*/ 	.word	0x000030d0


	//   ....[5]....
        /*0258*/ 	.word	0x000030f0


	//   ....[6]....
        /*025c*/ 	.word	0x00003110


	//   ....[7]....
        /*0260*/ 	.word	0x00003120


	//   ....[8]....
        /*0264*/ 	.word	0x00003150


	//   ....[9]....
        /*0268*/ 	.word	0x00003160


	//   ....[10]....
        /*026c*/ 	.word	0x00005390


	//   ....[11]....
        /*0270*/ 	.word	0x00005400


	//   ....[12]....
        /*0274*/ 	.word	0x00005470


	//   ....[13]....
        /*0278*/ 	.word	0x000054d0


	//   ....[14]....
        /*027c*/ 	.word	0x00005540


	//   ....[15]....
        /*0280*/ 	.word	0x000055a0


	//   ....[16]....
        /*0284*/ 	.word	0x00005610


	//   ....[17]....
        /*0288*/ 	.word	0x00005670


	//   ....[18]....
        /*028c*/ 	.word	0x000056e0


	//   ....[19]....
        /*0290*/ 	.word	0x00005740


	//----- nvinfo : EIATTR_EXIT_INSTR_OFFSETS
	.align		4
.L_2189:
        /*0294*/ 	.byte	0x04, 0x1c
        /*0296*/ 	.short	(.L_2191 - .L_2190)


	//   ....[0]....
.L_2190:
        /*0298*/ 	.word	0x00005340


	//----- nvinfo : EIATTR_MAX_THREADS
	.align		4
.L_2191:
        /*029c*/ 	.byte	0x04, 0x05
        /*029e*/ 	.short	(.L_2193 - .L_2192)
.L_2192:
        /*02a0*/ 	.word	0x00000100
        /*02a4*/ 	.word	0x00000001
        /*02a8*/ 	.word	0x00000001


	//----- nvinfo : EIATTR_CRS_STACK_SIZE
	.align		4
.L_2193:
        /*02ac*/ 	.byte	0x04, 0x1e
        /*02ae*/ 	.short	(.L_2195 - .L_2194)
.L_2194:
        /*02b0*/ 	.word	0x00000000
.L_2195:


//--------------------- .nv.info._ZN10layer_norm31ln_parallel_residual_bwd_kernelINS_13Kernel_traitsI6__halfS2_fS2_fjLj7168ELj1ELj1ELj8ELj8ENS_18Kernel_traits_baseILj7168ES2_S2_fS2_fjLj256EEEEELb0ELb1ELb0EEEvNS_9BwdParamsE --------------------------
	.section	.nv.info._ZN10layer_norm31ln_parallel_residual_bwd_kernelINS_13Kernel_traitsI6__halfS2_fS2_fjLj7168ELj1ELj1ELj8ELj8ENS_18Kernel_traits_baseILj7168ES2_S2_fS2_fjLj256EEEEELb0ELb1ELb0EEEvNS_9BwdParamsE,"",@"SHT_CUDA_INFO"
	.sectionflags	@""
	.align	4


	//----- nvinfo : EIATTR_CUDA_API_VERSION
	.align		4
        /*0000*/ 	.byte	0x04, 0x37
        /*0002*/ 	.short	(.L_2197 - .L_2196)
.L_2196:
        /*0004*/ 	.word	0x00000082


	//----- nvinfo : EIATTR_SW2861232_WAR
	.align		4
.L_2197:
        /*0008*/ 	.byte	0x01, 0x35
	.zero		2


	//----- nvinfo : EIATTR_PARAM_CBANK
	.align		4
        /*000c*/ 	.byte	0x04, 0x0a
        /*000e*/ 	.short	(.L_2199 - .L_2198)
	.align		4
.L_2198:
        /*0010*/ 	.word	index@(.nv.constant0._ZN10layer_norm31ln_parallel_residual_bwd_kernelINS_13Kernel_traitsI6__halfS2_fS2_fjLj7168ELj1ELj1ELj8ELj8ENS_18Kernel_traits_baseILj7168ES2_S2_fS2_fjLj256EEEEELb0ELb1ELb0EEEvNS_9BwdParamsE)
        /*0014*/ 	.short	0x0160
        /*0016*/ 	.short	0x0128


	//----- nvinfo : EIATTR_CBANK_PARAM_SIZE
	.align		4
.L_2199:
        /*0018*/ 	.byte	0x03, 0x19
        /*001a*/ 	.short	0x0128


	//----- nvinfo : EIATTR_KPARAM_INFO
	.align		4
        /*001c*/ 	.byte	0x04, 0x17
        /*001e*/ 	.short	(.L_2201 - .L_2200)
.L_2200:
        /*0020*/ 	.word	0x00000000
        /*0024*/ 	.short	0x0000
        /*0026*/ 	.short	0x0000
        /*0028*/ 	.byte	0x00, 0xf0, 0xa1, 0x04


	//----- nvinfo : EIATTR_MAXREG_COUNT
	.align		4
.L_2201:
        /*002c*/ 	.byte	0x03, 0x1b
        /*002e*/ 	.short	0x00ff


	//----- nvinfo : EIATTR_NUM_BARRIERS
	.align		4
        /*0030*/ 	.byte	0x02, 0x4c
        /*0032*/ 	.byte	0x01
	.zero		1


	//----- nvinfo : EIATTR_MERCURY_ISA_VERSION
	.align		4
        /*0034*/ 	.byte	0x03, 0x5f
        /*0036*/ 	.short	0x0000


	//----- nvinfo : EIATTR_COOP_GROUP_MASK_REGIDS
	.align		4
        /*0038*/ 	.byte	0x04, 0x29
        /*003a*/ 	.short	(.L_2203 - .L_2202)


	//   ....[0]....
.L_2202:
        /*003c*/ 	.word	0xffffffff


	//   ....[1]....
        /*0040*/ 	.word	0xffffffff


	//   ....[2]....
        /*0044*/ 	.word	0xffffffff


	//   ....[3]....
        /*0048*/ 	.word	0xffffffff


	//   ....[4]....
        /*004c*/ 	.word	0xffffffff


	//   ....[5]....
        /*0050*/ 	.word	0xffffffff


	//   ....[6]....
        /*0054*/ 	.word	0xffffffff


	//   ....[7]....
        /*0058*/ 	.word	0xffffffff


	//   ....[8]....
        /*005c*/ 	.word	0xffffffff


	//   ....[9]....
        /*0060*/ 	.word	0xffffffff


	//   ....[10]....
        /*0064*/ 	.word	0xffffffff


	//   ....[11]....
        /*0068*/ 	.word	0xffffffff


	//   ....[12]....
        /*006c*/ 	.word	0xffffffff


	//   ....[13]....
        /*0070*/ 	.word	0xffffffff


	//   ....[14]....
        /*0074*/ 	.word	0xffffffff


	//   ....[15]....
        /*0078*/ 	.word	0xffffffff


	//   ....[16]....
        /*007c*/ 	.word	0xffffffff


	//   ....[17]....
        /*0080*/ 	.word	0xffffffff


	//   ....[18]....
        /*0084*/ 	.word	0xffffffff


	//   ....[19]....
        /*0088*/ 	.word	0xffffffff


	//----- nvinfo : EIATTR_COOP_GROUP_INSTR_OFFSETS
	.align		4
.L_2203:
        /*008c*/ 	.byte	0x04, 0x28
        /*008e*/ 	.short	(.L_2205 - .L_2204)


	//   ....[0]....
.L_2204:
        /*0090*/ 	.word	0x00002100


	//   ....[1]....
        /*0094*/ 	.word	0x00002120


	//   ....[2]....
        /*0098*/ 	.word	0x00002140


	//   ....[3]....
        /*009c*/ 	.word	0x00002160


	//   ....[4]....
        /*00a0*/ 	.word	0x00002180


	//   ....[5]....
        /*00a4*/ 	.word	0x000021a0


	//   ....[6]....
        /*00a8*/ 	.word	0x000021c0


	//   ....[7]....
        /*00ac*/ 	.word	0x000021e0


	//   ....[8]....
        /*00b0*/ 	.word	0x00002200


	//   ....[9]....
        /*00b4*/ 	.word	0x00002220


	//   ....[10]....
        /*00b8*/ 	.word	0x000041c0


	//   ....[11]....
        /*00bc*/ 	.word	0x00004240


	//   ....[12]....
        /*00c0*/ 	.word	0x000042c0


	//   ....[13]....
        /*00c4*/ 	.word	0x00004330


	//   ....[14]....
        /*00c8*/ 	.word	0x000043b0


	//   ....[15]....
        /*00cc*/ 	.word	0x00004420


	//   ....[16]....
        /*00d0*/ 	.word	0x000044a0


	//   ....[17]....
        /*00d4*/ 	.word	0x00004510


	//   ....[18]....
        /*00d8*/ 	.word	0x00004590


	//   ....[19]....
        /*00dc*/ 	.word	0x00004600


	//----- nvinfo : EIATTR_EXIT_INSTR_OFFSETS
	.align		4
.L_2205:
        /*00e0*/ 	.byte	0x04, 0x1c
        /*00e2*/ 	.short	(.L_2207 - .L_2206)


	//   ....[0]....
.L_2206:
        /*00e4*/ 	.word	0x00004100


	//   ....[1]....
        /*00e8*/ 	.word	0x00004160


	//----- nvinfo : EIATTR_MAX_THREADS
	.align		4
.L_2207:
        /*00ec*/ 	.byte	0x04, 0x05
        /*00ee*/ 	.short	(.L_2209 - .L_2208)
.L_2208:
        /*00f0*/ 	.word	0x00000100
        /*00f4*/ 	.word	0x00000001
        /*00f8*/ 	.word	0x00000001


	//----- nvinfo : EIATTR_CRS_STACK_SIZE
	.align		4
.L_2209:
        /*00fc*/ 	.byte	0x04, 0x1e
        /*00fe*/ 	.short	(.L_2211 - .L_2210)
.L_2210:
        /*0100*/ 	.word	0x00000000
.L_2211:


//--------------------- .nv.info._ZN10layer_norm31ln_parallel_residual_bwd_kernelINS_13Kernel_traitsI6__halfS2_fS2_fjLj7168ELj1ELj1ELj8ELj8ENS_18Kernel_traits_baseILj7168ES2_S2_fS2_fjLj256EEEEELb0ELb1ELb1EEEvNS_9BwdParamsE --------------------------
	.section	.nv.info._ZN10layer_norm31ln_parallel_residual_bwd_kernelINS_13Kernel_traitsI6__halfS2_fS2_fjLj7168ELj1ELj1ELj8ELj8ENS_18Kernel_traits_baseILj7168ES2_S2_fS2_fjLj256EEEEELb0ELb1ELb1EEEvNS_9BwdParamsE,"",@"SHT_CUDA_INFO"
	.sectionflags	@""
	.align	4


	//----- nvinfo : EIATTR_CUDA_API_VERSION
	.align		4
        /*0000*/ 	.byte	0x04, 0x37
        /*0002*/ 	.short	(.L_2213 - .L_2212)
.L_2212:
        /*0004*/ 	.word	0x00000082


	//----- nvinfo : EIATTR_SW2861232_WAR
	.align		4
.L_2213:
        /*0008*/ 	.byte	0x01, 0x35
	.zero		2


	//----- nvinfo : EIATTR_PARAM_CBANK
	.align		4
        /*000c*/ 	.byte	0x04, 0x0a
        /*000e*/ 	.short	(.L_2215 - .L_2214)
	.align		4
.L_2214:
        /*0010*/ 	.word	index@(.nv.constant0._ZN10layer_norm31ln_parallel_residual_bwd_kernelINS_13Kernel_traitsI6__halfS2_fS2_fjLj7168ELj1ELj1ELj8ELj8ENS_18Kernel_traits_baseILj7168ES2_S2_fS2_fjLj256EEEEELb0ELb1ELb1EEEvNS_9BwdParamsE)
        /*0014*/ 	.short	0x0160
        /*0016*/ 	.short	0x0128


	//----- nvinfo : EIATTR_CBANK_PARAM_SIZE
	.align		4
.L_2215:
        /*0018*/ 	.byte	0x03, 0x19
        /*001a*/ 	.short	0x0128


	//----- nvinfo : EIATTR_KPARAM_INFO
	.align		4
        /*001c*/ 	.byte	0x04, 0x17
        /*001e*/ 	.short	(.L_2217 - .L_2216)
.L_2216:
        /*0020*/ 	.word	0x00000000
        /*0024*/ 	.short	0x0000
        /*0026*/ 	.short	0x0000
        /*0028*/ 	.byte	0x00, 0xf0, 0xa1, 0x04


	//----- nvinfo : EIATTR_MAXREG_COUNT
	.align		4
.L_2217:
        /*002c*/ 	.byte	0x03, 0x1b
        /*002e*/ 	.short	0x00ff


	//----- nvinfo : EIATTR_NUM_BARRIERS
	.align		4
        /*0030*/ 	.byte	0x02, 0x4c
        /*0032*/ 	.byte	0x01
	.zero		1


	//----- nvinfo : EIATTR_MERCURY_ISA_VERSION
	.align		4
        /*0034*/ 	.byte	0x03, 0x5f
        /*0036*/ 	.short	0x0000


	//----- nvinfo : EIATTR_COOP_GROUP_MASK_REGIDS
	.align		4
        /*0038*/ 	.byte	0x04, 0x29
        /*003a*/ 	.short	(.L_2219 - .L_2218)


	//   ....[0]....
.L_2218:
        /*003c*/ 	.word	0xffffffff


	//   ....[1]....
        /*0040*/ 	.word	0xffffffff


	//   ....[2]....
        /*0044*/ 	.word	0xffffffff


	//   ....[3]....
        /*0048*/ 	.word	0xffffffff


	//   ....[4]....
        /*004c*/ 	.word	0xffffffff


	//   ....[5]....
        /*0050*/ 	.word	0xffffffff


	//   ....[6]....
        /*0054*/ 	.word	0xffffffff


	//   ....[7]....
        /*0058*/ 	.word	0xffffffff


	//   ....[8]....
        /*005c*/ 	.word	0xffffffff


	//   ....[9]....
        /*0060*/ 	.word	0xffffffff


	//   ....[10]....
        /*0064*/ 	.word	0xffffffff


	//   ....[11]....
        /*0068*/ 	.word	0xffffffff


	//   ....[12]....
        /*006c*/ 	.word	0xffffffff


	//   ....[13]....
        /*0070*/ 	.word	0xffffffff


	//   ....[14]....
        /*0074*/ 	.word	0xffffffff


	//   ....[15]....
        /*0078*/ 	.word	0xffffffff


	//   ....[16]....
        /*007c*/ 	.word	0xffffffff


	//   ....[17]....
        /*0080*/ 	.word	0xffffffff


	//   ....[18]....
        /*0084*/ 	.word	0xffffffff


	//   ....[19]....
        /*0088*/ 	.word	0xffffffff


	//----- nvinfo : EIATTR_COOP_GROUP_INSTR_OFFSETS
	.align		4
.L_2219:
        /*008c*/ 	.byte	0x04, 0x28
        /*008e*/ 	.short	(.L_2221 - .L_2220)


	//   ....[0]....
.L_2220:
        /*0090*/ 	.word	0x00001c50


	//   ....[1]....
        /*0094*/ 	.word	0x00001c70


	//   ....[2]....
        /*0098*/ 	.word	0x00001c90


	//   ....[3]....
        /*009c*/ 	.word	0x00001cb0


	//   ....[4]....
        /*00a0*/ 	.word	0x00001cd0


	//   ....[5]....
        /*00a4*/ 	.word	0x00001cf0


	//   ....[6]....
        /*00a8*/ 	.word	0x00001d10


	//   ....[7]....
        /*00ac*/ 	.word	0x00001d30


	//   ....[8]....
        /*00b0*/ 	.word	0x00001d50


	//   ....[9]....
        /*00b4*/ 	.word	0x00001d70


	//   ....[10]....
        /*00b8*/ 	.word	0x00003b60


	//   ....[11]....
        /*00bc*/ 	.word	0x00003be0


	//   ....[12]....
        /*00c0*/ 	.word	0x00003c60


	//   ....[13]....
        /*00c4*/ 	.word	0x00003cd0


	//   ....[14]....
        /*00c8*/ 	.word	0x00003d50


	//   ....[15]....
        /*00cc*/ 	.word	0x00003dc0


	//   ....[16]....
        /*00d0*/ 	.word	0x00003e40


	//   ....[17]....
        /*00d4*/ 	.word	0x00003eb0


	//   ....[18]....
        /*00d8*/ 	.word	0x00003f30


	//   ....[19]....
        /*00dc*/ 	.word	0x00003fa0


	//----- nvinfo : EIATTR_EXIT_INSTR_OFFSETS
	.align		4
.L_2221:
        /*00e0*/ 	.byte	0x04, 0x1c
        /*00e2*/ 	.short	(.L_2223 - .L_2222)


	//   ....[0]....
.L_2222:
        /*00e4*/ 	.word	0x00003b00


	//----- nvinfo : EIATTR_MAX_THREADS
	.align		4
.L_2223:
        /*00e8*/ 	.byte	0x04, 0x05
        /*00ea*/ 	.short	(.L_2225 - .L_2224)
.L_2224:
        /*00ec*/ 	.word	0x00000100
        /*00f0*/ 	.word	0x00000001
        /*00f4*/ 	.word	0x00000001


	//----- nvinfo : EIATTR_CRS_STACK_SIZE
	.align		4
.L_2225:
        /*00f8*/ 	.byte	0x04, 0x1e
        /*00fa*/ 	.short	(.L_2227 - .L_2226)
.L_2226:
        /*00fc*/ 	.word	0x00000000
.L_2227:


//--------------------- .nv.info._ZN10layer_norm31ln_parallel_residual_bwd_kernelINS_13Kernel_traitsI6__halfS2_fS2_fjLj7168ELj1ELj1ELj8ELj8ENS_18Kernel_traits_baseILj7168ES2_S2_fS2_fjLj256EEEEELb1ELb0ELb0EEEvNS_9BwdParamsE --------------------------
	.section	.nv.info._ZN10layer_norm31ln_parallel_residual_bwd_kernelINS_13Kernel_traitsI6__halfS2_fS2_fjLj7168ELj1ELj1ELj8ELj8ENS_18Kernel_traits_baseILj7168ES2_S2_fS2_fjLj256EEEEELb1ELb0ELb0EEEvNS_9BwdParamsE,"",@"SHT_CUDA_INFO"
	.sectionflags	@""
	.align	4


	//----- nvinfo : EIATTR_CUDA_API_VERSION
	.align		4
        /*0000*/ 	.byte	0x04, 0x37
        /*0002*/ 	.short	(.L_2229 - .L_2228)
.L_2228:
        /*0004*/ 	.word	0x00000082


	//----- nvinfo : EIATTR_SW2861232_WAR
	.align		4
.L_2229:
        /*0008*/ 	.byte	0x01, 0x35
	.zero		2


	//----- nvinfo : EIATTR_PARAM_CBANK
	.align		4
        /*000c*/ 	.byte	0x04, 0x0a
        /*000e*/ 	.short	(.L_2231 - .L_2230)
	.align		4
.L_2230:
        /*0010*/ 	.word	index@(.nv.constant0._ZN10layer_norm31ln_parallel_residual_bwd_kernelINS_13Kernel_traitsI6__halfS2_fS2_fjLj7168ELj1ELj1ELj8ELj8ENS_18Kernel_traits_baseILj7168ES2_S2_fS2_fjLj256EEEEELb1ELb0ELb0EEEvNS_9BwdParamsE)
        /*0014*/ 	.short	0x0160
        /*0016*/ 	.short	0x0128


	//----- nvinfo : EIATTR_CBANK_PARAM_SIZE
	.align		4
.L_2231:
        /*0018*/ 	.byte	0x03, 0x19
        /*001a*/ 	.short	0x0128


	//----- nvinfo : EIATTR_KPARAM_INFO
	.align		4
        /*001c*/ 	.byte	0x04, 0x17
        /*001e*/ 	.short	(.L_2233 - .L_2232)
.L_2232:
        /*0020*/ 	.word	0x00000000
        /*0024*/ 	.short	0x0000
        /*0026*/ 	.short	0x0000
        /*0028*/ 	.byte	0x00, 0xf0, 0xa1, 0x04


	//----- nvinfo : EIATTR_MAXREG_COUNT
	.align		4
.L_2233:
        /*002c*/ 	.byte	0x03, 0x1b
        /*002e*/ 	.short	0x00ff


	//----- nvinfo : EIATTR_NUM_BARRIERS
	.align		4
        /*0030*/ 	.byte	0x02, 0x4c
        /*0032*/ 	.byte	0x01
	.zero		1


	//----- nvinfo : EIATTR_ANNOTATIONS
	.align		4
        /*0034*/ 	.byte	0x04, 0x55
        /*0036*/ 	.short	(.L_2235 - .L_2234)


	//   ....[0]....
.L_2234:
        /* <DEDUP_REMOVED lines=40> */


	//----- nvinfo : EIATTR_MERCURY_ISA_VERSION
	.align		4
.L_2235:
        /*02a8*/ 	.byte	0x03, 0x5f
        /*02aa*/ 	.short	0x0000


	//----- nvinfo : EIATTR_COOP_GROUP_MASK_REGIDS
	.align		4
        /*02ac*/ 	.byte	0x04, 0x29
        /*02ae*/ 	.short	(.L_2237 - .L_2236)


	//   ....[0]....
.L_2236:
        /*02b0*/ 	.word	0xffffffff


	//   ....[1]....
        /*02b4*/ 	.word	0xffffffff


	//   ....[2]....
        /*02b8*/ 	.word	0xffffffff


	//   ....[3]....
        /*02bc*/ 	.word	0xffffffff


	//   ....[4]....
        /*02c0*/ 	.word	0xffffffff


	//   ....[5]....
        /*02c4*/ 	.word	0xffffffff


	//   ....[6]....
        /*02c8*/ 	.word	0xffffffff


	//   ....[7]....
        /*02cc*/ 	.word	0xffffffff


	//   ....[8]....
        /*02d0*/ 	.word	0xffffffff


	//   ....[9]....
        /*02d4*/ 	.word	0xffffffff


	//   ....[10]....
        /*02d8*/ 	.word	0xffffffff


	//   ....[11]....
        /*02dc*/ 	.word	0xffffffff


	//   ....[12]....
        /*02e0*/ 	.word	0xffffffff


	//   ....[13]....
        /*02e4*/ 	.word	0xffffffff


	//   ....[14]....
        /*02e8*/ 	.word	0xffffffff


	//   ....[15]....
        /*02ec*/ 	.word	0xffffffff


	//   ....[16]....
        /*02f0*/ 	.word	0xffffffff


	//   ....[17]....
        /*02f4*/ 	.word	0xffffffff


	//   ....[18]....
        /*02f8*/ 	.word	0xffffffff


	//   ....[19]....
        /*02fc*/ 	.word	0xffffffff


	//----- nvinfo : EIATTR_COOP_GROUP_INSTR_OFFSETS
	.align		4
.L_2237:
        /*0300*/ 	.byte	0x04, 0x28
        /*0302*/ 	.short	(.L_2239 - .L_2238)


	//   ....[0]....
.L_2238:
        /*0304*/ 	.word	0x00003a90


	//   ....[1]....
        /*0308*/ 	.word	0x00003ab0


	//   ....[2]....
        /*030c*/ 	.word	0x00003ae0


	//   ....[3]....
        /*0310*/ 	.word	0x00003b00


	//   ....[4]....
        /*0314*/ 	.word	0x00003b20


	//   ....[5]....
        /*0318*/ 	.word	0x00003b40


	//   ....[6]....
        /*031c*/ 	.word	0x00003b50


	//   ....[7]....
        /*0320*/ 	.word	0x00003b80


	//   ....[8]....
        /*0324*/ 	.word	0x00003b90


	//   ....[9]....
        /*0328*/ 	.word	0x00003bb0


	//   ....[10]....
        /*032c*/ 	.word	0x00006960


	//   ....[11]....
        /*0330*/ 	.word	0x000069e0


	//   ....[12]....
        /*0334*/ 	.word	0x00006a60


	//   ....[13]....
        /*0338*/ 	.word	0x00006ad0


	//   ....[14]....
        /*033c*/ 	.word	0x00006b50


	//   ....[15]....
        /*0340*/ 	.word	0x00006bc0


	//   ....[16]....
        /*0344*/ 	.word	0x00006c40


	//   ....[17]....
        /*0348*/ 	.word	0x00006cb0


	//   ....[18]....
        /*034c*/ 	.word	0x00006d30


	//   ....[19]....
        /*0350*/ 	.word	0x00006da0


	//----- nvinfo : EIATTR_EXIT_INSTR_OFFSETS
	.align		4
.L_2239:
        /*0354*/ 	.byte	0x04, 0x1c
        /*0356*/ 	.short	(.L_2241 - .L_2240)


	//   ....[0]....
.L_2240:
        /*0358*/ 	.word	0x00006860


	//   ....[1]....
        /*035c*/ 	.word	0x00006900


	//----- nvinfo : EIATTR_MAX_THREADS
	.align		4
.L_2241:
        /*0360*/ 	.byte	0x04, 0x05
        /*0362*/ 	.short	(.L_2243 - .L_2242)
.L_2242:
        /*0364*/ 	.word	0x00000100
        /*0368*/ 	.word	0x00000001
        /*036c*/ 	.word	0x00000001


	//----- nvinfo : EIATTR_CRS_STACK_SIZE
	.align		4
.L_2243:
        /*0370*/ 	.byte	0x04, 0x1e
        /*0372*/ 	.short	(.L_2245 - .L_2244)
.L_2244:
        /*0374*/ 	.word	0x00000000
.L_2245:


//--------------------- .nv.info._ZN10layer_norm31ln_parallel_residual_bwd_kernelINS_13Kernel_traitsI6__halfS2_fS2_fjLj7168ELj1ELj1ELj8ELj8ENS_18Kernel_traits_baseILj7168ES2_S2_fS2_fjLj256EEEEELb1ELb0ELb1EEEvNS_9BwdParamsE --------------------------
	.section	.nv.info._ZN10layer_norm31ln_parallel_residual_bwd_kernelINS_13Kernel_traitsI6__halfS2_fS2_fjLj7168ELj1ELj1ELj8ELj8ENS_18Kernel_traits_baseILj7168ES2_S2_fS2_fjLj256EEEEELb1ELb0ELb1EEEvNS_9BwdParamsE,"",@"SHT_CUDA_INFO"
	.sectionflags	@""
	.align	4


	//----- nvinfo : EIATTR_CUDA_API_VERSION
	.align		4
        /*0000*/ 	.byte	0x04, 0x37
        /*0002*/ 	.short	(.L_2247 - .L_2246)
.L_2246:
        /*0004*/ 	.word	0x00000082


	//----- nvinfo : EIATTR_SW2861232_WAR
	.align		4
.L_2247:
        /*0008*/ 	.byte	0x01, 0x35
	.zero		2


	//----- nvinfo : EIATTR_PARAM_CBANK
	.align		4
        /*000c*/ 	.byte	0x04, 0x0a
        /*000e*/ 	.short	(.L_2249 - .L_2248)
	.align		4
.L_2248:
        /*0010*/ 	.word	index@(.nv.constant0._ZN10layer_norm31ln_parallel_residual_bwd_kernelINS_13Kernel_traitsI6__halfS2_fS2_fjLj7168ELj1ELj1ELj8ELj8ENS_18Kernel_traits_baseILj7168ES2_S2_fS2_fjLj256EEEEELb1ELb0ELb1EEEvNS_9BwdParamsE)
        /*0014*/ 	.short	0x0160
        /*0016*/ 	.short	0x0128


	//----- nvinfo : EIATTR_CBANK_PARAM_SIZE
	.align		4
.L_2249:
        /*0018*/ 	.byte	0x03, 0x19
        /*001a*/ 	.short	0x0128


	//----- nvinfo : EIATTR_KPARAM_INFO
	.align		4
        /*001c*/ 	.byte	0x04, 0x17
        /*001e*/ 	.short	(.L_2251 - .L_2250)
.L_2250:
        /*0020*/ 	.word	0x00000000
        /*0024*/ 	.short	0x0000
        /*0026*/ 	.short	0x0000
        /*0028*/ 	.byte	0x00, 0xf0, 0xa1, 0x04


	//----- nvinfo : EIATTR_MAXREG_COUNT
	.align		4
.L_2251:
        /*002c*/ 	.byte	0x03, 0x1b
        /*002e*/ 	.short	0x00ff


	//----- nvinfo : EIATTR_NUM_BARRIERS
	.align		4
        /*0030*/ 	.byte	0x02, 0x4c
        /*0032*/ 	.byte	0x01
	.zero		1


	//----- nvinfo : EIATTR_ANNOTATIONS
	.align		4
        /*0034*/ 	.byte	0x04, 0x55
        /*0036*/ 	.short	(.L_2253 - .L_2252)


	//   ....[0]....
.L_2252:
        /* <DEDUP_REMOVED lines=44> */


	//----- nvinfo : EIATTR_MERCURY_ISA_VERSION
	.align		4
.L_2253:
        /*02e8*/ 	.byte	0x03, 0x5f
        /*02ea*/ 	.short	0x0000


	//----- nvinfo : EIATTR_COOP_GROUP_MASK_REGIDS
	.align		4
        /*02ec*/ 	.byte	0x04, 0x29
        /*02ee*/ 	.short	(.L_2255 - .L_2254)


	//   ....[0]....
.L_2254:
        /*02f0*/ 	.word	0xffffffff


	//   ....[1]....
        /*02f4*/ 	.word	0xffffffff


	//   ....[2]....
        /*02f8*/ 	.word	0xffffffff


	//   ....[3]....
        /*02fc*/ 	.word	0xffffffff


	//   ....[4]....
        /*0300*/ 	.word	0xffffffff


	//   ....[5]....
        /*0304*/ 	.word	0xffffffff


	//   ....[6]....
        /*0308*/ 	.word	0xffffffff


	//   ....[7]....
        /*030c*/ 	.word	0xffffffff


	//   ....[8]....
        /*0310*/ 	.word	0xffffffff


	//   ....[9]....
        /*0314*/ 	.word	0xffffffff


	//   ....[10]....
        /*0318*/ 	.word	0xffffffff


	//   ....[11]....
        /*031c*/ 	.word	0xffffffff


	//   ....[12]....
        /*0320*/ 	.word	0xffffffff


	//   ....[13]....
        /*0324*/ 	.word	0xffffffff


	//   ....[14]....
        /*0328*/ 	.word	0xffffffff


	//   ....[15]....
        /*032c*/ 	.word	0xffffffff


	//   ....[16]....
        /*0330*/ 	.word	0xffffffff


	//   ....[17]....
        /*0334*/ 	.word	0xffffffff


	//   ....[18]....
        /*0338*/ 	.word	0xffffffff


	//   ....[19]....
        /*033c*/ 	.word	0xffffffff


	//----- nvinfo : EIATTR_COOP_GROUP_INSTR_OFFSETS
	.align		4
.L_2255:
        /*0340*/ 	.byte	0x04, 0x28
        /*0342*/ 	.short	(.L_2257 - .L_2256)


	//   ....[0]....
.L_2256:
        /*0344*/ 	.word	0x00003610


	//   ....[1]....
        /*0348*/ 	.word	0x00003630


	//   ....[2]....
        /*034c*/ 	.word	0x00003660


	//   ....[3]....
        /*0350*/ 	.word	0x00003680


	//   ....[4]....
        /*0354*/ 	.word	0x000036a0


	//   ....[5]....
        /*0358*/ 	.word	0x000036c0


	//   ....[6]....
        /*035c*/ 	.word	0x000036e0


	//   ....[7]....
        /*0360*/ 	.word	0x000036f0


	//   ....[8]....
        /*0364*/ 	.word	0x00003720


	//   ....[9]....
        /*0368*/ 	.word	0x00003730


	//   ....[10]....
        /*036c*/ 	.word	0x000062a0


	//   ....[11]....
        /*0370*/ 	.word	0x00006300


	//   ....[12]....
        /*0374*/ 	.word	0x00006360


	//   ....[13]....
        /*0378*/ 	.word	0x000063b0


	//   ....[14]....
        /*037c*/ 	.word	0x00006410


	//   ....[15]....
        /*0380*/ 	.word	0x00006460


	//   ....[16]....
        /*0384*/ 	.word	0x000064c0


	//   ....[17]....
        /*0388*/ 	.word	0x00006510


	//   ....[18]....
        /*038c*/ 	.word	0x00006570


	//   ....[19]....
        /*0390*/ 	.word	0x000065c0


	//----- nvinfo : EIATTR_EXIT_INSTR_OFFSETS
	.align		4
.L_2257:
        /*0394*/ 	.byte	0x04, 0x1c
        /*0396*/ 	.short	(.L_2259 - .L_2258)


	//   ....[0]....
.L_2258:
        /*0398*/ 	.word	0x00006260


	//----- nvinfo : EIATTR_MAX_THREADS
	.align		4
.L_2259:
        /*039c*/ 	.byte	0x04, 0x05
        /*039e*/ 	.short	(.L_2261 - .L_2260)
.L_2260:
        /*03a0*/ 	.word	0x00000100
        /*03a4*/ 	.word	0x00000001
        /*03a8*/ 	.word	0x00000001


	//----- nvinfo : EIATTR_CRS_STACK_SIZE
	.align		4
.L_2261:
        /*03ac*/ 	.byte	0x04, 0x1e
        /*03ae*/ 	.short	(.L_2263 - .L_2262)
.L_2262:
        /*03b0*/ 	.word	0x00000000
.L_2263:


//--------------------- .nv.info._ZN10layer_norm22ln_bwd_finalize_kernelINS_22Kernel_traits_finalizeILj7168E6__halfS2_fS2_fjLb0ELj1024ELj4ENS_18Kernel_traits_baseILj7168ES2_S2_fS2_fjLj1024EEEEELb0ELb0EEEvNS_9BwdParamsE --------------------------
	.section	.nv.info._ZN10layer_norm22ln_bwd_finalize_kernelINS_22Kernel_traits_finalizeILj7168E6__halfS2_fS2_fjLb0ELj1024ELj4ENS_18Kernel_traits_baseILj7168ES2_S2_fS2_fjLj1024EEEEELb0ELb0EEEvNS_9BwdParamsE,"",@"SHT_CUDA_INFO"
	.sectionflags	@""
	.align	4


	//----- nvinfo : EIATTR_CUDA_API_VERSION
	.align		4
        /*0000*/ 	.byte	0x04, 0x37
        /*0002*/ 	.short	(.L_2265 - .L_2264)
.L_2264:
        /*0004*/ 	.word	0x00000082


	//----- nvinfo : EIATTR_SW2861232_WAR
	.align		4
.L_2265:
        /*0008*/ 	.byte	0x01, 0x35
	.zero		2


	//----- nvinfo : EIATTR_PARAM_CBANK
	.align		4
        /*000c*/ 	.byte	0x04, 0x0a
        /*000e*/ 	.short	(.L_2267 - .L_2266)
	.align		4
.L_2266:
        /*0010*/ 	.word	index@(.nv.constant0._ZN10layer_norm22ln_bwd_finalize_kernelINS_22Kernel_traits_finalizeILj7168E6__halfS2_fS2_fjLb0ELj1024ELj4ENS_18Kernel_traits_baseILj7168ES2_S2_fS2_fjLj1024EEEEELb0ELb0EEEvNS_9BwdParamsE)
        /*0014*/ 	.short	0x0160
        /*0016*/ 	.short	0x0128


	//----- nvinfo : EIATTR_CBANK_PARAM_SIZE
	.align		4
.L_2267:
        /*0018*/ 	.byte	0x03, 0x19
        /*001a*/ 	.short	0x0128


	//----- nvinfo : EIATTR_KPARAM_INFO
	.align		4
        /*001c*/ 	.byte	0x04, 0x17
        /*001e*/ 	.short	(.L_2269 - .L_2268)
.L_2268:
        /*0020*/ 	.word	0x00000000
        /*0024*/ 	.short	0x0000
        /*0026*/ 	.short	0x0000
        /*0028*/ 	.byte	0x00, 0xf0, 0xa1, 0x04


	//----- nvinfo : EIATTR_MAXREG_COUNT
	.align		4
.L_2269:
        /*002c*/ 	.byte	0x03, 0x1b
        /*002e*/ 	.short	0x0040


	//----- nvinfo : EIATTR_NUM_BARRIERS
	.align		4
        /*0030*/ 	.byte	0x02, 0x4c
        /*0032*/ 	.byte	0x01
	.zero		1


	//----- nvinfo : EIATTR_MERCURY_ISA_VERSION
	.align		4
        /*0034*/ 	.byte	0x03, 0x5f
        /*0036*/ 	.short	0x0000


	//----- nvinfo : EIATTR_COOP_GROUP_MASK_REGIDS
	.align		4
        /*0038*/ 	.byte	0x04, 0x29
        /*003a*/ 	.short	(.L_2271 - .L_2270)


	//   ....[0]....
.L_2270:
        /*003c*/ 	.word	0xffffffff


	//   ....[1]....
        /*0040*/ 	.word	0xffffffff


	//   ....[2]....
        /*0044*/ 	.word	0xffffffff


	//   ....[3]....
        /*0048*/ 	.word	0xffffffff


	//   ....[4]....
        /*004c*/ 	.word	0xffffffff


	//   ....[5]....
        /*0050*/ 	.word	0xffffffff


	//   ....[6]....
        /*0054*/ 	.word	0xffffffff


	//   ....[7]....
        /*0058*/ 	.word	0xffffffff


	//   ....[8]....
        /*005c*/ 	.word	0xffffffff


	//   ....[9]....
        /*0060*/ 	.word	0xffffffff


	//   ....[10]....
        /*0064*/ 	.word	0xffffffff


	//   ....[11]....
        /*0068*/ 	.word	0xffffffff


	//   ....[12]....
        /*006c*/ 	.word	0xffffffff


	//   ....[13]....
        /*0070*/ 	.word	0xffffffff


	//   ....[14]....
        /*0074*/ 	.word	0xffffffff


	//   ....[15]....
        /*0078*/ 	.word	0xffffffff


	//   ....[16]....
        /*007c*/ 	.word	0xffffffff


	//   ....[17]....
        /*0080*/ 	.word	0xffffffff


	//   ....[18]....
        /*0084*/ 	.word	0xffffffff


	//   ....[19]....
        /*0088*/ 	.word	0xffffffff


	//----- nvinfo : EIATTR_COOP_GROUP_INSTR_OFFSETS
	.align		4
.L_2271:
        /*008c*/ 	.byte	0x04, 0x28
        /*008e*/ 	.short	(.L_2273 - .L_2272)


	//   ....[0]....
.L_2272:
        /*0090*/ 	.word	0x00000820


	//   ....[1]....
        /*0094*/ 	.word	0x00000850


	//   ....[2]....
        /*0098*/ 	.word	0x00000860


	//   ....[3]....
        /*009c*/ 	.word	0x00000890


	//   ....[4]....
        /*00a0*/ 	.word	0x000008a0


	//   ....[5]....
        /*00a4*/ 	.word	0x000008d0


	//   ....[6]....
        /*00a8*/ 	.word	0x000008f0


	//   ....[7]....
        /*00ac*/ 	.word	0x00000900


	//   ....[8]....
        /*00b0*/ 	.word	0x00000930


	//   ....[9]....
        /*00b4*/ 	.word	0x00000940


	//   ....[10]....
        /*00b8*/ 	.word	0x00000b50


	//   ....[11]....
        /*00bc*/ 	.word	0x00000bc0


	//   ....[12]....
        /*00c0*/ 	.word	0x00000c20


	//   ....[13]....
        /*00c4*/ 	.word	0x00000c80


	//   ....[14]....
        /*00c8*/ 	.word	0x00000cf0


	//   ....[15]....
        /*00cc*/ 	.word	0x00000d60


	//   ....[16]....
        /*00d0*/ 	.word	0x00000dc0


	//   ....[17]....
        /*00d4*/ 	.word	0x00000e20


	//   ....[18]....
        /*00d8*/ 	.word	0x00000e80


	//   ....[19]....
        /*00dc*/ 	.word	0x00000ee0


	//----- nvinfo : EIATTR_EXIT_INSTR_OFFSETS
	.align		4
.L_2273:
        /*00e0*/ 	.byte	0x04, 0x1c
        /*00e2*/ 	.short	(.L_2275 - .L_2274)


	//   ....[0]....
.L_2274:
        /*00e4*/ 	.word	0x00000070


	//   ....[1]....
        /*00e8*/ 	.word	0x00000af0


	//----- nvinfo : EIATTR_MAX_THREADS
	.align		4
.L_2275:
        /*00ec*/ 	.byte	0x04, 0x05
        /*00ee*/ 	.short	(.L_2277 - .L_2276)
.L_2276:
        /*00f0*/ 	.word	0x00000400
        /*00f4*/ 	.word	0x00000001
        /*00f8*/ 	.word	0x00000001


	//----- nvinfo : EIATTR_CRS_STACK_SIZE
	.align		4
.L_2277:
        /*00fc*/ 	.byte	0x04, 0x1e
        /*00fe*/ 	.short	(.L_2279 - .L_2278)
.L_2278:
        /*0100*/ 	.word	0x00000000
.L_2279:


//--------------------- .nv.info._ZN10layer_norm40ln_parallel_residual_bwd_finalize_kernelINS_22Kernel_traits_finalizeILj7168E6__halfS2_fS2_fjLb0ELj1024ELj4ENS_18Kernel_traits_baseILj7168ES2_S2_fS2_fjLj1024EEEEELb0EEEvNS_9BwdParamsE --------------------------
	.section	.nv.info._ZN10layer_norm40ln_parallel_residual_bwd_finalize_kernelINS_22Kernel_traits_finalizeILj7168E6__halfS2_fS2_fjLb0ELj1024ELj4ENS_18Kernel_traits_baseILj7168ES2_S2_fS2_fjLj1024EEEEELb0EEEvNS_9BwdParamsE,"",@"SHT_CUDA_INFO"
	.sectionflags	@""
	.align	4


	//----- nvinfo : EIATTR_CUDA_API_VERSION
	.align		4
        /*0000*/ 	.byte	0x04, 0x37
        /*0002*/ 	.short	(.L_2281 - .L_2280)
.L_2280:
        /*0004*/ 	.word	0x00000082


	//----- nvinfo : EIATTR_SW2861232_WAR
	.align		4
.L_2281:
        /*0008*/ 	.byte	0x01, 0x35
	.zero		2


	//----- nvinfo : EIATTR_PARAM_CBANK
	.align		4
        /*000c*/ 	.byte	0x04, 0x0a
        /*000e*/ 	.short	(.L_2283 - .L_2282)
	.align		4
.L_2282:
        /*0010*/ 	.word	index@(.nv.constant0._ZN10layer_norm40ln_parallel_residual_bwd_finalize_kernelINS_22Kernel_traits_finalizeILj7168E6__halfS2_fS2_fjLb0ELj1024ELj4ENS_18Kernel_traits_baseILj7168ES2_S2_fS2_fjLj1024EEEEELb0EEEvNS_9BwdParamsE)
        /*0014*/ 	.short	0x0160
        /*0016*/ 	.short	0x0128


	//----- nvinfo : EIATTR_CBANK_PARAM_SIZE
	.align		4
.L_2283:
        /*0018*/ 	.byte	0x03, 0x19
        /*001a*/ 	.short	0x0128


	//----- nvinfo : EIATTR_KPARAM_INFO
	.align		4
        /*001c*/ 	.byte	0x04, 0x17
        /*001e*/ 	.short	(.L_2285 - .L_2284)
.L_2284:
        /*0020*/ 	.word	0x00000000
        /*0024*/ 	.short	0x0000
        /*0026*/ 	.short	0x0000
        /*0028*/ 	.byte	0x00, 0xf0, 0xa1, 0x04


	//----- nvinfo : EIATTR_MAXREG_COUNT
	.align		4
.L_2285:
        /*002c*/ 	.byte	0x03, 0x1b
        /*002e*/ 	.short	0x0040


	//----- nvinfo : EIATTR_NUM_BARRIERS
	.align		4
        /*0030*/ 	.byte	0x02, 0x4c
        /*0032*/ 	.byte	0x01
	.zero		1


	//----- nvinfo : EIATTR_MERCURY_ISA_VERSION
	.align		4
        /*0034*/ 	.byte	0x03, 0x5f
        /*0036*/ 	.short	0x0000


	//----- nvinfo : EIATTR_COOP_GROUP_MASK_REGIDS
	.align		4
        /*0038*/ 	.byte	0x04, 0x29
        /*003a*/ 	.short	(.L_2287 - .L_2286)


	//   ....[0]....
.L_2286:
        /*003c*/ 	.word	0xffffffff


	//   ....[1]....
        /*0040*/ 	.word	0xffffffff


	//   ....[2]....
        /*0044*/ 	.word	0xffffffff


	//   ....[3]....
        /*0048*/ 	.word	0xffffffff


	//   ....[4]....
        /*004c*/ 	.word	0xffffffff


	//   ....[5]....
        /*0050*/ 	.word	0xffffffff


	//   ....[6]....
        /*0054*/ 	.word	0xffffffff


	//   ....[7]....
        /*0058*/ 	.word	0xffffffff


	//   ....[8]....
        /*005c*/ 	.word	0xffffffff


	//   ....[9]....
        /*0060*/ 	.word	0xffffffff


	//   ....[10]....
        /*0064*/ 	.word	0xffffffff


	//   ....[11]....
        /*0068*/ 	.word	0xffffffff


	//   ....[12]....
        /*006c*/ 	.word	0xffffffff


	//   ....[13]....
        /*0070*/ 	.word	0xffffffff


	//   ....[14]....
        /*0074*/ 	.word	0xffffffff


	//   ....[15]....
        /*0078*/ 	.word	0xffffffff


	//   ....[16]....
        /*007c*/ 	.word	0xffffffff


	//   ....[17]....
        /*0080*/ 	.word	0xffffffff


	//   ....[18]....
        /*0084*/ 	.word	0xffffffff


	//   ....[19]....
        /*0088*/ 	.word	0xffffffff


	//   ....[20]....
        /*008c*/ 	.word	0xffffffff


	//   ....[21]....
        /*0090*/ 	.word	0xffffffff


	//   ....[22]....
        /*0094*/ 	.word	0xffffffff


	//   ....[23]....
        /*0098*/ 	.word	0xffffffff


	//   ....[24]....
        /*009c*/ 	.word	0xffffffff


	//   ....[25]....
        /*00a0*/ 	.word	0xffffffff


	//   ....[26]....
        /*00a4*/ 	.word	0xffffffff


	//   ....[27]....
        /*00a8*/ 	.word	0xffffffff


	//   ....[28]....
        /*00ac*/ 	.word	0xffffffff


	//   ....[29]....
        /*00b0*/ 	.word	0xffffffff


	//   ....[30]....
        /*00b4*/ 	.word	0xffffffff


	//   ....[31]....
        /*00b8*/ 	.word	0xffffffff


	//   ....[32]....
        /*00bc*/ 	.word	0xffffffff


	//   ....[33]....
        /*00c0*/ 	.word	0xffffffff


	//   ....[34]....
        /*00c4*/ 	.word	0xffffffff


	//   ....[35]....
        /*00c8*/ 	.word	0xffffffff


	//   ....[36]....
        /*00cc*/ 	.word	0xffffffff


	//   ....[37]....
        /*00d0*/ 	.word	0xffffffff


	//   ....[38]....
        /*00d4*/ 	.word	0xffffffff


	//   ....[39]....
        /*00d8*/ 	.word	0xffffffff


	//----- nvinfo : EIATTR_COOP_GROUP_INSTR_OFFSETS
	.align		4
.L_2287:
        /*00dc*/ 	.byte	0x04, 0x28
        /*00de*/ 	.short	(.L_2289 - .L_2288)


	//   ....[0]....
.L_2288:
        /*00e0*/ 	.word	0x00000b70


	//   ....[1]....
        /*00e4*/ 	.word	0x00000ba0


	//   ....[2]....
        /*00e8*/ 	.word	0x00000bb0


	//   ....[3]....
        /*00ec*/ 	.word	0x00000bc0


	//   ....[4]....
        /*00f0*/ 	.word	0x00000bf0


	//   ....[5]....
        /*00f4*/ 	.word	0x00000c10


	//   ....[6]....
        /*00f8*/ 	.word	0x00000c20


	//   ....[7]....
        /*00fc*/ 	.word	0x00000c30


	//   ....[8]....
        /*0100*/ 	.word	0x00000c60


	//   ....[9]....
        /*0104*/ 	.word	0x00000c80


	//   ....[10]....
        /*0108*/ 	.word	0x00000ca0


	//   ....[11]....
        /*010c*/ 	.word	0x00000cb0


	//   ....[12]....
        /*0110*/ 	.word	0x00000ce0


	//   ....[13]....
        /*0114*/ 	.word	0x00000d00


	//   ....[14]....
        /*0118*/ 	.word	0x00000d20


	//   ....[15]....
        /*011c*/ 	.word	0x00000d30


	//   ....[16]....
        /*0120*/ 	.word	0x00000d60


	//   ....[17]....
        /*0124*/ 	.word	0x00000d90


	//   ....[18]....
        /*0128*/ 	.word	0x00000da0


	//   ....[19]....
        /*012c*/ 	.word	0x00000db0


	//   ....[20]....
        /*0130*/ 	.word	0x000010c0


	//   ....[21]....
        /*0134*/ 	.word	0x00001130


	//   ....[22]....
        /*0138*/ 	.word	0x00001190


	//   ....[23]....
        /*013c*/ 	.word	0x000011f0


	//   ....[24]....
        /*0140*/ 	.word	0x00001260


	//   ....[25]....
        /*0144*/ 	.word	0x000012d0


	//   ....[26]....
        /*0148*/ 	.word	0x00001330


	//   ....[27]....
        /*014c*/ 	.word	0x00001390


	//   ....[28]....
        /*0150*/ 	.word	0x000013f0


	//   ....[29]....
        /*0154*/ 	.word	0x00001460


	//   ....[30]....
        /*0158*/ 	.word	0x000014d0


	//   ....[31]....
        /*015c*/ 	.word	0x00001530


	//   ....[32]....
        /*0160*/ 	.word	0x00001590


	//   ....[33]....
        /*0164*/ 	.word	0x000015f0


	//   ....[34]....
        /*0168*/ 	.word	0x00001660


	//   ....[35]....
        /*016c*/ 	.word	0x000016d0


	//   ....[36]....
        /*0170*/ 	.word	0x00001730


	//   ....[37]....
        /*0174*/ 	.word	0x00001790


	//   ....[38]....
        /*0178*/ 	.word	0x000017f0


	//   ....[39]....
        /*017c*/ 	.word	0x00001850


	//----- nvinfo : EIATTR_EXIT_INSTR_OFFSETS
	.align		4
.L_2289:
        /*0180*/ 	.byte	0x04, 0x1c
        /*0182*/ 	.short	(.L_2291 - .L_2290)


	//   ....[0]....
.L_2290:
        /*0184*/ 	.word	0x00000070


	//   ....[1]....
        /*0188*/ 	.word	0x00001060


	//----- nvinfo : EIATTR_MAX_THREADS
	.align		4
.L_2291:
        /*018c*/ 	.byte	0x04, 0x05
        /*018e*/ 	.short	(.L_2293 - .L_2292)
.L_2292:
        /*0190*/ 	.word	0x00000400
        /*0194*/ 	.word	0x00000001
        /*0198*/ 	.word	0x00000001


	//----- nvinfo : EIATTR_CRS_STACK_SIZE
	.align		4
.L_2293:
        /*019c*/ 	.byte	0x04, 0x1e
        /*019e*/ 	.short	(.L_2295 - .L_2294)
.L_2294:
        /*01a0*/ 	.word	0x00000000
.L_2295:


//--------------------- .nv.info._ZN10layer_norm31ln_parallel_residual_bwd_kernelINS_13Kernel_traitsI6__halfS2_fS2_fjLj7168ELj1ELj1ELj8ELj8ENS_18Kernel_traits_baseILj7168ES2_S2_fS2_fjLj256EEEEELb1ELb1ELb0EEEvNS_9BwdParamsE --------------------------
	.section	.nv.info._ZN10layer_norm31ln_parallel_residual_bwd_kernelINS_13Kernel_traitsI6__halfS2_fS2_fjLj7168ELj1ELj1ELj8ELj8ENS_18Kernel_traits_baseILj7168ES2_S2_fS2_fjLj256EEEEELb1ELb1ELb0EEEvNS_9BwdParamsE,"",@"SHT_CUDA_INFO"
	.sectionflags	@""
	.align	4


	//----- nvinfo : EIATTR_CUDA_API_VERSION
	.align		4
        /*0000*/ 	.byte	0x04, 0x37
        /*0002*/ 	.short	(.L_2297 - .L_2296)
.L_2296:
        /*0004*/ 	.word	0x00000082


	//----- nvinfo : EIATTR_SW2861232_WAR
	.align		4
.L_2297:
        /*0008*/ 	.byte	0x01, 0x35
	.zero		2


	//----- nvinfo : EIATTR_PARAM_CBANK
	.align		4
        /*000c*/ 	.byte	0x04, 0x0a
        /*000e*/ 	.short	(.L_2299 - .L_2298)
	.align		4
.L_2298:
        /*0010*/ 	.word	index@(.nv.constant0._ZN10layer_norm31ln_parallel_residual_bwd_kernelINS_13Kernel_traitsI6__halfS2_fS2_fjLj7168ELj1ELj1ELj8ELj8ENS_18Kernel_traits_baseILj7168ES2_S2_fS2_fjLj256EEEEELb1ELb1ELb0EEEvNS_9BwdParamsE)
        /*0014*/ 	.short	0x0160
        /*0016*/ 	.short	0x0128


	//----- nvinfo : EIATTR_CBANK_PARAM_SIZE
	.align		4
.L_2299:
        /*0018*/ 	.byte	0x03, 0x19
        /*001a*/ 	.short	0x0128


	//----- nvinfo : EIATTR_KPARAM_INFO
	.align		4
        /*001c*/ 	.byte	0x04, 0x17
        /*001e*/ 	.short	(.L_2301 - .L_2300)
.L_2300:
        /*0020*/ 	.word	0x00000000
        /*0024*/ 	.short	0x0000
        /*0026*/ 	.short	0x0000
        /*0028*/ 	.byte	0x00, 0xf0, 0xa1, 0x04


	//----- nvinfo : EIATTR_MAXREG_COUNT
	.align		4
.L_2301:
        /*002c*/ 	.byte	0x03, 0x1b
        /*002e*/ 	.short	0x00ff


	//----- nvinfo : EIATTR_NUM_BARRIERS
	.align		4
        /*0030*/ 	.byte	0x02, 0x4c
        /*0032*/ 	.byte	0x01
	.zero		1


	//----- nvinfo : EIATTR_MERCURY_ISA_VERSION
	.align		4
        /*0034*/ 	.byte	0x03, 0x5f
        /*0036*/ 	.short	0x0000


	//----- nvinfo : EIATTR_COOP_GROUP_MASK_REGIDS
	.align		4
        /*0038*/ 	.byte	0x04, 0x29
        /*003a*/ 	.short	(.L_2303 - .L_2302)


	//   ....[0]....
.L_2302:
        /*003c*/ 	.word	0xffffffff


	//   ....[1]....
        /*0040*/ 	.word	0xffffffff


	//   ....[2]....
        /*0044*/ 	.word	0xffffffff


	//   ....[3]....
        /*0048*/ 	.word	0xffffffff


	//   ....[4]....
        /*004c*/ 	.word	0xffffffff


	//   ....[5]....
        /*0050*/ 	.word	0xffffffff


	//   ....[6]....
        /*0054*/ 	.word	0xffffffff


	//   ....[7]....
        /*0058*/ 	.word	0xffffffff


	//   ....[8]....
        /*005c*/ 	.word	0xffffffff


	//   ....[9]....
        /*0060*/ 	.word	0xffffffff


	//   ....[10]....
        /*0064*/ 	.word	0xffffffff


	//   ....[11]....
        /*0068*/ 	.word	0xffffffff


	//   ....[12]....
        /*006c*/ 	.word	0xffffffff


	//   ....[13]....
        /*0070*/ 	.word	0xffffffff


	//   ....[14]....
        /*0074*/ 	.word	0xffffffff


	//   ....[15]....
        /*0078*/ 	.word	0xffffffff


	//   ....[16]....
        /*007c*/ 	.word	0xffffffff


	//   ....[17]....
        /*0080*/ 	.word	0xffffffff


	//   ....[18]....
        /*0084*/ 	.word	0xffffffff


	//   ....[19]....
        /*0088*/ 	.word	0xffffffff


	//----- nvinfo : EIATTR_COOP_GROUP_INSTR_OFFSETS
	.align		4
.L_2303:
        /*008c*/ 	.byte	0x04, 0x28
        /*008e*/ 	.short	(.L_2305 - .L_2304)


	//   ....[0]....
.L_2304:
        /*0090*/ 	.word	0x00002570


	//   ....[1]....
        /*0094*/ 	.word	0x00002590


	//   ....[2]....
        /*0098*/ 	.word	0x000025b0


	//   ....[3]....
        /*009c*/ 	.word	0x000025d0


	//   ....[4]....
        /*00a0*/ 	.word	0x000025f0


	//   ....[5]....
        /*00a4*/ 	.word	0x00002610


	//   ....[6]....
        /*00a8*/ 	.word	0x00002630


	//   ....[7]....
        /*00ac*/ 	.word	0x00002650


	//   ....[8]....
        /*00b0*/ 	.word	0x00002670


	//   ....[9]....
        /*00b4*/ 	.word	0x00002690


	//   ....[10]....
        /*00b8*/ 	.word	0x000050d0


	//   ....[11]....
        /*00bc*/ 	.word	0x00005150


	//   ....[12]....
        /*00c0*/ 	.word	0x000051d0


	//   ....[13]....
        /*00c4*/ 	.word	0x00005240


	//   ....[14]....
        /*00c8*/ 	.word	0x000052c0


	//   ....[15]....
        /*00cc*/ 	.word	0x00005330


	//   ....[16]....
        /*00d0*/ 	.word	0x000053b0


	//   ....[17]....
        /*00d4*/ 	.word	0x00005420


	//   ....[18]....
        /*00d8*/ 	.word	0x000054a0


	//   ....[19]....
        /*00dc*/ 	.word	0x00005510


	//----- nvinfo : EIATTR_EXIT_INSTR_OFFSETS
	.align		4
.L_2305:
        /*00e0*/ 	.byte	0x04, 0x1c
        /*00e2*/ 	.short	(.L_2307 - .L_2306)


	//   ....[0]....
.L_2306:
        /*00e4*/ 	.word	0x00005010


	//   ....[1]....
        /*00e8*/ 	.word	0x00005070


	//----- nvinfo : EIATTR_MAX_THREADS
	.align		4
.L_2307:
        /*00ec*/ 	.byte	0x04, 0x05
        /*00ee*/ 	.short	(.L_2309 - .L_2308)
.L_2308:
        /*00f0*/ 	.word	0x00000100
        /*00f4*/ 	.word	0x00000001
        /*00f8*/ 	.word	0x00000001


	//----- nvinfo : EIATTR_CRS_STACK_SIZE
	.align		4
.L_2309:
        /*00fc*/ 	.byte	0x04, 0x1e
        /*00fe*/ 	.short	(.L_2311 - .L_2310)
.L_2310:
        /*0100*/ 	.word	0x00000000
.L_2311:


//--------------------- .nv.info._ZN10layer_norm22ln_bwd_finalize_kernelINS_22Kernel_traits_finalizeILj7168E6__halfS2_fS2_fjLb0ELj1024ELj4ENS_18Kernel_traits_baseILj7168ES2_S2_fS2_fjLj1024EEEEELb0ELb1EEEvNS_9BwdParamsE --------------------------
	.section	.nv.info._ZN10layer_norm22ln_bwd_finalize_kernelINS_22Kernel_traits_finalizeILj7168E6__halfS2_fS2_fjLb0ELj1024ELj4ENS_18Kernel_traits_baseILj7168ES2_S2_fS2_fjLj1024EEEEELb0ELb1EEEvNS_9BwdParamsE,"",@"SHT_CUDA_INFO"
	.sectionflags	@""
	.align	4


	//----- nvinfo : EIATTR_CUDA_API_VERSION
	.align		4
        /*0000*/ 	.byte	0x04, 0x37
        /*0002*/ 	.short	(.L_2313 - .L_2312)
.L_2312:
        /*0004*/ 	.word	0x00000082


	//----- nvinfo : EIATTR_SW2861232_WAR
	.align		4
.L_2313:
        /*0008*/ 	.byte	0x01, 0x35
	.zero		2


	//----- nvinfo : EIATTR_PARAM_CBANK
	.align		4
        /*000c*/ 	.byte	0x04, 0x0a
        /*000e*/ 	.short	(.L_2315 - .L_2314)
	.align		4
.L_2314:
        /*0010*/ 	.word	index@(.nv.constant0._ZN10layer_norm22ln_bwd_finalize_kernelINS_22Kernel_traits_finalizeILj7168E6__halfS2_fS2_fjLb0ELj1024ELj4ENS_18Kernel_traits_baseILj7168ES2_S2_fS2_fjLj1024EEEEELb0ELb1EEEvNS_9BwdParamsE)
        /*0014*/ 	.short	0x0160
        /*0016*/ 	.short	0x0128


	//----- nvinfo : EIATTR_CBANK_PARAM_SIZE
	.align		4
.L_2315:
        /*0018*/ 	.byte	0x03, 0x19
        /*001a*/ 	.short	0x0128


	//----- nvinfo : EIATTR_KPARAM_INFO
	.align		4
        /*001c*/ 	.byte	0x04, 0x17
        /*001e*/ 	.short	(.L_2317 - .L_2316)
.L_2316:
        /*0020*/ 	.word	0x00000000
        /*0024*/ 	.short	0x0000
        /*0026*/ 	.short	0x0000
        /*0028*/ 	.byte	0x00, 0xf0, 0xa1, 0x04


	//----- nvinfo : EIATTR_MAXREG_COUNT
	.align		4
.L_2317:
        /*002c*/ 	.byte	0x03, 0x1b
        /*002e*/ 	.short	0x0040


	//----- nvinfo : EIATTR_NUM_BARRIERS
	.align		4
        /*0030*/ 	.byte	0x02, 0x4c
        /*0032*/ 	.byte	0x01
	.zero		1


	//----- nvinfo : EIATTR_MERCURY_ISA_VERSION
	.align		4
        /*0034*/ 	.byte	0x03, 0x5f
        /*0036*/ 	.short	0x0000


	//----- nvinfo : EIATTR_COOP_GROUP_MASK_REGIDS
	.align		4
        /*0038*/ 	.byte	0x04, 0x29
        /*003a*/ 	.short	(.L_2319 - .L_2318)


	//   ....[0]....
.L_2318:
        /*003c*/ 	.word	0xffffffff


	//   ....[1]....
        /*0040*/ 	.word	0xffffffff


	//   ....[2]....
        /*0044*/ 	.word	0xffffffff


	//   ....[3]....
        /*0048*/ 	.word	0xffffffff


	//   ....[4]....
        /*004c*/ 	.word	0xffffffff


	//   ....[5]....
        /*0050*/ 	.word	0xffffffff


	//   ....[6]....
        /*0054*/ 	.word	0xffffffff


	//   ....[7]....
        /*0058*/ 	.word	0xffffffff


	//   ....[8]....
        /*005c*/ 	.word	0xffffffff


	//   ....[9]....
        /*0060*/ 	.word	0xffffffff


	//   ....[10]....
        /*0064*/ 	.word	0xffffffff


	//   ....[11]....
        /*0068*/ 	.word	0xffffffff


	//   ....[12]....
        /*006c*/ 	.word	0xffffffff


	//   ....[13]....
        /*0070*/ 	.word	0xffffffff


	//   ....[14]....
        /*0074*/ 	.word	0xffffffff


	//   ....[15]....
        /*0078*/ 	.word	0xffffffff


	//   ....[16]....
        /*007c*/ 	.word	0xffffffff


	//   ....[17]....
        /*0080*/ 	.word	0xffffffff


	//   ....[18]....
        /*0084*/ 	.word	0xffffffff


	//   ....[19]....
        /*0088*/ 	.word	0xffffffff


	//----- nvinfo : EIATTR_COOP_GROUP_INSTR_OFFSETS
	.align		4
.L_2319:
        /*008c*/ 	.byte	0x04, 0x28
        /*008e*/ 	.short	(.L_2321 - .L_2320)


	//   ....[0]....
.L_2320:
        /*0090*/ 	.word	0x000007f0


	//   ....[1]....
        /*0094*/ 	.word	0x00000820


	//   ....[2]....
        /*0098*/ 	.word	0x00000840


	//   ....[3]....
        /*009c*/ 	.word	0x00000850


	//   ....[4]....
        /*00a0*/ 	.word	0x00000880


	//   ....[5]....
        /*00a4*/ 	.word	0x00000890


	//   ....[6]....
        /*00a8*/ 	.word	0x000008c0


	//   ....[7]....
        /*00ac*/ 	.word	0x000008d0


	//   ....[8]....
        /*00b0*/ 	.word	0x00000900


	//   ....[9]....
        /*00b4*/ 	.word	0x00000910


	//   ....[10]....
        /*00b8*/ 	.word	0x00000b00


	//   ....[11]....
        /*00bc*/ 	.word	0x00000b80


	//   ....[12]....
        /*00c0*/ 	.word	0x00000be0


	//   ....[13]....
        /*00c4*/ 	.word	0x00000c40


	//   ....[14]....
        /*00c8*/ 	.word	0x00000cb0


	//   ....[15]....
        /*00cc*/ 	.word	0x00000d20


	//   ....[16]....
        /*00d0*/ 	.word	0x00000d80


	//   ....[17]....
        /*00d4*/ 	.word	0x00000de0


	//   ....[18]....
        /*00d8*/ 	.word	0x00000e40


	//   ....[19]....
        /*00dc*/ 	.word	0x00000ea0


	//----- nvinfo : EIATTR_EXIT_INSTR_OFFSETS
	.align		4
.L_2321:
        /*00e0*/ 	.byte	0x04, 0x1c
        /*00e2*/ 	.short	(.L_2323 - .L_2322)


	//   ....[0]....
.L_2322:
        /*00e4*/ 	.word	0x00000070


	//   ....[1]....
        /*00e8*/ 	.word	0x00000aa0


	//----- nvinfo : EIATTR_MAX_THREADS
	.align		4
.L_2323:
        /*00ec*/ 	.byte	0x04, 0x05
        /*00ee*/ 	.short	(.L_2325 - .L_2324)
.L_2324:
        /*00f0*/ 	.word	0x00000400
        /*00f4*/ 	.word	0x00000001
        /*00f8*/ 	.word	0x00000001


	//----- nvinfo : EIATTR_CRS_STACK_SIZE
	.align		4
.L_2325:
        /*00fc*/ 	.byte	0x04, 0x1e
        /*00fe*/ 	.short	(.L_2327 - .L_2326)
.L_2326:
        /*0100*/ 	.word	0x00000000
.L_2327:


//--------------------- .nv.info._ZN10layer_norm40ln_parallel_residual_bwd_finalize_kernelINS_22Kernel_traits_finalizeILj7168E6__halfS2_fS2_fjLb0ELj1024ELj4ENS_18Kernel_traits_baseILj7168ES2_S2_fS2_fjLj1024EEEEELb1EEEvNS_9BwdParamsE --------------------------
	.section	.nv.info._ZN10layer_norm40ln_parallel_residual_bwd_finalize_kernelINS_22Kernel_traits_finalizeILj7168E6__halfS2_fS2_fjLb0ELj1024ELj4ENS_18Kernel_traits_baseILj7168ES2_S2_fS2_fjLj1024EEEEELb1EEEvNS_9BwdParamsE,"",@"SHT_CUDA_INFO"
	.sectionflags	@""
	.align	4


	//----- nvinfo : EIATTR_CUDA_API_VERSION
	.align		4
        /*0000*/ 	.byte	0x04, 0x37
        /*0002*/ 	.short	(.L_2329 - .L_2328)
.L_2328:
        /*0004*/ 	.word	0x00000082


	//----- nvinfo : EIATTR_SW2861232_WAR
	.align		4
.L_2329:
        /*0008*/ 	.byte	0x01, 0x35
	.zero		2


	//----- nvinfo : EIATTR_PARAM_CBANK
	.align		4
        /*000c*/ 	.byte	0x04, 0x0a
        /*000e*/ 	.short	(.L_2331 - .L_2330)
	.align		4
.L_2330:
        /*0010*/ 	.word	index@(.nv.constant0._ZN10layer_norm40ln_parallel_residual_bwd_finalize_kernelINS_22Kernel_traits_finalizeILj7168E6__halfS2_fS2_fjLb0ELj1024ELj4ENS_18Kernel_traits_baseILj7168ES2_S2_fS2_fjLj1024EEEEELb1EEEvNS_9BwdParamsE)
        /*0014*/ 	.short	0x0160
        /*0016*/ 	.short	0x0128


	//----- nvinfo : EIATTR_CBANK_PARAM_SIZE
	.align		4
.L_2331:
        /*0018*/ 	.byte	0x03, 0x19
        /*001a*/ 	.short	0x0128


	//----- nvinfo : EIATTR_KPARAM_INFO
	.align		4
        /*001c*/ 	.byte	0x04, 0x17
        /*001e*/ 	.short	(.L_2333 - .L_2332)
.L_2332:
        /*0020*/ 	.word	0x00000000
        /*0024*/ 	.short	0x0000
        /*0026*/ 	.short	0x0000
        /*0028*/ 	.byte	0x00, 0xf0, 0xa1, 0x04


	//----- nvinfo : EIATTR_MAXREG_COUNT
	.align		4
.L_2333:
        /*002c*/ 	.byte	0x03, 0x1b
        /*002e*/ 	.short	0x0040


	//----- nvinfo : EIATTR_NUM_BARRIERS
	.align		4
        /*0030*/ 	.byte	0x02, 0x4c
        /*0032*/ 	.byte	0x01
	.zero		1


	//----- nvinfo : EIATTR_MERCURY_ISA_VERSION
	.align		4
        /*0034*/ 	.byte	0x03, 0x5f
        /*0036*/ 	.short	0x0000


	//----- nvinfo : EIATTR_COOP_GROUP_MASK_REGIDS
	.align		4
        /*0038*/ 	.byte	0x04, 0x29
        /*003a*/ 	.short	(.L_2335 - .L_2334)


	//   ....[0]....
.L_2334:
        /*003c*/ 	.word	0xffffffff


	//   ....[1]....
        /*0040*/ 	.word	0xffffffff


	//   ....[2]....
        /*0044*/ 	.word	0xffffffff


	//   ....[3]....
        /*0048*/ 	.word	0xffffffff


	//   ....[4]....
        /*004c*/ 	.word	0xffffffff


	//   ....[5]....
        /*0050*/ 	.word	0xffffffff


	//   ....[6]....
        /*0054*/ 	.word	0xffffffff


	//   ....[7]....
        /*0058*/ 	.word	0xffffffff


	//   ....[8]....
        /*005c*/ 	.word	0xffffffff


	//   ....[9]....
        /*0060*/ 	.word	0xffffffff


	//   ....[10]....
        /*0064*/ 	.word	0xffffffff


	//   ....[11]....
        /*0068*/ 	.word	0xffffffff


	//   ....[12]....
        /*006c*/ 	.word	0xffffffff


	//   ....[13]....
        /*0070*/ 	.word	0xffffffff


	//   ....[14]....
        /*0074*/ 	.word	0xffffffff


	//   ....[15]....
        /*0078*/ 	.word	0xffffffff


	//   ....[16]....
        /*007c*/ 	.word	0xffffffff


	//   ....[17]....
        /*0080*/ 	.word	0xffffffff


	//   ....[18]....
        /*0084*/ 	.word	0xffffffff


	//   ....[19]....
        /*0088*/ 	.word	0xffffffff


	//   ....[20]....
        /*008c*/ 	.word	0xffffffff


	//   ....[21]....
        /*0090*/ 	.word	0xffffffff


	//   ....[22]....
        /*0094*/ 	.word	0xffffffff


	//   ....[23]....
        /*0098*/ 	.word	0xffffffff


	//   ....[24]....
        /*009c*/ 	.word	0xffffffff


	//   ....[25]....
        /*00a0*/ 	.word	0xffffffff


	//   ....[26]....
        /*00a4*/ 	.word	0xffffffff


	//   ....[27]....
        /*00a8*/ 	.word	0xffffffff


	//   ....[28]....
        /*00ac*/ 	.word	0xffffffff


	//   ....[29]....
        /*00b0*/ 	.word	0xffffffff


	//   ....[30]....
        /*00b4*/ 	.word	0xffffffff


	//   ....[31]....
        /*00b8*/ 	.word	0xffffffff


	//   ....[32]....
        /*00bc*/ 	.word	0xffffffff


	//   ....[33]....
        /*00c0*/ 	.word	0xffffffff


	//   ....[34]....
        /*00c4*/ 	.word	0xffffffff


	//   ....[35]....
        /*00c8*/ 	.word	0xffffffff


	//   ....[36]....
        /*00cc*/ 	.word	0xffffffff


	//   ....[37]....
        /*00d0*/ 	.word	0xffffffff


	//   ....[38]....
        /*00d4*/ 	.word	0xffffffff


	//   ....[39]....
        /*00d8*/ 	.word	0xffffffff


	//----- nvinfo : EIATTR_COOP_GROUP_INSTR_OFFSETS
	.align		4
.L_2335:
        /*00dc*/ 	.byte	0x04, 0x28
        /*00de*/ 	.short	(.L_2337 - .L_2336)


	//   ....[0]....
.L_2336:
        /*00e0*/ 	.word	0x00000b60


	//   ....[1]....
        /*00e4*/ 	.word	0x00000b90


	//   ....[2]....
        /*00e8*/ 	.word	0x00000ba0


	//   ....[3]....
        /*00ec*/ 	.word	0x00000bb0


	//   ....[4]....
        /*00f0*/ 	.word	0x00000be0


	//   ....[5]....
        /*00f4*/ 	.word	0x00000c00


	//   ....[6]....
        /*00f8*/ 	.word	0x00000c10


	//   ....[7]....
        /*00fc*/ 	.word	0x00000c20


	//   ....[8]....
        /*0100*/ 	.word	0x00000c50


	//   ....[9]....
        /*0104*/ 	.word	0x00000c70


	//   ....[10]....
        /*0108*/ 	.word	0x00000c90


	//   ....[11]....
        /*010c*/ 	.word	0x00000ca0


	//   ....[12]....
        /*0110*/ 	.word	0x00000cd0


	//   ....[13]....
        /*0114*/ 	.word	0x00000cf0


	//   ....[14]....
        /*0118*/ 	.word	0x00000d10


	//   ....[15]....
        /*011c*/ 	.word	0x00000d20


	//   ....[16]....
        /*0120*/ 	.word	0x00000d50


	//   ....[17]....
        /*0124*/ 	.word	0x00000d80


	//   ....[18]....
        /*0128*/ 	.word	0x00000d90


	//   ....[19]....
        /*012c*/ 	.word	0x00000da0


	//   ....[20]....
        /*0130*/ 	.word	0x00001090


	//   ....[21]....
        /*0134*/ 	.word	0x00001100


	//   ....[22]....
        /*0138*/ 	.word	0x00001160


	//   ....[23]....
        /*013c*/ 	.word	0x000011c0


	//   ....[24]....
        /*0140*/ 	.word	0x00001230


	//   ....[25]....
        /*0144*/ 	.word	0x000012a0


	//   ....[26]....
        /*0148*/ 	.word	0x00001300


	//   ....[27]....
        /*014c*/ 	.word	0x00001360


	//   ....[28]....
        /*0150*/ 	.word	0x000013c0


	//   ....[29]....
        /*0154*/ 	.word	0x00001430


	//   ....[30]....
        /*0158*/ 	.word	0x000014a0


	//   ....[31]....
        /*015c*/ 	.word	0x00001500


	//   ....[32]....
        /*0160*/ 	.word	0x00001560


	//   ....[33]....
        /*0164*/ 	.word	0x000015c0


	//   ....[34]....
        /*0168*/ 	.word	0x00001630


	//   ....[35]....
        /*016c*/ 	.word	0x000016a0


	//   ....[36]....
        /*0170*/ 	.word	0x00001700


	//   ....[37]....
        /*0174*/ 	.word	0x00001760


	//   ....[38]....
        /*0178*/ 	.word	0x000017c0


	//   ....[39]....
        /*017c*/ 	.word	0x00001820


	//----- nvinfo : EIATTR_EXIT_INSTR_OFFSETS
	.align		4
.L_2337:
        /*0180*/ 	.byte	0x04, 0x1c
        /*0182*/ 	.short	(.L_2339 - .L_2338)


	//   ....[0]....
.L_2338:
        /*0184*/ 	.word	0x00000070


	//   ....[1]....
        /*0188*/ 	.word	0x00001030


	//----- nvinfo : EIATTR_MAX_THREADS
	.align		4
.L_2339:
        /*018c*/ 	.byte	0x04, 0x05
        /*018e*/ 	.short	(.L_2341 - .L_2340)
.L_2340:
        /*0190*/ 	.word	0x00000400
        /*0194*/ 	.word	0x00000001
        /*0198*/ 	.word	0x00000001


	//----- nvinfo : EIATTR_CRS_STACK_SIZE
	.align		4
.L_2341:
        /*019c*/ 	.byte	0x04, 0x1e
        /*019e*/ 	.short	(.L_2343 - .L_2342)
.L_2342:
        /*01a0*/ 	.word	0x00000000
.L_2343:


//--------------------- .nv.info._ZN10layer_norm31ln_parallel_residual_bwd_kernelINS_13Kernel_traitsI6__halfS2_fS2_fjLj7168ELj1ELj1ELj8ELj8ENS_18Kernel_traits_baseILj7168ES2_S2_fS2_fjLj256EEEEELb1ELb1ELb1EEEvNS_9BwdParamsE --------------------------
	.section	.nv.info._ZN10layer_norm31ln_parallel_residual_bwd_kernelINS_13Kernel_traitsI6__halfS2_fS2_fjLj7168ELj1ELj1ELj8ELj8ENS_18Kernel_traits_baseILj7168ES2_S2_fS2_fjLj256EEEEELb1ELb1ELb1EEEvNS_9BwdParamsE,"",@"SHT_CUDA_INFO"
	.sectionflags	@""
	.align	4


	//----- nvinfo : EIATTR_CUDA_API_VERSION
	.align		4
        /*0000*/ 	.byte	0x04, 0x37
        /*0002*/ 	.short	(.L_2345 - .L_2344)
.L_2344:
        /*0004*/ 	.word	0x00000082


	//----- nvinfo : EIATTR_SW2861232_WAR
	.align		4
.L_2345:
        /*0008*/ 	.byte	0x01, 0x35
	.zero		2


	//----- nvinfo : EIATTR_PARAM_CBANK
	.align		4
        /*000c*/ 	.byte	0x04, 0x0a
        /*000e*/ 	.short	(.L_2347 - .L_2346)
	.align		4
.L_2346:
        /*0010*/ 	.word	index@(.nv.constant0._ZN10layer_norm31ln_parallel_residual_bwd_kernelINS_13Kernel_traitsI6__halfS2_fS2_fjLj7168ELj1ELj1ELj8ELj8ENS_18Kernel_traits_baseILj7168ES2_S2_fS2_fjLj256EEEEELb1ELb1ELb1EEEvNS_9BwdParamsE)
        /*0014*/ 	.short	0x0160
        /*0016*/ 	.short	0x0128


	//----- nvinfo : EIATTR_CBANK_PARAM_SIZE
	.align		4
.L_2347:
        /*0018*/ 	.byte	0x03, 0x19
        /*001a*/ 	.short	0x0128


	//----- nvinfo : EIATTR_KPARAM_INFO
	.align		4
        /*001c*/ 	.byte	0x04, 0x17
        /*001e*/ 	.short	(.L_2349 - .L_2348)
.L_2348:
        /*0020*/ 	.word	0x00000000
        /*0024*/ 	.short	0x0000
        /*0026*/ 	.short	0x0000
        /*0028*/ 	.byte	0x00, 0xf0, 0xa1, 0x04


	//----- nvinfo : EIATTR_MAXREG_COUNT
	.align		4
.L_2349:
        /*002c*/ 	.byte	0x03, 0x1b
        /*002e*/ 	.short	0x00ff


	//----- nvinfo : EIATTR_NUM_BARRIERS
	.align		4
        /*0030*/ 	.byte	0x02, 0x4c
        /*0032*/ 	.byte	0x01
	.zero		1


	//----- nvinfo : EIATTR_MERCURY_ISA_VERSION
	.align		4
        /*0034*/ 	.byte	0x03, 0x5f
        /*0036*/ 	.short	0x0000


	//----- nvinfo : EIATTR_COOP_GROUP_MASK_REGIDS
	.align		4
        /*0038*/ 	.byte	0x04, 0x29
        /*003a*/ 	.short	(.L_2351 - .L_2350)


	//   ....[0]....
.L_2350:
        /*003c*/ 	.word	0xffffffff


	//   ....[1]....
        /*0040*/ 	.word	0xffffffff


	//   ....[2]....
        /*0044*/ 	.word	0xffffffff


	//   ....[3]....
        /*0048*/ 	.word	0xffffffff


	//   ....[4]....
        /*004c*/ 	.word	0xffffffff


	//   ....[5]....
        /*0050*/ 	.word	0xffffffff


	//   ....[6]....
        /*0054*/ 	.word	0xffffffff


	//   ....[7]....
        /*0058*/ 	.word	0xffffffff


	//   ....[8]....
        /*005c*/ 	.word	0xffffffff


	//   ....[9]....
        /*0060*/ 	.word	0xffffffff


	//   ....[10]....
        /*0064*/ 	.word	0xffffffff


	//   ....[11]....
        /*0068*/ 	.word	0xffffffff


	//   ....[12]....
        /*006c*/ 	.word	0xffffffff


	//   ....[13]....
        /*0070*/ 	.word	0xffffffff


	//   ....[14]....
        /*0074*/ 	.word	0xffffffff


	//   ....[15]....
        /*0078*/ 	.word	0xffffffff


	//   ....[16]....
        /*007c*/ 	.word	0xffffffff


	//   ....[17]....
        /*0080*/ 	.word	0xffffffff


	//   ....[18]....
        /*0084*/ 	.word	0xffffffff


	//   ....[19]....
        /*0088*/ 	.word	0xffffffff


	//----- nvinfo : EIATTR_COOP_GROUP_INSTR_OFFSETS
	.align		4
.L_2351:
        /*008c*/ 	.byte	0x04, 0x28
        /*008e*/ 	.short	(.L_2353 - .L_2352)


	//   ....[0]....
.L_2352:
        /*0090*/ 	.word	0x00002010


	//   ....[1]....
        /*0094*/ 	.word	0x00002030


	//   ....[2]....
        /*0098*/ 	.word	0x00002050


	//   ....[3]....
        /*009c*/ 	.word	0x00002070


	//   ....[4]....
        /*00a0*/ 	.word	0x00002090


	//   ....[5]....
        /*00a4*/ 	.word	0x000020b0


	//   ....[6]....
        /*00a8*/ 	.word	0x000020d0


	//   ....[7]....
        /*00ac*/ 	.word	0x000020f0


	//   ....[8]....
        /*00b0*/ 	.word	0x00002110


	//   ....[9]....
        /*00b4*/ 	.word	0x00002130


	//   ....[10]....
        /*00b8*/ 	.word	0x00004940


	//   ....[11]....
        /*00bc*/ 	.word	0x000049c0


	//   ....[12]....
        /*00c0*/ 	.word	0x00004a40


	//   ....[13]....
        /*00c4*/ 	.word	0x00004ab0


	//   ....[14]....
        /*00c8*/ 	.word	0x00004b30


	//   ....[15]....
        /*00cc*/ 	.word	0x00004ba0


	//   ....[16]....
        /*00d0*/ 	.word	0x00004c20


	//   ....[17]....
        /*00d4*/ 	.word	0x00004c90


	//   ....[18]....
        /*00d8*/ 	.word	0x00004d10


	//   ....[19]....
        /*00dc*/ 	.word	0x00004d80


	//----- nvinfo : EIATTR_EXIT_INSTR_OFFSETS
	.align		4
.L_2353:
        /*00e0*/ 	.byte	0x04, 0x1c
        /*00e2*/ 	.short	(.L_2355 - .L_2354)


	//   ....[0]....
.L_2354:
        /*00e4*/ 	.word	0x000048e0


	//----- nvinfo : EIATTR_MAX_THREADS
	.align		4
.L_2355:
        /*00e8*/ 	.byte	0x04, 0x05
        /*00ea*/ 	.short	(.L_2357 - .L_2356)
.L_2356:
        /*00ec*/ 	.word	0x00000100
        /*00f0*/ 	.word	0x00000001
        /*00f4*/ 	.word	0x00000001


	//----- nvinfo : EIATTR_CRS_STACK_SIZE
	.align		4
.L_2357:
        /*00f8*/ 	.byte	0x04, 0x1e
        /*00fa*/ 	.short	(.L_2359 - .L_2358)
.L_2358:
        /*00fc*/ 	.word	0x00000000
.L_2359:


//--------------------- .nv.info._ZN10layer_norm31ln_parallel_residual_bwd_kernelINS_13Kernel_traitsIf6__halffS2_fjLj7168ELj1ELj1ELj8ELj8ENS_18Kernel_traits_baseILj7168EfS2_fS2_fjLj256EEEEELb0ELb0ELb0EEEvNS_9BwdParamsE --------------------------
	.section	.nv.info._ZN10layer_norm31ln_parallel_residual_bwd_kernelINS_13Kernel_traitsIf6__halffS2_fjLj7168ELj1ELj1ELj8ELj8ENS_18Kernel_traits_baseILj7168EfS2_fS2_fjLj256EEEEELb0ELb0ELb0EEEvNS_9BwdParamsE,"",@"SHT_CUDA_INFO"
	.sectionflags	@""
	.align	4


	//----- nvinfo : EIATTR_CUDA_API_VERSION
	.align		4
        /*0000*/ 	.byte	0x04, 0x37
        /*0002*/ 	.short	(.L_2361 - .L_2360)
.L_2360:
        /*0004*/ 	.word	0x00000082


	//----- nvinfo : EIATTR_SW2861232_WAR
	.align		4
.L_2361:
        /*0008*/ 	.byte	0x01, 0x35
	.zero		2


	//----- nvinfo : EIATTR_PARAM_CBANK
	.align		4
        /*000c*/ 	.byte	0x04, 0x0a
        /*000e*/ 	.short	(.L_2363 - .L_2362)
	.align		4
.L_2362:
        /*0010*/ 	.word	index@(.nv.constant0._ZN10layer_norm31ln_parallel_residual_bwd_kernelINS_13Kernel_traitsIf6__halffS2_fjLj7168ELj1ELj1ELj8ELj8ENS_18Kernel_traits_baseILj7168EfS2_fS2_fjLj256EEEEELb0ELb0ELb0EEEvNS_9BwdParamsE)
        /*0014*/ 	.short	0x0160
        /*0016*/ 	.short	0x0128


	//----- nvinfo : EIATTR_CBANK_PARAM_SIZE
	.align		4
.L_2363:
        /*0018*/ 	.byte	0x03, 0x19
        /*001a*/ 	.short	0x0128


	//----- nvinfo : EIATTR_KPARAM_INFO
	.align		4
        /*001c*/ 	.byte	0x04, 0x17
        /*001e*/ 	.short	(.L_2365 - .L_2364)
.L_2364:
        /*0020*/ 	.word	0x00000000
        /*0024*/ 	.short	0x0000
        /*0026*/ 	.short	0x0000
        /*0028*/ 	.byte	0x00, 0xf0, 0xa1, 0x04


	//----- nvinfo : EIATTR_MAXREG_COUNT
	.align		4
.L_2365:
        /*002c*/ 	.byte	0x03, 0x1b
        /*002e*/ 	.short	0x00ff


	//----- nvinfo : EIATTR_NUM_BARRIERS
	.align		4
        /*0030*/ 	.byte	0x02, 0x4c
        /*0032*/ 	.byte	0x01
	.zero		1


	//----- nvinfo : EIATTR_ANNOTATIONS
	.align		4
        /*0034*/ 	.byte	0x04, 0x55
        /*0036*/ 	.short	(.L_2367 - .L_2366)


	//   ....[0]....
.L_2366:
        /* <DEDUP_REMOVED lines=29> */


	//----- nvinfo : EIATTR_MERCURY_ISA_VERSION
	.align		4
.L_2367:
        /*01f8*/ 	.byte	0x03, 0x5f
        /*01fa*/ 	.short	0x0000


	//----- nvinfo : EIATTR_COOP_GROUP_MASK_REGIDS
	.align		4
        /*01fc*/ 	.byte	0x04, 0x29
        /*01fe*/ 	.short	(.L_2369 - .L_2368)


	//   ....[0]....
.L_2368:
        /*0200*/ 	.word	0xffffffff


	//   ....[1]....
        /*0204*/ 	.word	0xffffffff


	//   ....[2]....
        /*0208*/ 	.word	0xffffffff


	//   ....[3]....
        /*020c*/ 	.word	0xffffffff


	//   ....[4]....
        /*0210*/ 	.word	0xffffffff


	//   ....[5]....
        /*0214*/ 	.word	0xffffffff


	//   ....[6]....
        /*0218*/ 	.word	0xffffffff


	//   ....[7]....
        /*021c*/ 	.word	0xffffffff


	//   ....[8]....
        /*0220*/ 	.word	0xffffffff


	//   ....[9]....
        /*0224*/ 	.word	0xffffffff


	//   ....[10]....
        /*0228*/ 	.word	0xffffffff


	//   ....[11]....
        /*022c*/ 	.word	0xffffffff


	//   ....[12]....
        /*0230*/ 	.word	0xffffffff


	//   ....[13]....
        /*0234*/ 	.word	0xffffffff


	//   ....[14]....
        /*0238*/ 	.word	0xffffffff


	//   ....[15]....
        /*023c*/ 	.word	0xffffffff


	//   ....[16]....
        /*0240*/ 	.word	0xffffffff


	//   ....[17]....
        /*0244*/ 	.word	0xffffffff


	//   ....[18]....
        /*0248*/ 	.word	0xffffffff


	//   ....[19]....
        /*024c*/ 	.word	0xffffffff


	//----- nvinfo : EIATTR_COOP_GROUP_INSTR_OFFSETS
	.align		4
.L_2369:
        /*0250*/ 	.byte	0x04, 0x28
        /*0252*/ 	.short	(.L_2371 - .L_2370)


	//   ....[0]....
.L_2370:
        /*0254*/ 	.word	0x00002d40


	//   ....[1]....
        /*0258*/ 	.word	0x00002d70


	//   ....[2]....
        /*025c*/ 	.word	0x00002d80


	//   ....[3]....
        /*0260*/ 	.word	0x00002db0


	//   ....[4]....
        /*0264*/ 	.word	0x00002dd0


	//   ....[5]....
        /*0268*/ 	.word	0x00002df0


	//   ....[6]....
        /*026c*/ 	.word	0x00002e10


	//   ....[7]....
        /*0270*/ 	.word	0x00002e30


	//   ....[8]....
        /*0274*/ 	.word	0x00002e40


	//   ....[9]....
        /*0278*/ 	.word	0x00002e60


	//   ....[10]....
        /*027c*/ 	.word	0x000051b0


	//   ....[11]....
        /*0280*/ 	.word	0x00005230


	//   ....[12]....
        /*0284*/ 	.word	0x000052b0


	//   ....[13]....
        /*0288*/ 	.word	0x00005320


	//   ....[14]....
        /*028c*/ 	.word	0x000053a0


	//   ....[15]....
        /*0290*/ 	.word	0x00005410


	//   ....[16]....
        /*0294*/ 	.word	0x00005490


	//   ....[17]....
        /*0298*/ 	.word	0x00005500


	//   ....[18]....
        /*029c*/ 	.word	0x00005580


	//   ....[19]....
        /*02a0*/ 	.word	0x000055f0


	//----- nvinfo : EIATTR_EXIT_INSTR_OFFSETS
	.align		4
.L_2371:
        /*02a4*/ 	.byte	0x04, 0x1c
        /*02a6*/ 	.short	(.L_2373 - .L_2372)


	//   ....[0]....
.L_2372:
        /*02a8*/ 	.word	0x000050b0


	//   ....[1]....
        /*02ac*/ 	.word	0x00005150


	//----- nvinfo : EIATTR_MAX_THREADS
	.align		4
.L_2373:
        /*02b0*/ 	.byte	0x04, 0x05
        /*02b2*/ 	.short	(.L_2375 - .L_2374)
.L_2374:
        /*02b4*/ 	.word	0x00000100
        /*02b8*/ 	.word	0x00000001
        /*02bc*/ 	.word	0x00000001


	//----- nvinfo : EIATTR_CRS_STACK_SIZE
	.align		4
.L_2375:
        /*02c0*/ 	.byte	0x04, 0x1e
        /*02c2*/ 	.short	(.L_2377 - .L_2376)
.L_2376:
        /*02c4*/ 	.word	0x00000000
.L_2377:


//--------------------- .nv.info._ZN10layer_norm31ln_parallel_residual_bwd_kernelINS_13Kernel_traitsIf6__halffS2_fjLj7168ELj1ELj1ELj8ELj8ENS_18Kernel_traits_baseILj7168EfS2_fS2_fjLj256EEEEELb0ELb0ELb1EEEvNS_9BwdParamsE --------------------------
	.section	.nv.info._ZN10layer_norm31ln_parallel_residual_bwd_kernelINS_13Kernel_traitsIf6__halffS2_fjLj7168ELj1ELj1ELj8ELj8ENS_18Kernel_traits_baseILj7168EfS2_fS2_fjLj256EEEEELb0ELb0ELb1EEEvNS_9BwdParamsE,"",@"SHT_CUDA_INFO"
	.sectionflags	@""
	.align	4


	//----- nvinfo : EIATTR_CUDA_API_VERSION
	.align		4
        /*0000*/ 	.byte	0x04, 0x37
        /*0002*/ 	.short	(.L_2379 - .L_2378)
.L_2378:
        /*0004*/ 	.word	0x00000082


	//----- nvinfo : EIATTR_SW2861232_WAR
	.align		4
.L_2379:
        /*0008*/ 	.byte	0x01, 0x35
	.zero		2


	//----- nvinfo : EIATTR_PARAM_CBANK
	.align		4
        /*000c*/ 	.byte	0x04, 0x0a
        /*000e*/ 	.short	(.L_2381 - .L_2380)
	.align		4
.L_2380:
        /*0010*/ 	.word	index@(.nv.constant0._ZN10layer_norm31ln_parallel_residual_bwd_kernelINS_13Kernel_traitsIf6__halffS2_fjLj7168ELj1ELj1ELj8ELj8ENS_18Kernel_traits_baseILj7168EfS2_fS2_fjLj256EEEEELb0ELb0ELb1EEEvNS_9BwdParamsE)
        /*0014*/ 	.short	0x0160
        /*0016*/ 	.short	0x0128


	//----- nvinfo : EIATTR_CBANK_PARAM_SIZE
	.align		4
.L_2381:
        /*0018*/ 	.byte	0x03, 0x19
        /*001a*/ 	.short	0x0128


	//----- nvinfo : EIATTR_KPARAM_INFO
	.align		4
        /*001c*/ 	.byte	0x04, 0x17
        /*001e*/ 	.short	(.L_2383 - .L_2382)
.L_2382:
        /*0020*/ 	.word	0x00000000
        /*0024*/ 	.short	0x0000
        /*0026*/ 	.short	0x0000
        /*0028*/ 	.byte	0x00, 0xf0, 0xa1, 0x04


	//----- nvinfo : EIATTR_MAXREG_COUNT
	.align		4
.L_2383:
        /*002c*/ 	.byte	0x03, 0x1b
        /*002e*/ 	.short	0x00ff


	//----- nvinfo : EIATTR_NUM_BARRIERS
	.align		4
        /*0030*/ 	.byte	0x02, 0x4c
        /*0032*/ 	.byte	0x01
	.zero		1


	//----- nvinfo : EIATTR_ANNOTATIONS
	.align		4
        /*0034*/ 	.byte	0x04, 0x55
        /*0036*/ 	.short	(.L_2385 - .L_2384)


	//   ....[0]....
.L_2384:
        /* <DEDUP_REMOVED lines=52> */


	//----- nvinfo : EIATTR_MERCURY_ISA_VERSION
	.align		4
.L_2385:
        /*0368*/ 	.byte	0x03, 0x5f
        /*036a*/ 	.short	0x0000


	//----- nvinfo : EIATTR_COOP_GROUP_MASK_REGIDS
	.align		4
        /*036c*/ 	.byte	0x04, 0x29
        /*036e*/ 	.short	(.L_2387 - .L_2386)


	//   ....[0]....
.L_2386:
        /*0370*/ 	.word	0xffffffff


	//   ....[1]....
        /*0374*/ 	.word	0xffffffff


	//   ....[2]....
        /*0378*/ 	.word	0xffffffff


	//   ....[3]....
        /*037c*/ 	.word	0xffffffff


	//   ....[4]....
        /*0380*/ 	.word	0xffffffff


	//   ....[5]....
        /*0384*/ 	.word	0xffffffff


	//   ....[6]....
        /*0388*/ 	.word	0xffffffff


	//   ....[7]....
        /*038c*/ 	.word	0xffffffff


	//   ....[8]....
        /*0390*/ 	.word	0xffffffff


	//   ....[9]....
        /*0394*/ 	.word	0xffffffff


	//   ....[10]....
        /*0398*/ 	.word	0xffffffff


	//   ....[11]....
        /*039c*/ 	.word	0xffffffff


	//   ....[12]....
        /*03a0*/ 	.word	0xffffffff


	//   ....[13]....
        /*03a4*/ 	.word	0xffffffff


	//   ....[14]....
        /*03a8*/ 	.word	0xffffffff


	//   ....[15]....
        /*03ac*/ 	.word	0xffffffff


	//   ....[16]....
        /*03b0*/ 	.word	0xffffffff


	//   ....[17]....
        /*03b4*/ 	.word	0xffffffff


	//   ....[18]....
        /*03b8*/ 	.word	0xffffffff


	//   ....[19]....
        /*03bc*/ 	.word	0xffffffff


	//----- nvinfo : EIATTR_COOP_GROUP_INSTR_OFFSETS
	.align		4
.L_2387:
        /*03c0*/ 	.byte	0x04, 0x28
        /*03c2*/ 	.short	(.L_2389 - .L_2388)


	//   ....[0]....
.L_2388:
        /*03c4*/ 	.word	0x00002b80


	//   ....[1]....
        /*03c8*/ 	.word	0x00002ba0


	//   ....[2]....
        /*03cc*/ 	.word	0x00002bd0


	//   ....[3]....
        /*03d0*/ 	.word	0x00002bf0


	//   ....[4]....
        /*03d4*/ 	.word	0x00002c10


	//   ....[5]....
        /*03d8*/ 	.word	0x00002c30


	//   ....[6]....
        /*03dc*/ 	.word	0x00002c50


	//   ....[7]....
        /*03e0*/ 	.word	0x00002c60


	//   ....[8]....
        /*03e4*/ 	.word	0x00002c90


	//   ....[9]....
        /*03e8*/ 	.word	0x00002ca0


	//   ....[10]....
        /*03ec*/ 	.word	0x00004e30


	//   ....[11]....
        /*03f0*/ 	.word	0x00004ea0


	//   ....[12]....
        /*03f4*/ 	.word	0x00004f10


	//   ....[13]....
        /*03f8*/ 	.word	0x00004f70


	//   ....[14]....
        /*03fc*/ 	.word	0x00004fe0


	//   ....[15]....
        /*0400*/ 	.word	0x00005040


	//   ....[16]....
        /*0404*/ 	.word	0x000050b0


	//   ....[17]....
        /*0408*/ 	.word	0x00005110


	//   ....[18]....
        /*040c*/ 	.word	0x00005180


	//   ....[19]....
        /*0410*/ 	.word	0x000051e0


	//----- nvinfo : EIATTR_EXIT_INSTR_OFFSETS
	.align		4
.L_2389:
        /*0414*/ 	.byte	0x04, 0x1c
        /*0416*/ 	.short	(.L_2391 - .L_2390)


	//   ....[0]....
.L_2390:
        /*0418*/ 	.word	0x00004de0


	//----- nvinfo : EIATTR_MAX_THREADS
	.align		4
.L_2391:
        /*041c*/ 	.byte	0x04, 0x05
        /*041e*/ 	.short	(.L_2393 - .L_2392)
.L_2392:
        /*0420*/ 	.word	0x00000100
        /*0424*/ 	.word	0x00000001
        /*0428*/ 	.word	0x00000001


	//----- nvinfo : EIATTR_CRS_STACK_SIZE
	.align		4
.L_2393:
        /*042c*/ 	.byte	0x04, 0x1e
        /*042e*/ 	.short	(.L_2395 - .L_2394)
.L_2394:
        /*0430*/ 	.word	0x00000000
.L_2395:


//--------------------- .nv.info._ZN10layer_norm31ln_parallel_residual_bwd_kernelINS_13Kernel_traitsIf6__halffS2_fjLj7168ELj1ELj1ELj8ELj8ENS_18Kernel_traits_baseILj7168EfS2_fS2_fjLj256EEEEELb0ELb1ELb0EEEvNS_9BwdParamsE --------------------------
	.section	.nv.info._ZN10layer_norm31ln_parallel_residual_bwd_kernelINS_13Kernel_traitsIf6__halffS2_fjLj7168ELj1ELj1ELj8ELj8ENS_18Kernel_traits_baseILj7168EfS2_fS2_fjLj256EEEEELb0ELb1ELb0EEEvNS_9BwdParamsE,"",@"SHT_CUDA_INFO"
	.sectionflags	@""
	.align	4


	//----- nvinfo : EIATTR_CUDA_API_VERSION
	.align		4
        /*0000*/ 	.byte	0x04, 0x37
        /*0002*/ 	.short	(.L_2397 - .L_2396)
.L_2396:
        /*0004*/ 	.word	0x00000082


	//----- nvinfo : EIATTR_SW2861232_WAR
	.align		4
.L_2397:
        /*0008*/ 	.byte	0x01, 0x35
	.zero		2


	//----- nvinfo : EIATTR_PARAM_CBANK
	.align		4
        /*000c*/ 	.byte	0x04, 0x0a
        /*000e*/ 	.short	(.L_2399 - .L_2398)
	.align		4
.L_2398:
        /*0010*/ 	.word	index@(.nv.constant0._ZN10layer_norm31ln_parallel_residual_bwd_kernelINS_13Kernel_traitsIf6__halffS2_fjLj7168ELj1ELj1ELj8ELj8ENS_18Kernel_traits_baseILj7168EfS2_fS2_fjLj256EEEEELb0ELb1ELb0EEEvNS_9BwdParamsE)
        /*0014*/ 	.short	0x0160
        /*0016*/ 	.short	0x0128


	//----- nvinfo : EIATTR_CBANK_PARAM_SIZE
	.align		4
.L_2399:
        /*0018*/ 	.byte	0x03, 0x19
        /*001a*/ 	.short	0x0128


	//----- nvinfo : EIATTR_KPARAM_INFO
	.align		4
        /*001c*/ 	.byte	0x04, 0x17
        /*001e*/ 	.short	(.L_2401 - .L_2400)
.L_2400:
        /*0020*/ 	.word	0x00000000
        /*0024*/ 	.short	0x0000
        /*0026*/ 	.short	0x0000
        /*0028*/ 	.byte	0x00, 0xf0, 0xa1, 0x04


	//----- nvinfo : EIATTR_MAXREG_COUNT
	.align		4
.L_2401:
        /*002c*/ 	.byte	0x03, 0x1b
        /*002e*/ 	.short	0x00ff


	//----- nvinfo : EIATTR_NUM_BARRIERS
	.align		4
        /*0030*/ 	.byte	0x02, 0x4c
        /*0032*/ 	.byte	0x01
	.zero		1


	//----- nvinfo : EIATTR_MERCURY_ISA_VERSION
	.align		4
        /*0034*/ 	.byte	0x03, 0x5f
        /*0036*/ 	.short	0x0000


	//----- nvinfo : EIATTR_COOP_GROUP_MASK_REGIDS
	.align		4
        /*0038*/ 	.byte	0x04, 0x29
        /*003a*/ 	.short	(.L_2403 - .L_2402)


	//   ....[0]....
.L_2402:
        /*003c*/ 	.word	0xffffffff


	//   ....[1]....
        /*0040*/ 	.word	0xffffffff


	//   ....[2]....
        /*0044*/ 	.word	0xffffffff


	//   ....[3]....
        /*0048*/ 	.word	0xffffffff


	//   ....[4]....
        /*004c*/ 	.word	0xffffffff


	//   ....[5]....
        /*0050*/ 	.word	0xffffffff


	//   ....[6]....
        /*0054*/ 	.word	0xffffffff


	//   ....[7]....
        /*0058*/ 	.word	0xffffffff


	//   ....[8]....
        /*005c*/ 	.word	0xffffffff


	//   ....[9]....
        /*0060*/ 	.word	0xffffffff


	//   ....[10]....
        /*0064*/ 	.word	0xffffffff


	//   ....[11]....
        /*0068*/ 	.word	0xffffffff


	//   ....[12]....
        /*006c*/ 	.word	0xffffffff


	//   ....[13]....
        /*0070*/ 	.word	0xffffffff


	//   ....[14]....
        /*0074*/ 	.word	0xffffffff


	//   ....[15]....
        /*0078*/ 	.word	0xffffffff


	//   ....[16]....
        /*007c*/ 	.word	0xffffffff


	//   ....[17]....
        /*0080*/ 	.word	0xffffffff


	//   ....[18]....
        /*0084*/ 	.word	0xffffffff


	//   ....[19]....
        /*0088*/ 	.word	0xffffffff


	//----- nvinfo : EIATTR_COOP_GROUP_INSTR_OFFSETS
	.align		4
.L_2403:
        /*008c*/ 	.byte	0x04, 0x28
        /*008e*/ 	.short	(.L_2405 - .L_2404)


	//   ....[0]....
.L_2404:
        /*0090*/ 	.word	0x00001d70


	//   ....[1]....
        /*0094*/ 	.word	0x00001d90


	//   ....[2]....
        /*0098*/ 	.word	0x00001db0


	//   ....[3]....
        /*009c*/ 	.word	0x00001dd0


	//   ....[4]....
        /*00a0*/ 	.word	0x00001df0


	//   ....[5]....
        /*00a4*/ 	.word	0x00001e10


	//   ....[6]....
        /*00a8*/ 	.word	0x00001e30


	//   ....[7]....
        /*00ac*/ 	.word	0x00001e50


	//   ....[8]....
        /*00b0*/ 	.word	0x00001e70


	//   ....[9]....
        /*00b4*/ 	.word	0x00001e90


	//   ....[10]....
        /*00b8*/ 	.word	0x00003e30


	//   ....[11]....
        /*00bc*/ 	.word	0x00003eb0


	//   ....[12]....
        /*00c0*/ 	.word	0x00003f30


	//   ....[13]....
        /*00c4*/ 	.word	0x00003fa0


	//   ....[14]....
        /*00c8*/ 	.word	0x00004020


	//   ....[15]....
        /*00cc*/ 	.word	0x00004090


	//   ....[16]....
        /*00d0*/ 	.word	0x00004110


	//   ....[17]....
        /*00d4*/ 	.word	0x00004180


	//   ....[18]....
        /*00d8*/ 	.word	0x00004200


	//   ....[19]....
        /*00dc*/ 	.word	0x00004270


	//----- nvinfo : EIATTR_EXIT_INSTR_OFFSETS
	.align		4
.L_2405:
        /*00e0*/ 	.byte	0x04, 0x1c
        /*00e2*/ 	.short	(.L_2407 - .L_2406)


	//   ....[0]....
.L_2406:
        /*00e4*/ 	.word	0x00003d70


	//   ....[1]....
        /*00e8*/ 	.word	0x00003dd0


	//----- nvinfo : EIATTR_MAX_THREADS
	.align		4
.L_2407:
        /*00ec*/ 	.byte	0x04, 0x05
        /*00ee*/ 	.short	(.L_2409 - .L_2408)
.L_2408:
        /*00f0*/ 	.word	0x00000100
        /*00f4*/ 	.word	0x00000001
        /*00f8*/ 	.word	0x00000001


	//----- nvinfo : EIATTR_CRS_STACK_SIZE
	.align		4
.L_2409:
        /*00fc*/ 	.byte	0x04, 0x1e
        /*00fe*/ 	.short	(.L_2411 - .L_2410)
.L_2410:
        /*0100*/ 	.word	0x00000000
.L_2411:


//--------------------- .nv.info._ZN10layer_norm31ln_parallel_residual_bwd_kernelINS_13Kernel_traitsIf6__halffS2_fjLj7168ELj1ELj1ELj8ELj8ENS_18Kernel_traits_baseILj7168EfS2_fS2_fjLj256EEEEELb0ELb1ELb1EEEvNS_9BwdParamsE --------------------------
	.section	.nv.info._ZN10layer_norm31ln_parallel_residual_bwd_kernelINS_13Kernel_traitsIf6__halffS2_fjLj7168ELj1ELj1ELj8ELj8ENS_18Kernel_traits_baseILj7168EfS2_fS2_fjLj256EEEEELb0ELb1ELb1EEEvNS_9BwdParamsE,"",@"SHT_CUDA_INFO"
	.sectionflags	@""
	.align	4


	//----- nvinfo : EIATTR_CUDA_API_VERSION
	.align		4
        /*0000*/ 	.byte	0x04, 0x37
        /*0002*/ 	.short	(.L_2413 - .L_2412)
.L_2412:
        /*0004*/ 	.word	0x00000082


	//----- nvinfo : EIATTR_SW2861232_WAR
	.align		4
.L_2413:
        /*0008*/ 	.byte	0x01, 0x35
	.zero		2


	//----- nvinfo : EIATTR_PARAM_CBANK
	.align		4
        /*000c*/ 	.byte	0x04, 0x0a
        /*000e*/ 	.short	(.L_2415 - .L_2414)
	.align		4
.L_2414:
        /*0010*/ 	.word	index@(.nv.constant0._ZN10layer_norm31ln_parallel_residual_bwd_kernelINS_13Kernel_traitsIf6__halffS2_fjLj7168ELj1ELj1ELj8ELj8ENS_18Kernel_traits_baseILj7168EfS2_fS2_fjLj256EEEEELb0ELb1ELb1EEEvNS_9BwdParamsE)
        /*0014*/ 	.short	0x0160
        /*0016*/ 	.short	0x0128


	//----- nvinfo : EIATTR_CBANK_PARAM_SIZE
	.align		4
.L_2415:
        /*0018*/ 	.byte	0x03, 0x19
        /*001a*/ 	.short	0x0128


	//----- nvinfo : EIATTR_KPARAM_INFO
	.align		4
        /*001c*/ 	.byte	0x04, 0x17
        /*001e*/ 	.short	(.L_2417 - .L_2416)
.L_2416:
        /*0020*/ 	.word	0x00000000
        /*0024*/ 	.short	0x0000
        /*0026*/ 	.short	0x0000
        /*0028*/ 	.byte	0x00, 0xf0, 0xa1, 0x04


	//----- nvinfo : EIATTR_MAXREG_COUNT
	.align		4
.L_2417:
        /*002c*/ 	.byte	0x03, 0x1b
        /*002e*/ 	.short	0x00ff


	//----- nvinfo : EIATTR_NUM_BARRIERS
	.align		4
        /*0030*/ 	.byte	0x02, 0x4c
        /*0032*/ 	.byte	0x01
	.zero		1


	//----- nvinfo : EIATTR_MERCURY_ISA_VERSION
	.align		4
        /*0034*/ 	.byte	0x03, 0x5f
        /*0036*/ 	.short	0x0000


	//----- nvinfo : EIATTR_COOP_GROUP_MASK_REGIDS
	.align		4
        /*0038*/ 	.byte	0x04, 0x29
        /*003a*/ 	.short	(.L_2419 - .L_2418)


	//   ....[0]....
.L_2418:
        /*003c*/ 	.word	0xffffffff


	//   ....[1]....
        /*0040*/ 	.word	0xffffffff


	//   ....[2]....
        /*0044*/ 	.word	0xffffffff


	//   ....[3]....
        /*0048*/ 	.word	0xffffffff


	//   ....[4]....
        /*004c*/ 	.word	0xffffffff


	//   ....[5]....
        /*0050*/ 	.word	0xffffffff


	//   ....[6]....
        /*0054*/ 	.word	0xffffffff


	//   ....[7]....
        /*0058*/ 	.word	0xffffffff


	//   ....[8]....
        /*005c*/ 	.word	0xffffffff


	//   ....[9]....
        /*0060*/ 	.word	0xffffffff


	//   ....[10]....
        /*0064*/ 	.word	0xffffffff


	//   ....[11]....
        /*0068*/ 	.word	0xffffffff


	//   ....[12]....
        /*006c*/ 	.word	0xffffffff


	//   ....[13]....
        /*0070*/ 	.word	0xffffffff


	//   ....[14]....
        /*0074*/ 	.word	0xffffffff


	//   ....[15]....
        /*0078*/ 	.word	0xffffffff


	//   ....[16]....
        /*007c*/ 	.word	0xffffffff


	//   ....[17]....
        /*0080*/ 	.word	0xffffffff


	//   ....[18]....
        /*0084*/ 	.word	0xffffffff


	//   ....[19]....
        /*0088*/ 	.word	0xffffffff


	//----- nvinfo : EIATTR_COOP_GROUP_INSTR_OFFSETS
	.align		4
.L_2419:
        /*008c*/ 	.byte	0x04, 0x28
        /*008e*/ 	.short	(.L_2421 - .L_2420)


	//   ....[0]....
.L_2420:
        /*0090*/ 	.word	0x000019b0


	//   ....[1]....
        /*0094*/ 	.word	0x000019d0


	//   ....[2]....
        /*0098*/ 	.word	0x000019f0


	//   ....[3]....
        /*009c*/ 	.word	0x00001a10


	//   ....[4]....
        /*00a0*/ 	.word	0x00001a30


	//   ....[5]....
        /*00a4*/ 	.word	0x00001a50


	//   ....[6]....
        /*00a8*/ 	.word	0x00001a70


	//   ....[7]....
        /*00ac*/ 	.word	0x00001a90


	//   ....[8]....
        /*00b0*/ 	.word	0x00001ab0


	//   ....[9]....
        /*00b4*/ 	.word	0x00001ad0


	//   ....[10]....
        /*00b8*/ 	.word	0x000038c0


	//   ....[11]....
        /*00bc*/ 	.word	0x00003940


	//   ....[12]....
        /*00c0*/ 	.word	0x000039c0


	//   ....[13]....
        /*00c4*/ 	.word	0x00003a30


	//   ....[14]....
        /*00c8*/ 	.word	0x00003ab0


	//   ....[15]....
        /*00cc*/ 	.word	0x00003b20


	//   ....[16]....
        /*00d0*/ 	.word	0x00003ba0


	//   ....[17]....
        /*00d4*/ 	.word	0x00003c10


	//   ....[18]....
        /*00d8*/ 	.word	0x00003c90


	//   ....[19]....
        /*00dc*/ 	.word	0x00003d00


	//----- nvinfo : EIATTR_EXIT_INSTR_OFFSETS
	.align		4
.L_2421:
        /*00e0*/ 	.byte	0x04, 0x1c
        /*00e2*/ 	.short	(.L_2423 - .L_2422)


	//   ....[0]....
.L_2422:
        /*00e4*/ 	.word	0x00003860


	//----- nvinfo : EIATTR_MAX_THREADS
	.align		4
.L_2423:
        /*00e8*/ 	.byte	0x04, 0x05
        /*00ea*/ 	.short	(.L_2425 - .L_2424)
.L_2424:
        /*00ec*/ 	.word	0x00000100
        /*00f0*/ 	.word	0x00000001
        /*00f4*/ 	.word	0x00000001


	//----- nvinfo : EIATTR_CRS_STACK_SIZE
	.align		4
.L_2425:
        /*00f8*/ 	.byte	0x04, 0x1e
        /*00fa*/ 	.short	(.L_2427 - .L_2426)
.L_2426:
        /*00fc*/ 	.word	0x00000000
.L_2427:


//--------------------- .nv.info._ZN10layer_norm31ln_parallel_residual_bwd_kernelINS_13Kernel_traitsIf6__halffS2_fjLj7168ELj1ELj1ELj8ELj8ENS_18Kernel_traits_baseILj7168EfS2_fS2_fjLj256EEEEELb1ELb0ELb0EEEvNS_9BwdParamsE --------------------------
	.section	.nv.info._ZN10layer_norm31ln_parallel_residual_bwd_kernelINS_13Kernel_traitsIf6__halffS2_fjLj7168ELj1ELj1ELj8ELj8ENS_18Kernel_traits_baseILj7168EfS2_fS2_fjLj256EEEEELb1ELb0ELb0EEEvNS_9BwdParamsE,"",@"SHT_CUDA_INFO"
	.sectionflags	@""
	.align	4


	//----- nvinfo : EIATTR_CUDA_API_VERSION
	.align		4
        /*0000*/ 	.byte	0x04, 0x37
        /*0002*/ 	.short	(.L_2429 - .L_2428)
.L_2428:
        /*0004*/ 	.word	0x00000082


	//----- nvinfo : EIATTR_SW2861232_WAR
	.align		4
.L_2429:
        /*0008*/ 	.byte	0x01, 0x35
	.zero		2


	//----- nvinfo : EIATTR_PARAM_CBANK
	.align		4
        /*000c*/ 	.byte	0x04, 0x0a
        /*000e*/ 	.short	(.L_2431 - .L_2430)
	.align		4
.L_2430:
        /*0010*/ 	.word	index@(.nv.constant0._ZN10layer_norm31ln_parallel_residual_bwd_kernelINS_13Kernel_traitsIf6__halffS2_fjLj7168ELj1ELj1ELj8ELj8ENS_18Kernel_traits_baseILj7168EfS2_fS2_fjLj256EEEEELb1ELb0ELb0EEEvNS_9BwdParamsE)
        /*0014*/ 	.short	0x0160
        /*0016*/ 	.short	0x0128


	//----- nvinfo : EIATTR_CBANK_PARAM_SIZE
	.align		4
.L_2431:
        /*0018*/ 	.byte	0x03, 0x19
        /*001a*/ 	.short	0x0128


	//----- nvinfo : EIATTR_KPARAM_INFO
	.align		4
        /*001c*/ 	.byte	0x04, 0x17
        /*001e*/ 	.short	(.L_2433 - .L_2432)
.L_2432:
        /*0020*/ 	.word	0x00000000
        /*0024*/ 	.short	0x0000
        /*0026*/ 	.short	0x0000
        /*0028*/ 	.byte	0x00, 0xf0, 0xa1, 0x04


	//----- nvinfo : EIATTR_MAXREG_COUNT
	.align		4
.L_2433:
        /*002c*/ 	.byte	0x03, 0x1b
        /*002e*/ 	.short	0x00ff


	//----- nvinfo : EIATTR_NUM_BARRIERS
	.align		4
        /*0030*/ 	.byte	0x02, 0x4c
        /*0032*/ 	.byte	0x01
	.zero		1


	//----- nvinfo : EIATTR_ANNOTATIONS
	.align		4
        /*0034*/ 	.byte	0x04, 0x55
        /*0036*/ 	.short	(.L_2435 - .L_2434)


	//   ....[0]....
.L_2434:
        /* <DEDUP_REMOVED lines=41> */


	//----- nvinfo : EIATTR_MERCURY_ISA_VERSION
	.align		4
.L_2435:
        /*02b8*/ 	.byte	0x03, 0x5f
        /*02ba*/ 	.short	0x0000


	//----- nvinfo : EIATTR_COOP_GROUP_MASK_REGIDS
	.align		4
        /*02bc*/ 	.byte	0x04, 0x29
        /*02be*/ 	.short	(.L_2437 - .L_2436)


	//   ....[0]....
.L_2436:
        /*02c0*/ 	.word	0xffffffff


	//   ....[1]....
        /*02c4*/ 	.word	0xffffffff


	//   ....[2]....
        /*02c8*/ 	.word	0xffffffff


	//   ....[3]....
        /*02cc*/ 	.word	0xffffffff


	//   ....[4]....
        /*02d0*/ 	.word	0xffffffff


	//   ....[5]....
        /*02d4*/ 	.word	0xffffffff


	//   ....[6]....
        /*02d8*/ 	.word	0xffffffff


	//   ....[7]....
        /*02dc*/ 	.word	0xffffffff


	//   ....[8]....
        /*02e0*/ 	.word	0xffffffff


	//   ....[9]....
        /*02e4*/ 	.word	0xffffffff


	//   ....[10]....
        /*02e8*/ 	.word	0xffffffff


	//   ....[11]....
        /*02ec*/ 	.word	0xffffffff


	//   ....[12]....
        /*02f0*/ 	.word	0xffffffff


	//   ....[13]....
        /*02f4*/ 	.word	0xffffffff


	//   ....[14]....
        /*02f8*/ 	.word	0xffffffff


	//   ....[15]....
        /*02fc*/ 	.word	0xffffffff


	//   ....[16]....
        /*0300*/ 	.word	0xffffffff


	//   ....[17]....
        /*0304*/ 	.word	0xffffffff


	//   ....[18]....
        /*0308*/ 	.word	0xffffffff


	//   ....[19]....
        /*030c*/ 	.word	0xffffffff


	//----- nvinfo : EIATTR_COOP_GROUP_INSTR_OFFSETS
	.align		4
.L_2437:
        /*0310*/ 	.byte	0x04, 0x28
        /*0312*/ 	.short	(.L_2439 - .L_2438)


	//   ....[0]....
.L_2438:
        /*0314*/ 	.word	0x00003370


	//   ....[1]....
        /*0318*/ 	.word	0x000033a0


	//   ....[2]....
        /*031c*/ 	.word	0x000033b0


	//   ....[3]....
        /*0320*/ 	.word	0x000033e0


	//   ....[4]....
        /*0324*/ 	.word	0x00003400


	//   ....[5]....
        /*0328*/ 	.word	0x00003420


	//   ....[6]....
        /*032c*/ 	.word	0x00003440


	//   ....[7]....
        /*0330*/ 	.word	0x00003460


	//   ....[8]....
        /*0334*/ 	.word	0x00003470


	//   ....[9]....
        /*0338*/ 	.word	0x00003490


	//   ....[10]....
        /*033c*/ 	.word	0x00006280


	//   ....[11]....
        /*0340*/ 	.word	0x00006300


	//   ....[12]....
        /*0344*/ 	.word	0x00006380


	//   ....[13]....
        /*0348*/ 	.word	0x000063f0


	//   ....[14]....
        /*034c*/ 	.word	0x00006470


	//   ....[15]....
        /*0350*/ 	.word	0x000064e0


	//   ....[16]....
        /*0354*/ 	.word	0x00006560


	//   ....[17]....
        /*0358*/ 	.word	0x000065d0


	//   ....[18]....
        /*035c*/ 	.word	0x00006650


	//   ....[19]....
        /*0360*/ 	.word	0x000066c0


	//----- nvinfo : EIATTR_EXIT_INSTR_OFFSETS
	.align		4
.L_2439:
        /*0364*/ 	.byte	0x04, 0x1c
        /*0366*/ 	.short	(.L_2441 - .L_2440)


	//   ....[0]....
.L_2440:
        /*0368*/ 	.word	0x00006180


	//   ....[1]....
        /*036c*/ 	.word	0x00006220


	//----- nvinfo : EIATTR_MAX_THREADS
	.align		4
.L_2441:
        /*0370*/ 	.byte	0x04, 0x05
        /*0372*/ 	.short	(.L_2443 - .L_2442)
.L_2442:
        /*0374*/ 	.word	0x00000100
        /*0378*/ 	.word	0x00000001
        /*037c*/ 	.word	0x00000001


	//----- nvinfo : EIATTR_CRS_STACK_SIZE
	.align		4
.L_2443:
        /*0380*/ 	.byte	0x04, 0x1e
        /*0382*/ 	.short	(.L_2445 - .L_2444)
.L_2444:
        /*0384*/ 	.word	0x00000000
.L_2445:


//--------------------- .nv.info._ZN10layer_norm31ln_parallel_residual_bwd_kernelINS_13Kernel_traitsIf6__halffS2_fjLj7168ELj1ELj1ELj8ELj8ENS_18Kernel_traits_baseILj7168EfS2_fS2_fjLj256EEEEELb1ELb0ELb1EEEvNS_9BwdParamsE --------------------------
	.section	.nv.info._ZN10layer_norm31ln_parallel_residual_bwd_kernelINS_13Kernel_traitsIf6__halffS2_fjLj7168ELj1ELj1ELj8ELj8ENS_18Kernel_traits_baseILj7168EfS2_fS2_fjLj256EEEEELb1ELb0ELb1EEEvNS_9BwdParamsE,"",@"SHT_CUDA_INFO"
	.sectionflags	@""
	.align	4


	//----- nvinfo : EIATTR_CUDA_API_VERSION
	.align		4
        /*0000*/ 	.byte	0x04, 0x37
        /*0002*/ 	.short	(.L_2447 - .L_2446)
.L_2446:
        /*0004*/ 	.word	0x00000082


	//----- nvinfo : EIATTR_SW2861232_WAR
	.align		4
.L_2447:
        /*0008*/ 	.byte	0x01, 0x35
	.zero		2


	//----- nvinfo : EIATTR_PARAM_CBANK
	.align		4
        /*000c*/ 	.byte	0x04, 0x0a
        /*000e*/ 	.short	(.L_2449 - .L_2448)
	.align		4
.L_2448:
        /*0010*/ 	.word	index@(.nv.constant0._ZN10layer_norm31ln_parallel_residual_bwd_kernelINS_13Kernel_traitsIf6__halffS2_fjLj7168ELj1ELj1ELj8ELj8ENS_18Kernel_traits_baseILj7168EfS2_fS2_fjLj256EEEEELb1ELb0ELb1EEEvNS_9BwdParamsE)
        /*0014*/ 	.short	0x0160
        /*0016*/ 	.short	0x0128


	//----- nvinfo : EIATTR_CBANK_PARAM_SIZE
	.align		4
.L_2449:
        /*0018*/ 	.byte	0x03, 0x19
        /*001a*/ 	.short	0x0128


	//----- nvinfo : EIATTR_KPARAM_INFO
	.align		4
        /*001c*/ 	.byte	0x04, 0x17
        /*001e*/ 	.short	(.L_2451 - .L_2450)
.L_2450:
        /*0020*/ 	.word	0x00000000
        /*0024*/ 	.short	0x0000
        /*0026*/ 	.short	0x0000
        /*0028*/ 	.byte	0x00, 0xf0, 0xa1, 0x04


	//----- nvinfo : EIATTR_MAXREG_COUNT
	.align		4
.L_2451:
        /*002c*/ 	.byte	0x03, 0x1b
        /*002e*/ 	.short	0x00ff


	//----- nvinfo : EIATTR_NUM_BARRIERS
	.align		4
        /*0030*/ 	.byte	0x02, 0x4c
        /*0032*/ 	.byte	0x01
	.zero		1


	//----- nvinfo : EIATTR_ANNOTATIONS
	.align		4
        /*0034*/ 	.byte	0x04, 0x55
        /*0036*/ 	.short	(.L_2453 - .L_2452)


	//   ....[0]....
.L_2452:
        /* <DEDUP_REMOVED lines=83> */


	//----- nvinfo : EIATTR_MERCURY_ISA_VERSION
	.align		4
.L_2453:
        /*0558*/ 	.byte	0x03, 0x5f
        /*055a*/ 	.short	0x0000


	//----- nvinfo : EIATTR_COOP_GROUP_MASK_REGIDS
	.align		4
        /*055c*/ 	.byte	0x04, 0x29
        /*055e*/ 	.short	(.L_2455 - .L_2454)


	//   ....[0]....
.L_2454:
        /*0560*/ 	.word	0xffffffff


	//   ....[1]....
        /*0564*/ 	.word	0xffffffff


	//   ....[2]....
        /*0568*/ 	.word	0xffffffff


	//   ....[3]....
        /*056c*/ 	.word	0xffffffff


	//   ....[4]....
        /*0570*/ 	.word	0xffffffff


	//   ....[5]....
        /*0574*/ 	.word	0xffffffff


	//   ....[6]....
        /*0578*/ 	.word	0xffffffff


	//   ....[7]....
        /*057c*/ 	.word	0xffffffff


	//   ....[8]....
        /*0580*/ 	.word	0xffffffff


	//   ....[9]....
        /*0584*/ 	.word	0xffffffff


	//   ....[10]....
        /*0588*/ 	.word	0xffffffff


	//   ....[11]....
        /*058c*/ 	.word	0xffffffff


	//   ....[12]....
        /*0590*/ 	.word	0xffffffff


	//   ....[13]....
        /*0594*/ 	.word	0xffffffff


	//   ....[14]....
        /*0598*/ 	.word	0xffffffff


	//   ....[15]....
        /*059c*/ 	.word	0xffffffff


	//   ....[16]....
        /*05a0*/ 	.word	0xffffffff


	//   ....[17]....
        /*05a4*/ 	.word	0xffffffff


	//   ....[18]....
        /*05a8*/ 	.word	0xffffffff


	//   ....[19]....
        /*05ac*/ 	.word	0xffffffff


	//----- nvinfo : EIATTR_COOP_GROUP_INSTR_OFFSETS
	.align		4
.L_2455:
        /*05b0*/ 	.byte	0x04, 0x28
        /*05b2*/ 	.short	(.L_2457 - .L_2456)


	//   ....[0]....
.L_2456:
        /*05b4*/ 	.word	0x000031d0


	//   ....[1]....
        /*05b8*/ 	.word	0x000031f0


	//   ....[2]....
        /*05bc*/ 	.word	0x00003220


	//   ....[3]....
        /*05c0*/ 	.word	0x00003240


	//   ....[4]....
        /*05c4*/ 	.word	0x00003260


	//   ....[5]....
        /*05c8*/ 	.word	0x00003280


	//   ....[6]....
        /*05cc*/ 	.word	0x000032a0


	//   ....[7]....
        /*05d0*/ 	.word	0x000032b0


	//   ....[8]....
        /*05d4*/ 	.word	0x000032e0


	//   ....[9]....
        /*05d8*/ 	.word	0x000032f0


	//   ....[10]....
        /*05dc*/ 	.word	0x00005e90


	//   ....[11]....
        /*05e0*/ 	.word	0x00005ef0


	//   ....[12]....
        /*05e4*/ 	.word	0x00005f50


	//   ....[13]....
        /*05e8*/ 	.word	0x00005fa0


	//   ....[14]....
        /*05ec*/ 	.word	0x00006000


	//   ....[15]....
        /*05f0*/ 	.word	0x00006050


	//   ....[16]....
        /*05f4*/ 	.word	0x000060b0


	//   ....[17]....
        /*05f8*/ 	.word	0x00006100


	//   ....[18]....
        /*05fc*/ 	.word	0x00006160


	//   ....[19]....
        /*0600*/ 	.word	0x000061b0


	//----- nvinfo : EIATTR_EXIT_INSTR_OFFSETS
	.align		4
.L_2457:
        /*0604*/ 	.byte	0x04, 0x1c
        /*0606*/ 	.short	(.L_2459 - .L_2458)


	//   ....[0]....
.L_2458:
        /*0608*/ 	.word	0x00005e50


	//----- nvinfo : EIATTR_MAX_THREADS
	.align		4
.L_2459:
        /*060c*/ 	.byte	0x04, 0x05
        /*060e*/ 	.short	(.L_2461 - .L_2460)
.L_2460:
        /*0610*/ 	.word	0x00000100
        /*0614*/ 	.word	0x00000001
        /*0618*/ 	.word	0x00000001


	//----- nvinfo : EIATTR_CRS_STACK_SIZE
	.align		4
.L_2461:
        /*061c*/ 	.byte	0x04, 0x1e
        /*061e*/ 	.short	(.L_2463 - .L_2462)
.L_2462:
        /*0620*/ 	.word	0x00000000
.L_2463:


//--------------------- .nv.info._ZN10layer_norm22ln_bwd_finalize_kernelINS_22Kernel_traits_finalizeILj7168Ef6__halffS2_fjLb0ELj1024ELj4ENS_18Kernel_traits_baseILj7168EfS2_fS2_fjLj1024EEEEELb0ELb0EEEvNS_9BwdParamsE --------------------------
	.section	.nv.info._ZN10layer_norm22ln_bwd_finalize_kernelINS_22Kernel_traits_finalizeILj7168Ef6__halffS2_fjLb0ELj1024ELj4ENS_18Kernel_traits_baseILj7168EfS2_fS2_fjLj1024EEEEELb0ELb0EEEvNS_9BwdParamsE,"",@"SHT_CUDA_INFO"
	.sectionflags	@""
	.align	4


	//----- nvinfo : EIATTR_CUDA_API_VERSION
	.align		4
        /*0000*/ 	.byte	0x04, 0x37
        /*0002*/ 	.short	(.L_2465 - .L_2464)
.L_2464:
        /*0004*/ 	.word	0x00000082


	//----- nvinfo : EIATTR_SW2861232_WAR
	.align		4
.L_2465:
        /*0008*/ 	.byte	0x01, 0x35
	.zero		2


	//----- nvinfo : EIATTR_PARAM_CBANK
	.align		4
        /*000c*/ 	.byte	0x04, 0x0a
        /*000e*/ 	.short	(.L_2467 - .L_2466)
	.align		4
.L_2466:
        /*0010*/ 	.word	index@(.nv.constant0._ZN10layer_norm22ln_bwd_finalize_kernelINS_22Kernel_traits_finalizeILj7168Ef6__halffS2_fjLb0ELj1024ELj4ENS_18Kernel_traits_baseILj7168EfS2_fS2_fjLj1024EEEEELb0ELb0EEEvNS_9BwdParamsE)
        /*0014*/ 	.short	0x0160
        /*0016*/ 	.short	0x0128


	//----- nvinfo : EIATTR_CBANK_PARAM_SIZE
	.align		4
.L_2467:
        /*0018*/ 	.byte	0x03, 0x19
        /*001a*/ 	.short	0x0128


	//----- nvinfo : EIATTR_KPARAM_INFO
	.align		4
        /*001c*/ 	.byte	0x04, 0x17
        /*001e*/ 	.short	(.L_2469 - .L_2468)
.L_2468:
        /*0020*/ 	.word	0x00000000
        /*0024*/ 	.short	0x0000
        /*0026*/ 	.short	0x0000
        /*0028*/ 	.byte	0x00, 0xf0, 0xa1, 0x04


	//----- nvinfo : EIATTR_MAXREG_COUNT
	.align		4
.L_2469:
        /*002c*/ 	.byte	0x03, 0x1b
        /*002e*/ 	.short	0x0040


	//----- nvinfo : EIATTR_NUM_BARRIERS
	.align		4
        /*0030*/ 	.byte	0x02, 0x4c
        /*0032*/ 	.byte	0x01
	.zero		1


	//----- nvinfo : EIATTR_MERCURY_ISA_VERSION
	.align		4
        /*0034*/ 	.byte	0x03, 0x5f
        /*0036*/ 	.short	0x0000


	//----- nvinfo : EIATTR_COOP_GROUP_MASK_REGIDS
	.align		4
        /*0038*/ 	.byte	0x04, 0x29
        /*003a*/ 	.short	(.L_2471 - .L_2470)


	//   ....[0]....
.L_2470:
        /*003c*/ 	.word	0xffffffff


	//   ....[1]....
        /*0040*/ 	.word	0xffffffff


	//   ....[2]....
        /*0044*/ 	.word	0xffffffff


	//   ....[3]....
        /*0048*/ 	.word	0xffffffff


	//   ....[4]....
        /*004c*/ 	.word	0xffffffff


	//   ....[5]....
        /*0050*/ 	.word	0xffffffff


	//   ....[6]....
        /*0054*/ 	.word	0xffffffff


	//   ....[7]....
        /*0058*/ 	.word	0xffffffff


	//   ....[8]....
        /*005c*/ 	.word	0xffffffff


	//   ....[9]....
        /*0060*/ 	.word	0xffffffff


	//   ....[10]....
        /*0064*/ 	.word	0xffffffff


	//   ....[11]....
        /*0068*/ 	.word	0xffffffff


	//   ....[12]....
        /*006c*/ 	.word	0xffffffff


	//   ....[13]....
        /*0070*/ 	.word	0xffffffff


	//   ....[14]....
        /*0074*/ 	.word	0xffffffff


	//   ....[15]....
        /*0078*/ 	.word	0xffffffff


	//   ....[16]....
        /*007c*/ 	.word	0xffffffff


	//   ....[17]....
        /*0080*/ 	.word	0xffffffff


	//   ....[18]....
        /*0084*/ 	.word	0xffffffff


	//   ....[19]....
        /*0088*/ 	.word	0xffffffff


	//----- nvinfo : EIATTR_COOP_GROUP_INSTR_OFFSETS
	.align		4
.L_2471:
        /*008c*/ 	.byte	0x04, 0x28
        /*008e*/ 	.short	(.L_2473 - .L_2472)


	//   ....[0]....
.L_2472:
        /*0090*/ 	.word	0x00000820


	//   ....[1]....
        /*0094*/ 	.word	0x00000850


	//   ....[2]....
        /*0098*/ 	.word	0x00000860


	//   ....[3]....
        /*009c*/ 	.word	0x00000890


	//   ....[4]....
        /*00a0*/ 	.word	0x000008a0


	//   ....[5]....
        /*00a4*/ 	.word	0x000008d0


	//   ....[6]....
        /*00a8*/ 	.word	0x000008f0


	//   ....[7]....
        /*00ac*/ 	.word	0x00000900


	//   ....[8]....
        /*00b0*/ 	.word	0x00000930


	//   ....[9]....
        /*00b4*/ 	.word	0x00000940


	//   ....[10]....
        /*00b8*/ 	.word	0x00000b30


	//   ....[11]....
        /*00bc*/ 	.word	0x00000ba0


	//   ....[12]....
        /*00c0*/ 	.word	0x00000c00


	//   ....[13]....
        /*00c4*/ 	.word	0x00000c60


	//   ....[14]....
        /*00c8*/ 	.word	0x00000cd0


	//   ....[15]....
        /*00cc*/ 	.word	0x00000d40


	//   ....[16]....
        /*00d0*/ 	.word	0x00000da0


	//   ....[17]....
        /*00d4*/ 	.word	0x00000e00


	//   ....[18]....
        /*00d8*/ 	.word	0x00000e60


	//   ....[19]....
        /*00dc*/ 	.word	0x00000ec0


	//----- nvinfo : EIATTR_EXIT_INSTR_OFFSETS
	.align		4
.L_2473:
        /*00e0*/ 	.byte	0x04, 0x1c
        /*00e2*/ 	.short	(.L_2475 - .L_2474)


	//   ....[0]....
.L_2474:
        /*00e4*/ 	.word	0x00000070


	//   ....[1]....
        /*00e8*/ 	.word	0x00000ad0


	//----- nvinfo : EIATTR_MAX_THREADS
	.align		4
.L_2475:
        /*00ec*/ 	.byte	0x04, 0x05
        /*00ee*/ 	.short	(.L_2477 - .L_2476)
.L_2476:
        /*00f0*/ 	.word	0x00000400
        /*00f4*/ 	.word	0x00000001
        /*00f8*/ 	.word	0x00000001


	//----- nvinfo : EIATTR_CRS_STACK_SIZE
	.align		4
.L_2477:
        /*00fc*/ 	.byte	0x04, 0x1e
        /*00fe*/ 	.short	(.L_2479 - .L_2478)
.L_2478:
        /*0100*/ 	.word	0x00000000
.L_2479:


//--------------------- .nv.info._ZN10layer_norm40ln_parallel_residual_bwd_finalize_kernelINS_22Kernel_traits_finalizeILj7168Ef6__halffS2_fjLb0ELj1024ELj4ENS_18Kernel_traits_baseILj7168EfS2_fS2_fjLj1024EEEEELb0EEEvNS_9BwdParamsE --------------------------
	.section	.nv.info._ZN10layer_norm40ln_parallel_residual_bwd_finalize_kernelINS_22Kernel_traits_finalizeILj7168Ef6__halffS2_fjLb0ELj1024ELj4ENS_18Kernel_traits_baseILj7168EfS2_fS2_fjLj1024EEEEELb0EEEvNS_9BwdParamsE,"",@"SHT_CUDA_INFO"
	.sectionflags	@""
	.align	4


	//----- nvinfo : EIATTR_CUDA_API_VERSION
	.align		4
        /*0000*/ 	.byte	0x04, 0x37
        /*0002*/ 	.short	(.L_2481 - .L_2480)
.L_2480:
        /*0004*/ 	.word	0x00000082


	//----- nvinfo : EIATTR_SW2861232_WAR
	.align		4
.L_2481:
        /*0008*/ 	.byte	0x01, 0x35
	.zero		2


	//----- nvinfo : EIATTR_PARAM_CBANK
	.align		4
        /*000c*/ 	.byte	0x04, 0x0a
        /*000e*/ 	.short	(.L_2483 - .L_2482)
	.align		4
.L_2482:
        /*0010*/ 	.word	index@(.nv.constant0._ZN10layer_norm40ln_parallel_residual_bwd_finalize_kernelINS_22Kernel_traits_finalizeILj7168Ef6__halffS2_fjLb0ELj1024ELj4ENS_18Kernel_traits_baseILj7168EfS2_fS2_fjLj1024EEEEELb0EEEvNS_9BwdParamsE)
        /*0014*/ 	.short	0x0160
        /*0016*/ 	.short	0x0128


	//----- nvinfo : EIATTR_CBANK_PARAM_SIZE
	.align		4
.L_2483:
        /*0018*/ 	.byte	0x03, 0x19
        /*001a*/ 	.short	0x0128


	//----- nvinfo : EIATTR_KPARAM_INFO
	.align		4
        /*001c*/ 	.byte	0x04, 0x17
        /*001e*/ 	.short	(.L_2485 - .L_2484)
.L_2484:
        /*0020*/ 	.word	0x00000000
        /*0024*/ 	.short	0x0000
        /*0026*/ 	.short	0x0000
        /*0028*/ 	.byte	0x00, 0xf0, 0xa1, 0x04


	//----- nvinfo : EIATTR_MAXREG_COUNT
	.align		4
.L_2485:
        /*002c*/ 	.byte	0x03, 0x1b
        /*002e*/ 	.short	0x0040


	//----- nvinfo : EIATTR_NUM_BARRIERS
	.align		4
        /*0030*/ 	.byte	0x02, 0x4c
        /*0032*/ 	.byte	0x01
	.zero		1


	//----- nvinfo : EIATTR_MERCURY_ISA_VERSION
	.align		4
        /*0034*/ 	.byte	0x03, 0x5f
        /*0036*/ 	.short	0x0000


	//----- nvinfo : EIATTR_COOP_GROUP_MASK_REGIDS
	.align		4
        /*0038*/ 	.byte	0x04, 0x29
        /*003a*/ 	.short	(.L_2487 - .L_2486)


	//   ....[0]....
.L_2486:
        /*003c*/ 	.word	0xffffffff


	//   ....[1]....
        /*0040*/ 	.word	0xffffffff


	//   ....[2]....
        /*0044*/ 	.word	0xffffffff


	//   ....[3]....
        /*0048*/ 	.word	0xffffffff


	//   ....[4]....
        /*004c*/ 	.word	0xffffffff


	//   ....[5]....
        /*0050*/ 	.word	0xffffffff


	//   ....[6]....
        /*0054*/ 	.word	0xffffffff


	//   ....[7]....
        /*0058*/ 	.word	0xffffffff


	//   ....[8]....
        /*005c*/ 	.word	0xffffffff


	//   ....[9]....
        /*0060*/ 	.word	0xffffffff


	//   ....[10]....
        /*0064*/ 	.word	0xffffffff


	//   ....[11]....
        /*0068*/ 	.word	0xffffffff


	//   ....[12]....
        /*006c*/ 	.word	0xffffffff


	//   ....[13]....
        /*0070*/ 	.word	0xffffffff


	//   ....[14]....
        /*0074*/ 	.word	0xffffffff


	//   ....[15]....
        /*0078*/ 	.word	0xffffffff


	//   ....[16]....
        /*007c*/ 	.word	0xffffffff


	//   ....[17]....
        /*0080*/ 	.word	0xffffffff


	//   ....[18]....
        /*0084*/ 	.word	0xffffffff


	//   ....[19]....
        /*0088*/ 	.word	0xffffffff


	//   ....[20]....
        /*008c*/ 	.word	0xffffffff


	//   ....[21]....
        /*0090*/ 	.word	0xffffffff


	//   ....[22]....
        /*0094*/ 	.word	0xffffffff


	//   ....[23]....
        /*0098*/ 	.word	0xffffffff


	//   ....[24]....
        /*009c*/ 	.word	0xffffffff


	//   ....[25]....
        /*00a0*/ 	.word	0xffffffff


	//   ....[26]....
        /*00a4*/ 	.word	0xffffffff


	//   ....[27]....
        /*00a8*/ 	.word	0xffffffff


	//   ....[28]....
        /*00ac*/ 	.word	0xffffffff


	//   ....[29]....
        /*00b0*/ 	.word	0xffffffff


	//   ....[30]....
        /*00b4*/ 	.word	0xffffffff


	//   ....[31]....
        /*00b8*/ 	.word	0xffffffff


	//   ....[32]....
        /*00bc*/ 	.word	0xffffffff


	//   ....[33]....
        /*00c0*/ 	.word	0xffffffff


	//   ....[34]....
        /*00c4*/ 	.word	0xffffffff


	//   ....[35]....
        /*00c8*/ 	.word	0xffffffff


	//   ....[36]....
        /*00cc*/ 	.word	0xffffffff


	//   ....[37]....
        /*00d0*/ 	.word	0xffffffff


	//   ....[38]....
        /*00d4*/ 	.word	0xffffffff


	//   ....[39]....
        /*00d8*/ 	.word	0xffffffff


	//----- nvinfo : EIATTR_COOP_GROUP_INSTR_OFFSETS
	.align		4
.L_2487:
        /*00dc*/ 	.byte	0x04, 0x28
        /*00de*/ 	.short	(.L_2489 - .L_2488)


	//   ....[0]....
.L_2488:
        /*00e0*/ 	.word	0x00000b70


	//   ....[1]....
        /*00e4*/ 	.word	0x00000ba0


	//   ....[2]....
        /*00e8*/ 	.word	0x00000bb0


	//   ....[3]....
        /*00ec*/ 	.word	0x00000bc0


	//   ....[4]....
        /*00f0*/ 	.word	0x00000bf0


	//   ....[5]....
        /*00f4*/ 	.word	0x00000c10


	//   ....[6]....
        /*00f8*/ 	.word	0x00000c20


	//   ....[7]....
        /*00fc*/ 	.word	0x00000c30


	//   ....[8]....
        /*0100*/ 	.word	0x00000c60


	//   ....[9]....
        /*0104*/ 	.word	0x00000c80


	//   ....[10]....
        /*0108*/ 	.word	0x00000ca0


	//   ....[11]....
        /*010c*/ 	.word	0x00000cb0


	//   ....[12]....
        /*0110*/ 	.word	0x00000ce0


	//   ....[13]....
        /*0114*/ 	.word	0x00000d00


	//   ....[14]....
        /*0118*/ 	.word	0x00000d20


	//   ....[15]....
        /*011c*/ 	.word	0x00000d30


	//   ....[16]....
        /*0120*/ 	.word	0x00000d60


	//   ....[17]....
        /*0124*/ 	.word	0x00000d90


	//   ....[18]....
        /*0128*/ 	.word	0x00000da0


	//   ....[19]....
        /*012c*/ 	.word	0x00000db0


	//   ....[20]....
        /*0130*/ 	.word	0x00001080


	//   ....[21]....
        /*0134*/ 	.word	0x000010f0


	//   ....[22]....
        /*0138*/ 	.word	0x00001150


	//   ....[23]....
        /*013c*/ 	.word	0x000011b0


	//   ....[24]....
        /*0140*/ 	.word	0x00001220


	//   ....[25]....
        /*0144*/ 	.word	0x00001290


	//   ....[26]....
        /*0148*/ 	.word	0x000012f0


	//   ....[27]....
        /*014c*/ 	.word	0x00001350


	//   ....[28]....
        /*0150*/ 	.word	0x000013b0


	//   ....[29]....
        /*0154*/ 	.word	0x00001420


	//   ....[30]....
        /*0158*/ 	.word	0x00001490


	//   ....[31]....
        /*015c*/ 	.word	0x000014f0


	//   ....[32]....
        /*0160*/ 	.word	0x00001550


	//   ....[33]....
        /*0164*/ 	.word	0x000015b0


	//   ....[34]....
        /*0168*/ 	.word	0x00001620


	//   ....[35]....
        /*016c*/ 	.word	0x00001690


	//   ....[36]....
        /*0170*/ 	.word	0x000016f0


	//   ....[37]....
        /*0174*/ 	.word	0x00001750


	//   ....[38]....
        /*0178*/ 	.word	0x000017b0


	//   ....[39]....
        /*017c*/ 	.word	0x00001810


	//----- nvinfo : EIATTR_EXIT_INSTR_OFFSETS
	.align		4
.L_2489:
        /*0180*/ 	.byte	0x04, 0x1c
        /*0182*/ 	.short	(.L_2491 - .L_2490)


	//   ....[0]....
.L_2490:
        /*0184*/ 	.word	0x00000070


	//   ....[1]....
        /*0188*/ 	.word	0x00001020


	//----- nvinfo : EIATTR_MAX_THREADS
	.align		4
.L_2491:
        /*018c*/ 	.byte	0x04, 0x05
        /*018e*/ 	.short	(.L_2493 - .L_2492)
.L_2492:
        /*0190*/ 	.word	0x00000400
        /*0194*/ 	.word	0x00000001
        /*0198*/ 	.word	0x00000001


	//----- nvinfo : EIATTR_CRS_STACK_SIZE
	.align		4
.L_2493:
        /*019c*/ 	.byte	0x04, 0x1e
        /*019e*/ 	.short	(.L_2495 - .L_2494)
.L_2494:
        /*01a0*/ 	.word	0x00000000
.L_2495:


//--------------------- .nv.info._ZN10layer_norm31ln_parallel_residual_bwd_kernelINS_13Kernel_traitsIf6__halffS2_fjLj7168ELj1ELj1ELj8ELj8ENS_18Kernel_traits_baseILj7168EfS2_fS2_fjLj256EEEEELb1ELb1ELb0EEEvNS_9BwdParamsE --------------------------
	.section	.nv.info._ZN10layer_norm31ln_parallel_residual_bwd_kernelINS_13Kernel_traitsIf6__halffS2_fjLj7168ELj1ELj1ELj8ELj8ENS_18Kernel_traits_baseILj7168EfS2_fS2_fjLj256EEEEELb1ELb1ELb0EEEvNS_9BwdParamsE,"",@"SHT_CUDA_INFO"
	.sectionflags	@""
	.align	4


	//----- nvinfo : EIATTR_CUDA_API_VERSION
	.align		4
        /*0000*/ 	.byte	0x04, 0x37
        /*0002*/ 	.short	(.L_2497 - .L_2496)
.L_2496:
        /*0004*/ 	.word	0x00000082


	//----- nvinfo : EIATTR_SW2861232_WAR
	.align		4
.L_2497:
        /*0008*/ 	.byte	0x01, 0x35
	.zero		2


	//----- nvinfo : EIATTR_PARAM_CBANK
	.align		4
        /*000c*/ 	.byte	0x04, 0x0a
        /*000e*/ 	.short	(.L_2499 - .L_2498)
	.align		4
.L_2498:
        /*0010*/ 	.word	index@(.nv.constant0._ZN10layer_norm31ln_parallel_residual_bwd_kernelINS_13Kernel_traitsIf6__halffS2_fjLj7168ELj1ELj1ELj8ELj8ENS_18Kernel_traits_baseILj7168EfS2_fS2_fjLj256EEEEELb1ELb1ELb0EEEvNS_9BwdParamsE)
        /*0014*/ 	.short	0x0160
        /*0016*/ 	.short	0x0128


	//----- nvinfo : EIATTR_CBANK_PARAM_SIZE
	.align		4
.L_2499:
        /*0018*/ 	.byte	0x03, 0x19
        /*001a*/ 	.short	0x0128


	//----- nvinfo : EIATTR_KPARAM_INFO
	.align		4
        /*001c*/ 	.byte	0x04, 0x17
        /*001e*/ 	.short	(.L_2501 - .L_2500)
.L_2500:
        /*0020*/ 	.word	0x00000000
        /*0024*/ 	.short	0x0000
        /*0026*/ 	.short	0x0000
        /*0028*/ 	.byte	0x00, 0xf0, 0xa1, 0x04


	//----- nvinfo : EIATTR_MAXREG_COUNT
	.align		4
.L_2501:
        /*002c*/ 	.byte	0x03, 0x1b
        /*002e*/ 	.short	0x00ff


	//----- nvinfo : EIATTR_NUM_BARRIERS
	.align		4
        /*0030*/ 	.byte	0x02, 0x4c
        /*0032*/ 	.byte	0x01
	.zero		1


	//----- nvinfo : EIATTR_MERCURY_ISA_VERSION
	.align		4
        /*0034*/ 	.byte	0x03, 0x5f
        /*0036*/ 	.short	0x0000


	//----- nvinfo : EIATTR_COOP_GROUP_MASK_REGIDS
	.align		4
        /*0038*/ 	.byte	0x04, 0x29
        /*003a*/ 	.short	(.L_2503 - .L_2502)


	//   ....[0]....
.L_2502:
        /*003c*/ 	.word	0xffffffff


	//   ....[1]....
        /*0040*/ 	.word	0xffffffff


	//   ....[2]....
        /*0044*/ 	.word	0xffffffff


	//   ....[3]....
        /*0048*/ 	.word	0xffffffff


	//   ....[4]....
        /*004c*/ 	.word	0xffffffff


	//   ....[5]....
        /*0050*/ 	.word	0xffffffff


	//   ....[6]....
        /*0054*/ 	.word	0xffffffff


	//   ....[7]....
        /*0058*/ 	.word	0xffffffff


	//   ....[8]....
        /*005c*/ 	.word	0xffffffff


	//   ....[9]....
        /*0060*/ 	.word	0xffffffff


	//   ....[10]....
        /*0064*/ 	.word	0xffffffff


	//   ....[11]....
        /*0068*/ 	.word	0xffffffff


	//   ....[12]....
        /*006c*/ 	.word	0xffffffff


	//   ....[13]....
        /*0070*/ 	.word	0xffffffff


	//   ....[14]....
        /*0074*/ 	.word	0xffffffff


	//   ....[15]....
        /*0078*/ 	.word	0xffffffff


	//   ....[16]....
        /*007c*/ 	.word	0xffffffff


	//   ....[17]....
        /*0080*/ 	.word	0xffffffff


	//   ....[18]....
        /*0084*/ 	.word	0xffffffff


	//   ....[19]....
        /*0088*/ 	.word	0xffffffff


	//----- nvinfo : EIATTR_COOP_GROUP_INSTR_OFFSETS
	.align		4
.L_2503:
        /*008c*/ 	.byte	0x04, 0x28
        /*008e*/ 	.short	(.L_2505 - .L_2504)


	//   ....[0]....
.L_2504:
        /*0090*/ 	.word	0x000021f0


	//   ....[1]....
        /*0094*/ 	.word	0x00002210


	//   ....[2]....
        /*0098*/ 	.word	0x00002230


	//   ....[3]....
        /*009c*/ 	.word	0x00002250


	//   ....[4]....
        /*00a0*/ 	.word	0x00002270


	//   ....[5]....
        /*00a4*/ 	.word	0x00002290


	//   ....[6]....
        /*00a8*/ 	.word	0x000022b0


	//   ....[7]....
        /*00ac*/ 	.word	0x000022d0


	//   ....[8]....
        /*00b0*/ 	.word	0x000022f0


	//   ....[9]....
        /*00b4*/ 	.word	0x00002310


	//   ....[10]....
        /*00b8*/ 	.word	0x00004d50


	//   ....[11]....
        /*00bc*/ 	.word	0x00004dd0


	//   ....[12]....
        /*00c0*/ 	.word	0x00004e50


	//   ....[13]....
        /*00c4*/ 	.word	0x00004ec0


	//   ....[14]....
        /*00c8*/ 	.word	0x00004f40


	//   ....[15]....
        /*00cc*/ 	.word	0x00004fb0


	//   ....[16]....
        /*00d0*/ 	.word	0x00005030


	//   ....[17]....
        /*00d4*/ 	.word	0x000050a0


	//   ....[18]....
        /*00d8*/ 	.word	0x00005120


	//   ....[19]....
        /*00dc*/ 	.word	0x00005190


	//----- nvinfo : EIATTR_EXIT_INSTR_OFFSETS
	.align		4
.L_2505:
        /*00e0*/ 	.byte	0x04, 0x1c
        /*00e2*/ 	.short	(.L_2507 - .L_2506)


	//   ....[0]....
.L_2506:
        /*00e4*/ 	.word	0x00004c90


	//   ....[1]....
        /*00e8*/ 	.word	0x00004cf0


	//----- nvinfo : EIATTR_MAX_THREADS
	.align		4
.L_2507:
        /*00ec*/ 	.byte	0x04, 0x05
        /*00ee*/ 	.short	(.L_2509 - .L_2508)
.L_2508:
        /*00f0*/ 	.word	0x00000100
        /*00f4*/ 	.word	0x00000001
        /*00f8*/ 	.word	0x00000001


	//----- nvinfo : EIATTR_CRS_STACK_SIZE
	.align		4
.L_2509:
        /*00fc*/ 	.byte	0x04, 0x1e
        /*00fe*/ 	.short	(.L_2511 - .L_2510)
.L_2510:
        /*0100*/ 	.word	0x00000000
.L_2511:


//--------------------- .nv.info._ZN10layer_norm22ln_bwd_finalize_kernelINS_22Kernel_traits_finalizeILj7168Ef6__halffS2_fjLb0ELj1024ELj4ENS_18Kernel_traits_baseILj7168EfS2_fS2_fjLj1024EEEEELb0ELb1EEEvNS_9BwdParamsE --------------------------
	.section	.nv.info._ZN10layer_norm22ln_bwd_finalize_kernelINS_22Kernel_traits_finalizeILj7168Ef6__halffS2_fjLb0ELj1024ELj4ENS_18Kernel_traits_baseILj7168EfS2_fS2_fjLj1024EEEEELb0ELb1EEEvNS_9BwdParamsE,"",@"SHT_CUDA_INFO"
	.sectionflags	@""
	.align	4


	//----- nvinfo : EIATTR_CUDA_API_VERSION
	.align		4
        /*0000*/ 	.byte	0x04, 0x37
        /*0002*/ 	.short	(.L_2513 - .L_2512)
.L_2512:
        /*0004*/ 	.word	0x00000082


	//----- nvinfo : EIATTR_SW2861232_WAR
	.align		4
.L_2513:
        /*0008*/ 	.byte	0x01, 0x35
	.zero		2


	//----- nvinfo : EIATTR_PARAM_CBANK
	.align		4
        /*000c*/ 	.byte	0x04, 0x0a
        /*000e*/ 	.short	(.L_2515 - .L_2514)
	.align		4
.L_2514:
        /*0010*/ 	.word	index@(.nv.constant0._ZN10layer_norm22ln_bwd_finalize_kernelINS_22Kernel_traits_finalizeILj7168Ef6__halffS2_fjLb0ELj1024ELj4ENS_18Kernel_traits_baseILj7168EfS2_fS2_fjLj1024EEEEELb0ELb1EEEvNS_9BwdParamsE)
        /*0014*/ 	.short	0x0160
        /*0016*/ 	.short	0x0128


	//----- nvinfo : EIATTR_CBANK_PARAM_SIZE
	.align		4
.L_2515:
        /*0018*/ 	.byte	0x03, 0x19
        /*001a*/ 	.short	0x0128


	//----- nvinfo : EIATTR_KPARAM_INFO
	.align		4
        /*001c*/ 	.byte	0x04, 0x17
        /*001e*/ 	.short	(.L_2517 - .L_2516)
.L_2516:
        /*0020*/ 	.word	0x00000000
        /*0024*/ 	.short	0x0000
        /*0026*/ 	.short	0x0000
        /*0028*/ 	.byte	0x00, 0xf0, 0xa1, 0x04


	//----- nvinfo : EIATTR_MAXREG_COUNT
	.align		4
.L_2517:
        /*002c*/ 	.byte	0x03, 0x1b
        /*002e*/ 	.short	0x0040


	//----- nvinfo : EIATTR_NUM_BARRIERS
	.align		4
        /*0030*/ 	.byte	0x02, 0x4c
        /*0032*/ 	.byte	0x01
	.zero		1


	//----- nvinfo : EIATTR_MERCURY_ISA_VERSION
	.align		4
        /*0034*/ 	.byte	0x03, 0x5f
        /*0036*/ 	.short	0x0000


	//----- nvinfo : EIATTR_COOP_GROUP_MASK_REGIDS
	.align		4
        /*0038*/ 	.byte	0x04, 0x29
        /*003a*/ 	.short	(.L_2519 - .L_2518)


	//   ....[0]....
.L_2518:
        /*003c*/ 	.word	0xffffffff


	//   ....[1]....
        /*0040*/ 	.word	0xffffffff


	//   ....[2]....
        /*0044*/ 	.word	0xffffffff


	//   ....[3]....
        /*0048*/ 	.word	0xffffffff


	//   ....[4]....
        /*004c*/ 	.word	0xffffffff


	//   ....[5]....
        /*0050*/ 	.word	0xffffffff


	//   ....[6]....
        /*0054*/ 	.word	0xffffffff


	//   ....[7]....
        /*0058*/ 	.word	0xffffffff


	//   ....[8]....
        /*005c*/ 	.word	0xffffffff


	//   ....[9]....
        /*0060*/ 	.word	0xffffffff


	//   ....[10]....
        /*0064*/ 	.word	0xffffffff


	//   ....[11]....
        /*0068*/ 	.word	0xffffffff


	//   ....[12]....
        /*006c*/ 	.word	0xffffffff


	//   ....[13]....
        /*0070*/ 	.word	0xffffffff


	//   ....[14]....
        /*0074*/ 	.word	0xffffffff


	//   ....[15]....
        /*0078*/ 	.word	0xffffffff


	//   ....[16]....
        /*007c*/ 	.word	0xffffffff


	//   ....[17]....
        /*0080*/ 	.word	0xffffffff


	//   ....[18]....
        /*0084*/ 	.word	0xffffffff


	//   ....[19]....
        /*0088*/ 	.word	0xffffffff


	//----- nvinfo : EIATTR_COOP_GROUP_INSTR_OFFSETS
	.align		4
.L_2519:
        /*008c*/ 	.byte	0x04, 0x28
        /*008e*/ 	.short	(.L_2521 - .L_2520)


	//   ....[0]....
.L_2520:
        /*0090*/ 	.word	0x000007f0


	//   ....[1]....
        /*0094*/ 	.word	0x00000820


	//   ....[2]....
        /*0098*/ 	.word	0x00000840


	//   ....[3]....
        /*009c*/ 	.word	0x00000850


	//   ....[4]....
        /*00a0*/ 	.word	0x00000880


	//   ....[5]....
        /*00a4*/ 	.word	0x00000890


	//   ....[6]....
        /*00a8*/ 	.word	0x000008c0


	//   ....[7]....
        /*00ac*/ 	.word	0x000008d0


	//   ....[8]....
        /*00b0*/ 	.word	0x00000900


	//   ....[9]....
        /*00b4*/ 	.word	0x00000910


	//   ....[10]....
        /*00b8*/ 	.word	0x00000ab0


	//   ....[11]....
        /*00bc*/ 	.word	0x00000b30


	//   ....[12]....
        /*00c0*/ 	.word	0x00000b90


	//   ....[13]....
        /*00c4*/ 	.word	0x00000bf0


	//   ....[14]....
        /*00c8*/ 	.word	0x00000c60


	//   ....[15]....
        /*00cc*/ 	.word	0x00000cd0


	//   ....[16]....
        /*00d0*/ 	.word	0x00000d30


	//   ....[17]....
        /*00d4*/ 	.word	0x00000d90


	//   ....[18]....
        /*00d8*/ 	.word	0x00000df0


	//   ....[19]....
        /*00dc*/ 	.word	0x00000e50


	//----- nvinfo : EIATTR_EXIT_INSTR_OFFSETS
	.align		4
.L_2521:
        /*00e0*/ 	.byte	0x04, 0x1c
        /*00e2*/ 	.short	(.L_2523 - .L_2522)


	//   ....[0]....
.L_2522:
        /*00e4*/ 	.word	0x00000070


	//   ....[1]....
        /*00e8*/ 	.word	0x00000a50


	//----- nvinfo : EIATTR_MAX_THREADS
	.align		4
.L_2523:
        /*00ec*/ 	.byte	0x04, 0x05
        /*00ee*/ 	.short	(.L_2525 - .L_2524)
.L_2524:
        /*00f0*/ 	.word	0x00000400
        /*00f4*/ 	.word	0x00000001
        /*00f8*/ 	.word	0x00000001


	//----- nvinfo : EIATTR_CRS_STACK_SIZE
	.align		4
.L_2525:
        /*00fc*/ 	.byte	0x04, 0x1e
        /*00fe*/ 	.short	(.L_2527 - .L_2526)
.L_2526:
        /*0100*/ 	.word	0x00000000
.L_2527:


//--------------------- .nv.info._ZN10layer_norm40ln_parallel_residual_bwd_finalize_kernelINS_22Kernel_traits_finalizeILj7168Ef6__halffS2_fjLb0ELj1024ELj4ENS_18Kernel_traits_baseILj7168EfS2_fS2_fjLj1024EEEEELb1EEEvNS_9BwdParamsE --------------------------
	.section	.nv.info._ZN10layer_norm40ln_parallel_residual_bwd_finalize_kernelINS_22Kernel_traits_finalizeILj7168Ef6__halffS2_fjLb0ELj1024ELj4ENS_18Kernel_traits_baseILj7168EfS2_fS2_fjLj1024EEEEELb1EEEvNS_9BwdParamsE,"",@"SHT_CUDA_INFO"
	.sectionflags	@""
	.align	4


	//----- nvinfo : EIATTR_CUDA_API_VERSION
	.align		4
        /*0000*/ 	.byte	0x04, 0x37
        /*0002*/ 	.short	(.L_2529 - .L_2528)
.L_2528:
        /*0004*/ 	.word	0x00000082


	//----- nvinfo : EIATTR_SW2861232_WAR
	.align		4
.L_2529:
        /*0008*/ 	.byte	0x01, 0x35
	.zero		2


	//----- nvinfo : EIATTR_PARAM_CBANK
	.align		4
        /*000c*/ 	.byte	0x04, 0x0a
        /*000e*/ 	.short	(.L_2531 - .L_2530)
	.align		4
.L_2530:
        /*0010*/ 	.word	index@(.nv.constant0._ZN10layer_norm40ln_parallel_residual_bwd_finalize_kernelINS_22Kernel_traits_finalizeILj7168Ef6__halffS2_fjLb0ELj1024ELj4ENS_18Kernel_traits_baseILj7168EfS2_fS2_fjLj1024EEEEELb1EEEvNS_9BwdParamsE)
        /*0014*/ 	.short	0x0160
        /*0016*/ 	.short	0x0128


	//----- nvinfo : EIATTR_CBANK_PARAM_SIZE
	.align		4
.L_2531:
        /*0018*/ 	.byte	0x03, 0x19
        /*001a*/ 	.short	0x0128


	//----- nvinfo : EIATTR_KPARAM_INFO
	.align		4
        /*001c*/ 	.byte	0x04, 0x17
        /*001e*/ 	.short	(.L_2533 - .L_2532)
.L_2532:
        /*0020*/ 	.word	0x00000000
        /*0024*/ 	.short	0x0000
        /*0026*/ 	.short	0x0000
        /*0028*/ 	.byte	0x00, 0xf0, 0xa1, 0x04


	//----- nvinfo : EIATTR_MAXREG_COUNT
	.align		4
.L_2533:
        /*002c*/ 	.byte	0x03, 0x1b
        /*002e*/ 	.short	0x0040


	//----- nvinfo : EIATTR_NUM_BARRIERS
	.align		4
        /*0030*/ 	.byte	0x02, 0x4c
        /*0032*/ 	.byte	0x01
	.zero		1


	//----- nvinfo : EIATTR_MERCURY_ISA_VERSION
	.align		4
        /*0034*/ 	.byte	0x03, 0x5f
        /*0036*/ 	.short	0x0000


	//----- nvinfo : EIATTR_COOP_GROUP_MASK_REGIDS
	.align		4
        /*0038*/ 	.byte	0x04, 0x29
        /*003a*/ 	.short	(.L_2535 - .L_2534)


	//   ....[0]....
.L_2534:
        /*003c*/ 	.word	0xffffffff


	//   ....[1]....
        /*0040*/ 	.word	0xffffffff


	//   ....[2]....
        /*0044*/ 	.word	0xffffffff


	//   ....[3]....
        /*0048*/ 	.word	0xffffffff


	//   ....[4]....
        /*004c*/ 	.word	0xffffffff


	//   ....[5]....
        /*0050*/ 	.word	0xffffffff


	//   ....[6]....
        /*0054*/ 	.word	0xffffffff


	//   ....[7]....
        /*0058*/ 	.word	0xffffffff


	//   ....[8]....
        /*005c*/ 	.word	0xffffffff


	//   ....[9]....
        /*0060*/ 	.word	0xffffffff


	//   ....[10]....
        /*0064*/ 	.word	0xffffffff


	//   ....[11]....
        /*0068*/ 	.word	0xffffffff


	//   ....[12]....
        /*006c*/ 	.word	0xffffffff


	//   ....[13]....
        /*0070*/ 	.word	0xffffffff


	//   ....[14]....
        /*0074*/ 	.word	0xffffffff


	//   ....[15]....
        /*0078*/ 	.word	0xffffffff


	//   ....[16]....
        /*007c*/ 	.word	0xffffffff


	//   ....[17]....
        /*0080*/ 	.word	0xffffffff


	//   ....[18]....
        /*0084*/ 	.word	0xffffffff


	//   ....[19]....
        /*0088*/ 	.word	0xffffffff


	//   ....[20]....
        /*008c*/ 	.word	0xffffffff


	//   ....[21]....
        /*0090*/ 	.word	0xffffffff


	//   ....[22]....
        /*0094*/ 	.word	0xffffffff


	//   ....[23]....
        /*0098*/ 	.word	0xffffffff


	//   ....[24]....
        /*009c*/ 	.word	0xffffffff


	//   ....[25]....
        /*00a0*/ 	.word	0xffffffff


	//   ....[26]....
        /*00a4*/ 	.word	0xffffffff


	//   ....[27]....
        /*00a8*/ 	.word	0xffffffff


	//   ....[28]....
        /*00ac*/ 	.word	0xffffffff


	//   ....[29]....
        /*00b0*/ 	.word	0xffffffff


	//   ....[30]....
        /*00b4*/ 	.word	0xffffffff


	//   ....[31]....
        /*00b8*/ 	.word	0xffffffff


	//   ....[32]....
        /*00bc*/ 	.word	0xffffffff


	//   ....[33]....
        /*00c0*/ 	.word	0xffffffff


	//   ....[34]....
        /*00c4*/ 	.word	0xffffffff


	//   ....[35]....
        /*00c8*/ 	.word	0xffffffff


	//   ....[36]....
        /*00cc*/ 	.word	0xffffffff


	//   ....[37]....
        /*00d0*/ 	.word	0xffffffff


	//   ....[38]....
        /*00d4*/ 	.word	0xffffffff


	//   ....[39]....
        /*00d8*/ 	.word	0xffffffff


	//----- nvinfo : EIATTR_COOP_GROUP_INSTR_OFFSETS
	.align		4
.L_2535:
        /*00dc*/ 	.byte	0x04, 0x28
        /*00de*/ 	.short	(.L_2537 - .L_2536)


	//   ....[0]....
.L_2536:
        /*00e0*/ 	.word	0x00000b60


	//   ....[1]....
        /*00e4*/ 	.word	0x00000b90


	//   ....[2]....
        /*00e8*/ 	.word	0x00000ba0


	//   ....[3]....
        /*00ec*/ 	.word	0x00000bb0


	//   ....[4]....
        /*00f0*/ 	.word	0x00000be0


	//   ....[5]....
        /*00f4*/ 	.word	0x00000c00


	//   ....[6]....
        /*00f8*/ 	.word	0x00000c10


	//   ....[7]....
        /*00fc*/ 	.word	0x00000c20


	//   ....[8]....
        /*0100*/ 	.word	0x00000c50


	//   ....[9]....
        /*0104*/ 	.word	0x00000c70


	//   ....[10]....
        /*0108*/ 	.word	0x00000c90


	//   ....[11]....
        /*010c*/ 	.word	0x00000ca0


	//   ....[12]....
        /*0110*/ 	.word	0x00000cd0


	//   ....[13]....
        /*0114*/ 	.word	0x00000cf0


	//   ....[14]....
        /*0118*/ 	.word	0x00000d10


	//   ....[15]....
        /*011c*/ 	.word	0x00000d20


	//   ....[16]....
        /*0120*/ 	.word	0x00000d50


	//   ....[17]....
        /*0124*/ 	.word	0x00000d80


	//   ....[18]....
        /*0128*/ 	.word	0x00000d90


	//   ....[19]....
        /*012c*/ 	.word	0x00000da0


	//   ....[20]....
        /*0130*/ 	.word	0x00001050


	//   ....[21]....
        /*0134*/ 	.word	0x000010c0


	//   ....[22]....
        /*0138*/ 	.word	0x00001120


	//   ....[23]....
        /*013c*/ 	.word	0x00001180


	//   ....[24]....
        /*0140*/ 	.word	0x000011f0


	//   ....[25]....
        /*0144*/ 	.word	0x00001260


	//   ....[26]....
        /*0148*/ 	.word	0x000012c0


	//   ....[27]....
        /*014c*/ 	.word	0x00001320


	//   ....[28]....
        /*0150*/ 	.word	0x00001380


	//   ....[29]....
        /*0154*/ 	.word	0x000013f0


	//   ....[30]....
        /*0158*/ 	.word	0x00001460


	//   ....[31]....
        /*015c*/ 	.word	0x000014c0


	//   ....[32]....
        /*0160*/ 	.word	0x00001520


	//   ....[33]....
        /*0164*/ 	.word	0x00001580


	//   ....[34]....
        /*0168*/ 	.word	0x000015f0


	//   ....[35]....
        /*016c*/ 	.word	0x00001660


	//   ....[36]....
        /*0170*/ 	.word	0x000016c0


	//   ....[37]....
        /*0174*/ 	.word	0x00001720


	//   ....[38]....
        /*0178*/ 	.word	0x00001780


	//   ....[39]....
        /*017c*/ 	.word	0x000017e0


	//----- nvinfo : EIATTR_EXIT_INSTR_OFFSETS
	.align		4
.L_2537:
        /*0180*/ 	.byte	0x04, 0x1c
        /*0182*/ 	.short	(.L_2539 - .L_2538)


	//   ....[0]....
.L_2538:
        /*0184*/ 	.word	0x00000070


	//   ....[1]....
        /*0188*/ 	.word	0x00000ff0


	//----- nvinfo : EIATTR_MAX_THREADS
	.align		4
.L_2539:
        /*018c*/ 	.byte	0x04, 0x05
        /*018e*/ 	.short	(.L_2541 - .L_2540)
.L_2540:
        /*0190*/ 	.word	0x00000400
        /*0194*/ 	.word	0x00000001
        /*0198*/ 	.word	0x00000001


	//----- nvinfo : EIATTR_CRS_STACK_SIZE
	.align		4
.L_2541:
        /*019c*/ 	.byte	0x04, 0x1e
        /*019e*/ 	.short	(.L_2543 - .L_2542)
.L_2542:
        /*01a0*/ 	.word	0x00000000
.L_2543:


//--------------------- .nv.info._ZN10layer_norm31ln_parallel_residual_bwd_kernelINS_13Kernel_traitsIf6__halffS2_fjLj7168ELj1ELj1ELj8ELj8ENS_18Kernel_traits_baseILj7168EfS2_fS2_fjLj256EEEEELb1ELb1ELb1EEEvNS_9BwdParamsE --------------------------
	.section	.nv.info._ZN10layer_norm31ln_parallel_residual_bwd_kernelINS_13Kernel_traitsIf6__halffS2_fjLj7168ELj1ELj1ELj8ELj8ENS_18Kernel_traits_baseILj7168EfS2_fS2_fjLj256EEEEELb1ELb1ELb1EEEvNS_9BwdParamsE,"",@"SHT_CUDA_INFO"
	.sectionflags	@""
	.align	4


	//----- nvinfo : EIATTR_CUDA_API_VERSION
	.align		4
        /*0000*/ 	.byte	0x04, 0x37
        /*0002*/ 	.short	(.L_2545 - .L_2544)
.L_2544:
        /*0004*/ 	.word	0x00000082


	//----- nvinfo : EIATTR_SW2861232_WAR
	.align		4
.L_2545:
        /*0008*/ 	.byte	0x01, 0x35
	.zero		2


	//----- nvinfo : EIATTR_PARAM_CBANK
	.align		4
        /*000c*/ 	.byte	0x04, 0x0a
        /*000e*/ 	.short	(.L_2547 - .L_2546)
	.align		4
.L_2546:
        /*0010*/ 	.word	index@(.nv.constant0._ZN10layer_norm31ln_parallel_residual_bwd_kernelINS_13Kernel_traitsIf6__halffS2_fjLj7168ELj1ELj1ELj8ELj8ENS_18Kernel_traits_baseILj7168EfS2_fS2_fjLj256EEEEELb1ELb1ELb1EEEvNS_9BwdParamsE)
        /*0014*/ 	.short	0x0160
        /*0016*/ 	.short	0x0128


	//----- nvinfo : EIATTR_CBANK_PARAM_SIZE
	.align		4
.L_2547:
        /*0018*/ 	.byte	0x03, 0x19
        /*001a*/ 	.short	0x0128


	//----- nvinfo : EIATTR_KPARAM_INFO
	.align		4
        /*001c*/ 	.byte	0x04, 0x17
        /*001e*/ 	.short	(.L_2549 - .L_2548)
.L_2548:
        /*0020*/ 	.word	0x00000000
        /*0024*/ 	.short	0x0000
        /*0026*/ 	.short	0x0000
        /*0028*/ 	.byte	0x00, 0xf0, 0xa1, 0x04


	//----- nvinfo : EIATTR_MAXREG_COUNT
	.align		4
.L_2549:
        /*002c*/ 	.byte	0x03, 0x1b
        /*002e*/ 	.short	0x00ff


	//----- nvinfo : EIATTR_NUM_BARRIERS
	.align		4
        /*0030*/ 	.byte	0x02, 0x4c
        /*0032*/ 	.byte	0x01
	.zero		1


	//----- nvinfo : EIATTR_MERCURY_ISA_VERSION
	.align		4
        /*0034*/ 	.byte	0x03, 0x5f
        /*0036*/ 	.short	0x0000


	//----- nvinfo : EIATTR_COOP_GROUP_MASK_REGIDS
	.align		4
        /*0038*/ 	.byte	0x04, 0x29
        /*003a*/ 	.short	(.L_2551 - .L_2550)


	//   ....[0]....
.L_2550:
        /*003c*/ 	.word	0xffffffff


	//   ....[1]....
        /*0040*/ 	.word	0xffffffff


	//   ....[2]....
        /*0044*/ 	.word	0xffffffff


	//   ....[3]....
        /*0048*/ 	.word	0xffffffff


	//   ....[4]....
        /*004c*/ 	.word	0xffffffff


	//   ....[5]....
        /*0050*/ 	.word	0xffffffff


	//   ....[6]....
        /*0054*/ 	.word	0xffffffff


	//   ....[7]....
        /*0058*/ 	.word	0xffffffff


	//   ....[8]....
        /*005c*/ 	.word	0xffffffff


	//   ....[9]....
        /*0060*/ 	.word	0xffffffff


	//   ....[10]....
        /*0064*/ 	.word	0xffffffff


	//   ....[11]....
        /*0068*/ 	.word	0xffffffff


	//   ....[12]....
        /*006c*/ 	.word	0xffffffff


	//   ....[13]....
        /*0070*/ 	.word	0xffffffff


	//   ....[14]....
        /*0074*/ 	.word	0xffffffff


	//   ....[15]....
        /*0078*/ 	.word	0xffffffff


	//   ....[16]....
        /*007c*/ 	.word	0xffffffff


	//   ....[17]....
        /*0080*/ 	.word	0xffffffff


	//   ....[18]....
        /*0084*/ 	.word	0xffffffff


	//   ....[19]....
        /*0088*/ 	.word	0xffffffff


	//----- nvinfo : EIATTR_COOP_GROUP_INSTR_OFFSETS
	.align		4
.L_2551:
        /*008c*/ 	.byte	0x04, 0x28
        /*008e*/ 	.short	(.L_2553 - .L_2552)


	//   ....[0]....
.L_2552:
        /*0090*/ 	.word	0x00001d60


	//   ....[1]....
        /*0094*/ 	.word	0x00001d80


	//   ....[2]....
        /*0098*/ 	.word	0x00001da0


	//   ....[3]....
        /*009c*/ 	.word	0x00001dc0


	//   ....[4]....
        /*00a0*/ 	.word	0x00001de0


	//   ....[5]....
        /*00a4*/ 	.word	0x00001e00


	//   ....[6]....
        /*00a8*/ 	.word	0x00001e20


	//   ....[7]....
        /*00ac*/ 	.word	0x00001e40


	//   ....[8]....
        /*00b0*/ 	.word	0x00001e60


	//   ....[9]....
        /*00b4*/ 	.word	0x00001e80


	//   ....[10]....
        /*00b8*/ 	.word	0x000046b0


	//   ....[11]....
        /*00bc*/ 	.word	0x00004730


	//   ....[12]....
        /*00c0*/ 	.word	0x000047b0


	//   ....[13]....
        /*00c4*/ 	.word	0x00004820


	//   ....[14]....
        /*00c8*/ 	.word	0x000048a0


	//   ....[15]....
        /*00cc*/ 	.word	0x00004910


	//   ....[16]....
        /*00d0*/ 	.word	0x00004990


	//   ....[17]....
        /*00d4*/ 	.word	0x00004a00


	//   ....[18]....
        /*00d8*/ 	.word	0x00004a80


	//   ....[19]....
        /*00dc*/ 	.word	0x00004af0


	//----- nvinfo : EIATTR_EXIT_INSTR_OFFSETS
	.align		4
.L_2553:
        /*00e0*/ 	.byte	0x04, 0x1c
        /*00e2*/ 	.short	(.L_2555 - .L_2554)


	//   ....[0]....
.L_2554:
        /*00e4*/ 	.word	0x00004650


	//----- nvinfo : EIATTR_MAX_THREADS
	.align		4
.L_2555:
        /*00e8*/ 	.byte	0x04, 0x05
        /*00ea*/ 	.short	(.L_2557 - .L_2556)
.L_2556:
        /*00ec*/ 	.word	0x00000100
        /*00f0*/ 	.word	0x00000001
        /*00f4*/ 	.word	0x00000001


	//----- nvinfo : EIATTR_CRS_STACK_SIZE
	.align		4
.L_2557:
        /*00f8*/ 	.byte	0x04, 0x1e
        /*00fa*/ 	.short	(.L_2559 - .L_2558)
.L_2558:
        /*00fc*/ 	.word	0x00000000
.L_2559:


//--------------------- .nv.info._ZN10layer_norm31ln_parallel_residual_bwd_kernelINS_13Kernel_traitsI6__halfffffjLj7168ELj1ELj1ELj8ELj16ENS_18Kernel_traits_baseILj7168ES2_ffffjLj256EEEEELb0ELb0ELb0EEEvNS_9BwdParamsE --------------------------
	.section	.nv.info._ZN10layer_norm31ln_parallel_residual_bwd_kernelINS_13Kernel_traitsI6__halfffffjLj7168ELj1ELj1ELj8ELj16ENS_18Kernel_traits_baseILj7168ES2_ffffjLj256EEEEELb0ELb0ELb0EEEvNS_9BwdParamsE,"",@"SHT_CUDA_INFO"
	.sectionflags	@""
	.align	4


	//----- nvinfo : EIATTR_CUDA_API_VERSION
	.align		4
        /*0000*/ 	.byte	0x04, 0x37
        /*0002*/ 	.short	(.L_2561 - .L_2560)
.L_2560:
        /*0004*/ 	.word	0x00000082


	//----- nvinfo : EIATTR_SW2861232_WAR
	.align		4
.L_2561:
        /*0008*/ 	.byte	0x01, 0x35
	.zero		2


	//----- nvinfo : EIATTR_PARAM_CBANK
	.align		4
        /*000c*/ 	.byte	0x04, 0x0a
        /*000e*/ 	.short	(.L_2563 - .L_2562)
	.align		4
.L_2562:
        /*0010*/ 	.word	index@(.nv.constant0._ZN10layer_norm31ln_parallel_residual_bwd_kernelINS_13Kernel_traitsI6__halfffffjLj7168ELj1ELj1ELj8ELj16ENS_18Kernel_traits_baseILj7168ES2_ffffjLj256EEEEELb0ELb0ELb0EEEvNS_9BwdParamsE)
        /*0014*/ 	.short	0x0160
        /*0016*/ 	.short	0x0128


	//----- nvinfo : EIATTR_CBANK_PARAM_SIZE
	.align		4
.L_2563:
        /*0018*/ 	.byte	0x03, 0x19
        /*001a*/ 	.short	0x0128


	//----- nvinfo : EIATTR_KPARAM_INFO
	.align		4
        /*001c*/ 	.byte	0x04, 0x17
        /*001e*/ 	.short	(.L_2565 - .L_2564)
.L_2564:
        /*0020*/ 	.word	0x00000000
        /*0024*/ 	.short	0x0000
        /*0026*/ 	.short	0x0000
        /*0028*/ 	.byte	0x00, 0xf0, 0xa1, 0x04


	//----- nvinfo : EIATTR_MAXREG_COUNT
	.align		4
.L_2565:
        /*002c*/ 	.byte	0x03, 0x1b
        /*002e*/ 	.short	0x00ff


	//----- nvinfo : EIATTR_NUM_BARRIERS
	.align		4
        /*0030*/ 	.byte	0x02, 0x4c
        /*0032*/ 	.byte	0x01
	.zero		1


	//----- nvinfo : EIATTR_ANNOTATIONS
	.align		4
        /*0034*/ 	.byte	0x04, 0x55
        /*0036*/ 	.short	(.L_2567 - .L_2566)


	//   ....[0]....
.L_2566:
        /* <DEDUP_REMOVED lines=30> */


	//----- nvinfo : EIATTR_MERCURY_ISA_VERSION
	.align		4
.L_2567:
        /*0208*/ 	.byte	0x03, 0x5f
        /*020a*/ 	.short	0x0000


	//----- nvinfo : EIATTR_COOP_GROUP_MASK_REGIDS
	.align		4
        /*020c*/ 	.byte	0x04, 0x29
        /*020e*/ 	.short	(.L_2569 - .L_2568)


	//   ....[0]....
.L_2568:
        /*0210*/ 	.word	0xffffffff


	//   ....[1]....
        /*0214*/ 	.word	0xffffffff


	//   ....[2]....
        /*0218*/ 	.word	0xffffffff


	//   ....[3]....
        /*021c*/ 	.word	0xffffffff


	//   ....[4]....
        /*0220*/ 	.word	0xffffffff


	//   ....[5]....
        /*0224*/ 	.word	0xffffffff


	//   ....[6]....
        /*0228*/ 	.word	0xffffffff


	//   ....[7]....
        /*022c*/ 	.word	0xffffffff


	//   ....[8]....
        /*0230*/ 	.word	0xffffffff


	//   ....[9]....
        /*0234*/ 	.word	0xffffffff


	//   ....[10]....
        /*0238*/ 	.word	0xffffffff


	//   ....[11]....
        /*023c*/ 	.word	0xffffffff


	//   ....[12]....
        /*0240*/ 	.word	0xffffffff


	//   ....[13]....
        /*0244*/ 	.word	0xffffffff


	//   ....[14]....
        /*0248*/ 	.word	0xffffffff


	//   ....[15]....
        /*024c*/ 	.word	0xffffffff


	//   ....[16]....
        /*0250*/ 	.word	0xffffffff


	//   ....[17]....
        /*0254*/ 	.word	0xffffffff


	//   ....[18]....
        /*0258*/ 	.word	0xffffffff


	//   ....[19]....
        /*025c*/ 	.word	0xffffffff


	//----- nvinfo : EIATTR_COOP_GROUP_INSTR_OFFSETS
	.align		4
.L_2569:
        /*0260*/ 	.byte	0x04, 0x28
        /*0262*/ 	.short	(.L_2571 - .L_2570)


	//   ....[0]....
.L_2570:
        /*0264*/ 	.word	0x00002db0


	//   ....[1]....
        /*0268*/ 	.word	0x00002dd0


	//   ....[2]....
        /*026c*/ 	.word	0x00002e00


	//   ....[3]....
        /*0270*/ 	.word	0x00002e20


	//   ....[4]....
        /*0274*/ 	.word	0x00002e40


	//   ....[5]....
        /*0278*/ 	.word	0x00002e60


	//   ....[6]....
        /*027c*/ 	.word	0x00002e70


	//   ....[7]....
        /*0280*/ 	.word	0x00002ea0


	//   ....[8]....
        /*0284*/ 	.word	0x00002eb0


	//   ....[9]....
        /*0288*/ 	.word	0x00002ed0


	//   ....[10]....
        /*028c*/ 	.word	0x00004bb0


	//   ....[11]....
        /*0290*/ 	.word	0x00004c30


	//   ....[12]....
        /*0294*/ 	.word	0x00004cb0


	//   ....[13]....
        /*0298*/ 	.word	0x00004d20


	//   ....[14]....
        /*029c*/ 	.word	0x00004da0


	//   ....[15]....
        /*02a0*/ 	.word	0x00004e10


	//   ....[16]....
        /*02a4*/ 	.word	0x00004e90


	//   ....[17]....
        /*02a8*/ 	.word	0x00004f00


	//   ....[18]....
        /*02ac*/ 	.word	0x00004f80


	//   ....[19]....
        /*02b0*/ 	.word	0x00004ff0


	//----- nvinfo : EIATTR_EXIT_INSTR_OFFSETS
	.align		4
.L_2571:
        /*02b4*/ 	.byte	0x04, 0x1c
        /*02b6*/ 	.short	(.L_2573 - .L_2572)


	//   ....[0]....
.L_2572:
        /*02b8*/ 	.word	0x00004ab0


	//   ....[1]....
        /*02bc*/ 	.word	0x00004b50


	//----- nvinfo : EIATTR_MAX_THREADS
	.align		4
.L_2573:
        /*02c0*/ 	.byte	0x04, 0x05
        /*02c2*/ 	.short	(.L_2575 - .L_2574)
.L_2574:
        /*02c4*/ 	.word	0x00000100
        /*02c8*/ 	.word	0x00000001
        /*02cc*/ 	.word	0x00000001


	//----- nvinfo : EIATTR_CRS_STACK_SIZE
	.align		4
.L_2575:
        /*02d0*/ 	.byte	0x04, 0x1e
        /*02d2*/ 	.short	(.L_2577 - .L_2576)
.L_2576:
        /*02d4*/ 	.word	0x00000000
.L_2577:


//--------------------- .nv.info._ZN10layer_norm31ln_parallel_residual_bwd_kernelINS_13Kernel_traitsI6__halfffffjLj7168ELj1ELj1ELj8ELj16ENS_18Kernel_traits_baseILj7168ES2_ffffjLj256EEEEELb0ELb0ELb1EEEvNS_9BwdParamsE --------------------------
	.section	.nv.info._ZN10layer_norm31ln_parallel_residual_bwd_kernelINS_13Kernel_traitsI6__halfffffjLj7168ELj1ELj1ELj8ELj16ENS_18Kernel_traits_baseILj7168ES2_ffffjLj256EEEEELb0ELb0ELb1EEEvNS_9BwdParamsE,"",@"SHT_CUDA_INFO"
	.sectionflags	@""
	.align	4


	//----- nvinfo : EIATTR_CUDA_API_VERSION
	.align		4
        /*0000*/ 	.byte	0x04, 0x37
        /*0002*/ 	.short	(.L_2579 - .L_2578)
.L_2578:
        /*0004*/ 	.word	0x00000082


	//----- nvinfo : EIATTR_SW2861232_WAR
	.align		4
.L_2579:
        /*0008*/ 	.byte	0x01, 0x35
	.zero		2


	//----- nvinfo : EIATTR_PARAM_CBANK
	.align		4
        /*000c*/ 	.byte	0x04, 0x0a
        /*000e*/ 	.short	(.L_2581 - .L_2580)
	.align		4
.L_2580:
        /*0010*/ 	.word	index@(.nv.constant0._ZN10layer_norm31ln_parallel_residual_bwd_kernelINS_13Kernel_traitsI6__halfffffjLj7168ELj1ELj1ELj8ELj16ENS_18Kernel_traits_baseILj7168ES2_ffffjLj256EEEEELb0ELb0ELb1EEEvNS_9BwdParamsE)
        /*0014*/ 	.short	0x0160
        /*0016*/ 	.short	0x0128


	//----- nvinfo : EIATTR_CBANK_PARAM_SIZE
	.align		4
.L_2581:
        /*0018*/ 	.byte	0x03, 0x19
        /*001a*/ 	.short	0x0128


	//----- nvinfo : EIATTR_KPARAM_INFO
	.align		4
        /*001c*/ 	.byte	0x04, 0x17
        /*001e*/ 	.short	(.L_2583 - .L_2582)
.L_2582:
        /*0020*/ 	.word	0x00000000
        /*0024*/ 	.short	0x0000
        /*0026*/ 	.short	0x0000
        /*0028*/ 	.byte	0x00, 0xf0, 0xa1, 0x04


	//----- nvinfo : EIATTR_MAXREG_COUNT
	.align		4
.L_2583:
        /*002c*/ 	.byte	0x03, 0x1b
        /*002e*/ 	.short	0x00ff


	//----- nvinfo : EIATTR_NUM_BARRIERS
	.align		4
        /*0030*/ 	.byte	0x02, 0x4c
        /*0032*/ 	.byte	0x01
	.zero		1


	//----- nvinfo : EIATTR_ANNOTATIONS
	.align		4
        /*0034*/ 	.byte	0x04, 0x55
        /*0036*/ 	.short	(.L_2585 - .L_2584)


	//   ....[0]....
.L_2584:
        /* <DEDUP_REMOVED lines=53> */


	//----- nvinfo : EIATTR_MERCURY_ISA_VERSION
	.align		4
.L_2585:
        /*0378*/ 	.byte	0x03, 0x5f
        /*037a*/ 	.short	0x0000


	//----- nvinfo : EIATTR_COOP_GROUP_MASK_REGIDS
	.align		4
        /*037c*/ 	.byte	0x04, 0x29
        /*037e*/ 	.short	(.L_2587 - .L_2586)


	//   ....[0]....
.L_2586:
        /*0380*/ 	.word	0xffffffff


	//   ....[1]....
        /*0384*/ 	.word	0xffffffff


	//   ....[2]....
        /*0388*/ 	.word	0xffffffff


	//   ....[3]....
        /*038c*/ 	.word	0xffffffff


	//   ....[4]....
        /*0390*/ 	.word	0xffffffff


	//   ....[5]....
        /*0394*/ 	.word	0xffffffff


	//   ....[6]....
        /*0398*/ 	.word	0xffffffff


	//   ....[7]....
        /*039c*/ 	.word	0xffffffff


	//   ....[8]....
        /*03a0*/ 	.word	0xffffffff


	//   ....[9]....
        /*03a4*/ 	.word	0xffffffff


	//   ....[10]....
        /*03a8*/ 	.word	0xffffffff


	//   ....[11]....
        /*03ac*/ 	.word	0xffffffff


	//   ....[12]....
        /*03b0*/ 	.word	0xffffffff


	//   ....[13]....
        /*03b4*/ 	.word	0xffffffff


	//   ....[14]....
        /*03b8*/ 	.word	0xffffffff


	//   ....[15]....
        /*03bc*/ 	.word	0xffffffff


	//   ....[16]....
        /*03c0*/ 	.word	0xffffffff


	//   ....[17]....
        /*03c4*/ 	.word	0xffffffff


	//   ....[18]....
        /*03c8*/ 	.word	0xffffffff


	//   ....[19]....
        /*03cc*/ 	.word	0xffffffff


	//----- nvinfo : EIATTR_COOP_GROUP_INSTR_OFFSETS
	.align		4
.L_2587:
        /*03d0*/ 	.byte	0x04, 0x28
        /*03d2*/ 	.short	(.L_2589 - .L_2588)


	//   ....[0]....
.L_2588:
        /*03d4*/ 	.word	0x00002d70


	//   ....[1]....
        /*03d8*/ 	.word	0x00002d90


	//   ....[2]....
        /*03dc*/ 	.word	0x00002dc0


	//   ....[3]....
        /*03e0*/ 	.word	0x00002de0


	//   ....[4]....
        /*03e4*/ 	.word	0x00002e00


	//   ....[5]....
        /*03e8*/ 	.word	0x00002e20


	//   ....[6]....
        /*03ec*/ 	.word	0x00002e40


	//   ....[7]....
        /*03f0*/ 	.word	0x00002e60


	//   ....[8]....
        /*03f4*/ 	.word	0x00002e70


	//   ....[9]....
        /*03f8*/ 	.word	0x00002e90


	//   ....[10]....
        /*03fc*/ 	.word	0x00004a40


	//   ....[11]....
        /*0400*/ 	.word	0x00004ac0


	//   ....[12]....
        /*0404*/ 	.word	0x00004b40


	//   ....[13]....
        /*0408*/ 	.word	0x00004bb0


	//   ....[14]....
        /*040c*/ 	.word	0x00004c30


	//   ....[15]....
        /*0410*/ 	.word	0x00004ca0


	//   ....[16]....
        /*0414*/ 	.word	0x00004d20


	//   ....[17]....
        /*0418*/ 	.word	0x00004d90


	//   ....[18]....
        /*041c*/ 	.word	0x00004e10


	//   ....[19]....
        /*0420*/ 	.word	0x00004e80


	//----- nvinfo : EIATTR_EXIT_INSTR_OFFSETS
	.align		4
.L_2589:
        /*0424*/ 	.byte	0x04, 0x1c
        /*0426*/ 	.short	(.L_2591 - .L_2590)


	//   ....[0]....
.L_2590:
        /*0428*/ 	.word	0x000049e0


	//----- nvinfo : EIATTR_MAX_THREADS
	.align		4
.L_2591:
        /*042c*/ 	.byte	0x04, 0x05
        /*042e*/ 	.short	(.L_2593 - .L_2592)
.L_2592:
        /*0430*/ 	.word	0x00000100
        /*0434*/ 	.word	0x00000001
        /*0438*/ 	.word	0x00000001


	//----- nvinfo : EIATTR_CRS_STACK_SIZE
	.align		4
.L_2593:
        /*043c*/ 	.byte	0x04, 0x1e
        /*043e*/ 	.short	(.L_2595 - .L_2594)
.L_2594:
        /*0440*/ 	.word	0x00000000
.L_2595:


//--------------------- .nv.info._ZN10layer_norm31ln_parallel_residual_bwd_kernelINS_13Kernel_traitsI6__halfffffjLj7168ELj1ELj1ELj8ELj16ENS_18Kernel_traits_baseILj7168ES2_ffffjLj256EEEEELb0ELb1ELb0EEEvNS_9BwdParamsE --------------------------
	.section	.nv.info._ZN10layer_norm31ln_parallel_residual_bwd_kernelINS_13Kernel_traitsI6__halfffffjLj7168ELj1ELj1ELj8ELj16ENS_18Kernel_traits_baseILj7168ES2_ffffjLj256EEEEELb0ELb1ELb0EEEvNS_9BwdParamsE,"",@"SHT_CUDA_INFO"
	.sectionflags	@""
	.align	4


	//----- nvinfo : EIATTR_CUDA_API_VERSION
	.align		4
        /*0000*/ 	.byte	0x04, 0x37
        /*0002*/ 	.short	(.L_2597 - .L_2596)
.L_2596:
        /*0004*/ 	.word	0x00000082


	//----- nvinfo : EIATTR_SW2861232_WAR
	.align		4
.L_2597:
        /*0008*/ 	.byte	0x01, 0x35
	.zero		2


	//----- nvinfo : EIATTR_PARAM_CBANK
	.align		4
        /*000c*/ 	.byte	0x04, 0x0a
        /*000e*/ 	.short	(.L_2599 - .L_2598)
	.align		4
.L_2598:
        /*0010*/ 	.word	index@(.nv.constant0._ZN10layer_norm31ln_parallel_residual_bwd_kernelINS_13Kernel_traitsI6__halfffffjLj7168ELj1ELj1ELj8ELj16ENS_18Kernel_traits_baseILj7168ES2_ffffjLj256EEEEELb0ELb1ELb0EEEvNS_9BwdParamsE)
        /*0014*/ 	.short	0x0160
        /*0016*/ 	.short	0x0128


	//----- nvinfo : EIATTR_CBANK_PARAM_SIZE
	.align		4
.L_2599:
        /*0018*/ 	.byte	0x03, 0x19
        /*001a*/ 	.short	0x0128


	//----- nvinfo : EIATTR_KPARAM_INFO
	.align		4
        /*001c*/ 	.byte	0x04, 0x17
        /*001e*/ 	.short	(.L_2601 - .L_2600)
.L_2600:
        /*0020*/ 	.word	0x00000000
        /*0024*/ 	.short	0x0000
        /*0026*/ 	.short	0x0000
        /*0028*/ 	.byte	0x00, 0xf0, 0xa1, 0x04


	//----- nvinfo : EIATTR_MAXREG_COUNT
	.align		4
.L_2601:
        /*002c*/ 	.byte	0x03, 0x1b
        /*002e*/ 	.short	0x00ff


	//----- nvinfo : EIATTR_NUM_BARRIERS
	.align		4
        /*0030*/ 	.byte	0x02, 0x4c
        /*0032*/ 	.byte	0x01
	.zero		1


	//----- nvinfo : EIATTR_MERCURY_ISA_VERSION
	.align		4
        /*0034*/ 	.byte	0x03, 0x5f
        /*0036*/ 	.short	0x0000


	//----- nvinfo : EIATTR_COOP_GROUP_MASK_REGIDS
	.align		4
        /*0038*/ 	.byte	0x04, 0x29
        /*003a*/ 	.short	(.L_2603 - .L_2602)


	//   ....[0]....
.L_2602:
        /*003c*/ 	.word	0xffffffff


	//   ....[1]....
        /*0040*/ 	.word	0xffffffff


	//   ....[2]....
        /*0044*/ 	.word	0xffffffff


	//   ....[3]....
        /*0048*/ 	.word	0xffffffff


	//   ....[4]....
        /*004c*/ 	.word	0xffffffff


	//   ....[5]....
        /*0050*/ 	.word	0xffffffff


	//   ....[6]....
        /*0054*/ 	.word	0xffffffff


	//   ....[7]....
        /*0058*/ 	.word	0xffffffff


	//   ....[8]....
        /*005c*/ 	.word	0xffffffff


	//   ....[9]....
        /*0060*/ 	.word	0xffffffff


	//   ....[10]....
        /*0064*/ 	.word	0xffffffff


	//   ....[11]....
        /*0068*/ 	.word	0xffffffff


	//   ....[12]....
        /*006c*/ 	.word	0xffffffff


	//   ....[13]....
        /*0070*/ 	.word	0xffffffff


	//   ....[14]....
        /*0074*/ 	.word	0xffffffff


	//   ....[15]....
        /*0078*/ 	.word	0xffffffff


	//   ....[16]....
        /*007c*/ 	.word	0xffffffff


	//   ....[17]....
        /*0080*/ 	.word	0xffffffff


	//   ....[18]....
        /*0084*/ 	.word	0xffffffff


	//   ....[19]....
        /*0088*/ 	.word	0xffffffff


	//----- nvinfo : EIATTR_COOP_GROUP_INSTR_OFFSETS
	.align		4
.L_2603:
        /*008c*/ 	.byte	0x04, 0x28
        /*008e*/ 	.short	(.L_2605 - .L_2604)


	//   ....[0]....
.L_2604:
        /*0090*/ 	.word	0x00001d80


	//   ....[1]....
        /*0094*/ 	.word	0x00001da0


	//   ....[2]....
        /*0098*/ 	.word	0x00001dc0


	//   ....[3]....
        /*009c*/ 	.word	0x00001de0


	//   ....[4]....
        /*00a0*/ 	.word	0x00001e00


	//   ....[5]....
        /*00a4*/ 	.word	0x00001e20


	//   ....[6]....
        /*00a8*/ 	.word	0x00001e40


	//   ....[7]....
        /*00ac*/ 	.word	0x00001e60


	//   ....[8]....
        /*00b0*/ 	.word	0x00001e80


	//   ....[9]....
        /*00b4*/ 	.word	0x00001ea0


	//   ....[10]....
        /*00b8*/ 	.word	0x00003890


	//   ....[11]....
        /*00bc*/ 	.word	0x00003910


	//   ....[12]....
        /*00c0*/ 	.word	0x00003990


	//   ....[13]....
        /*00c4*/ 	.word	0x00003a00


	//   ....[14]....
        /*00c8*/ 	.word	0x00003a80


	//   ....[15]....
        /*00cc*/ 	.word	0x00003af0


	//   ....[16]....
        /*00d0*/ 	.word	0x00003b70


	//   ....[17]....
        /*00d4*/ 	.word	0x00003be0


	//   ....[18]....
        /*00d8*/ 	.word	0x00003c60


	//   ....[19]....
        /*00dc*/ 	.word	0x00003cd0


	//----- nvinfo : EIATTR_EXIT_INSTR_OFFSETS
	.align		4
.L_2605:
        /*00e0*/ 	.byte	0x04, 0x1c
        /*00e2*/ 	.short	(.L_2607 - .L_2606)


	//   ....[0]....
.L_2606:
        /*00e4*/ 	.word	0x000037d0


	//   ....[1]....
        /*00e8*/ 	.word	0x00003830


	//----- nvinfo : EIATTR_MAX_THREADS
	.align		4
.L_2607:
        /*00ec*/ 	.byte	0x04, 0x05
        /*00ee*/ 	.short	(.L_2609 - .L_2608)
.L_2608:
        /*00f0*/ 	.word	0x00000100
        /*00f4*/ 	.word	0x00000001
        /*00f8*/ 	.word	0x00000001


	//----- nvinfo : EIATTR_CRS_STACK_SIZE
	.align		4
.L_2609:
        /*00fc*/ 	.byte	0x04, 0x1e
        /*00fe*/ 	.short	(.L_2611 - .L_2610)
.L_2610:
        /*0100*/ 	.word	0x00000000
.L_2611:


//--------------------- .nv.info._ZN10layer_norm31ln_parallel_residual_bwd_kernelINS_13Kernel_traitsI6__halfffffjLj7168ELj1ELj1ELj8ELj16ENS_18Kernel_traits_baseILj7168ES2_ffffjLj256EEEEELb0ELb1ELb1EEEvNS_9BwdParamsE --------------------------
	.section	.nv.info._ZN10layer_norm31ln_parallel_residual_bwd_kernelINS_13Kernel_traitsI6__halfffffjLj7168ELj1ELj1ELj8ELj16ENS_18Kernel_traits_baseILj7168ES2_ffffjLj256EEEEELb0ELb1ELb1EEEvNS_9BwdParamsE,"",@"SHT_CUDA_INFO"
	.sectionflags	@""
	.align	4


	//----- nvinfo : EIATTR_CUDA_API_VERSION
	.align		4
        /*0000*/ 	.byte	0x04, 0x37
        /*0002*/ 	.short	(.L_2613 - .L_2612)
.L_2612:
        /*0004*/ 	.word	0x00000082


	//----- nvinfo : EIATTR_SW2861232_WAR
	.align		4
.L_2613:
        /*0008*/ 	.byte	0x01, 0x35
	.zero		2


	//----- nvinfo : EIATTR_PARAM_CBANK
	.align		4
        /*000c*/ 	.byte	0x04, 0x0a
        /*000e*/ 	.short	(.L_2615 - .L_2614)
	.align		4
.L_2614:
        /*0010*/ 	.word	index@(.nv.constant0._ZN10layer_norm31ln_parallel_residual_bwd_kernelINS_13Kernel_traitsI6__halfffffjLj7168ELj1ELj1ELj8ELj16ENS_18Kernel_traits_baseILj7168ES2_ffffjLj256EEEEELb0ELb1ELb1EEEvNS_9BwdParamsE)
        /*0014*/ 	.short	0x0160
        /*0016*/ 	.short	0x0128


	//----- nvinfo : EIATTR_CBANK_PARAM_SIZE
	.align		4
.L_2615:
        /*0018*/ 	.byte	0x03, 0x19
        /*001a*/ 	.short	0x0128


	//----- nvinfo : EIATTR_KPARAM_INFO
	.align		4
        /*001c*/ 	.byte	0x04, 0x17
        /*001e*/ 	.short	(.L_2617 - .L_2616)
.L_2616:
        /*0020*/ 	.word	0x00000000
        /*0024*/ 	.short	0x0000
        /*0026*/ 	.short	0x0000
        /*0028*/ 	.byte	0x00, 0xf0, 0xa1, 0x04


	//----- nvinfo : EIATTR_MAXREG_COUNT
	.align		4
.L_2617:
        /*002c*/ 	.byte	0x03, 0x1b
        /*002e*/ 	.short	0x00ff


	//----- nvinfo : EIATTR_NUM_BARRIERS
	.align		4
        /*0030*/ 	.byte	0x02, 0x4c
        /*0032*/ 	.byte	0x01
	.zero		1


	//----- nvinfo : EIATTR_MERCURY_ISA_VERSION
	.align		4
        /*0034*/ 	.byte	0x03, 0x5f
        /*0036*/ 	.short	0x0000


	//----- nvinfo : EIATTR_COOP_GROUP_MASK_REGIDS
	.align		4
        /*0038*/ 	.byte	0x04, 0x29
        /*003a*/ 	.short	(.L_2619 - .L_2618)


	//   ....[0]....
.L_2618:
        /*003c*/ 	.word	0xffffffff


	//   ....[1]....
        /*0040*/ 	.word	0xffffffff


	//   ....[2]....
        /*0044*/ 	.word	0xffffffff


	//   ....[3]....
        /*0048*/ 	.word	0xffffffff


	//   ....[4]....
        /*004c*/ 	.word	0xffffffff


	//   ....[5]....
        /*0050*/ 	.word	0xffffffff


	//   ....[6]....
        /*0054*/ 	.word	0xffffffff


	//   ....[7]....
        /*0058*/ 	.word	0xffffffff


	//   ....[8]....
        /*005c*/ 	.word	0xffffffff


	//   ....[9]....
        /*0060*/ 	.word	0xffffffff


	//   ....[10]....
        /*0064*/ 	.word	0xffffffff


	//   ....[11]....
        /*0068*/ 	.word	0xffffffff


	//   ....[12]....
        /*006c*/ 	.word	0xffffffff


	//   ....[13]....
        /*0070*/ 	.word	0xffffffff


	//   ....[14]....
        /*0074*/ 	.word	0xffffffff


	//   ....[15]....
        /*0078*/ 	.word	0xffffffff


	//   ....[16]....
        /*007c*/ 	.word	0xffffffff


	//   ....[17]....
        /*0080*/ 	.word	0xffffffff


	//   ....[18]....
        /*0084*/ 	.word	0xffffffff


	//   ....[19]....
        /*0088*/ 	.word	0xffffffff


	//----- nvinfo : EIATTR_COOP_GROUP_INSTR_OFFSETS
	.align		4
.L_2619:
        /*008c*/ 	.byte	0x04, 0x28
        /*008e*/ 	.short	(.L_2621 - .L_2620)


	//   ....[0]....
.L_2620:
        /*0090*/ 	.word	0x000019c0


	//   ....[1]....
        /*0094*/ 	.word	0x000019e0


	//   ....[2]....
        /*0098*/ 	.word	0x00001a00


	//   ....[3]....
        /*009c*/ 	.word	0x00001a20


	//   ....[4]....
        /*00a0*/ 	.word	0x00001a40


	//   ....[5]....
        /*00a4*/ 	.word	0x00001a60


	//   ....[6]....
        /*00a8*/ 	.word	0x00001a80


	//   ....[7]....
        /*00ac*/ 	.word	0x00001aa0


	//   ....[8]....
        /*00b0*/ 	.word	0x00001ac0


	//   ....[9]....
        /*00b4*/ 	.word	0x00001ae0


	//   ....[10]....
        /*00b8*/ 	.word	0x000031c0


	//   ....[11]....
        /*00bc*/ 	.word	0x00003240


	//   ....[12]....
        /*00c0*/ 	.word	0x000032c0


	//   ....[13]....
        /*00c4*/ 	.word	0x00003330


	//   ....[14]....
        /*00c8*/ 	.word	0x000033b0


	//   ....[15]....
        /*00cc*/ 	.word	0x00003420


	//   ....[16]....
        /*00d0*/ 	.word	0x000034a0


	//   ....[17]....
        /*00d4*/ 	.word	0x00003510


	//   ....[18]....
        /*00d8*/ 	.word	0x00003590


	//   ....[19]....
        /*00dc*/ 	.word	0x00003600


	//----- nvinfo : EIATTR_EXIT_INSTR_OFFSETS
	.align		4
.L_2621:
        /*00e0*/ 	.byte	0x04, 0x1c
        /*00e2*/ 	.short	(.L_2623 - .L_2622)


	//   ....[0]....
.L_2622:
        /*00e4*/ 	.word	0x00003160


	//----- nvinfo : EIATTR_MAX_THREADS
	.align		4
.L_2623:
        /*00e8*/ 	.byte	0x04, 0x05
        /*00ea*/ 	.short	(.L_2625 - .L_2624)
.L_2624:
        /*00ec*/ 	.word	0x00000100
        /*00f0*/ 	.word	0x00000001
        /*00f4*/ 	.word	0x00000001


	//----- nvinfo : EIATTR_CRS_STACK_SIZE
	.align		4
.L_2625:
        /*00f8*/ 	.byte	0x04, 0x1e
        /*00fa*/ 	.short	(.L_2627 - .L_2626)
.L_2626:
        /*00fc*/ 	.word	0x00000000
.L_2627:


//--------------------- .nv.info._ZN10layer_norm31ln_parallel_residual_bwd_kernelINS_13Kernel_traitsI6__halfffffjLj7168ELj1ELj1ELj8ELj16ENS_18Kernel_traits_baseILj7168ES2_ffffjLj256EEEEELb1ELb0ELb0EEEvNS_9BwdParamsE --------------------------
	.section	.nv.info._ZN10layer_norm31ln_parallel_residual_bwd_kernelINS_13Kernel_traitsI6__halfffffjLj7168ELj1ELj1ELj8ELj16ENS_18Kernel_traits_baseILj7168ES2_ffffjLj256EEEEELb1ELb0ELb0EEEvNS_9BwdParamsE,"",@"SHT_CUDA_INFO"
	.sectionflags	@""
	.align	4


	//----- nvinfo : EIATTR_CUDA_API_VERSION
	.align		4
        /*0000*/ 	.byte	0x04, 0x37
        /*0002*/ 	.short	(.L_2629 - .L_2628)
.L_2628:
        /*0004*/ 	.word	0x00000082


	//----- nvinfo : EIATTR_SW2861232_WAR
	.align		4
.L_2629:
        /*0008*/ 	.byte	0x01, 0x35
	.zero		2


	//----- nvinfo : EIATTR_PARAM_CBANK
	.align		4
        /*000c*/ 	.byte	0x04, 0x0a
        /*000e*/ 	.short	(.L_2631 - .L_2630)
	.align		4
.L_2630:
        /*0010*/ 	.word	index@(.nv.constant0._ZN10layer_norm31ln_parallel_residual_bwd_kernelINS_13Kernel_traitsI6__halfffffjLj7168ELj1ELj1ELj8ELj16ENS_18Kernel_traits_baseILj7168ES2_ffffjLj256EEEEELb1ELb0ELb0EEEvNS_9BwdParamsE)
        /*0014*/ 	.short	0x0160
        /*0016*/ 	.short	0x0128


	//----- nvinfo : EIATTR_CBANK_PARAM_SIZE
	.align		4
.L_2631:
        /*0018*/ 	.byte	0x03, 0x19
        /*001a*/ 	.short	0x0128


	//----- nvinfo : EIATTR_KPARAM_INFO
	.align		4
        /*001c*/ 	.byte	0x04, 0x17
        /*001e*/ 	.short	(.L_2633 - .L_2632)
.L_2632:
        /*0020*/ 	.word	0x00000000
        /*0024*/ 	.short	0x0000
        /*0026*/ 	.short	0x0000
        /*0028*/ 	.byte	0x00, 0xf0, 0xa1, 0x04


	//----- nvinfo : EIATTR_MAXREG_COUNT
	.align		4
.L_2633:
        /*002c*/ 	.byte	0x03, 0x1b
        /*002e*/ 	.short	0x00ff


	//----- nvinfo : EIATTR_NUM_BARRIERS
	.align		4
        /*0030*/ 	.byte	0x02, 0x4c
        /*0032*/ 	.byte	0x01
	.zero		1


	//----- nvinfo : EIATTR_ANNOTATIONS
	.align		4
        /*0034*/ 	.byte	0x04, 0x55
        /*0036*/ 	.short	(.L_2635 - .L_2634)


	//   ....[0]....
.L_2634:
        /* <DEDUP_REMOVED lines=46> */


	//----- nvinfo : EIATTR_MERCURY_ISA_VERSION
	.align		4
.L_2635:
        /*0308*/ 	.byte	0x03, 0x5f
        /*030a*/ 	.short	0x0000


	//----- nvinfo : EIATTR_COOP_GROUP_MASK_REGIDS
	.align		4
        /*030c*/ 	.byte	0x04, 0x29
        /*030e*/ 	.short	(.L_2637 - .L_2636)


	//   ....[0]....
.L_2636:
        /*0310*/ 	.word	0xffffffff


	//   ....[1]....
        /*0314*/ 	.word	0xffffffff


	//   ....[2]....
        /*0318*/ 	.word	0xffffffff


	//   ....[3]....
        /*031c*/ 	.word	0xffffffff


	//   ....[4]....
        /*0320*/ 	.word	0xffffffff


	//   ....[5]....
        /*0324*/ 	.word	0xffffffff


	//   ....[6]....
        /*0328*/ 	.word	0xffffffff


	//   ....[7]....
        /*032c*/ 	.word	0xffffffff


	//   ....[8]....
        /*0330*/ 	.word	0xffffffff


	//   ....[9]....
        /*0334*/ 	.word	0xffffffff


	//   ....[10]....
        /*0338*/ 	.word	0xffffffff


	//   ....[11]....
        /*033c*/ 	.word	0xffffffff


	//   ....[12]....
        /*0340*/ 	.word	0xffffffff


	//   ....[13]....
        /*0344*/ 	.word	0xffffffff


	//   ....[14]....
        /*0348*/ 	.word	0xffffffff


	//   ....[15]....
        /*034c*/ 	.word	0xffffffff


	//   ....[16]....
        /*0350*/ 	.word	0xffffffff


	//   ....[17]....
        /*0354*/ 	.word	0xffffffff


	//   ....[18]....
        /*0358*/ 	.word	0xffffffff


	//   ....[19]....
        /*035c*/ 	.word	0xffffffff


	//----- nvinfo : EIATTR_COOP_GROUP_INSTR_OFFSETS
	.align		4
.L_2637:
        /*0360*/ 	.byte	0x04, 0x28
        /*0362*/ 	.short	(.L_2639 - .L_2638)


	//   ....[0]....
.L_2638:
        /*0364*/ 	.word	0x00003440


	//   ....[1]....
        /*0368*/ 	.word	0x00003460


	//   ....[2]....
        /*036c*/ 	.word	0x00003490


	//   ....[3]....
        /*0370*/ 	.word	0x000034b0


	//   ....[4]....
        /*0374*/ 	.word	0x000034d0


	//   ....[5]....
        /*0378*/ 	.word	0x000034f0


	//   ....[6]....
        /*037c*/ 	.word	0x00003500


	//   ....[7]....
        /*0380*/ 	.word	0x00003530


	//   ....[8]....
        /*0384*/ 	.word	0x00003540


	//   ....[9]....
        /*0388*/ 	.word	0x00003560


	//   ....[10]....
        /*038c*/ 	.word	0x00005b40


	//   ....[11]....
        /*0390*/ 	.word	0x00005bc0


	//   ....[12]....
        /*0394*/ 	.word	0x00005c40


	//   ....[13]....
        /*0398*/ 	.word	0x00005cb0


	//   ....[14]....
        /*039c*/ 	.word	0x00005d30


	//   ....[15]....
        /*03a0*/ 	.word	0x00005da0


	//   ....[16]....
        /*03a4*/ 	.word	0x00005e20


	//   ....[17]....
        /*03a8*/ 	.word	0x00005e90


	//   ....[18]....
        /*03ac*/ 	.word	0x00005f10


	//   ....[19]....
        /*03b0*/ 	.word	0x00005f80


	//----- nvinfo : EIATTR_EXIT_INSTR_OFFSETS
	.align		4
.L_2639:
        /*03b4*/ 	.byte	0x04, 0x1c
        /*03b6*/ 	.short	(.L_2641 - .L_2640)


	//   ....[0]....
.L_2640:
        /*03b8*/ 	.word	0x00005a40


	//   ....[1]....
        /*03bc*/ 	.word	0x00005ae0


	//----- nvinfo : EIATTR_MAX_THREADS
	.align		4
.L_2641:
        /*03c0*/ 	.byte	0x04, 0x05
        /*03c2*/ 	.short	(.L_2643 - .L_2642)
.L_2642:
        /*03c4*/ 	.word	0x00000100
        /*03c8*/ 	.word	0x00000001
        /*03cc*/ 	.word	0x00000001


	//----- nvinfo : EIATTR_CRS_STACK_SIZE
	.align		4
.L_2643:
        /*03d0*/ 	.byte	0x04, 0x1e
        /*03d2*/ 	.short	(.L_2645 - .L_2644)
.L_2644:
        /*03d4*/ 	.word	0x00000000
.L_2645:


//--------------------- .nv.info._ZN10layer_norm31ln_parallel_residual_bwd_kernelINS_13Kernel_traitsI6__halfffffjLj7168ELj1ELj1ELj8ELj16ENS_18Kernel_traits_baseILj7168ES2_ffffjLj256EEEEELb1ELb0ELb1EEEvNS_9BwdParamsE --------------------------
	.section	.nv.info._ZN10layer_norm31ln_parallel_residual_bwd_kernelINS_13Kernel_traitsI6__halfffffjLj7168ELj1ELj1ELj8ELj16ENS_18Kernel_traits_baseILj7168ES2_ffffjLj256EEEEELb1ELb0ELb1EEEvNS_9BwdParamsE,"",@"SHT_CUDA_INFO"
	.sectionflags	@""
	.align	4


	//----- nvinfo : EIATTR_CUDA_API_VERSION
	.align		4
        /*0000*/ 	.byte	0x04, 0x37
        /*0002*/ 	.short	(.L_2647 - .L_2646)
.L_2646:
        /*0004*/ 	.word	0x00000082


	//----- nvinfo : EIATTR_SW2861232_WAR
	.align		4
.L_2647:
        /*0008*/ 	.byte	0x01, 0x35
	.zero		2


	//----- nvinfo : EIATTR_PARAM_CBANK
	.align		4
        /*000c*/ 	.byte	0x04, 0x0a
        /*000e*/ 	.short	(.L_2649 - .L_2648)
	.align		4
.L_2648:
        /*0010*/ 	.word	index@(.nv.constant0._ZN10layer_norm31ln_parallel_residual_bwd_kernelINS_13Kernel_traitsI6__halfffffjLj7168ELj1ELj1ELj8ELj16ENS_18Kernel_traits_baseILj7168ES2_ffffjLj256EEEEELb1ELb0ELb1EEEvNS_9BwdParamsE)
        /*0014*/ 	.short	0x0160
        /*0016*/ 	.short	0x0128


	//----- nvinfo : EIATTR_CBANK_PARAM_SIZE
	.align		4
.L_2649:
        /*0018*/ 	.byte	0x03, 0x19
        /*001a*/ 	.short	0x0128


	//----- nvinfo : EIATTR_KPARAM_INFO
	.align		4
        /*001c*/ 	.byte	0x04, 0x17
        /*001e*/ 	.short	(.L_2651 - .L_2650)
.L_2650:
        /*0020*/ 	.word	0x00000000
        /*0024*/ 	.short	0x0000
        /*0026*/ 	.short	0x0000
        /*0028*/ 	.byte	0x00, 0xf0, 0xa1, 0x04


	//----- nvinfo : EIATTR_MAXREG_COUNT
	.align		4
.L_2651:
        /*002c*/ 	.byte	0x03, 0x1b
        /*002e*/ 	.short	0x00ff


	//----- nvinfo : EIATTR_NUM_BARRIERS
	.align		4
        /*0030*/ 	.byte	0x02, 0x4c
        /*0032*/ 	.byte	0x01
	.zero		1


	//----- nvinfo : EIATTR_ANNOTATIONS
	.align		4
        /*0034*/ 	.byte	0x04, 0x55
        /*0036*/ 	.short	(.L_2653 - .L_2652)


	//   ....[0]....
.L_2652:
        /* <DEDUP_REMOVED lines=65> */


	//----- nvinfo : EIATTR_MERCURY_ISA_VERSION
	.align		4
.L_2653:
        /*0438*/ 	.byte	0x03, 0x5f
        /*043a*/ 	.short	0x0000


	//----- nvinfo : EIATTR_COOP_GROUP_MASK_REGIDS
	.align		4
        /*043c*/ 	.byte	0x04, 0x29
        /*043e*/ 	.short	(.L_2655 - .L_2654)


	//   ....[0]....
.L_2654:
        /*0440*/ 	.word	0xffffffff


	//   ....[1]....
        /*0444*/ 	.word	0xffffffff


	//   ....[2]....
        /*0448*/ 	.word	0xffffffff


	//   ....[3]....
        /*044c*/ 	.word	0xffffffff


	//   ....[4]....
        /*0450*/ 	.word	0xffffffff


	//   ....[5]....
        /*0454*/ 	.word	0xffffffff


	//   ....[6]....
        /*0458*/ 	.word	0xffffffff


	//   ....[7]....
        /*045c*/ 	.word	0xffffffff


	//   ....[8]....
        /*0460*/ 	.word	0xffffffff


	//   ....[9]....
        /*0464*/ 	.word	0xffffffff


	//   ....[10]....
        /*0468*/ 	.word	0xffffffff


	//   ....[11]....
        /*046c*/ 	.word	0xffffffff


	//   ....[12]....
        /*0470*/ 	.word	0xffffffff


	//   ....[13]....
        /*0474*/ 	.word	0xffffffff


	//   ....[14]....
        /*0478*/ 	.word	0xffffffff


	//   ....[15]....
        /*047c*/ 	.word	0xffffffff


	//   ....[16]....
        /*0480*/ 	.word	0xffffffff


	//   ....[17]....
        /*0484*/ 	.word	0xffffffff


	//   ....[18]....
        /*0488*/ 	.word	0xffffffff


	//   ....[19]....
        /*048c*/ 	.word	0xffffffff


	//----- nvinfo : EIATTR_COOP_GROUP_INSTR_OFFSETS
	.align		4
.L_2655:
        /*0490*/ 	.byte	0x04, 0x28
        /*0492*/ 	.short	(.L_2657 - .L_2656)


	//   ....[0]....
.L_2656:
        /*0494*/ 	.word	0x00003260


	//   ....[1]....
        /*0498*/ 	.word	0x00003280


	//   ....[2]....
        /*049c*/ 	.word	0x000032b0


	//   ....[3]....
        /*04a0*/ 	.word	0x000032d0


	//   ....[4]....
        /*04a4*/ 	.word	0x000032f0


	//   ....[5]....
        /*04a8*/ 	.word	0x00003310


	//   ....[6]....
        /*04ac*/ 	.word	0x00003330


	//   ....[7]....
        /*04b0*/ 	.word	0x00003350


	//   ....[8]....
        /*04b4*/ 	.word	0x00003360


	//   ....[9]....
        /*04b8*/ 	.word	0x00003380


	//   ....[10]....
        /*04bc*/ 	.word	0x00005700


	//   ....[11]....
        /*04c0*/ 	.word	0x00005780


	//   ....[12]....
        /*04c4*/ 	.word	0x00005800


	//   ....[13]....
        /*04c8*/ 	.word	0x00005870


	//   ....[14]....
        /*04cc*/ 	.word	0x000058f0


	//   ....[15]....
        /*04d0*/ 	.word	0x00005960


	//   ....[16]....
        /*04d4*/ 	.word	0x000059e0


	//   ....[17]....
        /*04d8*/ 	.word	0x00005a50


	//   ....[18]....
        /*04dc*/ 	.word	0x00005ad0


	//   ....[19]....
        /*04e0*/ 	.word	0x00005b40


	//----- nvinfo : EIATTR_EXIT_INSTR_OFFSETS
	.align		4
.L_2657:
        /*04e4*/ 	.byte	0x04, 0x1c
        /*04e6*/ 	.short	(.L_2659 - .L_2658)


	//   ....[0]....
.L_2658:
        /*04e8*/ 	.word	0x000056a0


	//----- nvinfo : EIATTR_MAX_THREADS
	.align		4
.L_2659:
        /*04ec*/ 	.byte	0x04, 0x05
        /*04ee*/ 	.short	(.L_2661 - .L_2660)
.L_2660:
        /*04f0*/ 	.word	0x00000100
        /*04f4*/ 	.word	0x00000001
        /*04f8*/ 	.word	0x00000001


	//----- nvinfo : EIATTR_CRS_STACK_SIZE
	.align		4
.L_2661:
        /*04fc*/ 	.byte	0x04, 0x1e
        /*04fe*/ 	.short	(.L_2663 - .L_2662)
.L_2662:
        /*0500*/ 	.word	0x00000000
.L_2663:


//--------------------- .nv.info._ZN10layer_norm22ln_bwd_finalize_kernelINS_22Kernel_traits_finalizeILj7168E6__halfffffjLb0ELj1024ELj4ENS_18Kernel_traits_baseILj7168ES2_ffffjLj1024EEEEELb0ELb0EEEvNS_9BwdParamsE --------------------------
	.section	.nv.info._ZN10layer_norm22ln_bwd_finalize_kernelINS_22Kernel_traits_finalizeILj7168E6__halfffffjLb0ELj1024ELj4ENS_18Kernel_traits_baseILj7168ES2_ffffjLj1024EEEEELb0ELb0EEEvNS_9BwdParamsE,"",@"SHT_CUDA_INFO"
	.sectionflags	@""
	.align	4


	//----- nvinfo : EIATTR_CUDA_API_VERSION
	.align		4
        /*0000*/ 	.byte	0x04, 0x37
        /*0002*/ 	.short	(.L_2665 - .L_2664)
.L_2664:
        /*0004*/ 	.word	0x00000082


	//----- nvinfo : EIATTR_SW2861232_WAR
	.align		4
.L_2665:
        /*0008*/ 	.byte	0x01, 0x35
	.zero		2


	//----- nvinfo : EIATTR_PARAM_CBANK
	.align		4
        /*000c*/ 	.byte	0x04, 0x0a
        /*000e*/ 	.short	(.L_2667 - .L_2666)
	.align		4
.L_2666:
        /*0010*/ 	.word	index@(.nv.constant0._ZN10layer_norm22ln_bwd_finalize_kernelINS_22Kernel_traits_finalizeILj7168E6__halfffffjLb0ELj1024ELj4ENS_18Kernel_traits_baseILj7168ES2_ffffjLj1024EEEEELb0ELb0EEEvNS_9BwdParamsE)
        /*0014*/ 	.short	0x0160
        /*0016*/ 	.short	0x0128


	//----- nvinfo : EIATTR_CBANK_PARAM_SIZE
	.align		4
.L_2667:
        /*0018*/ 	.byte	0x03, 0x19
        /*001a*/ 	.short	0x0128


	//----- nvinfo : EIATTR_KPARAM_INFO
	.align		4
        /*001c*/ 	.byte	0x04, 0x17
        /*001e*/ 	.short	(.L_2669 - .L_2668)
.L_2668:
        /*0020*/ 	.word	0x00000000
        /*0024*/ 	.short	0x0000
        /*0026*/ 	.short	0x0000
        /*0028*/ 	.byte	0x00, 0xf0, 0xa1, 0x04


	//----- nvinfo : EIATTR_MAXREG_COUNT
	.align		4
.L_2669:
        /*002c*/ 	.byte	0x03, 0x1b
        /*002e*/ 	.short	0x0040


	//----- nvinfo : EIATTR_NUM_BARRIERS
	.align		4
        /*0030*/ 	.byte	0x02, 0x4c
        /*0032*/ 	.byte	0x01
	.zero		1


	//----- nvinfo : EIATTR_MERCURY_ISA_VERSION
	.align		4
        /*0034*/ 	.byte	0x03, 0x5f
        /*0036*/ 	.short	0x0000


	//----- nvinfo : EIATTR_COOP_GROUP_MASK_REGIDS
	.align		4
        /*0038*/ 	.byte	0x04, 0x29
        /*003a*/ 	.short	(.L_2671 - .L_2670)


	//   ....[0]....
.L_2670:
        /*003c*/ 	.word	0xffffffff


	//   ....[1]....
        /*0040*/ 	.word	0xffffffff


	//   ....[2]....
        /*0044*/ 	.word	0xffffffff


	//   ....[3]....
        /*0048*/ 	.word	0xffffffff


	//   ....[4]....
        /*004c*/ 	.word	0xffffffff


	//   ....[5]....
        /*0050*/ 	.word	0xffffffff


	//   ....[6]....
        /*0054*/ 	.word	0xffffffff


	//   ....[7]....
        /*0058*/ 	.word	0xffffffff


	//   ....[8]....
        /*005c*/ 	.word	0xffffffff


	//   ....[9]....
        /*0060*/ 	.word	0xffffffff


	//   ....[10]....
        /*0064*/ 	.word	0xffffffff


	//   ....[11]....
        /*0068*/ 	.word	0xffffffff


	//   ....[12]....
        /*006c*/ 	.word	0xffffffff


	//   ....[13]....
        /*0070*/ 	.word	0xffffffff


	//   ....[14]....
        /*0074*/ 	.word	0xffffffff


	//   ....[15]....
        /*0078*/ 	.word	0xffffffff


	//   ....[16]....
        /*007c*/ 	.word	0xffffffff


	//   ....[17]....
        /*0080*/ 	.word	0xffffffff


	//   ....[18]....
        /*0084*/ 	.word	0xffffffff


	//   ....[19]....
        /*0088*/ 	.word	0xffffffff


	//----- nvinfo : EIATTR_COOP_GROUP_INSTR_OFFSETS
	.align		4
.L_2671:
        /*008c*/ 	.byte	0x04, 0x28
        /*008e*/ 	.short	(.L_2673 - .L_2672)


	//   ....[0]....
.L_2672:
        /*0090*/ 	.word	0x00000820


	//   ....[1]....
        /*0094*/ 	.word	0x00000850


	//   ....[2]....
        /*0098*/ 	.word	0x00000860


	//   ....[3]....
        /*009c*/ 	.word	0x00000890


	//   ....[4]....
        /*00a0*/ 	.word	0x000008a0


	//   ....[5]....
        /*00a4*/ 	.word	0x000008d0


	//   ....[6]....
        /*00a8*/ 	.word	0x000008f0


	//   ....[7]....
        /*00ac*/ 	.word	0x00000900


	//   ....[8]....
        /*00b0*/ 	.word	0x00000930


	//   ....[9]....
        /*00b4*/ 	.word	0x00000940


	//   ....[10]....
        /*00b8*/ 	.word	0x00000b50


	//   ....[11]....
        /*00bc*/ 	.word	0x00000bc0


	//   ....[12]....
        /*00c0*/ 	.word	0x00000c20


	//   ....[13]....
        /*00c4*/ 	.word	0x00000c80


	//   ....[14]....
        /*00c8*/ 	.word	0x00000cf0


	//   ....[15]....
        /*00cc*/ 	.word	0x00000d60


	//   ....[16]....
        /*00d0*/ 	.word	0x00000dc0


	//   ....[17]....
        /*00d4*/ 	.word	0x00000e20


	//   ....[18]....
        /*00d8*/ 	.word	0x00000e80


	//   ....[19]....
        /*00dc*/ 	.word	0x00000ee0


	//----- nvinfo : EIATTR_EXIT_INSTR_OFFSETS
	.align		4
.L_2673:
        /*00e0*/ 	.byte	0x04, 0x1c
        /*00e2*/ 	.short	(.L_2675 - .L_2674)


	//   ....[0]....
.L_2674:
        /*00e4*/ 	.word	0x00000070


	//   ....[1]....
        /*00e8*/ 	.word	0x00000af0


	//----- nvinfo : EIATTR_MAX_THREADS
	.align		4
.L_2675:
        /*00ec*/ 	.byte	0x04, 0x05
        /*00ee*/ 	.short	(.L_2677 - .L_2676)
.L_2676:
        /*00f0*/ 	.word	0x00000400
        /*00f4*/ 	.word	0x00000001
        /*00f8*/ 	.word	0x00000001


	//----- nvinfo : EIATTR_CRS_STACK_SIZE
	.align		4
.L_2677:
        /*00fc*/ 	.byte	0x04, 0x1e
        /*00fe*/ 	.short	(.L_2679 - .L_2678)
.L_2678:
        /*0100*/ 	.word	0x00000000
.L_2679:


//--------------------- .nv.info._ZN10layer_norm40ln_parallel_residual_bwd_finalize_kernelINS_22Kernel_traits_finalizeILj7168E6__halfffffjLb0ELj1024ELj4ENS_18Kernel_traits_baseILj7168ES2_ffffjLj1024EEEEELb0EEEvNS_9BwdParamsE --------------------------
	.section	.nv.info._ZN10layer_norm40ln_parallel_residual_bwd_finalize_kernelINS_22Kernel_traits_finalizeILj7168E6__halfffffjLb0ELj1024ELj4ENS_18Kernel_traits_baseILj7168ES2_ffffjLj1024EEEEELb0EEEvNS_9BwdParamsE,"",@"SHT_CUDA_INFO"
	.sectionflags	@""
	.align	4


	//----- nvinfo : EIATTR_CUDA_API_VERSION
	.align		4
        /*0000*/ 	.byte	0x04, 0x37
        /*0002*/ 	.short	(.L_2681 - .L_2680)
.L_2680:
        /*0004*/ 	.word	0x00000082


	//----- nvinfo : EIATTR_SW2861232_WAR
	.align		4
.L_2681:
        /*0008*/ 	.byte	0x01, 0x35
	.zero		2


	//----- nvinfo : EIATTR_PARAM_CBANK
	.align		4
        /*000c*/ 	.byte	0x04, 0x0a
        /*000e*/ 	.short	(.L_2683 - .L_2682)
	.align		4
.L_2682:
        /*0010*/ 	.word	index@(.nv.constant0._ZN10layer_norm40ln_parallel_residual_bwd_finalize_kernelINS_22Kernel_traits_finalizeILj7168E6__halfffffjLb0ELj1024ELj4ENS_18Kernel_traits_baseILj7168ES2_ffffjLj1024EEEEELb0EEEvNS_9BwdParamsE)
        /*0014*/ 	.short	0x0160
        /*0016*/ 	.short	0x0128


	//----- nvinfo : EIATTR_CBANK_PARAM_SIZE
	.align		4
.L_2683:
        /*0018*/ 	.byte	0x03, 0x19
        /*001a*/ 	.short	0x0128


	//----- nvinfo : EIATTR_KPARAM_INFO
	.align		4
        /*001c*/ 	.byte	0x04, 0x17
        /*001e*/ 	.short	(.L_2685 - .L_2684)
.L_2684:
        /*0020*/ 	.word	0x00000000
        /*0024*/ 	.short	0x0000
        /*0026*/ 	.short	0x0000
        /*0028*/ 	.byte	0x00, 0xf0, 0xa1, 0x04


	//----- nvinfo : EIATTR_MAXREG_COUNT
	.align		4
.L_2685:
        /*002c*/ 	.byte	0x03, 0x1b
        /*002e*/ 	.short	0x0040


	//----- nvinfo : EIATTR_NUM_BARRIERS
	.align		4
        /*0030*/ 	.byte	0x02, 0x4c
        /*0032*/ 	.byte	0x01
	.zero		1


	//----- nvinfo : EIATTR_MERCURY_ISA_VERSION
	.align		4
        /*0034*/ 	.byte	0x03, 0x5f
        /*0036*/ 	.short	0x0000


	//----- nvinfo : EIATTR_COOP_GROUP_MASK_REGIDS
	.align		4
        /*0038*/ 	.byte	0x04, 0x29
        /*003a*/ 	.short	(.L_2687 - .L_2686)


	//   ....[0]....
.L_2686:
        /*003c*/ 	.word	0xffffffff


	//   ....[1]....
        /*0040*/ 	.word	0xffffffff


	//   ....[2]....
        /*0044*/ 	.word	0xffffffff


	//   ....[3]....
        /*0048*/ 	.word	0xffffffff


	//   ....[4]....
        /*004c*/ 	.word	0xffffffff


	//   ....[5]....
        /*0050*/ 	.word	0xffffffff


	//   ....[6]....
        /*0054*/ 	.word	0xffffffff


	//   ....[7]....
        /*0058*/ 	.word	0xffffffff


	//   ....[8]....
        /*005c*/ 	.word	0xffffffff


	//   ....[9]....
        /*0060*/ 	.word	0xffffffff


	//   ....[10]....
        /*0064*/ 	.word	0xffffffff


	//   ....[11]....
        /*0068*/ 	.word	0xffffffff


	//   ....[12]....
        /*006c*/ 	.word	0xffffffff


	//   ....[13]....
        /*0070*/ 	.word	0xffffffff


	//   ....[14]....
        /*0074*/ 	.word	0xffffffff


	//   ....[15]....
        /*0078*/ 	.word	0xffffffff


	//   ....[16]....
        /*007c*/ 	.word	0xffffffff


	//   ....[17]....
        /*0080*/ 	.word	0xffffffff


	//   ....[18]....
        /*0084*/ 	.word	0xffffffff


	//   ....[19]....
        /*0088*/ 	.word	0xffffffff


	//   ....[20]....
        /*008c*/ 	.word	0xffffffff


	//   ....[21]....
        /*0090*/ 	.word	0xffffffff


	//   ....[22]....
        /*0094*/ 	.word	0xffffffff


	//   ....[23]....
        /*0098*/ 	.word	0xffffffff


	//   ....[24]....
        /*009c*/ 	.word	0xffffffff


	//   ....[25]....
        /*00a0*/ 	.word	0xffffffff


	//   ....[26]....
        /*00a4*/ 	.word	0xffffffff


	//   ....[27]....
        /*00a8*/ 	.word	0xffffffff


	//   ....[28]....
        /*00ac*/ 	.word	0xffffffff


	//   ....[29]....
        /*00b0*/ 	.word	0xffffffff


	//   ....[30]....
        /*00b4*/ 	.word	0xffffffff


	//   ....[31]....
        /*00b8*/ 	.word	0xffffffff


	//   ....[32]....
        /*00bc*/ 	.word	0xffffffff


	//   ....[33]....
        /*00c0*/ 	.word	0xffffffff


	//   ....[34]....
        /*00c4*/ 	.word	0xffffffff


	//   ....[35]....
        /*00c8*/ 	.word	0xffffffff


	//   ....[36]....
        /*00cc*/ 	.word	0xffffffff


	//   ....[37]....
        /*00d0*/ 	.word	0xffffffff


	//   ....[38]....
        /*00d4*/ 	.word	0xffffffff


	//   ....[39]....
        /*00d8*/ 	.word	0xffffffff


	//----- nvinfo : EIATTR_COOP_GROUP_INSTR_OFFSETS
	.align		4
.L_2687:
        /*00dc*/ 	.byte	0x04, 0x28
        /*00de*/ 	.short	(.L_2689 - .L_2688)


	//   ....[0]....
.L_2688:
        /*00e0*/ 	.word	0x00000b70


	//   ....[1]....
        /*00e4*/ 	.word	0x00000ba0


	//   ....[2]....
        /*00e8*/ 	.word	0x00000bb0


	//   ....[3]....
        /*00ec*/ 	.word	0x00000bc0


	//   ....[4]....
        /*00f0*/ 	.word	0x00000bf0


	//   ....[5]....
        /*00f4*/ 	.word	0x00000c10


	//   ....[6]....
        /*00f8*/ 	.word	0x00000c20


	//   ....[7]....
        /*00fc*/ 	.word	0x00000c30


	//   ....[8]....
        /*0100*/ 	.word	0x00000c60


	//   ....[9]....
        /*0104*/ 	.word	0x00000c80


	//   ....[10]....
        /*0108*/ 	.word	0x00000ca0


	//   ....[11]....
        /*010c*/ 	.word	0x00000cb0


	//   ....[12]....
        /*0110*/ 	.word	0x00000ce0


	//   ....[13]....
        /*0114*/ 	.word	0x00000d00


	//   ....[14]....
        /*0118*/ 	.word	0x00000d20


	//   ....[15]....
        /*011c*/ 	.word	0x00000d30


	//   ....[16]....
        /*0120*/ 	.word	0x00000d60


	//   ....[17]....
        /*0124*/ 	.word	0x00000d90


	//   ....[18]....
        /*0128*/ 	.word	0x00000da0


	//   ....[19]....
        /*012c*/ 	.word	0x00000db0


	//   ....[20]....
        /*0130*/ 	.word	0x000010c0


	//   ....[21]....
        /*0134*/ 	.word	0x00001130


	//   ....[22]....
        /*0138*/ 	.word	0x00001190


	//   ....[23]....
        /*013c*/ 	.word	0x000011f0


	//   ....[24]....
        /*0140*/ 	.word	0x00001260


	//   ....[25]....
        /*0144*/ 	.word	0x000012d0


	//   ....[26]....
        /*0148*/ 	.word	0x00001330


	//   ....[27]....
        /*014c*/ 	.word	0x00001390


	//   ....[28]....
        /*0150*/ 	.word	0x000013f0


	//   ....[29]....
        /*0154*/ 	.word	0x00001460


	//   ....[30]....
        /*0158*/ 	.word	0x000014d0


	//   ....[31]....
        /*015c*/ 	.word	0x00001530


	//   ....[32]....
        /*0160*/ 	.word	0x00001590


	//   ....[33]....
        /*0164*/ 	.word	0x000015f0


	//   ....[34]....
        /*0168*/ 	.word	0x00001660


	//   ....[35]....
        /*016c*/ 	.word	0x000016d0


	//   ....[36]....
        /*0170*/ 	.word	0x00001730


	//   ....[37]....
        /*0174*/ 	.word	0x00001790


	//   ....[38]....
        /*0178*/ 	.word	0x000017f0


	//   ....[39]....
        /*017c*/ 	.word	0x00001850


	//----- nvinfo : EIATTR_EXIT_INSTR_OFFSETS
	.align		4
.L_2689:
        /*0180*/ 	.byte	0x04, 0x1c
        /*0182*/ 	.short	(.L_2691 - .L_2690)


	//   ....[0]....
.L_2690:
        /*0184*/ 	.word	0x00000070


	//   ....[1]....
        /*0188*/ 	.word	0x00001060


	//----- nvinfo : EIATTR_MAX_THREADS
	.align		4
.L_2691:
        /*018c*/ 	.byte	0x04, 0x05
        /*018e*/ 	.short	(.L_2693 - .L_2692)
.L_2692:
        /*0190*/ 	.word	0x00000400
        /*0194*/ 	.word	0x00000001
        /*0198*/ 	.word	0x00000001


	//----- nvinfo : EIATTR_CRS_STACK_SIZE
	.align		4
.L_2693:
        /*019c*/ 	.byte	0x04, 0x1e
        /*019e*/ 	.short	(.L_2695 - .L_2694)
.L_2694:
        /*01a0*/ 	.word	0x00000000
.L_2695:


//--------------------- .nv.info._ZN10layer_norm31ln_parallel_residual_bwd_kernelINS_13Kernel_traitsI6__halfffffjLj7168ELj1ELj1ELj8ELj16ENS_18Kernel_traits_baseILj7168ES2_ffffjLj256EEEEELb1ELb1ELb0EEEvNS_9BwdParamsE --------------------------
	.section	.nv.info._ZN10layer_norm31ln_parallel_residual_bwd_kernelINS_13Kernel_traitsI6__halfffffjLj7168ELj1ELj1ELj8ELj16ENS_18Kernel_traits_baseILj7168ES2_ffffjLj256EEEEELb1ELb1ELb0EEEvNS_9BwdParamsE,"",@"SHT_CUDA_INFO"
	.sectionflags	@""
	.align	4


	//----- nvinfo : EIATTR_CUDA_API_VERSION
	.align		4
        /*0000*/ 	.byte	0x04, 0x37
        /*0002*/ 	.short	(.L_2697 - .L_2696)
.L_2696:
        /*0004*/ 	.word	0x00000082


	//----- nvinfo : EIATTR_SW2861232_WAR
	.align		4
.L_2697:
        /*0008*/ 	.byte	0x01, 0x35
	.zero		2


	//----- nvinfo : EIATTR_PARAM_CBANK
	.align		4
        /*000c*/ 	.byte	0x04, 0x0a
        /*000e*/ 	.short	(.L_2699 - .L_2698)
	.align		4
.L_2698:
        /*0010*/ 	.word	index@(.nv.constant0._ZN10layer_norm31ln_parallel_residual_bwd_kernelINS_13Kernel_traitsI6__halfffffjLj7168ELj1ELj1ELj8ELj16ENS_18Kernel_traits_baseILj7168ES2_ffffjLj256EEEEELb1ELb1ELb0EEEvNS_9BwdParamsE)
        /*0014*/ 	.short	0x0160
        /*0016*/ 	.short	0x0128


	//----- nvinfo : EIATTR_CBANK_PARAM_SIZE
	.align		4
.L_2699:
        /*0018*/ 	.byte	0x03, 0x19
        /*001a*/ 	.short	0x0128


	//----- nvinfo : EIATTR_KPARAM_INFO
	.align		4
        /*001c*/ 	.byte	0x04, 0x17
        /*001e*/ 	.short	(.L_2701 - .L_2700)
.L_2700:
        /*0020*/ 	.word	0x00000000
        /*0024*/ 	.short	0x0000
        /*0026*/ 	.short	0x0000
        /*0028*/ 	.byte	0x00, 0xf0, 0xa1, 0x04


	//----- nvinfo : EIATTR_MAXREG_COUNT
	.align		4
.L_2701:
        /*002c*/ 	.byte	0x03, 0x1b
        /*002e*/ 	.short	0x00ff


	//----- nvinfo : EIATTR_NUM_BARRIERS
	.align		4
        /*0030*/ 	.byte	0x02, 0x4c
        /*0032*/ 	.byte	0x01
	.zero		1


	//----- nvinfo : EIATTR_MERCURY_ISA_VERSION
	.align		4
        /*0034*/ 	.byte	0x03, 0x5f
        /*0036*/ 	.short	0x0000


	//----- nvinfo : EIATTR_COOP_GROUP_MASK_REGIDS
	.align		4
        /*0038*/ 	.byte	0x04, 0x29
        /*003a*/ 	.short	(.L_2703 - .L_2702)


	//   ....[0]....
.L_2702:
        /*003c*/ 	.word	0xffffffff


	//   ....[1]....
        /*0040*/ 	.word	0xffffffff


	//   ....[2]....
        /*0044*/ 	.word	0xffffffff


	//   ....[3]....
        /*0048*/ 	.word	0xffffffff


	//   ....[4]....
        /*004c*/ 	.word	0xffffffff


	//   ....[5]....
        /*0050*/ 	.word	0xffffffff


	//   ....[6]....
        /*0054*/ 	.word	0xffffffff


	//   ....[7]....
        /*0058*/ 	.word	0xffffffff


	//   ....[8]....
        /*005c*/ 	.word	0xffffffff


	//   ....[9]....
        /*0060*/ 	.word	0xffffffff


	//   ....[10]....
        /*0064*/ 	.word	0xffffffff


	//   ....[11]....
        /*0068*/ 	.word	0xffffffff


	//   ....[12]....
        /*006c*/ 	.word	0xffffffff


	//   ....[13]....
        /*0070*/ 	.word	0xffffffff


	//   ....[14]....
        /*0074*/ 	.word	0xffffffff


	//   ....[15]....
        /*0078*/ 	.word	0xffffffff


	//   ....[16]....
        /*007c*/ 	.word	0xffffffff


	//   ....[17]....
        /*0080*/ 	.word	0xffffffff


	//   ....[18]....
        /*0084*/ 	.word	0xffffffff


	//   ....[19]....
        /*0088*/ 	.word	0xffffffff


	//----- nvinfo : EIATTR_COOP_GROUP_INSTR_OFFSETS
	.align		4
.L_2703:
        /*008c*/ 	.byte	0x04, 0x28
        /*008e*/ 	.short	(.L_2705 - .L_2704)


	//   ....[0]....
.L_2704:
        /*0090*/ 	.word	0x000021f0


	//   ....[1]....
        /*0094*/ 	.word	0x00002210


	//   ....[2]....
        /*0098*/ 	.word	0x00002230


	//   ....[3]....
        /*009c*/ 	.word	0x00002250


	//   ....[4]....
        /*00a0*/ 	.word	0x00002270


	//   ....[5]....
        /*00a4*/ 	.word	0x00002290


	//   ....[6]....
        /*00a8*/ 	.word	0x000022b0


	//   ....[7]....
        /*00ac*/ 	.word	0x000022d0


	//   ....[8]....
        /*00b0*/ 	.word	0x000022f0


	//   ....[9]....
        /*00b4*/ 	.word	0x00002310


	//   ....[10]....
        /*00b8*/ 	.word	0x000045e0


	//   ....[11]....
        /*00bc*/ 	.word	0x00004660


	//   ....[12]....
        /*00c0*/ 	.word	0x000046e0


	//   ....[13]....
        /*00c4*/ 	.word	0x00004750


	//   ....[14]....
        /*00c8*/ 	.word	0x000047d0


	//   ....[15]....
        /*00cc*/ 	.word	0x00004840


	//   ....[16]....
        /*00d0*/ 	.word	0x000048c0


	//   ....[17]....
        /*00d4*/ 	.word	0x00004930


	//   ....[18]....
        /*00d8*/ 	.word	0x000049b0


	//   ....[19]....
        /*00dc*/ 	.word	0x00004a20


	//----- nvinfo : EIATTR_EXIT_INSTR_OFFSETS
	.align		4
.L_2705:
        /*00e0*/ 	.byte	0x04, 0x1c
        /*00e2*/ 	.short	(.L_2707 - .L_2706)


	//   ....[0]....
.L_2706:
        /*00e4*/ 	.word	0x00004520


	//   ....[1]....
        /*00e8*/ 	.word	0x00004580


	//----- nvinfo : EIATTR_MAX_THREADS
	.align		4
.L_2707:
        /*00ec*/ 	.byte	0x04, 0x05
        /*00ee*/ 	.short	(.L_2709 - .L_2708)
.L_2708:
        /*00f0*/ 	.word	0x00000100
        /*00f4*/ 	.word	0x00000001
        /*00f8*/ 	.word	0x00000001


	//----- nvinfo : EIATTR_CRS_STACK_SIZE
	.align		4
.L_2709:
        /*00fc*/ 	.byte	0x04, 0x1e
        /*00fe*/ 	.short	(.L_2711 - .L_2710)
.L_2710:
        /*0100*/ 	.word	0x00000000
.L_2711:


//--------------------- .nv.info._ZN10layer_norm22ln_bwd_finalize_kernelINS_22Kernel_traits_finalizeILj7168E6__halfffffjLb0ELj1024ELj4ENS_18Kernel_traits_baseILj7168ES2_ffffjLj1024EEEEELb0ELb1EEEvNS_9BwdParamsE --------------------------
	.section	.nv.info._ZN10layer_norm22ln_bwd_finalize_kernelINS_22Kernel_traits_finalizeILj7168E6__halfffffjLb0ELj1024ELj4ENS_18Kernel_traits_baseILj7168ES2_ffffjLj1024EEEEELb0ELb1EEEvNS_9BwdParamsE,"",@"SHT_CUDA_INFO"
	.sectionflags	@""
	.align	4


	//----- nvinfo : EIATTR_CUDA_API_VERSION
	.align		4
        /*0000*/ 	.byte	0x04, 0x37
        /*0002*/ 	.short	(.L_2713 - .L_2712)
.L_2712:
        /*0004*/ 	.word	0x00000082


	//----- nvinfo : EIATTR_SW2861232_WAR
	.align		4
.L_2713:
        /*0008*/ 	.byte	0x01, 0x35
	.zero		2


	//----- nvinfo : EIATTR_PARAM_CBANK
	.align		4
        /*000c*/ 	.byte	0x04, 0x0a
        /*000e*/ 	.short	(.L_2715 - .L_2714)
	.align		4
.L_2714:
        /*0010*/ 	.word	index@(.nv.constant0._ZN10layer_norm22ln_bwd_finalize_kernelINS_22Kernel_traits_finalizeILj7168E6__halfffffjLb0ELj1024ELj4ENS_18Kernel_traits_baseILj7168ES2_ffffjLj1024EEEEELb0ELb1EEEvNS_9BwdParamsE)
        /*0014*/ 	.short	0x0160
        /*0016*/ 	.short	0x0128


	//----- nvinfo : EIATTR_CBANK_PARAM_SIZE
	.align		4
.L_2715:
        /*0018*/ 	.byte	0x03, 0x19
        /*001a*/ 	.short	0x0128


	//----- nvinfo : EIATTR_KPARAM_INFO
	.align		4
        /*001c*/ 	.byte	0x04, 0x17
        /*001e*/ 	.short	(.L_2717 - .L_2716)
.L_2716:
        /*0020*/ 	.word	0x00000000
        /*0024*/ 	.short	0x0000
        /*0026*/ 	.short	0x0000
        /*0028*/ 	.byte	0x00, 0xf0, 0xa1, 0x04


	//----- nvinfo : EIATTR_MAXREG_COUNT
	.align		4
.L_2717:
        /*002c*/ 	.byte	0x03, 0x1b
        /*002e*/ 	.short	0x0040


	//----- nvinfo : EIATTR_NUM_BARRIERS
	.align		4
        /*0030*/ 	.byte	0x02, 0x4c
        /*0032*/ 	.byte	0x01
	.zero		1


	//----- nvinfo : EIATTR_MERCURY_ISA_VERSION
	.align		4
        /*0034*/ 	.byte	0x03, 0x5f
        /*0036*/ 	.short	0x0000


	//----- nvinfo : EIATTR_COOP_GROUP_MASK_REGIDS
	.align		4
        /*0038*/ 	.byte	0x04, 0x29
        /*003a*/ 	.short	(.L_2719 - .L_2718)


	//   ....[0]....
.L_2718:
        /*003c*/ 	.word	0xffffffff


	//   ....[1]....
        /*0040*/ 	.word	0xffffffff


	//   ....[2]....
        /*0044*/ 	.word	0xffffffff


	//   ....[3]....
        /*0048*/ 	.word	0xffffffff


	//   ....[4]....
        /*004c*/ 	.word	0xffffffff


	//   ....[5]....
        /*0050*/ 	.word	0xffffffff


	//   ....[6]....
        /*0054*/ 	.word	0xffffffff


	//   ....[7]....
        /*0058*/ 	.word	0xffffffff


	//   ....[8]....
        /*005c*/ 	.word	0xffffffff


	//   ....[9]....
        /*0060*/ 	.word	0xffffffff


	//   ....[10]....
        /*0064*/ 	.word	0xffffffff


	//   ....[11]....
        /*0068*/ 	.word	0xffffffff


	//   ....[12]....
        /*006c*/ 	.word	0xffffffff


	//   ....[13]....
        /*0070*/ 	.word	0xffffffff


	//   ....[14]....
        /*0074*/ 	.word	0xffffffff


	//   ....[15]....
        /*0078*/ 	.word	0xffffffff


	//   ....[16]....
        /*007c*/ 	.word	0xffffffff


	//   ....[17]....
        /*0080*/ 	.word	0xffffffff


	//   ....[18]....
        /*0084*/ 	.word	0xffffffff


	//   ....[19]....
        /*0088*/ 	.word	0xffffffff


	//----- nvinfo : EIATTR_COOP_GROUP_INSTR_OFFSETS
	.align		4
.L_2719:
        /*008c*/ 	.byte	0x04, 0x28
        /*008e*/ 	.short	(.L_2721 - .L_2720)


	//   ....[0]....
.L_2720:
        /*0090*/ 	.word	0x000007f0


	//   ....[1]....
        /*0094*/ 	.word	0x00000820


	//   ....[2]....
        /*0098*/ 	.word	0x00000840


	//   ....[3]....
        /*009c*/ 	.word	0x00000850


	//   ....[4]....
        /*00a0*/ 	.word	0x00000880


	//   ....[5]....
        /*00a4*/ 	.word	0x00000890


	//   ....[6]....
        /*00a8*/ 	.word	0x000008c0


	//   ....[7]....
        /*00ac*/ 	.word	0x000008d0


	//   ....[8]....
        /*00b0*/ 	.word	0x00000900


	//   ....[9]....
        /*00b4*/ 	.word	0x00000910


	//   ....[10]....
        /*00b8*/ 	.word	0x00000b00


	//   ....[11]....
        /*00bc*/ 	.word	0x00000b80


	//   ....[12]....
        /*00c0*/ 	.word	0x00000be0


	//   ....[13]....
        /*00c4*/ 	.word	0x00000c40


	//   ....[14]....
        /*00c8*/ 	.word	0x00000cb0


	//   ....[15]....
        /*00cc*/ 	.word	0x00000d20


	//   ....[16]....
        /*00d0*/ 	.word	0x00000d80


	//   ....[17]....
        /*00d4*/ 	.word	0x00000de0


	//   ....[18]....
        /*00d8*/ 	.word	0x00000e40


	//   ....[19]....
        /*00dc*/ 	.word	0x00000ea0


	//----- nvinfo : EIATTR_EXIT_INSTR_OFFSETS
	.align		4
.L_2721:
        /*00e0*/ 	.byte	0x04, 0x1c
        /*00e2*/ 	.short	(.L_2723 - .L_2722)


	//   ....[0]....
.L_2722:
        /*00e4*/ 	.word	0x00000070


	//   ....[1]....
        /*00e8*/ 	.word	0x00000aa0


	//----- nvinfo : EIATTR_MAX_THREADS
	.align		4
.L_2723:
        /*00ec*/ 	.byte	0x04, 0x05
        /*00ee*/ 	.short	(.L_2725 - .L_2724)
.L_2724:
        /*00f0*/ 	.word	0x00000400
        /*00f4*/ 	.word	0x00000001
        /*00f8*/ 	.word	0x00000001


	//----- nvinfo : EIATTR_CRS_STACK_SIZE
	.align		4
.L_2725:
        /*00fc*/ 	.byte	0x04, 0x1e
        /*00fe*/ 	.short	(.L_2727 - .L_2726)
.L_2726:
        /*0100*/ 	.word	0x00000000
.L_2727:


//--------------------- .nv.info._ZN10layer_norm40ln_parallel_residual_bwd_finalize_kernelINS_22Kernel_traits_finalizeILj7168E6__halfffffjLb0ELj1024ELj4ENS_18Kernel_traits_baseILj7168ES2_ffffjLj1024EEEEELb1EEEvNS_9BwdParamsE --------------------------
	.section	.nv.info._ZN10layer_norm40ln_parallel_residual_bwd_finalize_kernelINS_22Kernel_traits_finalizeILj7168E6__halfffffjLb0ELj1024ELj4ENS_18Kernel_traits_baseILj7168ES2_ffffjLj1024EEEEELb1EEEvNS_9BwdParamsE,"",@"SHT_CUDA_INFO"
	.sectionflags	@""
	.align	4


	//----- nvinfo : EIATTR_CUDA_API_VERSION
	.align		4
        /*0000*/ 	.byte	0x04, 0x37
        /*0002*/ 	.short	(.L_2729 - .L_2728)
.L_2728:
        /*0004*/ 	.word	0x00000082


	//----- nvinfo : EIATTR_SW2861232_WAR
	.align		4
.L_2729:
        /*0008*/ 	.byte	0x01, 0x35
	.zero		2


	//----- nvinfo : EIATTR_PARAM_CBANK
	.align		4
        /*000c*/ 	.byte	0x04, 0x0a
        /*000e*/ 	.short	(.L_2731 - .L_2730)
	.align		4
.L_2730:
        /*0010*/ 	.word	index@(.nv.constant0._ZN10layer_norm40ln_parallel_residual_bwd_finalize_kernelINS_22Kernel_traits_finalizeILj7168E6__halfffffjLb0ELj1024ELj4ENS_18Kernel_traits_baseILj7168ES2_ffffjLj1024EEEEELb1EEEvNS_9BwdParamsE)
        /*0014*/ 	.short	0x0160
        /*0016*/ 	.short	0x0128


	//----- nvinfo : EIATTR_CBANK_PARAM_SIZE
	.align		4
.L_2731:
        /*0018*/ 	.byte	0x03, 0x19
        /*001a*/ 	.short	0x0128


	//----- nvinfo : EIATTR_KPARAM_INFO
	.align		4
        /*001c*/ 	.byte	0x04, 0x17
        /*001e*/ 	.short	(.L_2733 - .L_2732)
.L_2732:
        /*0020*/ 	.word	0x00000000
        /*0024*/ 	.short	0x0000
        /*0026*/ 	.short	0x0000
        /*0028*/ 	.byte	0x00, 0xf0, 0xa1, 0x04


	//----- nvinfo : EIATTR_MAXREG_COUNT
	.align		4
.L_2733:
        /*002c*/ 	.byte	0x03, 0x1b
        /*002e*/ 	.short	0x0040


	//----- nvinfo : EIATTR_NUM_BARRIERS
	.align		4
        /*0030*/ 	.byte	0x02, 0x4c
        /*0032*/ 	.byte	0x01
	.zero		1


	//----- nvinfo : EIATTR_MERCURY_ISA_VERSION
	.align		4
        /*0034*/ 	.byte	0x03, 0x5f
        /*0036*/ 	.short	0x0000


	//----- nvinfo : EIATTR_COOP_GROUP_MASK_REGIDS
	.align		4
        /*0038*/ 	.byte	0x04, 0x29
        /*003a*/ 	.short	(.L_2735 - .L_2734)


	//   ....[0]....
.L_2734:
        /*003c*/ 	.word	0xffffffff


	//   ....[1]....
        /*0040*/ 	.word	0xffffffff


	//   ....[2]....
        /*0044*/ 	.word	0xffffffff


	//   ....[3]....
        /*0048*/ 	.word	0xffffffff


	//   ....[4]....
        /*004c*/ 	.word	0xffffffff


	//   ....[5]....
        /*0050*/ 	.word	0xffffffff


	//   ....[6]....
        /*0054*/ 	.word	0xffffffff


	//   ....[7]....
        /*0058*/ 	.word	0xffffffff


	//   ....[8]....
        /*005c*/ 	.word	0xffffffff


	//   ....[9]....
        /*0060*/ 	.word	0xffffffff


	//   ....[10]....
        /*0064*/ 	.word	0xffffffff


	//   ....[11]....
        /*0068*/ 	.word	0xffffffff


	//   ....[12]....
        /*006c*/ 	.word	0xffffffff


	//   ....[13]....
        /*0070*/ 	.word	0xffffffff


	//   ....[14]....
        /*0074*/ 	.word	0xffffffff


	//   ....[15]....
        /*0078*/ 	.word	0xffffffff


	//   ....[16]....
        /*007c*/ 	.word	0xffffffff


	//   ....[17]....
        /*0080*/ 	.word	0xffffffff


	//   ....[18]....
        /*0084*/ 	.word	0xffffffff


	//   ....[19]....
        /*0088*/ 	.word	0xffffffff


	//   ....[20]....
        /*008c*/ 	.word	0xffffffff


	//   ....[21]....
        /*0090*/ 	.word	0xffffffff


	//   ....[22]....
        /*0094*/ 	.word	0xffffffff


	//   ....[23]....
        /*0098*/ 	.word	0xffffffff


	//   ....[24]....
        /*009c*/ 	.word	0xffffffff


	//   ....[25]....
        /*00a0*/ 	.word	0xffffffff


	//   ....[26]....
        /*00a4*/ 	.word	0xffffffff


	//   ....[27]....
        /*00a8*/ 	.word	0xffffffff


	//   ....[28]....
        /*00ac*/ 	.word	0xffffffff


	//   ....[29]....
        /*00b0*/ 	.word	0xffffffff


	//   ....[30]....
        /*00b4*/ 	.word	0xffffffff


	//   ....[31]....
        /*00b8*/ 	.word	0xffffffff


	//   ....[32]....
        /*00bc*/ 	.word	0xffffffff


	//   ....[33]....
        /*00c0*/ 	.word	0xffffffff


	//   ....[34]....
        /*00c4*/ 	.word	0xffffffff


	//   ....[35]....
        /*00c8*/ 	.word	0xffffffff


	//   ....[36]....
        /*00cc*/ 	.word	0xffffffff


	//   ....[37]....
        /*00d0*/ 	.word	0xffffffff


	//   ....[38]....
        /*00d4*/ 	.word	0xffffffff


	//   ....[39]....
        /*00d8*/ 	.word	0xffffffff


	//----- nvinfo : EIATTR_COOP_GROUP_INSTR_OFFSETS
	.align		4
.L_2735:
        /*00dc*/ 	.byte	0x04, 0x28
        /*00de*/ 	.short	(.L_2737 - .L_2736)


	//   ....[0]....
.L_2736:
        /*00e0*/ 	.word	0x00000b60


	//   ....[1]....
        /*00e4*/ 	.word	0x00000b90


	//   ....[2]....
        /*00e8*/ 	.word	0x00000ba0


	//   ....[3]....
        /*00ec*/ 	.word	0x00000bb0


	//   ....[4]....
        /*00f0*/ 	.word	0x00000be0


	//   ....[5]....
        /*00f4*/ 	.word	0x00000c00


	//   ....[6]....
        /*00f8*/ 	.word	0x00000c10


	//   ....[7]....
        /*00fc*/ 	.word	0x00000c20


	//   ....[8]....
        /*0100*/ 	.word	0x00000c50


	//   ....[9]....
        /*0104*/ 	.word	0x00000c70


	//   ....[10]....
        /*0108*/ 	.word	0x00000c90


	//   ....[11]....
        /*010c*/ 	.word	0x00000ca0


	//   ....[12]....
        /*0110*/ 	.word	0x00000cd0


	//   ....[13]....
        /*0114*/ 	.word	0x00000cf0


	//   ....[14]....
        /*0118*/ 	.word	0x00000d10


	//   ....[15]....
        /*011c*/ 	.word	0x00000d20


	//   ....[16]....
        /*0120*/ 	.word	0x00000d50


	//   ....[17]....
        /*0124*/ 	.word	0x00000d80


	//   ....[18]....
        /*0128*/ 	.word	0x00000d90


	//   ....[19]....
        /*012c*/ 	.word	0x00000da0


	//   ....[20]....
        /*0130*/ 	.word	0x00001090


	//   ....[21]....
        /*0134*/ 	.word	0x00001100


	//   ....[22]....
        /*0138*/ 	.word	0x00001160


	//   ....[23]....
        /*013c*/ 	.word	0x000011c0


	//   ....[24]....
        /*0140*/ 	.word	0x00001230


	//   ....[25]....
        /*0144*/ 	.word	0x000012a0


	//   ....[26]....
        /*0148*/ 	.word	0x00001300


	//   ....[27]....
        /*014c*/ 	.word	0x00001360


	//   ....[28]....
        /*0150*/ 	.word	0x000013c0


	//   ....[29]....
        /*0154*/ 	.word	0x00001430


	//   ....[30]....
        /*0158*/ 	.word	0x000014a0


	//   ....[31]....
        /*015c*/ 	.word	0x00001500


	//   ....[32]....
        /*0160*/ 	.word	0x00001560


	//   ....[33]....
        /*0164*/ 	.word	0x000015c0


	//   ....[34]....
        /*0168*/ 	.word	0x00001630


	//   ....[35]....
        /*016c*/ 	.word	0x000016a0


	//   ....[36]....
        /*0170*/ 	.word	0x00001700


	//   ....[37]....
        /*0174*/ 	.word	0x00001760


	//   ....[38]....
        /*0178*/ 	.word	0x000017c0


	//   ....[39]....
        /*017c*/ 	.word	0x00001820


	//----- nvinfo : EIATTR_EXIT_INSTR_OFFSETS
	.align		4
.L_2737:
        /*0180*/ 	.byte	0x04, 0x1c
        /*0182*/ 	.short	(.L_2739 - .L_2738)


	//   ....[0]....
.L_2738:
        /*0184*/ 	.word	0x00000070


	//   ....[1]....
        /*0188*/ 	.word	0x00001030


	//----- nvinfo : EIATTR_MAX_THREADS
	.align		4
.L_2739:
        /*018c*/ 	.byte	0x04, 0x05
        /*018e*/ 	.short	(.L_2741 - .L_2740)
.L_2740:
        /*0190*/ 	.word	0x00000400
        /*0194*/ 	.word	0x00000001
        /*0198*/ 	.word	0x00000001


	//----- nvinfo : EIATTR_CRS_STACK_SIZE
	.align		4
.L_2741:
        /*019c*/ 	.byte	0x04, 0x1e
        /*019e*/ 	.short	(.L_2743 - .L_2742)
.L_2742:
        /*01a0*/ 	.word	0x00000000
.L_2743:


//--------------------- .nv.info._ZN10layer_norm31ln_parallel_residual_bwd_kernelINS_13Kernel_traitsI6__halfffffjLj7168ELj1ELj1ELj8ELj16ENS_18Kernel_traits_baseILj7168ES2_ffffjLj256EEEEELb1ELb1ELb1EEEvNS_9BwdParamsE --------------------------
	.section	.nv.info._ZN10layer_norm31ln_parallel_residual_bwd_kernelINS_13Kernel_traitsI6__halfffffjLj7168ELj1ELj1ELj8ELj16ENS_18Kernel_traits_baseILj7168ES2_ffffjLj256EEEEELb1ELb1ELb1EEEvNS_9BwdParamsE,"",@"SHT_CUDA_INFO"
	.sectionflags	@""
	.align	4


	//----- nvinfo : EIATTR_CUDA_API_VERSION
	.align		4
        /*0000*/ 	.byte	0x04, 0x37
        /*0002*/ 	.short	(.L_2745 - .L_2744)
.L_2744:
        /*0004*/ 	.word	0x00000082


	//----- nvinfo : EIATTR_SW2861232_WAR
	.align		4
.L_2745:
        /*0008*/ 	.byte	0x01, 0x35
	.zero		2


	//----- nvinfo : EIATTR_PARAM_CBANK
	.align		4
        /*000c*/ 	.byte	0x04, 0x0a
        /*000e*/ 	.short	(.L_2747 - .L_2746)
	.align		4
.L_2746:
        /*0010*/ 	.word	index@(.nv.constant0._ZN10layer_norm31ln_parallel_residual_bwd_kernelINS_13Kernel_traitsI6__halfffffjLj7168ELj1ELj1ELj8ELj16ENS_18Kernel_traits_baseILj7168ES2_ffffjLj256EEEEELb1ELb1ELb1EEEvNS_9BwdParamsE)
        /*0014*/ 	.short	0x0160
        /*0016*/ 	.short	0x0128


	//----- nvinfo : EIATTR_CBANK_PARAM_SIZE
	.align		4
.L_2747:
        /*0018*/ 	.byte	0x03, 0x19
        /*001a*/ 	.short	0x0128


	//----- nvinfo : EIATTR_KPARAM_INFO
	.align		4
        /*001c*/ 	.byte	0x04, 0x17
        /*001e*/ 	.short	(.L_2749 - .L_2748)
.L_2748:
        /*0020*/ 	.word	0x00000000
        /*0024*/ 	.short	0x0000
        /*0026*/ 	.short	0x0000
        /*0028*/ 	.byte	0x00, 0xf0, 0xa1, 0x04


	//----- nvinfo : EIATTR_MAXREG_COUNT
	.align		4
.L_2749:
        /*002c*/ 	.byte	0x03, 0x1b
        /*002e*/ 	.short	0x00ff


	//----- nvinfo : EIATTR_NUM_BARRIERS
	.align		4
        /*0030*/ 	.byte	0x02, 0x4c
        /*0032*/ 	.byte	0x01
	.zero		1


	//----- nvinfo : EIATTR_MERCURY_ISA_VERSION
	.align		4
        /*0034*/ 	.byte	0x03, 0x5f
        /*0036*/ 	.short	0x0000


	//----- nvinfo : EIATTR_COOP_GROUP_MASK_REGIDS
	.align		4
        /*0038*/ 	.byte	0x04, 0x29
        /*003a*/ 	.short	(.L_2751 - .L_2750)


	//   ....[0]....
.L_2750:
        /*003c*/ 	.word	0xffffffff


	//   ....[1]....
        /*0040*/ 	.word	0xffffffff


	//   ....[2]....
        /*0044*/ 	.word	0xffffffff


	//   ....[3]....
        /*0048*/ 	.word	0xffffffff


	//   ....[4]....
        /*004c*/ 	.word	0xffffffff


	//   ....[5]....
        /*0050*/ 	.word	0xffffffff


	//   ....[6]....
        /*0054*/ 	.word	0xffffffff


	//   ....[7]....
        /*0058*/ 	.word	0xffffffff


	//   ....[8]....
        /*005c*/ 	.word	0xffffffff


	//   ....[9]....
        /*0060*/ 	.word	0xffffffff


	//   ....[10]....
        /*0064*/ 	.word	0xffffffff


	//   ....[11]....
        /*0068*/ 	.word	0xffffffff


	//   ....[12]....
        /*006c*/ 	.word	0xffffffff


	//   ....[13]....
        /*0070*/ 	.word	0xffffffff


	//   ....[14]....
        /*0074*/ 	.word	0xffffffff


	//   ....[15]....
        /*0078*/ 	.word	0xffffffff


	//   ....[16]....
        /*007c*/ 	.word	0xffffffff


	//   ....[17]....
        /*0080*/ 	.word	0xffffffff


	//   ....[18]....
        /*0084*/ 	.word	0xffffffff


	//   ....[19]....
        /*0088*/ 	.word	0xffffffff


	//----- nvinfo : EIATTR_COOP_GROUP_INSTR_OFFSETS
	.align		4
.L_2751:
        /*008c*/ 	.byte	0x04, 0x28
        /*008e*/ 	.short	(.L_2753 - .L_2752)


	//   ....[0]....
.L_2752:
        /*0090*/ 	.word	0x00001d90


	//   ....[1]....
        /*0094*/ 	.word	0x00001db0


	//   ....[2]....
        /*0098*/ 	.word	0x00001dd0


	//   ....[3]....
        /*009c*/ 	.word	0x00001df0


	//   ....[4]....
        /*00a0*/ 	.word	0x00001e10


	//   ....[5]....
        /*00a4*/ 	.word	0x00001e30


	//   ....[6]....
        /*00a8*/ 	.word	0x00001e50


	//   ....[7]....
        /*00ac*/ 	.word	0x00001e70


	//   ....[8]....
        /*00b0*/ 	.word	0x00001e90


	//   ....[9]....
        /*00b4*/ 	.word	0x00001eb0


	//   ....[10]....
        /*00b8*/ 	.word	0x00003e50


	//   ....[11]....
        /*00bc*/ 	.word	0x00003ed0


	//   ....[12]....
        /*00c0*/ 	.word	0x00003f50


	//   ....[13]....
        /*00c4*/ 	.word	0x00003fc0


	//   ....[14]....
        /*00c8*/ 	.word	0x00004040


	//   ....[15]....
        /*00cc*/ 	.word	0x000040b0


	//   ....[16]....
        /*00d0*/ 	.word	0x00004130


	//   ....[17]....
        /*00d4*/ 	.word	0x000041a0


	//   ....[18]....
        /*00d8*/ 	.word	0x00004220


	//   ....[19]....
        /*00dc*/ 	.word	0x00004290


	//----- nvinfo : EIATTR_EXIT_INSTR_OFFSETS
	.align		4
.L_2753:
        /*00e0*/ 	.byte	0x04, 0x1c
        /*00e2*/ 	.short	(.L_2755 - .L_2754)


	//   ....[0]....
.L_2754:
        /*00e4*/ 	.word	0x00003df0


	//----- nvinfo : EIATTR_MAX_THREADS
	.align		4
.L_2755:
        /*00e8*/ 	.byte	0x04, 0x05
        /*00ea*/ 	.short	(.L_2757 - .L_2756)
.L_2756:
        /*00ec*/ 	.word	0x00000100
        /*00f0*/ 	.word	0x00000001
        /*00f4*/ 	.word	0x00000001


	//----- nvinfo : EIATTR_CRS_STACK_SIZE
	.align		4
.L_2757:
        /*00f8*/ 	.byte	0x04, 0x1e
        /*00fa*/ 	.short	(.L_2759 - .L_2758)
.L_2758:
        /*00fc*/ 	.word	0x00000000
.L_2759:


//--------------------- .nv.info._ZN10layer_norm31ln_parallel_residual_bwd_kernelINS_13Kernel_traitsIfffffjLj7168ELj1ELj1ELj8ELj16ENS_18Kernel_traits_baseILj7168EfffffjLj256EEEEELb0ELb0ELb0EEEvNS_9BwdParamsE --------------------------
	.section	.nv.info._ZN10layer_norm31ln_parallel_residual_bwd_kernelINS_13Kernel_traitsIfffffjLj7168ELj1ELj1ELj8ELj16ENS_18Kernel_traits_baseILj7168EfffffjLj256EEEEELb0ELb0ELb0EEEvNS_9BwdParamsE,"",@"SHT_CUDA_INFO"
	.sectionflags	@""
	.align	4


	//----- nvinfo : EIATTR_CUDA_API_VERSION
	.align		4
        /*0000*/ 	.byte	0x04, 0x37
        /*0002*/ 	.short	(.L_2761 - .L_2760)
.L_2760:
        /*0004*/ 	.word	0x00000082


	//----- nvinfo : EIATTR_SW2861232_WAR
	.align		4
.L_2761:
        /*0008*/ 	.byte	0x01, 0x35
	.zero		2


	//----- nvinfo : EIATTR_PARAM_CBANK
	.align		4
        /*000c*/ 	.byte	0x04, 0x0a
        /*000e*/ 	.short	(.L_2763 - .L_2762)
	.align		4
.L_2762:
        /*0010*/ 	.word	index@(.nv.constant0._ZN10layer_norm31ln_parallel_residual_bwd_kernelINS_13Kernel_traitsIfffffjLj7168ELj1ELj1ELj8ELj16ENS_18Kernel_traits_baseILj7168EfffffjLj256EEEEELb0ELb0ELb0EEEvNS_9BwdParamsE)
        /*0014*/ 	.short	0x0160
        /*0016*/ 	.short	0x0128


	//----- nvinfo : EIATTR_CBANK_PARAM_SIZE
	.align		4
.L_2763:
        /*0018*/ 	.byte	0x03, 0x19
        /*001a*/ 	.short	0x0128


	//----- nvinfo : EIATTR_KPARAM_INFO
	.align		4
        /*001c*/ 	.byte	0x04, 0x17
        /*001e*/ 	.short	(.L_2765 - .L_2764)
.L_2764:
        /*0020*/ 	.word	0x00000000
        /*0024*/ 	.short	0x0000
        /*0026*/ 	.short	0x0000
        /*0028*/ 	.byte	0x00, 0xf0, 0xa1, 0x04


	//----- nvinfo : EIATTR_MAXREG_COUNT
	.align		4
.L_2765:
        /*002c*/ 	.byte	0x03, 0x1b
        /*002e*/ 	.short	0x00ff


	//----- nvinfo : EIATTR_NUM_BARRIERS
	.align		4
        /*0030*/ 	.byte	0x02, 0x4c
        /*0032*/ 	.byte	0x01
	.zero		1


	//----- nvinfo : EIATTR_ANNOTATIONS
	.align		4
        /*0034*/ 	.byte	0x04, 0x55
        /*0036*/ 	.short	(.L_2767 - .L_2766)


	//   ....[0]....
.L_2766:
        /* <DEDUP_REMOVED lines=31> */


	//----- nvinfo : EIATTR_MERCURY_ISA_VERSION
	.align		4
.L_2767:
        /*0218*/ 	.byte	0x03, 0x5f
        /*021a*/ 	.short	0x0000


	//----- nvinfo : EIATTR_COOP_GROUP_MASK_REGIDS
	.align		4
        /*021c*/ 	.byte	0x04, 0x29
        /*021e*/ 	.short	(.L_2769 - .L_2768)


	//   ....[0]....
.L_2768:
        /*0220*/ 	.word	0xffffffff


	//   ....[1]....
        /*0224*/ 	.word	0xffffffff


	//   ....[2]....
        /*0228*/ 	.word	0xffffffff


	//   ....[3]....
        /*022c*/ 	.word	0xffffffff


	//   ....[4]....
        /*0230*/ 	.word	0xffffffff


	//   ....[5]....
        /*0234*/ 	.word	0xffffffff


	//   ....[6]....
        /*0238*/ 	.word	0xffffffff


	//   ....[7]....
        /*023c*/ 	.word	0xffffffff


	//   ....[8]....
        /*0240*/ 	.word	0xffffffff


	//   ....[9]....
        /*0244*/ 	.word	0xffffffff


	//   ....[10]....
        /*0248*/ 	.word	0xffffffff


	//   ....[11]....
        /*024c*/ 	.word	0xffffffff


	//   ....[12]....
        /*0250*/ 	.word	0xffffffff


	//   ....[13]....
        /*0254*/ 	.word	0xffffffff


	//   ....[14]....
        /*0258*/ 	.word	0xffffffff


	//   ....[15]....
        /*025c*/ 	.word	0xffffffff


	//   ....[16]....
        /*0260*/ 	.word	0xffffffff


	//   ....[17]....
        /*0264*/ 	.word	0xffffffff


	//   ....[18]....
        /*0268*/ 	.word	0xffffffff


	//   ....[19]....
        /*026c*/ 	.word	0xffffffff


	//----- nvinfo : EIATTR_COOP_GROUP_INSTR_OFFSETS
	.align		4
.L_2769:
        /*0270*/ 	.byte	0x04, 0x28
        /*0272*/ 	.short	(.L_2771 - .L_2770)


	//   ....[0]....
.L_2770:
        /*0274*/ 	.word	0x00002640


	//   ....[1]....
        /*0278*/ 	.word	0x00002660


	//   ....[2]....
        /*027c*/ 	.word	0x00002690


	//   ....[3]....
        /*0280*/ 	.word	0x000026b0


	//   ....[4]....
        /*0284*/ 	.word	0x000026d0


	//   ....[5]....
        /*0288*/ 	.word	0x000026f0


	//   ....[6]....
        /*028c*/ 	.word	0x00002710


	//   ....[7]....
        /*0290*/ 	.word	0x00002730


	//   ....[8]....
        /*0294*/ 	.word	0x00002740


	//   ....[9]....
        /*0298*/ 	.word	0x00002760


	//   ....[10]....
        /*029c*/ 	.word	0x000044e0


	//   ....[11]....
        /*02a0*/ 	.word	0x00004560


	//   ....[12]....
        /*02a4*/ 	.word	0x000045e0


	//   ....[13]....
        /*02a8*/ 	.word	0x00004650


	//   ....[14]....
        /*02ac*/ 	.word	0x000046d0


	//   ....[15]....
        /*02b0*/ 	.word	0x00004740


	//   ....[16]....
        /*02b4*/ 	.word	0x000047c0


	//   ....[17]....
        /*02b8*/ 	.word	0x00004830


	//   ....[18]....
        /*02bc*/ 	.word	0x000048b0


	//   ....[19]....
        /*02c0*/ 	.word	0x00004920


	//----- nvinfo : EIATTR_EXIT_INSTR_OFFSETS
	.align		4
.L_2771:
        /*02c4*/ 	.byte	0x04, 0x1c
        /*02c6*/ 	.short	(.L_2773 - .L_2772)


	//   ....[0]....
.L_2772:
        /*02c8*/ 	.word	0x000043e0


	//   ....[1]....
        /*02cc*/ 	.word	0x00004480


	//----- nvinfo : EIATTR_MAX_THREADS
	.align		4
.L_2773:
        /*02d0*/ 	.byte	0x04, 0x05
        /*02d2*/ 	.short	(.L_2775 - .L_2774)
.L_2774:
        /*02d4*/ 	.word	0x00000100
        /*02d8*/ 	.word	0x00000001
        /*02dc*/ 	.word	0x00000001


	//----- nvinfo : EIATTR_CRS_STACK_SIZE
	.align		4
.L_2775:
        /*02e0*/ 	.byte	0x04, 0x1e
        /*02e2*/ 	.short	(.L_2777 - .L_2776)
.L_2776:
        /*02e4*/ 	.word	0x00000000
.L_2777:


//--------------------- .nv.info._ZN10layer_norm31ln_parallel_residual_bwd_kernelINS_13Kernel_traitsIfffffjLj7168ELj1ELj1ELj8ELj16ENS_18Kernel_traits_baseILj7168EfffffjLj256EEEEELb0ELb0ELb1EEEvNS_9BwdParamsE --------------------------
	.section	.nv.info._ZN10layer_norm31ln_parallel_residual_bwd_kernelINS_13Kernel_traitsIfffffjLj7168ELj1ELj1ELj8ELj16ENS_18Kernel_traits_baseILj7168EfffffjLj256EEEEELb0ELb0ELb1EEEvNS_9BwdParamsE,"",@"SHT_CUDA_INFO"
	.sectionflags	@""
	.align	4


	//----- nvinfo : EIATTR_CUDA_API_VERSION
	.align		4
        /*0000*/ 	.byte	0x04, 0x37
        /*0002*/ 	.short	(.L_2779 - .L_2778)
.L_2778:
        /*0004*/ 	.word	0x00000082


	//----- nvinfo : EIATTR_SW2861232_WAR
	.align		4
.L_2779:
        /*0008*/ 	.byte	0x01, 0x35
	.zero		2


	//----- nvinfo : EIATTR_PARAM_CBANK
	.align		4
        /*000c*/ 	.byte	0x04, 0x0a
        /*000e*/ 	.short	(.L_2781 - .L_2780)
	.align		4
.L_2780:
        /*0010*/ 	.word	index@(.nv.constant0._ZN10layer_norm31ln_parallel_residual_bwd_kernelINS_13Kernel_traitsIfffffjLj7168ELj1ELj1ELj8ELj16ENS_18Kernel_traits_baseILj7168EfffffjLj256EEEEELb0ELb0ELb1EEEvNS_9BwdParamsE)
        /*0014*/ 	.short	0x0160
        /*0016*/ 	.short	0x0128


	//----- nvinfo : EIATTR_CBANK_PARAM_SIZE
	.align		4
.L_2781:
        /*0018*/ 	.byte	0x03, 0x19
        /*001a*/ 	.short	0x0128


	//----- nvinfo : EIATTR_KPARAM_INFO
	.align		4
        /*001c*/ 	.byte	0x04, 0x17
        /*001e*/ 	.short	(.L_2783 - .L_2782)
.L_2782:
        /*0020*/ 	.word	0x00000000
        /*0024*/ 	.short	0x0000
        /*0026*/ 	.short	0x0000
        /*0028*/ 	.byte	0x00, 0xf0, 0xa1, 0x04


	//----- nvinfo : EIATTR_MAXREG_COUNT
	.align		4
.L_2783:
        /*002c*/ 	.byte	0x03, 0x1b
        /*002e*/ 	.short	0x00ff


	//----- nvinfo : EIATTR_NUM_BARRIERS
	.align		4
        /*0030*/ 	.byte	0x02, 0x4c
        /*0032*/ 	.byte	0x01
	.zero		1


	//----- nvinfo : EIATTR_ANNOTATIONS
	.align		4
        /*0034*/ 	.byte	0x04, 0x55
        /*0036*/ 	.short	(.L_2785 - .L_2784)


	//   ....[0]....
.L_2784:
        /* <DEDUP_REMOVED lines=79> */


	//----- nvinfo : EIATTR_MERCURY_ISA_VERSION
	.align		4
.L_2785:
        /*0518*/ 	.byte	0x03, 0x5f
        /*051a*/ 	.short	0x0000


	//----- nvinfo : EIATTR_COOP_GROUP_MASK_REGIDS
	.align		4
        /*051c*/ 	.byte	0x04, 0x29
        /*051e*/ 	.short	(.L_2787 - .L_2786)


	//   ....[0]....
.L_2786:
        /*0520*/ 	.word	0xffffffff


	//   ....[1]....
        /*0524*/ 	.word	0xffffffff


	//   ....[2]....
        /*0528*/ 	.word	0xffffffff


	//   ....[3]....
        /*052c*/ 	.word	0xffffffff


	//   ....[4]....
        /*0530*/ 	.word	0xffffffff


	//   ....[5]....
        /*0534*/ 	.word	0xffffffff


	//   ....[6]....
        /*0538*/ 	.word	0xffffffff


	//   ....[7]....
        /*053c*/ 	.word	0xffffffff


	//   ....[8]....
        /*0540*/ 	.word	0xffffffff


	//   ....[9]....
        /*0544*/ 	.word	0xffffffff


	//   ....[10]....
        /*0548*/ 	.word	0xffffffff


	//   ....[11]....
        /*054c*/ 	.word	0xffffffff


	//   ....[12]....
        /*0550*/ 	.word	0xffffffff


	//   ....[13]....
        /*0554*/ 	.word	0xffffffff


	//   ....[14]....
        /*0558*/ 	.word	0xffffffff


	//   ....[15]....
        /*055c*/ 	.word	0xffffffff


	//   ....[16]....
        /*0560*/ 	.word	0xffffffff


	//   ....[17]....
        /*0564*/ 	.word	0xffffffff


	//   ....[18]....
        /*0568*/ 	.word	0xffffffff


	//   ....[19]....
        /*056c*/ 	.word	0xffffffff


	//----- nvinfo : EIATTR_COOP_GROUP_INSTR_OFFSETS
	.align		4
.L_2787:
        /*0570*/ 	.byte	0x04, 0x28
        /*0572*/ 	.short	(.L_2789 - .L_2788)


	//   ....[0]....
.L_2788:
        /*0574*/ 	.word	0x000027c0


	//   ....[1]....
        /*0578*/ 	.word	0x000027e0


	//   ....[2]....
        /*057c*/ 	.word	0x00002810


	//   ....[3]....
        /*0580*/ 	.word	0x00002830


	//   ....[4]....
        /*0584*/ 	.word	0x00002850


	//   ....[5]....
        /*0588*/ 	.word	0x00002870


	//   ....[6]....
        /*058c*/ 	.word	0x00002890


	//   ....[7]....
        /*0590*/ 	.word	0x000028b0


	//   ....[8]....
        /*0594*/ 	.word	0x000028c0


	//   ....[9]....
        /*0598*/ 	.word	0x000028e0


	//   ....[10]....
        /*059c*/ 	.word	0x00004530


	//   ....[11]....
        /*05a0*/ 	.word	0x000045b0


	//   ....[12]....
        /*05a4*/ 	.word	0x00004630


	//   ....[13]....
        /*05a8*/ 	.word	0x000046a0


	//   ....[14]....
        /*05ac*/ 	.word	0x00004720


	//   ....[15]....
        /*05b0*/ 	.word	0x00004790


	//   ....[16]....
        /*05b4*/ 	.word	0x00004810


	//   ....[17]....
        /*05b8*/ 	.word	0x00004880


	//   ....[18]....
        /*05bc*/ 	.word	0x00004900


	//   ....[19]....
        /*05c0*/ 	.word	0x00004970


	//----- nvinfo : EIATTR_EXIT_INSTR_OFFSETS
	.align		4
.L_2789:
        /*05c4*/ 	.byte	0x04, 0x1c
        /*05c6*/ 	.short	(.L_2791 - .L_2790)


	//   ....[0]....
.L_2790:
        /*05c8*/ 	.word	0x000044d0


	//----- nvinfo : EIATTR_MAX_THREADS
	.align		4
.L_2791:
        /*05cc*/ 	.byte	0x04, 0x05
        /*05ce*/ 	.short	(.L_2793 - .L_2792)
.L_2792:
        /*05d0*/ 	.word	0x00000100
        /*05d4*/ 	.word	0x00000001
        /*05d8*/ 	.word	0x00000001


	//----- nvinfo : EIATTR_CRS_STACK_SIZE
	.align		4
.L_2793:
        /*05dc*/ 	.byte	0x04, 0x1e
        /*05de*/ 	.short	(.L_2795 - .L_2794)
.L_2794:
        /*05e0*/ 	.word	0x00000000
.L_2795:


//--------------------- .nv.info._ZN10layer_norm31ln_parallel_residual_bwd_kernelINS_13Kernel_traitsIfffffjLj7168ELj1ELj1ELj8ELj16ENS_18Kernel_traits_baseILj7168EfffffjLj256EEEEELb0ELb1ELb0EEEvNS_9BwdParamsE --------------------------
	.section	.nv.info._ZN10layer_norm31ln_parallel_residual_bwd_kernelINS_13Kernel_traitsIfffffjLj7168ELj1ELj1ELj8ELj16ENS_18Kernel_traits_baseILj7168EfffffjLj256EEEEELb0ELb1ELb0EEEvNS_9BwdParamsE,"",@"SHT_CUDA_INFO"
	.sectionflags	@""
	.align	4


	//----- nvinfo : EIATTR_CUDA_API_VERSION
	.align		4
        /*0000*/ 	.byte	0x04, 0x37
        /*0002*/ 	.short	(.L_2797 - .L_2796)
.L_2796:
        /*0004*/ 	.word	0x00000082


	//----- nvinfo : EIATTR_SW2861232_WAR
	.align		4
.L_2797:
        /*0008*/ 	.byte	0x01, 0x35
	.zero		2


	//----- nvinfo : EIATTR_PARAM_CBANK
	.align		4
        /*000c*/ 	.byte	0x04, 0x0a
        /*000e*/ 	.short	(.L_2799 - .L_2798)
	.align		4
.L_2798:
        /*0010*/ 	.word	index@(.nv.constant0._ZN10layer_norm31ln_parallel_residual_bwd_kernelINS_13Kernel_traitsIfffffjLj7168ELj1ELj1ELj8ELj16ENS_18Kernel_traits_baseILj7168EfffffjLj256EEEEELb0ELb1ELb0EEEvNS_9BwdParamsE)
        /*0014*/ 	.short	0x0160
        /*0016*/ 	.short	0x0128


	//----- nvinfo : EIATTR_CBANK_PARAM_SIZE
	.align		4
.L_2799:
        /*0018*/ 	.byte	0x03, 0x19
        /*001a*/ 	.short	0x0128


	//----- nvinfo : EIATTR_KPARAM_INFO
	.align		4
        /*001c*/ 	.byte	0x04, 0x17
        /*001e*/ 	.short	(.L_2801 - .L_2800)
.L_2800:
        /*0020*/ 	.word	0x00000000
        /*0024*/ 	.short	0x0000
        /*0026*/ 	.short	0x0000
        /*0028*/ 	.byte	0x00, 0xf0, 0xa1, 0x04


	//----- nvinfo : EIATTR_MAXREG_COUNT
	.align		4
.L_2801:
        /*002c*/ 	.byte	0x03, 0x1b
        /*002e*/ 	.short	0x00ff


	//----- nvinfo : EIATTR_NUM_BARRIERS
	.align		4
        /*0030*/ 	.byte	0x02, 0x4c
        /*0032*/ 	.byte	0x01
	.zero		1


	//----- nvinfo : EIATTR_MERCURY_ISA_VERSION
	.align		4
        /*0034*/ 	.byte	0x03, 0x5f
        /*0036*/ 	.short	0x0000


	//----- nvinfo : EIATTR_COOP_GROUP_MASK_REGIDS
	.align		4
        /*0038*/ 	.byte	0x04, 0x29
        /*003a*/ 	.short	(.L_2803 - .L_2802)


	//   ....[0]....
.L_2802:
        /*003c*/ 	.word	0xffffffff


	//   ....[1]....
        /*0040*/ 	.word	0xffffffff


	//   ....[2]....
        /*0044*/ 	.word	0xffffffff


	//   ....[3]....
        /*0048*/ 	.word	0xffffffff


	//   ....[4]....
        /*004c*/ 	.word	0xffffffff


	//   ....[5]....
        /*0050*/ 	.word	0xffffffff


	//   ....[6]....
        /*0054*/ 	.word	0xffffffff


	//   ....[7]....
        /*0058*/ 	.word	0xffffffff


	//   ....[8]....
        /*005c*/ 	.word	0xffffffff


	//   ....[9]....
        /*0060*/ 	.word	0xffffffff


	//   ....[10]....
        /*0064*/ 	.word	0xffffffff


	//   ....[11]....
        /*0068*/ 	.word	0xffffffff


	//   ....[12]....
        /*006c*/ 	.word	0xffffffff


	//   ....[13]....
        /*0070*/ 	.word	0xffffffff


	//   ....[14]....
        /*0074*/ 	.word	0xffffffff


	//   ....[15]....
        /*0078*/ 	.word	0xffffffff


	//   ....[16]....
        /*007c*/ 	.word	0xffffffff


	//   ....[17]....
        /*0080*/ 	.word	0xffffffff


	//   ....[18]....
        /*0084*/ 	.word	0xffffffff


	//   ....[19]....
        /*0088*/ 	.word	0xffffffff


	//----- nvinfo : EIATTR_COOP_GROUP_INSTR_OFFSETS
	.align		4
.L_2803:
        /*008c*/ 	.byte	0x04, 0x28
        /*008e*/ 	.short	(.L_2805 - .L_2804)


	//   ....[0]....
.L_2804:
        /*0090*/ 	.word	0x000019e0


	//   ....[1]....
        /*0094*/ 	.word	0x00001a00


	//   ....[2]....
        /*0098*/ 	.word	0x00001a20


	//   ....[3]....
        /*009c*/ 	.word	0x00001a40


	//   ....[4]....
        /*00a0*/ 	.word	0x00001a60


	//   ....[5]....
        /*00a4*/ 	.word	0x00001a80


	//   ....[6]....
        /*00a8*/ 	.word	0x00001aa0


	//   ....[7]....
        /*00ac*/ 	.word	0x00001ac0


	//   ....[8]....
        /*00b0*/ 	.word	0x00001ae0


	//   ....[9]....
        /*00b4*/ 	.word	0x00001b00


	//   ....[10]....
        /*00b8*/ 	.word	0x000034f0


	//   ....[11]....
        /*00bc*/ 	.word	0x00003570


	//   ....[12]....
        /*00c0*/ 	.word	0x000035f0


	//   ....[13]....
        /*00c4*/ 	.word	0x00003660


	//   ....[14]....
        /*00c8*/ 	.word	0x000036e0


	//   ....[15]....
        /*00cc*/ 	.word	0x00003750


	//   ....[16]....
        /*00d0*/ 	.word	0x000037d0


	//   ....[17]....
        /*00d4*/ 	.word	0x00003840


	//   ....[18]....
        /*00d8*/ 	.word	0x000038c0


	//   ....[19]....
        /*00dc*/ 	.word	0x00003930


	//----- nvinfo : EIATTR_EXIT_INSTR_OFFSETS
	.align		4
.L_2805:
        /*00e0*/ 	.byte	0x04, 0x1c
        /*00e2*/ 	.short	(.L_2807 - .L_2806)


	//   ....[0]....
.L_2806:
        /*00e4*/ 	.word	0x00003430


	//   ....[1]....
        /*00e8*/ 	.word	0x00003490


	//----- nvinfo : EIATTR_MAX_THREADS
	.align		4
.L_2807:
        /*00ec*/ 	.byte	0x04, 0x05
        /*00ee*/ 	.short	(.L_2809 - .L_2808)
.L_2808:
        /*00f0*/ 	.word	0x00000100
        /*00f4*/ 	.word	0x00000001
        /*00f8*/ 	.word	0x00000001


	//----- nvinfo : EIATTR_CRS_STACK_SIZE
	.align		4
.L_2809:
        /*00fc*/ 	.byte	0x04, 0x1e
        /*00fe*/ 	.short	(.L_2811 - .L_2810)
.L_2810:
        /*0100*/ 	.word	0x00000000
.L_2811:


//--------------------- .nv.info._ZN10layer_norm31ln_parallel_residual_bwd_kernelINS_13Kernel_traitsIfffffjLj7168ELj1ELj1ELj8ELj16ENS_18Kernel_traits_baseILj7168EfffffjLj256EEEEELb0ELb1ELb1EEEvNS_9BwdParamsE --------------------------
	.section	.nv.info._ZN10layer_norm31ln_parallel_residual_bwd_kernelINS_13Kernel_traitsIfffffjLj7168ELj1ELj1ELj8ELj16ENS_18Kernel_traits_baseILj7168EfffffjLj256EEEEELb0ELb1ELb1EEEvNS_9BwdParamsE,"",@"SHT_CUDA_INFO"
	.sectionflags	@""
	.align	4


	//----- nvinfo : EIATTR_CUDA_API_VERSION
	.align		4
        /*0000*/ 	.byte	0x04, 0x37
        /*0002*/ 	.short	(.L_2813 - .L_2812)
.L_2812:
        /*0004*/ 	.word	0x00000082


	//----- nvinfo : EIATTR_SW2861232_WAR
	.align		4
.L_2813:
        /*0008*/ 	.byte	0x01, 0x35
	.zero		2


	//----- nvinfo : EIATTR_PARAM_CBANK
	.align		4
        /*000c*/ 	.byte	0x04, 0x0a
        /*000e*/ 	.short	(.L_2815 - .L_2814)
	.align		4
.L_2814:
        /*0010*/ 	.word	index@(.nv.constant0._ZN10layer_norm31ln_parallel_residual_bwd_kernelINS_13Kernel_traitsIfffffjLj7168ELj1ELj1ELj8ELj16ENS_18Kernel_traits_baseILj7168EfffffjLj256EEEEELb0ELb1ELb1EEEvNS_9BwdParamsE)
        /*0014*/ 	.short	0x0160
        /*0016*/ 	.short	0x0128


	//----- nvinfo : EIATTR_CBANK_PARAM_SIZE
	.align		4
.L_2815:
        /*0018*/ 	.byte	0x03, 0x19
        /*001a*/ 	.short	0x0128


	//----- nvinfo : EIATTR_KPARAM_INFO
	.align		4
        /*001c*/ 	.byte	0x04, 0x17
        /*001e*/ 	.short	(.L_2817 - .L_2816)
.L_2816:
        /*0020*/ 	.word	0x00000000
        /*0024*/ 	.short	0x0000
        /*0026*/ 	.short	0x0000
        /*0028*/ 	.byte	0x00, 0xf0, 0xa1, 0x04


	//----- nvinfo : EIATTR_MAXREG_COUNT
	.align		4
.L_2817:
        /*002c*/ 	.byte	0x03, 0x1b
        /*002e*/ 	.short	0x00ff


	//----- nvinfo : EIATTR_NUM_BARRIERS
	.align		4
        /*0030*/ 	.byte	0x02, 0x4c
        /*0032*/ 	.byte	0x01
	.zero		1


	//----- nvinfo : EIATTR_MERCURY_ISA_VERSION
	.align		4
        /*0034*/ 	.byte	0x03, 0x5f
        /*0036*/ 	.short	0x0000


	//----- nvinfo : EIATTR_COOP_GROUP_MASK_REGIDS
	.align		4
        /*0038*/ 	.byte	0x04, 0x29
        /*003a*/ 	.short	(.L_2819 - .L_2818)


	//   ....[0]....
.L_2818:
        /*003c*/ 	.word	0xffffffff


	//   ....[1]....
        /*0040*/ 	.word	0xffffffff


	//   ....[2]....
        /*0044*/ 	.word	0xffffffff


	//   ....[3]....
        /*0048*/ 	.word	0xffffffff


	//   ....[4]....
        /*004c*/ 	.word	0xffffffff


	//   ....[5]....
        /*0050*/ 	.word	0xffffffff


	//   ....[6]....
        /*0054*/ 	.word	0xffffffff


	//   ....[7]....
        /*0058*/ 	.word	0xffffffff


	//   ....[8]....
        /*005c*/ 	.word	0xffffffff


	//   ....[9]....
        /*0060*/ 	.word	0xffffffff


	//   ....[10]....
        /*0064*/ 	.word	0xffffffff


	//   ....[11]....
        /*0068*/ 	.word	0xffffffff


	//   ....[12]....
        /*006c*/ 	.word	0xffffffff


	//   ....[13]....
        /*0070*/ 	.word	0xffffffff


	//   ....[14]....
        /*0074*/ 	.word	0xffffffff


	//   ....[15]....
        /*0078*/ 	.word	0xffffffff


	//   ....[16]....
        /*007c*/ 	.word	0xffffffff


	//   ....[17]....
        /*0080*/ 	.word	0xffffffff


	//   ....[18]....
        /*0084*/ 	.word	0xffffffff


	//   ....[19]....
        /*0088*/ 	.word	0xffffffff


	//----- nvinfo : EIATTR_COOP_GROUP_INSTR_OFFSETS
	.align		4
.L_2819:
        /*008c*/ 	.byte	0x04, 0x28
        /*008e*/ 	.short	(.L_2821 - .L_2820)


	//   ....[0]....
.L_2820:
        /*0090*/ 	.word	0x00001730


	//   ....[1]....
        /*0094*/ 	.word	0x00001750


	//   ....[2]....
        /*0098*/ 	.word	0x00001770


	//   ....[3]....
        /*009c*/ 	.word	0x00001790


	//   ....[4]....
        /*00a0*/ 	.word	0x000017b0


	//   ....[5]....
        /*00a4*/ 	.word	0x000017d0


	//   ....[6]....
        /*00a8*/ 	.word	0x000017f0


	//   ....[7]....
        /*00ac*/ 	.word	0x00001810


	//   ....[8]....
        /*00b0*/ 	.word	0x00001830


	//   ....[9]....
        /*00b4*/ 	.word	0x00001850


	//   ....[10]....
        /*00b8*/ 	.word	0x00003010


	//   ....[11]....
        /*00bc*/ 	.word	0x00003090


	//   ....[12]....
        /*00c0*/ 	.word	0x00003110


	//   ....[13]....
        /*00c4*/ 	.word	0x00003180


	//   ....[14]....
        /*00c8*/ 	.word	0x00003200


	//   ....[15]....
        /*00cc*/ 	.word	0x00003270


	//   ....[16]....
        /*00d0*/ 	.word	0x000032f0


	//   ....[17]....
        /*00d4*/ 	.word	0x00003360


	//   ....[18]....
        /*00d8*/ 	.word	0x000033e0


	//   ....[19]....
        /*00dc*/ 	.word	0x00003450


	//----- nvinfo : EIATTR_EXIT_INSTR_OFFSETS
	.align		4
.L_2821:
        /*00e0*/ 	.byte	0x04, 0x1c
        /*00e2*/ 	.short	(.L_2823 - .L_2822)


	//   ....[0]....
.L_2822:
        /*00e4*/ 	.word	0x00002fb0


	//----- nvinfo : EIATTR_MAX_THREADS
	.align		4
.L_2823:
        /*00e8*/ 	.byte	0x04, 0x05
        /*00ea*/ 	.short	(.L_2825 - .L_2824)
.L_2824:
        /*00ec*/ 	.word	0x00000100
        /*00f0*/ 	.word	0x00000001
        /*00f4*/ 	.word	0x00000001


	//----- nvinfo : EIATTR_CRS_STACK_SIZE
	.align		4
.L_2825:
        /*00f8*/ 	.byte	0x04, 0x1e
        /*00fa*/ 	.short	(.L_2827 - .L_2826)
.L_2826:
        /*00fc*/ 	.word	0x00000000
.L_2827:


//--------------------- .nv.info._ZN10layer_norm31ln_parallel_residual_bwd_kernelINS_13Kernel_traitsIfffffjLj7168ELj1ELj1ELj8ELj16ENS_18Kernel_traits_baseILj7168EfffffjLj256EEEEELb1ELb0ELb0EEEvNS_9BwdParamsE --------------------------
	.section	.nv.info._ZN10layer_norm31ln_parallel_residual_bwd_kernelINS_13Kernel_traitsIfffffjLj7168ELj1ELj1ELj8ELj16ENS_18Kernel_traits_baseILj7168EfffffjLj256EEEEELb1ELb0ELb0EEEvNS_9BwdParamsE,"",@"SHT_CUDA_INFO"
	.sectionflags	@""
	.align	4


	//----- nvinfo : EIATTR_CUDA_API_VERSION
	.align		4
        /*0000*/ 	.byte	0x04, 0x37
        /*0002*/ 	.short	(.L_2829 - .L_2828)
.L_2828:
        /*0004*/ 	.word	0x00000082


	//----- nvinfo : EIATTR_SW2861232_WAR
	.align		4
.L_2829:
        /*0008*/ 	.byte	0x01, 0x35
	.zero		2


	//----- nvinfo : EIATTR_PARAM_CBANK
	.align		4
        /*000c*/ 	.byte	0x04, 0x0a
        /*000e*/ 	.short	(.L_2831 - .L_2830)
	.align		4
.L_2830:
        /*0010*/ 	.word	index@(.nv.constant0._ZN10layer_norm31ln_parallel_residual_bwd_kernelINS_13Kernel_traitsIfffffjLj7168ELj1ELj1ELj8ELj16ENS_18Kernel_traits_baseILj7168EfffffjLj256EEEEELb1ELb0ELb0EEEvNS_9BwdParamsE)
        /*0014*/ 	.short	0x0160
        /*0016*/ 	.short	0x0128


	//----- nvinfo : EIATTR_CBANK_PARAM_SIZE
	.align		4
.L_2831:
        /*0018*/ 	.byte	0x03, 0x19
        /*001a*/ 	.short	0x0128


	//----- nvinfo : EIATTR_KPARAM_INFO
	.align		4
        /*001c*/ 	.byte	0x04, 0x17
        /*001e*/ 	.short	(.L_2833 - .L_2832)
.L_2832:
        /*0020*/ 	.word	0x00000000
        /*0024*/ 	.short	0x0000
        /*0026*/ 	.short	0x0000
        /*0028*/ 	.byte	0x00, 0xf0, 0xa1, 0x04


	//----- nvinfo : EIATTR_MAXREG_COUNT
	.align		4
.L_2833:
        /*002c*/ 	.byte	0x03, 0x1b
        /*002e*/ 	.short	0x00ff


	//----- nvinfo : EIATTR_NUM_BARRIERS
	.align		4
        /*0030*/ 	.byte	0x02, 0x4c
        /*0032*/ 	.byte	0x01
	.zero		1


	//----- nvinfo : EIATTR_ANNOTATIONS
	.align		4
        /*0034*/ 	.byte	0x04, 0x55
        /*0036*/ 	.short	(.L_2835 - .L_2834)


	//   ....[0]....
.L_2834:
        /* <DEDUP_REMOVED lines=47> */


	//----- nvinfo : EIATTR_MERCURY_ISA_VERSION
	.align		4
.L_2835:
        /*0318*/ 	.byte	0x03, 0x5f
        /*031a*/ 	.short	0x0000


	//----- nvinfo : EIATTR_COOP_GROUP_MASK_REGIDS
	.align		4
        /*031c*/ 	.byte	0x04, 0x29
        /*031e*/ 	.short	(.L_2837 - .L_2836)


	//   ....[0]....
.L_2836:
        /*0320*/ 	.word	0xffffffff


	//   ....[1]....
        /*0324*/ 	.word	0xffffffff


	//   ....[2]....
        /*0328*/ 	.word	0xffffffff


	//   ....[3]....
        /*032c*/ 	.word	0xffffffff


	//   ....[4]....
        /*0330*/ 	.word	0xffffffff


	//   ....[5]....
        /*0334*/ 	.word	0xffffffff


	//   ....[6]....
        /*0338*/ 	.word	0xffffffff


	//   ....[7]....
        /*033c*/ 	.word	0xffffffff


	//   ....[8]....
        /*0340*/ 	.word	0xffffffff


	//   ....[9]....
        /*0344*/ 	.word	0xffffffff


	//   ....[10]....
        /*0348*/ 	.word	0xffffffff


	//   ....[11]....
        /*034c*/ 	.word	0xffffffff


	//   ....[12]....
        /*0350*/ 	.word	0xffffffff


	//   ....[13]....
        /*0354*/ 	.word	0xffffffff


	//   ....[14]....
        /*0358*/ 	.word	0xffffffff


	//   ....[15]....
        /*035c*/ 	.word	0xffffffff


	//   ....[16]....
        /*0360*/ 	.word	0xffffffff


	//   ....[17]....
        /*0364*/ 	.word	0xffffffff


	//   ....[18]....
        /*0368*/ 	.word	0xffffffff


	//   ....[19]....
        /*036c*/ 	.word	0xffffffff


	//----- nvinfo : EIATTR_COOP_GROUP_INSTR_OFFSETS
	.align		4
.L_2837:
        /*0370*/ 	.byte	0x04, 0x28
        /*0372*/ 	.short	(.L_2839 - .L_2838)


	//   ....[0]....
.L_2838:
        /*0374*/ 	.word	0x00002cc0


	//   ....[1]....
        /*0378*/ 	.word	0x00002ce0


	//   ....[2]....
        /*037c*/ 	.word	0x00002d10


	//   ....[3]....
        /*0380*/ 	.word	0x00002d30


	//   ....[4]....
        /*0384*/ 	.word	0x00002d50


	//   ....[5]....
        /*0388*/ 	.word	0x00002d70


	//   ....[6]....
        /*038c*/ 	.word	0x00002d80


	//   ....[7]....
        /*0390*/ 	.word	0x00002db0


	//   ....[8]....
        /*0394*/ 	.word	0x00002dd0


	//   ....[9]....
        /*0398*/ 	.word	0x00002de0


	//   ....[10]....
        /*039c*/ 	.word	0x00005460


	//   ....[11]....
        /*03a0*/ 	.word	0x000054e0


	//   ....[12]....
        /*03a4*/ 	.word	0x00005560


	//   ....[13]....
        /*03a8*/ 	.word	0x000055d0


	//   ....[14]....
        /*03ac*/ 	.word	0x00005650


	//   ....[15]....
        /*03b0*/ 	.word	0x000056c0


	//   ....[16]....
        /*03b4*/ 	.word	0x00005740


	//   ....[17]....
        /*03b8*/ 	.word	0x000057b0


	//   ....[18]....
        /*03bc*/ 	.word	0x00005830


	//   ....[19]....
        /*03c0*/ 	.word	0x000058a0


	//----- nvinfo : EIATTR_EXIT_INSTR_OFFSETS
	.align		4
.L_2839:
        /*03c4*/ 	.byte	0x04, 0x1c
        /*03c6*/ 	.short	(.L_2841 - .L_2840)


	//   ....[0]....
.L_2840:
        /*03c8*/ 	.word	0x00005360


	//   ....[1]....
        /*03cc*/ 	.word	0x00005400


	//----- nvinfo : EIATTR_MAX_THREADS
	.align		4
.L_2841:
        /*03d0*/ 	.byte	0x04, 0x05
        /*03d2*/ 	.short	(.L_2843 - .L_2842)
.L_2842:
        /*03d4*/ 	.word	0x00000100
        /*03d8*/ 	.word	0x00000001
        /*03dc*/ 	.word	0x00000001


	//----- nvinfo : EIATTR_CRS_STACK_SIZE
	.align		4
.L_2843:
        /*03e0*/ 	.byte	0x04, 0x1e
        /*03e2*/ 	.short	(.L_2845 - .L_2844)
.L_2844:
        /*03e4*/ 	.word	0x00000000
.L_2845:


//--------------------- .nv.info._ZN10layer_norm31ln_parallel_residual_bwd_kernelINS_13Kernel_traitsIfffffjLj7168ELj1ELj1ELj8ELj16ENS_18Kernel_traits_baseILj7168EfffffjLj256EEEEELb1ELb0ELb1EEEvNS_9BwdParamsE --------------------------
	.section	.nv.info._ZN10layer_norm31ln_parallel_residual_bwd_kernelINS_13Kernel_traitsIfffffjLj7168ELj1ELj1ELj8ELj16ENS_18Kernel_traits_baseILj7168EfffffjLj256EEEEELb1ELb0ELb1EEEvNS_9BwdParamsE,"",@"SHT_CUDA_INFO"
	.sectionflags	@""
	.align	4


	//----- nvinfo : EIATTR_CUDA_API_VERSION
	.align		4
        /*0000*/ 	.byte	0x04, 0x37
        /*0002*/ 	.short	(.L_2847 - .L_2846)
.L_2846:
        /*0004*/ 	.word	0x00000082


	//----- nvinfo : EIATTR_SW2861232_WAR
	.align		4
.L_2847:
        /*0008*/ 	.byte	0x01, 0x35
	.zero		2


	//----- nvinfo : EIATTR_PARAM_CBANK
	.align		4
        /*000c*/ 	.byte	0x04, 0x0a
        /*000e*/ 	.short	(.L_2849 - .L_2848)
	.align		4
.L_2848:
        /*0010*/ 	.word	index@(.nv.constant0._ZN10layer_norm31ln_parallel_residual_bwd_kernelINS_13Kernel_traitsIfffffjLj7168ELj1ELj1ELj8ELj16ENS_18Kernel_traits_baseILj7168EfffffjLj256EEEEELb1ELb0ELb1EEEvNS_9BwdParamsE)
        /*0014*/ 	.short	0x0160
        /*0016*/ 	.short	0x0128


	//----- nvinfo : EIATTR_CBANK_PARAM_SIZE
	.align		4
.L_2849:
        /*0018*/ 	.byte	0x03, 0x19
        /*001a*/ 	.short	0x0128


	//----- nvinfo : EIATTR_KPARAM_INFO
	.align		4
        /*001c*/ 	.byte	0x04, 0x17
        /*001e*/ 	.short	(.L_2851 - .L_2850)
.L_2850:
        /*0020*/ 	.word	0x00000000
        /*0024*/ 	.short	0x0000
        /*0026*/ 	.short	0x0000
        /*0028*/ 	.byte	0x00, 0xf0, 0xa1, 0x04


	//----- nvinfo : EIATTR_MAXREG_COUNT
	.align		4
.L_2851:
        /*002c*/ 	.byte	0x03, 0x1b
        /*002e*/ 	.short	0x00ff


	//----- nvinfo : EIATTR_NUM_BARRIERS
	.align		4
        /*0030*/ 	.byte	0x02, 0x4c
        /*0032*/ 	.byte	0x01
	.zero		1


	//----- nvinfo : EIATTR_ANNOTATIONS
	.align		4
        /*0034*/ 	.byte	0x04, 0x55
        /*0036*/ 	.short	(.L_2853 - .L_2852)


	//   ....[0]....
.L_2852:
        /* <DEDUP_REMOVED lines=113> */


	//----- nvinfo : EIATTR_MERCURY_ISA_VERSION
	.align		4
.L_2853:
        /*0738*/ 	.byte	0x03, 0x5f
        /*073a*/ 	.short	0x0000


	//----- nvinfo : EIATTR_COOP_GROUP_MASK_REGIDS
	.align		4
        /*073c*/ 	.byte	0x04, 0x29
        /*073e*/ 	.short	(.L_2855 - .L_2854)


	//   ....[0]....
.L_2854:
        /*0740*/ 	.word	0xffffffff


	//   ....[1]....
        /*0744*/ 	.word	0xffffffff


	//   ....[2]....
        /*0748*/ 	.word	0xffffffff


	//   ....[3]....
        /*074c*/ 	.word	0xffffffff


	//   ....[4]....
        /*0750*/ 	.word	0xffffffff


	//   ....[5]....
        /*0754*/ 	.word	0xffffffff


	//   ....[6]....
        /*0758*/ 	.word	0xffffffff


	//   ....[7]....
        /*075c*/ 	.word	0xffffffff


	//   ....[8]....
        /*0760*/ 	.word	0xffffffff


	//   ....[9]....
        /*0764*/ 	.word	0xffffffff


	//   ....[10]....
        /*0768*/ 	.word	0xffffffff


	//   ....[11]....
        /*076c*/ 	.word	0xffffffff


	//   ....[12]....
        /*0770*/ 	.word	0xffffffff


	//   ....[13]....
        /*0774*/ 	.word	0xffffffff


	//   ....[14]....
        /*0778*/ 	.word	0xffffffff


	//   ....[15]....
        /*077c*/ 	.word	0xffffffff


	//   ....[16]....
        /*0780*/ 	.word	0xffffffff


	//   ....[17]....
        /*0784*/ 	.word	0xffffffff


	//   ....[18]....
        /*0788*/ 	.word	0xffffffff


	//   ....[19]....
        /*078c*/ 	.word	0xffffffff


	//----- nvinfo : EIATTR_COOP_GROUP_INSTR_OFFSETS
	.align		4
.L_2855:
        /*0790*/ 	.byte	0x04, 0x28
        /*0792*/ 	.short	(.L_2857 - .L_2856)


	//   ....[0]....
.L_2856:
        /*0794*/ 	.word	0x00002e40


	//   ....[1]....
        /*0798*/ 	.word	0x00002e60


	//   ....[2]....
        /*079c*/ 	.word	0x00002e90


	//   ....[3]....
        /*07a0*/ 	.word	0x00002eb0


	//   ....[4]....
        /*07a4*/ 	.word	0x00002ed0


	//   ....[5]....
        /*07a8*/ 	.word	0x00002ef0


	//   ....[6]....
        /*07ac*/ 	.word	0x00002f10


	//   ....[7]....
        /*07b0*/ 	.word	0x00002f30


	//   ....[8]....
        /*07b4*/ 	.word	0x00002f40


	//   ....[9]....
        /*07b8*/ 	.word	0x00002f60


	//   ....[10]....
        /*07bc*/ 	.word	0x00005280


	//   ....[11]....
        /*07c0*/ 	.word	0x00005300


	//   ....[12]....
        /*07c4*/ 	.word	0x00005380


	//   ....[13]....
        /*07c8*/ 	.word	0x000053f0


	//   ....[14]....
        /*07cc*/ 	.word	0x00005470


	//   ....[15]....
        /*07d0*/ 	.word	0x000054e0


	//   ....[16]....
        /*07d4*/ 	.word	0x00005560


	//   ....[17]....
        /*07d8*/ 	.word	0x000055d0


	//   ....[18]....
        /*07dc*/ 	.word	0x00005650


	//   ....[19]....
        /*07e0*/ 	.word	0x000056c0


	//----- nvinfo : EIATTR_EXIT_INSTR_OFFSETS
	.align		4
.L_2857:
        /*07e4*/ 	.byte	0x04, 0x1c
        /*07e6*/ 	.short	(.L_2859 - .L_2858)


	//   ....[0]....
.L_2858:
        /*07e8*/ 	.word	0x00005220


	//----- nvinfo : EIATTR_MAX_THREADS
	.align		4
.L_2859:
        /*07ec*/ 	.byte	0x04, 0x05
        /*07ee*/ 	.short	(.L_2861 - .L_2860)
.L_2860:
        /*07f0*/ 	.word	0x00000100
        /*07f4*/ 	.word	0x00000001
        /*07f8*/ 	.word	0x00000001


	//----- nvinfo : EIATTR_CRS_STACK_SIZE
	.align		4
.L_2861:
        /*07fc*/ 	.byte	0x04, 0x1e
        /*07fe*/ 	.short	(.L_2863 - .L_2862)
.L_2862:
        /*0800*/ 	.word	0x00000000
.L_2863:


//--------------------- .nv.info._ZN10layer_norm22ln_bwd_finalize_kernelINS_22Kernel_traits_finalizeILj7168EfffffjLb0ELj1024ELj4ENS_18Kernel_traits_baseILj7168EfffffjLj1024EEEEELb0ELb0EEEvNS_9BwdParamsE --------------------------
	.section	.nv.info._ZN10layer_norm22ln_bwd_finalize_kernelINS_22Kernel_traits_finalizeILj7168EfffffjLb0ELj1024ELj4ENS_18Kernel_traits_baseILj7168EfffffjLj1024EEEEELb0ELb0EEEvNS_9BwdParamsE,"",@"SHT_CUDA_INFO"
	.sectionflags	@""
	.align	4


	//----- nvinfo : EIATTR_CUDA_API_VERSION
	.align		4
        /*0000*/ 	.byte	0x04, 0x37
        /*0002*/ 	.short	(.L_2865 - .L_2864)
.L_2864:
        /*0004*/ 	.word	0x00000082


	//----- nvinfo : EIATTR_SW2861232_WAR
	.align		4
.L_2865:
        /*0008*/ 	.byte	0x01, 0x35
	.zero		2


	//----- nvinfo : EIATTR_PARAM_CBANK
	.align		4
        /*000c*/ 	.byte	0x04, 0x0a
        /*000e*/ 	.short	(.L_2867 - .L_2866)
	.align		4
.L_2866:
        /*0010*/ 	.word	index@(.nv.constant0._ZN10layer_norm22ln_bwd_finalize_kernelINS_22Kernel_traits_finalizeILj7168EfffffjLb0ELj1024ELj4ENS_18Kernel_traits_baseILj7168EfffffjLj1024EEEEELb0ELb0EEEvNS_9BwdParamsE)
        /*0014*/ 	.short	0x0160
        /*0016*/ 	.short	0x0128


	//----- nvinfo : EIATTR_CBANK_PARAM_SIZE
	.align		4
.L_2867:
        /*0018*/ 	.byte	0x03, 0x19
        /*001a*/ 	.short	0x0128


	//----- nvinfo : EIATTR_KPARAM_INFO
	.align		4
        /*001c*/ 	.byte	0x04, 0x17
        /*001e*/ 	.short	(.L_2869 - .L_2868)
.L_2868:
        /*0020*/ 	.word	0x00000000
        /*0024*/ 	.short	0x0000
        /*0026*/ 	.short	0x0000
        /*0028*/ 	.byte	0x00, 0xf0, 0xa1, 0x04


	//----- nvinfo : EIATTR_MAXREG_COUNT
	.align		4
.L_2869:
        /*002c*/ 	.byte	0x03, 0x1b
        /*002e*/ 	.short	0x0040


	//----- nvinfo : EIATTR_NUM_BARRIERS
	.align		4
        /*0030*/ 	.byte	0x02, 0x4c
        /*0032*/ 	.byte	0x01
	.zero		1


	//----- nvinfo : EIATTR_MERCURY_ISA_VERSION
	.align		4
        /*0034*/ 	.byte	0x03, 0x5f
        /*0036*/ 	.short	0x0000


	//----- nvinfo : EIATTR_COOP_GROUP_MASK_REGIDS
	.align		4
        /*0038*/ 	.byte	0x04, 0x29
        /*003a*/ 	.short	(.L_2871 - .L_2870)


	//   ....[0]....
.L_2870:
        /*003c*/ 	.word	0xffffffff


	//   ....[1]....
        /*0040*/ 	.word	0xffffffff


	//   ....[2]....
        /*0044*/ 	.word	0xffffffff


	//   ....[3]....
        /*0048*/ 	.word	0xffffffff


	//   ....[4]....
        /*004c*/ 	.word	0xffffffff


	//   ....[5]....
        /*0050*/ 	.word	0xffffffff


	//   ....[6]....
        /*0054*/ 	.word	0xffffffff


	//   ....[7]....
        /*0058*/ 	.word	0xffffffff


	//   ....[8]....
        /*005c*/ 	.word	0xffffffff


	//   ....[9]....
        /*0060*/ 	.word	0xffffffff


	//   ....[10]....
        /*0064*/ 	.word	0xffffffff


	//   ....[11]....
        /*0068*/ 	.word	0xffffffff


	//   ....[12]....
        /*006c*/ 	.word	0xffffffff


	//   ....[13]....
        /*0070*/ 	.word	0xffffffff


	//   ....[14]....
        /*0074*/ 	.word	0xffffffff


	//   ....[15]....
        /*0078*/ 	.word	0xffffffff


	//   ....[16]....
        /*007c*/ 	.word	0xffffffff


	//   ....[17]....
        /*0080*/ 	.word	0xffffffff


	//   ....[18]....
        /*0084*/ 	.word	0xffffffff


	//   ....[19]....
        /*0088*/ 	.word	0xffffffff


	//----- nvinfo : EIATTR_COOP_GROUP_INSTR_OFFSETS
	.align		4
.L_2871:
        /*008c*/ 	.byte	0x04, 0x28
        /*008e*/ 	.short	(.L_2873 - .L_2872)


	//   ....[0]....
.L_2872:
        /*0090*/ 	.word	0x00000820


	//   ....[1]....
        /*0094*/ 	.word	0x00000850


	//   ....[2]....
        /*0098*/ 	.word	0x00000860


	//   ....[3]....
        /*009c*/ 	.word	0x00000890


	//   ....[4]....
        /*00a0*/ 	.word	0x000008a0


	//   ....[5]....
        /*00a4*/ 	.word	0x000008d0


	//   ....[6]....
        /*00a8*/ 	.word	0x000008f0


	//   ....[7]....
        /*00ac*/ 	.word	0x00000900


	//   ....[8]....
        /*00b0*/ 	.word	0x00000930


	//   ....[9]....
        /*00b4*/ 	.word	0x00000940


	//   ....[10]....
        /*00b8*/ 	.word	0x00000b30


	//   ....[11]....
        /*00bc*/ 	.word	0x00000ba0


	//   ....[12]....
        /*00c0*/ 	.word	0x00000c00


	//   ....[13]....
        /*00c4*/ 	.word	0x00000c60


	//   ....[14]....
        /*00c8*/ 	.word	0x00000cd0


	//   ....[15]....
        /*00cc*/ 	.word	0x00000d40


	//   ....[16]....
        /*00d0*/ 	.word	0x00000da0


	//   ....[17]....
        /*00d4*/ 	.word	0x00000e00


	//   ....[18]....
        /*00d8*/ 	.word	0x00000e60


	//   ....[19]....
        /*00dc*/ 	.word	0x00000ec0


	//----- nvinfo : EIATTR_EXIT_INSTR_OFFSETS
	.align		4
.L_2873:
        /*00e0*/ 	.byte	0x04, 0x1c
        /*00e2*/ 	.short	(.L_2875 - .L_2874)


	//   ....[0]....
.L_2874:
        /*00e4*/ 	.word	0x00000070


	//   ....[1]....
        /*00e8*/ 	.word	0x00000ad0


	//----- nvinfo : EIATTR_MAX_THREADS
	.align		4
.L_2875:
        /*00ec*/ 	.byte	0x04, 0x05
        /*00ee*/ 	.short	(.L_2877 - .L_2876)
.L_2876:
        /*00f0*/ 	.word	0x00000400
        /*00f4*/ 	.word	0x00000001
        /*00f8*/ 	.word	0x00000001


	//----- nvinfo : EIATTR_CRS_STACK_SIZE
	.align		4
.L_2877:
        /*00fc*/ 	.byte	0x04, 0x1e
        /*00fe*/ 	.short	(.L_2879 - .L_2878)
.L_2878:
        /*0100*/ 	.word	0x00000000
.L_2879:


//--------------------- .nv.info._ZN10layer_norm40ln_parallel_residual_bwd_finalize_kernelINS_22Kernel_traits_finalizeILj7168EfffffjLb0ELj1024ELj4ENS_18Kernel_traits_baseILj7168EfffffjLj1024EEEEELb0EEEvNS_9BwdParamsE --------------------------
	.section	.nv.info._ZN10layer_norm40ln_parallel_residual_bwd_finalize_kernelINS_22Kernel_traits_finalizeILj7168EfffffjLb0ELj1024ELj4ENS_18Kernel_traits_baseILj7168EfffffjLj1024EEEEELb0EEEvNS_9BwdParamsE,"",@"SHT_CUDA_INFO"
	.sectionflags	@""
	.align	4


	//----- nvinfo : EIATTR_CUDA_API_VERSION
	.align		4
        /*0000*/ 	.byte	0x04, 0x37
        /*0002*/ 	.short	(.L_2881 - .L_2880)
.L_2880:
        /*0004*/ 	.word	0x00000082


	//----- nvinfo : EIATTR_SW2861232_WAR
	.align		4
.L_2881:
        /*0008*/ 	.byte	0x01, 0x35
	.zero		2


	//----- nvinfo : EIATTR_PARAM_CBANK
	.align		4
        /*000c*/ 	.byte	0x04, 0x0a
        /*000e*/ 	.short	(.L_2883 - .L_2882)
	.align		4
.L_2882:
        /*0010*/ 	.word	index@(.nv.constant0._ZN10layer_norm40ln_parallel_residual_bwd_finalize_kernelINS_22Kernel_traits_finalizeILj7168EfffffjLb0ELj1024ELj4ENS_18Kernel_traits_baseILj7168EfffffjLj1024EEEEELb0EEEvNS_9BwdParamsE)
        /*0014*/ 	.short	0x0160
        /*0016*/ 	.short	0x0128


	//----- nvinfo : EIATTR_CBANK_PARAM_SIZE
	.align		4
.L_2883:
        /*0018*/ 	.byte	0x03, 0x19
        /*001a*/ 	.short	0x0128


	//----- nvinfo : EIATTR_KPARAM_INFO
	.align		4
        /*001c*/ 	.byte	0x04, 0x17
        /*001e*/ 	.short	(.L_2885 - .L_2884)
.L_2884:
        /*0020*/ 	.word	0x00000000
        /*0024*/ 	.short	0x0000
        /*0026*/ 	.short	0x0000
        /*0028*/ 	.byte	0x00, 0xf0, 0xa1, 0x04


	//----- nvinfo : EIATTR_MAXREG_COUNT
	.align		4
.L_2885:
        /*002c*/ 	.byte	0x03, 0x1b
        /*002e*/ 	.short	0x0040


	//----- nvinfo : EIATTR_NUM_BARRIERS
	.align		4
        /*0030*/ 	.byte	0x02, 0x4c
        /*0032*/ 	.byte	0x01
	.zero		1


	//----- nvinfo : EIATTR_MERCURY_ISA_VERSION
	.align		4
        /*0034*/ 	.byte	0x03, 0x5f
        /*0036*/ 	.short	0x0000


	//----- nvinfo : EIATTR_COOP_GROUP_MASK_REGIDS
	.align		4
        /*0038*/ 	.byte	0x04, 0x29
        /*003a*/ 	.short	(.L_2887 - .L_2886)


	//   ....[0]....
.L_2886:
        /*003c*/ 	.word	0xffffffff


	//   ....[1]....
        /*0040*/ 	.word	0xffffffff


	//   ....[2]....
        /*0044*/ 	.word	0xffffffff


	//   ....[3]....
        /*0048*/ 	.word	0xffffffff


	//   ....[4]....
        /*004c*/ 	.word	0xffffffff


	//   ....[5]....
        /*0050*/ 	.word	0xffffffff


	//   ....[6]....
        /*0054*/ 	.word	0xffffffff


	//   ....[7]....
        /*0058*/ 	.word	0xffffffff


	//   ....[8]....
        /*005c*/ 	.word	0xffffffff


	//   ....[9]....
        /*0060*/ 	.word	0xffffffff


	//   ....[10]....
        /*0064*/ 	.word	0xffffffff


	//   ....[11]....
        /*0068*/ 	.word	0xffffffff


	//   ....[12]....
        /*006c*/ 	.word	0xffffffff


	//   ....[13]....
        /*0070*/ 	.word	0xffffffff


	//   ....[14]....
        /*0074*/ 	.word	0xffffffff


	//   ....[15]....
        /*0078*/ 	.word	0xffffffff


	//   ....[16]....
        /*007c*/ 	.word	0xffffffff


	//   ....[17]....
        /*0080*/ 	.word	0xffffffff


	//   ....[18]....
        /*0084*/ 	.word	0xffffffff


	//   ....[19]....
        /*0088*/ 	.word	0xffffffff


	//   ....[20]....
        /*008c*/ 	.word	0xffffffff


	//   ....[21]....
        /*0090*/ 	.word	0xffffffff


	//   ....[22]....
        /*0094*/ 	.word	0xffffffff


	//   ....[23]....
        /*0098*/ 	.word	0xffffffff


	//   ....[24]....
        /*009c*/ 	.word	0xffffffff


	//   ....[25]....
        /*00a0*/ 	.word	0xffffffff


	//   ....[26]....
        /*00a4*/ 	.word	0xffffffff


	//   ....[27]....
        /*00a8*/ 	.word	0xffffffff


	//   ....[28]....
        /*00ac*/ 	.word	0xffffffff


	//   ....[29]....
        /*00b0*/ 	.word	0xffffffff


	//   ....[30]....
        /*00b4*/ 	.word	0xffffffff


	//   ....[31]....
        /*00b8*/ 	.word	0xffffffff


	//   ....[32]....
        /*00bc*/ 	.word	0xffffffff


	//   ....[33]....
        /*00c0*/ 	.word	0xffffffff


	//   ....[34]....
        /*00c4*/ 	.word	0xffffffff


	//   ....[35]....
        /*00c8*/ 	.word	0xffffffff


	//   ....[36]....
        /*00cc*/ 	.word	0xffffffff


	//   ....[37]....
        /*00d0*/ 	.word	0xffffffff


	//   ....[38]....
        /*00d4*/ 	.word	0xffffffff


	//   ....[39]....
        /*00d8*/ 	.word	0xffffffff


	//----- nvinfo : EIATTR_COOP_GROUP_INSTR_OFFSETS
	.align		4
.L_2887:
        /*00dc*/ 	.byte	0x04, 0x28
        /*00de*/ 	.short	(.L_2889 - .L_2888)


	//   ....[0]....
.L_2888:
        /*00e0*/ 	.word	0x00000b70


	//   ....[1]....
        /*00e4*/ 	.word	0x00000ba0


	//   ....[2]....
        /*00e8*/ 	.word	0x00000bb0


	//   ....[3]....
        /*00ec*/ 	.word	0x00000bc0


	//   ....[4]....
        /*00f0*/ 	.word	0x00000bf0


	//   ....[5]....
        /*00f4*/ 	.word	0x00000c10


	//   ....[6]....
        /*00f8*/ 	.word	0x00000c20


	//   ....[7]....
        /*00fc*/ 	.word	0x00000c30


	//   ....[8]....
        /*0100*/ 	.word	0x00000c60


	//   ....[9]....
        /*0104*/ 	.word	0x00000c80


	//   ....[10]....
        /*0108*/ 	.word	0x00000ca0


	//   ....[11]....
        /*010c*/ 	.word	0x00000cb0


	//   ....[12]....
        /*0110*/ 	.word	0x00000ce0


	//   ....[13]....
        /*0114*/ 	.word	0x00000d00


	//   ....[14]....
        /*0118*/ 	.word	0x00000d20


	//   ....[15]....
        /*011c*/ 	.word	0x00000d30


	//   ....[16]....
        /*0120*/ 	.word	0x00000d60


	//   ....[17]....
        /*0124*/ 	.word	0x00000d90


	//   ....[18]....
        /*0128*/ 	.word	0x00000da0


	//   ....[19]....
        /*012c*/ 	.word	0x00000db0


	//   ....[20]....
        /*0130*/ 	.word	0x00001080


	//   ....[21]....
        /*0134*/ 	.word	0x000010f0


	//   ....[22]....
        /*0138*/ 	.word	0x00001150


	//   ....[23]....
        /*013c*/ 	.word	0x000011b0


	//   ....[24]....
        /*0140*/ 	.word	0x00001220


	//   ....[25]....
        /*0144*/ 	.word	0x00001290


	//   ....[26]....
        /*0148*/ 	.word	0x000012f0


	//   ....[27]....
        /*014c*/ 	.word	0x00001350


	//   ....[28]....
        /*0150*/ 	.word	0x000013b0


	//   ....[29]....
        /*0154*/ 	.word	0x00001420


	//   ....[30]....
        /*0158*/ 	.word	0x00001490


	//   ....[31]....
        /*015c*/ 	.word	0x000014f0


	//   ....[32]....
        /*0160*/ 	.word	0x00001550


	//   ....[33]....
        /*0164*/ 	.word	0x000015b0


	//   ....[34]....
        /*0168*/ 	.word	0x00001620


	//   ....[35]....
        /*016c*/ 	.word	0x00001690


	//   ....[36]....
        /*0170*/ 	.word	0x000016f0


	//   ....[37]....
        /*0174*/ 	.word	0x00001750


	//   ....[38]....
        /*0178*/ 	.word	0x000017b0


	//   ....[39]....
        /*017c*/ 	.word	0x00001810


	//----- nvinfo : EIATTR_EXIT_INSTR_OFFSETS
	.align		4
.L_2889:
        /*0180*/ 	.byte	0x04, 0x1c
        /*0182*/ 	.short	(.L_2891 - .L_2890)


	//   ....[0]....
.L_2890:
        /*0184*/ 	.word	0x00000070


	//   ....[1]....
        /*0188*/ 	.word	0x00001020


	//----- nvinfo : EIATTR_MAX_THREADS
	.align		4
.L_2891:
        /*018c*/ 	.byte	0x04, 0x05
        /*018e*/ 	.short	(.L_2893 - .L_2892)
.L_2892:
        /*0190*/ 	.word	0x00000400
        /*0194*/ 	.word	0x00000001
        /*0198*/ 	.word	0x00000001


	//----- nvinfo : EIATTR_CRS_STACK_SIZE
	.align		4
.L_2893:
        /*019c*/ 	.byte	0x04, 0x1e
        /*019e*/ 	.short	(.L_2895 - .L_2894)
.L_2894:
        /*01a0*/ 	.word	0x00000000
.L_2895:


//--------------------- .nv.info._ZN10layer_norm31ln_parallel_residual_bwd_kernelINS_13Kernel_traitsIfffffjLj7168ELj1ELj1ELj8ELj16ENS_18Kernel_traits_baseILj7168EfffffjLj256EEEEELb1ELb1ELb0EEEvNS_9BwdParamsE --------------------------
	.section	.nv.info._ZN10layer_norm31ln_parallel_residual_bwd_kernelINS_13Kernel_traitsIfffffjLj7168ELj1ELj1ELj8ELj16ENS_18Kernel_traits_baseILj7168EfffffjLj256EEEEELb1ELb1ELb0EEEvNS_9BwdParamsE,"",@"SHT_CUDA_INFO"
	.sectionflags	@""
	.align	4


	//----- nvinfo : EIATTR_CUDA_API_VERSION
	.align		4
        /*0000*/ 	.byte	0x04, 0x37
        /*0002*/ 	.short	(.L_2897 - .L_2896)
.L_2896:
        /*0004*/ 	.word	0x00000082


	//----- nvinfo : EIATTR_SW2861232_WAR
	.align		4
.L_2897:
        /*0008*/ 	.byte	0x01, 0x35
	.zero		2


	//----- nvinfo : EIATTR_PARAM_CBANK
	.align		4
        /*000c*/ 	.byte	0x04, 0x0a
        /*000e*/ 	.short	(.L_2899 - .L_2898)
	.align		4
.L_2898:
        /*0010*/ 	.word	index@(.nv.constant0._ZN10layer_norm31ln_parallel_residual_bwd_kernelINS_13Kernel_traitsIfffffjLj7168ELj1ELj1ELj8ELj16ENS_18Kernel_traits_baseILj7168EfffffjLj256EEEEELb1ELb1ELb0EEEvNS_9BwdParamsE)
        /*0014*/ 	.short	0x0160
        /*0016*/ 	.short	0x0128


	//----- nvinfo : EIATTR_CBANK_PARAM_SIZE
	.align		4
.L_2899:
        /*0018*/ 	.byte	0x03, 0x19
        /*001a*/ 	.short	0x0128


	//----- nvinfo : EIATTR_KPARAM_INFO
	.align		4
        /*001c*/ 	.byte	0x04, 0x17
        /*001e*/ 	.short	(.L_2901 - .L_2900)
.L_2900:
        /*0020*/ 	.word	0x00000000
        /*0024*/ 	.short	0x0000
        /*0026*/ 	.short	0x0000
        /*0028*/ 	.byte	0x00, 0xf0, 0xa1, 0x04


	//----- nvinfo : EIATTR_MAXREG_COUNT
	.align		4
.L_2901:
        /*002c*/ 	.byte	0x03, 0x1b
        /*002e*/ 	.short	0x00ff


	//----- nvinfo : EIATTR_NUM_BARRIERS
	.align		4
        /*0030*/ 	.byte	0x02, 0x4c
        /*0032*/ 	.byte	0x01
	.zero		1


	//----- nvinfo : EIATTR_MERCURY_ISA_VERSION
	.align		4
        /*0034*/ 	.byte	0x03, 0x5f
        /*0036*/ 	.short	0x0000


	//----- nvinfo : EIATTR_COOP_GROUP_MASK_REGIDS
	.align		4
        /*0038*/ 	.byte	0x04, 0x29
        /*003a*/ 	.short	(.L_2903 - .L_2902)


	//   ....[0]....
.L_2902:
        /*003c*/ 	.word	0xffffffff


	//   ....[1]....
        /*0040*/ 	.word	0xffffffff


	//   ....[2]....
        /*0044*/ 	.word	0xffffffff


	//   ....[3]....
        /*0048*/ 	.word	0xffffffff


	//   ....[4]....
        /*004c*/ 	.word	0xffffffff


	//   ....[5]....
        /*0050*/ 	.word	0xffffffff


	//   ....[6]....
        /*0054*/ 	.word	0xffffffff


	//   ....[7]....
        /*0058*/ 	.word	0xffffffff


	//   ....[8]....
        /*005c*/ 	.word	0xffffffff


	//   ....[9]....
        /*0060*/ 	.word	0xffffffff


	//   ....[10]....
        /*0064*/ 	.word	0xffffffff


	//   ....[11]....
        /*0068*/ 	.word	0xffffffff


	//   ....[12]....
        /*006c*/ 	.word	0xffffffff


	//   ....[13]....
        /*0070*/ 	.word	0xffffffff


	//   ....[14]....
        /*0074*/ 	.word	0xffffffff


	//   ....[15]....
        /*0078*/ 	.word	0xffffffff


	//   ....[16]....
        /*007c*/ 	.word	0xffffffff


	//   ....[17]....
        /*0080*/ 	.word	0xffffffff


	//   ....[18]....
        /*0084*/ 	.word	0xffffffff


	//   ....[19]....
        /*0088*/ 	.word	0xffffffff


	//----- nvinfo : EIATTR_COOP_GROUP_INSTR_OFFSETS
	.align		4
.L_2903:
        /*008c*/ 	.byte	0x04, 0x28
        /*008e*/ 	.short	(.L_2905 - .L_2904)


	//   ....[0]....
.L_2904:
        /*0090*/ 	.word	0x00001e70


	//   ....[1]....
        /*0094*/ 	.word	0x00001e90


	//   ....[2]....
        /*0098*/ 	.word	0x00001eb0


	//   ....[3]....
        /*009c*/ 	.word	0x00001ed0


	//   ....[4]....
        /*00a0*/ 	.word	0x00001ef0


	//   ....[5]....
        /*00a4*/ 	.word	0x00001f10


	//   ....[6]....
        /*00a8*/ 	.word	0x00001f30


	//   ....[7]....
        /*00ac*/ 	.word	0x00001f50


	//   ....[8]....
        /*00b0*/ 	.word	0x00001f70


	//   ....[9]....
        /*00b4*/ 	.word	0x00001f90


	//   ....[10]....
        /*00b8*/ 	.word	0x00004260


	//   ....[11]....
        /*00bc*/ 	.word	0x000042e0


	//   ....[12]....
        /*00c0*/ 	.word	0x00004360


	//   ....[13]....
        /*00c4*/ 	.word	0x000043d0


	//   ....[14]....
        /*00c8*/ 	.word	0x00004450


	//   ....[15]....
        /*00cc*/ 	.word	0x000044c0


	//   ....[16]....
        /*00d0*/ 	.word	0x00004540


	//   ....[17]....
        /*00d4*/ 	.word	0x000045b0


	//   ....[18]....
        /*00d8*/ 	.word	0x00004630


	//   ....[19]....
        /*00dc*/ 	.word	0x000046a0


	//----- nvinfo : EIATTR_EXIT_INSTR_OFFSETS
	.align		4
.L_2905:
        /*00e0*/ 	.byte	0x04, 0x1c
        /*00e2*/ 	.short	(.L_2907 - .L_2906)


	//   ....[0]....
.L_2906:
        /*00e4*/ 	.word	0x000041a0


	//   ....[1]....
        /*00e8*/ 	.word	0x00004200


	//----- nvinfo : EIATTR_MAX_THREADS
	.align		4
.L_2907:
        /*00ec*/ 	.byte	0x04, 0x05
        /*00ee*/ 	.short	(.L_2909 - .L_2908)
.L_2908:
        /*00f0*/ 	.word	0x00000100
        /*00f4*/ 	.word	0x00000001
        /*00f8*/ 	.word	0x00000001


	//----- nvinfo : EIATTR_CRS_STACK_SIZE
	.align		4
.L_2909:
        /*00fc*/ 	.byte	0x04, 0x1e
        /*00fe*/ 	.short	(.L_2911 - .L_2910)
.L_2910:
        /*0100*/ 	.word	0x00000000
.L_2911:


//--------------------- .nv.info._ZN10layer_norm22ln_bwd_finalize_kernelINS_22Kernel_traits_finalizeILj7168EfffffjLb0ELj1024ELj4ENS_18Kernel_traits_baseILj7168EfffffjLj1024EEEEELb0ELb1EEEvNS_9BwdParamsE --------------------------
	.section	.nv.info._ZN10layer_norm22ln_bwd_finalize_kernelINS_22Kernel_traits_finalizeILj7168EfffffjLb0ELj1024ELj4ENS_18Kernel_traits_baseILj7168EfffffjLj1024EEEEELb0ELb1EEEvNS_9BwdParamsE,"",@"SHT_CUDA_INFO"
	.sectionflags	@""
	.align	4


	//----- nvinfo : EIATTR_CUDA_API_VERSION
	.align		4
        /*0000*/ 	.byte	0x04, 0x37
        /*0002*/ 	.short	(.L_2913 - .L_2912)
.L_2912:
        /*0004*/ 	.word	0x00000082


	//----- nvinfo : EIATTR_SW2861232_WAR
	.align		4
.L_2913:
        /*0008*/ 	.byte	0x01, 0x35
	.zero		2


	//----- nvinfo : EIATTR_PARAM_CBANK
	.align		4
        /*000c*/ 	.byte	0x04, 0x0a
        /*000e*/ 	.short	(.L_2915 - .L_2914)
	.align		4
.L_2914:
        /*0010*/ 	.word	index@(.nv.constant0._ZN10layer_norm22ln_bwd_finalize_kernelINS_22Kernel_traits_finalizeILj7168EfffffjLb0ELj1024ELj4ENS_18Kernel_traits_baseILj7168EfffffjLj1024EEEEELb0ELb1EEEvNS_9BwdParamsE)
        /*0014*/ 	.short	0x0160
        /*0016*/ 	.short	0x0128


	//----- nvinfo : EIATTR_CBANK_PARAM_SIZE
	.align		4
.L_2915:
        /*0018*/ 	.byte	0x03, 0x19
        /*001a*/ 	.short	0x0128


	//----- nvinfo : EIATTR_KPARAM_INFO
	.align		4
        /*001c*/ 	.byte	0x04, 0x17
        /*001e*/ 	.short	(.L_2917 - .L_2916)
.L_2916:
        /*0020*/ 	.word	0x00000000
        /*0024*/ 	.short	0x0000
        /*0026*/ 	.short	0x0000
        /*0028*/ 	.byte	0x00, 0xf0, 0xa1, 0x04


	//----- nvinfo : EIATTR_MAXREG_COUNT
	.align		4
.L_2917:
        /*002c*/ 	.byte	0x03, 0x1b
        /*002e*/ 	.short	0x0040


	//----- nvinfo : EIATTR_NUM_BARRIERS
	.align		4
        /*0030*/ 	.byte	0x02, 0x4c
        /*0032*/ 	.byte	0x01
	.zero		1


	//----- nvinfo : EIATTR_MERCURY_ISA_VERSION
	.align		4
        /*0034*/ 	.byte	0x03, 0x5f
        /*0036*/ 	.short	0x0000


	//----- nvinfo : EIATTR_COOP_GROUP_MASK_REGIDS
	.align		4
        /*0038*/ 	.byte	0x04, 0x29
        /*003a*/ 	.short	(.L_2919 - .L_2918)


	//   ....[0]....
.L_2918:
        /*003c*/ 	.word	0xffffffff


	//   ....[1]....
        /*0040*/ 	.word	0xffffffff


	//   ....[2]....
        /*0044*/ 	.word	0xffffffff


	//   ....[3]....
        /*0048*/ 	.word	0xffffffff


	//   ....[4]....
        /*004c*/ 	.word	0xffffffff


	//   ....[5]....
        /*0050*/ 	.word	0xffffffff


	//   ....[6]....
        /*0054*/ 	.word	0xffffffff


	//   ....[7]....
        /*0058*/ 	.word	0xffffffff


	//   ....[8]....
        /*005c*/ 	.word	0xffffffff


	//   ....[9]....
        /*0060*/ 	.word	0xffffffff


	//   ....[10]....
        /*0064*/ 	.word	0xffffffff


	//   ....[11]....
        /*0068*/ 	.word	0xffffffff


	//   ....[12]....
        /*006c*/ 	.word	0xffffffff


	//   ....[13]....
        /*0070*/ 	.word	0xffffffff


	//   ....[14]....
        /*0074*/ 	.word	0xffffffff


	//   ....[15]....
        /*0078*/ 	.word	0xffffffff


	//   ....[16]....
        /*007c*/ 	.word	0xffffffff


	//   ....[17]....
        /*0080*/ 	.word	0xffffffff


	//   ....[18]....
        /*0084*/ 	.word	0xffffffff


	//   ....[19]....
        /*0088*/ 	.word	0xffffffff


	//----- nvinfo : EIATTR_COOP_GROUP_INSTR_OFFSETS
	.align		4
.L_2919:
        /*008c*/ 	.byte	0x04, 0x28
        /*008e*/ 	.short	(.L_2921 - .L_2920)


	//   ....[0]....
.L_2920:
        /*0090*/ 	.word	0x000007f0


	//   ....[1]....
        /*0094*/ 	.word	0x00000820


	//   ....[2]....
        /*0098*/ 	.word	0x00000840


	//   ....[3]....
        /*009c*/ 	.word	0x00000850


	//   ....[4]....
        /*00a0*/ 	.word	0x00000880


	//   ....[5]....
        /*00a4*/ 	.word	0x00000890


	//   ....[6]....
        /*00a8*/ 	.word	0x000008c0


	//   ....[7]....
        /*00ac*/ 	.word	0x000008d0


	//   ....[8]....
        /*00b0*/ 	.word	0x00000900


	//   ....[9]....
        /*00b4*/ 	.word	0x00000910


	//   ....[10]....
        /*00b8*/ 	.word	0x00000ab0


	//   ....[11]....
        /*00bc*/ 	.word	0x00000b30


	//   ....[12]....
        /*00c0*/ 	.word	0x00000b90


	//   ....[13]....
        /*00c4*/ 	.word	0x00000bf0


	//   ....[14]....
        /*00c8*/ 	.word	0x00000c60


	//   ....[15]....
        /*00cc*/ 	.word	0x00000cd0


	//   ....[16]....
        /*00d0*/ 	.word	0x00000d30


	//   ....[17]....
        /*00d4*/ 	.word	0x00000d90


	//   ....[18]....
        /*00d8*/ 	.word	0x00000df0


	//   ....[19]....
        /*00dc*/ 	.word	0x00000e50


	//----- nvinfo : EIATTR_EXIT_INSTR_OFFSETS
	.align		4
.L_2921:
        /*00e0*/ 	.byte	0x04, 0x1c
        /*00e2*/ 	.short	(.L_2923 - .L_2922)


	//   ....[0]....
.L_2922:
        /*00e4*/ 	.word	0x00000070


	//   ....[1]....
        /*00e8*/ 	.word	0x00000a50


	//----- nvinfo : EIATTR_MAX_THREADS
	.align		4
.L_2923:
        /*00ec*/ 	.byte	0x04, 0x05
        /*00ee*/ 	.short	(.L_2925 - .L_2924)
.L_2924:
        /*00f0*/ 	.word	0x00000400
        /*00f4*/ 	.word	0x00000001
        /*00f8*/ 	.word	0x00000001


	//----- nvinfo : EIATTR_CRS_STACK_SIZE
	.align		4
.L_2925:
        /*00fc*/ 	.byte	0x04, 0x1e
        /*00fe*/ 	.short	(.L_2927 - .L_2926)
.L_2926:
        /*0100*/ 	.word	0x00000000
.L_2927:


//--------------------- .nv.info._ZN10layer_norm40ln_parallel_residual_bwd_finalize_kernelINS_22Kernel_traits_finalizeILj7168EfffffjLb0ELj1024ELj4ENS_18Kernel_traits_baseILj7168EfffffjLj1024EEEEELb1EEEvNS_9BwdParamsE --------------------------
	.section	.nv.info._ZN10layer_norm40ln_parallel_residual_bwd_finalize_kernelINS_22Kernel_traits_finalizeILj7168EfffffjLb0ELj1024ELj4ENS_18Kernel_traits_baseILj7168EfffffjLj1024EEEEELb1EEEvNS_9BwdParamsE,"",@"SHT_CUDA_INFO"
	.sectionflags	@""
	.align	4


	//----- nvinfo : EIATTR_CUDA_API_VERSION
	.align		4
        /*0000*/ 	.byte	0x04, 0x37
        /*0002*/ 	.short	(.L_2929 - .L_2928)
.L_2928:
        /*0004*/ 	.word	0x00000082


	//----- nvinfo : EIATTR_SW2861232_WAR
	.align		4
.L_2929:
        /*0008*/ 	.byte	0x01, 0x35
	.zero		2


	//----- nvinfo : EIATTR_PARAM_CBANK
	.align		4
        /*000c*/ 	.byte	0x04, 0x0a
        /*000e*/ 	.short	(.L_2931 - .L_2930)
	.align		4
.L_2930:
        /*0010*/ 	.word	index@(.nv.constant0._ZN10layer_norm40ln_parallel_residual_bwd_finalize_kernelINS_22Kernel_traits_finalizeILj7168EfffffjLb0ELj1024ELj4ENS_18Kernel_traits_baseILj7168EfffffjLj1024EEEEELb1EEEvNS_9BwdParamsE)
        /*0014*/ 	.short	0x0160
        /*0016*/ 	.short	0x0128


	//----- nvinfo : EIATTR_CBANK_PARAM_SIZE
	.align		4
.L_2931:
        /*0018*/ 	.byte	0x03, 0x19
        /*001a*/ 	.short	0x0128


	//----- nvinfo : EIATTR_KPARAM_INFO
	.align		4
        /*001c*/ 	.byte	0x04, 0x17
        /*001e*/ 	.short	(.L_2933 - .L_2932)
.L_2932:
        /*0020*/ 	.word	0x00000000
        /*0024*/ 	.short	0x0000
        /*0026*/ 	.short	0x0000
        /*0028*/ 	.byte	0x00, 0xf0, 0xa1, 0x04


	//----- nvinfo : EIATTR_MAXREG_COUNT
	.align		4
.L_2933:
        /*002c*/ 	.byte	0x03, 0x1b
        /*002e*/ 	.short	0x0040


	//----- nvinfo : EIATTR_NUM_BARRIERS
	.align		4
        /*0030*/ 	.byte	0x02, 0x4c
        /*0032*/ 	.byte	0x01
	.zero		1


	//----- nvinfo : EIATTR_MERCURY_ISA_VERSION
	.align		4
        /*0034*/ 	.byte	0x03, 0x5f
        /*0036*/ 	.short	0x0000


	//----- nvinfo : EIATTR_COOP_GROUP_MASK_REGIDS
	.align		4
        /*0038*/ 	.byte	0x04, 0x29
        /*003a*/ 	.short	(.L_2935 - .L_2934)


	//   ....[0]....
.L_2934:
        /*003c*/ 	.word	0xffffffff


	//   ....[1]....
        /*0040*/ 	.word	0xffffffff


	//   ....[2]....
        /*0044*/ 	.word	0xffffffff


	//   ....[3]....
        /*0048*/ 	.word	0xffffffff


	//   ....[4]....
        /*004c*/ 	.word	0xffffffff


	//   ....[5]....
        /*0050*/ 	.word	0xffffffff


	//   ....[6]....
        /*0054*/ 	.word	0xffffffff


	//   ....[7]....
        /*0058*/ 	.word	0xffffffff


	//   ....[8]....
        /*005c*/ 	.word	0xffffffff


	//   ....[9]....
        /*0060*/ 	.word	0xffffffff


	//   ....[10]....
        /*0064*/ 	.word	0xffffffff


	//   ....[11]....
        /*0068*/ 	.word	0xffffffff


	//   ....[12]....
        /*006c*/ 	.word	0xffffffff


	//   ....[13]....
        /*0070*/ 	.word	0xffffffff


	//   ....[14]....
        /*0074*/ 	.word	0xffffffff


	//   ....[15]....
        /*0078*/ 	.word	0xffffffff


	//   ....[16]....
        /*007c*/ 	.word	0xffffffff


	//   ....[17]....
        /*0080*/ 	.word	0xffffffff


	//   ....[18]....
        /*0084*/ 	.word	0xffffffff


	//   ....[19]....
        /*0088*/ 	.word	0xffffffff


	//   ....[20]....
        /*008c*/ 	.word	0xffffffff


	//   ....[21]....
        /*0090*/ 	.word	0xffffffff


	//   ....[22]....
        /*0094*/ 	.word	0xffffffff


	//   ....[23]....
        /*0098*/ 	.word	0xffffffff


	//   ....[24]....
        /*009c*/ 	.word	0xffffffff


	//   ....[25]....
        /*00a0*/ 	.word	0xffffffff


	//   ....[26]....
        /*00a4*/ 	.word	0xffffffff


	//   ....[27]....
        /*00a8*/ 	.word	0xffffffff


	//   ....[28]....
        /*00ac*/ 	.word	0xffffffff


	//   ....[29]....
        /*00b0*/ 	.word	0xffffffff


	//   ....[30]....
        /*00b4*/ 	.word	0xffffffff


	//   ....[31]....
        /*00b8*/ 	.word	0xffffffff


	//   ....[32]....
        /*00bc*/ 	.word	0xffffffff


	//   ....[33]....
        /*00c0*/ 	.word	0xffffffff


	//   ....[34]....
        /*00c4*/ 	.word	0xffffffff


	//   ....[35]....
        /*00c8*/ 	.word	0xffffffff


	//   ....[36]....
        /*00cc*/ 	.word	0xffffffff


	//   ....[37]....
        /*00d0*/ 	.word	0xffffffff


	//   ....[38]....
        /*00d4*/ 	.word	0xffffffff


	//   ....[39]....
        /*00d8*/ 	.word	0xffffffff


	//----- nvinfo : EIATTR_COOP_GROUP_INSTR_OFFSETS
	.align		4
.L_2935:
        /*00dc*/ 	.byte	0x04, 0x28
        /*00de*/ 	.short	(.L_2937 - .L_2936)


	//   ....[0]....
.L_2936:
        /*00e0*/ 	.word	0x00000b60


	//   ....[1]....
        /*00e4*/ 	.word	0x00000b90


	//   ....[2]....
        /*00e8*/ 	.word	0x00000ba0


	//   ....[3]....
        /*00ec*/ 	.word	0x00000bb0


	//   ....[4]....
        /*00f0*/ 	.word	0x00000be0


	//   ....[5]....
        /*00f4*/ 	.word	0x00000c00


	//   ....[6]....
        /*00f8*/ 	.word	0x00000c10


	//   ....[7]....
        /*00fc*/ 	.word	0x00000c20


	//   ....[8]....
        /*0100*/ 	.word	0x00000c50


	//   ....[9]....
        /*0104*/ 	.word	0x00000c70


	//   ....[10]....
        /*0108*/ 	.word	0x00000c90


	//   ....[11]....
        /*010c*/ 	.word	0x00000ca0


	//   ....[12]....
        /*0110*/ 	.word	0x00000cd0


	//   ....[13]....
        /*0114*/ 	.word	0x00000cf0


	//   ....[14]....
        /*0118*/ 	.word	0x00000d10


	//   ....[15]....
        /*011c*/ 	.word	0x00000d20


	//   ....[16]....
        /*0120*/ 	.word	0x00000d50


	//   ....[17]....
        /*0124*/ 	.word	0x00000d80


	//   ....[18]....
        /*0128*/ 	.word	0x00000d90


	//   ....[19]....
        /*012c*/ 	.word	0x00000da0


	//   ....[20]....
        /*0130*/ 	.word	0x00001050


	//   ....[21]....
        /*0134*/ 	.word	0x000010c0


	//   ....[22]....
        /*0138*/ 	.word	0x00001120


	//   ....[23]....
        /*013c*/ 	.word	0x00001180


	//   ....[24]....
        /*0140*/ 	.word	0x000011f0


	//   ....[25]....
        /*0144*/ 	.word	0x00001260


	//   ....[26]....
        /*0148*/ 	.word	0x000012c0


	//   ....[27]....
        /*014c*/ 	.word	0x00001320


	//   ....[28]....
        /*0150*/ 	.word	0x00001380


	//   ....[29]....
        /*0154*/ 	.word	0x000013f0


	//   ....[30]....
        /*0158*/ 	.word	0x00001460


	//   ....[31]....
        /*015c*/ 	.word	0x000014c0


	//   ....[32]....
        /*0160*/ 	.word	0x00001520


	//   ....[33]....
        /*0164*/ 	.word	0x00001580


	//   ....[34]....
        /*0168*/ 	.word	0x000015f0


	//   ....[35]....
        /*016c*/ 	.word	0x00001660


	//   ....[36]....
        /*0170*/ 	.word	0x000016c0


	//   ....[37]....
        /*0174*/ 	.word	0x00001720


	//   ....[38]....
        /*0178*/ 	.word	0x00001780


	//   ....[39]....
        /*017c*/ 	.word	0x000017e0


	//----- nvinfo : EIATTR_EXIT_INSTR_OFFSETS
	.align		4
.L_2937:
        /*0180*/ 	.byte	0x04, 0x1c
        /*0182*/ 	.short	(.L_2939 - .L_2938)


	//   ....[0]....
.L_2938:
        /*0184*/ 	.word	0x00000070


	//   ....[1]....
        /*0188*/ 	.word	0x00000ff0


	//----- nvinfo : EIATTR_MAX_THREADS
	.align		4
.L_2939:
        /*018c*/ 	.byte	0x04, 0x05
        /*018e*/ 	.short	(.L_2941 - .L_2940)
.L_2940:
        /*0190*/ 	.word	0x00000400
        /*0194*/ 	.word	0x00000001
        /*0198*/ 	.word	0x00000001


	//----- nvinfo : EIATTR_CRS_STACK_SIZE
	.align		4
.L_2941:
        /*019c*/ 	.byte	0x04, 0x1e
        /*019e*/ 	.short	(.L_2943 - .L_2942)
.L_2942:
        /*01a0*/ 	.word	0x00000000
.L_2943:


//--------------------- .nv.info._ZN10layer_norm31ln_parallel_residual_bwd_kernelINS_13Kernel_traitsIfffffjLj7168ELj1ELj1ELj8ELj16ENS_18Kernel_traits_baseILj7168EfffffjLj256EEEEELb1ELb1ELb1EEEvNS_9BwdParamsE --------------------------
	.section	.nv.info._ZN10layer_norm31ln_parallel_residual_bwd_kernelINS_13Kernel_traitsIfffffjLj7168ELj1ELj1ELj8ELj16ENS_18Kernel_traits_baseILj7168EfffffjLj256EEEEELb1ELb1ELb1EEEvNS_9BwdParamsE,"",@"SHT_CUDA_INFO"
	.sectionflags	@""
	.align	4


	//----- nvinfo : EIATTR_CUDA_API_VERSION
	.align		4
        /*0000*/ 	.byte	0x04, 0x37
        /*0002*/ 	.short	(.L_2945 - .L_2944)
.L_2944:
        /*0004*/ 	.word	0x00000082


	//----- nvinfo : EIATTR_SW2861232_WAR
	.align		4
.L_2945:
        /*0008*/ 	.byte	0x01, 0x35
	.zero		2


	//----- nvinfo : EIATTR_PARAM_CBANK
	.align		4
        /*000c*/ 	.byte	0x04, 0x0a
        /*000e*/ 	.short	(.L_2947 - .L_2946)
	.align		4
.L_2946:
        /*0010*/ 	.word	index@(.nv.constant0._ZN10layer_norm31ln_parallel_residual_bwd_kernelINS_13Kernel_traitsIfffffjLj7168ELj1ELj1ELj8ELj16ENS_18Kernel_traits_baseILj7168EfffffjLj256EEEEELb1ELb1ELb1EEEvNS_9BwdParamsE)
        /*0014*/ 	.short	0x0160
        /*0016*/ 	.short	0x0128


	//----- nvinfo : EIATTR_CBANK_PARAM_SIZE
	.align		4
.L_2947:
        /*0018*/ 	.byte	0x03, 0x19
        /*001a*/ 	.short	0x0128


	//----- nvinfo : EIATTR_KPARAM_INFO
	.align		4
        /*001c*/ 	.byte	0x04, 0x17
        /*001e*/ 	.short	(.L_2949 - .L_2948)
.L_2948:
        /*0020*/ 	.word	0x00000000
        /*0024*/ 	.short	0x0000
        /*0026*/ 	.short	0x0000
        /*0028*/ 	.byte	0x00, 0xf0, 0xa1, 0x04


	//----- nvinfo : EIATTR_MAXREG_COUNT
	.align		4
.L_2949:
        /*002c*/ 	.byte	0x03, 0x1b
        /*002e*/ 	.short	0x00ff


	//----- nvinfo : EIATTR_NUM_BARRIERS
	.align		4
        /*0030*/ 	.byte	0x02, 0x4c
        /*0032*/ 	.byte	0x01
	.zero		1


	//----- nvinfo : EIATTR_MERCURY_ISA_VERSION
	.align		4
        /*0034*/ 	.byte	0x03, 0x5f
        /*0036*/ 	.short	0x0000


	//----- nvinfo : EIATTR_COOP_GROUP_MASK_REGIDS
	.align		4
        /*0038*/ 	.byte	0x04, 0x29
        /*003a*/ 	.short	(.L_2951 - .L_2950)


	//   ....[0]....
.L_2950:
        /*003c*/ 	.word	0xffffffff


	//   ....[1]....
        /*0040*/ 	.word	0xffffffff


	//   ....[2]....
        /*0044*/ 	.word	0xffffffff


	//   ....[3]....
        /*0048*/ 	.word	0xffffffff


	//   ....[4]....
        /*004c*/ 	.word	0xffffffff


	//   ....[5]....
        /*0050*/ 	.word	0xffffffff


	//   ....[6]....
        /*0054*/ 	.word	0xffffffff


	//   ....[7]....
        /*0058*/ 	.word	0xffffffff


	//   ....[8]....
        /*005c*/ 	.word	0xffffffff


	//   ....[9]....
        /*0060*/ 	.word	0xffffffff


	//   ....[10]....
        /*0064*/ 	.word	0xffffffff


	//   ....[11]....
        /*0068*/ 	.word	0xffffffff


	//   ....[12]....
        /*006c*/ 	.word	0xffffffff


	//   ....[13]....
        /*0070*/ 	.word	0xffffffff


	//   ....[14]....
        /*0074*/ 	.word	0xffffffff


	//   ....[15]....
        /*0078*/ 	.word	0xffffffff


	//   ....[16]....
        /*007c*/ 	.word	0xffffffff


	//   ....[17]....
        /*0080*/ 	.word	0xffffffff


	//   ....[18]....
        /*0084*/ 	.word	0xffffffff


	//   ....[19]....
        /*0088*/ 	.word	0xffffffff


	//----- nvinfo : EIATTR_COOP_GROUP_INSTR_OFFSETS
	.align		4
.L_2951:
        /*008c*/ 	.byte	0x04, 0x28
        /*008e*/ 	.short	(.L_2953 - .L_2952)


	//   ....[0]....
.L_2952:
        /*0090*/ 	.word	0x00001af0


	//   ....[1]....
        /*0094*/ 	.word	0x00001b10


	//   ....[2]....
        /*0098*/ 	.word	0x00001b30


	//   ....[3]....
        /*009c*/ 	.word	0x00001b50


	//   ....[4]....
        /*00a0*/ 	.word	0x00001b70


	//   ....[5]....
        /*00a4*/ 	.word	0x00001b90


	//   ....[6]....
        /*00a8*/ 	.word	0x00001bb0


	//   ....[7]....
        /*00ac*/ 	.word	0x00001bd0


	//   ....[8]....
        /*00b0*/ 	.word	0x00001bf0


	//   ....[9]....
        /*00b4*/ 	.word	0x00001c10


	//   ....[10]....
        /*00b8*/ 	.word	0x00003ae0


	//   ....[11]....
        /*00bc*/ 	.word	0x00003b60


	//   ....[12]....
        /*00c0*/ 	.word	0x00003be0


	//   ....[13]....
        /*00c4*/ 	.word	0x00003c50


	//   ....[14]....
        /*00c8*/ 	.word	0x00003cd0


	//   ....[15]....
        /*00cc*/ 	.word	0x00003d40


	//   ....[16]....
        /*00d0*/ 	.word	0x00003dc0


	//   ....[17]....
        /*00d4*/ 	.word	0x00003e30


	//   ....[18]....
        /*00d8*/ 	.word	0x00003eb0


	//   ....[19]....
        /*00dc*/ 	.word	0x00003f20


	//----- nvinfo : EIATTR_EXIT_INSTR_OFFSETS
	.align		4
.L_2953:
        /*00e0*/ 	.byte	0x04, 0x1c
        /*00e2*/ 	.short	(.L_2955 - .L_2954)


	//   ....[0]....
.L_2954:
        /*00e4*/ 	.word	0x00003a80


	//----- nvinfo : EIATTR_MAX_THREADS
	.align		4
.L_2955:
        /*00e8*/ 	.byte	0x04, 0x05
        /*00ea*/ 	.short	(.L_2957 - .L_2956)
.L_2956:
        /*00ec*/ 	.word	0x00000100
        /*00f0*/ 	.word	0x00000001
        /*00f4*/ 	.word	0x00000001


	//----- nvinfo : EIATTR_CRS_STACK_SIZE
	.align		4
.L_2957:
        /*00f8*/ 	.byte	0x04, 0x1e
        /*00fa*/ 	.short	(.L_2959 - .L_2958)
.L_2958:
        /*00fc*/ 	.word	0x00000000
.L_2959:


//--------------------- .nv.callgraph             --------------------------
	.section	.nv.callgraph,"",@"SHT_CUDA_CALLGRAPH"
	.align	4
	.sectionentsize	8
	.align		4
        /*0000*/ 	.word	0x00000000
	.align		4
        /*0004*/ 	.word	0xffffffff
	.align		4
        /*0008*/ 	.word	0x00000000
	.align		4
        /*000c*/ 	.word	0xfffffffe
	.align		4
        /*0010*/ 	.word	0x00000000
	.align		4
        /*0014*/ 	.word	0xfffffffd
	.align		4
        /*0018*/ 	.word	0x00000000
	.align		4
        /*001c*/ 	.word	0xfffffffc


//--------------------- .nv.rel.action            --------------------------
	.section	.nv.rel.action,"",@"SHT_CUDA_RELOCINFO"
	.align	8
	.sectionentsize	8
        /*0000*/ 	.byte	0x73, 0x00, 0x00, 0x00, 0x00, 0x00, 0x00, 0x00, 0x00, 0x00, 0x00, 0x11, 0x25, 0x00, 0x05, 0x36


//--------------------- .nv.constant0._ZN10layer_norm31ln_parallel_residual_bwd_kernelINS_13Kernel_traitsI13__nv_bfloat16S2_S2_S2_fjLj7168ELj1ELj1ELj8ELj8ENS_18Kernel_traits_baseILj7168ES2_S2_S2_S2_fjLj256EEEEELb0ELb0ELb0EEEvNS_9BwdParamsE --------------------------
	.section	.nv.constant0._ZN10layer_norm31ln_parallel_residual_bwd_kernelINS_13Kernel_traitsI13__nv_bfloat16S2_S2_S2_fjLj7168ELj1ELj1ELj8ELj8ENS_18Kernel_traits_baseILj7168ES2_S2_S2_S2_fjLj256EEEEELb0ELb0ELb0EEEvNS_9BwdParamsE,"a",@progbits
	.sectionflags	@""
	.align	4
.nv.constant0._ZN10layer_norm31ln_parallel_residual_bwd_kernelINS_13Kernel_traitsI13__nv_bfloat16S2_S2_S2_fjLj7168ELj1ELj1ELj8ELj8ENS_18Kernel_traits_baseILj7168ES2_S2_S2_S2_fjLj256EEEEELb0ELb0ELb0EEEvNS_9BwdParamsE:
	.zero		648


//--------------------- .nv.constant0._ZN10layer_norm31ln_parallel_residual_bwd_kernelINS_13Kernel_traitsI13__nv_bfloat16S2_S2_S2_fjLj7168ELj1ELj1ELj8ELj8ENS_18Kernel_traits_baseILj7168ES2_S2_S2_S2_fjLj256EEEEELb0ELb0ELb1EEEvNS_9BwdParamsE --------------------------
	.section	.nv.constant0._ZN10layer_norm31ln_parallel_residual_bwd_kernelINS_13Kernel_traitsI13__nv_bfloat16S2_S2_S2_fjLj7168ELj1ELj1ELj8ELj8ENS_18Kernel_traits_baseILj7168ES2_S2_S2_S2_fjLj256EEEEELb0ELb0ELb1EEEvNS_9BwdParamsE,"a",@progbits
	.sectionflags	@""
	.align	4
.nv.constant0._ZN10layer_norm31ln_parallel_residual_bwd_kernelINS_13Kernel_traitsI13__nv_bfloat16S2_S2_S2_fjLj7168ELj1ELj1ELj8ELj8ENS_18Kernel_traits_baseILj7168ES2_S2_S2_S2_fjLj256EEEEELb0ELb0ELb1EEEvNS_9BwdParamsE:
	.zero		648


//--------------------- .nv.constant0._ZN10layer_norm31ln_parallel_residual_bwd_kernelINS_13Kernel_traitsI13__nv_bfloat16S2_S2_S2_fjLj7168ELj1ELj1ELj8ELj8ENS_18Kernel_traits_baseILj7168ES2_S2_S2_S2_fjLj256EEEEELb0ELb1ELb0EEEvNS_9BwdParamsE --------------------------
	.section	.nv.constant0._ZN10layer_norm31ln_parallel_residual_bwd_kernelINS_13Kernel_traitsI13__nv_bfloat16S2_S2_S2_fjLj7168ELj1ELj1ELj8ELj8ENS_18Kernel_traits_baseILj7168ES2_S2_S2_S2_fjLj256EEEEELb0ELb1ELb0EEEvNS_9BwdParamsE,"a",@progbits
	.sectionflags	@""
	.align	4
.nv.constant0._ZN10layer_norm31ln_parallel_residual_bwd_kernelINS_13Kernel_traitsI13__nv_bfloat16S2_S2_S2_fjLj7168ELj1ELj1ELj8ELj8ENS_18Kernel_traits_baseILj7168ES2_S2_S2_S2_fjLj256EEEEELb0ELb1ELb0EEEvNS_9BwdParamsE:
	.zero		648


//--------------------- .nv.constant0._ZN10layer_norm31ln_parallel_residual_bwd_kernelINS_13Kernel_traitsI13__nv_bfloat16S2_S2_S2_fjLj7168ELj1ELj1ELj8ELj8ENS_18Kernel_traits_baseILj7168ES2_S2_S2_S2_fjLj256EEEEELb0ELb1ELb1EEEvNS_9BwdParamsE --------------------------
	.section	.nv.constant0._ZN10layer_norm31ln_parallel_residual_bwd_kernelINS_13Kernel_traitsI13__nv_bfloat16S2_S2_S2_fjLj7168ELj1ELj1ELj8ELj8ENS_18Kernel_traits_baseILj7168ES2_S2_S2_S2_fjLj256EEEEELb0ELb1ELb1EEEvNS_9BwdParamsE,"a",@progbits
	.sectionflags	@""
	.align	4
.nv.constant0._ZN10layer_norm31ln_parallel_residual_bwd_kernelINS_13Kernel_traitsI13__nv_bfloat16S2_S2_S2_fjLj7168ELj1ELj1ELj8ELj8ENS_18Kernel_traits_baseILj7168ES2_S2_S2_S2_fjLj256EEEEELb0ELb1ELb1EEEvNS_9BwdParamsE:
	.zero		648


//--------------------- .nv.constant0._ZN10layer_norm31ln_parallel_residual_bwd_kernelINS_13Kernel_traitsI13__nv_bfloat16S2_S2_S2_fjLj7168ELj1ELj1ELj8ELj8ENS_18Kernel_traits_baseILj7168ES2_S2_S2_S2_fjLj256EEEEELb1ELb0ELb0EEEvNS_9BwdParamsE --------------------------
	.section	.nv.constant0._ZN10layer_norm31ln_parallel_residual_bwd_kernelINS_13Kernel_traitsI13__nv_bfloat16S2_S2_S2_fjLj7168ELj1ELj1ELj8ELj8ENS_18Kernel_traits_baseILj7168ES2_S2_S2_S2_fjLj256EEEEELb1ELb0ELb0EEEvNS_9BwdParamsE,"a",@progbits
	.sectionflags	@""
	.align	4
.nv.constant0._ZN10layer_norm31ln_parallel_residual_bwd_kernelINS_13Kernel_traitsI13__nv_bfloat16S2_S2_S2_fjLj7168ELj1ELj1ELj8ELj8ENS_18Kernel_traits_baseILj7168ES2_S2_S2_S2_fjLj256EEEEELb1ELb0ELb0EEEvNS_9BwdParamsE:
	.zero		648


//--------------------- .nv.constant0._ZN10layer_norm31ln_parallel_residual_bwd_kernelINS_13Kernel_traitsI13__nv_bfloat16S2_S2_S2_fjLj7168ELj1ELj1ELj8ELj8ENS_18Kernel_traits_baseILj7168ES2_S2_S2_S2_fjLj256EEEEELb1ELb0ELb1EEEvNS_9BwdParamsE --------------------------
	.section	.nv.constant0._ZN10layer_norm31ln_parallel_residual_bwd_kernelINS_13Kernel_traitsI13__nv_bfloat16S2_S2_S2_fjLj7168ELj1ELj1ELj8ELj8ENS_18Kernel_traits_baseILj7168ES2_S2_S2_S2_fjLj256EEEEELb1ELb0ELb1EEEvNS_9BwdParamsE,"a",@progbits
	.sectionflags	@""
	.align	4
.nv.constant0._ZN10layer_norm31ln_parallel_residual_bwd_kernelINS_13Kernel_traitsI13__nv_bfloat16S2_S2_S2_fjLj7168ELj1ELj1ELj8ELj8ENS_18Kernel_traits_baseILj7168ES2_S2_S2_S2_fjLj256EEEEELb1ELb0ELb1EEEvNS_9BwdParamsE:
	.zero		648


//--------------------- .nv.constant0._ZN10layer_norm22ln_bwd_finalize_kernelINS_22Kernel_traits_finalizeILj7168E13__nv_bfloat16S2_S2_S2_fjLb0ELj1024ELj4ENS_18Kernel_traits_baseILj7168ES2_S2_S2_S2_fjLj1024EEEEELb0ELb0EEEvNS_9BwdParamsE --------------------------
	.section	.nv.constant0._ZN10layer_norm22ln_bwd_finalize_kernelINS_22Kernel_traits_finalizeILj7168E13__nv_bfloat16S2_S2_S2_fjLb0ELj1024ELj4ENS_18Kernel_traits_baseILj7168ES2_S2_S2_S2_fjLj1024EEEEELb0ELb0EEEvNS_9BwdParamsE,"a",@progbits
	.sectionflags	@""
	.align	4
.nv.constant0._ZN10layer_norm22ln_bwd_finalize_kernelINS_22Kernel_traits_finalizeILj7168E13__nv_bfloat16S2_S2_S2_fjLb0ELj1024ELj4ENS_18Kernel_traits_baseILj7168ES2_S2_S2_S2_fjLj1024EEEEELb0ELb0EEEvNS_9BwdParamsE:
	.zero		648


//--------------------- .nv.constant0._ZN10layer_norm40ln_parallel_residual_bwd_finalize_kernelINS_22Kernel_traits_finalizeILj7168E13__nv_bfloat16S2_S2_S2_fjLb0ELj1024ELj4ENS_18Kernel_traits_baseILj7168ES2_S2_S2_S2_fjLj1024EEEEELb0EEEvNS_9BwdParamsE --------------------------
	.section	.nv.constant0._ZN10layer_norm40ln_parallel_residual_bwd_finalize_kernelINS_22Kernel_traits_finalizeILj7168E13__nv_bfloat16S2_S2_S2_fjLb0ELj1024ELj4ENS_18Kernel_traits_baseILj7168ES2_S2_S2_S2_fjLj1024EEEEELb0EEEvNS_9BwdParamsE,"a",@progbits
	.sectionflags	@""
	.align	4
.nv.constant0._ZN10layer_norm40ln_parallel_residual_bwd_finalize_kernelINS_22Kernel_traits_finalizeILj7168E13__nv_bfloat16S2_S2_S2_fjLb0ELj1024ELj4ENS_18Kernel_traits_baseILj7168ES2_S2_S2_S2_fjLj1024EEEEELb0EEEvNS_9BwdParamsE:
	.zero		648


//--------------------- .nv.constant0._ZN10layer_norm31ln_parallel_residual_bwd_kernelINS_13Kernel_traitsI13__nv_bfloat16S2_S2_S2_fjLj7168ELj1ELj1ELj8ELj8ENS_18Kernel_traits_baseILj7168ES2_S2_S2_S2_fjLj256EEEEELb1ELb1ELb0EEEvNS_9BwdParamsE --------------------------
	.section	.nv.constant0._ZN10layer_norm31ln_parallel_residual_bwd_kernelINS_13Kernel_traitsI13__nv_bfloat16S2_S2_S2_fjLj7168ELj1ELj1ELj8ELj8ENS_18Kernel_traits_baseILj7168ES2_S2_S2_S2_fjLj256EEEEELb1ELb1ELb0EEEvNS_9BwdParamsE,"a",@progbits
	.sectionflags	@""
	.align	4
.nv.constant0._ZN10layer_norm31ln_parallel_residual_bwd_kernelINS_13Kernel_traitsI13__nv_bfloat16S2_S2_S2_fjLj7168ELj1ELj1ELj8ELj8ENS_18Kernel_traits_baseILj7168ES2_S2_S2_S2_fjLj256EEEEELb1ELb1ELb0EEEvNS_9BwdParamsE:
	.zero		648


//--------------------- .nv.constant0._ZN10layer_norm22ln_bwd_finalize_kernelINS_22Kernel_traits_finalizeILj7168E13__nv_bfloat16S2_S2_S2_fjLb0ELj1024ELj4ENS_18Kernel_traits_baseILj7168ES2_S2_S2_S2_fjLj1024EEEEELb0ELb1EEEvNS_9BwdParamsE --------------------------
	.section	.nv.constant0._ZN10layer_norm22ln_bwd_finalize_kernelINS_22Kernel_traits_finalizeILj7168E13__nv_bfloat16S2_S2_S2_fjLb0ELj1024ELj4ENS_18Kernel_traits_baseILj7168ES2_S2_S2_S2_fjLj1024EEEEELb0ELb1EEEvNS_9BwdParamsE,"a",@progbits
	.sectionflags	@""
	.align	4
.nv.constant0._ZN10layer_norm22ln_bwd_finalize_kernelINS_22Kernel_traits_finalizeILj7168E13__nv_bfloat16S2_S2_S2_fjLb0ELj1024ELj4ENS_18Kernel_traits_baseILj7168ES2_S2_S2_S2_fjLj1024EEEEELb0ELb1EEEvNS_9BwdParamsE:
	.zero		648


//--------------------- .nv.constant0._ZN10layer_norm40ln_parallel_residual_bwd_finalize_kernelINS_22Kernel_traits_finalizeILj7168E13__nv_bfloat16S2_S2_S2_fjLb0ELj1024ELj4ENS_18Kernel_traits_baseILj7168ES2_S2_S2_S2_fjLj1024EEEEELb1EEEvNS_9BwdParamsE --------------------------
	.section	.nv.constant0._ZN10layer_norm40ln_parallel_residual_bwd_finalize_kernelINS_22Kernel_traits_finalizeILj7168E13__nv_bfloat16S2_S2_S2_fjLb0ELj1024ELj4ENS_18Kernel_traits_baseILj7168ES2_S2_S2_S2_fjLj1024EEEEELb1EEEvNS_9BwdParamsE,"a",@progbits
	.sectionflags	@""
	.align	4
.nv.constant0._ZN10layer_norm40ln_parallel_residual_bwd_finalize_kernelINS_22Kernel_traits_finalizeILj7168E13__nv_bfloat16S2_S2_S2_fjLb0ELj1024ELj4ENS_18Kernel_traits_baseILj7168ES2_S2_S2_S2_fjLj1024EEEEELb1EEEvNS_9BwdParamsE:
	.zero		648


//--------------------- .nv.constant0._ZN10layer_norm31ln_parallel_residual_bwd_kernelINS_13Kernel_traitsI13__nv_bfloat16S2_S2_S2_fjLj7168ELj1ELj1ELj8ELj8ENS_18Kernel_traits_baseILj7168ES2_S2_S2_S2_fjLj256EEEEELb1ELb1ELb1EEEvNS_9BwdParamsE --------------------------
	.section	.nv.constant0._ZN10layer_norm31ln_parallel_residual_bwd_kernelINS_13Kernel_traitsI13__nv_bfloat16S2_S2_S2_fjLj7168ELj1ELj1ELj8ELj8ENS_18Kernel_traits_baseILj7168ES2_S2_S2_S2_fjLj256EEEEELb1ELb1ELb1EEEvNS_9BwdParamsE,"a",@progbits
	.sectionflags	@""
	.align	4
.nv.constant0._ZN10layer_norm31ln_parallel_residual_bwd_kernelINS_13Kernel_traitsI13__nv_bfloat16S2_S2_S2_fjLj7168ELj1ELj1ELj8ELj8ENS_18Kernel_traits_baseILj7168ES2_S2_S2_S2_fjLj256EEEEELb1ELb1ELb1EEEvNS_9BwdParamsE:
	.zero		648


//--------------------- .nv.constant0._ZN10layer_norm31ln_parallel_residual_bwd_kernelINS_13Kernel_traitsI6__halfS2_S2_S2_fjLj7168ELj1ELj1ELj8ELj8ENS_18Kernel_traits_baseILj7168ES2_S2_S2_S2_fjLj256EEEEELb0ELb0ELb0EEEvNS_9BwdParamsE --------------------------
	.section	.nv.constant0._ZN10layer_norm31ln_parallel_residual_bwd_kernelINS_13Kernel_traitsI6__halfS2_S2_S2_fjLj7168ELj1ELj1ELj8ELj8ENS_18Kernel_traits_baseILj7168ES2_S2_S2_S2_fjLj256EEEEELb0ELb0ELb0EEEvNS_9BwdParamsE,"a",@progbits
	.sectionflags	@""
	.align	4
.nv.constant0._ZN10layer_norm31ln_parallel_residual_bwd_kernelINS_13Kernel_traitsI6__halfS2_S2_S2_fjLj7168ELj1ELj1ELj8ELj8ENS_18Kernel_traits_baseILj7168ES2_S2_S2_S2_fjLj256EEEEELb0ELb0ELb0EEEvNS_9BwdParamsE:
	.zero		648


//--------------------- .nv.constant0._ZN10layer_norm31ln_parallel_residual_bwd_kernelINS_13Kernel_traitsI6__halfS2_S2_S2_fjLj7168ELj1ELj1ELj8ELj8ENS_18Kernel_traits_baseILj7168ES2_S2_S2_S2_fjLj256EEEEELb0ELb0ELb1EEEvNS_9BwdParamsE --------------------------
	.section	.nv.constant0._ZN10layer_norm31ln_parallel_residual_bwd_kernelINS_13Kernel_traitsI6__halfS2_S2_S2_fjLj7168ELj1ELj1ELj8ELj8ENS_18Kernel_traits_baseILj7168ES2_S2_S2_S2_fjLj256EEEEELb0ELb0ELb1EEEvNS_9BwdParamsE,"a",@progbits
	.sectionflags	@""
	.align	4
.nv.constant0._ZN10layer_norm31ln_parallel_residual_bwd_kernelINS_13Kernel_traitsI6__halfS2_S2_S2_fjLj7168ELj1ELj1ELj8ELj8ENS_18Kernel_traits_baseILj7168ES2_S2_S2_S2_fjLj256EEEEELb0ELb0ELb1EEEvNS_9BwdParamsE:
	.zero		648


//--------------------- .nv.constant0._ZN10layer_norm31ln_parallel_residual_bwd_kernelINS_13Kernel_traitsI6__halfS2_S2_S2_fjLj7168ELj1ELj1ELj8ELj8ENS_18Kernel_traits_baseILj7168ES2_S2_S2_S2_fjLj256EEEEELb0ELb1ELb0EEEvNS_9BwdParamsE --------------------------
	.section	.nv.constant0._ZN10layer_norm31ln_parallel_residual_bwd_kernelINS_13Kernel_traitsI6__halfS2_S2_S2_fjLj7168ELj1ELj1ELj8ELj8ENS_18Kernel_traits_baseILj7168ES2_S2_S2_S2_fjLj256EEEEELb0ELb1ELb0EEEvNS_9BwdParamsE,"a",@progbits
	.sectionflags	@""
	.align	4
.nv.constant0._ZN10layer_norm31ln_parallel_residual_bwd_kernelINS_13Kernel_traitsI6__halfS2_S2_S2_fjLj7168ELj1ELj1ELj8ELj8ENS_18Kernel_traits_baseILj7168ES2_S2_S2_S2_fjLj256EEEEELb0ELb1ELb0EEEvNS_9BwdParamsE:
	.zero		648


//--------------------- .nv.constant0._ZN10layer_norm31ln_parallel_residual_bwd_kernelINS_13Kernel_traitsI6__halfS2_S2_S2_fjLj7168ELj1ELj1ELj8ELj8ENS_18Kernel_traits_baseILj7168ES2_S2_S2_S2_fjLj256EEEEELb0ELb1ELb1EEEvNS_9BwdParamsE --------------------------
	.section	.nv.constant0._ZN10layer_norm31ln_parallel_residual_bwd_kernelINS_13Kernel_traitsI6__halfS2_S2_S2_fjLj7168ELj1ELj1ELj8ELj8ENS_18Kernel_traits_baseILj7168ES2_S2_S2_S2_fjLj256EEEEELb0ELb1ELb1EEEvNS_9BwdParamsE,"a",@progbits
	.sectionflags	@""
	.align	4
.nv.constant0._ZN10layer_norm31ln_parallel_residual_bwd_kernelINS_13Kernel_traitsI6__halfS2_S2_S2_fjLj7168ELj1ELj1ELj8ELj8ENS_18Kernel_traits_baseILj7168ES2_S2_S2_S2_fjLj256EEEEELb0ELb1ELb1EEEvNS_9BwdParamsE:
	.zero		648


//--------------------- .nv.constant0._ZN10layer_norm31ln_parallel_residual_bwd_kernelINS_13Kernel_traitsI6__halfS2_S2_S2_fjLj7168ELj1ELj1ELj8ELj8ENS_18Kernel_traits_baseILj7168ES2_S2_S2_S2_fjLj256EEEEELb1ELb0ELb0EEEvNS_9BwdParamsE --------------------------
	.section	.nv.constant0._ZN10layer_norm31ln_parallel_residual_bwd_kernelINS_13Kernel_traitsI6__halfS2_S2_S2_fjLj7168ELj1ELj1ELj8ELj8ENS_18Kernel_traits_baseILj7168ES2_S2_S2_S2_fjLj256EEEEELb1ELb0ELb0EEEvNS_9BwdParamsE,"a",@progbits
	.sectionflags	@""
	.align	4
.nv.constant0._ZN10layer_norm31ln_parallel_residual_bwd_kernelINS_13Kernel_traitsI6__halfS2_S2_S2_fjLj7168ELj1ELj1ELj8ELj8ENS_18Kernel_traits_baseILj7168ES2_S2_S2_S2_fjLj256EEEEELb1ELb0ELb0EEEvNS_9BwdParamsE:
	.zero		648


//--------------------- .nv.constant0._ZN10layer_norm31ln_parallel_residual_bwd_kernelINS_13Kernel_traitsI6__halfS2_S2_S2_fjLj7168ELj1ELj1ELj8ELj8ENS_18Kernel_traits_baseILj7168ES2_S2_S2_S2_fjLj256EEEEELb1ELb0ELb1EEEvNS_9BwdParamsE --------------------------
	.section	.nv.constant0._ZN10layer_norm31ln_parallel_residual_bwd_kernelINS_13Kernel_traitsI6__halfS2_S2_S2_fjLj7168ELj1ELj1ELj8ELj8ENS_18Kernel_traits_baseILj7168ES2_S2_S2_S2_fjLj256EEEEELb1ELb0ELb1EEEvNS_9BwdParamsE,"a",@progbits
	.sectionflags	@""
	.align	4
.nv.constant0._ZN10layer_norm31ln_parallel_residual_bwd_kernelINS_13Kernel_traitsI6__halfS2_S2_S2_fjLj7168ELj1ELj1ELj8ELj8ENS_18Kernel_traits_baseILj7168ES2_S2_S2_S2_fjLj256EEEEELb1ELb0ELb1EEEvNS_9BwdParamsE:
	.zero		648


//--------------------- .nv.constant0._ZN10layer_norm22ln_bwd_finalize_kernelINS_22Kernel_traits_finalizeILj7168E6__halfS2_S2_S2_fjLb0ELj1024ELj4ENS_18Kernel_traits_baseILj7168ES2_S2_S2_S2_fjLj1024EEEEELb0ELb0EEEvNS_9BwdParamsE --------------------------
	.section	.nv.constant0._ZN10layer_norm22ln_bwd_finalize_kernelINS_22Kernel_traits_finalizeILj7168E6__halfS2_S2_S2_fjLb0ELj1024ELj4ENS_18Kernel_traits_baseILj7168ES2_S2_S2_S2_fjLj1024EEEEELb0ELb0EEEvNS_9BwdParamsE,"a",@progbits
	.sectionflags	@""
	.align	4
.nv.constant0._ZN10layer_norm22ln_bwd_finalize_kernelINS_22Kernel_traits_finalizeILj7168E6__halfS2_S2_S2_fjLb0ELj1024ELj4ENS_18Kernel_traits_baseILj7168ES2_S2_S2_S2_fjLj1024EEEEELb0ELb0EEEvNS_9BwdParamsE:
	.zero		648


//--------------------- .nv.constant0._ZN10layer_norm40ln_parallel_residual_bwd_finalize_kernelINS_22Kernel_traits_finalizeILj7168E6__halfS2_S2_S2_fjLb0ELj1024ELj4ENS_18Kernel_traits_baseILj7168ES2_S2_S2_S2_fjLj1024EEEEELb0EEEvNS_9BwdParamsE --------------------------
	.section	.nv.constant0._ZN10layer_norm40ln_parallel_residual_bwd_finalize_kernelINS_22Kernel_traits_finalizeILj7168E6__halfS2_S2_S2_fjLb0ELj1024ELj4ENS_18Kernel_traits_baseILj7168ES2_S2_S2_S2_fjLj1024EEEEELb0EEEvNS_9BwdParamsE,"a",@progbits
	.sectionflags	@""
	.align	4
.nv.constant0._ZN10layer_norm40ln_parallel_residual_bwd_finalize_kernelINS_22Kernel_traits_finalizeILj7168E6__halfS2_S2_S2_fjLb0ELj1024ELj4ENS_18Kernel_traits_baseILj7168ES2_S2_S2_S2_fjLj1024EEEEELb0EEEvNS_9BwdParamsE:
	.zero		648


//--------------------- .nv.constant0._ZN10layer_norm31ln_parallel_residual_bwd_kernelINS_13Kernel_traitsI6__halfS2_S2_S2_fjLj7168ELj1ELj1ELj8ELj8ENS_18Kernel_traits_baseILj7168ES2_S2_S2_S2_fjLj256EEEEELb1ELb1ELb0EEEvNS_9BwdParamsE --------------------------
	.section	.nv.constant0._ZN10layer_norm31ln_parallel_residual_bwd_kernelINS_13Kernel_traitsI6__halfS2_S2_S2_fjLj7168ELj1ELj1ELj8ELj8ENS_18Kernel_traits_baseILj7168ES2_S2_S2_S2_fjLj256EEEEELb1ELb1ELb0EEEvNS_9BwdParamsE,"a",@progbits
	.sectionflags	@""
	.align	4
.nv.constant0._ZN10layer_norm31ln_parallel_residual_bwd_kernelINS_13Kernel_traitsI6__halfS2_S2_S2_fjLj7168ELj1ELj1ELj8ELj8ENS_18Kernel_traits_baseILj7168ES2_S2_S2_S2_fjLj256EEEEELb1ELb1ELb0EEEvNS_9BwdParamsE:
	.zero		648


//--------------------- .nv.constant0._ZN10layer_norm22ln_bwd_finalize_kernelINS_22Kernel_traits_finalizeILj7168E6__halfS2_S2_S2_fjLb0ELj1024ELj4ENS_18Kernel_traits_baseILj7168ES2_S2_S2_S2_fjLj1024EEEEELb0ELb1EEEvNS_9BwdParamsE --------------------------
	.section	.nv.constant0._ZN10layer_norm22ln_bwd_finalize_kernelINS_22Kernel_traits_finalizeILj7168E6__halfS2_S2_S2_fjLb0ELj1024ELj4ENS_18Kernel_traits_baseILj7168ES2_S2_S2_S2_fjLj1024EEEEELb0ELb1EEEvNS_9BwdParamsE,"a",@progbits
	.sectionflags	@""
	.align	4
.nv.constant0._ZN10layer_norm22ln_bwd_finalize_kernelINS_22Kernel_traits_finalizeILj7168E6__halfS2_S2_S2_fjLb0ELj1024ELj4ENS_18Kernel_traits_baseILj7168ES2_S2_S2_S2_fjLj1024EEEEELb0ELb1EEEvNS_9BwdParamsE:
	.zero		648


//--------------------- .nv.constant0._ZN10layer_norm40ln_parallel_residual_bwd_finalize_kernelINS_22Kernel_traits_finalizeILj7168E6__halfS2_S2_S2_fjLb0ELj1024ELj4ENS_18Kernel_traits_baseILj7168ES2_S2_S2_S2_fjLj1024EEEEELb1EEEvNS_9BwdParamsE --------------------------
	.section	.nv.constant0._ZN10layer_norm40ln_parallel_residual_bwd_finalize_kernelINS_22Kernel_traits_finalizeILj7168E6__halfS2_S2_S2_fjLb0ELj1024ELj4ENS_18Kernel_traits_baseILj7168ES2_S2_S2_S2_fjLj1024EEEEELb1EEEvNS_9BwdParamsE,"a",@progbits
	.sectionflags	@""
	.align	4
.nv.constant0._ZN10layer_norm40ln_parallel_residual_bwd_finalize_kernelINS_22Kernel_traits_finalizeILj7168E6__halfS2_S2_S2_fjLb0ELj1024ELj4ENS_18Kernel_traits_baseILj7168ES2_S2_S2_S2_fjLj1024EEEEELb1EEEvNS_9BwdParamsE:
	.zero		648


//--------------------- .nv.constant0._ZN10layer_norm31ln_parallel_residual_bwd_kernelINS_13Kernel_traitsI6__halfS2_S2_S2_fjLj7168ELj1ELj1ELj8ELj8ENS_18Kernel_traits_baseILj7168ES2_S2_S2_S2_fjLj256EEEEELb1ELb1ELb1EEEvNS_9BwdParamsE --------------------------
	.section	.nv.constant0._ZN10layer_norm31ln_parallel_residual_bwd_kernelINS_13Kernel_traitsI6__halfS2_S2_S2_fjLj7168ELj1ELj1ELj8ELj8ENS_18Kernel_traits_baseILj7168ES2_S2_S2_S2_fjLj256EEEEELb1ELb1ELb1EEEvNS_9BwdParamsE,"a",@progbits
	.sectionflags	@""
	.align	4
.nv.constant0._ZN10layer_norm31ln_parallel_residual_bwd_kernelINS_13Kernel_traitsI6__halfS2_S2_S2_fjLj7168ELj1ELj1ELj8ELj8ENS_18Kernel_traits_baseILj7168ES2_S2_S2_S2_fjLj256EEEEELb1ELb1ELb1EEEvNS_9BwdParamsE:
	.zero		648


//--------------------- .nv.constant0._ZN10layer_norm31ln_parallel_residual_bwd_kernelINS_13Kernel_traitsIf13__nv_bfloat16S2_S2_fjLj7168ELj1ELj1ELj8ELj8ENS_18Kernel_traits_baseILj7168EfS2_S2_S2_fjLj256EEEEELb0ELb0ELb0EEEvNS_9BwdParamsE --------------------------
	.section	.nv.constant0._ZN10layer_norm31ln_parallel_residual_bwd_kernelINS_13Kernel_traitsIf13__nv_bfloat16S2_S2_fjLj7168ELj1ELj1ELj8ELj8ENS_18Kernel_traits_baseILj7168EfS2_S2_S2_fjLj256EEEEELb0ELb0ELb0EEEvNS_9BwdParamsE,"a",@progbits
	.sectionflags	@""
	.align	4
.nv.constant0._ZN10layer_norm31ln_parallel_residual_bwd_kernelINS_13Kernel_traitsIf13__nv_bfloat16S2_S2_fjLj7168ELj1ELj1ELj8ELj8ENS_18Kernel_traits_baseILj7168EfS2_S2_S2_fjLj256EEEEELb0ELb0ELb0EEEvNS_9BwdParamsE:
	.zero		648


//--------------------- .nv.constant0._ZN10layer_norm31ln_parallel_residual_bwd_kernelINS_13Kernel_traitsIf13__nv_bfloat16S2_S2_fjLj7168ELj1ELj1ELj8ELj8ENS_18Kernel_traits_baseILj7168EfS2_S2_S2_fjLj256EEEEELb0ELb0ELb1EEEvNS_9BwdParamsE --------------------------
	.section	.nv.constant0._ZN10layer_norm31ln_parallel_residual_bwd_kernelINS_13Kernel_traitsIf13__nv_bfloat16S2_S2_fjLj7168ELj1ELj1ELj8ELj8ENS_18Kernel_traits_baseILj7168EfS2_S2_S2_fjLj256EEEEELb0ELb0ELb1EEEvNS_9BwdParamsE,"a",@progbits
	.sectionflags	@""
	.align	4
.nv.constant0._ZN10layer_norm31ln_parallel_residual_bwd_kernelINS_13Kernel_traitsIf13__nv_bfloat16S2_S2_fjLj7168ELj1ELj1ELj8ELj8ENS_18Kernel_traits_baseILj7168EfS2_S2_S2_fjLj256EEEEELb0ELb0ELb1EEEvNS_9BwdParamsE:
	.zero		648


//--------------------- .nv.constant0._ZN10layer_norm31ln_parallel_residual_bwd_kernelINS_13Kernel_traitsIf13__nv_bfloat16S2_S2_fjLj7168ELj1ELj1ELj8ELj8ENS_18Kernel_traits_baseILj7168EfS2_S2_S2_fjLj256EEEEELb0ELb1ELb0EEEvNS_9BwdParamsE --------------------------
	.section	.nv.constant0._ZN10layer_norm31ln_parallel_residual_bwd_kernelINS_13Kernel_traitsIf13__nv_bfloat16S2_S2_fjLj7168ELj1ELj1ELj8ELj8ENS_18Kernel_traits_baseILj7168EfS2_S2_S2_fjLj256EEEEELb0ELb1ELb0EEEvNS_9BwdParamsE,"a",@progbits
	.sectionflags	@""
	.align	4
.nv.constant0._ZN10layer_norm31ln_parallel_residual_bwd_kernelINS_13Kernel_traitsIf13__nv_bfloat16S2_S2_fjLj7168ELj1ELj1ELj8ELj8ENS_18Kernel_traits_baseILj7168EfS2_S2_S2_fjLj256EEEEELb0ELb1ELb0EEEvNS_9BwdParamsE:
	.zero		648


//--------------------- .nv.constant0._ZN10layer_norm31ln_parallel_residual_bwd_kernelINS_13Kernel_traitsIf13__nv_bfloat16S2_S2_fjLj7168ELj1ELj1ELj8ELj8ENS_18Kernel_traits_baseILj7168EfS2_S2_S2_fjLj256EEEEELb0ELb1ELb1EEEvNS_9BwdParamsE --------------------------
	.section	.nv.constant0._ZN10layer_norm31ln_parallel_residual_bwd_kernelINS_13Kernel_traitsIf13__nv_bfloat16S2_S2_fjLj7168ELj1ELj1ELj8ELj8ENS_18Kernel_traits_baseILj7168EfS2_S2_S2_fjLj256EEEEELb0ELb1ELb1EEEvNS_9BwdParamsE,"a",@progbits
	.sectionflags	@""
	.align	4
.nv.constant0._ZN10layer_norm31ln_parallel_residual_bwd_kernelINS_13Kernel_traitsIf13__nv_bfloat16S2_S2_fjLj7168ELj1ELj1ELj8ELj8ENS_18Kernel_traits_baseILj7168EfS2_S2_S2_fjLj256EEEEELb0ELb1ELb1EEEvNS_9BwdParamsE:
	.zero		648


//--------------------- .nv.constant0._ZN10layer_norm31ln_parallel_residual_bwd_kernelINS_13Kernel_traitsIf13__nv_bfloat16S2_S2_fjLj7168ELj1ELj1ELj8ELj8ENS_18Kernel_traits_baseILj7168EfS2_S2_S2_fjLj256EEEEELb1ELb0ELb0EEEvNS_9BwdParamsE --------------------------
	.section	.nv.constant0._ZN10layer_norm31ln_parallel_residual_bwd_kernelINS_13Kernel_traitsIf13__nv_bfloat16S2_S2_fjLj7168ELj1ELj1ELj8ELj8ENS_18Kernel_traits_baseILj7168EfS2_S2_S2_fjLj256EEEEELb1ELb0ELb0EEEvNS_9BwdParamsE,"a",@progbits
	.sectionflags	@""
	.align	4
.nv.constant0._ZN10layer_norm31ln_parallel_residual_bwd_kernelINS_13Kernel_traitsIf13__nv_bfloat16S2_S2_fjLj7168ELj1ELj1ELj8ELj8ENS_18Kernel_traits_baseILj7168EfS2_S2_S2_fjLj256EEEEELb1ELb0ELb0EEEvNS_9BwdParamsE:
	.zero		648


//--------------------- .nv.constant0._ZN10layer_norm31ln_parallel_residual_bwd_kernelINS_13Kernel_traitsIf13__nv_bfloat16S2_S2_fjLj7168ELj1ELj1ELj8ELj8ENS_18Kernel_traits_baseILj7168EfS2_S2_S2_fjLj256EEEEELb1ELb0ELb1EEEvNS_9BwdParamsE --------------------------
	.section	.nv.constant0._ZN10layer_norm31ln_parallel_residual_bwd_kernelINS_13Kernel_traitsIf13__nv_bfloat16S2_S2_fjLj7168ELj1ELj1ELj8ELj8ENS_18Kernel_traits_baseILj7168EfS2_S2_S2_fjLj256EEEEELb1ELb0ELb1EEEvNS_9BwdParamsE,"a",@progbits
	.sectionflags	@""
	.align	4
.nv.constant0._ZN10layer_norm31ln_parallel_residual_bwd_kernelINS_13Kernel_traitsIf13__nv_bfloat16S2_S2_fjLj7168ELj1ELj1ELj8ELj8ENS_18Kernel_traits_baseILj7168EfS2_S2_S2_fjLj256EEEEELb1ELb0ELb1EEEvNS_9BwdParamsE:
	.zero		648


//--------------------- .nv.constant0._ZN10layer_norm22ln_bwd_finalize_kernelINS_22Kernel_traits_finalizeILj7168Ef13__nv_bfloat16S2_S2_fjLb0ELj1024ELj4ENS_18Kernel_traits_baseILj7168EfS2_S2_S2_fjLj1024EEEEELb0ELb0EEEvNS_9BwdParamsE --------------------------
	.section	.nv.constant0._ZN10layer_norm22ln_bwd_finalize_kernelINS_22Kernel_traits_finalizeILj7168Ef13__nv_bfloat16S2_S2_fjLb0ELj1024ELj4ENS_18Kernel_traits_baseILj7168EfS2_S2_S2_fjLj1024EEEEELb0ELb0EEEvNS_9BwdParamsE,"a",@progbits
	.sectionflags	@""
	.align	4
.nv.constant0._ZN10layer_norm22ln_bwd_finalize_kernelINS_22Kernel_traits_finalizeILj7168Ef13__nv_bfloat16S2_S2_fjLb0ELj1024ELj4ENS_18Kernel_traits_baseILj7168EfS2_S2_S2_fjLj1024EEEEELb0ELb0EEEvNS_9BwdParamsE:
	.zero		648


//--------------------- .nv.constant0._ZN10layer_norm40ln_parallel_residual_bwd_finalize_kernelINS_22Kernel_traits_finalizeILj7168Ef13__nv_bfloat16S2_S2_fjLb0ELj1024ELj4ENS_18Kernel_traits_baseILj7168EfS2_S2_S2_fjLj1024EEEEELb0EEEvNS_9BwdParamsE --------------------------
	.section	.nv.constant0._ZN10layer_norm40ln_parallel_residual_bwd_finalize_kernelINS_22Kernel_traits_finalizeILj7168Ef13__nv_bfloat16S2_S2_fjLb0ELj1024ELj4ENS_18Kernel_traits_baseILj7168EfS2_S2_S2_fjLj1024EEEEELb0EEEvNS_9BwdParamsE,"a",@progbits
	.sectionflags	@""
	.align	4
.nv.constant0._ZN10layer_norm40ln_parallel_residual_bwd_finalize_kernelINS_22Kernel_traits_finalizeILj7168Ef13__nv_bfloat16S2_S2_fjLb0ELj1024ELj4ENS_18Kernel_traits_baseILj7168EfS2_S2_S2_fjLj1024EEEEELb0EEEvNS_9BwdParamsE:
	.zero		648


//--------------------- .nv.constant0._ZN10layer_norm31ln_parallel_residual_bwd_kernelINS_13Kernel_traitsIf13__nv_bfloat16S2_S2_fjLj7168ELj1ELj1ELj8ELj8ENS_18Kernel_traits_baseILj7168EfS2_S2_S2_fjLj256EEEEELb1ELb1ELb0EEEvNS_9BwdParamsE --------------------------
	.section	.nv.constant0._ZN10layer_norm31ln_parallel_residual_bwd_kernelINS_13Kernel_traitsIf13__nv_bfloat16S2_S2_fjLj7168ELj1ELj1ELj8ELj8ENS_18Kernel_traits_baseILj7168EfS2_S2_S2_fjLj256EEEEELb1ELb1ELb0EEEvNS_9BwdParamsE,"a",@progbits
	.sectionflags	@""
	.align	4
.nv.constant0._ZN10layer_norm31ln_parallel_residual_bwd_kernelINS_13Kernel_traitsIf13__nv_bfloat16S2_S2_fjLj7168ELj1ELj1ELj8ELj8ENS_18Kernel_traits_baseILj7168EfS2_S2_S2_fjLj256EEEEELb1ELb1ELb0EEEvNS_9BwdParamsE:
	.zero		648


//--------------------- .nv.constant0._ZN10layer_norm22ln_bwd_finalize_kernelINS_22Kernel_traits_finalizeILj7168Ef13__nv_bfloat16S2_S2_fjLb0ELj1024ELj4ENS_18Kernel_traits_baseILj7168EfS2_S2_S2_fjLj1024EEEEELb0ELb1EEEvNS_9BwdParamsE --------------------------
	.section	.nv.constant0._ZN10layer_norm22ln_bwd_finalize_kernelINS_22Kernel_traits_finalizeILj7168Ef13__nv_bfloat16S2_S2_fjLb0ELj1024ELj4ENS_18Kernel_traits_baseILj7168EfS2_S2_S2_fjLj1024EEEEELb0ELb1EEEvNS_9BwdParamsE,"a",@progbits
	.sectionflags	@""
	.align	4
.nv.constant0._ZN10layer_norm22ln_bwd_finalize_kernelINS_22Kernel_traits_finalizeILj7168Ef13__nv_bfloat16S2_S2_fjLb0ELj1024ELj4ENS_18Kernel_traits_baseILj7168EfS2_S2_S2_fjLj1024EEEEELb0ELb1EEEvNS_9BwdParamsE:
	.zero		648


//--------------------- .nv.constant0._ZN10layer_norm40ln_parallel_residual_bwd_finalize_kernelINS_22Kernel_traits_finalizeILj7168Ef13__nv_bfloat16S2_S2_fjLb0ELj1024ELj4ENS_18Kernel_traits_baseILj7168EfS2_S2_S2_fjLj1024EEEEELb1EEEvNS_9BwdParamsE --------------------------
	.section	.nv.constant0._ZN10layer_norm40ln_parallel_residual_bwd_finalize_kernelINS_22Kernel_traits_finalizeILj7168Ef13__nv_bfloat16S2_S2_fjLb0ELj1024ELj4ENS_18Kernel_traits_baseILj7168EfS2_S2_S2_fjLj1024EEEEELb1EEEvNS_9BwdParamsE,"a",@progbits
	.sectionflags	@""
	.align	4
.nv.constant0._ZN10layer_norm40ln_parallel_residual_bwd_finalize_kernelINS_22Kernel_traits_finalizeILj7168Ef13__nv_bfloat16S2_S2_fjLb0ELj1024ELj4ENS_18Kernel_traits_baseILj7168EfS2_S2_S2_fjLj1024EEEEELb1EEEvNS_9BwdParamsE:
	.zero		648


//--------------------- .nv.constant0._ZN10layer_norm31ln_parallel_residual_bwd_kernelINS_13Kernel_traitsIf13__nv_bfloat16S2_S2_fjLj7168ELj1ELj1ELj8ELj8ENS_18Kernel_traits_baseILj7168EfS2_S2_S2_fjLj256EEEEELb1ELb1ELb1EEEvNS_9BwdParamsE --------------------------
	.section	.nv.constant0._ZN10layer_norm31ln_parallel_residual_bwd_kernelINS_13Kernel_traitsIf13__nv_bfloat16S2_S2_fjLj7168ELj1ELj1ELj8ELj8ENS_18Kernel_traits_baseILj7168EfS2_S2_S2_fjLj256EEEEELb1ELb1ELb1EEEvNS_9BwdParamsE,"a",@progbits
	.sectionflags	@""
	.align	4
.nv.constant0._ZN10layer_norm31ln_parallel_residual_bwd_kernelINS_13Kernel_traitsIf13__nv_bfloat16S2_S2_fjLj7168ELj1ELj1ELj8ELj8ENS_18Kernel_traits_baseILj7168EfS2_S2_S2_fjLj256EEEEELb1ELb1ELb1EEEvNS_9BwdParamsE:
	.zero		648


//--------------------- .nv.constant0._ZN10layer_norm31ln_parallel_residual_bwd_kernelINS_13Kernel_traitsI13__nv_bfloat16S2_fS2_fjLj7168ELj1ELj1ELj8ELj8ENS_18Kernel_traits_baseILj7168ES2_S2_fS2_fjLj256EEEEELb0ELb0ELb0EEEvNS_9BwdParamsE --------------------------
	.section	.nv.constant0._ZN10layer_norm31ln_parallel_residual_bwd_kernelINS_13Kernel_traitsI13__nv_bfloat16S2_fS2_fjLj7168ELj1ELj1ELj8ELj8ENS_18Kernel_traits_baseILj7168ES2_S2_fS2_fjLj256EEEEELb0ELb0ELb0EEEvNS_9BwdParamsE,"a",@progbits
	.sectionflags	@""
	.align	4
.nv.constant0._ZN10layer_norm31ln_parallel_residual_bwd_kernelINS_13Kernel_traitsI13__nv_bfloat16S2_fS2_fjLj7168ELj1ELj1ELj8ELj8ENS_18Kernel_traits_baseILj7168ES2_S2_fS2_fjLj256EEEEELb0ELb0ELb0EEEvNS_9BwdParamsE:
	.zero		648


//--------------------- .nv.constant0._ZN10layer_norm31ln_parallel_residual_bwd_kernelINS_13Kernel_traitsI13__nv_bfloat16S2_fS2_fjLj7168ELj1ELj1ELj8ELj8ENS_18Kernel_traits_baseILj7168ES2_S2_fS2_fjLj256EEEEELb0ELb0ELb1EEEvNS_9BwdParamsE --------------------------
	.section	.nv.constant0._ZN10layer_norm31ln_parallel_residual_bwd_kernelINS_13Kernel_traitsI13__nv_bfloat16S2_fS2_fjLj7168ELj1ELj1ELj8ELj8ENS_18Kernel_traits_baseILj7168ES2_S2_fS2_fjLj256EEEEELb0ELb0ELb1EEEvNS_9BwdParamsE,"a",@progbits
	.sectionflags	@""
	.align	4
.nv.constant0._ZN10layer_norm31ln_parallel_residual_bwd_kernelINS_13Kernel_traitsI13__nv_bfloat16S2_fS2_fjLj7168ELj1ELj1ELj8ELj8ENS_18Kernel_traits_baseILj7168ES2_S2_fS2_fjLj256EEEEELb0ELb0ELb1EEEvNS_9BwdParamsE:
	.zero		648


//--------------------- .nv.constant0._ZN10layer_norm31ln_parallel_residual_bwd_kernelINS_13Kernel_traitsI13__nv_bfloat16S2_fS2_fjLj7168ELj1ELj1ELj8ELj8ENS_18Kernel_traits_baseILj7168ES2_S2_fS2_fjLj256EEEEELb0ELb1ELb0EEEvNS_9BwdParamsE --------------------------
	.section	.nv.constant0._ZN10layer_norm31ln_parallel_residual_bwd_kernelINS_13Kernel_traitsI13__nv_bfloat16S2_fS2_fjLj7168ELj1ELj1ELj8ELj8ENS_18Kernel_traits_baseILj7168ES2_S2_fS2_fjLj256EEEEELb0ELb1ELb0EEEvNS_9BwdParamsE,"a",@progbits
	.sectionflags	@""
	.align	4
.nv.constant0._ZN10layer_norm31ln_parallel_residual_bwd_kernelINS_13Kernel_traitsI13__nv_bfloat16S2_fS2_fjLj7168ELj1ELj1ELj8ELj8ENS_18Kernel_traits_baseILj7168ES2_S2_fS2_fjLj256EEEEELb0ELb1ELb0EEEvNS_9BwdParamsE:
	.zero		648


//--------------------- .nv.constant0._ZN10layer_norm31ln_parallel_residual_bwd_kernelINS_13Kernel_traitsI13__nv_bfloat16S2_fS2_fjLj7168ELj1ELj1ELj8ELj8ENS_18Kernel_traits_baseILj7168ES2_S2_fS2_fjLj256EEEEELb0ELb1ELb1EEEvNS_9BwdParamsE --------------------------
	.section	.nv.constant0._ZN10layer_norm31ln_parallel_residual_bwd_kernelINS_13Kernel_traitsI13__nv_bfloat16S2_fS2_fjLj7168ELj1ELj1ELj8ELj8ENS_18Kernel_traits_baseILj7168ES2_S2_fS2_fjLj256EEEEELb0ELb1ELb1EEEvNS_9BwdParamsE,"a",@progbits
	.sectionflags	@""
	.align	4
.nv.constant0._ZN10layer_norm31ln_parallel_residual_bwd_kernelINS_13Kernel_traitsI13__nv_bfloat16S2_fS2_fjLj7168ELj1ELj1ELj8ELj8ENS_18Kernel_traits_baseILj7168ES2_S2_fS2_fjLj256EEEEELb0ELb1ELb1EEEvNS_9BwdParamsE:
	.zero		648


//--------------------- .nv.constant0._ZN10layer_norm31ln_parallel_residual_bwd_kernelINS_13Kernel_traitsI13__nv_bfloat16S2_fS2_fjLj7168ELj1ELj1ELj8ELj8ENS_18Kernel_traits_baseILj7168ES2_S2_fS2_fjLj256EEEEELb1ELb0ELb0EEEvNS_9BwdParamsE --------------------------
	.section	.nv.constant0._ZN10layer_norm31ln_parallel_residual_bwd_kernelINS_13Kernel_traitsI13__nv_bfloat16S2_fS2_fjLj7168ELj1ELj1ELj8ELj8ENS_18Kernel_traits_baseILj7168ES2_S2_fS2_fjLj256EEEEELb1ELb0ELb0EEEvNS_9BwdParamsE,"a",@progbits
	.sectionflags	@""
	.align	4
.nv.constant0._ZN10layer_norm31ln_parallel_residual_bwd_kernelINS_13Kernel_traitsI13__nv_bfloat16S2_fS2_fjLj7168ELj1ELj1ELj8ELj8ENS_18Kernel_traits_baseILj7168ES2_S2_fS2_fjLj256EEEEELb1ELb0ELb0EEEvNS_9BwdParamsE:
	.zero		648


//--------------------- .nv.constant0._ZN10layer_norm31ln_parallel_residual_bwd_kernelINS_13Kernel_traitsI13__nv_bfloat16S2_fS2_fjLj7168ELj1ELj1ELj8ELj8ENS_18Kernel_traits_baseILj7168ES2_S2_fS2_fjLj256EEEEELb1ELb0ELb1EEEvNS_9BwdParamsE --------------------------
	.section	.nv.constant0._ZN10layer_norm31ln_parallel_residual_bwd_kernelINS_13Kernel_traitsI13__nv_bfloat16S2_fS2_fjLj7168ELj1ELj1ELj8ELj8ENS_18Kernel_traits_baseILj7168ES2_S2_fS2_fjLj256EEEEELb1ELb0ELb1EEEvNS_9BwdParamsE,"a",@progbits
	.sectionflags	@""
	.align	4
.nv.constant0._ZN10layer_norm31ln_parallel_residual_bwd_kernelINS_13Kernel_traitsI13__nv_bfloat16S2_fS2_fjLj7168ELj1ELj1ELj8ELj8ENS_18Kernel_traits_baseILj7168ES2_S2_fS2_fjLj256EEEEELb1ELb0ELb1EEEvNS_9BwdParamsE:
	.zero		648


//--------------------- .nv.constant0._ZN10layer_norm22ln_bwd_finalize_kernelINS_22Kernel_traits_finalizeILj7168E13__nv_bfloat16S2_fS2_fjLb0ELj1024ELj4ENS_18Kernel_traits_baseILj7168ES2_S2_fS2_fjLj1024EEEEELb0ELb0EEEvNS_9BwdParamsE --------------------------
	.section	.nv.constant0._ZN10layer_norm22ln_bwd_finalize_kernelINS_22Kernel_traits_finalizeILj7168E13__nv_bfloat16S2_fS2_fjLb0ELj1024ELj4ENS_18Kernel_traits_baseILj7168ES2_S2_fS2_fjLj1024EEEEELb0ELb0EEEvNS_9BwdParamsE,"a",@progbits
	.sectionflags	@""
	.align	4
.nv.constant0._ZN10layer_norm22ln_bwd_finalize_kernelINS_22Kernel_traits_finalizeILj7168E13__nv_bfloat16S2_fS2_fjLb0ELj1024ELj4ENS_18Kernel_traits_baseILj7168ES2_S2_fS2_fjLj1024EEEEELb0ELb0EEEvNS_9BwdParamsE:
	.zero		648


//--------------------- .nv.constant0._ZN10layer_norm40ln_parallel_residual_bwd_finalize_kernelINS_22Kernel_traits_finalizeILj7168E13__nv_bfloat16S2_fS2_fjLb0ELj1024ELj4ENS_18Kernel_traits_baseILj7168ES2_S2_fS2_fjLj1024EEEEELb0EEEvNS_9BwdParamsE --------------------------
	.section	.nv.constant0._ZN10layer_norm40ln_parallel_residual_bwd_finalize_kernelINS_22Kernel_traits_finalizeILj7168E13__nv_bfloat16S2_fS2_fjLb0ELj1024ELj4ENS_18Kernel_traits_baseILj7168ES2_S2_fS2_fjLj1024EEEEELb0EEEvNS_9BwdParamsE,"a",@progbits
	.sectionflags	@""
	.align	4
.nv.constant0._ZN10layer_norm40ln_parallel_residual_bwd_finalize_kernelINS_22Kernel_traits_finalizeILj7168E13__nv_bfloat16S2_fS2_fjLb0ELj1024ELj4ENS_18Kernel_traits_baseILj7168ES2_S2_fS2_fjLj1024EEEEELb0EEEvNS_9BwdParamsE:
	.zero		648


//--------------------- .nv.constant0._ZN10layer_norm31ln_parallel_residual_bwd_kernelINS_13Kernel_traitsI13__nv_bfloat16S2_fS2_fjLj7168ELj1ELj1ELj8ELj8ENS_18Kernel_traits_baseILj7168ES2_S2_fS2_fjLj256EEEEELb1ELb1ELb0EEEvNS_9BwdParamsE --------------------------
	.section	.nv.constant0._ZN10layer_norm31ln_parallel_residual_bwd_kernelINS_13Kernel_traitsI13__nv_bfloat16S2_fS2_fjLj7168ELj1ELj1ELj8ELj8ENS_18Kernel_traits_baseILj7168ES2_S2_fS2_fjLj256EEEEELb1ELb1ELb0EEEvNS_9BwdParamsE,"a",@progbits
	.sectionflags	@""
	.align	4
.nv.constant0._ZN10layer_norm31ln_parallel_residual_bwd_kernelINS_13Kernel_traitsI13__nv_bfloat16S2_fS2_fjLj7168ELj1ELj1ELj8ELj8ENS_18Kernel_traits_baseILj7168ES2_S2_fS2_fjLj256EEEEELb1ELb1ELb0EEEvNS_9BwdParamsE:
	.zero		648


//--------------------- .nv.constant0._ZN10layer_norm22ln_bwd_finalize_kernelINS_22Kernel_traits_finalizeILj7168E13__nv_bfloat16S2_fS2_fjLb0ELj1024ELj4ENS_18Kernel_traits_baseILj7168ES2_S2_fS2_fjLj1024EEEEELb0ELb1EEEvNS_9BwdParamsE --------------------------
	.section	.nv.constant0._ZN10layer_norm22ln_bwd_finalize_kernelINS_22Kernel_traits_finalizeILj7168E13__nv_bfloat16S2_fS2_fjLb0ELj1024ELj4ENS_18Kernel_traits_baseILj7168ES2_S2_fS2_fjLj1024EEEEELb0ELb1EEEvNS_9BwdParamsE,"a",@progbits
	.sectionflags	@""
	.align	4
.nv.constant0._ZN10layer_norm22ln_bwd_finalize_kernelINS_22Kernel_traits_finalizeILj7168E13__nv_bfloat16S2_fS2_fjLb0ELj1024ELj4ENS_18Kernel_traits_baseILj7168ES2_S2_fS2_fjLj1024EEEEELb0ELb1EEEvNS_9BwdParamsE:
	.zero		648


//--------------------- .nv.constant0._ZN10layer_norm40ln_parallel_residual_bwd_finalize_kernelINS_22Kernel_traits_finalizeILj7168E13__nv_bfloat16S2_fS2_fjLb0ELj1024ELj4ENS_18Kernel_traits_baseILj7168ES2_S2_fS2_fjLj1024EEEEELb1EEEvNS_9BwdParamsE --------------------------
	.section	.nv.constant0._ZN10layer_norm40ln_parallel_residual_bwd_finalize_kernelINS_22Kernel_traits_finalizeILj7168E13__nv_bfloat16S2_fS2_fjLb0ELj1024ELj4ENS_18Kernel_traits_baseILj7168ES2_S2_fS2_fjLj1024EEEEELb1EEEvNS_9BwdParamsE,"a",@progbits
	.sectionflags	@""
	.align	4
.nv.constant0._ZN10layer_norm40ln_parallel_residual_bwd_finalize_kernelINS_22Kernel_traits_finalizeILj7168E13__nv_bfloat16S2_fS2_fjLb0ELj1024ELj4ENS_18Kernel_traits_baseILj7168ES2_S2_fS2_fjLj1024EEEEELb1EEEvNS_9BwdParamsE:
	.zero		648


//--------------------- .nv.constant0._ZN10layer_norm31ln_parallel_residual_bwd_kernelINS_13Kernel_traitsI13__nv_bfloat16S2_fS2_fjLj7168ELj1ELj1ELj8ELj8ENS_18Kernel_traits_baseILj7168ES2_S2_fS2_fjLj256EEEEELb1ELb1ELb1EEEvNS_9BwdParamsE --------------------------
	.section	.nv.constant0._ZN10layer_norm31ln_parallel_residual_bwd_kernelINS_13Kernel_traitsI13__nv_bfloat16S2_fS2_fjLj7168ELj1ELj1ELj8ELj8ENS_18Kernel_traits_baseILj7168ES2_S2_fS2_fjLj256EEEEELb1ELb1ELb1EEEvNS_9BwdParamsE,"a",@progbits
	.sectionflags	@""
	.align	4
.nv.constant0._ZN10layer_norm31ln_parallel_residual_bwd_kernelINS_13Kernel_traitsI13__nv_bfloat16S2_fS2_fjLj7168ELj1ELj1ELj8ELj8ENS_18Kernel_traits_baseILj7168ES2_S2_fS2_fjLj256EEEEELb1ELb1ELb1EEEvNS_9BwdParamsE:
	.zero		648


//--------------------- .nv.constant0._ZN10layer_norm31ln_parallel_residual_bwd_kernelINS_13Kernel_traitsIf13__nv_bfloat16fS2_fjLj7168ELj1ELj1ELj8ELj8ENS_18Kernel_traits_baseILj7168EfS2_fS2_fjLj256EEEEELb0ELb0ELb0EEEvNS_9BwdParamsE --------------------------
	.section	.nv.constant0._ZN10layer_norm31ln_parallel_residual_bwd_kernelINS_13Kernel_traitsIf13__nv_bfloat16fS2_fjLj7168ELj1ELj1ELj8ELj8ENS_18Kernel_traits_baseILj7168EfS2_fS2_fjLj256EEEEELb0ELb0ELb0EEEvNS_9BwdParamsE,"a",@progbits
	.sectionflags	@""
	.align	4
.nv.constant0._ZN10layer_norm31ln_parallel_residual_bwd_kernelINS_13Kernel_traitsIf13__nv_bfloat16fS2_fjLj7168ELj1ELj1ELj8ELj8ENS_18Kernel_traits_baseILj7168EfS2_fS2_fjLj256EEEEELb0ELb0ELb0EEEvNS_9BwdParamsE:
	.zero		648


//--------------------- .nv.constant0._ZN10layer_norm31ln_parallel_residual_bwd_kernelINS_13Kernel_traitsIf13__nv_bfloat16fS2_fjLj7168ELj1ELj1ELj8ELj8ENS_18Kernel_traits_baseILj7168EfS2_fS2_fjLj256EEEEELb0ELb0ELb1EEEvNS_9BwdParamsE --------------------------
	.section	.nv.constant0._ZN10layer_norm31ln_parallel_residual_bwd_kernelINS_13Kernel_traitsIf13__nv_bfloat16fS2_fjLj7168ELj1ELj1ELj8ELj8ENS_18Kernel_traits_baseILj7168EfS2_fS2_fjLj256EEEEELb0ELb0ELb1EEEvNS_9BwdParamsE,"a",@progbits
	.sectionflags	@""
	.align	4
.nv.constant0._ZN10layer_norm31ln_parallel_residual_bwd_kernelINS_13Kernel_traitsIf13__nv_bfloat16fS2_fjLj7168ELj1ELj1ELj8ELj8ENS_18Kernel_traits_baseILj7168EfS2_fS2_fjLj256EEEEELb0ELb0ELb1EEEvNS_9BwdParamsE:
	.zero		648


//--------------------- .nv.constant0._ZN10layer_norm31ln_parallel_residual_bwd_kernelINS_13Kernel_traitsIf13__nv_bfloat16fS2_fjLj7168ELj1ELj1ELj8ELj8ENS_18Kernel_traits_baseILj7168EfS2_fS2_fjLj256EEEEELb0ELb1ELb0EEEvNS_9BwdParamsE --------------------------
	.section	.nv.constant0._ZN10layer_norm31ln_parallel_residual_bwd_kernelINS_13Kernel_traitsIf13__nv_bfloat16fS2_fjLj7168ELj1ELj1ELj8ELj8ENS_18Kernel_traits_baseILj7168EfS2_fS2_fjLj256EEEEELb0ELb1ELb0EEEvNS_9BwdParamsE,"a",@progbits
	.sectionflags	@""
	.align	4
.nv.constant0._ZN10layer_norm31ln_parallel_residual_bwd_kernelINS_13Kernel_traitsIf13__nv_bfloat16fS2_fjLj7168ELj1ELj1ELj8ELj8ENS_18Kernel_traits_baseILj7168EfS2_fS2_fjLj256EEEEELb0ELb1ELb0EEEvNS_9BwdParamsE:
	.zero		648


//--------------------- .nv.constant0._ZN10layer_norm31ln_parallel_residual_bwd_kernelINS_13Kernel_traitsIf13__nv_bfloat16fS2_fjLj7168ELj1ELj1ELj8ELj8ENS_18Kernel_traits_baseILj7168EfS2_fS2_fjLj256EEEEELb0ELb1ELb1EEEvNS_9BwdParamsE --------------------------
	.section	.nv.constant0._ZN10layer_norm31ln_parallel_residual_bwd_kernelINS_13Kernel_traitsIf13__nv_bfloat16fS2_fjLj7168ELj1ELj1ELj8ELj8ENS_18Kernel_traits_baseILj7168EfS2_fS2_fjLj256EEEEELb0ELb1ELb1EEEvNS_9BwdParamsE,"a",@progbits
	.sectionflags	@""
	.align	4
.nv.constant0._ZN10layer_norm31ln_parallel_residual_bwd_kernelINS_13Kernel_traitsIf13__nv_bfloat16fS2_fjLj7168ELj1ELj1ELj8ELj8ENS_18Kernel_traits_baseILj7168EfS2_fS2_fjLj256EEEEELb0ELb1ELb1EEEvNS_9BwdParamsE:
	.zero		648


//--------------------- .nv.constant0._ZN10layer_norm31ln_parallel_residual_bwd_kernelINS_13Kernel_traitsIf13__nv_bfloat16fS2_fjLj7168ELj1ELj1ELj8ELj8ENS_18Kernel_traits_baseILj7168EfS2_fS2_fjLj256EEEEELb1ELb0ELb0EEEvNS_9BwdParamsE --------------------------
	.section	.nv.constant0._ZN10layer_norm31ln_parallel_residual_bwd_kernelINS_13Kernel_traitsIf13__nv_bfloat16fS2_fjLj7168ELj1ELj1ELj8ELj8ENS_18Kernel_traits_baseILj7168EfS2_fS2_fjLj256EEEEELb1ELb0ELb0EEEvNS_9BwdParamsE,"a",@progbits
	.sectionflags	@""
	.align	4
.nv.constant0._ZN10layer_norm31ln_parallel_residual_bwd_kernelINS_13Kernel_traitsIf13__nv_bfloat16fS2_fjLj7168ELj1ELj1ELj8ELj8ENS_18Kernel_traits_baseILj7168EfS2_fS2_fjLj256EEEEELb1ELb0ELb0EEEvNS_9BwdParamsE:
	.zero		648


//--------------------- .nv.constant0._ZN10layer_norm31ln_parallel_residual_bwd_kernelINS_13Kernel_traitsIf13__nv_bfloat16fS2_fjLj7168ELj1ELj1ELj8ELj8ENS_18Kernel_traits_baseILj7168EfS2_fS2_fjLj256EEEEELb1ELb0ELb1EEEvNS_9BwdParamsE --------------------------
	.section	.nv.constant0._ZN10layer_norm31ln_parallel_residual_bwd_kernelINS_13Kernel_traitsIf13__nv_bfloat16fS2_fjLj7168ELj1ELj1ELj8ELj8ENS_18Kernel_traits_baseILj7168EfS2_fS2_fjLj256EEEEELb1ELb0ELb1EEEvNS_9BwdParamsE,"a",@progbits
	.sectionflags	@""
	.align	4
.nv.constant0._ZN10layer_norm31ln_parallel_residual_bwd_kernelINS_13Kernel_traitsIf13__nv_bfloat16fS2_fjLj7168ELj1ELj1ELj8ELj8ENS_18Kernel_traits_baseILj7168EfS2_fS2_fjLj256EEEEELb1ELb0ELb1EEEvNS_9BwdParamsE:
	.zero		648


//--------------------- .nv.constant0._ZN10layer_norm22ln_bwd_finalize_kernelINS_22Kernel_traits_finalizeILj7168Ef13__nv_bfloat16fS2_fjLb0ELj1024ELj4ENS_18Kernel_traits_baseILj7168EfS2_fS2_fjLj1024EEEEELb0ELb0EEEvNS_9BwdParamsE --------------------------
	.section	.nv.constant0._ZN10layer_norm22ln_bwd_finalize_kernelINS_22Kernel_traits_finalizeILj7168Ef13__nv_bfloat16fS2_fjLb0ELj1024ELj4ENS_18Kernel_traits_baseILj7168EfS2_fS2_fjLj1024EEEEELb0ELb0EEEvNS_9BwdParamsE,"a",@progbits
	.sectionflags	@""
	.align	4
.nv.constant0._ZN10layer_norm22ln_bwd_finalize_kernelINS_22Kernel_traits_finalizeILj7168Ef13__nv_bfloat16fS2_fjLb0ELj1024ELj4ENS_18Kernel_traits_baseILj7168EfS2_fS2_fjLj1024EEEEELb0ELb0EEEvNS_9BwdParamsE:
	.zero		648


//--------------------- .nv.constant0._ZN10layer_norm40ln_parallel_residual_bwd_finalize_kernelINS_22Kernel_traits_finalizeILj7168Ef13__nv_bfloat16fS2_fjLb0ELj1024ELj4ENS_18Kernel_traits_baseILj7168EfS2_fS2_fjLj1024EEEEELb0EEEvNS_9BwdParamsE --------------------------
	.section	.nv.constant0._ZN10layer_norm40ln_parallel_residual_bwd_finalize_kernelINS_22Kernel_traits_finalizeILj7168Ef13__nv_bfloat16fS2_fjLb0ELj1024ELj4ENS_18Kernel_traits_baseILj7168EfS2_fS2_fjLj1024EEEEELb0EEEvNS_9BwdParamsE,"a",@progbits
	.sectionflags	@""
	.align	4
.nv.constant0._ZN10layer_norm40ln_parallel_residual_bwd_finalize_kernelINS_22Kernel_traits_finalizeILj7168Ef13__nv_bfloat16fS2_fjLb0ELj1024ELj4ENS_18Kernel_traits_baseILj7168EfS2_fS2_fjLj1024EEEEELb0EEEvNS_9BwdParamsE:
	.zero		648


//--------------------- .nv.constant0._ZN10layer_norm31ln_parallel_residual_bwd_kernelINS_13Kernel_traitsIf13__nv_bfloat16fS2_fjLj7168ELj1ELj1ELj8ELj8ENS_18Kernel_traits_baseILj7168EfS2_fS2_fjLj256EEEEELb1ELb1ELb0EEEvNS_9BwdParamsE --------------------------
	.section	.nv.constant0._ZN10layer_norm31ln_parallel_residual_bwd_kernelINS_13Kernel_traitsIf13__nv_bfloat16fS2_fjLj7168ELj1ELj1ELj8ELj8ENS_18Kernel_traits_baseILj7168EfS2_fS2_fjLj256EEEEELb1ELb1ELb0EEEvNS_9BwdParamsE,"a",@progbits
	.sectionflags	@""
	.align	4
.nv.constant0._ZN10layer_norm31ln_parallel_residual_bwd_kernelINS_13Kernel_traitsIf13__nv_bfloat16fS2_fjLj7168ELj1ELj1ELj8ELj8ENS_18Kernel_traits_baseILj7168EfS2_fS2_fjLj256EEEEELb1ELb1ELb0EEEvNS_9BwdParamsE:
	.zero		648


//--------------------- .nv.constant0._ZN10layer_norm22ln_bwd_finalize_kernelINS_22Kernel_traits_finalizeILj7168Ef13__nv_bfloat16fS2_fjLb0ELj1024ELj4ENS_18Kernel_traits_baseILj7168EfS2_fS2_fjLj1024EEEEELb0ELb1EEEvNS_9BwdParamsE --------------------------
	.section	.nv.constant0._ZN10layer_norm22ln_bwd_finalize_kernelINS_22Kernel_traits_finalizeILj7168Ef13__nv_bfloat16fS2_fjLb0ELj1024ELj4ENS_18Kernel_traits_baseILj7168EfS2_fS2_fjLj1024EEEEELb0ELb1EEEvNS_9BwdParamsE,"a",@progbits
	.sectionflags	@""
	.align	4
.nv.constant0._ZN10layer_norm22ln_bwd_finalize_kernelINS_22Kernel_traits_finalizeILj7168Ef13__nv_bfloat16fS2_fjLb0ELj1024ELj4ENS_18Kernel_traits_baseILj7168EfS2_fS2_fjLj1024EEEEELb0ELb1EEEvNS_9BwdParamsE:
	.zero		648


//--------------------- .nv.constant0._ZN10layer_norm40ln_parallel_residual_bwd_finalize_kernelINS_22Kernel_traits_finalizeILj7168Ef13__nv_bfloat16fS2_fjLb0ELj1024ELj4ENS_18Kernel_traits_baseILj7168EfS2_fS2_fjLj1024EEEEELb1EEEvNS_9BwdParamsE --------------------------
	.section	.nv.constant0._ZN10layer_norm40ln_parallel_residual_bwd_finalize_kernelINS_22Kernel_traits_finalizeILj7168Ef13__nv_bfloat16fS2_fjLb0ELj1024ELj4ENS_18Kernel_traits_baseILj7168EfS2_fS2_fjLj1024EEEEELb1EEEvNS_9BwdParamsE,"a",@progbits
	.sectionflags	@""
	.align	4
.nv.constant0._ZN10layer_norm40ln_parallel_residual_bwd_finalize_kernelINS_22Kernel_traits_finalizeILj7168Ef13__nv_bfloat16fS2_fjLb0ELj1024ELj4ENS_18Kernel_traits_baseILj7168EfS2_fS2_fjLj1024EEEEELb1EEEvNS_9BwdParamsE:
	.zero		648


//--------------------- .nv.constant0._ZN10layer_norm31ln_parallel_residual_bwd_kernelINS_13Kernel_traitsIf13__nv_bfloat16fS2_fjLj7168ELj1ELj1ELj8ELj8ENS_18Kernel_traits_baseILj7168EfS2_fS2_fjLj256EEEEELb1ELb1ELb1EEEvNS_9BwdParamsE --------------------------
	.section	.nv.constant0._ZN10layer_norm31ln_parallel_residual_bwd_kernelINS_13Kernel_traitsIf13__nv_bfloat16fS2_fjLj7168ELj1ELj1ELj8ELj8ENS_18Kernel_traits_baseILj7168EfS2_fS2_fjLj256EEEEELb1ELb1ELb1EEEvNS_9BwdParamsE,"a",@progbits
	.sectionflags	@""
	.align	4
.nv.constant0._ZN10layer_norm31ln_parallel_residual_bwd_kernelINS_13Kernel_traitsIf13__nv_bfloat16fS2_fjLj7168ELj1ELj1ELj8ELj8ENS_18Kernel_traits_baseILj7168EfS2_fS2_fjLj256EEEEELb1ELb1ELb1EEEvNS_9BwdParamsE:
	.zero		648


//--------------------- .nv.constant0._ZN10layer_norm31ln_parallel_residual_bwd_kernelINS_13Kernel_traitsIf6__halfS2_S2_fjLj7168ELj1ELj1ELj8ELj8ENS_18Kernel_traits_baseILj7168EfS2_S2_S2_fjLj256EEEEELb0ELb0ELb0EEEvNS_9BwdParamsE --------------------------
	.section	.nv.constant0._ZN10layer_norm31ln_parallel_residual_bwd_kernelINS_13Kernel_traitsIf6__halfS2_S2_fjLj7168ELj1ELj1ELj8ELj8ENS_18Kernel_traits_baseILj7168EfS2_S2_S2_fjLj256EEEEELb0ELb0ELb0EEEvNS_9BwdParamsE,"a",@progbits
	.sectionflags	@""
	.align	4
.nv.constant0._ZN10layer_norm31ln_parallel_residual_bwd_kernelINS_13Kernel_traitsIf6__halfS2_S2_fjLj7168ELj1ELj1ELj8ELj8ENS_18Kernel_traits_baseILj7168EfS2_S2_S2_fjLj256EEEEELb0ELb0ELb0EEEvNS_9BwdParamsE:
	.zero		648


//--------------------- .nv.constant0._ZN10layer_norm31ln_parallel_residual_bwd_kernelINS_13Kernel_traitsIf6__halfS2_S2_fjLj7168ELj1ELj1ELj8ELj8ENS_18Kernel_traits_baseILj7168EfS2_S2_S2_fjLj256EEEEELb0ELb0ELb1EEEvNS_9BwdParamsE --------------------------
	.section	.nv.constant0._ZN10layer_norm31ln_parallel_residual_bwd_kernelINS_13Kernel_traitsIf6__halfS2_S2_fjLj7168ELj1ELj1ELj8ELj8ENS_18Kernel_traits_baseILj7168EfS2_S2_S2_fjLj256EEEEELb0ELb0ELb1EEEvNS_9BwdParamsE,"a",@progbits
	.sectionflags	@""
	.align	4
.nv.constant0._ZN10layer_norm31ln_parallel_residual_bwd_kernelINS_13Kernel_traitsIf6__halfS2_S2_fjLj7168ELj1ELj1ELj8ELj8ENS_18Kernel_traits_baseILj7168EfS2_S2_S2_fjLj256EEEEELb0ELb0ELb1EEEvNS_9BwdParamsE:
	.zero		648


//--------------------- .nv.constant0._ZN10layer_norm31ln_parallel_residual_bwd_kernelINS_13Kernel_traitsIf6__halfS2_S2_fjLj7168ELj1ELj1ELj8ELj8ENS_18Kernel_traits_baseILj7168EfS2_S2_S2_fjLj256EEEEELb0ELb1ELb0EEEvNS_9BwdParamsE --------------------------
	.section	.nv.constant0._ZN10layer_norm31ln_parallel_residual_bwd_kernelINS_13Kernel_traitsIf6__halfS2_S2_fjLj7168ELj1ELj1ELj8ELj8ENS_18Kernel_traits_baseILj7168EfS2_S2_S2_fjLj256EEEEELb0ELb1ELb0EEEvNS_9BwdParamsE,"a",@progbits
	.sectionflags	@""
	.align	4
.nv.constant0._ZN10layer_norm31ln_parallel_residual_bwd_kernelINS_13Kernel_traitsIf6__halfS2_S2_fjLj7168ELj1ELj1ELj8ELj8ENS_18Kernel_traits_baseILj7168EfS2_S2_S2_fjLj256EEEEELb0ELb1ELb0EEEvNS_9BwdParamsE:
	.zero		648


//--------------------- .nv.constant0._ZN10layer_norm31ln_parallel_residual_bwd_kernelINS_13Kernel_traitsIf6__halfS2_S2_fjLj7168ELj1ELj1ELj8ELj8ENS_18Kernel_traits_baseILj7168EfS2_S2_S2_fjLj256EEEEELb0ELb1ELb1EEEvNS_9BwdParamsE --------------------------
	.section	.nv.constant0._ZN10layer_norm31ln_parallel_residual_bwd_kernelINS_13Kernel_traitsIf6__halfS2_S2_fjLj7168ELj1ELj1ELj8ELj8ENS_18Kernel_traits_baseILj7168EfS2_S2_S2_fjLj256EEEEELb0ELb1ELb1EEEvNS_9BwdParamsE,"a",@progbits
	.sectionflags	@""
	.align	4
.nv.constant0._ZN10layer_norm31ln_parallel_residual_bwd_kernelINS_13Kernel_traitsIf6__halfS2_S2_fjLj7168ELj1ELj1ELj8ELj8ENS_18Kernel_traits_baseILj7168EfS2_S2_S2_fjLj256EEEEELb0ELb1ELb1EEEvNS_9BwdParamsE:
	.zero		648


//--------------------- .nv.constant0._ZN10layer_norm31ln_parallel_residual_bwd_kernelINS_13Kernel_traitsIf6__halfS2_S2_fjLj7168ELj1ELj1ELj8ELj8ENS_18Kernel_traits_baseILj7168EfS2_S2_S2_fjLj256EEEEELb1ELb0ELb0EEEvNS_9BwdParamsE --------------------------
	.section	.nv.constant0._ZN10layer_norm31ln_parallel_residual_bwd_kernelINS_13Kernel_traitsIf6__halfS2_S2_fjLj7168ELj1ELj1ELj8ELj8ENS_18Kernel_traits_baseILj7168EfS2_S2_S2_fjLj256EEEEELb1ELb0ELb0EEEvNS_9BwdParamsE,"a",@progbits
	.sectionflags	@""
	.align	4
.nv.constant0._ZN10layer_norm31ln_parallel_residual_bwd_kernelINS_13Kernel_traitsIf6__halfS2_S2_fjLj7168ELj1ELj1ELj8ELj8ENS_18Kernel_traits_baseILj7168EfS2_S2_S2_fjLj256EEEEELb1ELb0ELb0EEEvNS_9BwdParamsE:
	.zero		648


//--------------------- .nv.constant0._ZN10layer_norm31ln_parallel_residual_bwd_kernelINS_13Kernel_traitsIf6__halfS2_S2_fjLj7168ELj1ELj1ELj8ELj8ENS_18Kernel_traits_baseILj7168EfS2_S2_S2_fjLj256EEEEELb1ELb0ELb1EEEvNS_9BwdParamsE --------------------------
	.section	.nv.constant0._ZN10layer_norm31ln_parallel_residual_bwd_kernelINS_13Kernel_traitsIf6__halfS2_S2_fjLj7168ELj1ELj1ELj8ELj8ENS_18Kernel_traits_baseILj7168EfS2_S2_S2_fjLj256EEEEELb1ELb0ELb1EEEvNS_9BwdParamsE,"a",@progbits
	.sectionflags	@""
	.align	4
.nv.constant0._ZN10layer_norm31ln_parallel_residual_bwd_kernelINS_13Kernel_traitsIf6__halfS2_S2_fjLj7168ELj1ELj1ELj8ELj8ENS_18Kernel_traits_baseILj7168EfS2_S2_S2_fjLj256EEEEELb1ELb0ELb1EEEvNS_9BwdParamsE:
	.zero		648


//--------------------- .nv.constant0._ZN10layer_norm22ln_bwd_finalize_kernelINS_22Kernel_traits_finalizeILj7168Ef6__halfS2_S2_fjLb0ELj1024ELj4ENS_18Kernel_traits_baseILj7168EfS2_S2_S2_fjLj1024EEEEELb0ELb0EEEvNS_9BwdParamsE --------------------------
	.section	.nv.constant0._ZN10layer_norm22ln_bwd_finalize_kernelINS_22Kernel_traits_finalizeILj7168Ef6__halfS2_S2_fjLb0ELj1024ELj4ENS_18Kernel_traits_baseILj7168EfS2_S2_S2_fjLj1024EEEEELb0ELb0EEEvNS_9BwdParamsE,"a",@progbits
	.sectionflags	@""
	.align	4
.nv.constant0._ZN10layer_norm22ln_bwd_finalize_kernelINS_22Kernel_traits_finalizeILj7168Ef6__halfS2_S2_fjLb0ELj1024ELj4ENS_18Kernel_traits_baseILj7168EfS2_S2_S2_fjLj1024EEEEELb0ELb0EEEvNS_9BwdParamsE:
	.zero		648


//--------------------- .nv.constant0._ZN10layer_norm40ln_parallel_residual_bwd_finalize_kernelINS_22Kernel_traits_finalizeILj7168Ef6__halfS2_S2_fjLb0ELj1024ELj4ENS_18Kernel_traits_baseILj7168EfS2_S2_S2_fjLj1024EEEEELb0EEEvNS_9BwdParamsE --------------------------
	.section	.nv.constant0._ZN10layer_norm40ln_parallel_residual_bwd_finalize_kernelINS_22Kernel_traits_finalizeILj7168Ef6__halfS2_S2_fjLb0ELj1024ELj4ENS_18Kernel_traits_baseILj7168EfS2_S2_S2_fjLj1024EEEEELb0EEEvNS_9BwdParamsE,"a",@progbits
	.sectionflags	@""
	.align	4
.nv.constant0._ZN10layer_norm40ln_parallel_residual_bwd_finalize_kernelINS_22Kernel_traits_finalizeILj7168Ef6__halfS2_S2_fjLb0ELj1024ELj4ENS_18Kernel_traits_baseILj7168EfS2_S2_S2_fjLj1024EEEEELb0EEEvNS_9BwdParamsE:
	.zero		648


//--------------------- .nv.constant0._ZN10layer_norm31ln_parallel_residual_bwd_kernelINS_13Kernel_traitsIf6__halfS2_S2_fjLj7168ELj1ELj1ELj8ELj8ENS_18Kernel_traits_baseILj7168EfS2_S2_S2_fjLj256EEEEELb1ELb1ELb0EEEvNS_9BwdParamsE --------------------------
	.section	.nv.constant0._ZN10layer_norm31ln_parallel_residual_bwd_kernelINS_13Kernel_traitsIf6__halfS2_S2_fjLj7168ELj1ELj1ELj8ELj8ENS_18Kernel_traits_baseILj7168EfS2_S2_S2_fjLj256EEEEELb1ELb1ELb0EEEvNS_9BwdParamsE,"a",@progbits
	.sectionflags	@""
	.align	4
.nv.constant0._ZN10layer_norm31ln_parallel_residual_bwd_kernelINS_13Kernel_traitsIf6__halfS2_S2_fjLj7168ELj1ELj1ELj8ELj8ENS_18Kernel_traits_baseILj7168EfS2_S2_S2_fjLj256EEEEELb1ELb1ELb0EEEvNS_9BwdParamsE:
	.zero		648


//--------------------- .nv.constant0._ZN10layer_norm22ln_bwd_finalize_kernelINS_22Kernel_traits_finalizeILj7168Ef6__halfS2_S2_fjLb0ELj1024ELj4ENS_18Kernel_traits_baseILj7168EfS2_S2_S2_fjLj1024EEEEELb0ELb1EEEvNS_9BwdParamsE --------------------------
	.section	.nv.constant0._ZN10layer_norm22ln_bwd_finalize_kernelINS_22Kernel_traits_finalizeILj7168Ef6__halfS2_S2_fjLb0ELj1024ELj4ENS_18Kernel_traits_baseILj7168EfS2_S2_S2_fjLj1024EEEEELb0ELb1EEEvNS_9BwdParamsE,"a",@progbits
	.sectionflags	@""
	.align	4
.nv.constant0._ZN10layer_norm22ln_bwd_finalize_kernelINS_22Kernel_traits_finalizeILj7168Ef6__halfS2_S2_fjLb0ELj1024ELj4ENS_18Kernel_traits_baseILj7168EfS2_S2_S2_fjLj1024EEEEELb0ELb1EEEvNS_9BwdParamsE:
	.zero		648


//--------------------- .nv.constant0._ZN10layer_norm40ln_parallel_residual_bwd_finalize_kernelINS_22Kernel_traits_finalizeILj7168Ef6__halfS2_S2_fjLb0ELj1024ELj4ENS_18Kernel_traits_baseILj7168EfS2_S2_S2_fjLj1024EEEEELb1EEEvNS_9BwdParamsE --------------------------
	.section	.nv.constant0._ZN10layer_norm40ln_parallel_residual_bwd_finalize_kernelINS_22Kernel_traits_finalizeILj7168Ef6__halfS2_S2_fjLb0ELj1024ELj4ENS_18Kernel_traits_baseILj7168EfS2_S2_S2_fjLj1024EEEEELb1EEEvNS_9BwdParamsE,"a",@progbits
	.sectionflags	@""
	.align	4
.nv.constant0._ZN10layer_norm40ln_parallel_residual_bwd_finalize_kernelINS_22Kernel_traits_finalizeILj7168Ef6__halfS2_S2_fjLb0ELj1024ELj4ENS_18Kernel_traits_baseILj7168EfS2_S2_S2_fjLj1024EEEEELb1EEEvNS_9BwdParamsE:
	.zero		648


//--------------------- .nv.constant0._ZN10layer_norm31ln_parallel_residual_bwd_kernelINS_13Kernel_traitsIf6__halfS2_S2_fjLj7168ELj1ELj1ELj8ELj8ENS_18Kernel_traits_baseILj7168EfS2_S2_S2_fjLj256EEEEELb1ELb1ELb1EEEvNS_9BwdParamsE --------------------------
	.section	.nv.constant0._ZN10layer_norm31ln_parallel_residual_bwd_kernelINS_13Kernel_traitsIf6__halfS2_S2_fjLj7168ELj1ELj1ELj8ELj8ENS_18Kernel_traits_baseILj7168EfS2_S2_S2_fjLj256EEEEELb1ELb1ELb1EEEvNS_9BwdParamsE,"a",@progbits
	.sectionflags	@""
	.align	4
.nv.constant0._ZN10layer_norm31ln_parallel_residual_bwd_kernelINS_13Kernel_traitsIf6__halfS2_S2_fjLj7168ELj1ELj1ELj8ELj8ENS_18Kernel_traits_baseILj7168EfS2_S2_S2_fjLj256EEEEELb1ELb1ELb1EEEvNS_9BwdParamsE:
	.zero		648


//--------------------- .nv.constant0._ZN10layer_norm31ln_parallel_residual_bwd_kernelINS_13Kernel_traitsI6__halfS2_fS2_fjLj7168ELj1ELj1ELj8ELj8ENS_18Kernel_traits_baseILj7168ES2_S2_fS2_fjLj256EEEEELb0ELb0ELb0EEEvNS_9BwdParamsE --------------------------
	.section	.nv.constant0._ZN10layer_norm31ln_parallel_residual_bwd_kernelINS_13Kernel_traitsI6__halfS2_fS2_fjLj7168ELj1ELj1ELj8ELj8ENS_18Kernel_traits_baseILj7168ES2_S2_fS2_fjLj256EEEEELb0ELb0ELb0EEEvNS_9BwdParamsE,"a",@progbits
	.sectionflags	@""
	.align	4
.nv.constant0._ZN10layer_norm31ln_parallel_residual_bwd_kernelINS_13Kernel_traitsI6__halfS2_fS2_fjLj7168ELj1ELj1ELj8ELj8ENS_18Kernel_traits_baseILj7168ES2_S2_fS2_fjLj256EEEEELb0ELb0ELb0EEEvNS_9BwdParamsE:
	.zero		648


//--------------------- .nv.constant0._ZN10layer_norm31ln_parallel_residual_bwd_kernelINS_13Kernel_traitsI6__halfS2_fS2_fjLj7168ELj1ELj1ELj8ELj8ENS_18Kernel_traits_baseILj7168ES2_S2_fS2_fjLj256EEEEELb0ELb0ELb1EEEvNS_9BwdParamsE --------------------------
	.section	.nv.constant0._ZN10layer_norm31ln_parallel_residual_bwd_kernelINS_13Kernel_traitsI6__halfS2_fS2_fjLj7168ELj1ELj1ELj8ELj8ENS_18Kernel_traits_baseILj7168ES2_S2_fS2_fjLj256EEEEELb0ELb0ELb1EEEvNS_9BwdParamsE,"a",@progbits
	.sectionflags	@""
	.align	4
.nv.constant0._ZN10layer_norm31ln_parallel_residual_bwd_kernelINS_13Kernel_traitsI6__halfS2_fS2_fjLj7168ELj1ELj1ELj8ELj8ENS_18Kernel_traits_baseILj7168ES2_S2_fS2_fjLj256EEEEELb0ELb0ELb1EEEvNS_9BwdParamsE:
	.zero		648


//--------------------- .nv.constant0._ZN10layer_norm31ln_parallel_residual_bwd_kernelINS_13Kernel_traitsI6__halfS2_fS2_fjLj7168ELj1ELj1ELj8ELj8ENS_18Kernel_traits_baseILj7168ES2_S2_fS2_fjLj256EEEEELb0ELb1ELb0EEEvNS_9BwdParamsE --------------------------
	.section	.nv.constant0._ZN10layer_norm31ln_parallel_residual_bwd_kernelINS_13Kernel_traitsI6__halfS2_fS2_fjLj7168ELj1ELj1ELj8ELj8ENS_18Kernel_traits_baseILj7168ES2_S2_fS2_fjLj256EEEEELb0ELb1ELb0EEEvNS_9BwdParamsE,"a",@progbits
	.sectionflags	@""
	.align	4
.nv.constant0._ZN10layer_norm31ln_parallel_residual_bwd_kernelINS_13Kernel_traitsI6__halfS2_fS2_fjLj7168ELj1ELj1ELj8ELj8ENS_18Kernel_traits_baseILj7168ES2_S2_fS2_fjLj256EEEEELb0ELb1ELb0EEEvNS_9BwdParamsE:
	.zero		648


//--------------------- .nv.constant0._ZN10layer_norm31ln_parallel_residual_bwd_kernelINS_13Kernel_traitsI6__halfS2_fS2_fjLj7168ELj1ELj1ELj8ELj8ENS_18Kernel_traits_baseILj7168ES2_S2_fS2_fjLj256EEEEELb0ELb1ELb1EEEvNS_9BwdParamsE --------------------------
	.section	.nv.constant0._ZN10layer_norm31ln_parallel_residual_bwd_kernelINS_13Kernel_traitsI6__halfS2_fS2_fjLj7168ELj1ELj1ELj8ELj8ENS_18Kernel_traits_baseILj7168ES2_S2_fS2_fjLj256EEEEELb0ELb1ELb1EEEvNS_9BwdParamsE,"a",@progbits
	.sectionflags	@""
	.align	4
.nv.constant0._ZN10layer_norm31ln_parallel_residual_bwd_kernelINS_13Kernel_traitsI6__halfS2_fS2_fjLj7168ELj1ELj1ELj8ELj8ENS_18Kernel_traits_baseILj7168ES2_S2_fS2_fjLj256EEEEELb0ELb1ELb1EEEvNS_9BwdParamsE:
	.zero		648


//--------------------- .nv.constant0._ZN10layer_norm31ln_parallel_residual_bwd_kernelINS_13Kernel_traitsI6__halfS2_fS2_fjLj7168ELj1ELj1ELj8ELj8ENS_18Kernel_traits_baseILj7168ES2_S2_fS2_fjLj256EEEEELb1ELb0ELb0EEEvNS_9BwdParamsE --------------------------
	.section	.nv.constant0._ZN10layer_norm31ln_parallel_residual_bwd_kernelINS_13Kernel_traitsI6__halfS2_fS2_fjLj7168ELj1ELj1ELj8ELj8ENS_18Kernel_traits_baseILj7168ES2_S2_fS2_fjLj256EEEEELb1ELb0ELb0EEEvNS_9BwdParamsE,"a",@progbits
	.sectionflags	@""
	.align	4
.nv.constant0._ZN10layer_norm31ln_parallel_residual_bwd_kernelINS_13Kernel_traitsI6__halfS2_fS2_fjLj7168ELj1ELj1ELj8ELj8ENS_18Kernel_traits_baseILj7168ES2_S2_fS2_fjLj256EEEEELb1ELb0ELb0EEEvNS_9BwdParamsE:
	.zero		648


//--------------------- .nv.constant0._ZN10layer_norm31ln_parallel_residual_bwd_kernelINS_13Kernel_traitsI6__halfS2_fS2_fjLj7168ELj1ELj1ELj8ELj8ENS_18Kernel_traits_baseILj7168ES2_S2_fS2_fjLj256EEEEELb1ELb0ELb1EEEvNS_9BwdParamsE --------------------------
	.section	.nv.constant0._ZN10layer_norm31ln_parallel_residual_bwd_kernelINS_13Kernel_traitsI6__halfS2_fS2_fjLj7168ELj1ELj1ELj8ELj8ENS_18Kernel_traits_baseILj7168ES2_S2_fS2_fjLj256EEEEELb1ELb0ELb1EEEvNS_9BwdParamsE,"a",@progbits
	.sectionflags	@""
	.align	4
.nv.constant0._ZN10layer_norm31ln_parallel_residual_bwd_kernelINS_13Kernel_traitsI6__halfS2_fS2_fjLj7168ELj1ELj1ELj8ELj8ENS_18Kernel_traits_baseILj7168ES2_S2_fS2_fjLj256EEEEELb1ELb0ELb1EEEvNS_9BwdParamsE:
	.zero		648


//--------------------- .nv.constant0._ZN10layer_norm22ln_bwd_finalize_kernelINS_22Kernel_traits_finalizeILj7168E6__halfS2_fS2_fjLb0ELj1024ELj4ENS_18Kernel_traits_baseILj7168ES2_S2_fS2_fjLj1024EEEEELb0ELb0EEEvNS_9BwdParamsE --------------------------
	.section	.nv.constant0._ZN10layer_norm22ln_bwd_finalize_kernelINS_22Kernel_traits_finalizeILj7168E6__halfS2_fS2_fjLb0ELj1024ELj4ENS_18Kernel_traits_baseILj7168ES2_S2_fS2_fjLj1024EEEEELb0ELb0EEEvNS_9BwdParamsE,"a",@progbits
	.sectionflags	@""
	.align	4
.nv.constant0._ZN10layer_norm22ln_bwd_finalize_kernelINS_22Kernel_traits_finalizeILj7168E6__halfS2_fS2_fjLb0ELj1024ELj4ENS_18Kernel_traits_baseILj7168ES2_S2_fS2_fjLj1024EEEEELb0ELb0EEEvNS_9BwdParamsE:
	.zero		648


//--------------------- .nv.constant0._ZN10layer_norm40ln_parallel_residual_bwd_finalize_kernelINS_22Kernel_traits_finalizeILj7168E6__halfS2_fS2_fjLb0ELj1024ELj4ENS_18Kernel_traits_baseILj7168ES2_S2_fS2_fjLj1024EEEEELb0EEEvNS_9BwdParamsE --------------------------
	.section	.nv.constant0._ZN10layer_norm40ln_parallel_residual_bwd_finalize_kernelINS_22Kernel_traits_finalizeILj7168E6__halfS2_fS2_fjLb0ELj1024ELj4ENS_18Kernel_traits_baseILj7168ES2_S2_fS2_fjLj1024EEEEELb0EEEvNS_9BwdParamsE,"a",@progbits
	.sectionflags	@""
	.align	4
.nv.constant0._ZN10layer_norm40ln_parallel_residual_bwd_finalize_kernelINS_22Kernel_traits_finalizeILj7168E6__halfS2_fS2_fjLb0ELj1024ELj4ENS_18Kernel_traits_baseILj7168ES2_S2_fS2_fjLj1024EEEEELb0EEEvNS_9BwdParamsE:
	.zero		648


//--------------------- .nv.constant0._ZN10layer_norm31ln_parallel_residual_bwd_kernelINS_13Kernel_traitsI6__halfS2_fS2_fjLj7168ELj1ELj1ELj8ELj8ENS_18Kernel_traits_baseILj7168ES2_S2_fS2_fjLj256EEEEELb1ELb1ELb0EEEvNS_9BwdParamsE --------------------------
	.section	.nv.constant0._ZN10layer_norm31ln_parallel_residual_bwd_kernelINS_13Kernel_traitsI6__halfS2_fS2_fjLj7168ELj1ELj1ELj8ELj8ENS_18Kernel_traits_baseILj7168ES2_S2_fS2_fjLj256EEEEELb1ELb1ELb0EEEvNS_9BwdParamsE,"a",@progbits
	.sectionflags	@""
	.align	4
.nv.constant0._ZN10layer_norm31ln_parallel_residual_bwd_kernelINS_13Kernel_traitsI6__halfS2_fS2_fjLj7168ELj1ELj1ELj8ELj8ENS_18Kernel_traits_baseILj7168ES2_S2_fS2_fjLj256EEEEELb1ELb1ELb0EEEvNS_9BwdParamsE:
	.zero		648


//--------------------- .nv.constant0._ZN10layer_norm22ln_bwd_finalize_kernelINS_22Kernel_traits_finalizeILj7168E6__halfS2_fS2_fjLb0ELj1024ELj4ENS_18Kernel_traits_baseILj7168ES2_S2_fS2_fjLj1024EEEEELb0ELb1EEEvNS_9BwdParamsE --------------------------
	.section	.nv.constant0._ZN10layer_norm22ln_bwd_finalize_kernelINS_22Kernel_traits_finalizeILj7168E6__halfS2_fS2_fjLb0ELj1024ELj4ENS_18Kernel_traits_baseILj7168ES2_S2_fS2_fjLj1024EEEEELb0ELb1EEEvNS_9BwdParamsE,"a",@progbits
	.sectionflags	@""
	.align	4
.nv.constant0._ZN10layer_norm22ln_bwd_finalize_kernelINS_22Kernel_traits_finalizeILj7168E6__halfS2_fS2_fjLb0ELj1024ELj4ENS_18Kernel_traits_baseILj7168ES2_S2_fS2_fjLj1024EEEEELb0ELb1EEEvNS_9BwdParamsE:
	.zero		648


//--------------------- .nv.constant0._ZN10layer_norm40ln_parallel_residual_bwd_finalize_kernelINS_22Kernel_traits_finalizeILj7168E6__halfS2_fS2_fjLb0ELj1024ELj4ENS_18Kernel_traits_baseILj7168ES2_S2_fS2_fjLj1024EEEEELb1EEEvNS_9BwdParamsE --------------------------
	.section	.nv.constant0._ZN10layer_norm40ln_parallel_residual_bwd_finalize_kernelINS_22Kernel_traits_finalizeILj7168E6__halfS2_fS2_fjLb0ELj1024ELj4ENS_18Kernel_traits_baseILj7168ES2_S2_fS2_fjLj1024EEEEELb1EEEvNS_9BwdParamsE,"a",@progbits
	.sectionflags	@""
	.align	4
.nv.constant0._ZN10layer_norm40ln_parallel_residual_bwd_finalize_kernelINS_22Kernel_traits_finalizeILj7168E6__halfS2_fS2_fjLb0ELj1024ELj4ENS_18Kernel_traits_baseILj7168ES2_S2_fS2_fjLj1024EEEEELb1EEEvNS_9BwdParamsE:
	.zero		648


//--------------------- .nv.constant0._ZN10layer_norm31ln_parallel_residual_bwd_kernelINS_13Kernel_traitsI6__halfS2_fS2_fjLj7168ELj1ELj1ELj8ELj8ENS_18Kernel_traits_baseILj7168ES2_S2_fS2_fjLj256EEEEELb1ELb1ELb1EEEvNS_9BwdParamsE --------------------------
	.section	.nv.constant0._ZN10layer_norm31ln_parallel_residual_bwd_kernelINS_13Kernel_traitsI6__halfS2_fS2_fjLj7168ELj1ELj1ELj8ELj8ENS_18Kernel_traits_baseILj7168ES2_S2_fS2_fjLj256EEEEELb1ELb1ELb1EEEvNS_9BwdParamsE,"a",@progbits
	.sectionflags	@""
	.align	4
.nv.constant0._ZN10layer_norm31ln_parallel_residual_bwd_kernelINS_13Kernel_traitsI6__halfS2_fS2_fjLj7168ELj1ELj1ELj8ELj8ENS_18Kernel_traits_baseILj7168ES2_S2_fS2_fjLj256EEEEELb1ELb1ELb1EEEvNS_9BwdParamsE:
	.zero		648


//--------------------- .nv.constant0._ZN10layer_norm31ln_parallel_residual_bwd_kernelINS_13Kernel_traitsIf6__halffS2_fjLj7168ELj1ELj1ELj8ELj8ENS_18Kernel_traits_baseILj7168EfS2_fS2_fjLj256EEEEELb0ELb0ELb0EEEvNS_9BwdParamsE --------------------------
	.section	.nv.constant0._ZN10layer_norm31ln_parallel_residual_bwd_kernelINS_13Kernel_traitsIf6__halffS2_fjLj7168ELj1ELj1ELj8ELj8ENS_18Kernel_traits_baseILj7168EfS2_fS2_fjLj256EEEEELb0ELb0ELb0EEEvNS_9BwdParamsE,"a",@progbits
	.sectionflags	@""
	.align	4
.nv.constant0._ZN10layer_norm31ln_parallel_residual_bwd_kernelINS_13Kernel_traitsIf6__halffS2_fjLj7168ELj1ELj1ELj8ELj8ENS_18Kernel_traits_baseILj7168EfS2_fS2_fjLj256EEEEELb0ELb0ELb0EEEvNS_9BwdParamsE:
	.zero		648


//--------------------- .nv.constant0._ZN10layer_norm31ln_parallel_residual_bwd_kernelINS_13Kernel_traitsIf6__halffS2_fjLj7168ELj1ELj1ELj8ELj8ENS_18Kernel_traits_baseILj7168EfS2_fS2_fjLj256EEEEELb0ELb0ELb1EEEvNS_9BwdParamsE --------------------------
	.section	.nv.constant0._ZN10layer_norm31ln_parallel_residual_bwd_kernelINS_13Kernel_traitsIf6__halffS2_fjLj7168ELj1ELj1ELj8ELj8ENS_18Kernel_traits_baseILj7168EfS2_fS2_fjLj256EEEEELb0ELb0ELb1EEEvNS_9BwdParamsE,"a",@progbits
	.sectionflags	@""
	.align	4
.nv.constant0._ZN10layer_norm31ln_parallel_residual_bwd_kernelINS_13Kernel_traitsIf6__halffS2_fjLj7168ELj1ELj1ELj8ELj8ENS_18Kernel_traits_baseILj7168EfS2_fS2_fjLj256EEEEELb0ELb0ELb1EEEvNS_9BwdParamsE:
	.zero		648


//--------------------- .nv.constant0._ZN10layer_norm31ln_parallel_residual_bwd_kernelINS_13Kernel_traitsIf6__halffS2_fjLj7168ELj1ELj1ELj8ELj8ENS_18Kernel_traits_baseILj7168EfS2_fS2_fjLj256EEEEELb0ELb1ELb0EEEvNS_9BwdParamsE --------------------------
	.section	.nv.constant0._ZN10layer_norm31ln_parallel_residual_bwd_kernelINS_13Kernel_traitsIf6__halffS2_fjLj7168ELj1ELj1ELj8ELj8ENS_18Kernel_traits_baseILj7168EfS2_fS2_fjLj256EEEEELb0ELb1ELb0EEEvNS_9BwdParamsE,"a",@progbits
	.sectionflags	@""
	.align	4
.nv.constant0._ZN10layer_norm31ln_parallel_residual_bwd_kernelINS_13Kernel_traitsIf6__halffS2_fjLj7168ELj1ELj1ELj8ELj8ENS_18Kernel_traits_baseILj7168EfS2_fS2_fjLj256EEEEELb0ELb1ELb0EEEvNS_9BwdParamsE:
	.zero		648


//--------------------- .nv.constant0._ZN10layer_norm31ln_parallel_residual_bwd_kernelINS_13Kernel_traitsIf6__halffS2_fjLj7168ELj1ELj1ELj8ELj8ENS_18Kernel_traits_baseILj7168EfS2_fS2_fjLj256EEEEELb0ELb1ELb1EEEvNS_9BwdParamsE --------------------------
	.section	.nv.constant0._ZN10layer_norm31ln_parallel_residual_bwd_kernelINS_13Kernel_traitsIf6__halffS2_fjLj7168ELj1ELj1ELj8ELj8ENS_18Kernel_traits_baseILj7168EfS2_fS2_fjLj256EEEEELb0ELb1ELb1EEEvNS_9BwdParamsE,"a",@progbits
	.sectionflags	@""
	.align	4
.nv.constant0._ZN10layer_norm31ln_parallel_residual_bwd_kernelINS_13Kernel_traitsIf6__halffS2_fjLj7168ELj1ELj1ELj8ELj8ENS_18Kernel_traits_baseILj7168EfS2_fS2_fjLj256EEEEELb0ELb1ELb1EEEvNS_9BwdParamsE:
	.zero		648


//--------------------- .nv.constant0._ZN10layer_norm31ln_parallel_residual_bwd_kernelINS_13Kernel_traitsIf6__halffS2_fjLj7168ELj1ELj1ELj8ELj8ENS_18Kernel_traits_baseILj7168EfS2_fS2_fjLj256EEEEELb1ELb0ELb0EEEvNS_9BwdParamsE --------------------------
	.section	.nv.constant0._ZN10layer_norm31ln_parallel_residual_bwd_kernelINS_13Kernel_traitsIf6__halffS2_fjLj7168ELj1ELj1ELj8ELj8ENS_18Kernel_traits_baseILj7168EfS2_fS2_fjLj256EEEEELb1ELb0ELb0EEEvNS_9BwdParamsE,"a",@progbits
	.sectionflags	@""
	.align	4
.nv.constant0._ZN10layer_norm31ln_parallel_residual_bwd_kernelINS_13Kernel_traitsIf6__halffS2_fjLj7168ELj1ELj1ELj8ELj8ENS_18Kernel_traits_baseILj7168EfS2_fS2_fjLj256EEEEELb1ELb0ELb0EEEvNS_9BwdParamsE:
	.zero		648


//--------------------- .nv.constant0._ZN10layer_norm31ln_parallel_residual_bwd_kernelINS_13Kernel_traitsIf6__halffS2_fjLj7168ELj1ELj1ELj8ELj8ENS_18Kernel_traits_baseILj7168EfS2_fS2_fjLj256EEEEELb1ELb0ELb1EEEvNS_9BwdParamsE --------------------------
	.section	.nv.constant0._ZN10layer_norm31ln_parallel_residual_bwd_kernelINS_13Kernel_traitsIf6__halffS2_fjLj7168ELj1ELj1ELj8ELj8ENS_18Kernel_traits_baseILj7168EfS2_fS2_fjLj256EEEEELb1ELb0ELb1EEEvNS_9BwdParamsE,"a",@progbits
	.sectionflags	@""
	.align	4
.nv.constant0._ZN10layer_norm31ln_parallel_residual_bwd_kernelINS_13Kernel_traitsIf6__halffS2_fjLj7168ELj1ELj1ELj8ELj8ENS_18Kernel_traits_baseILj7168EfS2_fS2_fjLj256EEEEELb1ELb0ELb1EEEvNS_9BwdParamsE:
	.zero		648


//--------------------- .nv.constant0._ZN10layer_norm22ln_bwd_finalize_kernelINS_22Kernel_traits_finalizeILj7168Ef6__halffS2_fjLb0ELj1024ELj4ENS_18Kernel_traits_baseILj7168EfS2_fS2_fjLj1024EEEEELb0ELb0EEEvNS_9BwdParamsE --------------------------
	.section	.nv.constant0._ZN10layer_norm22ln_bwd_finalize_kernelINS_22Kernel_traits_finalizeILj7168Ef6__halffS2_fjLb0ELj1024ELj4ENS_18Kernel_traits_baseILj7168EfS2_fS2_fjLj1024EEEEELb0ELb0EEEvNS_9BwdParamsE,"a",@progbits
	.sectionflags	@""
	.align	4
.nv.constant0._ZN10layer_norm22ln_bwd_finalize_kernelINS_22Kernel_traits_finalizeILj7168Ef6__halffS2_fjLb0ELj1024ELj4ENS_18Kernel_traits_baseILj7168EfS2_fS2_fjLj1024EEEEELb0ELb0EEEvNS_9BwdParamsE:
	.zero		648


//--------------------- .nv.constant0._ZN10layer_norm40ln_parallel_residual_bwd_finalize_kernelINS_22Kernel_traits_finalizeILj7168Ef6__halffS2_fjLb0ELj1024ELj4ENS_18Kernel_traits_baseILj7168EfS2_fS2_fjLj1024EEEEELb0EEEvNS_9BwdParamsE --------------------------
	.section	.nv.constant0._ZN10layer_norm40ln_parallel_residual_bwd_finalize_kernelINS_22Kernel_traits_finalizeILj7168Ef6__halffS2_fjLb0ELj1024ELj4ENS_18Kernel_traits_baseILj7168EfS2_fS2_fjLj1024EEEEELb0EEEvNS_9BwdParamsE,"a",@progbits
	.sectionflags	@""
	.align	4
.nv.constant0._ZN10layer_norm40ln_parallel_residual_bwd_finalize_kernelINS_22Kernel_traits_finalizeILj7168Ef6__halffS2_fjLb0ELj1024ELj4ENS_18Kernel_traits_baseILj7168EfS2_fS2_fjLj1024EEEEELb0EEEvNS_9BwdParamsE:
	.zero		648


//--------------------- .nv.constant0._ZN10layer_norm31ln_parallel_residual_bwd_kernelINS_13Kernel_traitsIf6__halffS2_fjLj7168ELj1ELj1ELj8ELj8ENS_18Kernel_traits_baseILj7168EfS2_fS2_fjLj256EEEEELb1ELb1ELb0EEEvNS_9BwdParamsE --------------------------
	.section	.nv.constant0._ZN10layer_norm31ln_parallel_residual_bwd_kernelINS_13Kernel_traitsIf6__halffS2_fjLj7168ELj1ELj1ELj8ELj8ENS_18Kernel_traits_baseILj7168EfS2_fS2_fjLj256EEEEELb1ELb1ELb0EEEvNS_9BwdParamsE,"a",@progbits
	.sectionflags	@""
	.align	4
.nv.constant0._ZN10layer_norm31ln_parallel_residual_bwd_kernelINS_13Kernel_traitsIf6__halffS2_fjLj7168ELj1ELj1ELj8ELj8ENS_18Kernel_traits_baseILj7168EfS2_fS2_fjLj256EEEEELb1ELb1ELb0EEEvNS_9BwdParamsE:
	.zero		648


//--------------------- .nv.constant0._ZN10layer_norm22ln_bwd_finalize_kernelINS_22Kernel_traits_finalizeILj7168Ef6__halffS2_fjLb0ELj1024ELj4ENS_18Kernel_traits_baseILj7168EfS2_fS2_fjLj1024EEEEELb0ELb1EEEvNS_9BwdParamsE --------------------------
	.section	.nv.constant0._ZN10layer_norm22ln_bwd_finalize_kernelINS_22Kernel_traits_finalizeILj7168Ef6__halffS2_fjLb0ELj1024ELj4ENS_18Kernel_traits_baseILj7168EfS2_fS2_fjLj1024EEEEELb0ELb1EEEvNS_9BwdParamsE,"a",@progbits
	.sectionflags	@""
	.align	4
.nv.constant0._ZN10layer_norm22ln_bwd_finalize_kernelINS_22Kernel_traits_finalizeILj7168Ef6__halffS2_fjLb0ELj1024ELj4ENS_18Kernel_traits_baseILj7168EfS2_fS2_fjLj1024EEEEELb0ELb1EEEvNS_9BwdParamsE:
	.zero		648


//--------------------- .nv.constant0._ZN10layer_norm40ln_parallel_residual_bwd_finalize_kernelINS_22Kernel_traits_finalizeILj7168Ef6__halffS2_fjLb0ELj1024ELj4ENS_18Kernel_traits_baseILj7168EfS2_fS2_fjLj1024EEEEELb1EEEvNS_9BwdParamsE --------------------------
	.section	.nv.constant0._ZN10layer_norm40ln_parallel_residual_bwd_finalize_kernelINS_22Kernel_traits_finalizeILj7168Ef6__halffS2_fjLb0ELj1024ELj4ENS_18Kernel_traits_baseILj7168EfS2_fS2_fjLj1024EEEEELb1EEEvNS_9BwdParamsE,"a",@progbits
	.sectionflags	@""
	.align	4
.nv.constant0._ZN10layer_norm40ln_parallel_residual_bwd_finalize_kernelINS_22Kernel_traits_finalizeILj7168Ef6__halffS2_fjLb0ELj1024ELj4ENS_18Kernel_traits_baseILj7168EfS2_fS2_fjLj1024EEEEELb1EEEvNS_9BwdParamsE:
	.zero		648


//--------------------- .nv.constant0._ZN10layer_norm31ln_parallel_residual_bwd_kernelINS_13Kernel_traitsIf6__halffS2_fjLj7168ELj1ELj1ELj8ELj8ENS_18Kernel_traits_baseILj7168EfS2_fS2_fjLj256EEEEELb1ELb1ELb1EEEvNS_9BwdParamsE --------------------------
	.section	.nv.constant0._ZN10layer_norm31ln_parallel_residual_bwd_kernelINS_13Kernel_traitsIf6__halffS2_fjLj7168ELj1ELj1ELj8ELj8ENS_18Kernel_traits_baseILj7168EfS2_fS2_fjLj256EEEEELb1ELb1ELb1EEEvNS_9BwdParamsE,"a",@progbits
	.sectionflags	@""
	.align	4
.nv.constant0._ZN10layer_norm31ln_parallel_residual_bwd_kernelINS_13Kernel_traitsIf6__halffS2_fjLj7168ELj1ELj1ELj8ELj8ENS_18Kernel_traits_baseILj7168EfS2_fS2_fjLj256EEEEELb1ELb1ELb1EEEvNS_9BwdParamsE:
	.zero		648


//--------------------- .nv.constant0._ZN10layer_norm31ln_parallel_residual_bwd_kernelINS_13Kernel_traitsI6__halfffffjLj7168ELj1ELj1ELj8ELj16ENS_18Kernel_traits_baseILj7168ES2_ffffjLj256EEEEELb0ELb0ELb0EEEvNS_9BwdParamsE --------------------------
	.section	.nv.constant0._ZN10layer_norm31ln_parallel_residual_bwd_kernelINS_13Kernel_traitsI6__halfffffjLj7168ELj1ELj1ELj8ELj16ENS_18Kernel_traits_baseILj7168ES2_ffffjLj256EEEEELb0ELb0ELb0EEEvNS_9BwdParamsE,"a",@progbits
	.sectionflags	@""
	.align	4
.nv.constant0._ZN10layer_norm31ln_parallel_residual_bwd_kernelINS_13Kernel_traitsI6__halfffffjLj7168ELj1ELj1ELj8ELj16ENS_18Kernel_traits_baseILj7168ES2_ffffjLj256EEEEELb0ELb0ELb0EEEvNS_9BwdParamsE:
	.zero		648


//--------------------- .nv.constant0._ZN10layer_norm31ln_parallel_residual_bwd_kernelINS_13Kernel_traitsI6__halfffffjLj7168ELj1ELj1ELj8ELj16ENS_18Kernel_traits_baseILj7168ES2_ffffjLj256EEEEELb0ELb0ELb1EEEvNS_9BwdParamsE --------------------------
	.section	.nv.constant0._ZN10layer_norm31ln_parallel_residual_bwd_kernelINS_13Kernel_traitsI6__halfffffjLj7168ELj1ELj1ELj8ELj16ENS_18Kernel_traits_baseILj7168ES2_ffffjLj256EEEEELb0ELb0ELb1EEEvNS_9BwdParamsE,"a",@progbits
	.sectionflags	@""
	.align	4
.nv.constant0._ZN10layer_norm31ln_parallel_residual_bwd_kernelINS_13Kernel_traitsI6__halfffffjLj7168ELj1ELj1ELj8ELj16ENS_18Kernel_traits_baseILj7168ES2_ffffjLj256EEEEELb0ELb0ELb1EEEvNS_9BwdParamsE:
	.zero		648


//--------------------- .nv.constant0._ZN10layer_norm31ln_parallel_residual_bwd_kernelINS_13Kernel_traitsI6__halfffffjLj7168ELj1ELj1ELj8ELj16ENS_18Kernel_traits_baseILj7168ES2_ffffjLj256EEEEELb0ELb1ELb0EEEvNS_9BwdParamsE --------------------------
	.section	.nv.constant0._ZN10layer_norm31ln_parallel_residual_bwd_kernelINS_13Kernel_traitsI6__halfffffjLj7168ELj1ELj1ELj8ELj16ENS_18Kernel_traits_baseILj7168ES2_ffffjLj256EEEEELb0ELb1ELb0EEEvNS_9BwdParamsE,"a",@progbits
	.sectionflags	@""
	.align	4
.nv.constant0._ZN10layer_norm31ln_parallel_residual_bwd_kernelINS_13Kernel_traitsI6__halfffffjLj7168ELj1ELj1ELj8ELj16ENS_18Kernel_traits_baseILj7168ES2_ffffjLj256EEEEELb0ELb1ELb0EEEvNS_9BwdParamsE:
	.zero		648


//--------------------- .nv.constant0._ZN10layer_norm31ln_parallel_residual_bwd_kernelINS_13Kernel_traitsI6__halfffffjLj7168ELj1ELj1ELj8ELj16ENS_18Kernel_traits_baseILj7168ES2_ffffjLj256EEEEELb0ELb1ELb1EEEvNS_9BwdParamsE --------------------------
	.section	.nv.constant0._ZN10layer_norm31ln_parallel_residual_bwd_kernelINS_13Kernel_traitsI6__halfffffjLj7168ELj1ELj1ELj8ELj16ENS_18Kernel_traits_baseILj7168ES2_ffffjLj256EEEEELb0ELb1ELb1EEEvNS_9BwdParamsE,"a",@progbits
	.sectionflags	@""
	.align	4
.nv.constant0._ZN10layer_norm31ln_parallel_residual_bwd_kernelINS_13Kernel_traitsI6__halfffffjLj7168ELj1ELj1ELj8ELj16ENS_18Kernel_traits_baseILj7168ES2_ffffjLj256EEEEELb0ELb1ELb1EEEvNS_9BwdParamsE:
	.zero		648


//--------------------- .nv.constant0._ZN10layer_norm31ln_parallel_residual_bwd_kernelINS_13Kernel_traitsI6__halfffffjLj7168ELj1ELj1ELj8ELj16ENS_18Kernel_traits_baseILj7168ES2_ffffjLj256EEEEELb1ELb0ELb0EEEvNS_9BwdParamsE --------------------------
	.section	.nv.constant0._ZN10layer_norm31ln_parallel_residual_bwd_kernelINS_13Kernel_traitsI6__halfffffjLj7168ELj1ELj1ELj8ELj16ENS_18Kernel_traits_baseILj7168ES2_ffffjLj256EEEEELb1ELb0ELb0EEEvNS_9BwdParamsE,"a",@progbits
	.sectionflags	@""
	.align	4
.nv.constant0._ZN10layer_norm31ln_parallel_residual_bwd_kernelINS_13Kernel_traitsI6__halfffffjLj7168ELj1ELj1ELj8ELj16ENS_18Kernel_traits_baseILj7168ES2_ffffjLj256EEEEELb1ELb0ELb0EEEvNS_9BwdParamsE:
	.zero		648


//--------------------- .nv.constant0._ZN10layer_norm31ln_parallel_residual_bwd_kernelINS_13Kernel_traitsI6__halfffffjLj7168ELj1ELj1ELj8ELj16ENS_18Kernel_traits_baseILj7168ES2_ffffjLj256EEEEELb1ELb0ELb1EEEvNS_9BwdParamsE --------------------------
	.section	.nv.constant0._ZN10layer_norm31ln_parallel_residual_bwd_kernelINS_13Kernel_traitsI6__halfffffjLj7168ELj1ELj1ELj8ELj16ENS_18Kernel_traits_baseILj7168ES2_ffffjLj256EEEEELb1ELb0ELb1EEEvNS_9BwdParamsE,"a",@progbits
	.sectionflags	@""
	.align	4
.nv.constant0._ZN10layer_norm31ln_parallel_residual_bwd_kernelINS_13Kernel_traitsI6__halfffffjLj7168ELj1ELj1ELj8ELj16ENS_18Kernel_traits_baseILj7168ES2_ffffjLj256EEEEELb1ELb0ELb1EEEvNS_9BwdParamsE:
	.zero		648


//--------------------- .nv.constant0._ZN10layer_norm22ln_bwd_finalize_kernelINS_22Kernel_traits_finalizeILj7168E6__halfffffjLb0ELj1024ELj4ENS_18Kernel_traits_baseILj7168ES2_ffffjLj1024EEEEELb0ELb0EEEvNS_9BwdParamsE --------------------------
	.section	.nv.constant0._ZN10layer_norm22ln_bwd_finalize_kernelINS_22Kernel_traits_finalizeILj7168E6__halfffffjLb0ELj1024ELj4ENS_18Kernel_traits_baseILj7168ES2_ffffjLj1024EEEEELb0ELb0EEEvNS_9BwdParamsE,"a",@progbits
	.sectionflags	@""
	.align	4
.nv.constant0._ZN10layer_norm22ln_bwd_finalize_kernelINS_22Kernel_traits_finalizeILj7168E6__halfffffjLb0ELj1024ELj4ENS_18Kernel_traits_baseILj7168ES2_ffffjLj1024EEEEELb0ELb0EEEvNS_9BwdParamsE:
	.zero		648


//--------------------- .nv.constant0._ZN10layer_norm40ln_parallel_residual_bwd_finalize_kernelINS_22Kernel_traits_finalizeILj7168E6__halfffffjLb0ELj1024ELj4ENS_18Kernel_traits_baseILj7168ES2_ffffjLj1024EEEEELb0EEEvNS_9BwdParamsE --------------------------
	.section	.nv.constant0._ZN10layer_norm40ln_parallel_residual_bwd_finalize_kernelINS_22Kernel_traits_finalizeILj7168E6__halfffffjLb0ELj1024ELj4ENS_18Kernel_traits_baseILj7168ES2_ffffjLj1024EEEEELb0EEEvNS_9BwdParamsE,"a",@progbits
	.sectionflags	@""
	.align	4
.nv.constant0._ZN10layer_norm40ln_parallel_residual_bwd_finalize_kernelINS_22Kernel_traits_finalizeILj7168E6__halfffffjLb0ELj1024ELj4ENS_18Kernel_traits_baseILj7168ES2_ffffjLj1024EEEEELb0EEEvNS_9BwdParamsE:
	.zero		648


//--------------------- .nv.constant0._ZN10layer_norm31ln_parallel_residual_bwd_kernelINS_13Kernel_traitsI6__halfffffjLj7168ELj1ELj1ELj8ELj16ENS_18Kernel_traits_baseILj7168ES2_ffffjLj256EEEEELb1ELb1ELb0EEEvNS_9BwdParamsE --------------------------
	.section	.nv.constant0._ZN10layer_norm31ln_parallel_residual_bwd_kernelINS_13Kernel_traitsI6__halfffffjLj7168ELj1ELj1ELj8ELj16ENS_18Kernel_traits_baseILj7168ES2_ffffjLj256EEEEELb1ELb1ELb0EEEvNS_9BwdParamsE,"a",@progbits
	.sectionflags	@""
	.align	4
.nv.constant0._ZN10layer_norm31ln_parallel_residual_bwd_kernelINS_13Kernel_traitsI6__halfffffjLj7168ELj1ELj1ELj8ELj16ENS_18Kernel_traits_baseILj7168ES2_ffffjLj256EEEEELb1ELb1ELb0EEEvNS_9BwdParamsE:
	.zero		648


//--------------------- .nv.constant0._ZN10layer_norm22ln_bwd_finalize_kernelINS_22Kernel_traits_finalizeILj7168E6__halfffffjLb0ELj1024ELj4ENS_18Kernel_traits_baseILj7168ES2_ffffjLj1024EEEEELb0ELb1EEEvNS_9BwdParamsE --------------------------
	.section	.nv.constant0._ZN10layer_norm22ln_bwd_finalize_kernelINS_22Kernel_traits_finalizeILj7168E6__halfffffjLb0ELj1024ELj4ENS_18Kernel_traits_baseILj7168ES2_ffffjLj1024EEEEELb0ELb1EEEvNS_9BwdParamsE,"a",@progbits
	.sectionflags	@""
	.align	4
.nv.constant0._ZN10layer_norm22ln_bwd_finalize_kernelINS_22Kernel_traits_finalizeILj7168E6__halfffffjLb0ELj1024ELj4ENS_18Kernel_traits_baseILj7168ES2_ffffjLj1024EEEEELb0ELb1EEEvNS_9BwdParamsE:
	.zero		648


//--------------------- .nv.constant0._ZN10layer_norm40ln_parallel_residual_bwd_finalize_kernelINS_22Kernel_traits_finalizeILj7168E6__halfffffjLb0ELj1024ELj4ENS_18Kernel_traits_baseILj7168ES2_ffffjLj1024EEEEELb1EEEvNS_9BwdParamsE --------------------------
	.section	.nv.constant0._ZN10layer_norm40ln_parallel_residual_bwd_finalize_kernelINS_22Kernel_traits_finalizeILj7168E6__halfffffjLb0ELj1024ELj4ENS_18Kernel_traits_baseILj7168ES2_ffffjLj1024EEEEELb1EEEvNS_9BwdParamsE,"a",@progbits
	.sectionflags	@""
	.align	4
.nv.constant0._ZN10layer_norm40ln_parallel_residual_bwd_finalize_kernelINS_22Kernel_traits_finalizeILj7168E6__halfffffjLb0ELj1024ELj4ENS_18Kernel_traits_baseILj7168ES2_ffffjLj1024EEEEELb1EEEvNS_9BwdParamsE:
	.zero		648


//--------------------- .nv.constant0._ZN10layer_norm31ln_parallel_residual_bwd_kernelINS_13Kernel_traitsI6__halfffffjLj7168ELj1ELj1ELj8ELj16ENS_18Kernel_traits_baseILj7168ES2_ffffjLj256EEEEELb1ELb1ELb1EEEvNS_9BwdParamsE --------------------------
	.section	.nv.constant0._ZN10layer_norm31ln_parallel_residual_bwd_kernelINS_13Kernel_traitsI6__halfffffjLj7168ELj1ELj1ELj8ELj16ENS_18Kernel_traits_baseILj7168ES2_ffffjLj256EEEEELb1ELb1ELb1EEEvNS_9BwdParamsE,"a",@progbits
	.sectionflags	@""
	.align	4
.nv.constant0._ZN10layer_norm31ln_parallel_residual_bwd_kernelINS_13Kernel_traitsI6__halfffffjLj7168ELj1ELj1ELj8ELj16ENS_18Kernel_traits_baseILj7168ES2_ffffjLj256EEEEELb1ELb1ELb1EEEvNS_9BwdParamsE:
	.zero		648


//--------------------- .nv.constant0._ZN10layer_norm31ln_parallel_residual_bwd_kernelINS_13Kernel_traitsIfffffjLj7168ELj1ELj1ELj8ELj16ENS_18Kernel_traits_baseILj7168EfffffjLj256EEEEELb0ELb0ELb0EEEvNS_9BwdParamsE --------------------------
	.section	.nv.constant0._ZN10layer_norm31ln_parallel_residual_bwd_kernelINS_13Kernel_traitsIfffffjLj7168ELj1ELj1ELj8ELj16ENS_18Kernel_traits_baseILj7168EfffffjLj256EEEEELb0ELb0ELb0EEEvNS_9BwdParamsE,"a",@progbits
	.sectionflags	@""
	.align	4
.nv.constant0._ZN10layer_norm31ln_parallel_residual_bwd_kernelINS_13Kernel_traitsIfffffjLj7168ELj1ELj1ELj8ELj16ENS_18Kernel_traits_baseILj7168EfffffjLj256EEEEELb0ELb0ELb0EEEvNS_9BwdParamsE:
	.zero		648


//--------------------- .nv.constant0._ZN10layer_norm31ln_parallel_residual_bwd_kernelINS_13Kernel_traitsIfffffjLj7168ELj1ELj1ELj8ELj16ENS_18Kernel_traits_baseILj7168EfffffjLj256EEEEELb0ELb0ELb1EEEvNS_9BwdParamsE --------------------------
	.section	.nv.constant0._ZN10layer_norm31ln_parallel_residual_bwd_kernelINS_13Kernel_traitsIfffffjLj7168ELj1ELj1ELj8ELj16ENS_18Kernel_traits_baseILj7168EfffffjLj256EEEEELb0ELb0ELb1EEEvNS_9BwdParamsE,"a",@progbits
	.sectionflags	@""
	.align	4
.nv.constant0._ZN10layer_norm31ln_parallel_residual_bwd_kernelINS_13Kernel_traitsIfffffjLj7168ELj1ELj1ELj8ELj16ENS_18Kernel_traits_baseILj7168EfffffjLj256EEEEELb0ELb0ELb1EEEvNS_9BwdParamsE:
	.zero		648


//--------------------- .nv.constant0._ZN10layer_norm31ln_parallel_residual_bwd_kernelINS_13Kernel_traitsIfffffjLj7168ELj1ELj1ELj8ELj16ENS_18Kernel_traits_baseILj7168EfffffjLj256EEEEELb0ELb1ELb0EEEvNS_9BwdParamsE --------------------------
	.section	.nv.constant0._ZN10layer_norm31ln_parallel_residual_bwd_kernelINS_13Kernel_traitsIfffffjLj7168ELj1ELj1ELj8ELj16ENS_18Kernel_traits_baseILj7168EfffffjLj256EEEEELb0ELb1ELb0EEEvNS_9BwdParamsE,"a",@progbits
	.sectionflags	@""
	.align	4
.nv.constant0._ZN10layer_norm31ln_parallel_residual_bwd_kernelINS_13Kernel_traitsIfffffjLj7168ELj1ELj1ELj8ELj16ENS_18Kernel_traits_baseILj7168EfffffjLj256EEEEELb0ELb1ELb0EEEvNS_9BwdParamsE:
	.zero		648


//--------------------- .nv.constant0._ZN10layer_norm31ln_parallel_residual_bwd_kernelINS_13Kernel_traitsIfffffjLj7168ELj1ELj1ELj8ELj16ENS_18Kernel_traits_baseILj7168EfffffjLj256EEEEELb0ELb1ELb1EEEvNS_9BwdParamsE --------------------------
	.section	.nv.constant0._ZN10layer_norm31ln_parallel_residual_bwd_kernelINS_13Kernel_traitsIfffffjLj7168ELj1ELj1ELj8ELj16ENS_18Kernel_traits_baseILj7168EfffffjLj256EEEEELb0ELb1ELb1EEEvNS_9BwdParamsE,"a",@progbits
	.sectionflags	@""
	.align	4
.nv.constant0._ZN10layer_norm31ln_parallel_residual_bwd_kernelINS_13Kernel_traitsIfffffjLj7168ELj1ELj1ELj8ELj16ENS_18Kernel_traits_baseILj7168EfffffjLj256EEEEELb0ELb1ELb1EEEvNS_9BwdParamsE:
	.zero		648


//--------------------- .nv.constant0._ZN10layer_norm31ln_parallel_residual_bwd_kernelINS_13Kernel_traitsIfffffjLj7168ELj1ELj1ELj8ELj16ENS_18Kernel_traits_baseILj7168EfffffjLj256EEEEELb1ELb0ELb0EEEvNS_9BwdParamsE --------------------------
	.section	.nv.constant0._ZN10layer_norm31ln_parallel_residual_bwd_kernelINS_13Kernel_traitsIfffffjLj7168ELj1ELj1ELj8ELj16ENS_18Kernel_traits_baseILj7168EfffffjLj256EEEEELb1ELb0ELb0EEEvNS_9BwdParamsE,"a",@progbits
	.sectionflags	@""
	.align	4
.nv.constant0._ZN10layer_norm31ln_parallel_residual_bwd_kernelINS_13Kernel_traitsIfffffjLj7168ELj1ELj1ELj8ELj16ENS_18Kernel_traits_baseILj7168EfffffjLj256EEEEELb1ELb0ELb0EEEvNS_9BwdParamsE:
	.zero		648


//--------------------- .nv.constant0._ZN10layer_norm31ln_parallel_residual_bwd_kernelINS_13Kernel_traitsIfffffjLj7168ELj1ELj1ELj8ELj16ENS_18Kernel_traits_baseILj7168EfffffjLj256EEEEELb1ELb0ELb1EEEvNS_9BwdParamsE --------------------------
	.section	.nv.constant0._ZN10layer_norm31ln_parallel_residual_bwd_kernelINS_13Kernel_traitsIfffffjLj7168ELj1ELj1ELj8ELj16ENS_18Kernel_traits_baseILj7168EfffffjLj256EEEEELb1ELb0ELb1EEEvNS_9BwdParamsE,"a",@progbits
	.sectionflags	@""
	.align	4
.nv.constant0._ZN10layer_norm31ln_parallel_residual_bwd_kernelINS_13Kernel_traitsIfffffjLj7168ELj1ELj1ELj8ELj16ENS_18Kernel_traits_baseILj7168EfffffjLj256EEEEELb1ELb0ELb1EEEvNS_9BwdParamsE:
	.zero		648


//--------------------- .nv.constant0._ZN10layer_norm22ln_bwd_finalize_kernelINS_22Kernel_traits_finalizeILj7168EfffffjLb0ELj1024ELj4ENS_18Kernel_traits_baseILj7168EfffffjLj1024EEEEELb0ELb0EEEvNS_9BwdParamsE --------------------------
	.section	.nv.constant0._ZN10layer_norm22ln_bwd_finalize_kernelINS_22Kernel_traits_finalizeILj7168EfffffjLb0ELj1024ELj4ENS_18Kernel_traits_baseILj7168EfffffjLj1024EEEEELb0ELb0EEEvNS_9BwdParamsE,"a",@progbits
	.sectionflags	@""
	.align	4
.nv.constant0._ZN10layer_norm22ln_bwd_finalize_kernelINS_22Kernel_traits_finalizeILj7168EfffffjLb0ELj1024ELj4ENS_18Kernel_traits_baseILj7168EfffffjLj1024EEEEELb0ELb0EEEvNS_9BwdParamsE:
	.zero		648


//--------------------- .nv.constant0._ZN10layer_norm40ln_parallel_residual_bwd_finalize_kernelINS_22Kernel_traits_finalizeILj7168EfffffjLb0ELj1024ELj4ENS_18Kernel_traits_baseILj7168EfffffjLj1024EEEEELb0EEEvNS_9BwdParamsE --------------------------
	.section	.nv.constant0._ZN10layer_norm40ln_parallel_residual_bwd_finalize_kernelINS_22Kernel_traits_finalizeILj7168EfffffjLb0ELj1024ELj4ENS_18Kernel_traits_baseILj7168EfffffjLj1024EEEEELb0EEEvNS_9BwdParamsE,"a",@progbits
	.sectionflags	@""
	.align	4
.nv.constant0._ZN10layer_norm40ln_parallel_residual_bwd_finalize_kernelINS_22Kernel_traits_finalizeILj7168EfffffjLb0ELj1024ELj4ENS_18Kernel_traits_baseILj7168EfffffjLj1024EEEEELb0EEEvNS_9BwdParamsE:
	.zero		648


//--------------------- .nv.constant0._ZN10layer_norm31ln_parallel_residual_bwd_kernelINS_13Kernel_traitsIfffffjLj7168ELj1ELj1ELj8ELj16ENS_18Kernel_traits_baseILj7168EfffffjLj256EEEEELb1ELb1ELb0EEEvNS_9BwdParamsE --------------------------
	.section	.nv.constant0._ZN10layer_norm31ln_parallel_residual_bwd_kernelINS_13Kernel_traitsIfffffjLj7168ELj1ELj1ELj8ELj16ENS_18Kernel_traits_baseILj7168EfffffjLj256EEEEELb1ELb1ELb0EEEvNS_9BwdParamsE,"a",@progbits
	.sectionflags	@""
	.align	4
.nv.constant0._ZN10layer_norm31ln_parallel_residual_bwd_kernelINS_13Kernel_traitsIfffffjLj7168ELj1ELj1ELj8ELj16ENS_18Kernel_traits_baseILj7168EfffffjLj256EEEEELb1ELb1ELb0EEEvNS_9BwdParamsE:
	.zero		648


//--------------------- .nv.constant0._ZN10layer_norm22ln_bwd_finalize_kernelINS_22Kernel_traits_finalizeILj7168EfffffjLb0ELj1024ELj4ENS_18Kernel_traits_baseILj7168EfffffjLj1024EEEEELb0ELb1EEEvNS_9BwdParamsE --------------------------
	.section	.nv.constant0._ZN10layer_norm22ln_bwd_finalize_kernelINS_22Kernel_traits_finalizeILj7168EfffffjLb0ELj1024ELj4ENS_18Kernel_traits_baseILj7168EfffffjLj1024EEEEELb0ELb1EEEvNS_9BwdParamsE,"a",@progbits
	.sectionflags	@""
	.align	4
.nv.constant0._ZN10layer_norm22ln_bwd_finalize_kernelINS_22Kernel_traits_finalizeILj7168EfffffjLb0ELj1024ELj4ENS_18Kernel_traits_baseILj7168EfffffjLj1024EEEEELb0ELb1EEEvNS_9BwdParamsE:
	.zero		648


//--------------------- .nv.constant0._ZN10layer_norm40ln_parallel_residual_bwd_finalize_kernelINS_22Kernel_traits_finalizeILj7168EfffffjLb0ELj1024ELj4ENS_18Kernel_traits_baseILj7168EfffffjLj1024EEEEELb1EEEvNS_9BwdParamsE --------------------------
	.section	.nv.constant0._ZN10layer_norm40ln_parallel_residual_bwd_finalize_kernelINS_22Kernel_traits_finalizeILj7168EfffffjLb0ELj1024ELj4ENS_18Kernel_traits_baseILj7168EfffffjLj1024EEEEELb1EEEvNS_9BwdParamsE,"a",@progbits
	.sectionflags	@""
	.align	4
.nv.constant0._ZN10layer_norm40ln_parallel_residual_bwd_finalize_kernelINS_22Kernel_traits_finalizeILj7168EfffffjLb0ELj1024ELj4ENS_18Kernel_traits_baseILj7168EfffffjLj1024EEEEELb1EEEvNS_9BwdParamsE:
	.zero		648


//--------------------- .nv.constant0._ZN10layer_norm31ln_parallel_residual_bwd_kernelINS_13Kernel_traitsIfffffjLj7168ELj1ELj1ELj8ELj16ENS_18Kernel_traits_baseILj7168EfffffjLj256EEEEELb1ELb1ELb1EEEvNS_9BwdParamsE --------------------------
	.section	.nv.constant0._ZN10layer_norm31ln_parallel_residual_bwd_kernelINS_13Kernel_traitsIfffffjLj7168ELj1ELj1ELj8ELj16ENS_18Kernel_traits_baseILj7168EfffffjLj256EEEEELb1ELb1ELb1EEEvNS_9BwdParamsE,"a",@progbits
	.sectionflags	@""
	.align	4
.nv.constant0._ZN10layer_norm31ln_parallel_residual_bwd_kernelINS_13Kernel_traitsIfffffjLj7168ELj1ELj1ELj8ELj16ENS_18Kernel_traits_baseILj7168EfffffjLj256EEEEELb1ELb1ELb1EEEvNS_9BwdParamsE:
	.zero		648


//--------------------- .text._ZN10layer_norm31ln_parallel_residual_bwd_kernelINS_13Kernel_traitsI13__nv_bfloat16S2_S2_S2_fjLj7168ELj1ELj1ELj8ELj8ENS_18Kernel_traits_baseILj7168ES2_S2_S2_S2_fjLj256EEEEELb0ELb0ELb0EEEvNS_9BwdParamsE --------------------------
	.section	.text._ZN10layer_norm31ln_parallel_residual_bwd_kernelINS_13Kernel_traitsI13__nv_bfloat16S2_S2_S2_fjLj7168ELj1ELj1ELj8ELj8ENS_18Kernel_traits_baseILj7168ES2_S2_S2_S2_fjLj256EEEEELb0ELb0ELb0EEEvNS_9BwdParamsE,"ax",@progbits
	.sectioninfo	@"SHI_REGISTERS=255"
	.align	128
        .global         _ZN10layer_norm31ln_parallel_residual_bwd_kernelINS_13Kernel_traitsI13__nv_bfloat16S2_S2_S2_fjLj7168ELj1ELj1ELj8ELj8ENS_18Kernel_traits_baseILj7168ES2_S2_S2_S2_fjLj256EEEEELb0ELb0ELb0EEEvNS_9BwdParamsE
        .type           _ZN10layer_norm31ln_parallel_residual_bwd_kernelINS_13Kernel_traitsI13__nv_bfloat16S2_S2_S2_fjLj7168ELj1ELj1ELj8ELj8ENS_18Kernel_traits_baseILj7168ES2_S2_S2_S2_fjLj256EEEEELb0ELb0ELb0EEEvNS_9BwdParamsE,@function
        .size           _ZN10layer_norm31ln_parallel_residual_bwd_kernelINS_13Kernel_traitsI13__nv_bfloat16S2_S2_S2_fjLj7168ELj1ELj1ELj8ELj8ENS_18Kernel_traits_baseILj7168ES2_S2_S2_S2_fjLj256EEEEELb0ELb0ELb0EEEvNS_9BwdParamsE,(.L_x_3362 - _ZN10layer_norm31ln_parallel_residual_bwd_kernelINS_13Kernel_traitsI13__nv_bfloat16S2_S2_S2_fjLj7168ELj1ELj1ELj8ELj8ENS_18Kernel_traits_baseILj7168ES2_S2_S2_S2_fjLj256EEEEELb0ELb0ELb0EEEvNS_9BwdParamsE)
        .other          _ZN10layer_norm31ln_parallel_residual_bwd_kernelINS_13Kernel_traitsI13__nv_bfloat16S2_S2_S2_fjLj7168ELj1ELj1ELj8ELj8ENS_18Kernel_traits_baseILj7168ES2_S2_S2_S2_fjLj256EEEEELb0ELb0ELb0EEEvNS_9BwdParamsE,@"STO_CUDA_ENTRY STV_DEFAULT"
_ZN10layer_norm31ln_parallel_residual_bwd_kernelINS_13Kernel_traitsI13__nv_bfloat16S2_S2_S2_fjLj7168ELj1ELj1ELj8ELj8ENS_18Kernel_traits_baseILj7168ES2_S2_S2_S2_fjLj256EEEEELb0ELb0ELb0EEEvNS_9BwdParamsE:
.text._ZN10layer_norm31ln_parallel_residual_bwd_kernelINS_13Kernel_traitsI13__nv_bfloat16S2_S2_S2_fjLj7168ELj1ELj1ELj8ELj8ENS_18Kernel_traits_baseILj7168ES2_S2_S2_S2_fjLj256EEEEELb0ELb0ELb0EEEvNS_9BwdParamsE:
[----:B------:R-:W-:Y:S02]  /*0000*/  IMAD.MOV.U32 R1, RZ, RZ, c[0x0][0x28] ;  /* 0x00000a00ff017624 */ /* 0x000fe400078e00ff */
[----:B------:R-:W0:Y:S01]  /*0010*/  S2R R144, SR_TID.X ;  /* 0x0000000000907919 */ /* 0x000e220000002100 */
[----:B------:R-:W-:Y:S01]  /*0020*/  IMAD.MOV.U32 R0, RZ, RZ, c[0x0][0x168] ;  /* 0x00005a00ff007624 */ /* 0x000fe200078e00ff */
[----:B------:R-:W-:Y:S01]  /*0030*/  ULDC.64 UR4, c[0x0][0x118] ;  /* 0x0000460000047ab9 */ /* 0x000fe20000000a00 */
[----:B------:R-:W-:-:S03]  /*0040*/  IADD3 R1, R1, -0x28, RZ ;  /* 0xffffffd801017810 */ /* 0x000fc60007ffe0ff */
[----:B------:R-:W-:-:S04]  /*0050*/  SHF.R.S32.HI R0, RZ, 0x1f, R0 ;  /* 0x0000001fff007819 */ /* 0x000fc80000011400 */
[----:B------:R-:W-:Y:S02]  /*0060*/  LEA.HI R0, R0, c[0x0][0x168], RZ, 0x2 ;  /* 0x00005a0000007a11 */ /* 0x000fe400078f10ff */
[----:B0-----:R-:W-:-:S04]  /*0070*/  LOP3.LUT R5, R144, 0xff, RZ, 0xc, !PT ;  /* 0x000000ff90057812 */ /* 0x001fc800078e0cff */
[----:B------:R-:W-:Y:S02]  /*0080*/  LEA.HI.SX32 R4, R0, R5, 0x1e ;  /* 0x0000000500047211 */ /* 0x000fe400078ff2ff */
[----:B------:R-:W-:Y:S02]  /*0090*/  LOP3.LUT R0, R144, 0xff, RZ, 0xc0, !PT ;  /* 0x000000ff90007812 */ /* 0x000fe400078ec0ff */
[C---:B------:R-:W-:Y:S02]  /*00a0*/  LOP3.LUT P6, RZ, R4.reuse, 0xffffff00, RZ, 0xc0, !PT ;  /* 0xffffff0004ff7812 */ /* 0x040fe400078cc0ff */
[C---:B------:R-:W-:Y:S02]  /*00b0*/  ISETP.GE.U32.AND P0, PT, R4.reuse, 0x200, PT ;  /* 0x000002000400780c */ /* 0x040fe40003f06070 */
[C---:B------:R-:W-:Y:S02]  /*00c0*/  ISETP.GE.U32.AND P1, PT, R4.reuse, 0x300, PT ;  /* 0x000003000400780c */ /* 0x040fe40003f26070 */
[----:B------:R-:W-:-:S02]  /*00d0*/  ISETP.GE.U32.AND P2, PT, R4, 0x400, PT ;  /* 0x000004000400780c */ /* 0x000fc40003f46070 */
[C---:B------:R-:W-:Y:S02]  /*00e0*/  ISETP.GE.U32.AND P3, PT, R4.reuse, 0x500, PT ;  /* 0x000005000400780c */ /* 0x040fe40003f66070 */
[C---:B------:R-:W-:Y:S01]  /*00f0*/  ISETP.GE.U32.AND P4, PT, R4.reuse, 0x600, PT ;  /* 0x000006000400780c */ /* 0x040fe20003f86070 */
[----:B------:R-:W0:Y:S01]  /*0100*/  S2UR UR6, SR_CTAID.X ;  /* 0x00000000000679c3 */ /* 0x000e220000002500 */
[----:B------:R-:W-:Y:S01]  /*0110*/  ISETP.GE.U32.AND P5, PT, R4, 0x700, PT ;  /* 0x000007000400780c */ /* 0x000fe20003fa6070 */
[----:B------:R-:W-:Y:S02]  /*0120*/  @P6 IMAD.MOV.U32 R25, RZ, RZ, 0x8 ;  /* 0x00000008ff196424 */ /* 0x000fe400078e00ff */
[----:B------:R-:W-:Y:S02]  /*0130*/  @P0 IMAD.MOV.U32 R39, RZ, RZ, 0x8 ;  /* 0x00000008ff270424 */ /* 0x000fe400078e00ff */
[----:B------:R-:W-:Y:S01]  /*0140*/  @P6 IMAD.WIDE.U32 R20, R0, R25, c[0x0][0x1b0] ;  /* 0x00006c0000146625 */ /* 0x000fe200078e0019 */
[----:B------:R-:W-:-:S03]  /*0150*/  @P1 MOV R43, 0x8 ;  /* 0x00000008002b1802 */ /* 0x000fc60000000f00 */
[C---:B------:R-:W-:Y:S01]  /*0160*/  @P6 IMAD.WIDE.U32 R24, R0.reuse, R25, c[0x0][0x1b8] ;  /* 0x00006e0000186625 */ /* 0x040fe200078e0019 */
[----:B------:R-:W-:Y:S01]  /*0170*/  @P6 LOP3.LUT R0, R0, 0x100, RZ, 0xfc, !PT ;  /* 0x0000010000006812 */ /* 0x000fe200078efcff */
[----:B------:R1:W5:Y:S02]  /*0180*/  @P6 LDG.E.64 R22, [R20.64] ;  /* 0x0000000414166981 */ /* 0x000364000c1e1b00 */
[----:B------:R-:W-:Y:S02]  /*0190*/  @P2 IMAD.MOV.U32 R47, RZ, RZ, 0x8 ;  /* 0x00000008ff2f2424 */ /* 0x000fe400078e00ff */
[CC--:B------:R-:W-:Y:S01]  /*01a0*/  @P0 IMAD.WIDE.U32 R36, R0.reuse, R39.reuse, c[0x0][0x1b0] ;  /* 0x00006c0000240625 */ /* 0x0c0fe200078e0027 */
[----:B------:R2:W5:Y:S03]  /*01b0*/  @P6 LDG.E.64 R26, [R24.64] ;  /* 0x00000004181a6981 */ /* 0x000566000c1e1b00 */
[C---:B------:R-:W-:Y:S01]  /*01c0*/  @P0 IMAD.WIDE.U32 R38, R0.reuse, R39, c[0x0][0x1b8] ;  /* 0x00006e0000260625 */ /* 0x040fe200078e0027 */
[----:B------:R-:W-:Y:S01]  /*01d0*/  @P0 IADD3 R0, R0, 0x100, RZ ;  /* 0x0000010000000810 */ /* 0x000fe20007ffe0ff */
[----:B------:R3:W5:Y:S02]  /*01e0*/  @P0 LDG.E.64 R28, [R36.64] ;  /* 0x00000004241c0981 */ /* 0x000764000c1e1b00 */
[----:B------:R-:W-:-:S02]  /*01f0*/  @P3 IMAD.MOV.U32 R51, RZ, RZ, 0x8 ;  /* 0x00000008ff333424 */ /* 0x000fc400078e00ff */
[CC--:B------:R-:W-:Y:S01]  /*0200*/  @P1 IMAD.WIDE.U32 R40, R0.reuse, R43.reuse, c[0x0][0x1b0] ;  /* 0x00006c0000281625 */ /* 0x0c0fe200078e002b */
[----:B------:R4:W5:Y:S03]  /*0210*/  @P0 LDG.E.64 R30, [R38.64] ;  /* 0x00000004261e0981 */ /* 0x000966000c1e1b00 */
[C---:B------:R-:W-:Y:S01]  /*0220*/  @P1 IMAD.WIDE.U32 R42, R0.reuse, R43, c[0x0][0x1b8] ;  /* 0x00006e00002a1625 */ /* 0x040fe200078e002b */
[----:B------:R-:W-:Y:S01]  /*0230*/  @P1 IADD3 R0, R0, 0x100, RZ ;  /* 0x0000010000001810 */ /* 0x000fe20007ffe0ff */
[----:B------:R0:W5:Y:S04]  /*0240*/  @P1 LDG.E.64 R32, [R40.64] ;  /* 0x0000000428201981 */ /* 0x000168000c1e1b00 */
        /* <DEDUP_REMOVED lines=9> */
[----:B------:R0:W5:Y:S02]  /*02e0*/  @P3 LDG.E.64 R14, [R48.64] ;  /* 0x00000004300e3981 */ /* 0x000164000c1e1b00 */
[----:B------:R-:W-:-:S02]  /*02f0*/  @P4 IMAD.MOV.U32 R55, RZ, RZ, 0x8 ;  /* 0x00000008ff374424 */ /* 0x000fc400078e00ff */
[----:B------:R-:W-:Y:S01]  /*0300*/  @P5 IMAD.MOV.U32 R5, RZ, RZ, 0x8 ;  /* 0x00000008ff055424 */ /* 0x000fe200078e00ff */
[----:B------:R0:W5:Y:S01]  /*0310*/  @P3 LDG.E.64 R12, [R50.64] ;  /* 0x00000004320c3981 */ /* 0x000162000c1e1b00 */
[----:B------:R-:W-:-:S04]  /*0320*/  @P4 IMAD.WIDE.U32 R52, R0, R55, c[0x0][0x1b0] ;  /* 0x00006c0000344625 */ /* 0x000fc800078e0037 */
[C---:B------:R-:W-:Y:S01]  /*0330*/  @P4 IMAD.WIDE.U32 R54, R0.reuse, R55, c[0x0][0x1b8] ;  /* 0x00006e0000364625 */ /* 0x040fe200078e0037 */
[----:B------:R-:W-:Y:S01]  /*0340*/  @P4 IADD3 R0, R0, 0x100, RZ ;  /* 0x0000010000004810 */ /* 0x000fe20007ffe0ff */
[----:B------:R3:W5:Y:S04]  /*0350*/  @P4 LDG.E.64 R10, [R52.64] ;  /* 0x00000004340a4981 */ /* 0x000768000c1e1b00 */
[CC--:B-1----:R-:W-:Y:S01]  /*0360*/  @P5 IMAD.WIDE.U32 R20, R0.reuse, R5.reuse, c[0x0][0x1b0] ;  /* 0x00006c0000145625 */ /* 0x0c2fe200078e0005 */
[----:B------:R1:W5:Y:S03]  /*0370*/  @P4 LDG.E.64 R8, [R54.64] ;  /* 0x0000000436084981 */ /* 0x000366000c1e1b00 */
[----:B--2---:R-:W-:Y:S01]  /*0380*/  @P5 IMAD.WIDE.U32 R24, R0, R5, c[0x0][0x1b8] ;  /* 0x00006e0000185625 */ /* 0x004fe200078e0005 */
[----:B0-----:R-:W-:Y:S01]  /*0390*/  LEA.HI R0, R144, UR6, RZ, 0x18 ;  /* 0x0000000690007c11 */ /* 0x001fe2000f8fc0ff */
[----:B------:R0:W5:Y:S04]  /*03a0*/  @P5 LDG.E.64 R6, [R20.64] ;  /* 0x0000000414065981 */ /* 0x000168000c1e1b00 */
[----:B------:R0:W5:Y:S01]  /*03b0*/  @P5 LDG.E.64 R2, [R24.64] ;  /* 0x0000000418025981 */ /* 0x000162000c1e1b00 */
[----:B------:R-:W-:Y:S01]  /*03c0*/  ISETP.GE.AND P5, PT, R0, c[0x0][0x164], PT ;  /* 0x0000590000007a0c */ /* 0x000fe20003fa6270 */
[----:B---3--:R-:W-:Y:S01]  /*03d0*/  CS2R R36, SRZ ;  /* 0x0000000000247805 */ /* 0x008fe2000001ff00 */
[----:B----4-:R-:W-:Y:S01]  /*03e0*/  CS2R R38, SRZ ;  /* 0x0000000000267805 */ /* 0x010fe2000001ff00 */
[----:B------:R-:W-:Y:S01]  /*03f0*/  CS2R R40, SRZ ;  /* 0x0000000000287805 */ /* 0x000fe2000001ff00 */
[----:B------:R-:W-:Y:S01]  /*0400*/  CS2R R42, SRZ ;  /* 0x00000000002a7805 */ /* 0x000fe2000001ff00 */
[----:B------:R-:W-:Y:S01]  /*0410*/  CS2R R44, SRZ ;  /* 0x00000000002c7805 */ /* 0x000fe2000001ff00 */
[----:B------:R-:W-:Y:S01]  /*0420*/  CS2R R46, SRZ ;  /* 0x00000000002e7805 */ /* 0x000fe2000001ff00 */
[----:B------:R-:W-:Y:S01]  /*0430*/  CS2R R48, SRZ ;  /* 0x0000000000307805 */ /* 0x000fe2000001ff00 */
[----:B------:R-:W-:Y:S01]  /*0440*/  CS2R R50, SRZ ;  /* 0x0000000000327805 */ /* 0x000fe2000001ff00 */
[----:B------:R-:W-:Y:S01]  /*0450*/  CS2R R52, SRZ ;  /* 0x0000000000347805 */ /* 0x000fe2000001ff00 */
[----:B-1----:R-:W-:Y:S01]  /*0460*/  CS2R R54, SRZ ;  /* 0x0000000000367805 */ /* 0x002fe2000001ff00 */
[----:B------:R-:W-:Y:S01]  /*0470*/  CS2R R56, SRZ ;  /* 0x0000000000387805 */ /* 0x000fe2000001ff00 */
        /* <DEDUP_REMOVED lines=45> */
[----:B------:R-:W-:Y:S05]  /*0750*/  @P5 BRA `(.L_x_0) ;  /* 0x000053d000005947 */ /* 0x000fea0003800000 */
[----:B0----5:R-:W-:Y:S01]  /*0760*/  MOV R5, R22 ;  /* 0x0000001600057202 */ /* 0x021fe20000000f00 */
[--C-:B------:R-:W-:Y:S01]  /*0770*/  IMAD.MOV.U32 R21, RZ, RZ, R23.reuse ;  /* 0x000000ffff157224 */ /* 0x100fe200078e0017 */
[----:B------:R-:W-:Y:S01]  /*0780*/  SHF.R.U64 R148, R22, 0x10, R23 ;  /* 0x0000001016947819 */ /* 0x000fe20000001217 */
[--C-:B------:R-:W-:Y:S01]  /*0790*/  IMAD.MOV.U32 R208, RZ, RZ, R3.reuse ;  /* 0x000000ffffd07224 */ /* 0x100fe200078e0003 */
[--C-:B------:R-:W-:Y:S01]  /*07a0*/  SHF.R.U64 R210, R2, 0x10, R3.reuse ;  /* 0x0000001002d27819 */ /* 0x100fe20000001203 */
[----:B------:R-:W-:Y:S01]  /*07b0*/  IMAD.MOV.U32 R212, RZ, RZ, R2 ;  /* 0x000000ffffd47224 */ /* 0x000fe200078e0002 */
[----:B------:R-:W-:Y:S01]  /*07c0*/  SHF.R.U32.HI R206, RZ, 0x10, R3 ;  /* 0x00000010ffce7819 */ /* 0x000fe20000011603 */
[----:B------:R-:W-:Y:S01]  /*07d0*/  IMAD.MOV.U32 R20, RZ, RZ, R26 ;  /* 0x000000ffff147224 */ /* 0x000fe200078e001a */
[----:B------:R-:W-:Y:S01]  /*07e0*/  PRMT R5, RZ, 0x5410, R5 ;  /* 0x00005410ff057816 */ /* 0x000fe20000000005 */
[----:B------:R-:W-:Y:S01]  /*07f0*/  IMAD.MOV.U32 R22, RZ, RZ, R27 ;  /* 0x000000ffff167224 */ /* 0x000fe200078e001b */
[----:B------:R-:W-:Y:S01]  /*0800*/  PRMT R3, RZ, 0x5410, R148 ;  /* 0x00005410ff037816 */ /* 0x000fe20000000094 */
[----:B------:R-:W-:Y:S01]  /*0810*/  IMAD.MOV.U32 R252, RZ, RZ, R30 ;  /* 0x000000fffffc7224 */ /* 0x000fe200078e001e */
[----:B------:R-:W-:Y:S01]  /*0820*/  SHF.R.U32.HI R25, RZ, 0x10, R23 ;  /* 0x00000010ff197819 */ /* 0x000fe20000011617 */
[----:B------:R0:W-:Y:S01]  /*0830*/  STL [R1+0x20], R5 ;  /* 0x0000200501007387 */ /* 0x0001e20000100800 */
[----:B------:R-:W-:Y:S01]  /*0840*/  PRMT R2, RZ, 0x5410, R21 ;  /* 0x00005410ff027816 */ /* 0x000fe20000000015 */
[----:B------:R-:W-:Y:S01]  /*0850*/  IMAD.MOV.U32 R23, RZ, RZ, R28 ;  /* 0x000000ffff177224 */ /* 0x000fe200078e001c */
[--C-:B------:R-:W-:Y:S01]  /*0860*/  SHF.R.U64 R26, R26, 0x10, R27.reuse ;  /* 0x000000101a1a7819 */ /* 0x100fe2000000121b */
[----:B------:R1:W-:Y:S01]  /*0870*/  STL [R1+0x18], R3 ;  /* 0x0000180301007387 */ /* 0x0003e20000100800 */
[----:B------:R-:W-:Y:S01]  /*0880*/  SHF.R.U32.HI R24, RZ, 0x10, R27 ;  /* 0x00000010ff187819 */ /* 0x000fe2000001161b */
[----:B------:R-:W-:Y:S01]  /*0890*/  IMAD.MOV.U32 R248, RZ, RZ, R31 ;  /* 0x000000fffff87224 */ /* 0x000fe200078e001f */
[----:B------:R-:W-:Y:S01]  /*08a0*/  SHF.R.U64 R251, R28, 0x10, R29 ;  /* 0x000000101cfb7819 */ /* 0x000fe2000000121d */
[----:B------:R2:W-:Y:S01]  /*08b0*/  STL [R1+0x10], R2 ;  /* 0x0000100201007387 */ /* 0x0005e20000100800 */
[----:B------:R-:W-:Y:S01]  /*08c0*/  IMAD.MOV.U32 R245, RZ, RZ, R32 ;  /* 0x000000fffff57224 */ /* 0x000fe200078e0020 */
[----:B0-----:R-:W-:Y:S01]  /*08d0*/  PRMT R5, RZ, 0x5410, R25 ;  /* 0x00005410ff057816 */ /* 0x001fe20000000019 */
[----:B------:R-:W-:Y:S01]  /*08e0*/  IMAD.MOV.U32 R241, RZ, RZ, R33 ;  /* 0x000000fffff17224 */ /* 0x000fe200078e0021 */
[----:B------:R-:W-:Y:S01]  /*08f0*/  MOV R249, R29 ;  /* 0x0000001d00f97202 */ /* 0x000fe20000000f00 */
[----:B------:R-:W-:Y:S01]  /*0900*/  IMAD.MOV.U32 R240, RZ, RZ, R35 ;  /* 0x000000fffff07224 */ /* 0x000fe200078e0023 */
[----:B-1----:R-:W-:Y:S01]  /*0910*/  PRMT R3, RZ, 0x5410, R20 ;  /* 0x00005410ff037816 */ /* 0x002fe20000000014 */
[----:B------:R0:W-:Y:S01]  /*0920*/  STL [R1+0x8], R5 ;  /* 0x0000080501007387 */ /* 0x0001e20000100800 */
[----:B------:R-:W-:Y:S01]  /*0930*/  IMAD.MOV.U32 R237, RZ, RZ, R18 ;  /* 0x000000ffffed7224 */ /* 0x000fe200078e0012 */
[----:B------:R-:W-:Y:S01]  /*0940*/  SHF.R.U32.HI R247, RZ, 0x10, R29 ;  /* 0x00000010fff77819 */ /* 0x000fe2000001161d */
[----:B------:R-:W-:Y:S01]  /*0950*/  IMAD.MOV.U32 R233, RZ, RZ, R19 ;  /* 0x000000ffffe97224 */ /* 0x000fe200078e0013 */
[----:B--2---:R-:W-:Y:S01]  /*0960*/  PRMT R2, RZ, 0x5410, R26 ;  /* 0x00005410ff027816 */ /* 0x004fe2000000001a */
[----:B------:R1:W-:Y:S01]  /*0970*/  STL [R1+0x1c], R3 ;  /* 0x00001c0301007387 */ /* 0x0003e20000100800 */
[----:B------:R-:W-:Y:S01]  /*0980*/  IMAD.MOV.U32 R236, RZ, RZ, R16 ;  /* 0x000000ffffec7224 */ /* 0x000fe200078e0010 */
[----:B------:R-:W-:Y:S01]  /*0990*/  SHF.R.U64 R250, R30, 0x10, R31 ;  /* 0x000000101efa7819 */ /* 0x000fe2000000121f */
[----:B------:R-:W-:Y:S01]  /*09a0*/  IMAD.MOV.U32 R229, RZ, RZ, R14 ;  /* 0x000000ffffe57224 */ /* 0x000fe200078e000e */
[----:B------:R2:W-:Y:S01]  /*09b0*/  STL [R1+0x14], R2 ;  /* 0x0000140201007387 */ /* 0x0005e20000100800 */
[----:B0-----:R-:W-:Y:S01]  /*09c0*/  PRMT R5, RZ, 0x5410, R22 ;  /* 0x00005410ff057816 */ /* 0x001fe20000000016 */
[----:B------:R-:W-:Y:S01]  /*09d0*/  IMAD.MOV.U32 R225, RZ, RZ, R15 ;  /* 0x000000ffffe17224 */ /* 0x000fe200078e000f */
[----:B------:R-:W-:Y:S01]  /*09e0*/  SHF.R.U32.HI R246, RZ, 0x10, R31 ;  /* 0x00000010fff67819 */ /* 0x000fe2000001161f */
[----:B------:R-:W-:Y:S01]  /*09f0*/  IMAD.MOV.U32 R228, RZ, RZ, R12 ;  /* 0x000000ffffe47224 */ /* 0x000fe200078e000c */
[----:B------:R-:W-:Y:S01]  /*0a00*/  SHF.R.U64 R243, R32, 0x10, R33 ;  /* 0x0000001020f37819 */ /* 0x000fe20000001221 */
[----:B------:R0:W-:Y:S01]  /*0a10*/  STL [R1+0xc], R5 ;  /* 0x00000c0501007387 */ /* 0x0001e20000100800 */
[----:B-1----:R-:W-:Y:S01]  /*0a20*/  PRMT R3, RZ, 0x5410, R24 ;  /* 0x00005410ff037816 */ /* 0x002fe20000000018 */
[----:B------:R-:W-:Y:S01]  /*0a30*/  IMAD.MOV.U32 R224, RZ, RZ, R13 ;  /* 0x000000ffffe07224 */ /* 0x000fe200078e000d */
[----:B------:R-:W-:Y:S01]  /*0a40*/  SHF.R.U32.HI R239, RZ, 0x10, R33 ;  /* 0x00000010ffef7819 */ /* 0x000fe20000011621 */
[----:B------:R-:W-:Y:S01]  /*0a50*/  IMAD.MOV.U32 R217, RZ, RZ, R11 ;  /* 0x000000ffffd97224 */ /* 0x000fe200078e000b */
[----:B--2---:R-:W-:Y:S01]  /*0a60*/  PRMT R2, RZ, 0x5410, R23 ;  /* 0x00005410ff027816 */ /* 0x004fe20000000017 */
[----:B------:R0:W-:Y:S01]  /*0a70*/  STL [R1+0x4], R3 ;  /* 0x0000040301007387 */ /* 0x0001e20000100800 */
[----:B------:R-:W-:Y:S01]  /*0a80*/  IMAD.MOV.U32 R220, RZ, RZ, R8 ;  /* 0x000000ffffdc7224 */ /* 0x000fe200078e0008 */
[----:B------:R-:W-:Y:S01]  /*0a90*/  MOV R244, R34 ;  /* 0x0000002200f47202 */ /* 0x000fe20000000f00 */
[----:B------:R-:W-:Y:S01]  /*0aa0*/  IMAD.MOV.U32 R216, RZ, RZ, R9 ;  /* 0x000000ffffd87224 */ /* 0x000fe200078e0009 */
[----:B------:R0:W-:Y:S01]  /*0ab0*/  STL [R1], R2 ;  /* 0x0000000201007387 */ /* 0x0001e20000100800 */
[----:B------:R-:W-:Y:S01]  /*0ac0*/  IMAD.MOV.U32 R213, RZ, RZ, R6 ;  /* 0x000000ffffd57224 */ /* 0x000fe200078e0006 */
[--C-:B------:R-:W-:Y:S01]  /*0ad0*/  SHF.R.U64 R242, R34, 0x10, R35.reuse ;  /* 0x0000001022f27819 */ /* 0x100fe20000001223 */
[----:B------:R-:W-:Y:S01]  /*0ae0*/  IMAD.MOV.U32 R205, RZ, RZ, 0x1 ;  /* 0x00000001ffcd7424 */ /* 0x000fe200078e00ff */
[----:B------:R-:W-:Y:S01]  /*0af0*/  SHF.R.U32.HI R238, RZ, 0x10, R35 ;  /* 0x00000010ffee7819 */ /* 0x000fe20000011623 */
[----:B------:R-:W-:Y:S01]  /*0b00*/  IMAD.MOV.U32 R37, RZ, RZ, RZ ;  /* 0x000000ffff257224 */ /* 0x000fe200078e00ff */
[----:B------:R-:W-:-:S02]  /*0b10*/  SHF.R.U64 R235, R18, 0x10, R19 ;  /* 0x0000001012eb7819 */ /* 0x000fc40000001213 */
[----:B------:R-:W-:Y:S02]  /*0b20*/  SHF.R.U32.HI R231, RZ, 0x10, R19 ;  /* 0x00000010ffe77819 */ /* 0x000fe40000011613 */
[--C-:B------:R-:W-:Y:S02]  /*0b30*/  SHF.R.U64 R234, R16, 0x10, R17.reuse ;  /* 0x0000001010ea7819 */ /* 0x100fe40000001211 */
[----:B------:R-:W-:Y:S02]  /*0b40*/  MOV R232, R17 ;  /* 0x0000001100e87202 */ /* 0x000fe40000000f00 */
[----:B------:R-:W-:Y:S02]  /*0b50*/  SHF.R.U32.HI R230, RZ, 0x10, R17 ;  /* 0x00000010ffe67819 */ /* 0x000fe40000011611 */
[--C-:B------:R-:W-:Y:S02]  /*0b60*/  SHF.R.U64 R227, R14, 0x10, R15.reuse ;  /* 0x000000100ee37819 */ /* 0x100fe4000000120f */
[----:B------:R-:W-:-:S02]  /*0b70*/  SHF.R.U32.HI R223, RZ, 0x10, R15 ;  /* 0x00000010ffdf7819 */ /* 0x000fc4000001160f */
[--C-:B------:R-:W-:Y:S02]  /*0b80*/  SHF.R.U64 R226, R12, 0x10, R13.reuse ;  /* 0x000000100ce27819 */ /* 0x100fe4000000120d */
[----:B------:R-:W-:Y:S02]  /*0b90*/  SHF.R.U32.HI R222, RZ, 0x10, R13 ;  /* 0x00000010ffde7819 */ /* 0x000fe4000001160d */
[----:B------:R-:W-:Y:S02]  /*0ba0*/  MOV R221, R10 ;  /* 0x0000000a00dd7202 */ /* 0x000fe40000000f00 */
[--C-:B------:R-:W-:Y:S02]  /*0bb0*/  SHF.R.U64 R219, R10, 0x10, R11.reuse ;  /* 0x000000100adb7819 */ /* 0x100fe4000000120b */
[----:B------:R-:W-:Y:S02]  /*0bc0*/  SHF.R.U32.HI R215, RZ, 0x10, R11 ;  /* 0x00000010ffd77819 */ /* 0x000fe4000001160b */
[----:B------:R-:W-:-:S02]  /*0bd0*/  SHF.R.U64 R218, R8, 0x10, R9 ;  /* 0x0000001008da7819 */ /* 0x000fc40000001209 */
[----:B------:R-:W-:Y:S02]  /*0be0*/  SHF.R.U32.HI R214, RZ, 0x10, R9 ;  /* 0x00000010ffd67819 */ /* 0x000fe40000011609 */
[--C-:B------:R-:W-:Y:S02]  /*0bf0*/  SHF.R.U64 R211, R6, 0x10, R7.reuse ;  /* 0x0000001006d37819 */ /* 0x100fe40000001207 */
[----:B------:R-:W-:Y:S02]  /*0c00*/  MOV R209, R7 ;  /* 0x0000000700d17202 */ /* 0x000fe40000000f00 */
[----:B------:R-:W-:Y:S02]  /*0c10*/  SHF.R.U32.HI R207, RZ, 0x10, R7 ;  /* 0x00000010ffcf7819 */ /* 0x000fe40000011607 */
[----:B------:R-:W-:Y:S02]  /*0c20*/  PRMT R251, RZ, 0x5410, R251 ;  /* 0x00005410fffb7816 */ /* 0x000fe400000000fb */
[----:B------:R-:W-:-:S02]  /*0c30*/  PRMT R249, RZ, 0x5410, R249 ;  /* 0x00005410fff97816 */ /* 0x000fc400000000f9 */
[----:B------:R-:W-:Y:S02]  /*0c40*/  PRMT R247, RZ, 0x5410, R247 ;  /* 0x00005410fff77816 */ /* 0x000fe400000000f7 */
[----:B------:R-:W-:Y:S02]  /*0c50*/  PRMT R252, RZ, 0x5410, R252 ;  /* 0x00005410fffc7816 */ /* 0x000fe400000000fc */
[----:B------:R-:W-:Y:S02]  /*0c60*/  PRMT R250, RZ, 0x5410, R250 ;  /* 0x00005410fffa7816 */ /* 0x000fe400000000fa */
[----:B------:R-:W-:Y:S02]  /*0c70*/  PRMT R248, RZ, 0x5410, R248 ;  /* 0x00005410fff87816 */ /* 0x000fe400000000f8 */
        /* <DEDUP_REMOVED lines=40> */
[----:B0-----:R-:W-:Y:S02]  /*0f00*/  PRMT R206, RZ, 0x5410, R206 ;  /* 0x00005410ffce7816 */ /* 0x001fe400000000ce */
.L_x_44:
[----:B------:R-:W-:Y:S01]  /*0f10*/  HFMA2.MMA R148, -RZ, RZ, 0, 2.384185791015625e-07 ;  /* 0x00000004ff947435 */ /* 0x000fe200000001ff */
[----:B------:R-:W0:Y:S01]  /*0f20*/  S2R R150, SR_TID.X ;  /* 0x0000000000967919 */ /* 0x000e220000002100 */
[----:B------:R-:W1:Y:S08]  /*0f30*/  LDC.U8 R194, c[0x0][0x1f0] ;  /* 0x00007c00ffc27b82 */ /* 0x000e700000000000 */
[----:B------:R-:W-:-:S04]  /*0f40*/  IMAD.WIDE R2, R0, R148, c[0x0][0x1a0] ;  /* 0x0000680000027625 */ /* 0x000fc800078e0294 */
[----:B------:R-:W-:Y:S01]  /*0f50*/  IMAD.WIDE R148, R0, R148, c[0x0][0x1a8] ;  /* 0x00006a0000947625 */ /* 0x000fe200078e0294 */
[----:B------:R2:W5:Y:S01]  /*0f60*/  LDG.E R189, [R2.64] ;  /* 0x0000000402bd7981 */ /* 0x000562000c1e1900 */
[----:B------:R-:W-:Y:S02]  /*0f70*/  LOP3.LUT P5, RZ, R4, 0xffffff00, RZ, 0xc0, !PT ;  /* 0xffffff0004ff7812 */ /* 0x000fe400078ac0ff */
[----:B--2---:R-:W-:Y:S01]  /*0f80*/  IMAD R3, R0, c[0x0][0x168], RZ ;  /* 0x00005a0000037a24 */ /* 0x004fe200078e02ff */
[----:B------:R2:W5:Y:S01]  /*0f90*/  LDG.E R2, [R148.64] ;  /* 0x0000000494027981 */ /* 0x000562000c1e1900 */
[----:B------:R-:W-:Y:S03]  /*0fa0*/  BSSY B0, `(.L_x_1) ;  /* 0x000005e000007945 */ /* 0x000fe60003800000 */
[----:B--2---:R-:W-:-:S04]  /*0fb0*/  SHF.R.S32.HI R148, RZ, 0x1f, R3 ;  /* 0x0000001fff947819 */ /* 0x004fc80000011403 */
[----:B------:R-:W-:Y:S02]  /*0fc0*/  LEA.HI R3, R148, R3, RZ, 0x2 ;  /* 0x0000000394037211 */ /* 0x000fe400078f10ff */
[----:B0-----:R-:W-:Y:S02]  /*0fd0*/  LOP3.LUT R148, R150, 0xff, RZ, 0xc0, !PT ;  /* 0x000000ff96947812 */ /* 0x001fe400078ec0ff */
[----:B------:R-:W-:Y:S02]  /*0fe0*/  CS2R R150, SRZ ;  /* 0x0000000000967805 */ /* 0x000fe4000001ff00 */
[----:B------:R-:W-:-:S05]  /*0ff0*/  LEA.HI.SX32 R3, R3, R148, 0x1e ;  /* 0x0000009403037211 */ /* 0x000fca00078ff2ff */
[----:B------:R-:W-:Y:S01]  /*1000*/  IMAD.MOV.U32 R192, RZ, RZ, R3 ;  /* 0x000000ffffc07224 */ /* 0x000fe200078e0003 */
[----:B------:R-:W-:Y:S05]  /*1010*/  @!P5 BRA `(.L_x_2) ;  /* 0x000005600000d947 */ /* 0x000fea0003800000 */
[----:B-1----:R-:W-:Y:S01]  /*1020*/  ISETP.NE.U32.AND P5, PT, RZ, c[0x0][0x218], PT ;  /* 0x00008600ff007a0c */ /* 0x002fe20003fa5070 */
[----:B------:R-:W-:Y:S01]  /*1030*/  IMAD.MOV.U32 R148, RZ, RZ, 0x8 ;  /* 0x00000008ff947424 */ /* 0x000fe200078e00ff */
[----:B------:R-:W2:Y:S02]  /*1040*/  LDL R199, [R1+0x1c] ;  /* 0x00001c0001c77983 */ /* 0x000ea40000100800 */
[----:B------:R-:W-:Y:S02]  /*1050*/  ISETP.NE.AND.EX P5, PT, RZ, c[0x0][0x21c], PT, P5 ;  /* 0x00008700ff007a0c */ /* 0x000fe40003fa5350 */
[----:B------:R-:W3:Y:S04]  /*1060*/  LDL R193, [R1+0x20] ;  /* 0x0000200001c17983 */ /* 0x000ee80000100800 */
[----:B------:R-:W4:Y:S04]  /*1070*/  LDL R201, [R1+0xc] ;  /* 0x00000c0001c97983 */ /* 0x000f280000100800 */
[----:B------:R-:W2:Y:S03]  /*1080*/  LDL R202, [R1+0x10] ;  /* 0x0000100001ca7983 */ /* 0x000ea60000100800 */
[----:B------:R-:W-:-:S04]  /*1090*/  @P5 LEA R6, P6, R3, c[0x0][0x218], 0x3 ;  /* 0x0000860003065a11 */ /* 0x000fc800078c18ff */
[C---:B------:R-:W-:Y:S01]  /*10a0*/  @P5 LEA.HI.X R7, R3.reuse, c[0x0][0x21c], RZ, 0x3, P6 ;  /* 0x0000870003075a11 */ /* 0x040fe200030f1cff */
[----:B------:R-:W-:-:S04]  /*10b0*/  IMAD.WIDE.U32 R8, R3, R148, c[0x0][0x208] ;  /* 0x0000820003087625 */ /* 0x000fc800078e0094 */
[----:B------:R0:W5:Y:S01]  /*10c0*/  @P5 LDG.E.64 R184, [R6.64] ;  /* 0x0000000406b85981 */ /* 0x000162000c1e1b00 */
[C---:B------:R-:W-:Y:S01]  /*10d0*/  LEA R150, P5, R3.reuse, c[0x0][0x188], 0x3 ;  /* 0x0000620003967a11 */ /* 0x040fe200078a18ff */
[C---:B------:R-:W-:Y:S02]  /*10e0*/  IMAD.WIDE.U32 R148, R3.reuse, R148, c[0x0][0x210] ;  /* 0x0000840003947625 */ /* 0x040fe400078e0094 */
[----:B------:R-:W2:Y:S01]  /*10f0*/  LDG.E.64 R8, [R8.64] ;  /* 0x0000000408087981 */ /* 0x000ea2000c1e1b00 */
[----:B------:R-:W-:Y:S02]  /*1100*/  LEA.HI.X R151, R3, c[0x0][0x18c], RZ, 0x3, P5 ;  /* 0x0000630003977a11 */ /* 0x000fe400028f1cff */
[----:B------:R-:W-:Y:S01]  /*1110*/  ISETP.NE.AND P5, PT, R194, RZ, PT ;  /* 0x000000ffc200720c */ /* 0x000fe20003fa5270 */
[----:B------:R-:W3:Y:S03]  /*1120*/  LDG.E.64 R148, [R148.64] ;  /* 0x0000000494947981 */ /* 0x000ee6000c1e1b00 */
[----:B0----5:R-:W-:Y:S01]  /*1130*/  FSEL R7, R189, RZ, !P5 ;  /* 0x000000ffbd077208 */ /* 0x021fe20006800000 */
[----:B------:R-:W4:Y:S01]  /*1140*/  LDG.E.64 R150, [R150.64] ;  /* 0x0000000496967981 */ /* 0x000f22000c1e1b00 */
[----:B--2---:R-:W-:-:S02]  /*1150*/  IMAD.MOV.U32 R6, RZ, RZ, R8 ;  /* 0x000000ffff067224 */ /* 0x004fc400078e0008 */
[----:B---3--:R-:W-:Y:S01]  /*1160*/  IMAD.MOV.U32 R190, RZ, RZ, R148 ;  /* 0x000000ffffbe7224 */ /* 0x008fe200078e0094 */
[----:B----4-:R-:W-:-:S04]  /*1170*/  PRMT R5, RZ, 0x5410, R150 ;  /* 0x00005410ff057816 */ /* 0x010fc80000000096 */
[----:B------:R-:W-:Y:S01]  /*1180*/  PRMT R191, RZ, 0x5410, R190 ;  /* 0x00005410ffbf7816 */ /* 0x000fe200000000be */
[----:B------:R-:W-:Y:S01]  /*1190*/  FADD.FTZ R5, -R7, R5 ;  /* 0x0000000507057221 */ /* 0x000fe20000010100 */
[----:B------:R-:W-:-:S03]  /*11a0*/  PRMT R6, RZ, 0x5410, R6 ;  /* 0x00005410ff067816 */ /* 0x000fc60000000006 */
[----:B------:R-:W-:Y:S02]  /*11b0*/  FMUL.FTZ R190, R199, R191 ;  /* 0x000000bfc7be7220 */ /* 0x000fe40000410000 */
[----:B------:R-:W-:Y:S01]  /*11c0*/  FMUL.FTZ R5, R2, R5 ;  /* 0x0000000502057220 */ /* 0x000fe20000410000 */
[--C-:B------:R-:W-:Y:S01]  /*11d0*/  SHF.R.U64 R192, R150, 0x10, R151.reuse ;  /* 0x0000001096c07819 */ /* 0x100fe20000001297 */
[----:B------:R-:W-:Y:S01]  /*11e0*/  FADD.FTZ R64, R64, R6 ;  /* 0x0000000640407221 */ /* 0x000fe20000010000 */
[----:B------:R-:W-:Y:S01]  /*11f0*/  SHF.R.U32.HI R150, RZ, 0x10, R151 ;  /* 0x00000010ff967819 */ /* 0x000fe20000011697 */
[C---:B------:R-:W-:Y:S01]  /*1200*/  FFMA.FTZ R36, R5.reuse, R6, R36 ;  /* 0x0000000605247223 */ /* 0x040fe20000010024 */
[----:B------:R-:W2:Y:S01]  /*1210*/  LDL R199, [R1+0x18] ;  /* 0x0000180001c77983 */ /* 0x000ea20000100800 */
[----:B------:R-:W-:Y:S02]  /*1220*/  FADD.FTZ R120, R120, R191 ;  /* 0x000000bf78787221 */ /* 0x000fe40000010000 */
[----:B------:R-:W-:-:S02]  /*1230*/  FFMA.FTZ R92, R5, R191, R92 ;  /* 0x000000bf055c7223 */ /* 0x000fc4000001005c */
[----:B------:R-:W-:Y:S01]  /*1240*/  FFMA.FTZ R6, R193, R6, R190 ;  /* 0x00000006c1067223 */ /* 0x000fe200000100be */
[----:B------:R-:W-:Y:S01]  /*1250*/  PRMT R193, RZ, 0x5410, R151 ;  /* 0x00005410ffc17816 */ /* 0x000fe20000000097 */
[----:B------:R-:W-:Y:S01]  /*1260*/  IMAD.MOV.U32 R191, RZ, RZ, R149 ;  /* 0x000000ffffbf7224 */ /* 0x000fe200078e0095 */
[----:B------:R-:W-:Y:S02]  /*1270*/  PRMT R151, RZ, 0x5410, R192 ;  /* 0x00005410ff977816 */ /* 0x000fe400000000c0 */
[----:B------:R-:W-:Y:S01]  /*1280*/  PRMT R150, RZ, 0x5410, R150 ;  /* 0x00005410ff967816 */ /* 0x000fe20000000096 */
[C---:B------:R-:W-:Y:S01]  /*1290*/  FADD.FTZ R192, -R7.reuse, R193 ;  /* 0x000000c107c07221 */ /* 0x040fe20000010100 */
[----:B------:R-:W-:Y:S02]  /*12a0*/  MOV R190, R9 ;  /* 0x0000000900be7202 */ /* 0x000fe40000000f00 */
[----:B------:R-:W-:Y:S01]  /*12b0*/  PRMT R191, RZ, 0x5410, R191 ;  /* 0x00005410ffbf7816 */ /* 0x000fe200000000bf */
[C---:B------:R-:W-:Y:S01]  /*12c0*/  FADD.FTZ R151, -R7.reuse, R151 ;  /* 0x0000009707977221 */ /* 0x040fe20000010100 */
[----:B------:R-:W-:Y:S01]  /*12d0*/  PRMT R190, RZ, 0x5410, R190 ;  /* 0x00005410ffbe7816 */ /* 0x000fe200000000be */
[----:B------:R-:W-:Y:S01]  /*12e0*/  FADD.FTZ R150, -R7, R150 ;  /* 0x0000009607967221 */ /* 0x000fe20000010100 */
[----:B------:R-:W3:Y:S01]  /*12f0*/  LDL R193, [R1+0x4] ;  /* 0x0000040001c17983 */ /* 0x000ee20000100800 */
[----:B------:R-:W-:-:S02]  /*1300*/  FMUL.FTZ R7, R2, R192 ;  /* 0x000000c002077220 */ /* 0x000fc40000410000 */
[----:B------:R-:W-:Y:S01]  /*1310*/  FMUL.FTZ R201, R201, R191 ;  /* 0x000000bfc9c97220 */ /* 0x000fe20000410000 */
[----:B------:R-:W4:Y:S01]  /*1320*/  LDL R192, [R1+0x8] ;  /* 0x0000080001c07983 */ /* 0x000f220000100800 */
[-C--:B------:R-:W-:Y:S02]  /*1330*/  FFMA.FTZ R38, R7, R190.reuse, R38 ;  /* 0x000000be07267223 */ /* 0x080fe40000010026 */
[----:B------:R-:W-:Y:S02]  /*1340*/  FFMA.FTZ R201, R202, R190, R201 ;  /* 0x000000becac97223 */ /* 0x000fe400000100c9 */
[----:B------:R-:W-:Y:S02]  /*1350*/  FADD.FTZ R66, R66, R190 ;  /* 0x000000be42427221 */ /* 0x000fe40000010000 */
[----:B------:R-:W2:Y:S01]  /*1360*/  LDL R190, [R1+0x14] ;  /* 0x0000140001be7983 */ /* 0x000ea20000100800 */
[----:B------:R-:W-:Y:S02]  /*1370*/  SHF.R.U64 R148, R148, 0x10, R149 ;  /* 0x0000001094947819 */ /* 0x000fe40000001295 */
[----:B------:R-:W-:-:S02]  /*1380*/  SHF.R.U64 R8, R8, 0x10, R9 ;  /* 0x0000001008087819 */ /* 0x000fc40000001209 */
[----:B------:R-:W-:Y:S02]  /*1390*/  PRMT R148, RZ, 0x5410, R148 ;  /* 0x00005410ff947816 */ /* 0x000fe40000000094 */
[----:B------:R-:W-:Y:S01]  /*13a0*/  PRMT R202, RZ, 0x5410, R8 ;  /* 0x00005410ffca7816 */ /* 0x000fe20000000008 */
[----:B------:R-:W-:Y:S01]  /*13b0*/  FMUL.FTZ R8, R2, R151 ;  /* 0x0000009702087220 */ /* 0x000fe20000410000 */
[----:B------:R-:W-:Y:S02]  /*13c0*/  SHF.R.U32.HI R9, RZ, 0x10, R9 ;  /* 0x00000010ff097819 */ /* 0x000fe40000011609 */
[----:B------:R-:W-:Y:S01]  /*13d0*/  SHF.R.U32.HI R149, RZ, 0x10, R149 ;  /* 0x00000010ff957819 */ /* 0x000fe20000011695 */
[----:B------:R-:W-:Y:S02]  /*13e0*/  FADD.FTZ R65, R65, R202 ;  /* 0x000000ca41417221 */ /* 0x000fe40000010000 */
[----:B------:R-:W-:Y:S01]  /*13f0*/  FFMA.FTZ R37, R8, R202, R37 ;  /* 0x000000ca08257223 */ /* 0x000fe20000010025 */
[----:B------:R-:W-:Y:S01]  /*1400*/  PRMT R149, RZ, 0x5410, R149 ;  /* 0x00005410ff957816 */ /* 0x000fe20000000095 */
[----:B------:R-:W-:-:S02]  /*1410*/  FADD.FTZ R121, R121, R148 ;  /* 0x0000009479797221 */ /* 0x000fc40000010000 */
[-C--:B------:R-:W-:Y:S02]  /*1420*/  FFMA.FTZ R93, R8, R148.reuse, R93 ;  /* 0x00000094085d7223 */ /* 0x080fe4000001005d */
[----:B------:R-:W-:Y:S02]  /*1430*/  FADD.FTZ R122, R122, R191 ;  /* 0x000000bf7a7a7221 */ /* 0x000fe40000010000 */
[----:B------:R-:W-:Y:S02]  /*1440*/  FFMA.FTZ R94, R7, R191, R94 ;  /* 0x000000bf075e7223 */ /* 0x000fe4000001005e */
[----:B------:R-:W-:Y:S02]  /*1450*/  FADD.FTZ R123, R123, R149 ;  /* 0x000000957b7b7221 */ /* 0x000fe40000010000 */
[----:B--2---:R-:W-:-:S04]  /*1460*/  FMUL.FTZ R151, R190, R148 ;  /* 0x00000094be977220 */ /* 0x004fc80000410000 */
[----:B------:R-:W-:Y:S01]  /*1470*/  FFMA.FTZ R202, R199, R202, R151 ;  /* 0x000000cac7ca7223 */ /* 0x000fe20000010097 */
[----:B------:R-:W-:Y:S01]  /*1480*/  PRMT R199, RZ, 0x5410, R9 ;  /* 0x00005410ffc77816 */ /* 0x000fe20000000009 */
[----:B------:R-:W-:Y:S02]  /*1490*/  FMUL.FTZ R9, R2, R150 ;  /* 0x0000009602097220 */ /* 0x000fe40000410000 */
[----:B------:R-:W-:Y:S02]  /*14a0*/  FADD.FTZ R150, RZ, R6 ;  /* 0x00000006ff967221 */ /* 0x000fe40000010000 */
[----:B------:R-:W-:Y:S02]  /*14b0*/  FFMA.FTZ R151, R5, R6, RZ ;  /* 0x0000000605977223 */ /* 0x000fe400000100ff */
[----:B---3--:R-:W-:Y:S02]  /*14c0*/  FMUL.FTZ R148, R193, R149 ;  /* 0x00000095c1947220 */ /* 0x008fe40000410000 */
[----:B------:R-:W-:-:S02]  /*14d0*/  FADD.FTZ R150, R150, R202 ;  /* 0x000000ca96967221 */ /* 0x000fc40000010000 */
[----:B------:R-:W-:Y:S02]  /*14e0*/  FFMA.FTZ R151, R8, R202, R151 ;  /* 0x000000ca08977223 */ /* 0x000fe40000010097 */
[----:B------:R-:W-:Y:S02]  /*14f0*/  FADD.FTZ R67, R67, R199 ;  /* 0x000000c743437221 */ /* 0x000fe40000010000 */
[-C--:B------:R-:W-:Y:S02]  /*1500*/  FFMA.FTZ R39, R9, R199.reuse, R39 ;  /* 0x000000c709277223 */ /* 0x080fe40000010027 */
[----:B----4-:R-:W-:Y:S02]  /*1510*/  FFMA.FTZ R199, R192, R199, R148 ;  /* 0x000000c7c0c77223 */ /* 0x010fe40000010094 */
[----:B------:R-:W-:Y:S02]  /*1520*/  FADD.FTZ R150, R150, R201 ;  /* 0x000000c996967221 */ /* 0x000fe40000010000 */
[----:B------:R-:W-:Y:S01]  /*1530*/  FFMA.FTZ R151, R7, R201, R151 ;  /* 0x000000c907977223 */ /* 0x000fe20000010097 */
[----:B------:R-:W-:Y:S01]  /*1540*/  IADD3 R192, R3, 0x100, RZ ;  /* 0x0000010003c07810 */ /* 0x000fe20007ffe0ff */
[----:B------:R-:W-:-:S02]  /*1550*/  FFMA.FTZ R95, R9, R149, R95 ;  /* 0x00000095095f7223 */ /* 0x000fc4000001005f */
[----:B------:R-:W-:Y:S02]  /*1560*/  FADD.FTZ R150, R150, R199 ;  /* 0x000000c796967221 */ /* 0x000fe40000010000 */
[----:B------:R-:W-:Y:S02]  /*1570*/  FFMA.FTZ R151, R9, R199, R151 ;  /* 0x000000c709977223 */ /* 0x000fe40000010097 */
.L_x_2:
[----:B-1----:R-:W-:Y:S05]  /*1580*/  BSYNC B0 ;  /* 0x0000000000007941 */ /* 0x002fea0003800000 */
.L_x_1:
[----:B------:R-:W-:Y:S01]  /*1590*/  BSSY B0, `(.L_x_3) ;  /* 0x0000051000007945 */ /* 0x000fe20003800000 */
[----:B------:R-:W-:Y:S05]  /*15a0*/  @!P0 BRA `(.L_x_4) ;  /* 0x000004f000008947 */ /* 0x000fea0003800000 */
[----:B------:R-:W-:Y:S01]  /*15b0*/  ISETP.NE.U32.AND P5, PT, RZ, c[0x0][0x218], PT ;  /* 0x00008600ff007a0c */ /* 0x000fe20003fa5070 */
[----:B------:R-:W2:Y:S03]  /*15c0*/  LDL R196, [R1] ;  /* 0x0000000001c47983 */ /* 0x000ea60000100800 */
[----:B------:R-:W-:Y:S01]  /*15d0*/  ISETP.NE.AND.EX P5, PT, RZ, c[0x0][0x21c], PT, P5 ;  /* 0x00008700ff007a0c */ /* 0x000fe20003fa5350 */
[----:B------:R-:W-:-:S12]  /*15e0*/  IMAD.MOV.U32 R148, RZ, RZ, 0x8 ;  /* 0x00000008ff947424 */ /* 0x000fd800078e00ff */
[----:B------:R-:W-:-:S04]  /*15f0*/  @P5 LEA R10, P6, R192, c[0x0][0x218], 0x3 ;  /* 0x00008600c00a5a11 */ /* 0x000fc800078c18ff */
[C---:B------:R-:W-:Y:S01]  /*1600*/  @P5 LEA.HI.X R11, R192.reuse, c[0x0][0x21c], RZ, 0x3, P6 ;  /* 0x00008700c00b5a11 */ /* 0x040fe200030f1cff */
[----:B------:R-:W-:-:S04]  /*1610*/  IMAD.WIDE.U32 R12, R192, R148, c[0x0][0x208] ;  /* 0x00008200c00c7625 */ /* 0x000fc800078e0094 */
[----:B------:R0:W5:Y:S01]  /*1620*/  @P5 LDG.E.64 R182, [R10.64] ;  /* 0x000000040ab65981 */ /* 0x000162000c1e1b00 */
[C---:B------:R-:W-:Y:S01]  /*1630*/  LEA R190, P5, R192.reuse, c[0x0][0x188], 0x3 ;  /* 0x00006200c0be7a11 */ /* 0x040fe200078a18ff */
[C---:B------:R-:W-:Y:S02]  /*1640*/  IMAD.WIDE.U32 R148, R192.reuse, R148, c[0x0][0x210] ;  /* 0x00008400c0947625 */ /* 0x040fe400078e0094 */
[----:B------:R-:W3:Y:S01]  /*1650*/  LDG.E.64 R12, [R12.64] ;  /* 0x000000040c0c7981 */ /* 0x000ee2000c1e1b00 */
[----:B------:R-:W-:Y:S02]  /*1660*/  LEA.HI.X R191, R192, c[0x0][0x18c], RZ, 0x3, P5 ;  /* 0x00006300c0bf7a11 */ /* 0x000fe400028f1cff */
[----:B------:R-:W-:Y:S01]  /*1670*/  ISETP.NE.AND P5, PT, R194, RZ, PT ;  /* 0x000000ffc200720c */ /* 0x000fe20003fa5270 */
[----:B------:R-:W4:Y:S03]  /*1680*/  LDG.E.64 R148, [R148.64] ;  /* 0x0000000494947981 */ /* 0x000f26000c1e1b00 */
[----:B0----5:R-:W-:Y:S01]  /*1690*/  FSEL R11, R189, RZ, !P5 ;  /* 0x000000ffbd0b7208 */ /* 0x021fe20006800000 */
[----:B------:R-:W2:Y:S01]  /*16a0*/  LDG.E.64 R190, [R190.64] ;  /* 0x00000004bebe7981 */ /* 0x000ea2000c1e1b00 */
[----:B------:R-:W-:Y:S01]  /*16b0*/  IADD3 R192, R192, 0x100, RZ ;  /* 0x00000100c0c07810 */ /* 0x000fe20007ffe0ff */
[----:B---3--:R-:W-:-:S02]  /*16c0*/  IMAD.MOV.U32 R194, RZ, RZ, R12 ;  /* 0x000000ffffc27224 */ /* 0x008fc400078e000c */
[----:B----4-:R-:W-:Y:S01]  /*16d0*/  IMAD.MOV.U32 R193, RZ, RZ, R148 ;  /* 0x000000ffffc17224 */ /* 0x010fe200078e0094 */
[----:B--2---:R-:W-:Y:S02]  /*16e0*/  PRMT R10, RZ, 0x5410, R190 ;  /* 0x00005410ff0a7816 */ /* 0x004fe400000000be */
[----:B------:R-:W-:Y:S02]  /*16f0*/  PRMT R204, RZ, 0x5410, R194 ;  /* 0x00005410ffcc7816 */ /* 0x000fe400000000c2 */
[----:B------:R-:W-:Y:S01]  /*1700*/  PRMT R194, RZ, 0x5410, R193 ;  /* 0x00005410ffc27816 */ /* 0x000fe200000000c1 */
[----:B------:R-:W-:-:S04]  /*1710*/  FADD.FTZ R10, -R11, R10 ;  /* 0x0000000a0b0a7221 */ /* 0x000fc80000010100 */
[----:B------:R-:W-:Y:S02]  /*1720*/  FMUL.FTZ R10, R2, R10 ;  /* 0x0000000a020a7220 */ /* 0x000fe40000410000 */
[----:B------:R-:W-:Y:S02]  /*1730*/  FMUL.FTZ R193, R252, R194 ;  /* 0x000000c2fcc17220 */ /* 0x000fe40000410000 */
[----:B------:R-:W-:Y:S02]  /*1740*/  FADD.FTZ R68, R68, R204 ;  /* 0x000000cc44447221 */ /* 0x000fe40000010000 */
[-C--:B------:R-:W-:Y:S02]  /*1750*/  FFMA.FTZ R40, R10, R204.reuse, R40 ;  /* 0x000000cc0a287223 */ /* 0x080fe40000010028 */
[----:B------:R-:W-:Y:S01]  /*1760*/  FFMA.FTZ R204, R196, R204, R193 ;  /* 0x000000ccc4cc7223 */ /* 0x000fe200000100c1 */
[--C-:B------:R-:W-:Y:S02]  /*1770*/  SHF.R.U64 R196, R190, 0x10, R191.reuse ;  /* 0x00000010bec47819 */ /* 0x100fe400000012bf */
[----:B------:R-:W-:-:S02]  /*1780*/  SHF.R.U32.HI R190, RZ, 0x10, R191 ;  /* 0x00000010ffbe7819 */ /* 0x000fc400000116bf */
[----:B------:R-:W-:Y:S02]  /*1790*/  PRMT R197, RZ, 0x5410, R191 ;  /* 0x00005410ffc57816 */ /* 0x000fe400000000bf */
[----:B------:R-:W-:Y:S02]  /*17a0*/  PRMT R191, RZ, 0x5410, R196 ;  /* 0x00005410ffbf7816 */ /* 0x000fe400000000c4 */
[----:B------:R-:W-:Y:S01]  /*17b0*/  SHF.R.U64 R148, R148, 0x10, R149 ;  /* 0x0000001094947819 */ /* 0x000fe20000001295 */
[----:B------:R-:W-:Y:S01]  /*17c0*/  FADD.FTZ R124, R124, R194 ;  /* 0x000000c27c7c7221 */ /* 0x000fe20000010000 */
[----:B------:R-:W-:Y:S01]  /*17d0*/  SHF.R.U64 R12, R12, 0x10, R13 ;  /* 0x000000100c0c7819 */ /* 0x000fe2000000120d */
[----:B------:R-:W-:Y:S01]  /*17e0*/  FFMA.FTZ R96, R10, R194, R96 ;  /* 0x000000c20a607223 */ /* 0x000fe20000010060 */
[----:B------:R-:W-:Y:S01]  /*17f0*/  PRMT R148, RZ, 0x5410, R148 ;  /* 0x00005410ff947816 */ /* 0x000fe20000000094 */
[----:B------:R-:W-:Y:S02]  /*1800*/  IMAD.MOV.U32 R194, RZ, RZ, R149 ;  /* 0x000000ffffc27224 */ /* 0x000fe400078e0095 */
[----:B------:R-:W-:Y:S01]  /*1810*/  FADD.FTZ R191, -R11, R191 ;  /* 0x000000bf0bbf7221 */ /* 0x000fe20000010100 */
[----:B------:R-:W-:-:S02]  /*1820*/  PRMT R190, RZ, 0x5410, R190 ;  /* 0x00005410ffbe7816 */ /* 0x000fc400000000be */
[----:B------:R-:W-:Y:S01]  /*1830*/  PRMT R198, RZ, 0x5410, R12 ;  /* 0x00005410ffc67816 */ /* 0x000fe2000000000c */
[----:B------:R-:W-:Y:S01]  /*1840*/  FMUL.FTZ R12, R2, R191 ;  /* 0x000000bf020c7220 */ /* 0x000fe20000410000 */
[----:B------:R-:W-:Y:S01]  /*1850*/  MOV R193, R13 ;  /* 0x0000000d00c17202 */ /* 0x000fe20000000f00 */
[----:B------:R-:W-:Y:S01]  /*1860*/  FMUL.FTZ R191, R250, R148 ;  /* 0x00000094fabf7220 */ /* 0x000fe20000410000 */
[----:B------:R-:W-:Y:S02]  /*1870*/  SHF.R.U32.HI R149, RZ, 0x10, R149 ;  /* 0x00000010ff957819 */ /* 0x000fe40000011695 */
[----:B------:R-:W-:Y:S01]  /*1880*/  PRMT R194, RZ, 0x5410, R194 ;  /* 0x00005410ffc27816 */ /* 0x000fe200000000c2 */
[C---:B------:R-:W-:Y:S01]  /*1890*/  FADD.FTZ R196, -R11.reuse, R197 ;  /* 0x000000c50bc47221 */ /* 0x040fe20000010100 */
[----:B------:R-:W-:Y:S01]  /*18a0*/  SHF.R.U32.HI R13, RZ, 0x10, R13 ;  /* 0x00000010ff0d7819 */ /* 0x000fe2000001160d */
[----:B------:R-:W-:Y:S01]  /*18b0*/  FADD.FTZ R190, -R11, R190 ;  /* 0x000000be0bbe7221 */ /* 0x000fe20000010100 */
[----:B------:R-:W-:Y:S01]  /*18c0*/  PRMT R193, RZ, 0x5410, R193 ;  /* 0x00005410ffc17816 */ /* 0x000fe200000000c1 */
[----:B------:R-:W-:Y:S01]  /*18d0*/  FADD.FTZ R69, R69, R198 ;  /* 0x000000c645457221 */ /* 0x000fe20000010000 */
[----:B------:R-:W-:Y:S01]  /*18e0*/  PRMT R149, RZ, 0x5410, R149 ;  /* 0x00005410ff957816 */ /* 0x000fe20000000095 */
[----:B------:R-:W-:-:S02]  /*18f0*/  FFMA.FTZ R41, R12, R198, R41 ;  /* 0x000000c60c297223 */ /* 0x000fc40000010029 */
[----:B------:R-:W-:Y:S02]  /*1900*/  FMUL.FTZ R197, R248, R194 ;  /* 0x000000c2f8c57220 */ /* 0x000fe40000410000 */
[----:B------:R-:W-:Y:S02]  /*1910*/  FFMA.FTZ R198, R251, R198, R191 ;  /* 0x000000c6fbc67223 */ /* 0x000fe400000100bf */
[----:B------:R-:W-:Y:S02]  /*1920*/  FADD.FTZ R150, R150, R204 ;  /* 0x000000cc96967221 */ /* 0x000fe40000010000 */
[----:B------:R-:W-:Y:S02]  /*1930*/  FFMA.FTZ R151, R10, R204, R151 ;  /* 0x000000cc0a977223 */ /* 0x000fe40000010097 */
[----:B------:R-:W-:Y:S01]  /*1940*/  FMUL.FTZ R11, R2, R196 ;  /* 0x000000c4020b7220 */ /* 0x000fe20000410000 */
[----:B------:R-:W-:Y:S01]  /*1950*/  PRMT R196, RZ, 0x5410, R13 ;  /* 0x00005410ffc47816 */ /* 0x000fe2000000000d */
[----:B------:R-:W-:-:S02]  /*1960*/  FADD.FTZ R125, R125, R148 ;  /* 0x000000947d7d7221 */ /* 0x000fc40000010000 */
[----:B------:R-:W-:Y:S02]  /*1970*/  FFMA.FTZ R97, R12, R148, R97 ;  /* 0x000000940c617223 */ /* 0x000fe40000010061 */
[----:B------:R-:W-:Y:S02]  /*1980*/  FMUL.FTZ R13, R2, R190 ;  /* 0x000000be020d7220 */ /* 0x000fe40000410000 */
[----:B------:R-:W-:Y:S02]  /*1990*/  FFMA.FTZ R197, R249, R193, R197 ;  /* 0x000000c1f9c57223 */ /* 0x000fe400000100c5 */
[----:B------:R-:W-:Y:S02]  /*19a0*/  FMUL.FTZ R148, R246, R149 ;  /* 0x00000095f6947220 */ /* 0x000fe40000410000 */
[----:B------:R-:W-:Y:S02]  /*19b0*/  FADD.FTZ R150, R150, R198 ;  /* 0x000000c696967221 */ /* 0x000fe40000010000 */
[----:B------:R-:W-:-:S02]  /*19c0*/  FFMA.FTZ R151, R12, R198, R151 ;  /* 0x000000c60c977223 */ /* 0x000fc40000010097 */
[----:B------:R-:W-:Y:S02]  /*19d0*/  FADD.FTZ R71, R71, R196 ;  /* 0x000000c447477221 */ /* 0x000fe40000010000 */
[-C--:B------:R-:W-:Y:S02]  /*19e0*/  FFMA.FTZ R43, R13, R196.reuse, R43 ;  /* 0x000000c40d2b7223 */ /* 0x080fe4000001002b */
[----:B------:R-:W-:Y:S02]  /*19f0*/  FFMA.FTZ R196, R247, R196, R148 ;  /* 0x000000c4f7c47223 */ /* 0x000fe40000010094 */
[----:B------:R-:W-:Y:S02]  /*1a00*/  FADD.FTZ R150, R150, R197 ;  /* 0x000000c596967221 */ /* 0x000fe40000010000 */
[C---:B------:R-:W-:Y:S02]  /*1a10*/  FFMA.FTZ R151, R11.reuse, R197, R151 ;  /* 0x000000c50b977223 */ /* 0x040fe40000010097 */
[----:B------:R-:W-:-:S02]  /*1a20*/  FFMA.FTZ R42, R11, R193, R42 ;  /* 0x000000c10b2a7223 */ /* 0x000fc4000001002a */
[----:B------:R-:W-:Y:S02]  /*1a30*/  FADD.FTZ R70, R70, R193 ;  /* 0x000000c146467221 */ /* 0x000fe40000010000 */
[----:B------:R-:W-:Y:S02]  /*1a40*/  FADD.FTZ R126, R126, R194 ;  /* 0x000000c27e7e7221 */ /* 0x000fe40000010000 */
[----:B------:R-:W-:Y:S02]  /*1a50*/  FFMA.FTZ R98, R11, R194, R98 ;  /* 0x000000c20b627223 */ /* 0x000fe40000010062 */
[----:B------:R-:W-:Y:S02]  /*1a60*/  FADD.FTZ R127, R127, R149 ;  /* 0x000000957f7f7221 */ /* 0x000fe40000010000 */
[----:B------:R-:W-:Y:S02]  /*1a70*/  FFMA.FTZ R99, R13, R149, R99 ;  /* 0x000000950d637223 */ /* 0x000fe40000010063 */
[----:B------:R-:W-:-:S02]  /*1a80*/  FADD.FTZ R150, R150, R196 ;  /* 0x000000c496967221 */ /* 0x000fc40000010000 */
[----:B------:R-:W-:Y:S02]  /*1a90*/  FFMA.FTZ R151, R13, R196, R151 ;  /* 0x000000c40d977223 */ /* 0x000fe40000010097 */
.L_x_4:
[----:B------:R-:W-:Y:S05]  /*1aa0*/  BSYNC B0 ;  /* 0x0000000000007941 */ /* 0x000fea0003800000 */
.L_x_3:
[----:B------:R-:W-:Y:S01]  /*1ab0*/  BSSY B0, `(.L_x_5) ;  /* 0x0000051000007945 */ /* 0x000fe20003800000 */
[----:B------:R-:W-:Y:S05]  /*1ac0*/  @!P1 BRA `(.L_x_6) ;  /* 0x000004f000009947 */ /* 0x000fea0003800000 */
[----:B------:R-:W-:Y:S01]  /*1ad0*/  ISETP.NE.U32.AND P5, PT, RZ, c[0x0][0x218], PT ;  /* 0x00008600ff007a0c */ /* 0x000fe20003fa5070 */
[----:B------:R-:W0:Y:S03]  /*1ae0*/  LDC.U8 R190, c[0x0][0x1f0] ;  /* 0x00007c00ffbe7b82 */ /* 0x000e260000000000 */
        /* <DEDUP_REMOVED lines=10> */
[----:B0-----:R-:W-:Y:S01]  /*1b90*/  ISETP.NE.AND P5, PT, R190, RZ, PT ;  /* 0x000000ffbe00720c */ /* 0x001fe20003fa5270 */
[----:B------:R-:W3:Y:S03]  /*1ba0*/  LDG.E.64 R18, [R18.64] ;  /* 0x0000000412127981 */ /* 0x000ee6000c1e1b00 */
[----:B-1---5:R-:W-:Y:S01]  /*1bb0*/  FSEL R15, R189, RZ, !P5 ;  /* 0x000000ffbd0f7208 */ /* 0x022fe20006800000 */
[----:B------:R-:W4:Y:S01]  /*1bc0*/  LDG.E.64 R148, [R148.64] ;  /* 0x0000000494947981 */ /* 0x000f22000c1e1b00 */
[----:B------:R-:W-:Y:S01]  /*1bd0*/  IADD3 R192, R192, 0x100, RZ ;  /* 0x00000100c0c07810 */ /* 0x000fe20007ffe0ff */
        /* <DEDUP_REMOVED lines=8> */
[----:B------:R-:W-:Y:S01]  /*1c60*/  SHF.R.U64 R191, R16, 0x10, R17 ;  /* 0x0000001010bf7819 */ /* 0x000fe20000001211 */
[----:B------:R-:W-:Y:S02]  /*1c70*/  FADD.FTZ R72, R72, R203 ;  /* 0x000000cb48487221 */ /* 0x000fe40000010000 */
[----:B------:R-:W-:Y:S01]  /*1c80*/  FFMA.FTZ R44, R14, R203, R44 ;  /* 0x000000cb0e2c7223 */ /* 0x000fe2000001002c */
[----:B------:R-:W-:Y:S01]  /*1c90*/  MOV R16, R17 ;  /* 0x0000001100107202 */ /* 0x000fe20000000f00 */
[----:B------:R-:W-:Y:S01]  /*1ca0*/  FFMA.FTZ R203, R245, R203, R190 ;  /* 0x000000cbf5cb7223 */ /* 0x000fe200000100be */
[----:B------:R-:W-:Y:S01]  /*1cb0*/  SHF.R.U32.HI R190, RZ, 0x10, R17 ;  /* 0x00000010ffbe7819 */ /* 0x000fe20000011611 */
[----:B------:R-:W-:Y:S01]  /*1cc0*/  FADD.FTZ R128, R128, R193 ;  /* 0x000000c180807221 */ /* 0x000fe20000010000 */
[--C-:B------:R-:W-:Y:S01]  /*1cd0*/  SHF.R.U64 R17, R18, 0x10, R19.reuse ;  /* 0x0000001012117819 */ /* 0x100fe20000001213 */
[----:B------:R-:W-:Y:S01]  /*1ce0*/  FFMA.FTZ R100, R14, R193, R100 ;  /* 0x000000c10e647223 */ /* 0x000fe20000010064 */
[--C-:B------:R-:W-:Y:S01]  /*1cf0*/  SHF.R.U32.HI R18, RZ, 0x10, R19.reuse ;  /* 0x00000010ff127819 */ /* 0x100fe20000011613 */
[----:B------:R-:W-:Y:S01]  /*1d00*/  IMAD.MOV.U32 R193, RZ, RZ, R19 ;  /* 0x000000ffffc17224 */ /* 0x000fe200078e0013 */
[----:B------:R-:W-:-:S02]  /*1d10*/  SHF.R.U64 R148, R148, 0x10, R149 ;  /* 0x0000001094947819 */ /* 0x000fc40000001295 */
[--C-:B------:R-:W-:Y:S02]  /*1d20*/  SHF.R.U32.HI R19, RZ, 0x10, R149.reuse ;  /* 0x00000010ff137819 */ /* 0x100fe40000011695 */
[----:B------:R-:W-:Y:S02]  /*1d30*/  PRMT R149, RZ, 0x5410, R149 ;  /* 0x00005410ff957816 */ /* 0x000fe40000000095 */
[----:B------:R-:W-:Y:S02]  /*1d40*/  PRMT R148, RZ, 0x5410, R148 ;  /* 0x00005410ff947816 */ /* 0x000fe40000000094 */
[----:B------:R-:W-:Y:S01]  /*1d50*/  PRMT R19, RZ, 0x5410, R19 ;  /* 0x00005410ff137816 */ /* 0x000fe20000000013 */
[C---:B------:R-:W-:Y:S01]  /*1d60*/  FADD.FTZ R149, -R15.reuse, R149 ;  /* 0x000000950f957221 */ /* 0x040fe20000010100 */
[----:B------:R-:W-:Y:S01]  /*1d70*/  PRMT R193, RZ, 0x5410, R193 ;  /* 0x00005410ffc17816 */ /* 0x000fe200000000c1 */
[C---:B------:R-:W-:Y:S01]  /*1d80*/  FADD.FTZ R148, -R15.reuse, R148 ;  /* 0x000000940f947221 */ /* 0x040fe20000010100 */
[----:B------:R-:W-:Y:S01]  /*1d90*/  PRMT R194, RZ, 0x5410, R16 ;  /* 0x00005410ffc27816 */ /* 0x000fe20000000010 */
[----:B------:R-:W-:-:S02]  /*1da0*/  FADD.FTZ R19, -R15, R19 ;  /* 0x000000130f137221 */ /* 0x000fc40000010100 */
[----:B------:R-:W-:Y:S02]  /*1db0*/  FMUL.FTZ R15, R2, R149 ;  /* 0x00000095020f7220 */ /* 0x000fe40000410000 */
[----:B------:R-:W-:-:S04]  /*1dc0*/  FMUL.FTZ R149, R240, R193 ;  /* 0x000000c1f0957220 */ /* 0x000fc80000410000 */
[----:B------:R-:W-:Y:S01]  /*1dd0*/  FFMA.FTZ R16, R241, R194, R149 ;  /* 0x000000c2f1107223 */ /* 0x000fe20000010095 */
[----:B------:R-:W-:Y:S02]  /*1de0*/  PRMT R149, RZ, 0x5410, R17 ;  /* 0x00005410ff957816 */ /* 0x000fe40000000011 */
[----:B------:R-:W-:Y:S01]  /*1df0*/  PRMT R191, RZ, 0x5410, R191 ;  /* 0x00005410ffbf7816 */ /* 0x000fe200000000bf */
[----:B------:R-:W-:Y:S02]  /*1e00*/  FMUL.FTZ R17, R2, R148 ;  /* 0x0000009402117220 */ /* 0x000fe40000410000 */
[----:B------:R-:W-:Y:S01]  /*1e10*/  FMUL.FTZ R195, R242, R149 ;  /* 0x00000095f2c37220 */ /* 0x000fe20000410000 */
[----:B------:R-:W-:Y:S01]  /*1e20*/  PRMT R148, RZ, 0x5410, R18 ;  /* 0x00005410ff947816 */ /* 0x000fe20000000012 */
[----:B------:R-:W-:Y:S02]  /*1e30*/  FADD.FTZ R150, R150, R203 ;  /* 0x000000cb96967221 */ /* 0x000fe40000010000 */
[----:B------:R-:W-:-:S02]  /*1e40*/  FFMA.FTZ R195, R243, R191, R195 ;  /* 0x000000bff3c37223 */ /* 0x000fc400000100c3 */
[----:B------:R-:W-:Y:S01]  /*1e50*/  FFMA.FTZ R151, R14, R203, R151 ;  /* 0x000000cb0e977223 */ /* 0x000fe20000010097 */
[----:B------:R-:W-:Y:S01]  /*1e60*/  PRMT R190, RZ, 0x5410, R190 ;  /* 0x00005410ffbe7816 */ /* 0x000fe200000000be */
[----:B------:R-:W-:Y:S02]  /*1e70*/  FMUL.FTZ R18, R2, R19 ;  /* 0x0000001302127220 */ /* 0x000fe40000410000 */
[----:B------:R-:W-:Y:S02]  /*1e80*/  FMUL.FTZ R19, R238, R148 ;  /* 0x00000094ee137220 */ /* 0x000fe40000410000 */
[----:B------:R-:W-:Y:S02]  /*1e90*/  FADD.FTZ R150, R150, R195 ;  /* 0x000000c396967221 */ /* 0x000fe40000010000 */
[----:B------:R-:W-:Y:S02]  /*1ea0*/  FFMA.FTZ R151, R17, R195, R151 ;  /* 0x000000c311977223 */ /* 0x000fe40000010097 */
[----:B------:R-:W-:-:S02]  /*1eb0*/  FFMA.FTZ R19, R239, R190, R19 ;  /* 0x000000beef137223 */ /* 0x000fc40000010013 */
[----:B------:R-:W-:Y:S02]  /*1ec0*/  FADD.FTZ R150, R150, R16 ;  /* 0x0000001096967221 */ /* 0x000fe40000010000 */
[C---:B------:R-:W-:Y:S02]  /*1ed0*/  FFMA.FTZ R151, R15.reuse, R16, R151 ;  /* 0x000000100f977223 */ /* 0x040fe40000010097 */
[C---:B------:R-:W-:Y:S02]  /*1ee0*/  FFMA.FTZ R46, R15.reuse, R194, R46 ;  /* 0x000000c20f2e7223 */ /* 0x040fe4000001002e */
[----:B------:R-:W-:Y:S02]  /*1ef0*/  FADD.FTZ R74, R74, R194 ;  /* 0x000000c24a4a7221 */ /* 0x000fe40000010000 */
[----:B------:R-:W-:Y:S02]  /*1f00*/  FADD.FTZ R130, R130, R193 ;  /* 0x000000c182827221 */ /* 0x000fe40000010000 */
[----:B------:R-:W-:-:S02]  /*1f10*/  FFMA.FTZ R102, R15, R193, R102 ;  /* 0x000000c10f667223 */ /* 0x000fc40000010066 */
[----:B------:R-:W-:Y:S02]  /*1f20*/  FADD.FTZ R73, R73, R191 ;  /* 0x000000bf49497221 */ /* 0x000fe40000010000 */
[----:B------:R-:W-:Y:S02]  /*1f30*/  FFMA.FTZ R45, R17, R191, R45 ;  /* 0x000000bf112d7223 */ /* 0x000fe4000001002d */
[----:B------:R-:W-:Y:S02]  /*1f40*/  FADD.FTZ R129, R129, R149 ;  /* 0x0000009581817221 */ /* 0x000fe40000010000 */
[----:B------:R-:W-:Y:S02]  /*1f50*/  FFMA.FTZ R101, R17, R149, R101 ;  /* 0x0000009511657223 */ /* 0x000fe40000010065 */
[----:B------:R-:W-:Y:S02]  /*1f60*/  FADD.FTZ R75, R75, R190 ;  /* 0x000000be4b4b7221 */ /* 0x000fe40000010000 */
[----:B------:R-:W-:-:S02]  /*1f70*/  FFMA.FTZ R47, R18, R190, R47 ;  /* 0x000000be122f7223 */ /* 0x000fc4000001002f */
[----:B------:R-:W-:Y:S02]  /*1f80*/  FADD.FTZ R131, R131, R148 ;  /* 0x0000009483837221 */ /* 0x000fe40000010000 */
[----:B------:R-:W-:Y:S02]  /*1f90*/  FFMA.FTZ R103, R18, R148, R103 ;  /* 0x0000009412677223 */ /* 0x000fe40000010067 */
[----:B------:R-:W-:Y:S02]  /*1fa0*/  FADD.FTZ R150, R150, R19 ;  /* 0x0000001396967221 */ /* 0x000fe40000010000 */
[----:B------:R-:W-:Y:S02]  /*1fb0*/  FFMA.FTZ R151, R18, R19, R151 ;  /* 0x0000001312977223 */ /* 0x000fe40000010097 */
.L_x_6:
[----:B------:R-:W-:Y:S05]  /*1fc0*/  BSYNC B0 ;  /* 0x0000000000007941 */ /* 0x000fea0003800000 */
.L_x_5:
[----:B------:R-:W-:Y:S01]  /*1fd0*/  BSSY B0, `(.L_x_7) ;  /* 0x0000051000007945 */ /* 0x000fe20003800000 */
[----:B------:R-:W-:Y:S05]  /*1fe0*/  @!P2 BRA `(.L_x_8) ;  /* 0x000004f00000a947 */ /* 0x000fea0003800000 */
[----:B------:R-:W-:Y:S01]  /*1ff0*/  ISETP.NE.U32.AND P5, PT, RZ, c[0x0][0x218], PT ;  /* 0x00008600ff007a0c */ /* 0x000fe20003fa5070 */
[----:B------:R-:W0:Y:S03]  /*2000*/  LDC.U8 R148, c[0x0][0x1f0] ;  /* 0x00007c00ff947b82 */ /* 0x000e260000000000 */
[----:B------:R-:W-:Y:S01]  /*2010*/  ISETP.NE.AND.EX P5, PT, RZ, c[0x0][0x21c], PT, P5 ;  /* 0x00008700ff007a0c */ /* 0x000fe20003fa5350 */
[----:B------:R-:W-:-:S12]  /*2020*/  IMAD.MOV.U32 R24, RZ, RZ, 0x8 ;  /* 0x00000008ff187424 */ /* 0x000fd800078e00ff */
[----:B------:R-:W-:-:S04]  /*2030*/  @P5 LEA R20, P6, R192, c[0x0][0x218], 0x3 ;  /* 0x00008600c0145a11 */ /* 0x000fc800078c18ff */
[----:B------:R-:W-:-:S05]  /*2040*/  @P5 LEA.HI.X R21, R192, c[0x0][0x21c], RZ, 0x3, P6 ;  /* 0x00008700c0155a11 */ /* 0x000fca00030f1cff */
[----:B------:R1:W5:Y:S01]  /*2050*/  @P5 LDG.E.64 R178, [R20.64] ;  /* 0x0000000414b25981 */ /* 0x000362000c1e1b00 */
[C---:B------:R-:W-:Y:S01]  /*2060*/  LEA R26, P5, R192.reuse, c[0x0][0x188], 0x3 ;  /* 0x00006200c01a7a11 */ /* 0x040fe200078a18ff */
[----:B------:R-:W-:-:S03]  /*2070*/  IMAD.WIDE.U32 R22, R192, R24, c[0x0][0x208] ;  /* 0x00008200c0167625 */ /* 0x000fc600078e0018 */
[C---:B------:R-:W-:Y:S01]  /*2080*/  LEA.HI.X R27, R192.reuse, c[0x0][0x18c], RZ, 0x3, P5 ;  /* 0x00006300c01b7a11 */ /* 0x040fe200028f1cff */
[----:B------:R-:W-:Y:S01]  /*2090*/  IMAD.WIDE.U32 R24, R192, R24, c[0x0][0x210] ;  /* 0x00008400c0187625 */ /* 0x000fe200078e0018 */
[----:B0-----:R-:W-:Y:S01]  /*20a0*/  ISETP.NE.AND P5, PT, R148, RZ, PT ;  /* 0x000000ff9400720c */ /* 0x001fe20003fa5270 */
[----:B------:R-:W1:Y:S03]  /*20b0*/  LDG.E.64 R22, [R22.64] ;  /* 0x0000000416167981 */ /* 0x000e66000c1e1b00 */
[----:B-----5:R-:W-:Y:S01]  /*20c0*/  FSEL R148, R189, RZ, !P5 ;  /* 0x000000ffbd947208 */ /* 0x020fe20006800000 */
[----:B------:R-:W2:Y:S04]  /*20d0*/  LDG.E.64 R26, [R26.64] ;  /* 0x000000041a1a7981 */ /* 0x000ea8000c1e1b00 */
[----:B------:R-:W3:Y:S01]  /*20e0*/  LDG.E.64 R24, [R24.64] ;  /* 0x0000000418187981 */ /* 0x000ee2000c1e1b00 */
[----:B------:R-:W-:Y:S01]  /*20f0*/  IADD3 R192, R192, 0x100, RZ ;  /* 0x00000100c0c07810 */ /* 0x000fe20007ffe0ff */
[----:B-1----:R-:W-:Y:S01]  /*2100*/  IMAD.MOV.U32 R21, RZ, RZ, R22 ;  /* 0x000000ffff157224 */ /* 0x002fe200078e0016 */
[----:B--2---:R-:W-:Y:S01]  /*2110*/  PRMT R20, RZ, 0x5410, R26 ;  /* 0x00005410ff147816 */ /* 0x004fe2000000001a */
[----:B---3--:R-:W-:-:S04]  /*2120*/  IMAD.MOV.U32 R149, RZ, RZ, R24 ;  /* 0x000000ffff957224 */ /* 0x008fc800078e0018 */
[----:B------:R-:W-:Y:S01]  /*2130*/  FADD.FTZ R20, -R148, R20 ;  /* 0x0000001494147221 */ /* 0x000fe20000010100 */
[----:B------:R-:W-:-:S03]  /*2140*/  PRMT R193, RZ, 0x5410, R149 ;  /* 0x00005410ffc17816 */ /* 0x000fc60000000095 */
[----:B------:R-:W-:Y:S01]  /*2150*/  FMUL.FTZ R20, R2, R20 ;  /* 0x0000001402147220 */ /* 0x000fe20000410000 */
[----:B------:R-:W-:Y:S01]  /*2160*/  PRMT R21, RZ, 0x5410, R21 ;  /* 0x00005410ff157816 */ /* 0x000fe20000000015 */
[-C--:B------:R-:W-:Y:S01]  /*2170*/  FMUL.FTZ R149, R236, R193.reuse ;  /* 0x000000c1ec957220 */ /* 0x080fe20000410000 */
[----:B------:R-:W-:Y:S01]  /*2180*/  SHF.R.U64 R190, R22, 0x10, R23 ;  /* 0x0000001016be7819 */ /* 0x000fe20000001217 */
[----:B------:R-:W-:Y:S01]  /*2190*/  FADD.FTZ R132, R132, R193 ;  /* 0x000000c184847221 */ /* 0x000fe20000010000 */
[--C-:B------:R-:W-:Y:S01]  /*21a0*/  SHF.R.U64 R24, R24, 0x10, R25.reuse ;  /* 0x0000001018187819 */ /* 0x100fe20000001219 */
[----:B------:R-:W-:Y:S01]  /*21b0*/  FFMA.FTZ R104, R20, R193, R104 ;  /* 0x000000c114687223 */ /* 0x000fe20000010068 */
[----:B------:R-:W-:Y:S01]  /*21c0*/  SHF.R.U32.HI R193, RZ, 0x10, R25 ;  /* 0x00000010ffc17819 */ /* 0x000fe20000011619 */
[----:B------:R-:W-:Y:S01]  /*21d0*/  FADD.FTZ R76, R76, R21 ;  /* 0x000000154c4c7221 */ /* 0x000fe20000010000 */
[----:B------:R-:W-:Y:S01]  /*21e0*/  SHF.R.U64 R26, R26, 0x10, R27 ;  /* 0x000000101a1a7819 */ /* 0x000fe2000000121b */
[----:B------:R-:W-:-:S02]  /*21f0*/  FFMA.FTZ R48, R20, R21, R48 ;  /* 0x0000001514307223 */ /* 0x000fc40000010030 */
[----:B------:R-:W-:Y:S01]  /*2200*/  IMAD.MOV.U32 R22, RZ, RZ, R25 ;  /* 0x000000ffff167224 */ /* 0x000fe200078e0019 */
[----:B------:R-:W-:Y:S01]  /*2210*/  SHF.R.U32.HI R25, RZ, 0x10, R27 ;  /* 0x00000010ff197819 */ /* 0x000fe2000001161b */
[----:B------:R-:W-:Y:S01]  /*2220*/  FFMA.FTZ R21, R237, R21, R149 ;  /* 0x00000015ed157223 */ /* 0x000fe20000010095 */
[----:B------:R-:W-:Y:S02]  /*2230*/  MOV R191, R23 ;  /* 0x0000001700bf7202 */ /* 0x000fe40000000f00 */
[----:B------:R-:W-:Y:S02]  /*2240*/  SHF.R.U32.HI R149, RZ, 0x10, R23 ;  /* 0x00000010ff957819 */ /* 0x000fe40000011617 */
[----:B------:R-:W-:Y:S02]  /*2250*/  PRMT R23, RZ, 0x5410, R27 ;  /* 0x00005410ff177816 */ /* 0x000fe4000000001b */
[----:B------:R-:W-:Y:S02]  /*2260*/  PRMT R26, RZ, 0x5410, R26 ;  /* 0x00005410ff1a7816 */ /* 0x000fe4000000001a */
[----:B------:R-:W-:Y:S01]  /*2270*/  PRMT R27, RZ, 0x5410, R25 ;  /* 0x00005410ff1b7816 */ /* 0x000fe20000000019 */
[----:B------:R-:W-:-:S02]  /*2280*/  FADD.FTZ R23, -R148, R23 ;  /* 0x0000001794177221 */ /* 0x000fc40000010100 */
[C---:B------:R-:W-:Y:S02]  /*2290*/  FADD.FTZ R25, -R148.reuse, R26 ;  /* 0x0000001a94197221 */ /* 0x040fe40000010100 */
[----:B------:R-:W-:Y:S01]  /*22a0*/  FADD.FTZ R26, -R148, R27 ;  /* 0x0000001b941a7221 */ /* 0x000fe20000010100 */
[----:B------:R-:W-:Y:S01]  /*22b0*/  PRMT R27, RZ, 0x5410, R22 ;  /* 0x00005410ff1b7816 */ /* 0x000fe20000000016 */
[----:B------:R-:W-:-:S04]  /*22c0*/  FMUL.FTZ R22, R2, R23 ;  /* 0x0000001702167220 */ /* 0x000fc80000410000 */
[-C--:B------:R-:W-:Y:S02]  /*22d0*/  FMUL.FTZ R23, R232, R27.reuse ;  /* 0x0000001be8177220 */ /* 0x080fe40000410000 */
[----:B------:R-:W-:Y:S02]  /*22e0*/  FADD.FTZ R134, R134, R27 ;  /* 0x0000001b86867221 */ /* 0x000fe40000010000 */
[----:B------:R-:W-:Y:S01]  /*22f0*/  FFMA.FTZ R106, R22, R27, R106 ;  /* 0x0000001b166a7223 */ /* 0x000fe2000001006a */
[----:B------:R-:W-:Y:S01]  /*2300*/  PRMT R27, RZ, 0x5410, R24 ;  /* 0x00005410ff1b7816 */ /* 0x000fe20000000018 */
[----:B------:R-:W-:Y:S01]  /*2310*/  FMUL.FTZ R24, R2, R25 ;  /* 0x0000001902187220 */ /* 0x000fe20000410000 */
[----:B------:R-:W-:-:S03]  /*2320*/  PRMT R190, RZ, 0x5410, R190 ;  /* 0x00005410ffbe7816 */ /* 0x000fc600000000be */
[----:B------:R-:W-:Y:S01]  /*2330*/  FMUL.FTZ R25, R234, R27 ;  /* 0x0000001bea197220 */ /* 0x000fe20000410000 */
[----:B------:R-:W-:Y:S01]  /*2340*/  PRMT R191, RZ, 0x5410, R191 ;  /* 0x00005410ffbf7816 */ /* 0x000fe200000000bf */
[----:B------:R-:W-:Y:S01]  /*2350*/  FADD.FTZ R150, R150, R21 ;  /* 0x0000001596967221 */ /* 0x000fe20000010000 */
[----:B------:R-:W-:Y:S01]  /*2360*/  PRMT R193, RZ, 0x5410, R193 ;  /* 0x00005410ffc17816 */ /* 0x000fe200000000c1 */
[----:B------:R-:W-:Y:S02]  /*2370*/  FFMA.FTZ R25, R235, R190, R25 ;  /* 0x000000beeb197223 */ /* 0x000fe40000010019 */
[----:B------:R-:W-:Y:S01]  /*2380*/  FFMA.FTZ R151, R20, R21, R151 ;  /* 0x0000001514977223 */ /* 0x000fe20000010097 */
[----:B------:R-:W-:Y:S01]  /*2390*/  PRMT R149, RZ, 0x5410, R149 ;  /* 0x00005410ff957816 */ /* 0x000fe20000000095 */
[----:B------:R-:W-:Y:S02]  /*23a0*/  FADD.FTZ R133, R133, R27 ;  /* 0x0000001b85857221 */ /* 0x000fe40000010000 */
[----:B------:R-:W-:-:S02]  /*23b0*/  FFMA.FTZ R105, R24, R27, R105 ;  /* 0x0000001b18697223 */ /* 0x000fc40000010069 */
[----:B------:R-:W-:Y:S02]  /*23c0*/  FFMA.FTZ R23, R233, R191, R23 ;  /* 0x000000bfe9177223 */ /* 0x000fe40000010017 */
[----:B------:R-:W-:Y:S02]  /*23d0*/  FMUL.FTZ R27, R230, R193 ;  /* 0x000000c1e61b7220 */ /* 0x000fe40000410000 */
[----:B------:R-:W-:Y:S02]  /*23e0*/  FADD.FTZ R150, R150, R25 ;  /* 0x0000001996967221 */ /* 0x000fe40000010000 */
[----:B------:R-:W-:Y:S02]  /*23f0*/  FFMA.FTZ R151, R24, R25, R151 ;  /* 0x0000001918977223 */ /* 0x000fe40000010097 */
[----:B------:R-:W-:Y:S02]  /*2400*/  FMUL.FTZ R26, R2, R26 ;  /* 0x0000001a021a7220 */ /* 0x000fe40000410000 */
[----:B------:R-:W-:-:S02]  /*2410*/  FFMA.FTZ R27, R231, R149, R27 ;  /* 0x00000095e71b7223 */ /* 0x000fc4000001001b */
[----:B------:R-:W-:Y:S02]  /*2420*/  FADD.FTZ R150, R150, R23 ;  /* 0x0000001796967221 */ /* 0x000fe40000010000 */
[C---:B------:R-:W-:Y:S02]  /*2430*/  FFMA.FTZ R151, R22.reuse, R23, R151 ;  /* 0x0000001716977223 */ /* 0x040fe40000010097 */
[----:B------:R-:W-:Y:S02]  /*2440*/  FFMA.FTZ R50, R22, R191, R50 ;  /* 0x000000bf16327223 */ /* 0x000fe40000010032 */
[----:B------:R-:W-:Y:S02]  /*2450*/  FADD.FTZ R78, R78, R191 ;  /* 0x000000bf4e4e7221 */ /* 0x000fe40000010000 */
[----:B------:R-:W-:Y:S02]  /*2460*/  FADD.FTZ R77, R77, R190 ;  /* 0x000000be4d4d7221 */ /* 0x000fe40000010000 */
[----:B------:R-:W-:-:S02]  /*2470*/  FFMA.FTZ R49, R24, R190, R49 ;  /* 0x000000be18317223 */ /* 0x000fc40000010031 */
[----:B------:R-:W-:Y:S02]  /*2480*/  FADD.FTZ R79, R79, R149 ;  /* 0x000000954f4f7221 */ /* 0x000fe40000010000 */
[C---:B------:R-:W-:Y:S02]  /*2490*/  FFMA.FTZ R51, R26.reuse, R149, R51 ;  /* 0x000000951a337223 */ /* 0x040fe40000010033 */
[----:B------:R-:W-:Y:S02]  /*24a0*/  FADD.FTZ R135, R135, R193 ;  /* 0x000000c187877221 */ /* 0x000fe40000010000 */
[----:B------:R-:W-:Y:S02]  /*24b0*/  FFMA.FTZ R107, R26, R193, R107 ;  /* 0x000000c11a6b7223 */ /* 0x000fe4000001006b */
[----:B------:R-:W-:Y:S02]  /*24c0*/  FADD.FTZ R150, R150, R27 ;  /* 0x0000001b96967221 */ /* 0x000fe40000010000 */
[----:B------:R-:W-:-:S02]  /*24d0*/  FFMA.FTZ R151, R26, R27, R151 ;  /* 0x0000001b1a977223 */ /* 0x000fc40000010097 */
.L_x_8:
[----:B------:R-:W-:Y:S05]  /*24e0*/  BSYNC B0 ;  /* 0x0000000000007941 */ /* 0x000fea0003800000 */
.L_x_7:
        /* <DEDUP_REMOVED lines=81> */
.L_x_10:
[----:B------:R-:W-:Y:S05]  /*2a00*/  BSYNC B0 ;  /* 0x0000000000007941 */ /* 0x000fea0003800000 */
.L_x_9:
        /* <DEDUP_REMOVED lines=9> */
[----:B------:R-:W-:-:S04]  /*2aa0*/  LEA R156, P5, R192, c[0x0][0x188], 0x3 ;  /* 0x00006200c09c7a11 */ /* 0x000fc800078a18ff */
[----:B------:R-:W-:Y:S02]  /*2ab0*/  LEA.HI.X R157, R192, c[0x0][0x18c], RZ, 0x3, P5 ;  /* 0x00006300c09d7a11 */ /* 0x000fe400028f1cff */
[----:B0-----:R-:W-:Y:S01]  /*2ac0*/  ISETP.NE.AND P5, PT, R190, RZ, PT ;  /* 0x000000ffbe00720c */ /* 0x001fe20003fa5270 */
[----:B-1----:R-:W-:-:S03]  /*2ad0*/  IMAD.WIDE.U32 R148, R192, R154, c[0x0][0x208] ;  /* 0x00008200c0947625 */ /* 0x002fc600078e009a */
[----:B------:R-:W2:Y:S01]  /*2ae0*/  LDG.E.64 R156, [R156.64] ;  /* 0x000000049c9c7981 */ /* 0x000ea2000c1e1b00 */
[----:B-----5:R-:W-:Y:S01]  /*2af0*/  FSEL R158, R189, RZ, !P5 ;  /* 0x000000ffbd9e7208 */ /* 0x020fe20006800000 */
[C---:B------:R-:W-:Y:S02]  /*2b00*/  IMAD.WIDE.U32 R154, R192.reuse, R154, c[0x0][0x210] ;  /* 0x00008400c09a7625 */ /* 0x040fe400078e009a */
[----:B------:R-:W3:Y:S04]  /*2b10*/  LDG.E.64 R148, [R148.64] ;  /* 0x0000000494947981 */ /* 0x000ee8000c1e1b00 */
[----:B------:R-:W4:Y:S01]  /*2b20*/  LDG.E.64 R154, [R154.64] ;  /* 0x000000049a9a7981 */ /* 0x000f22000c1e1b00 */
[----:B------:R-:W-:Y:S02]  /*2b30*/  IADD3 R192, R192, 0x100, RZ ;  /* 0x00000100c0c07810 */ /* 0x000fe40007ffe0ff */
[----:B--2---:R-:W-:Y:S01]  /*2b40*/  PRMT R152, RZ, 0x5410, R156 ;  /* 0x00005410ff987816 */ /* 0x004fe2000000009c */
[----:B---3--:R-:W-:-:S02]  /*2b50*/  IMAD.MOV.U32 R153, RZ, RZ, R148 ;  /* 0x000000ffff997224 */ /* 0x008fc400078e0094 */
[----:B----4-:R-:W-:Y:S02]  /*2b60*/  IMAD.MOV.U32 R159, RZ, RZ, R154 ;  /* 0x000000ffff9f7224 */ /* 0x010fe400078e009a */
[----:B------:R-:W-:-:S03]  /*2b70*/  FADD.FTZ R152, -R158, R152 ;  /* 0x000000989e987221 */ /* 0x000fc60000010100 */
[----:B------:R-:W-:Y:S01]  /*2b80*/  PRMT R191, RZ, 0x5410, R159 ;  /* 0x00005410ffbf7816 */ /* 0x000fe2000000009f */
[----:B------:R-:W-:Y:S01]  /*2b90*/  FMUL.FTZ R152, R2, R152 ;  /* 0x0000009802987220 */ /* 0x000fe20000410000 */
[----:B------:R-:W-:-:S03]  /*2ba0*/  PRMT R153, RZ, 0x5410, R153 ;  /* 0x00005410ff997816 */ /* 0x000fc60000000099 */
[----:B------:R-:W-:Y:S02]  /*2bb0*/  FMUL.FTZ R159, R220, R191 ;  /* 0x000000bfdc9f7220 */ /* 0x000fe40000410000 */
[----:B------:R-:W-:Y:S02]  /*2bc0*/  FADD.FTZ R84, R84, R153 ;  /* 0x0000009954547221 */ /* 0x000fe40000010000 */
[-C--:B------:R-:W-:Y:S02]  /*2bd0*/  FFMA.FTZ R56, R152, R153.reuse, R56 ;  /* 0x0000009998387223 */ /* 0x080fe40000010038 */
[----:B------:R-:W-:Y:S01]  /*2be0*/  FFMA.FTZ R153, R221, R153, R159 ;  /* 0x00000099dd997223 */ /* 0x000fe2000001009f */
[----:B------:R-:W-:Y:S01]  /*2bf0*/  SHF.R.U64 R159, R148, 0x10, R149 ;  /* 0x00000010949f7819 */ /* 0x000fe20000001295 */
[----:B------:R-:W-:Y:S01]  /*2c00*/  FADD.FTZ R140, R140, R191 ;  /* 0x000000bf8c8c7221 */ /* 0x000fe20000010000 */
[----:B------:R-:W-:Y:S01]  /*2c10*/  MOV R190, R149 ;  /* 0x0000009500be7202 */ /* 0x000fe20000000f00 */
[----:B------:R-:W-:Y:S01]  /*2c20*/  FFMA.FTZ R112, R152, R191, R112 ;  /* 0x000000bf98707223 */ /* 0x000fe20000010070 */
[----:B------:R-:W-:-:S02]  /*2c30*/  SHF.R.U32.HI R148, RZ, 0x10, R149 ;  /* 0x00000010ff947819 */ /* 0x000fc40000011695 */
[--C-:B------:R-:W-:Y:S01]  /*2c40*/  SHF.R.U64 R149, R154, 0x10, R155.reuse ;  /* 0x000000109a957819 */ /* 0x100fe2000000129b */
[--C-:B------:R-:W-:Y:S01]  /*2c50*/  IMAD.MOV.U32 R154, RZ, RZ, R155.reuse ;  /* 0x000000ffff9a7224 */ /* 0x100fe200078e009b */
[----:B------:R-:W-:Y:S02]  /*2c60*/  SHF.R.U32.HI R191, RZ, 0x10, R155 ;  /* 0x00000010ffbf7819 */ /* 0x000fe4000001169b */
[--C-:B------:R-:W-:Y:S02]  /*2c70*/  SHF.R.U64 R155, R156, 0x10, R157.reuse ;  /* 0x000000109c9b7819 */ /* 0x100fe4000000129d */
[--C-:B------:R-:W-:Y:S02]  /*2c80*/  PRMT R193, RZ, 0x5410, R157.reuse ;  /* 0x00005410ffc17816 */ /* 0x100fe4000000009d */
[----:B------:R-:W-:Y:S02]  /*2c90*/  SHF.R.U32.HI R156, RZ, 0x10, R157 ;  /* 0x00000010ff9c7819 */ /* 0x000fe4000001169d */
[----:B------:R-:W-:Y:S01]  /*2ca0*/  PRMT R157, RZ, 0x5410, R155 ;  /* 0x00005410ff9d7816 */ /* 0x000fe2000000009b */
[----:B------:R-:W-:Y:S01]  /*2cb0*/  FADD.FTZ R155, -R158, R193 ;  /* 0x000000c19e9b7221 */ /* 0x000fe20000010100 */
[----:B------:R-:W-:-:S03]  /*2cc0*/  PRMT R193, RZ, 0x5410, R156 ;  /* 0x00005410ffc17816 */ /* 0x000fc6000000009c */
[----:B------:R-:W-:Y:S01]  /*2cd0*/  FADD.FTZ R156, -R158, R157 ;  /* 0x0000009d9e9c7221 */ /* 0x000fe20000010100 */
[----:B------:R-:W-:Y:S01]  /*2ce0*/  PRMT R157, RZ, 0x5410, R154 ;  /* 0x00005410ff9d7816 */ /* 0x000fe2000000009a */
[----:B------:R-:W-:Y:S01]  /*2cf0*/  FMUL.FTZ R154, R2, R155 ;  /* 0x0000009b029a7220 */ /* 0x000fe20000410000 */
[----:B------:R-:W-:Y:S02]  /*2d00*/  PRMT R149, RZ, 0x5410, R149 ;  /* 0x00005410ff957816 */ /* 0x000fe40000000095 */
[----:B------:R-:W-:Y:S01]  /*2d10*/  PRMT R159, RZ, 0x5410, R159 ;  /* 0x00005410ff9f7816 */ /* 0x000fe2000000009f */
[-C--:B------:R-:W-:Y:S02]  /*2d20*/  FMUL.FTZ R155, R216, R157.reuse ;  /* 0x0000009dd89b7220 */ /* 0x080fe40000410000 */
[----:B------:R-:W-:Y:S02]  /*2d30*/  FADD.FTZ R142, R142, R157 ;  /* 0x0000009d8e8e7221 */ /* 0x000fe40000010000 */
[----:B------:R-:W-:-:S02]  /*2d40*/  FFMA.FTZ R114, R154, R157, R114 ;  /* 0x0000009d9a727223 */ /* 0x000fc40000010072 */
[----:B------:R-:W-:Y:S01]  /*2d50*/  FMUL.FTZ R157, R218, R149 ;  /* 0x00000095da9d7220 */ /* 0x000fe20000410000 */
[----:B------:R-:W-:Y:S01]  /*2d60*/  PRMT R190, RZ, 0x5410, R190 ;  /* 0x00005410ffbe7816 */ /* 0x000fe200000000be */
[----:B------:R-:W-:Y:S01]  /*2d70*/  FMUL.FTZ R156, R2, R156 ;  /* 0x0000009c029c7220 */ /* 0x000fe20000410000 */
[----:B------:R-:W-:Y:S01]  /*2d80*/  PRMT R191, RZ, 0x5410, R191 ;  /* 0x00005410ffbf7816 */ /* 0x000fe200000000bf */
[----:B------:R-:W-:Y:S02]  /*2d90*/  FFMA.FTZ R157, R219, R159, R157 ;  /* 0x0000009fdb9d7223 */ /* 0x000fe4000001009d */
[----:B------:R-:W-:Y:S02]  /*2da0*/  FADD.FTZ R150, R150, R153 ;  /* 0x0000009996967221 */ /* 0x000fe40000010000 */
[----:B------:R-:W-:Y:S01]  /*2db0*/  FFMA.FTZ R151, R152, R153, R151 ;  /* 0x0000009998977223 */ /* 0x000fe20000010097 */
[----:B------:R-:W-:Y:S01]  /*2dc0*/  PRMT R148, RZ, 0x5410, R148 ;  /* 0x00005410ff947816 */ /* 0x000fe20000000094 */
[----:B------:R-:W-:-:S02]  /*2dd0*/  FADD.FTZ R85, R85, R159 ;  /* 0x0000009f55557221 */ /* 0x000fc40000010000 */
[----:B------:R-:W-:Y:S02]  /*2de0*/  FFMA.FTZ R57, R156, R159, R57 ;  /* 0x0000009f9c397223 */ /* 0x000fe40000010039 */
[----:B------:R-:W-:Y:S02]  /*2df0*/  FADD.FTZ R158, -R158, R193 ;  /* 0x000000c19e9e7221 */ /* 0x000fe40000010100 */
[----:B------:R-:W-:Y:S02]  /*2e00*/  FFMA.FTZ R155, R217, R190, R155 ;  /* 0x000000bed99b7223 */ /* 0x000fe4000001009b */
[----:B------:R-:W-:Y:S02]  /*2e10*/  FMUL.FTZ R159, R214, R191 ;  /* 0x000000bfd69f7220 */ /* 0x000fe40000410000 */
[----:B------:R-:W-:Y:S02]  /*2e20*/  FADD.FTZ R150, R150, R157 ;  /* 0x0000009d96967221 */ /* 0x000fe40000010000 */
[----:B------:R-:W-:-:S02]  /*2e30*/  FFMA.FTZ R151, R156, R157, R151 ;  /* 0x0000009d9c977223 */ /* 0x000fc40000010097 */
[----:B------:R-:W-:Y:S02]  /*2e40*/  FMUL.FTZ R158, R2, R158 ;  /* 0x0000009e029e7220 */ /* 0x000fe40000410000 */
[----:B------:R-:W-:Y:S02]  /*2e50*/  FFMA.FTZ R159, R215, R148, R159 ;  /* 0x00000094d79f7223 */ /* 0x000fe4000001009f */
[----:B------:R-:W-:Y:S02]  /*2e60*/  FADD.FTZ R150, R150, R155 ;  /* 0x0000009b96967221 */ /* 0x000fe40000010000 */
[C---:B------:R-:W-:Y:S02]  /*2e70*/  FFMA.FTZ R151, R154.reuse, R155, R151 ;  /* 0x0000009b9a977223 */ /* 0x040fe40000010097 */
[----:B------:R-:W-:Y:S02]  /*2e80*/  FFMA.FTZ R58, R154, R190, R58 ;  /* 0x000000be9a3a7223 */ /* 0x000fe4000001003a */
[----:B------:R-:W-:-:S02]  /*2e90*/  FADD.FTZ R86, R86, R190 ;  /* 0x000000be56567221 */ /* 0x000fc40000010000 */
[----:B------:R-:W-:Y:S02]  /*2ea0*/  FADD.FTZ R141, R141, R149 ;  /* 0x000000958d8d7221 */ /* 0x000fe40000010000 */
[----:B------:R-:W-:Y:S02]  /*2eb0*/  FFMA.FTZ R113, R156, R149, R113 ;  /* 0x000000959c717223 */ /* 0x000fe40000010071 */
[----:B------:R-:W-:Y:S02]  /*2ec0*/  FADD.FTZ R87, R87, R148 ;  /* 0x0000009457577221 */ /* 0x000fe40000010000 */
[C---:B------:R-:W-:Y:S02]  /*2ed0*/  FFMA.FTZ R59, R158.reuse, R148, R59 ;  /* 0x000000949e3b7223 */ /* 0x040fe4000001003b */
[----:B------:R-:W-:Y:S02]  /*2ee0*/  FADD.FTZ R143, R143, R191 ;  /* 0x000000bf8f8f7221 */ /* 0x000fe40000010000 */
[----:B------:R-:W-:-:S02]  /*2ef0*/  FFMA.FTZ R115, R158, R191, R115 ;  /* 0x000000bf9e737223 */ /* 0x000fc40000010073 */
[----:B------:R-:W-:Y:S02]  /*2f00*/  FADD.FTZ R150, R150, R159 ;  /* 0x0000009f96967221 */ /* 0x000fe40000010000 */
[----:B------:R-:W-:Y:S02]  /*2f10*/  FFMA.FTZ R151, R158, R159, R151 ;  /* 0x0000009f9e977223 */ /* 0x000fe40000010097 */
.L_x_12:
[----:B------:R-:W-:Y:S05]  /*2f20*/  BSYNC B0 ;  /* 0x0000000000007941 */ /* 0x000fea0003800000 */
.L_x_11:
[----:B------:R-:W-:Y:S01]  /*2f30*/  ISETP.GE.U32.AND P5, PT, R4, 0x700, PT ;  /* 0x000007000400780c */ /* 0x000fe20003fa6070 */
[----:B------:R-:W-:-:S12]  /*2f40*/  BSSY B0, `(.L_x_13) ;  /* 0x0000050000007945 */ /* 0x000fd80003800000 */
[----:B------:R-:W-:Y:S05]  /*2f50*/  @!P5 BRA `(.L_x_14) ;  /* 0x000004e00000d947 */ /* 0x000fea0003800000 */
[----:B------:R-:W-:Y:S01]  /*2f60*/  ISETP.NE.U32.AND P5, PT, RZ, c[0x0][0x218], PT ;  /* 0x00008600ff007a0c */ /* 0x000fe20003fa5070 */
[----:B------:R-:W0:Y:S03]  /*2f70*/  LDC.U8 R190, c[0x0][0x1f0] ;  /* 0x00007c00ffbe7b82 */ /* 0x000e260000000000 */
[----:B------:R-:W-:-:S13]  /*2f80*/  ISETP.NE.AND.EX P5, PT, RZ, c[0x0][0x21c], PT, P5 ;  /* 0x00008700ff007a0c */ /* 0x000fda0003fa5350 */
[----:B------:R-:W-:-:S04]  /*2f90*/  @P5 LEA R148, P6, R192, c[0x0][0x218], 0x3 ;  /* 0x00008600c0945a11 */ /* 0x000fc800078c18ff */
[----:B------:R-:W-:-:S05]  /*2fa0*/  @P5 LEA.HI.X R149, R192, c[0x0][0x21c], RZ, 0x3, P6 ;  /* 0x00008700c0955a11 */ /* 0x000fca00030f1cff */
[----:B------:R1:W5:Y:S01]  /*2fb0*/  @P5 LDG.E.64 R172, [R148.64] ;  /* 0x0000000494ac5981 */ /* 0x000362000c1e1b00 */
[----:B0-----:R-:W-:-:S04]  /*2fc0*/  ISETP.NE.AND P5, PT, R190, RZ, PT ;  /* 0x000000ffbe00720c */ /* 0x001fc80003fa5270 */
[----:B-----5:R-:W-:Y:S02]  /*2fd0*/  FSEL R189, R189, RZ, !P5 ;  /* 0x000000ffbdbd7208 */ /* 0x020fe40006800000 */
[----:B------:R-:W-:Y:S01]  /*2fe0*/  LEA R162, P5, R192, c[0x0][0x188], 0x3 ;  /* 0x00006200c0a27a11 */ /* 0x000fe200078a18ff */
[----:B-1----:R-:W-:-:S03]  /*2ff0*/  IMAD.MOV.U32 R148, RZ, RZ, 0x8 ;  /* 0x00000008ff947424 */ /* 0x002fc600078e00ff */
[C---:B------:R-:W-:Y:S01]  /*3000*/  LEA.HI.X R163, R192.reuse, c[0x0][0x18c], RZ, 0x3, P5 ;  /* 0x00006300c0a37a11 */ /* 0x040fe200028f1cff */
[----:B------:R-:W-:-:S05]  /*3010*/  IMAD.WIDE.U32 R160, R192, R148, c[0x0][0x208] ;  /* 0x00008200c0a07625 */ /* 0x000fca00078e0094 */
[----:B------:R-:W2:Y:S01]  /*3020*/  LDG.E.64 R162, [R162.64] ;  /* 0x00000004a2a27981 */ /* 0x000ea2000c1e1b00 */
[----:B------:R-:W-:-:S03]  /*3030*/  IMAD.WIDE.U32 R148, R192, R148, c[0x0][0x210] ;  /* 0x00008400c0947625 */ /* 0x000fc600078e0094 */
[----:B------:R-:W3:Y:S04]  /*3040*/  LDG.E.64 R160, [R160.64] ;  /* 0x00000004a0a07981 */ /* 0x000ee8000c1e1b00 */
[----:B------:R-:W4:Y:S01]  /*3050*/  LDG.E.64 R148, [R148.64] ;  /* 0x0000000494947981 */ /* 0x000f22000c1e1b00 */
[----:B---3--:R-:W-:Y:S01]  /*3060*/  IMAD.MOV.U32 R190, RZ, RZ, R160 ;  /* 0x000000ffffbe7224 */ /* 0x008fe200078e00a0 */
[----:B------:R-:W-:Y:S02]  /*3070*/  SHF.R.U64 R164, R160, 0x10, R161 ;  /* 0x00000010a0a47819 */ /* 0x000fe400000012a1 */
[----:B--2---:R-:W-:Y:S02]  /*3080*/  PRMT R160, RZ, 0x5410, R162 ;  /* 0x00005410ffa07816 */ /* 0x004fe400000000a2 */
[----:B----4-:R-:W-:-:S02]  /*3090*/  MOV R191, R148 ;  /* 0x0000009400bf7202 */ /* 0x010fc40000000f00 */
[----:B------:R-:W-:Y:S01]  /*30a0*/  PRMT R200, RZ, 0x5410, R190 ;  /* 0x00005410ffc87816 */ /* 0x000fe200000000be */
[----:B------:R-:W-:Y:S01]  /*30b0*/  FADD.FTZ R160, -R189, R160 ;  /* 0x000000a0bda07221 */ /* 0x000fe20000010100 */
[----:B------:R-:W-:Y:S01]  /*30c0*/  PRMT R190, RZ, 0x5410, R191 ;  /* 0x00005410ffbe7816 */ /* 0x000fe200000000bf */
[--C-:B------:R-:W-:Y:S01]  /*30d0*/  IMAD.MOV.U32 R166, RZ, RZ, R161.reuse ;  /* 0x000000ffffa67224 */ /* 0x100fe200078e00a1 */
[----:B------:R-:W-:Y:S01]  /*30e0*/  SHF.R.U32.HI R165, RZ, 0x10, R161 ;  /* 0x00000010ffa57819 */ /* 0x000fe200000116a1 */
[----:B------:R-:W-:Y:S02]  /*30f0*/  FMUL.FTZ R160, R2, R160 ;  /* 0x000000a002a07220 */ /* 0x000fe40000410000 */
[----:B------:R-:W-:Y:S02]  /*3100*/  FMUL.FTZ R161, R212, R190 ;  /* 0x000000bed4a17220 */ /* 0x000fe40000410000 */
[----:B------:R-:W-:Y:S02]  /*3110*/  FADD.FTZ R88, R88, R200 ;  /* 0x000000c858587221 */ /* 0x000fe40000010000 */
[-C--:B------:R-:W-:Y:S01]  /*3120*/  FFMA.FTZ R60, R160, R200.reuse, R60 ;  /* 0x000000c8a03c7223 */ /* 0x080fe2000001003c */
[----:B------:R-:W-:Y:S01]  /*3130*/  SHF.R.U64 R162, R162, 0x10, R163 ;  /* 0x00000010a2a27819 */ /* 0x000fe200000012a3 */
[----:B------:R-:W-:Y:S01]  /*3140*/  FFMA.FTZ R200, R213, R200, R161 ;  /* 0x000000c8d5c87223 */ /* 0x000fe200000100a1 */
[----:B------:R-:W-:Y:S01]  /*3150*/  PRMT R192, RZ, 0x5410, R163 ;  /* 0x00005410ffc07816 */ /* 0x000fe200000000a3 */
[----:B------:R-:W-:Y:S01]  /*3160*/  IMAD.MOV.U32 R161, RZ, RZ, R149 ;  /* 0x000000ffffa17224 */ /* 0x000fe200078e0095 */
[----:B------:R-:W-:Y:S01]  /*3170*/  SHF.R.U32.HI R191, RZ, 0x10, R163 ;  /* 0x00000010ffbf7819 */ /* 0x000fe200000116a3 */
[----:B------:R-:W-:Y:S01]  /*3180*/  FADD.FTZ R144, R144, R190 ;  /* 0x000000be90907221 */ /* 0x000fe20000010000 */
[----:B------:R-:W-:Y:S01]  /*3190*/  PRMT R163, RZ, 0x5410, R162 ;  /* 0x00005410ffa37816 */ /* 0x000fe200000000a2 */
[----:B------:R-:W-:Y:S01]  /*31a0*/  FFMA.FTZ R116, R160, R190, R116 ;  /* 0x000000bea0747223 */ /* 0x000fe20000010074 */
[----:B------:R-:W-:Y:S01]  /*31b0*/  PRMT R190, RZ, 0x5410, R161 ;  /* 0x00005410ffbe7816 */ /* 0x000fe200000000a1 */
[C---:B------:R-:W-:Y:S01]  /*31c0*/  FADD.FTZ R162, -R189.reuse, R192 ;  /* 0x000000c0bda27221 */ /* 0x040fe20000010100 */
[----:B------:R-:W-:Y:S01]  /*31d0*/  SHF.R.U64 R148, R148, 0x10, R149 ;  /* 0x0000001094947819 */ /* 0x000fe20000001295 */
[----:B------:R-:W-:Y:S01]  /*31e0*/  FADD.FTZ R163, -R189, R163 ;  /* 0x000000a3bda37221 */ /* 0x000fe20000010100 */
[----:B------:R-:W-:Y:S01]  /*31f0*/  PRMT R166, RZ, 0x5410, R166 ;  /* 0x00005410ffa67816 */ /* 0x000fe200000000a6 */
[----:B------:R-:W-:Y:S01]  /*3200*/  FMUL.FTZ R161, R2, R162 ;  /* 0x000000a202a17220 */ /* 0x000fe20000410000 */
[----:B------:R-:W-:Y:S01]  /*3210*/  PRMT R148, RZ, 0x5410, R148 ;  /* 0x00005410ff947816 */ /* 0x000fe20000000094 */
[----:B------:R-:W-:Y:S01]  /*3220*/  FMUL.FTZ R162, R208, R190 ;  /* 0x000000bed0a27220 */ /* 0x000fe20000410000 */
[----:B------:R-:W-:Y:S01]  /*3230*/  PRMT R191, RZ, 0x5410, R191 ;  /* 0x00005410ffbf7816 */ /* 0x000fe200000000bf */
[----:B------:R-:W-:Y:S01]  /*3240*/  FADD.FTZ R90, R90, R166 ;  /* 0x000000a65a5a7221 */ /* 0x000fe20000010000 */
[----:B------:R-:W-:Y:S01]  /*3250*/  PRMT R164, RZ, 0x5410, R164 ;  /* 0x00005410ffa47816 */ /* 0x000fe200000000a4 */
[-C--:B------:R-:W-:Y:S01]  /*3260*/  FFMA.FTZ R62, R161, R166.reuse, R62 ;  /* 0x000000a6a13e7223 */ /* 0x080fe2000001003e */
[----:B------:R-:W-:Y:S01]  /*3270*/  SHF.R.U32.HI R149, RZ, 0x10, R149 ;  /* 0x00000010ff957819 */ /* 0x000fe20000011695 */
[----:B------:R-:W-:-:S02]  /*3280*/  FFMA.FTZ R162, R209, R166, R162 ;  /* 0x000000a6d1a27223 */ /* 0x000fc400000100a2 */
[----:B------:R-:W-:Y:S02]  /*3290*/  FMUL.FTZ R163, R2, R163 ;  /* 0x000000a302a37220 */ /* 0x000fe40000410000 */
[----:B------:R-:W-:Y:S01]  /*32a0*/  FMUL.FTZ R166, R210, R148 ;  /* 0x00000094d2a67220 */ /* 0x000fe20000410000 */
[----:B------:R-:W-:Y:S01]  /*32b0*/  PRMT R149, RZ, 0x5410, R149 ;  /* 0x00005410ff957816 */ /* 0x000fe20000000095 */
[----:B------:R-:W-:Y:S02]  /*32c0*/  FADD.FTZ R189, -R189, R191 ;  /* 0x000000bfbdbd7221 */ /* 0x000fe40000010100 */
[----:B------:R-:W-:Y:S02]  /*32d0*/  FADD.FTZ R89, R89, R164 ;  /* 0x000000a459597221 */ /* 0x000fe40000010000 */
[-C--:B------:R-:W-:Y:S02]  /*32e0*/  FFMA.FTZ R61, R163, R164.reuse, R61 ;  /* 0x000000a4a33d7223 */ /* 0x080fe4000001003d */
[----:B------:R-:W-:-:S02]  /*32f0*/  FFMA.FTZ R164, R211, R164, R166 ;  /* 0x000000a4d3a47223 */ /* 0x000fc400000100a6 */
[----:B------:R-:W-:Y:S02]  /*3300*/  FADD.FTZ R150, R150, R200 ;  /* 0x000000c896967221 */ /* 0x000fe40000010000 */
[----:B------:R-:W-:Y:S01]  /*3310*/  FFMA.FTZ R151, R160, R200, R151 ;  /* 0x000000c8a0977223 */ /* 0x000fe20000010097 */
[----:B------:R-:W-:Y:S01]  /*3320*/  PRMT R166, RZ, 0x5410, R165 ;  /* 0x00005410ffa67816 */ /* 0x000fe200000000a5 */
[----:B------:R-:W-:Y:S02]  /*3330*/  FADD.FTZ R145, R145, R148 ;  /* 0x0000009491917221 */ /* 0x000fe40000010000 */
[----:B------:R-:W-:Y:S02]  /*3340*/  FFMA.FTZ R117, R163, R148, R117 ;  /* 0x00000094a3757223 */ /* 0x000fe40000010075 */
[----:B------:R-:W-:Y:S02]  /*3350*/  FMUL.FTZ R165, R2, R189 ;  /* 0x000000bd02a57220 */ /* 0x000fe40000410000 */
[----:B------:R-:W-:-:S02]  /*3360*/  FMUL.FTZ R148, R206, R149 ;  /* 0x00000095ce947220 */ /* 0x000fc40000410000 */
[----:B------:R-:W-:Y:S02]  /*3370*/  FADD.FTZ R150, R150, R164 ;  /* 0x000000a496967221 */ /* 0x000fe40000010000 */
[----:B------:R-:W-:Y:S02]  /*3380*/  FFMA.FTZ R151, R163, R164, R151 ;  /* 0x000000a4a3977223 */ /* 0x000fe40000010097 */
[----:B------:R-:W-:Y:S02]  /*3390*/  FADD.FTZ R91, R91, R166 ;  /* 0x000000a65b5b7221 */ /* 0x000fe40000010000 */
[-C--:B------:R-:W-:Y:S02]  /*33a0*/  FFMA.FTZ R63, R165, R166.reuse, R63 ;  /* 0x000000a6a53f7223 */ /* 0x080fe4000001003f */
[----:B------:R-:W-:Y:S02]  /*33b0*/  FFMA.FTZ R166, R207, R166, R148 ;  /* 0x000000a6cfa67223 */ /* 0x000fe40000010094 */
[----:B------:R-:W-:-:S02]  /*33c0*/  FADD.FTZ R150, R150, R162 ;  /* 0x000000a296967221 */ /* 0x000fc40000010000 */
[C---:B------:R-:W-:Y:S02]  /*33d0*/  FFMA.FTZ R151, R161.reuse, R162, R151 ;  /* 0x000000a2a1977223 */ /* 0x040fe40000010097 */
[----:B------:R-:W-:Y:S02]  /*33e0*/  FADD.FTZ R146, R146, R190 ;  /* 0x000000be92927221 */ /* 0x000fe40000010000 */
[----:B------:R-:W-:Y:S02]  /*33f0*/  FFMA.FTZ R118, R161, R190, R118 ;  /* 0x000000bea1767223 */ /* 0x000fe40000010076 */
[----:B------:R-:W-:Y:S02]  /*3400*/  FADD.FTZ R147, R147, R149 ;  /* 0x0000009593937221 */ /* 0x000fe40000010000 */
[----:B------:R-:W-:Y:S02]  /*3410*/  FFMA.FTZ R119, R165, R149, R119 ;  /* 0x00000095a5777223 */ /* 0x000fe40000010077 */
[----:B------:R-:W-:-:S02]  /*3420*/  FADD.FTZ R150, R150, R166 ;  /* 0x000000a696967221 */ /* 0x000fc40000010000 */
[----:B------:R-:W-:Y:S02]  /*3430*/  FFMA.FTZ R151, R165, R166, R151 ;  /* 0x000000a6a5977223 */ /* 0x000fe40000010097 */
.L_x_14:
[----:B------:R-:W-:Y:S05]  /*3440*/  BSYNC B0 ;  /* 0x0000000000007941 */ /* 0x000fea0003800000 */
.L_x_13:
[----:B------:R-:W0:Y:S01]  /*3450*/  S2R R148, SR_TID.X ;  /* 0x0000000000947919 */ /* 0x000e220000002100 */
[----:B------:R-:W-:Y:S02]  /*3460*/  LOP3.LUT P5, RZ, R205, 0xff, RZ, 0xc0, !PT ;  /* 0x000000ffcdff7812 */ /* 0x000fe400078ac0ff */
[----:B0-----:R-:W-:-:S04]  /*3470*/  SHF.R.U32.HI R192, RZ, 0x5, R148 ;  /* 0x00000005ffc07819 */ /* 0x001fc80000011694 */
[----:B-----5:R-:W-:-:S07]  /*3480*/  LOP3.LUT R189, R192, 0x7fffff8, RZ, 0xc0, !PT ;  /* 0x07fffff8c0bd7812 */ /* 0x020fce00078ec0ff */
[----:B------:R-:W-:Y:S02]  /*3490*/  @!P5 IADD3 R189, R189, 0x8, RZ ;  /* 0x00000008bdbdd810 */ /* 0x000fe40007ffe0ff */
[----:B------:R-:W-:Y:S01]  /*34a0*/  LOP3.LUT P5, RZ, R148, 0x1f, RZ, 0xc0, !PT ;  /* 0x0000001f94ff7812 */ /* 0x000fe200078ac0ff */
[----:B------:R-:W-:Y:S10]  /*34b0*/  BRA.DIV ~URZ, `(.L_x_15) ;  /* 0x00002c827f007947 */ /* 0x000ff4000b800000 */
[----:B------:R0:W1:Y:S02]  /*34c0*/  SHFL.DOWN PT, R191, R150, 0x10, 0x1f ;  /* 0x0a001f0096bf7f89 */ /* 0x00006400000e0000 */
.L_x_57:
[----:B------:R-:W-:Y:S05]  /*34d0*/  BRA.DIV ~URZ, `(.L_x_16) ;  /* 0x00002ce27f007947 */ /* 0x000fea000b800000 */
[----:B------:R-:W2:Y:S01]  /*34e0*/  SHFL.DOWN PT, R148, R151, 0x10, 0x1f ;  /* 0x0a001f0097947f89 */ /* 0x000ea200000e0000 */
[----:B01----:R-:W-:Y:S02]  /*34f0*/  FADD.FTZ R150, R191, R150 ;  /* 0x00000096bf967221 */ /* 0x003fe40000010000 */
[----:B--2---:R-:W-:-:S03]  /*3500*/  FADD.FTZ R151, R148, R151 ;  /* 0x0000009794977221 */ /* 0x004fc60000010000 */
[----:B------:R-:W0:Y:S02]  /*3510*/  SHFL.DOWN PT, R148, R150, 0x8, 0x1f ;  /* 0x09001f0096947f89 */ /* 0x000e2400000e0000 */
[----:B0-----:R-:W-:Y:S02]  /*3520*/  FADD.FTZ R150, R148, R150 ;  /* 0x0000009694967221 */ /* 0x001fe40000010000 */
[----:B------:R-:W0:Y:S02]  /*3530*/  SHFL.DOWN PT, R148, R151, 0x8, 0x1f ;  /* 0x09001f0097947f89 */ /* 0x000e2400000e0000 */
[----:B0-----:R-:W-:Y:S02]  /*3540*/  FADD.FTZ R151, R151, R148 ;  /* 0x0000009497977221 */ /* 0x001fe40000010000 */
[----:B------:R-:W0:Y:S02]  /*3550*/  SHFL.DOWN PT, R148, R150, 0x4, 0x1f ;  /* 0x08801f0096947f89 */ /* 0x000e2400000e0000 */
[----:B0-----:R-:W-:-:S02]  /*3560*/  FADD.FTZ R150, R150, R148 ;  /* 0x0000009496967221 */ /* 0x001fc40000010000 */
[----:B------:R-:W0:Y:S02]  /*3570*/  SHFL.DOWN PT, R148, R151, 0x4, 0x1f ;  /* 0x08801f0097947f89 */ /* 0x000e2400000e0000 */
[----:B0-----:R-:W-:Y:S02]  /*3580*/  FADD.FTZ R151, R151, R148 ;  /* 0x0000009497977221 */ /* 0x001fe40000010000 */
[----:B------:R-:W0:Y:S02]  /*3590*/  SHFL.DOWN PT, R148, R150, 0x2, 0x1f ;  /* 0x08401f0096947f89 */ /* 0x000e2400000e0000 */
[----:B0-----:R-:W-:Y:S02]  /*35a0*/  FADD.FTZ R150, R150, R148 ;  /* 0x0000009496967221 */ /* 0x001fe40000010000 */
[----:B------:R-:W0:Y:S04]  /*35b0*/  SHFL.DOWN PT, R148, R151, 0x2, 0x1f ;  /* 0x08401f0097947f89 */ /* 0x000e2800000e0000 */
[----:B------:R1:W2:Y:S01]  /*35c0*/  SHFL.DOWN PT, R191, R150, 0x1, 0x1f ;  /* 0x08201f0096bf7f89 */ /* 0x0002a200000e0000 */
[----:B0-----:R-:W-:-:S05]  /*35d0*/  FADD.FTZ R151, R151, R148 ;  /* 0x0000009497977221 */ /* 0x001fca0000010000 */
[----:B------:R1:W0:Y:S02]  /*35e0*/  SHFL.DOWN PT, R149, R151, 0x1, 0x1f ;  /* 0x08201f0097957f89 */ /* 0x00022400000e0000 */
.L_x_58:
[----:B--2---:R-:W-:Y:S01]  /*35f0*/  FADD.FTZ R148, R191, R150 ;  /* 0x00000096bf947221 */ /* 0x004fe20000010000 */
[----:B-1----:R-:W-:Y:S01]  /*3600*/  @!P5 LOP3.LUT R150, R192, 0x7, RZ, 0xc0, !PT ;  /* 0x00000007c096d812 */ /* 0x002fe200078ec0ff */
[----:B0-----:R-:W-:Y:S01]  /*3610*/  FADD.FTZ R149, R149, R151 ;  /* 0x0000009795957221 */ /* 0x001fe20000010000 */
[----:B------:R-:W-:Y:S01]  /*3620*/  WARPSYNC 0xffffffff ;  /* 0xffffffff00007948 */ /* 0x000fe20003800000 */
[----:B------:R-:W-:Y:S01]  /*3630*/  LOP3.LUT P6, RZ, R4, 0xffffff00, RZ, 0xc0, !PT ;  /* 0xffffff0004ff7812 */ /* 0x000fe200078cc0ff */
[----:B------:R-:W-:Y:S01]  /*3640*/  BSSY B0, `(.L_x_17) ;  /* 0x0000068000007945 */ /* 0x000fe20003800000 */
[----:B------:R-:W-:-:S05]  /*3650*/  @!P5 IMAD.IADD R150, R189, 0x1, R150 ;  /* 0x00000001bd96d824 */ /* 0x000fca00078e0296 */
[----:B------:R-:W-:Y:S04]  /*3660*/  @!P5 STS.64 [R150.X8+0x7000], R148 ;  /* 0x007000949600d388 */ /* 0x000fe80000008a00 */
[----:B------:R-:W-:Y:S06]  /*3670*/  BAR.SYNC.DEFER_BLOCKING 0x0 ;  /* 0x0000000000007b1d */ /* 0x000fec0000010000 */
[----:B------:R-:W0:Y:S02]  /*3680*/  LDS.128 R148, [R189.X8+0x7000] ;  /* 0x00700000bd947984 */ /* 0x000e240000008c00 */
[----:B0-----:R-:W-:-:S02]  /*3690*/  FADD.FTZ R148, RZ, R148 ;  /* 0x00000094ff947221 */ /* 0x001fc40000010000 */
[----:B------:R-:W-:Y:S02]  /*36a0*/  FADD.FTZ R149, RZ, R149 ;  /* 0x00000095ff957221 */ /* 0x000fe40000010000 */
[----:B------:R-:W-:Y:S02]  /*36b0*/  FADD.FTZ R190, R150, R148 ;  /* 0x0000009496be7221 */ /* 0x000fe40000010000 */
[----:B------:R-:W-:Y:S02]  /*36c0*/  FADD.FTZ R191, R151, R149 ;  /* 0x0000009597bf7221 */ /* 0x000fe40000010000 */
[----:B------:R-:W0:Y:S02]  /*36d0*/  LDS.128 R148, [R189.X8+0x7010] ;  /* 0x00701000bd947984 */ /* 0x000e240000008c00 */
[----:B0-----:R-:W-:Y:S02]  /*36e0*/  FADD.FTZ R190, R190, R148 ;  /* 0x00000094bebe7221 */ /* 0x001fe40000010000 */
[----:B------:R-:W-:-:S02]  /*36f0*/  FADD.FTZ R191, R191, R149 ;  /* 0x00000095bfbf7221 */ /* 0x000fc40000010000 */
[----:B------:R-:W-:Y:S02]  /*3700*/  FADD.FTZ R190, R150, R190 ;  /* 0x000000be96be7221 */ /* 0x000fe40000010000 */
[----:B------:R-:W-:Y:S02]  /*3710*/  FADD.FTZ R191, R151, R191 ;  /* 0x000000bf97bf7221 */ /* 0x000fe40000010000 */
[----:B------:R-:W0:Y:S02]  /*3720*/  LDS.128 R148, [R189.X8+0x7020] ;  /* 0x00702000bd947984 */ /* 0x000e240000008c00 */
[----:B0-----:R-:W-:Y:S02]  /*3730*/  FADD.FTZ R190, R190, R148 ;  /* 0x00000094bebe7221 */ /* 0x001fe40000010000 */
[----:B------:R-:W-:Y:S02]  /*3740*/  FADD.FTZ R191, R191, R149 ;  /* 0x00000095bfbf7221 */ /* 0x000fe40000010000 */
[----:B------:R-:W-:-:S02]  /*3750*/  FADD.FTZ R190, R150, R190 ;  /* 0x000000be96be7221 */ /* 0x000fc40000010000 */
[----:B------:R-:W-:Y:S02]  /*3760*/  FADD.FTZ R191, R151, R191 ;  /* 0x000000bf97bf7221 */ /* 0x000fe40000010000 */
[----:B------:R-:W0:Y:S02]  /*3770*/  LDS.128 R148, [R189.X8+0x7030] ;  /* 0x00703000bd947984 */ /* 0x000e240000008c00 */
[----:B0-----:R-:W-:Y:S02]  /*3780*/  FADD.FTZ R148, R190, R148 ;  /* 0x00000094be947221 */ /* 0x001fe40000010000 */
[----:B------:R-:W-:Y:S02]  /*3790*/  FADD.FTZ R149, R191, R149 ;  /* 0x00000095bf957221 */ /* 0x000fe40000010000 */
[----:B------:R-:W-:Y:S02]  /*37a0*/  FADD.FTZ R148, R150, R148 ;  /* 0x0000009496947221 */ /* 0x000fe40000010000 */
[----:B------:R-:W-:-:S02]  /*37b0*/  FADD.FTZ R149, R151, R149 ;  /* 0x0000009597957221 */ /* 0x000fc40000010000 */
[----:B------:R-:W-:Y:S02]  /*37c0*/  FMUL.FTZ R189, R148, c[0x0][0x1e0] ;  /* 0x0000780094bd7a20 */ /* 0x000fe40000410000 */
[----:B------:R-:W-:Y:S01]  /*37d0*/  FMUL.FTZ R194, R149, c[0x0][0x1e0] ;  /* 0x0000780095c27a20 */ /* 0x000fe20000410000 */
[----:B------:R-:W-:Y:S05]  /*37e0*/  @!P6 BRA `(.L_x_18) ;  /* 0x000004d00000e947 */ /* 0x000fea0003800000 */
[----:B------:R-:W0:Y:S01]  /*37f0*/  LDC.U8 R193, c[0x0][0x1f0] ;  /* 0x00007c00ffc17b82 */ /* 0x000e220000000000 */
[----:B------:R-:W-:-:S04]  /*3800*/  ISETP.NE.U32.AND P6, PT, RZ, c[0x0][0x258], PT ;  /* 0x00009600ff007a0c */ /* 0x000fc80003fc5070 */
[----:B------:R-:W-:Y:S02]  /*3810*/  ISETP.NE.AND.EX P6, PT, RZ, c[0x0][0x25c], PT, P6 ;  /* 0x00009700ff007a0c */ /* 0x000fe40003fc5360 */
[----:B0-----:R-:W-:-:S04]  /*3820*/  ISETP.NE.AND P5, PT, R193, RZ, PT ;  /* 0x000000ffc100720c */ /* 0x001fc80003fa5270 */
[----:B------:R-:W-:Y:S02]  /*3830*/  FSEL R190, R189, RZ, !P5 ;  /* 0x000000ffbdbe7208 */ /* 0x000fe40006800000 */
[----:B------:R-:W-:-:S03]  /*3840*/  ISETP.NE.U32.AND P5, PT, RZ, c[0x0][0x218], PT ;  /* 0x00008600ff007a0c */ /* 0x000fc60003fa5070 */
[-CC-:B------:R-:W-:Y:S01]  /*3850*/  FFMA.FTZ R150, R5, R194.reuse, R190.reuse ;  /* 0x000000c205967223 */ /* 0x180fe200000100be */
[----:B------:R-:W-:Y:S01]  /*3860*/  ISETP.NE.AND.EX P5, PT, RZ, c[0x0][0x21c], PT, P5 ;  /* 0x00008700ff007a0c */ /* 0x000fe20003fa5350 */
[----:B------:R-:W-:Y:S02]  /*3870*/  FFMA.FTZ R151, R7, R194, R190 ;  /* 0x000000c207977223 */ /* 0x000fe400000100be */
[----:B------:R-:W-:Y:S02]  /*3880*/  FADD.FTZ R150, R6, -R150 ;  /* 0x8000009606967221 */ /* 0x000fe40000010000 */
[----:B------:R-:W-:Y:S02]  /*3890*/  FADD.FTZ R151, R201, -R151 ;  /* 0x80000097c9977221 */ /* 0x000fe40000010000 */
[C---:B------:R-:W-:Y:S02]  /*38a0*/  FMUL.FTZ R150, R2.reuse, R150 ;  /* 0x0000009602967220 */ /* 0x040fe40000410000 */
[----:B------:R-:W-:-:S04]  /*38b0*/  FMUL.FTZ R151, R2, R151 ;  /* 0x0000009702977220 */ /* 0x000fc80000410000 */
[----:B------:R-:W-:Y:S01]  /*38c0*/  @P5 IMAD.MOV.U32 R148, RZ, RZ, R184 ;  /* 0x000000ffff945224 */ /* 0x000fe200078e00b8 */
[----:B------:R-:W-:-:S04]  /*38d0*/  @P5 SHF.R.U64 R149, R184, 0x10, R185 ;  /* 0x00000010b8955819 */ /* 0x000fc800000012b9 */
[----:B------:R-:W-:Y:S02]  /*38e0*/  @P5 PRMT R148, RZ, 0x5410, R148 ;  /* 0x00005410ff945816 */ /* 0x000fe40000000094 */
[----:B------:R-:W-:-:S03]  /*38f0*/  @P5 PRMT R149, RZ, 0x5410, R149 ;  /* 0x00005410ff955816 */ /* 0x000fc60000000095 */
[----:B------:R-:W-:Y:S02]  /*3900*/  @P5 FADD.FTZ R150, R150, R148 ;  /* 0x0000009496965221 */ /* 0x000fe40000010000 */
[-CC-:B------:R-:W-:Y:S02]  /*3910*/  FFMA.FTZ R148, R8, R194.reuse, R190.reuse ;  /* 0x000000c208947223 */ /* 0x180fe400000100be */
[----:B------:R-:W-:Y:S02]  /*3920*/  FFMA.FTZ R190, R9, R194, R190 ;  /* 0x000000c209be7223 */ /* 0x000fe400000100be */
[----:B------:R-:W-:-:S04]  /*3930*/  FADD.FTZ R148, R202, -R148 ;  /* 0x80000094ca947221 */ /* 0x000fc80000010000 */
[----:B------:R-:W-:-:S04]  /*3940*/  FMUL.FTZ R148, R2, R148 ;  /* 0x0000009402947220 */ /* 0x000fc80000410000 */
[----:B------:R-:W-:Y:S02]  /*3950*/  @P5 FADD.FTZ R148, R148, R149 ;  /* 0x0000009594945221 */ /* 0x000fe40000010000 */
[----:B------:R-:W-:-:S05]  /*3960*/  @P5 IMAD.MOV.U32 R149, RZ, RZ, R185 ;  /* 0x000000ffff955224 */ /* 0x000fca00078e00b9 */
[----:B------:R-:W-:-:S05]  /*3970*/  @P5 PRMT R149, RZ, 0x5410, R149 ;  /* 0x00005410ff955816 */ /* 0x000fca0000000095 */
[----:B------:R-:W-:Y:S02]  /*3980*/  @P5 FADD.FTZ R151, R151, R149 ;  /* 0x0000009597975221 */ /* 0x000fe40000010000 */
[----:B------:R-:W-:Y:S01]  /*3990*/  FADD.FTZ R149, R199, -R190 ;  /* 0x800000bec7957221 */ /* 0x000fe20000010000 */
[----:B------:R-:W-:-:S03]  /*39a0*/  @P5 SHF.R.U32.HI R190, RZ, 0x10, R185 ;  /* 0x00000010ffbe5819 */ /* 0x000fc600000116b9 */
[----:B------:R-:W-:Y:S01]  /*39b0*/  FMUL.FTZ R149, R2, R149 ;  /* 0x0000009502957220 */ /* 0x000fe20000410000 */
[----:B------:R-:W-:-:S05]  /*39c0*/  @P5 PRMT R190, RZ, 0x5410, R190 ;  /* 0x00005410ffbe5816 */ /* 0x000fca00000000be */
[----:B------:R-:W-:Y:S01]  /*39d0*/  @P5 FADD.FTZ R149, R149, R190 ;  /* 0x000000be95955221 */ /* 0x000fe20000010000 */
[----:B------:R-:W-:-:S04]  /*39e0*/  ISETP.NE.U32.AND P5, PT, RZ, c[0x0][0x258], PT ;  /* 0x00009600ff007a0c */ /* 0x000fc80003fa5070 */
[----:B------:R-:W-:-:S13]  /*39f0*/  ISETP.NE.AND.EX P5, PT, RZ, c[0x0][0x25c], PT, P5 ;  /* 0x00009700ff007a0c */ /* 0x000fda0003fa5350 */
[----:B------:R-:W-:Y:S02]  /*3a00*/  @P5 F2FP.BF16.PACK_AB R190, RZ, R150 ;  /* 0x00000096ffbe523e */ /* 0x000fe400000010ff */
[----:B------:R-:W-:Y:S02]  /*3a10*/  F2F.BF16.F32 R150, R150 ;  /* 0x0000009600967304 */ /* 0x000fe40000202000 */
[----:B------:R-:W-:Y:S02]  /*3a20*/  @P5 PRMT R167, R190, 0x7610, R167 ;  /* 0x00007610bea75816 */ /* 0x000fe400000000a7 */
[----:B------:R-:W-:-:S04]  /*3a30*/  @P5 F2FP.BF16.PACK_AB R190, RZ, R148 ;  /* 0x00000094ffbe523e */ /* 0x000fc800000010ff */
[----:B------:R-:W-:Y:S01]  /*3a40*/  @P5 PRMT R168, R190, 0x7610, R168 ;  /* 0x00007610bea85816 */ /* 0x000fe200000000a8 */
[----:B------:R-:W0:Y:S01]  /*3a50*/  F2F.BF16.F32 R148, R148 ;  /* 0x0000009400947304 */ /* 0x000e220000202000 */
[----:B------:R-:W-:-:S04]  /*3a60*/  @P5 F2FP.BF16.PACK_AB R190, RZ, R151 ;  /* 0x00000097ffbe523e */ /* 0x000fc800000010ff */
[----:B------:R-:W-:Y:S02]  /*3a70*/  @P5 PRMT R169, R190, 0x7610, R169 ;  /* 0x00007610bea95816 */ /* 0x000fe400000000a9 */
[----:B------:R-:W-:Y:S01]  /*3a80*/  @P5 F2FP.BF16.PACK_AB R190, RZ, R149 ;  /* 0x00000095ffbe523e */ /* 0x000fe200000010ff */
[----:B------:R-:W-:Y:S03]  /*3a90*/  F2F.BF16.F32 R151, R151 ;  /* 0x0000009700977304 */ /* 0x000fe60000202000 */
[----:B------:R-:W-:Y:S02]  /*3aa0*/  @P5 PRMT R170, R190, 0x7610, R170 ;  /* 0x00007610beaa5816 */ /* 0x000fe400000000aa */
[----:B------:R-:W-:-:S03]  /*3ab0*/  ISETP.NE.U32.AND P5, PT, RZ, c[0x0][0x250], PT ;  /* 0x00009400ff007a0c */ /* 0x000fc60003fa5070 */
[----:B------:R-:W1:Y:S01]  /*3ac0*/  F2F.BF16.F32 R149, R149 ;  /* 0x0000009500957304 */ /* 0x000e620000202000 */
[----:B------:R-:W-:-:S13]  /*3ad0*/  ISETP.NE.AND.EX P5, PT, RZ, c[0x0][0x254], PT, P5 ;  /* 0x00009500ff007a0c */ /* 0x000fda0003fa5350 */
[C---:B0-----:R-:W-:Y:S02]  /*3ae0*/  @P5 PRMT R171, R148.reuse, 0x7610, R171 ;  /* 0x0000761094ab5816 */ /* 0x041fe400000000ab */
[C---:B-1----:R-:W-:Y:S02]  /*3af0*/  @P5 PRMT R186, R149.reuse, 0x7610, R186 ;  /* 0x0000761095ba5816 */ /* 0x042fe400000000ba */
[----:B------:R-:W-:Y:S01]  /*3b00*/  SHF.L.U32 R190, R149, 0x10, RZ ;  /* 0x0000001095be7819 */ /* 0x000fe200000006ff */
[----:B------:R-:W-:Y:S01]  /*3b10*/  IMAD.WIDE.U32 R148, R148, 0x10000, RZ ;  /* 0x0001000094947825 */ /* 0x000fe200078e00ff */
[----:B------:R-:W-:Y:S02]  /*3b20*/  @P5 PRMT R188, R150, 0x7610, R188 ;  /* 0x0000761096bc5816 */ /* 0x000fe400000000bc */
[----:B------:R-:W-:Y:S02]  /*3b30*/  @P5 PRMT R187, R151, 0x7610, R187 ;  /* 0x0000761097bb5816 */ /* 0x000fe400000000bb */
[----:B------:R-:W-:Y:S01]  /*3b40*/  LOP3.LUT R148, R148, R150, RZ, 0xfc, !PT ;  /* 0x0000009694947212 */ /* 0x000fe200078efcff */
[----:B------:R-:W-:Y:S01]  /*3b50*/  IMAD.MOV.U32 R150, RZ, RZ, 0x8 ;  /* 0x00000008ff967424 */ /* 0x000fe200078e00ff */
[----:B------:R-:W-:-:S03]  /*3b60*/  LOP3.LUT R149, R149, R190, R151, 0xfe, !PT ;  /* 0x000000be95957212 */ /* 0x000fc600078efe97 */
[----:B------:R-:W-:Y:S01]  /*3b70*/  IMAD.WIDE.U32 R150, R3, R150, c[0x0][0x248] ;  /* 0x0000920003967625 */ /* 0x000fe200078e0096 */
[----:B------:R-:W-:Y:S05]  /*3b80*/  @!P6 BRA `(.L_x_19) ;  /* 0x000000800000e947 */ /* 0x000fea0003800000 */
[----:B------:R-:W-:Y:S02]  /*3b90*/  LOP3.LUT R190, R168, 0xffff, RZ, 0xc0, !PT ;  /* 0x0000ffffa8be7812 */ /* 0x000fe400078ec0ff */
[----:B------:R-:W-:-:S03]  /*3ba0*/  PRMT R192, R169, 0x5410, R170 ;  /* 0x00005410a9c07816 */ /* 0x000fc600000000aa */
[----:B------:R-:W-:-:S05]  /*3bb0*/  IMAD.WIDE.U32 R190, R190, 0x10000, RZ ;  /* 0x00010000bebe7825 */ /* 0x000fca00078e00ff */
[----:B------:R-:W-:Y:S01]  /*3bc0*/  LOP3.LUT R191, R192, R191, RZ, 0xfc, !PT ;  /* 0x000000bfc0bf7212 */ /* 0x000fe200078efcff */
[----:B------:R-:W-:Y:S01]  /*3bd0*/  IMAD.MOV.U32 R192, RZ, RZ, 0x8 ;  /* 0x00000008ffc07424 */ /* 0x000fe200078e00ff */
[----:B------:R-:W-:-:S03]  /*3be0*/  LOP3.LUT R190, R190, 0xffff, R167, 0xf8, !PT ;  /* 0x0000ffffbebe7812 */ /* 0x000fc600078ef8a7 */
[----:B------:R-:W-:-:S05]  /*3bf0*/  IMAD.WIDE.U32 R192, R3, R192, c[0x0][0x258] ;  /* 0x0000960003c07625 */ /* 0x000fca00078e00c0 */
[----:B------:R0:W-:Y:S02]  /*3c00*/  STG.E.64 [R192.64], R190 ;  /* 0x000000bec0007986 */ /* 0x0001e4000c101b04 */
.L_x_19:
[----:B------:R1:W-:Y:S01]  /*3c10*/  STG.E.64 [R150.64], R148 ;  /* 0x0000009496007986 */ /* 0x0003e2000c101b04 */
[----:B------:R-:W-:Y:S05]  /*3c20*/  @!P5 BRA `(.L_x_20) ;  /* 0x000000800000d947 */ /* 0x000fea0003800000 */
[----:B-1----:R-:W-:Y:S02]  /*3c30*/  LOP3.LUT R148, R171, 0xffff, RZ, 0xc0, !PT ;  /* 0x0000ffffab947812 */ /* 0x002fe400078ec0ff */
[----:B------:R-:W-:-:S03]  /*3c40*/  PRMT R150, R187, 0x5410, R186 ;  /* 0x00005410bb967816 */ /* 0x000fc600000000ba */
[----:B------:R-:W-:-:S05]  /*3c50*/  IMAD.WIDE.U32 R148, R148, 0x10000, RZ ;  /* 0x0001000094947825 */ /* 0x000fca00078e00ff */
[----:B------:R-:W-:Y:S02]  /*3c60*/  LOP3.LUT R149, R150, R149, RZ, 0xfc, !PT ;  /* 0x0000009596957212 */ /* 0x000fe400078efcff */
[C---:B------:R-:W-:Y:S02]  /*3c70*/  LEA R150, P5, R3.reuse, c[0x0][0x250], 0x3 ;  /* 0x0000940003967a11 */ /* 0x040fe400078a18ff */
[----:B------:R-:W-:Y:S02]  /*3c80*/  LOP3.LUT R148, R148, 0xffff, R188, 0xf8, !PT ;  /* 0x0000ffff94947812 */ /* 0x000fe400078ef8bc */
[----:B------:R-:W-:-:S05]  /*3c90*/  LEA.HI.X R151, R3, c[0x0][0x254], RZ, 0x3, P5 ;  /* 0x0000950003977a11 */ /* 0x000fca00028f1cff */
[----:B------:R1:W-:Y:S04]  /*3ca0*/  STG.E.64 [R150.64], R148 ;  /* 0x0000009496007986 */ /* 0x0003e8000c101b04 */
.L_x_20:
[----:B------:R-:W-:Y:S02]  /*3cb0*/  IADD3 R3, R3, 0x100, RZ ;  /* 0x0000010003037810 */ /* 0x000fe40007ffe0ff */
.L_x_18:
[----:B------:R-:W-:Y:S05]  /*3cc0*/  BSYNC B0 ;  /* 0x0000000000007941 */ /* 0x000fea0003800000 */
.L_x_17:
[----:B------:R-:W-:Y:S01]  /*3cd0*/  BSSY B0, `(.L_x_21) ;  /* 0x000004f000007945 */ /* 0x000fe20003800000 */
[----:B------:R-:W-:Y:S05]  /*3ce0*/  @!P0 BRA `(.L_x_22) ;  /* 0x000004d000008947 */ /* 0x000fea0003800000 */
[----:B-1----:R-:W1:Y:S01]  /*3cf0*/  LDC.U8 R148, c[0x0][0x1f0] ;  /* 0x00007c00ff947b82 */ /* 0x002e620000000000 */
[----:B------:R-:W-:-:S04]  /*3d00*/  ISETP.NE.U32.AND P6, PT, RZ, c[0x0][0x258], PT ;  /* 0x00009600ff007a0c */ /* 0x000fc80003fc5070 */
[----:B------:R-:W-:Y:S02]  /*3d10*/  ISETP.NE.AND.EX P6, PT, RZ, c[0x0][0x25c], PT, P6 ;  /* 0x00009700ff007a0c */ /* 0x000fe40003fc5360 */
[----:B-1----:R-:W-:-:S04]  /*3d20*/  ISETP.NE.AND P5, PT, R148, RZ, PT ;  /* 0x000000ff9400720c */ /* 0x002fc80003fa5270 */
[----:B0-----:R-:W-:Y:S02]  /*3d30*/  FSEL R190, R189, RZ, !P5 ;  /* 0x000000ffbdbe7208 */ /* 0x001fe40006800000 */
        /* <DEDUP_REMOVED lines=17> */
[----:B------:R-:W-:Y:S01]  /*3e50*/  @P5 FADD.FTZ R148, R148, R149 ;  /* 0x0000009594945221 */ /* 0x000fe20000010000 */
[----:B------:R-:W-:-:S04]  /*3e60*/  @P5 MOV R149, R183 ;  /* 0x000000b700955202 */ /* 0x000fc80000000f00 */
        /* <DEDUP_REMOVED lines=23> */
[----:B0-----:R-:W-:Y:S02]  /*3fe0*/  @P5 PRMT R171, R148, 0x7610, R171 ;  /* 0x0000761094ab5816 */ /* 0x001fe400000000ab */
[C---:B-1----:R-:W-:Y:S01]  /*3ff0*/  @P5 PRMT R186, R149.reuse, 0x7610, R186 ;  /* 0x0000761095ba5816 */ /* 0x042fe200000000ba */
[----:B------:R-:W-:Y:S01]  /*4000*/  IMAD.U32 R190, R149, 0x10000, RZ ;  /* 0x0001000095be7824 */ /* 0x000fe200078e00ff */
[----:B------:R-:W-:Y:S01]  /*4010*/  @P5 PRMT R188, R150, 0x7610, R188 ;  /* 0x0000761096bc5816 */ /* 0x000fe200000000bc */
[----:B------:R-:W-:Y:S01]  /*4020*/  IMAD.WIDE.U32 R148, R148, 0x10000, RZ ;  /* 0x0001000094947825 */ /* 0x000fe200078e00ff */
[----:B------:R-:W-:-:S04]  /*4030*/  @P5 PRMT R187, R151, 0x7610, R187 ;  /* 0x0000761097bb5816 */ /* 0x000fc800000000bb */
        /* <DEDUP_REMOVED lines=13> */
.L_x_23:
        /* <DEDUP_REMOVED lines=10> */
.L_x_24:
[----:B------:R-:W-:Y:S02]  /*41b0*/  IADD3 R3, R3, 0x100, RZ ;  /* 0x0000010003037810 */ /* 0x000fe40007ffe0ff */
.L_x_22:
[----:B------:R-:W-:Y:S05]  /*41c0*/  BSYNC B0 ;  /* 0x0000000000007941 */ /* 0x000fea0003800000 */
.L_x_21:
        /* <DEDUP_REMOVED lines=15> */
[----:B------:R-:W-:Y:S02]  /*42c0*/  @P5 MOV R148, R180 ;  /* 0x000000b400945202 */ /* 0x000fe40000000f00 */
[----:B------:R-:W-:Y:S02]  /*42d0*/  @P5 SHF.R.U64 R149, R180, 0x10, R181 ;  /* 0x00000010b4955819 */ /* 0x000fe400000012b5 */
        /* <DEDUP_REMOVED lines=47> */
[----:B------:R-:W-:Y:S01]  /*45d0*/  HFMA2.MMA R192, -RZ, RZ, 0, 4.76837158203125e-07 ;  /* 0x00000008ffc07435 */ /* 0x000fe200000001ff */
[----:B------:R-:W-:-:S09]  /*45e0*/  LOP3.LUT R190, R190, 0xffff, R167, 0xf8, !PT ;  /* 0x0000ffffbebe7812 */ /* 0x000fd200078ef8a7 */
[----:B------:R-:W-:-:S05]  /*45f0*/  IMAD.WIDE.U32 R192, R3, R192, c[0x0][0x258] ;  /* 0x0000960003c07625 */ /* 0x000fca00078e00c0 */
[----:B------:R0:W-:Y:S02]  /*4600*/  STG.E.64 [R192.64], R190 ;  /* 0x000000bec0007986 */ /* 0x0001e4000c101b04 */
.L_x_27:
        /* <DEDUP_REMOVED lines=10> */
.L_x_28:
[----:B------:R-:W-:Y:S02]  /*46b0*/  IADD3 R3, R3, 0x100, RZ ;  /* 0x0000010003037810 */ /* 0x000fe40007ffe0ff */
.L_x_26:
[----:B------:R-:W-:Y:S05]  /*46c0*/  BSYNC B0 ;  /* 0x0000000000007941 */ /* 0x000fea0003800000 */
.L_x_25:
        /* <DEDUP_REMOVED lines=56> */
[----:B------:R-:W-:Y:S01]  /*4a50*/  HFMA2.MMA R150, -RZ, RZ, 0, 4.76837158203125e-07 ;  /* 0x00000008ff967435 */ /* 0x000fe200000001ff */
[----:B------:R-:W-:-:S09]  /*4a60*/  LOP3.LUT R149, R149, R190, R151, 0xfe, !PT ;  /* 0x000000be95957212 */ /* 0x000fd200078efe97 */
        /* <DEDUP_REMOVED lines=10> */
.L_x_31:
        /* <DEDUP_REMOVED lines=10> */
.L_x_32:
[----:B------:R-:W-:Y:S02]  /*4bb0*/  IADD3 R3, R3, 0x100, RZ ;  /* 0x0000010003037810 */ /* 0x000fe40007ffe0ff */
.L_x_30:
[----:B------:R-:W-:Y:S05]  /*4bc0*/  BSYNC B0 ;  /* 0x0000000000007941 */ /* 0x000fea0003800000 */
.L_x_29:
        /* <DEDUP_REMOVED lines=68> */
.L_x_35:
        /* <DEDUP_REMOVED lines=10> */
.L_x_36:
[----:B------:R-:W-:Y:S02]  /*50b0*/  IADD3 R3, R3, 0x100, RZ ;  /* 0x0000010003037810 */ /* 0x000fe40007ffe0ff */
.L_x_34:
[----:B------:R-:W-:Y:S05]  /*50c0*/  BSYNC B0 ;  /* 0x0000000000007941 */ /* 0x000fea0003800000 */
.L_x_33:
        /* <DEDUP_REMOVED lines=68> */
.L_x_39:
        /* <DEDUP_REMOVED lines=10> */
.L_x_40:
[----:B------:R-:W-:Y:S02]  /*55b0*/  IADD3 R3, R3, 0x100, RZ ;  /* 0x0000010003037810 */ /* 0x000fe40007ffe0ff */
.L_x_38:
[----:B------:R-:W-:Y:S05]  /*55c0*/  BSYNC B0 ;  /* 0x0000000000007941 */ /* 0x000fea0003800000 */
.L_x_37:
[----:B------:R-:W-:Y:S01]  /*55d0*/  ISETP.GE.U32.AND P5, PT, R4, 0x700, PT ;  /* 0x000007000400780c */ /* 0x000fe20003fa6070 */
[----:B------:R-:W-:-:S12]  /*55e0*/  BSSY B0, `(.L_x_41) ;  /* 0x000004e000007945 */ /* 0x000fd80003800000 */
[----:B------:R-:W-:Y:S05]  /*55f0*/  @!P5 BRA `(.L_x_42) ;  /* 0x000004c00000d947 */ /* 0x000fea0003800000 */
[----:B-1----:R-:W1:Y:S01]  /*5600*/  LDC.U8 R148, c[0x0][0x1f0] ;  /* 0x00007c00ff947b82 */ /* 0x002e620000000000 */
[----:B------:R-:W-:-:S04]  /*5610*/  ISETP.NE.U32.AND P6, PT, RZ, c[0x0][0x258], PT ;  /* 0x00009600ff007a0c */ /* 0x000fc80003fc5070 */
[----:B------:R-:W-:Y:S02]  /*5620*/  ISETP.NE.AND.EX P6, PT, RZ, c[0x0][0x25c], PT, P6 ;  /* 0x00009700ff007a0c */ /* 0x000fe40003fc5360 */
[----:B-1----:R-:W-:-:S04]  /*5630*/  ISETP.NE.AND P5, PT, R148, RZ, PT ;  /* 0x000000ff9400720c */ /* 0x002fc80003fa5270 */
[----:B------:R-:W-:Y:S02]  /*5640*/  FSEL R189, R189, RZ, !P5 ;  /* 0x000000ffbdbd7208 */ /* 0x000fe40006800000 */
[----:B------:R-:W-:-:S03]  /*5650*/  ISETP.NE.U32.AND P5, PT, RZ, c[0x0][0x218], PT ;  /* 0x00008600ff007a0c */ /* 0x000fc60003fa5070 */
[-CC-:B------:R-:W-:Y:S01]  /*5660*/  FFMA.FTZ R150, R160, R194.reuse, R189.reuse ;  /* 0x000000c2a0967223 */ /* 0x180fe200000100bd */
[----:B------:R-:W-:Y:S01]  /*5670*/  ISETP.NE.AND.EX P5, PT, RZ, c[0x0][0x21c], PT, P5 ;  /* 0x00008700ff007a0c */ /* 0x000fe20003fa5350 */
[-CC-:B------:R-:W-:Y:S02]  /*5680*/  FFMA.FTZ R149, R163, R194.reuse, R189.reuse ;  /* 0x000000c2a3957223 */ /* 0x180fe400000100bd */
[-CC-:B------:R-:W-:Y:S02]  /*5690*/  FFMA.FTZ R148, R161, R194.reuse, R189.reuse ;  /* 0x000000c2a1947223 */ /* 0x180fe400000100bd */
[----:B------:R-:W-:Y:S02]  /*56a0*/  FFMA.FTZ R194, R165, R194, R189 ;  /* 0x000000c2a5c27223 */ /* 0x000fe400000100bd */
[----:B------:R-:W-:Y:S02]  /*56b0*/  FADD.FTZ R150, R200, -R150 ;  /* 0x80000096c8967221 */ /* 0x000fe40000010000 */
[----:B------:R-:W-:-:S02]  /*56c0*/  FADD.FTZ R149, R164, -R149 ;  /* 0x80000095a4957221 */ /* 0x000fc40000010000 */
[----:B------:R-:W-:Y:S02]  /*56d0*/  FADD.FTZ R148, R162, -R148 ;  /* 0x80000094a2947221 */ /* 0x000fe40000010000 */
[----:B------:R-:W-:Y:S02]  /*56e0*/  FADD.FTZ R194, R166, -R194 ;  /* 0x800000c2a6c27221 */ /* 0x000fe40000010000 */
[C---:B------:R-:W-:Y:S02]  /*56f0*/  FMUL.FTZ R150, R2.reuse, R150 ;  /* 0x0000009602967220 */ /* 0x040fe40000410000 */
[C---:B------:R-:W-:Y:S02]  /*5700*/  FMUL.FTZ R149, R2.reuse, R149 ;  /* 0x0000009502957220 */ /* 0x040fe40000410000 */
[C---:B------:R-:W-:Y:S02]  /*5710*/  FMUL.FTZ R148, R2.reuse, R148 ;  /* 0x0000009402947220 */ /* 0x040fe40000410000 */
[----:B------:R-:W-:Y:S01]  /*5720*/  FMUL.FTZ R194, R2, R194 ;  /* 0x000000c202c27220 */ /* 0x000fe20000410000 */
[----:B------:R-:W-:-:S04]  /*5730*/  @P5 MOV R2, R172 ;  /* 0x000000ac00025202 */ /* 0x000fc80000000f00 */
[----:B------:R-:W-:-:S05]  /*5740*/  @P5 PRMT R2, RZ, 0x5410, R2 ;  /* 0x00005410ff025816 */ /* 0x000fca0000000002 */
[----:B------:R-:W-:Y:S01]  /*5750*/  @P5 FADD.FTZ R150, R150, R2 ;  /* 0x0000000296965221 */ /* 0x000fe20000010000 */
[----:B------:R-:W-:-:S04]  /*5760*/  @P5 SHF.R.U64 R2, R172, 0x10, R173 ;  /* 0x00000010ac025819 */ /* 0x000fc800000012ad */
[----:B------:R-:W-:-:S05]  /*5770*/  @P5 PRMT R2, RZ, 0x5410, R2 ;  /* 0x00005410ff025816 */ /* 0x000fca0000000002 */
[----:B------:R-:W-:Y:S02]  /*5780*/  @P5 FADD.FTZ R149, R149, R2 ;  /* 0x0000000295955221 */ /* 0x000fe40000010000 */
[----:B------:R-:W-:-:S05]  /*5790*/  @P5 IMAD.MOV.U32 R2, RZ, RZ, R173 ;  /* 0x000000ffff025224 */ /* 0x000fca00078e00ad */
[----:B------:R-:W-:-:S05]  /*57a0*/  @P5 PRMT R2, RZ, 0x5410, R2 ;  /* 0x00005410ff025816 */ /* 0x000fca0000000002 */
[----:B------:R-:W-:Y:S01]  /*57b0*/  @P5 FADD.FTZ R148, R148, R2 ;  /* 0x0000000294945221 */ /* 0x000fe20000010000 */
[----:B------:R-:W-:-:S04]  /*57c0*/  @P5 SHF.R.U32.HI R2, RZ, 0x10, R173 ;  /* 0x00000010ff025819 */ /* 0x000fc800000116ad */
[----:B------:R-:W-:-:S05]  /*57d0*/  @P5 PRMT R2, RZ, 0x5410, R2 ;  /* 0x00005410ff025816 */ /* 0x000fca0000000002 */
[----:B------:R-:W-:Y:S01]  /*57e0*/  @P5 FADD.FTZ R194, R194, R2 ;  /* 0x00000002c2c25221 */ /* 0x000fe20000010000 */
[----:B------:R-:W-:-:S03]  /*57f0*/  ISETP.NE.U32.AND P5, PT, RZ, c[0x0][0x258], PT ;  /* 0x00009600ff007a0c */ /* 0x000fc60003fa5070 */
[----:B------:R-:W-:Y:S01]  /*5800*/  F2F.BF16.F32 R151, R194 ;  /* 0x000000c200977304 */ /* 0x000fe20000202000 */
[----:B------:R-:W-:-:S13]  /*5810*/  ISETP.NE.AND.EX P5, PT, RZ, c[0x0][0x25c], PT, P5 ;  /* 0x00009700ff007a0c */ /* 0x000fda0003fa5350 */
[----:B------:R-:W-:Y:S02]  /*5820*/  @P5 F2FP.BF16.PACK_AB R2, RZ, R150 ;  /* 0x00000096ff02523e */ /* 0x000fe400000010ff */
[----:B------:R-:W-:Y:S02]  /*5830*/  F2F.BF16.F32 R150, R150 ;  /* 0x0000009600967304 */ /* 0x000fe40000202000 */
[----:B------:R-:W-:Y:S02]  /*5840*/  @P5 PRMT R167, R2, 0x7610, R167 ;  /* 0x0000761002a75816 */ /* 0x000fe400000000a7 */
[----:B------:R-:W-:-:S04]  /*5850*/  @P5 F2FP.BF16.PACK_AB R2, RZ, R149 ;  /* 0x00000095ff02523e */ /* 0x000fc800000010ff */
[----:B------:R-:W-:Y:S01]  /*5860*/  @P5 PRMT R168, R2, 0x7610, R168 ;  /* 0x0000761002a85816 */ /* 0x000fe200000000a8 */
[----:B------:R-:W1:Y:S01]  /*5870*/  F2F.BF16.F32 R149, R149 ;  /* 0x0000009500957304 */ /* 0x000e620000202000 */
[----:B------:R-:W-:-:S04]  /*5880*/  @P5 F2FP.BF16.PACK_AB R2, RZ, R148 ;  /* 0x00000094ff02523e */ /* 0x000fc800000010ff */
[----:B------:R-:W-:Y:S02]  /*5890*/  @P5 PRMT R169, R2, 0x7610, R169 ;  /* 0x0000761002a95816 */ /* 0x000fe400000000a9 */
[----:B------:R-:W-:-:S04]  /*58a0*/  @P5 F2FP.BF16.PACK_AB R2, RZ, R194 ;  /* 0x000000c2ff02523e */ /* 0x000fc800000010ff */
[----:B------:R-:W-:Y:S02]  /*58b0*/  @P5 PRMT R170, R2, 0x7610, R170 ;  /* 0x0000761002aa5816 */ /* 0x000fe400000000aa */
[----:B------:R-:W-:Y:S01]  /*58c0*/  ISETP.NE.U32.AND P5, PT, RZ, c[0x0][0x250], PT ;  /* 0x00009400ff007a0c */ /* 0x000fe20003fa5070 */
[----:B------:R2:W3:Y:S03]  /*58d0*/  F2F.BF16.F32 R2, R148 ;  /* 0x0000009400027304 */ /* 0x0004e60000202000 */
[----:B------:R-:W-:-:S13]  /*58e0*/  ISETP.NE.AND.EX P5, PT, RZ, c[0x0][0x254], PT, P5 ;  /* 0x00009500ff007a0c */ /* 0x000fda0003fa5350 */
[C---:B-1----:R-:W-:Y:S01]  /*58f0*/  @P5 PRMT R171, R149.reuse, 0x7610, R171 ;  /* 0x0000761095ab5816 */ /* 0x042fe200000000ab */
[----:B--2---:R-:W-:Y:S01]  /*5900*/  IMAD.WIDE.U32 R148, R149, 0x10000, RZ ;  /* 0x0001000095947825 */ /* 0x004fe200078e00ff */
[C---:B------:R-:W-:Y:S02]  /*5910*/  @P5 PRMT R186, R151.reuse, 0x7610, R186 ;  /* 0x0000761097ba5816 */ /* 0x040fe400000000ba */
[----:B------:R-:W-:Y:S01]  /*5920*/  @P5 PRMT R188, R150, 0x7610, R188 ;  /* 0x0000761096bc5816 */ /* 0x000fe200000000bc */
[----:B------:R-:W-:Y:S01]  /*5930*/  IMAD.U32 R151, R151, 0x10000, RZ ;  /* 0x0001000097977824 */ /* 0x000fe200078e00ff */
[----:B------:R-:W-:Y:S01]  /*5940*/  LOP3.LUT R148, R148, R150, RZ, 0xfc, !PT ;  /* 0x0000009694947212 */ /* 0x000fe200078efcff */
[----:B------:R-:W-:Y:S01]  /*5950*/  IMAD.MOV.U32 R150, RZ, RZ, 0x8 ;  /* 0x00000008ff967424 */ /* 0x000fe200078e00ff */
[----:B---3--:R-:W-:Y:S02]  /*5960*/  @P5 PRMT R187, R2, 0x7610, R187 ;  /* 0x0000761002bb5816 */ /* 0x008fe400000000bb */
[----:B------:R-:W-:Y:S01]  /*5970*/  LOP3.LUT R149, R149, R151, R2, 0xfe, !PT ;  /* 0x0000009795957212 */ /* 0x000fe200078efe02 */
[----:B------:R-:W-:Y:S01]  /*5980*/  IMAD.WIDE.U32 R150, R3, R150, c[0x0][0x248] ;  /* 0x0000920003967625 */ /* 0x000fe200078e0096 */
[----:B------:R-:W-:Y:S05]  /*5990*/  @!P6 BRA `(.L_x_43) ;  /* 0x000000800000e947 */ /* 0x000fea0003800000 */
[----:B0-----:R-:W-:Y:S01]  /*59a0*/  LOP3.LUT R190, R168, 0xffff, RZ, 0xc0, !PT ;  /* 0x0000ffffa8be7812 */ /* 0x001fe200078ec0ff */
[----:B------:R-:W-:Y:S01]  /*59b0*/  HFMA2.MMA R192, -RZ, RZ, 0, 4.76837158203125e-07 ;  /* 0x00000008ffc07435 */ /* 0x000fe200000001ff */
[----:B------:R-:W-:-:S03]  /*59c0*/  PRMT R2, R169, 0x5410, R170 ;  /* 0x00005410a9027816 */ /* 0x000fc600000000aa */
[----:B------:R-:W-:-:S05]  /*59d0*/  IMAD.WIDE.U32 R190, R190, 0x10000, RZ ;  /* 0x00010000bebe7825 */ /* 0x000fca00078e00ff */
[----:B------:R-:W-:Y:S01]  /*59e0*/  LOP3.LUT R191, R2, R191, RZ, 0xfc, !PT ;  /* 0x000000bf02bf7212 */ /* 0x000fe200078efcff */
[----:B------:R-:W-:Y:S01]  /*59f0*/  IMAD.WIDE.U32 R192, R3, R192, c[0x0][0x258] ;  /* 0x0000960003c07625 */ /* 0x000fe200078e00c0 */
[----:B------:R-:W-:-:S05]  /*5a00*/  LOP3.LUT R190, R190, 0xffff, R167, 0xf8, !PT ;  /* 0x0000ffffbebe7812 */ /* 0x000fca00078ef8a7 */
[----:B------:R0:W-:Y:S02]  /*5a10*/  STG.E.64 [R192.64], R190 ;  /* 0x000000bec0007986 */ /* 0x0001e4000c101b04 */
.L_x_43:
        /* <DEDUP_REMOVED lines=10> */
.L_x_42:
[----:B------:R-:W-:Y:S05]  /*5ac0*/  BSYNC B0 ;  /* 0x0000000000007941 */ /* 0x000fea0003800000 */
.L_x_41:
[----:B------:R-:W-:Y:S02]  /*5ad0*/  LOP3.LUT P5, RZ, R205, 0xff, RZ, 0xc0, !PT ;  /* 0x000000ffcdff7812 */ /* 0x000fe400078ac0ff */
[----:B------:R-:W-:Y:S02]  /*5ae0*/  IADD3 R0, R0, c[0x0][0x160], RZ ;  /* 0x0000580000007a10 */ /* 0x000fe40007ffe0ff */
[----:B------:R-:W-:Y:S02]  /*5af0*/  SEL R205, RZ, 0x1, P5 ;  /* 0x00000001ffcd7807 */ /* 0x000fe40002800000 */
[----:B------:R-:W-:-:S13]  /*5b00*/  ISETP.GE.AND P5, PT, R0, c[0x0][0x164], PT ;  /* 0x0000590000007a0c */ /* 0x000fda0003fa6270 */
[----:B01----:R-:W-:Y:S01]  /*5b10*/  @P5 CALL.REL.NOINC `(.L_x_0) ;  /* 0x0000001000005944 */ /* 0x003fe20003c00000 */
[----:B------:R-:W-:Y:S05]  /*5b20*/  BRA `(.L_x_44) ;  /* 0xffffb3e000007947 */ /* 0x000fea000383ffff */
.L_x_0:
[----:B0-----:R-:W0:Y:S01]  /*5b30*/  S2UR UR6, SR_CTAID.X ;  /* 0x00000000000679c3 */ /* 0x001e220000002500 */
[----:B-----5:R-:W0:Y:S01]  /*5b40*/  S2R R2, SR_TID.X ;  /* 0x0000000000027919 */ /* 0x020e220000002100 */
[----:B------:R-:W-:Y:S01]  /*5b50*/  LOP3.LUT P5, RZ, R4, 0xffffff00, RZ, 0xc0, !PT ;  /* 0xffffff0004ff7812 */ /* 0x000fe200078ac0ff */
[----:B------:R-:W-:Y:S01]  /*5b60*/  BSSY B0, `(.L_x_45) ;  /* 0x0000010000007945 */ /* 0x000fe20003800000 */
[C---:B0-----:R-:W-:Y:S02]  /*5b70*/  LEA.HI R0, R2.reuse, UR6, RZ, 0x18 ;  /* 0x0000000602007c11 */ /* 0x041fe4000f8fc0ff */
[----:B------:R-:W-:-:S03]  /*5b80*/  LOP3.LUT R3, R2, 0xff, RZ, 0xc0, !PT ;  /* 0x000000ff02037812 */ /* 0x000fc600078ec0ff */
[----:B------:R-:W-:-:S05]  /*5b90*/  IMAD R0, R0, c[0x0][0x168], RZ ;  /* 0x00005a0000007a24 */ /* 0x000fca00078e02ff */
[----:B------:R-:W-:Y:S01]  /*5ba0*/  LEA.HI R0, R0, R3, RZ, 0x1e ;  /* 0x0000000300007211 */ /* 0x000fe200078ff0ff */
[----:B------:R-:W-:Y:S05]  /*5bb0*/  @!P5 BRA `(.L_x_46) ;  /* 0x000000a00000d947 */ /* 0x000fea0003800000 */
[----:B------:R-:W-:-:S04]  /*5bc0*/  IMAD.MOV.U32 R11, RZ, RZ, 0x10 ;  /* 0x00000010ff0b7424 */ /* 0x000fc800078e00ff */
[----:B------:R-:W-:-:S04]  /*5bd0*/  IMAD.WIDE.U32 R2, R0, R11, c[0x0][0x220] ;  /* 0x0000880000027625 */ /* 0x000fc800078e000b */
[CC--:B------:R-:W-:Y:S01]  /*5be0*/  IMAD.WIDE.U32 R6, R0.reuse, R11.reuse, c[0x0][0x228] ;  /* 0x00008a0000067625 */ /* 0x0c0fe200078e000b */
[----:B------:R0:W-:Y:S03]  /*5bf0*/  STG.E.128 [R2.64], R64 ;  /* 0x0000004002007986 */ /* 0x0001e6000c101d04 */
[CC--:B------:R-:W-:Y:S01]  /*5c00*/  IMAD.WIDE.U32 R8, R0.reuse, R11.reuse, c[0x0][0x230] ;  /* 0x00008c0000087625 */ /* 0x0c0fe200078e000b */
[----:B------:R0:W-:Y:S03]  /*5c10*/  STG.E.128 [R6.64], R36 ;  /* 0x0000002406007986 */ /* 0x0001e6000c101d04 */
[C---:B------:R-:W-:Y:S01]  /*5c20*/  IMAD.WIDE.U32 R10, R0.reuse, R11, c[0x0][0x238] ;  /* 0x00008e00000a7625 */ /* 0x040fe200078e000b */
[----:B------:R0:W-:Y:S01]  /*5c30*/  STG.E.128 [R8.64], R120 ;  /* 0x0000007808007986 */ /* 0x0001e2000c101d04 */
[----:B------:R-:W-:-:S03]  /*5c40*/  IADD3 R0, R0, 0x100, RZ ;  /* 0x0000010000007810 */ /* 0x000fc60007ffe0ff */
[----:B------:R0:W-:Y:S04]  /*5c50*/  STG.E.128 [R10.64], R92 ;  /* 0x0000005c0a007986 */ /* 0x0001e8000c101d04 */
.L_x_46:
[----:B------:R-:W-:Y:S05]  /*5c60*/  BSYNC B0 ;  /* 0x0000000000007941 */ /* 0x000fea0003800000 */
.L_x_45:
[----:B------:R-:W-:Y:S01]  /*5c70*/  BSSY B0, `(.L_x_47) ;  /* 0x000000c000007945 */ /* 0x000fe20003800000 */
[----:B------:R-:W-:Y:S05]  /*5c80*/  @!P0 BRA `(.L_x_48) ;  /* 0x000000a000008947 */ /* 0x000fea0003800000 */
[----:B0-----:R-:W-:-:S04]  /*5c90*/  IMAD.MOV.U32 R11, RZ, RZ, 0x10 ;  /* 0x00000010ff0b7424 */ /* 0x001fc800078e00ff */
        /* <DEDUP_REMOVED lines=9> */
.L_x_48:
[----:B------:R-:W-:Y:S05]  /*5d30*/  BSYNC B0 ;  /* 0x0000000000007941 */ /* 0x000fea0003800000 */
.L_x_47:
        /* <DEDUP_REMOVED lines=12> */
.L_x_50:
[----:B------:R-:W-:Y:S05]  /*5e00*/  BSYNC B0 ;  /* 0x0000000000007941 */ /* 0x000fea0003800000 */
.L_x_49:
[----:B------:R-:W-:Y:S01]  /*5e10*/  BSSY B0, `(.L_x_51) ;  /* 0x000000c000007945 */ /* 0x000fe20003800000 */
[----:B------:R-:W-:Y:S05]  /*5e20*/  @!P2 BRA `(.L_x_52) ;  /* 0x000000a00000a947 */ /* 0x000fea0003800000 */
[----:B0-----:R-:W-:-:S05]  /*5e30*/  MOV R11, 0x10 ;  /* 0x00000010000b7802 */ /* 0x001fca0000000f00 */
        /* <DEDUP_REMOVED lines=9> */
.L_x_52:
[----:B------:R-:W-:Y:S05]  /*5ed0*/  BSYNC B0 ;  /* 0x0000000000007941 */ /* 0x000fea0003800000 */
.L_x_51:
        /* <DEDUP_REMOVED lines=12> */
.L_x_54:
[----:B------:R-:W-:Y:S05]  /*5fa0*/  BSYNC B0 ;  /* 0x0000000000007941 */ /* 0x000fea0003800000 */
.L_x_53:
        /* <DEDUP_REMOVED lines=12> */
.L_x_56:
[----:B------:R-:W-:Y:S05]  /*6070*/  BSYNC B0 ;  /* 0x0000000000007941 */ /* 0x000fea0003800000 */
.L_x_55:
[----:B------:R-:W-:-:S13]  /*6080*/  ISETP.GE.U32.AND P0, PT, R4, 0x700, PT ;  /* 0x000007000400780c */ /* 0x000fda0003f06070 */
[----:B------:R-:W-:Y:S05]  /*6090*/  @!P0 EXIT ;  /* 0x000000000000894d */ /* 0x000fea0003800000 */
[----:B0-----:R-:W-:-:S04]  /*60a0*/  IMAD.MOV.U32 R9, RZ, RZ, 0x10 ;  /* 0x00000010ff097424 */ /* 0x001fc800078e00ff */
[----:B------:R-:W-:-:S04]  /*60b0*/  IMAD.WIDE.U32 R2, R0, R9, c[0x0][0x220] ;  /* 0x0000880000027625 */ /* 0x000fc800078e0009 */
[CC--:B------:R-:W-:Y:S01]  /*60c0*/  IMAD.WIDE.U32 R4, R0.reuse, R9.reuse, c[0x0][0x228] ;  /* 0x00008a0000047625 */ /* 0x0c0fe200078e0009 */
[----:B------:R-:W-:Y:S03]  /*60d0*/  STG.E.128 [R2.64], R88 ;  /* 0x0000005802007986 */ /* 0x000fe6000c101d04 */
[CC--:B------:R-:W-:Y:S01]  /*60e0*/  IMAD.WIDE.U32 R6, R0.reuse, R9.reuse, c[0x0][0x230] ;  /* 0x00008c0000067625 */ /* 0x0c0fe200078e0009 */
[----:B------:R-:W-:Y:S03]  /*60f0*/  STG.E.128 [R4.64], R60 ;  /* 0x0000003c04007986 */ /* 0x000fe6000c101d04 */
[----:B------:R-:W-:Y:S01]  /*6100*/  IMAD.WIDE.U32 R8, R0, R9, c[0x0][0x238] ;  /* 0x00008e0000087625 */ /* 0x000fe200078e0009 */
[----:B------:R-:W-:Y:S04]  /*6110*/  STG.E.128 [R6.64], R144 ;  /* 0x0000009006007986 */ /* 0x000fe8000c101d04 */
[----:B------:R-:W-:Y:S01]  /*6120*/  STG.E.128 [R8.64], R116 ;  /* 0x0000007408007986 */ /* 0x000fe2000c101d04 */
[----:B------:R-:W-:Y:S05]  /*6130*/  EXIT ;  /* 0x000000000000794d */ /* 0x000fea0003800000 */
.L_x_15:
[----:B------:R-:W-:Y:S01]  /*6140*/  MOV R149, R150 ;  /* 0x0000009600957202 */ /* 0x000fe20000000f00 */
[----:B------:R-:W-:Y:S01]  /*6150*/  IMAD.MOV.U32 R190, RZ, RZ, 0x10 ;  /* 0x00000010ffbe7424 */ /* 0x000fe200078e00ff */
[----:B------:R-:W-:Y:S01]  /*6160*/  MOV R148, 0x61a0 ;  /* 0x000061a000947802 */ /* 0x000fe20000000f00 */
[----:B------:R-:W-:-:S02]  /*6170*/  IMAD.MOV.U32 R194, RZ, RZ, 0x1f ;  /* 0x0000001fffc27424 */ /* 0x000fc400078e00ff */
[----:B------:R-:W-:Y:S02]  /*6180*/  IMAD.MOV.U32 R193, RZ, RZ, -0x1 ;  /* 0xffffffffffc17424 */ /* 0x000fe400078e00ff */
[----:B------:R-:W-:Y:S05]  /*6190*/  CALL.REL.NOINC `($__internal_0_$__cuda_sm70_shflsync_down_p) ;  /* 0x0000046000007944 */ /* 0x000fea0003c00000 */
[----:B-1----:R-:W-:Y:S01]  /*61a0*/  MOV R191, R190 ;  /* 0x000000be00bf7202 */ /* 0x002fe20000000f00 */
[----:B------:R-:W-:Y:S05]  /*61b0*/  BRA `(.L_x_57) ;  /* 0xffffd31000007947 */ /* 0x000fea000383ffff */
.L_x_16:
[----:B------:R-:W-:Y:S01]  /*61c0*/  IMAD.MOV.U32 R149, RZ, RZ, R151 ;  /* 0x000000ffff957224 */ /* 0x000fe200078e0097 */
[----:B------:R-:W-:Y:S01]  /*61d0*/  MOV R193, 0xffffffff ;  /* 0xffffffff00c17802 */ /* 0x000fe20000000f00 */
[----:B------:R-:W-:Y:S01]  /*61e0*/  IMAD.MOV.U32 R190, RZ, RZ, 0x10 ;  /* 0x00000010ffbe7424 */ /* 0x000fe200078e00ff */
[----:B------:R-:W-:Y:S01]  /*61f0*/  MOV R148, 0x6220 ;  /* 0x0000622000947802 */ /* 0x000fe20000000f00 */
[----:B------:R-:W-:Y:S02]  /*6200*/  IMAD.MOV.U32 R194, RZ, RZ, 0x1f ;  /* 0x0000001fffc27424 */ /* 0x000fe400078e00ff */
[----:B01----:R-:W-:Y:S05]  /*6210*/  CALL.REL.NOINC `($__internal_0_$__cuda_sm70_shflsync_down_p) ;  /* 0x000003e000007944 */ /* 0x003fea0003c00000 */
[----:B------:R-:W-:Y:S01]  /*6220*/  FADD.FTZ R150, R191, R150 ;  /* 0x00000096bf967221 */ /* 0x000fe20000010000 */
[----:B------:R-:W-:Y:S01]  /*6230*/  MOV R148, 0x62a0 ;  /* 0x000062a000947802 */ /* 0x000fe20000000f00 */
[----:B-1----:R-:W-:Y:S02]  /*6240*/  FADD.FTZ R151, R151, R190 ;  /* 0x000000be97977221 */ /* 0x002fe40000010000 */
[----:B------:R-:W-:Y:S01]  /*6250*/  IMAD.MOV.U32 R190, RZ, RZ, 0x8 ;  /* 0x00000008ffbe7424 */ /* 0x000fe200078e00ff */
[----:B------:R-:W-:Y:S01]  /*6260*/  MOV R149, R150 ;  /* 0x0000009600957202 */ /* 0x000fe20000000f00 */
[----:B------:R-:W-:-:S02]  /*6270*/  IMAD.MOV.U32 R194, RZ, RZ, 0x1f ;  /* 0x0000001fffc27424 */ /* 0x000fc400078e00ff */
[----:B------:R-:W-:Y:S02]  /*6280*/  IMAD.MOV.U32 R193, RZ, RZ, -0x1 ;  /* 0xffffffffffc17424 */ /* 0x000fe400078e00ff */
[----:B------:R-:W-:Y:S05]  /*6290*/  CALL.REL.NOINC `($__internal_0_$__cuda_sm70_shflsync_down_p) ;  /* 0x0000036000007944 */ /* 0x000fea0003c00000 */
[----:B------:R-:W-:Y:S01]  /*62a0*/  HFMA2.MMA R194, -RZ, RZ, 0, 1.847743988037109375e-06 ;  /* 0x0000001fffc27435 */ /* 0x000fe200000001ff */
[----:B-1----:R-:W-:Y:S01]  /*62b0*/  IMAD.MOV.U32 R191, RZ, RZ, R190 ;  /* 0x000000ffffbf7224 */ /* 0x002fe200078e00be */
[----:B------:R-:W-:Y:S01]  /*62c0*/  MOV R148, 0x6310 ;  /* 0x0000631000947802 */ /* 0x000fe20000000f00 */
[----:B------:R-:W-:Y:S02]  /*62d0*/  IMAD.MOV.U32 R149, RZ, RZ, R151 ;  /* 0x000000ffff957224 */ /* 0x000fe400078e0097 */
[----:B------:R-:W-:Y:S02]  /*62e0*/  IMAD.MOV.U32 R190, RZ, RZ, 0x8 ;  /* 0x00000008ffbe7424 */ /* 0x000fe400078e00ff */
[----:B------:R-:W-:Y:S02]  /*62f0*/  IMAD.MOV.U32 R193, RZ, RZ, -0x1 ;  /* 0xffffffffffc17424 */ /* 0x000fe400078e00ff */
[----:B------:R-:W-:Y:S05]  /*6300*/  CALL.REL.NOINC `($__internal_0_$__cuda_sm70_shflsync_down_p) ;  /* 0x000002f000007944 */ /* 0x000fea0003c00000 */
[----:B------:R-:W-:Y:S01]  /*6310*/  FADD.FTZ R150, R191, R150 ;  /* 0x00000096bf967221 */ /* 0x000fe20000010000 */
[----:B------:R-:W-:Y:S01]  /*6320*/  MOV R193, 0xffffffff ;  /* 0xffffffff00c17802 */ /* 0x000fe20000000f00 */
[----:B-1----:R-:W-:Y:S01]  /*6330*/  FADD.FTZ R151, R151, R190 ;  /* 0x000000be97977221 */ /* 0x002fe20000010000 */
[----:B------:R-:W-:Y:S01]  /*6340*/  MOV R148, 0x6390 ;  /* 0x0000639000947802 */ /* 0x000fe20000000f00 */
[----:B------:R-:W-:-:S02]  /*6350*/  IMAD.MOV.U32 R190, RZ, RZ, 0x4 ;  /* 0x00000004ffbe7424 */ /* 0x000fc400078e00ff */
[----:B------:R-:W-:Y:S02]  /*6360*/  IMAD.MOV.U32 R194, RZ, RZ, 0x1f ;  /* 0x0000001fffc27424 */ /* 0x000fe400078e00ff */
[----:B------:R-:W-:Y:S02]  /*6370*/  IMAD.MOV.U32 R149, RZ, RZ, R150 ;  /* 0x000000ffff957224 */ /* 0x000fe400078e0096 */
[----:B------:R-:W-:Y:S05]  /*6380*/  CALL.REL.NOINC `($__internal_0_$__cuda_sm70_shflsync_down_p) ;  /* 0x0000027000007944 */ /* 0x000fea0003c00000 */
[----:B-1----:R-:W-:Y:S01]  /*6390*/  IMAD.MOV.U32 R191, RZ, RZ, R190 ;  /* 0x000000ffffbf7224 */ /* 0x002fe200078e00be */
[----:B------:R-:W-:Y:S01]  /*63a0*/  HFMA2.MMA R190, -RZ, RZ, 0, 2.384185791015625e-07 ;  /* 0x00000004ffbe7435 */ /* 0x000fe200000001ff */
[----:B------:R-:W-:Y:S01]  /*63b0*/  IMAD.MOV.U32 R149, RZ, RZ, R151 ;  /* 0x000000ffff957224 */ /* 0x000fe200078e0097 */
[----:B------:R-:W-:Y:S01]  /*63c0*/  MOV R148, 0x6400 ;  /* 0x0000640000947802 */ /* 0x000fe20000000f00 */
        /* <DEDUP_REMOVED lines=8> */
[----:B------:R-:W-:Y:S02]  /*6450*/  IMAD.MOV.U32 R193, RZ, RZ, -0x1 ;  /* 0xffffffffffc17424 */ /* 0x000fe400078e00ff */
[----:B------:R-:W-:Y:S02]  /*6460*/  IMAD.MOV.U32 R149, RZ, RZ, R150 ;  /* 0x000000ffff957224 */ /* 0x000fe400078e0096 */
[----:B------:R-:W-:Y:S05]  /*6470*/  CALL.REL.NOINC `($__internal_0_$__cuda_sm70_shflsync_down_p) ;  /* 0x0000018000007944 */ /* 0x000fea0003c00000 */
[----:B-1----:R-:W-:Y:S01]  /*6480*/  IMAD.MOV.U32 R191, RZ, RZ, R190 ;  /* 0x000000ffffbf7224 */ /* 0x002fe200078e00be */
[----:B------:R-:W-:Y:S01]  /*6490*/  MOV R149, R151 ;  /* 0x0000009700957202 */ /* 0x000fe20000000f00 */
[----:B------:R-:W-:Y:S01]  /*64a0*/  IMAD.MOV.U32 R190, RZ, RZ, 0x2 ;  /* 0x00000002ffbe7424 */ /* 0x000fe200078e00ff */
[----:B------:R-:W-:Y:S01]  /*64b0*/  MOV R148, 0x64f0 ;  /* 0x000064f000947802 */ /* 0x000fe20000000f00 */
[----:B------:R-:W-:Y:S02]  /*64c0*/  IMAD.MOV.U32 R194, RZ, RZ, 0x1f ;  /* 0x0000001fffc27424 */ /* 0x000fe400078e00ff */
[----:B------:R-:W-:Y:S02]  /*64d0*/  IMAD.MOV.U32 R193, RZ, RZ, -0x1 ;  /* 0xffffffffffc17424 */ /* 0x000fe400078e00ff */
[----:B------:R-:W-:Y:S05]  /*64e0*/  CALL.REL.NOINC `($__internal_0_$__cuda_sm70_shflsync_down_p) ;  /* 0x0000011000007944 */ /* 0x000fea0003c00000 */
[----:B------:R-:W-:Y:S01]  /*64f0*/  FADD.FTZ R150, R191, R150 ;  /* 0x00000096bf967221 */ /* 0x000fe20000010000 */
[----:B------:R-:W-:Y:S01]  /*6500*/  MOV R148, 0x6570 ;  /* 0x0000657000947802 */ /* 0x000fe20000000f00 */
[----:B-1----:R-:W-:Y:S01]  /*6510*/  FADD.FTZ R151, R151, R190 ;  /* 0x000000be97977221 */ /* 0x002fe20000010000 */
[----:B------:R-:W-:Y:S01]  /*6520*/  HFMA2.MMA R190, -RZ, RZ, 0, 5.9604644775390625e-08 ;  /* 0x00000001ffbe7435 */ /* 0x000fe200000001ff */
[----:B------:R-:W-:-:S02]  /*6530*/  IMAD.MOV.U32 R194, RZ, RZ, 0x1f ;  /* 0x0000001fffc27424 */ /* 0x000fc400078e00ff */
[----:B------:R-:W-:Y:S02]  /*6540*/  IMAD.MOV.U32 R193, RZ, RZ, -0x1 ;  /* 0xffffffffffc17424 */ /* 0x000fe400078e00ff */
[----:B------:R-:W-:Y:S02]  /*6550*/  IMAD.MOV.U32 R149, RZ, RZ, R150 ;  /* 0x000000ffff957224 */ /* 0x000fe400078e0096 */
[----:B------:R-:W-:Y:S05]  /*6560*/  CALL.REL.NOINC `($__internal_0_$__cuda_sm70_shflsync_down_p) ;  /* 0x0000009000007944 */ /* 0x000fea0003c00000 */
[----:B-1----:R-:W-:Y:S01]  /*6570*/  MOV R191, R190 ;  /* 0x000000be00bf7202 */ /* 0x002fe20000000f00 */
[----:B------:R-:W-:Y:S01]  /*6580*/  IMAD.MOV.U32 R149, RZ, RZ, R151 ;  /* 0x000000ffff957224 */ /* 0x000fe200078e0097 */
[----:B------:R-:W-:Y:S01]  /*6590*/  MOV R193, 0xffffffff ;  /* 0xffffffff00c17802 */ /* 0x000fe20000000f00 */
[----:B------:R-:W-:Y:S01]  /*65a0*/  IMAD.MOV.U32 R190, RZ, RZ, 0x1 ;  /* 0x00000001ffbe7424 */ /* 0x000fe200078e00ff */
[----:B------:R-:W-:Y:S01]  /*65b0*/  MOV R148, 0x65e0 ;  /* 0x000065e000947802 */ /* 0x000fe20000000f00 */
[----:B------:R-:W-:Y:S02]  /*65c0*/  IMAD.MOV.U32 R194, RZ, RZ, 0x1f ;  /* 0x0000001fffc27424 */ /* 0x000fe400078e00ff */
[----:B------:R-:W-:Y:S05]  /*65d0*/  CALL.REL.NOINC `($__internal_0_$__cuda_sm70_shflsync_down_p) ;  /* 0x0000002000007944 */ /* 0x000fea0003c00000 */
[----:B-1----:R-:W-:Y:S01]  /*65e0*/  IMAD.MOV.U32 R149, RZ, RZ, R190 ;  /* 0x000000ffff957224 */ /* 0x002fe200078e00be */
[----:B------:R-:W-:Y:S05]  /*65f0*/  BRA `(.L_x_58) ;  /* 0xffffcff000007947 */ /* 0x000fea000383ffff */
        .weak           $__internal_0_$__cuda_sm70_shflsync_down_p
        .type           $__internal_0_$__cuda_sm70_shflsync_down_p,@function
        .size           $__internal_0_$__cuda_sm70_shflsync_down_p,(.L_x_3362 - $__internal_0_$__cuda_sm70_shflsync_down_p)
$__internal_0_$__cuda_sm70_shflsync_down_p:
[----:B------:R-:W-:Y:S04]  /*6600*/  WARPSYNC R193 ;  /* 0x000000c100007348 */ /* 0x000fe80003800000 */
[----:B------:R0:W1:Y:S02]  /*6610*/  SHFL.DOWN PT, R190, R149, R190, R194 ;  /* 0x080000be95be7389 */ /* 0x00006400000e00c2 */
[----:B0-----:R-:W-:-:S04]  /*6620*/  IMAD.MOV.U32 R149, RZ, RZ, 0x0 ;  /* 0x00000000ff957424 */ /* 0x001fc800078e00ff */
[----:B------:R-:W-:Y:S05]  /*6630*/  RET.REL.NODEC R148 `(_ZN10layer_norm31ln_parallel_residual_bwd_kernelINS_13Kernel_traitsI13__nv_bfloat16S2_S2_S2_fjLj7168ELj1ELj1ELj8ELj8ENS_18Kernel_traits_baseILj7168ES2_S2_S2_S2_fjLj256EEEEELb0ELb0ELb0EEEvNS_9BwdParamsE) ;  /* 0xffff99c094007950 */ /* 0x000fea0003c3ffff */
.L_x_59:
[----:B------:R-:W-:-:S00]  /*6640*/  BRA `(.L_x_59) ;  /* 0xfffffff000007947 */ /* 0x000fc0000383ffff */
[----:B------:R-:W-:-:S00]  /*6650*/  NOP ;  /* 0x0000000000007918 */ /* 0x000fc00000000000 */
        /* <DEDUP_REMOVED lines=10> */
.L_x_3362:


//--------------------- .text._ZN10layer_norm31ln_parallel_residual_bwd_kernelINS_13Kernel_traitsI13__nv_bfloat16S2_S2_S2_fjLj7168ELj1ELj1ELj8ELj8ENS_18Kernel_traits_baseILj7168ES2_S2_S2_S2_fjLj256EEEEELb0ELb0ELb1EEEvNS_9BwdParamsE --------------------------
	.section	.text._ZN10layer_norm31ln_parallel_residual_bwd_kernelINS_13Kernel_traitsI13__nv_bfloat16S2_S2_S2_fjLj7168ELj1ELj1ELj8ELj8ENS_18Kernel_traits_baseILj7168ES2_S2_S2_S2_fjLj256EEEEELb0ELb0ELb1EEEvNS_9BwdParamsE,"ax",@progbits
	.sectioninfo	@"SHI_REGISTERS=255"
	.align	128
        .global         _ZN10layer_norm31ln_parallel_residual_bwd_kernelINS_13Kernel_traitsI13__nv_bfloat16S2_S2_S2_fjLj7168ELj1ELj1ELj8ELj8ENS_18Kernel_traits_baseILj7168ES2_S2_S2_S2_fjLj256EEEEELb0ELb0ELb1EEEvNS_9BwdParamsE
        .type           _ZN10layer_norm31ln_parallel_residual_bwd_kernelINS_13Kernel_traitsI13__nv_bfloat16S2_S2_S2_fjLj7168ELj1ELj1ELj8ELj8ENS_18Kernel_traits_baseILj7168ES2_S2_S2_S2_fjLj256EEEEELb0ELb0ELb1EEEvNS_9BwdParamsE,@function
        .size           _ZN10layer_norm31ln_parallel_residual_bwd_kernelINS_13Kernel_traitsI13__nv_bfloat16S2_S2_S2_fjLj7168ELj1ELj1ELj8ELj8ENS_18Kernel_traits_baseILj7168ES2_S2_S2_S2_fjLj256EEEEELb0ELb0ELb1EEEvNS_9BwdParamsE,(.L_x_3363 - _ZN10layer_norm31ln_parallel_residual_bwd_kernelINS_13Kernel_traitsI13__nv_bfloat16S2_S2_S2_fjLj7168ELj1ELj1ELj8ELj8ENS_18Kernel_traits_baseILj7168ES2_S2_S2_S2_fjLj256EEEEELb0ELb0ELb1EEEvNS_9BwdParamsE)
        .other          _ZN10layer_norm31ln_parallel_residual_bwd_kernelINS_13Kernel_traitsI13__nv_bfloat16S2_S2_S2_fjLj7168ELj1ELj1ELj8ELj8ENS_18Kernel_traits_baseILj7168ES2_S2_S2_S2_fjLj256EEEEELb0ELb0ELb1EEEvNS_9BwdParamsE,@"STO_CUDA_ENTRY STV_DEFAULT"
_ZN10layer_norm31ln_parallel_residual_bwd_kernelINS_13Kernel_traitsI13__nv_bfloat16S2_S2_S2_fjLj7168ELj1ELj1ELj8ELj8ENS_18Kernel_traits_baseILj7168ES2_S2_S2_S2_fjLj256EEEEELb0ELb0ELb1EEEvNS_9BwdParamsE:
.text._ZN10layer_norm31ln_parallel_residual_bwd_kernelINS_13Kernel_traitsI13__nv_bfloat16S2_S2_S2_fjLj7168ELj1ELj1ELj8ELj8ENS_18Kernel_traits_baseILj7168ES2_S2_S2_S2_fjLj256EEEEELb0ELb0ELb1EEEvNS_9BwdParamsE:
[----:B------:R-:W-:-:S03]  /*0000*/  IMAD.MOV.U32 R1, RZ, RZ, c[0x0][0x28] ;  /* 0x00000a00ff017624 */ /* 0x000fc600078e00ff */
[----:B------:R-:W0:Y:S01]  /*0010*/  S2UR UR4, SR_CTAID.X ;  /* 0x00000000000479c3 */ /* 0x000e220000002500 */
[----:B------:R-:W0:Y:S01]  /*0020*/  S2R R0, SR_TID.X ;  /* 0x0000000000007919 */ /* 0x000e220000002100 */
[----:B------:R-:W-:Y:S02]  /*0030*/  IADD3 R1, R1, -0x50, RZ ;  /* 0xffffffb001017810 */ /* 0x000fe40007ffe0ff */
[----:B0-----:R-:W-:Y:S01]  /*0040*/  LEA.HI R157, R0, UR4, RZ, 0x18 ;  /* 0x00000004009d7c11 */ /* 0x001fe2000f8fc0ff */
[----:B------:R-:W-:-:S03]  /*0050*/  ULDC.64 UR4, c[0x0][0x118] ;  /* 0x0000460000047ab9 */ /* 0x000fc60000000a00 */
[----:B------:R-:W-:-:S13]  /*0060*/  ISETP.GE.AND P0, PT, R157, c[0x0][0x164], PT ;  /* 0x000059009d007a0c */ /* 0x000fda0003f06270 */
[----:B------:R-:W-:Y:S05]  /*0070*/  @!P0 BRA `(.L_x_60) ;  /* 0x0000039000008947 */ /* 0x000fea0003800000 */
        /* <DEDUP_REMOVED lines=56> */
[----:B------:R-:W-:Y:S05]  /*0400*/  BRA `(.L_x_61) ;  /* 0x0000561000007947 */ /* 0x000fea0003800000 */
.L_x_60:
[----:B------:R-:W-:-:S05]  /*0410*/  IMAD.SHL.U32 R0, R0, 0x8, RZ ;  /* 0x0000000800007824 */ /* 0x000fca00078e00ff */
[----:B------:R-:W-:-:S04]  /*0420*/  LOP3.LUT R0, R0, 0x7f8, RZ, 0xc0, !PT ;  /* 0x000007f800007812 */ /* 0x000fc800078ec0ff */
[----:B------:R-:W-:-:S04]  /*0430*/  IADD3 R2, P0, R0, c[0x0][0x1b0], RZ ;  /* 0x00006c0000027a10 */ /* 0x000fc80007f1e0ff */
[----:B------:R-:W-:-:S05]  /*0440*/  IADD3.X R3, RZ, c[0x0][0x1b4], RZ, P0, !PT ;  /* 0x00006d00ff037a10 */ /* 0x000fca00007fe4ff */
[----:B------:R-:W2:Y:S01]  /*0450*/  LDG.E.64 R10, [R2.64] ;  /* 0x00000004020a7981 */ /* 0x000ea2000c1e1b00 */
[----:B------:R-:W-:-:S03]  /*0460*/  IADD3 R4, P0, R0, c[0x0][0x1b8], RZ ;  /* 0x00006e0000047a10 */ /* 0x000fc60007f1e0ff */
[----:B------:R0:W3:Y:S02]  /*0470*/  LDG.E.64 R14, [R2.64+0x800] ;  /* 0x00080004020e7981 */ /* 0x0000e4000c1e1b00 */
[----:B------:R-:W-:Y:S02]  /*0480*/  IMAD.X R5, RZ, RZ, c[0x0][0x1bc], P0 ;  /* 0x00006f00ff057624 */ /* 0x000fe400000e06ff */
[----:B------:R0:W4:Y:S04]  /*0490*/  LDG.E.64 R248, [R2.64+0x1000] ;  /* 0x0010000402f87981 */ /* 0x000128000c1e1b00 */
[----:B------:R-:W5:Y:S04]  /*04a0*/  LDG.E.64 R12, [R4.64] ;  /* 0x00000004040c7981 */ /* 0x000f68000c1e1b00 */
[----:B------:R-:W4:Y:S04]  /*04b0*/  LDG.E.64 R16, [R4.64+0x800] ;  /* 0x0008000404107981 */ /* 0x000f28000c1e1b00 */
[----:B------:R0:W4:Y:S04]  /*04c0*/  LDG.E.64 R214, [R2.64+0x2800] ;  /* 0x0028000402d67981 */ /* 0x000128000c1e1b00 */
[----:B------:R0:W4:Y:S04]  /*04d0*/  LDG.E.64 R238, [R2.64+0x1800] ;  /* 0x0018000402ee7981 */ /* 0x000128000c1e1b00 */
[----:B------:R0:W4:Y:S04]  /*04e0*/  LDG.E.64 R22, [R2.64+0x2000] ;  /* 0x0020000402167981 */ /* 0x000128000c1e1b00 */
[----:B------:R0:W5:Y:S04]  /*04f0*/  LDG.E.64 R190, [R2.64+0x3000] ;  /* 0x0030000402be7981 */ /* 0x000168000c1e1b00 */
[----:B------:R1:W5:Y:S04]  /*0500*/  LDG.E.64 R18, [R4.64+0x1000] ;  /* 0x0010000404127981 */ /* 0x000368000c1e1b00 */
[----:B------:R1:W5:Y:S04]  /*0510*/  LDG.E.64 R20, [R4.64+0x1800] ;  /* 0x0018000404147981 */ /* 0x000368000c1e1b00 */
[----:B------:R1:W5:Y:S04]  /*0520*/  LDG.E.64 R222, [R4.64+0x2000] ;  /* 0x0020000404de7981 */ /* 0x000368000c1e1b00 */
[----:B------:R1:W5:Y:S04]  /*0530*/  LDG.E.64 R24, [R4.64+0x2800] ;  /* 0x0028000404187981 */ /* 0x000368000c1e1b00 */
[----:B------:R1:W5:Y:S01]  /*0540*/  LDG.E.64 R194, [R4.64+0x3000] ;  /* 0x0030000404c27981 */ /* 0x000362000c1e1b00 */
[----:B------:R-:W-:Y:S01]  /*0550*/  HFMA2.MMA R183, -RZ, RZ, 0, 0 ;  /* 0x00000000ffb77435 */ /* 0x000fe200000001ff */
[----:B------:R-:W-:Y:S01]  /*0560*/  IMAD.MOV.U32 R182, RZ, RZ, 0x1 ;  /* 0x00000001ffb67424 */ /* 0x000fe200078e00ff */
        /* <DEDUP_REMOVED lines=8> */
[----:B------:R-:W-:Y:S01]  /*05f0*/  IMAD.MOV.U32 R169, RZ, RZ, RZ ;  /* 0x000000ffffa97224 */ /* 0x000fe200078e00ff */
[----:B------:R-:W-:Y:S01]  /*0600*/  CS2R R154, SRZ ;  /* 0x00000000009a7805 */ /* 0x000fe2000001ff00 */
[----:B------:R-:W-:Y:S01]  /*0610*/  IMAD.MOV.U32 R156, RZ, RZ, RZ ;  /* 0x000000ffff9c7224 */ /* 0x000fe200078e00ff */
        /* <DEDUP_REMOVED lines=38> */
[----:B--2---:R-:W-:-:S02]  /*0880*/  PRMT R0, RZ, 0x5410, R10 ;  /* 0x00005410ff007816 */ /* 0x004fc4000000000a */
[----:B0-----:R-:W-:-:S03]  /*0890*/  PRMT R2, RZ, 0x5410, R11 ;  /* 0x00005410ff027816 */ /* 0x001fc6000000000b */
[----:B------:R0:W-:Y:S01]  /*08a0*/  STL [R1+0x40], R0 ;  /* 0x0000400001007387 */ /* 0x0001e20000100800 */
[----:B---3--:R-:W-:-:S03]  /*08b0*/  PRMT R3, RZ, 0x5410, R15 ;  /* 0x00005410ff037816 */ /* 0x008fc6000000000f */
[----:B------:R-:W-:Y:S01]  /*08c0*/  STL [R1+0x30], R2 ;  /* 0x0000300201007387 */ /* 0x000fe20000100800 */
[----:B0-----:R-:W-:-:S05]  /*08d0*/  PRMT R0, RZ, 0x5410, R14 ;  /* 0x00005410ff007816 */ /* 0x001fca000000000e */
[----:B------:R4:W-:Y:S01]  /*08e0*/  STL [R1+0x20], R0 ;  /* 0x0000200001007387 */ /* 0x0009e20000100800 */
[----:B------:R-:W-:-:S03]  /*08f0*/  SHF.R.U64 R8, R10, 0x10, R11 ;  /* 0x000000100a087819 */ /* 0x000fc6000000120b */
[----:B------:R5:W-:Y:S01]  /*0900*/  STL [R1+0x10], R3 ;  /* 0x0000100301007387 */ /* 0x000be20000100800 */
[----:B----4-:R-:W-:Y:S02]  /*0910*/  PRMT R0, RZ, 0x5410, R248 ;  /* 0x00005410ff007816 */ /* 0x010fe400000000f8 */
[----:B------:R-:W-:Y:S02]  /*0920*/  SHF.R.U32.HI R7, RZ, 0x10, R11 ;  /* 0x00000010ff077819 */ /* 0x000fe4000001160b */
[----:B-----5:R-:W-:Y:S01]  /*0930*/  PRMT R3, RZ, 0x5410, R12 ;  /* 0x00005410ff037816 */ /* 0x020fe2000000000c */
[----:B------:R0:W-:Y:S01]  /*0940*/  STL [R1], R0 ;  /* 0x0000000001007387 */ /* 0x0001e20000100800 */
[--C-:B------:R-:W-:Y:S02]  /*0950*/  SHF.R.U64 R6, R14, 0x10, R15.reuse ;  /* 0x000000100e067819 */ /* 0x100fe4000000120f */
[----:B------:R-:W-:Y:S02]  /*0960*/  PRMT R10, RZ, 0x5410, R16 ;  /* 0x00005410ff0a7816 */ /* 0x000fe40000000010 */
[----:B------:R-:W-:-:S02]  /*0970*/  SHF.R.U32.HI R2, RZ, 0x10, R15 ;  /* 0x00000010ff027819 */ /* 0x000fc4000001160f */
[----:B------:R-:W-:Y:S02]  /*0980*/  PRMT R9, RZ, 0x5410, R17 ;  /* 0x00005410ff097816 */ /* 0x000fe40000000011 */
[----:B0-----:R-:W-:Y:S01]  /*0990*/  PRMT R0, RZ, 0x5410, R13 ;  /* 0x00005410ff007816 */ /* 0x001fe2000000000d */
[----:B------:R0:W-:Y:S01]  /*09a0*/  STL [R1+0x3c], R3 ;  /* 0x00003c0301007387 */ /* 0x0001e20000100800 */
[----:B------:R-:W-:Y:S02]  /*09b0*/  PRMT R8, RZ, 0x5410, R8 ;  /* 0x00005410ff087816 */ /* 0x000fe40000000008 */
[----:B------:R-:W-:Y:S01]  /*09c0*/  PRMT R7, RZ, 0x5410, R7 ;  /* 0x00005410ff077816 */ /* 0x000fe20000000007 */
[----:B------:R2:W-:Y:S01]  /*09d0*/  STL [R1+0x2c], R0 ;  /* 0x00002c0001007387 */ /* 0x0005e20000100800 */
[----:B------:R-:W-:Y:S02]  /*09e0*/  PRMT R6, RZ, 0x5410, R6 ;  /* 0x00005410ff067816 */ /* 0x000fe40000000006 */
[----:B-1----:R-:W-:Y:S01]  /*09f0*/  SHF.R.U64 R5, R12, 0x10, R13 ;  /* 0x000000100c057819 */ /* 0x002fe2000000120d */
[----:B------:R-:W-:Y:S01]  /*0a00*/  STL [R1+0x1c], R10 ;  /* 0x00001c0a01007387 */ /* 0x000fe20000100800 */
[----:B------:R-:W-:-:S02]  /*0a10*/  PRMT R2, RZ, 0x5410, R2 ;  /* 0x00005410ff027816 */ /* 0x000fc40000000002 */
[----:B------:R-:W-:Y:S01]  /*0a20*/  SHF.R.U32.HI R4, RZ, 0x10, R13 ;  /* 0x00000010ff047819 */ /* 0x000fe2000001160d */
[----:B------:R-:W-:Y:S01]  /*0a30*/  STL [R1+0xc], R9 ;  /* 0x00000c0901007387 */ /* 0x000fe20000100800 */
[--C-:B0-----:R-:W-:Y:S02]  /*0a40*/  SHF.R.U64 R3, R16, 0x10, R17.reuse ;  /* 0x0000001010037819 */ /* 0x101fe40000001211 */
[----:B--2---:R-:W-:Y:S01]  /*0a50*/  SHF.R.U32.HI R0, RZ, 0x10, R17 ;  /* 0x00000010ff007819 */ /* 0x004fe20000011611 */
[----:B------:R-:W-:Y:S01]  /*0a60*/  STL [R1+0x38], R8 ;  /* 0x0000380801007387 */ /* 0x000fe20000100800 */
[----:B------:R-:W-:-:S03]  /*0a70*/  PRMT R5, RZ, 0x5410, R5 ;  /* 0x00005410ff057816 */ /* 0x000fc60000000005 */
[----:B------:R-:W-:Y:S01]  /*0a80*/  STL [R1+0x28], R7 ;  /* 0x0000280701007387 */ /* 0x000fe20000100800 */
[----:B------:R-:W-:-:S03]  /*0a90*/  PRMT R4, RZ, 0x5410, R4 ;  /* 0x00005410ff047816 */ /* 0x000fc60000000004 */
[----:B------:R-:W-:Y:S01]  /*0aa0*/  STL [R1+0x18], R6 ;  /* 0x0000180601007387 */ /* 0x000fe20000100800 */
[----:B------:R-:W-:-:S03]  /*0ab0*/  PRMT R0, RZ, 0x5410, R0 ;  /* 0x00005410ff007816 */ /* 0x000fc60000000000 */
[----:B------:R0:W-:Y:S04]  /*0ac0*/  STL [R1+0x8], R2 ;  /* 0x0000080201007387 */ /* 0x0001e80000100800 */
[----:B------:R1:W-:Y:S01]  /*0ad0*/  STL [R1+0x34], R5 ;  /* 0x0000340501007387 */ /* 0x0003e20000100800 */
[----:B0-----:R-:W-:-:S03]  /*0ae0*/  PRMT R2, RZ, 0x5410, R3 ;  /* 0x00005410ff027816 */ /* 0x001fc60000000003 */
[----:B------:R1:W-:Y:S04]  /*0af0*/  STL [R1+0x24], R4 ;  /* 0x0000240401007387 */ /* 0x0003e80000100800 */
[----:B------:R1:W-:Y:S04]  /*0b00*/  STL [R1+0x14], R2 ;  /* 0x0000140201007387 */ /* 0x0003e80000100800 */
[----:B------:R1:W-:Y:S01]  /*0b10*/  STL [R1+0x4], R0 ;  /* 0x0000040001007387 */ /* 0x0003e20000100800 */
[--C-:B------:R-:W-:Y:S02]  /*0b20*/  SHF.R.U64 R210, R214, 0x10, R215.reuse ;  /* 0x00000010d6d27819 */ /* 0x100fe400000012d7 */
[----:B------:R-:W-:-:S02]  /*0b30*/  SHF.R.U32.HI R206, RZ, 0x10, R215 ;  /* 0x00000010ffce7819 */ /* 0x000fc400000116d7 */
[----:B------:R-:W-:Y:S02]  /*0b40*/  PRMT R208, RZ, 0x5410, R215 ;  /* 0x00005410ffd07816 */ /* 0x000fe400000000d7 */
[--C-:B------:R-:W-:Y:S02]  /*0b50*/  SHF.R.U64 R251, R248, 0x10, R249.reuse ;  /* 0x00000010f8fb7819 */ /* 0x100fe400000012f9 */
[----:B------:R-:W-:Y:S02]  /*0b60*/  SHF.R.U32.HI R245, RZ, 0x10, R249 ;  /* 0x00000010fff57819 */ /* 0x000fe400000116f9 */
[--C-:B------:R-:W-:Y:S02]  /*0b70*/  SHF.R.U64 R241, R238, 0x10, R239.reuse ;  /* 0x00000010eef17819 */ /* 0x100fe400000012ef */
[----:B------:R-:W-:Y:S02]  /*0b80*/  SHF.R.U32.HI R237, RZ, 0x10, R239 ;  /* 0x00000010ffed7819 */ /* 0x000fe400000116ef */
[----:B------:R-:W-:-:S02]  /*0b90*/  SHF.R.U64 R221, R22, 0x10, R23 ;  /* 0x0000001016dd7819 */ /* 0x000fc40000001217 */
[----:B------:R-:W-:Y:S02]  /*0ba0*/  SHF.R.U32.HI R216, RZ, 0x10, R23 ;  /* 0x00000010ffd87819 */ /* 0x000fe40000011617 */
        /* <DEDUP_REMOVED lines=12> */
[----:B------:R-:W-:Y:S01]  /*0c70*/  PRMT R243, RZ, 0x5410, R238 ;  /* 0x00005410fff37816 */ /* 0x000fe200000000ee */
[----:B------:R-:W-:Y:S01]  /*0c80*/  CS2R R16, SRZ ;  /* 0x0000000000107805 */ /* 0x000fe2000001ff00 */
[----:B------:R-:W-:Y:S01]  /*0c90*/  PRMT R235, RZ, 0x5410, R22 ;  /* 0x00005410ffeb7816 */ /* 0x000fe20000000016 */
[----:B------:R-:W-:Y:S01]  /*0ca0*/  CS2R R14, SRZ ;  /* 0x00000000000e7805 */ /* 0x000fe2000001ff00 */
[----:B------:R-:W-:Y:S01]  /*0cb0*/  PRMT R218, RZ, 0x5410, R23 ;  /* 0x00005410ffda7816 */ /* 0x000fe20000000017 */
[----:B------:R-:W-:Y:S01]  /*0cc0*/  CS2R R12, SRZ ;  /* 0x00000000000c7805 */ /* 0x000fe2000001ff00 */
[----:B------:R-:W-:Y:S01]  /*0cd0*/  PRMT R198, RZ, 0x5410, R190 ;  /* 0x00005410ffc67816 */ /* 0x000fe200000000be */
[----:B------:R-:W-:Y:S01]  /*0ce0*/  CS2R R22, SRZ ;  /* 0x0000000000167805 */ /* 0x000fe2000001ff00 */
[----:B------:R-:W-:-:S02]  /*0cf0*/  PRMT R252, RZ, 0x5410, R18 ;  /* 0x00005410fffc7816 */ /* 0x000fc40000000012 */
[----:B------:R-:W-:Y:S02]  /*0d00*/  PRMT R248, RZ, 0x5410, R19 ;  /* 0x00005410fff87816 */ /* 0x000fe40000000013 */
[----:B------:R-:W-:Y:S01]  /*0d10*/  PRMT R242, RZ, 0x5410, R20 ;  /* 0x00005410fff27816 */ /* 0x000fe20000000014 */
[----:B------:R-:W-:Y:S01]  /*0d20*/  CS2R R18, SRZ ;  /* 0x0000000000127805 */ /* 0x000fe2000001ff00 */
[----:B------:R-:W-:Y:S02]  /*0d30*/  PRMT R238, RZ, 0x5410, R21 ;  /* 0x00005410ffee7816 */ /* 0x000fe40000000015 */
[----:B------:R-:W-:Y:S01]  /*0d40*/  PRMT R211, RZ, 0x5410, R24 ;  /* 0x00005410ffd37816 */ /* 0x000fe20000000018 */
[----:B------:R-:W-:Y:S01]  /*0d50*/  CS2R R20, SRZ ;  /* 0x0000000000147805 */ /* 0x000fe2000001ff00 */
[----:B------:R-:W-:Y:S02]  /*0d60*/  PRMT R207, RZ, 0x5410, R25 ;  /* 0x00005410ffcf7816 */ /* 0x000fe40000000019 */
[----:B------:R-:W-:Y:S01]  /*0d70*/  PRMT R249, RZ, 0x5410, R249 ;  /* 0x00005410fff97816 */ /* 0x000fe200000000f9 */
[----:B------:R-:W-:Y:S01]  /*0d80*/  CS2R R24, SRZ ;  /* 0x0000000000187805 */ /* 0x000fe2000001ff00 */
[----:B------:R-:W-:-:S02]  /*0d90*/  PRMT R239, RZ, 0x5410, R239 ;  /* 0x00005410ffef7816 */ /* 0x000fc400000000ef */
[----:B------:R-:W-:Y:S02]  /*0da0*/  PRMT R214, RZ, 0x5410, R214 ;  /* 0x00005410ffd67816 */ /* 0x000fe400000000d6 */
[----:B------:R-:W-:Y:S02]  /*0db0*/  PRMT R191, RZ, 0x5410, R191 ;  /* 0x00005410ffbf7816 */ /* 0x000fe400000000bf */
[----:B------:R-:W-:Y:S02]  /*0dc0*/  PRMT R222, RZ, 0x5410, R222 ;  /* 0x00005410ffde7816 */ /* 0x000fe400000000de */
[----:B------:R-:W-:Y:S02]  /*0dd0*/  PRMT R217, RZ, 0x5410, R223 ;  /* 0x00005410ffd97816 */ /* 0x000fe400000000df */
[----:B------:R-:W-:Y:S02]  /*0de0*/  PRMT R194, RZ, 0x5410, R194 ;  /* 0x00005410ffc27816 */ /* 0x000fe400000000c2 */
[----:B------:R-:W-:-:S02]  /*0df0*/  PRMT R190, RZ, 0x5410, R195 ;  /* 0x00005410ffbe7816 */ /* 0x000fc400000000c3 */
[----:B------:R-:W-:Y:S02]  /*0e00*/  MOV R11, RZ ;  /* 0x000000ff000b7202 */ /* 0x000fe40000000f00 */
        /* <DEDUP_REMOVED lines=19> */
[----:B-1----:R-:W-:Y:S02]  /*0f40*/  PRMT R188, RZ, 0x5410, R188 ;  /* 0x00005410ffbc7816 */ /* 0x002fe400000000bc */
.L_x_79:
[----:B------:R-:W0:Y:S01]  /*0f50*/  S2R R64, SR_TID.X ;  /* 0x0000000000407919 */ /* 0x000e220000002100 */
[----:B------:R-:W-:Y:S02]  /*0f60*/  IMAD R9, R157, c[0x0][0x168], RZ ;  /* 0x00005a009d097a24 */ /* 0x000fe400078e02ff */
[----:B------:R-:W-:Y:S01]  /*0f70*/  IMAD.MOV.U32 R205, RZ, RZ, 0x8 ;  /* 0x00000008ffcd7424 */ /* 0x000fe200078e00ff */
[----:B------:R-:W2:Y:S02]  /*0f80*/  LDL R204, [R1+0x3c] ;  /* 0x00003c0001cc7983 */ /* 0x000ea40000100800 */
[----:B------:R-:W-:Y:S01]  /*0f90*/  SHF.R.S32.HI R10, RZ, 0x1f, R9 ;  /* 0x0000001fff0a7819 */ /* 0x000fe20000011409 */
[----:B------:R-:W-:Y:S01]  /*0fa0*/  IMAD.MOV.U32 R162, RZ, RZ, 0x4 ;  /* 0x00000004ffa27424 */ /* 0x000fe200078e00ff */
[----:B------:R-:W3:Y:S02]  /*0fb0*/  LDL R227, [R1+0x40] ;  /* 0x0000400001e37983 */ /* 0x000ee40000100800 */
[----:B------:R-:W-:-:S02]  /*0fc0*/  LEA.HI R10, R10, R9, RZ, 0x2 ;  /* 0x000000090a0a7211 */ /* 0x000fc400078f10ff */
[----:B------:R-:W4:Y:S01]  /*0fd0*/  LDL R226, [R1+0x34] ;  /* 0x0000340001e27983 */ /* 0x000f220000100800 */
[----:B------:R-:W-:-:S03]  /*0fe0*/  ISETP.NE.U32.AND P1, PT, RZ, c[0x0][0x218], PT ;  /* 0x00008600ff007a0c */ /* 0x000fc60003f25070 */
[----:B------:R-:W2:Y:S04]  /*0ff0*/  LDL R225, [R1+0x38] ;  /* 0x0000380001e17983 */ /* 0x000ea80000100800 */
[----:B------:R-:W2:Y:S01]  /*1000*/  LDL R212, [R1+0x2c] ;  /* 0x00002c0001d47983 */ /* 0x000ea20000100800 */
[----:B0-----:R-:W-:-:S03]  /*1010*/  LOP3.LUT R149, R64, 0xff, RZ, 0xc0, !PT ;  /* 0x000000ff40957812 */ /* 0x001fc600078ec0ff */
[----:B------:R-:W2:Y:S01]  /*1020*/  LDL R224, [R1+0x30] ;  /* 0x0000300001e07983 */ /* 0x000ea20000100800 */
[----:B------:R-:W-:-:S03]  /*1030*/  LEA.HI.SX32 R149, R10, R149, 0x1e ;  /* 0x000000950a957211 */ /* 0x000fc600078ff2ff */
[----:B------:R-:W2:Y:S01]  /*1040*/  LDL R219, [R1+0x24] ;  /* 0x0000240001db7983 */ /* 0x000ea20000100800 */
[C---:B------:R-:W-:Y:S01]  /*1050*/  SHF.L.U32 R161, R149.reuse, 0x3, RZ ;  /* 0x0000000395a17819 */ /* 0x040fe200000006ff */
[-C--:B------:R-:W-:Y:S01]  /*1060*/  IMAD.WIDE.U32 R122, R149, R205.reuse, c[0x0][0x208] ;  /* 0x00008200957a7625 */ /* 0x080fe200078e00cd */
[----:B------:R-:W-:Y:S01]  /*1070*/  SHF.R.U32.HI R160, RZ, 0x1d, R149 ;  /* 0x0000001dffa07819 */ /* 0x000fe20000011695 */
[----:B------:R-:W-:Y:S01]  /*1080*/  ULDC.U8 UR6, c[0x0][0x1f0] ;  /* 0x00007c0000067ab9 */ /* 0x000fe20000000000 */
[----:B------:R-:W-:Y:S01]  /*1090*/  IADD3 R130, P0, R161, c[0x0][0x188], RZ ;  /* 0x00006200a1827a10 */ /* 0x000fe20007f1e0ff */
[----:B------:R-:W-:Y:S01]  /*10a0*/  IMAD.WIDE.U32 R132, R149, R205, c[0x0][0x210] ;  /* 0x0000840095847625 */ /* 0x000fe200078e00cd */
[----:B------:R-:W2:Y:S02]  /*10b0*/  LDL R213, [R1+0x28] ;  /* 0x0000280001d57983 */ /* 0x000ea40000100800 */
[----:B------:R-:W-:Y:S01]  /*10c0*/  IADD3.X R131, R160, c[0x0][0x18c], RZ, P0, !PT ;  /* 0x00006300a0837a10 */ /* 0x000fe200007fe4ff */
[----:B------:R-:W-:Y:S01]  /*10d0*/  IMAD.WIDE R64, R157, R162, c[0x0][0x1a0] ;  /* 0x000068009d407625 */ /* 0x000fe200078e02a2 */
[----:B------:R-:W2:Y:S04]  /*10e0*/  LDG.E.64 R122, [R122.64] ;  /* 0x000000047a7a7981 */ /* 0x000ea8000c1e1b00 */
[----:B------:R-:W3:Y:S04]  /*10f0*/  LDG.E.64 R132, [R132.64] ;  /* 0x0000000484847981 */ /* 0x000ee8000c1e1b00 */
[----:B------:R0:W3:Y:S04]  /*1100*/  LDG.E R167, [R64.64] ;  /* 0x0000000440a77981 */ /* 0x0000e8000c1e1900 */
[----:B------:R-:W4:Y:S01]  /*1110*/  LDG.E.64 R130, [R130.64] ;  /* 0x0000000482827981 */ /* 0x000f22000c1e1b00 */
[----:B------:R-:W-:-:S02]  /*1120*/  IADD3 R145, R149, 0x100, RZ ;  /* 0x0000010095917810 */ /* 0x000fc40007ffe0ff */
[----:B------:R-:W-:Y:S01]  /*1130*/  IADD3 R151, R149, 0x200, RZ ;  /* 0x0000020095977810 */ /* 0x000fe20007ffe0ff */
[----:B------:R-:W4:Y:S02]  /*1140*/  LDL R231, [R1+0xc] ;  /* 0x00000c0001e77983 */ /* 0x000f240000100800 */
[----:B------:R-:W-:Y:S01]  /*1150*/  IMAD.SHL.U32 R159, R145, 0x8, RZ ;  /* 0x00000008919f7824 */ /* 0x000fe200078e00ff */
[----:B------:R-:W-:Y:S01]  /*1160*/  SHF.R.U32.HI R158, RZ, 0x1d, R145 ;  /* 0x0000001dff9e7819 */ /* 0x000fe20000011691 */
[----:B------:R-:W-:Y:S01]  /*1170*/  IMAD.WIDE R162, R157, R162, c[0x0][0x1a8] ;  /* 0x00006a009da27625 */ /* 0x000fe200078e02a2 */
[----:B------:R-:W-:Y:S01]  /*1180*/  IADD3 R195, R149, 0x300, RZ ;  /* 0x0000030095c37810 */ /* 0x000fe20007ffe0ff */
[----:B------:R-:W4:Y:S01]  /*1190*/  LDL R230, [R1+0x10] ;  /* 0x0000100001e67983 */ /* 0x000f220000100800 */
[----:B------:R-:W-:Y:S01]  /*11a0*/  IADD3 R136, P0, R159, c[0x0][0x188], RZ ;  /* 0x000062009f887a10 */ /* 0x000fe20007f1e0ff */
[----:B------:R-:W-:Y:S01]  /*11b0*/  IMAD.SHL.U32 R10, R151, 0x8, RZ ;  /* 0x00000008970a7824 */ /* 0x000fe200078e00ff */
[----:B------:R-:W-:Y:S01]  /*11c0*/  SHF.R.U32.HI R9, RZ, 0x1d, R151 ;  /* 0x0000001dff097819 */ /* 0x000fe20000011697 */
[----:B------:R1:W4:Y:S01]  /*11d0*/  LDG.E R162, [R162.64] ;  /* 0x00000004a2a27981 */ /* 0x000322000c1e1900 */
[----:B------:R-:W-:-:S02]  /*11e0*/  IADD3.X R137, R158, c[0x0][0x18c], RZ, P0, !PT ;  /* 0x000063009e897a10 */ /* 0x000fc400007fe4ff */
[----:B------:R-:W-:Y:S01]  /*11f0*/  IADD3 R140, P0, R10, c[0x0][0x188], RZ ;  /* 0x000062000a8c7a10 */ /* 0x000fe20007f1e0ff */
[----:B------:R-:W4:Y:S01]  /*1200*/  LDL R228, [R1+0x14] ;  /* 0x0000140001e47983 */ /* 0x000f220000100800 */
[----:B------:R-:W-:Y:S02]  /*1210*/  IADD3 R196, R149, 0x400, RZ ;  /* 0x0000040095c47810 */ /* 0x000fe40007ffe0ff */
[----:B------:R-:W-:Y:S01]  /*1220*/  ISETP.NE.AND.EX P1, PT, RZ, c[0x0][0x21c], PT, P1 ;  /* 0x00008700ff007a0c */ /* 0x000fe20003f25310 */
[----:B------:R-:W4:Y:S01]  /*1230*/  LDL R229, [R1+0x18] ;  /* 0x0000180001e57983 */ /* 0x000f220000100800 */
[----:B-1----:R-:W-:Y:S01]  /*1240*/  SHF.L.U32 R163, R195, 0x3, RZ ;  /* 0x00000003c3a37819 */ /* 0x002fe200000006ff */
[----:B------:R-:W-:Y:S01]  /*1250*/  IMAD.SHL.U32 R165, R196, 0x8, RZ ;  /* 0x00000008c4a57824 */ /* 0x000fe200078e00ff */
[----:B------:R-:W-:Y:S02]  /*1260*/  IADD3.X R141, R9, c[0x0][0x18c], RZ, P0, !PT ;  /* 0x00006300098d7a10 */ /* 0x000fe400007fe4ff */
[----:B------:R-:W-:Y:S01]  /*1270*/  SHF.R.U32.HI R164, RZ, 0x1d, R195 ;  /* 0x0000001dffa47819 */ /* 0x000fe200000116c3 */
[----:B0-----:R-:W-:Y:S01]  /*1280*/  IMAD.WIDE.U32 R64, R145, R205, c[0x0][0x208] ;  /* 0x0000820091407625 */ /* 0x001fe200078e00cd */
[----:B------:R-:W-:Y:S01]  /*1290*/  IADD3 R128, P0, R163, c[0x0][0x188], RZ ;  /* 0x00006200a3807a10 */ /* 0x000fe20007f1e0ff */
[----:B------:R-:W4:Y:S01]  /*12a0*/  LDG.E.64 R136, [R136.64] ;  /* 0x0000000488887981 */ /* 0x000f22000c1e1b00 */
[----:B------:R-:W-:-:S02]  /*12b0*/  SHF.R.U32.HI R166, RZ, 0x1d, R196 ;  /* 0x0000001dffa67819 */ /* 0x000fc400000116c4 */
[----:B------:R-:W-:Y:S01]  /*12c0*/  IADD3.X R129, R164, c[0x0][0x18c], RZ, P0, !PT ;  /* 0x00006300a4817a10 */ /* 0x000fe200007fe4ff */
[-C--:B------:R-:W-:Y:S01]  /*12d0*/  IMAD.WIDE.U32 R134, R145, R205.reuse, c[0x0][0x210] ;  /* 0x0000840091867625 */ /* 0x080fe200078e00cd */
[----:B------:R-:W-:Y:S01]  /*12e0*/  IADD3 R126, P0, R165, c[0x0][0x188], RZ ;  /* 0x00006200a57e7a10 */ /* 0x000fe20007f1e0ff */
[----:B------:R-:W4:Y:S03]  /*12f0*/  LDG.E.64 R64, [R64.64] ;  /* 0x0000000440407981 */ /* 0x000f26000c1e1b00 */
[----:B------:R-:W-:Y:S01]  /*1300*/  IADD3.X R127, R166, c[0x0][0x18c], RZ, P0, !PT ;  /* 0x00006300a67f7a10 */ /* 0x000fe200007fe4ff */
[----:B------:R-:W-:Y:S01]  /*1310*/  IMAD.WIDE.U32 R120, R151, R205, c[0x0][0x208] ;  /* 0x0000820097787625 */ /* 0x000fe200078e00cd */
[----:B------:R-:W-:Y:S01]  /*1320*/  @P1 LEA R146, P0, R149, c[0x0][0x218], 0x3 ;  /* 0x0000860095921a11 */ /* 0x000fe200078018ff */
[----:B------:R-:W4:Y:S01]  /*1330*/  LDG.E.64 R134, [R134.64] ;  /* 0x0000000486867981 */ /* 0x000f22000c1e1b00 */
[----:B------:R-:W-:-:S02]  /*1340*/  @P1 LEA R144, P2, R145, c[0x0][0x218], 0x3 ;  /* 0x0000860091901a11 */ /* 0x000fc400078418ff */
[----:B------:R-:W-:Y:S01]  /*1350*/  @P1 LEA.HI.X R147, R149, c[0x0][0x21c], RZ, 0x3, P0 ;  /* 0x0000870095931a11 */ /* 0x000fe200000f1cff */
[C---:B------:R-:W-:Y:S01]  /*1360*/  IMAD.WIDE.U32 R138, R151.reuse, R205, c[0x0][0x210] ;  /* 0x00008400978a7625 */ /* 0x040fe200078e00cd */
[----:B------:R-:W-:Y:S01]  /*1370*/  @P1 LEA R150, P0, R151, c[0x0][0x218], 0x3 ;  /* 0x0000860097961a11 */ /* 0x000fe200078018ff */
[----:B------:R-:W4:Y:S01]  /*1380*/  LDG.E.64 R120, [R120.64] ;  /* 0x0000000478787981 */ /* 0x000f22000c1e1b00 */
[----:B------:R-:W-:Y:S02]  /*1390*/  @P1 LEA.HI.X R145, R145, c[0x0][0x21c], RZ, 0x3, P2 ;  /* 0x0000870091911a11 */ /* 0x000fe400010f1cff */
[----:B------:R-:W-:Y:S01]  /*13a0*/  @P1 LEA.HI.X R151, R151, c[0x0][0x21c], RZ, 0x3, P0 ;  /* 0x0000870097971a11 */ /* 0x000fe200000f1cff */
[----:B------:R0:W5:Y:S01]  /*13b0*/  @P1 LDG.E.64 R116, [R146.64] ;  /* 0x0000000492741981 */ /* 0x000162000c1e1b00 */
[----:B------:R-:W-:Y:S02]  /*13c0*/  @P1 LEA R148, P2, R195, c[0x0][0x218], 0x3 ;  /* 0x00008600c3941a11 */ /* 0x000fe400078418ff */
[C---:B------:R-:W-:Y:S01]  /*13d0*/  IADD3 R168, R149.reuse, 0x600, RZ ;  /* 0x0000060095a87810 */ /* 0x040fe20007ffe0ff */
[----:B------:R1:W5:Y:S01]  /*13e0*/  @P1 LDG.E.64 R112, [R150.64] ;  /* 0x0000000496701981 */ /* 0x000362000c1e1b00 */
[----:B------:R-:W-:-:S02]  /*13f0*/  IADD3 R197, R149, 0x500, RZ ;  /* 0x0000050095c57810 */ /* 0x000fc40007ffe0ff */
[C---:B------:R-:W-:Y:S01]  /*1400*/  @P1 LEA.HI.X R149, R195.reuse, c[0x0][0x21c], RZ, 0x3, P2 ;  /* 0x00008700c3951a11 */ /* 0x040fe200010f1cff */
[----:B------:R1:W5:Y:S01]  /*1410*/  @P1 LDG.E.64 R114, [R144.64] ;  /* 0x0000000490721981 */ /* 0x000362000c1e1b00 */
[----:B0-----:R-:W-:Y:S01]  /*1420*/  @P1 LEA R146, P0, R196, c[0x0][0x218], 0x3 ;  /* 0x00008600c4921a11 */ /* 0x001fe200078018ff */
[CC--:B------:R-:W-:Y:S02]  /*1430*/  IMAD.WIDE.U32 R118, R195.reuse, R205.reuse, c[0x0][0x208] ;  /* 0x00008200c3767625 */ /* 0x0c0fe400078e00cd */
[----:B------:R0:W5:Y:S01]  /*1440*/  @P1 LDG.E.64 R110, [R148.64] ;  /* 0x00000004946e1981 */ /* 0x000162000c1e1b00 */
[----:B-1----:R-:W-:Y:S02]  /*1450*/  @P1 LEA R150, P2, R168, c[0x0][0x218], 0x3 ;  /* 0x00008600a8961a11 */ /* 0x002fe400078418ff */
[----:B------:R-:W-:Y:S01]  /*1460*/  @P1 LEA.HI.X R147, R196, c[0x0][0x21c], RZ, 0x3, P0 ;  /* 0x00008700c4931a11 */ /* 0x000fe200000f1cff */
[----:B------:R-:W-:Y:S01]  /*1470*/  IMAD.WIDE.U32 R142, R195, R205, c[0x0][0x210] ;  /* 0x00008400c38e7625 */ /* 0x000fe200078e00cd */
[----:B------:R-:W-:Y:S01]  /*1480*/  @P1 LEA.HI.X R151, R168, c[0x0][0x21c], RZ, 0x3, P2 ;  /* 0x00008700a8971a11 */ /* 0x000fe200010f1cff */
[----:B------:R-:W4:Y:S01]  /*1490*/  LDG.E.64 R138, [R138.64] ;  /* 0x000000048a8a7981 */ /* 0x000f22000c1e1b00 */
[----:B------:R-:W-:-:S03]  /*14a0*/  @P1 LEA R144, P3, R197, c[0x0][0x218], 0x3 ;  /* 0x00008600c5901a11 */ /* 0x000fc600078618ff */
[----:B------:R1:W5:Y:S01]  /*14b0*/  @P1 LDG.E.64 R104, [R150.64] ;  /* 0x0000000496681981 */ /* 0x000362000c1e1b00 */
[----:B------:R-:W-:-:S03]  /*14c0*/  @P1 LEA.HI.X R145, R197, c[0x0][0x21c], RZ, 0x3, P3 ;  /* 0x00008700c5911a11 */ /* 0x000fc600018f1cff */
[----:B------:R0:W5:Y:S01]  /*14d0*/  @P1 LDG.E.64 R108, [R146.64] ;  /* 0x00000004926c1981 */ /* 0x000162000c1e1b00 */
[----:B------:R-:W-:-:S03]  /*14e0*/  ISETP.NE.AND P0, PT, RZ, UR6, PT ;  /* 0x00000006ff007c0c */ /* 0x000fc6000bf05270 */
[----:B------:R0:W5:Y:S01]  /*14f0*/  @P1 LDG.E.64 R106, [R144.64] ;  /* 0x00000004906a1981 */ /* 0x000162000c1e1b00 */
[C---:B-1----:R-:W-:Y:S01]  /*1500*/  IMAD.SHL.U32 R150, R197.reuse, 0x8, RZ ;  /* 0x00000008c5967824 */ /* 0x042fe200078e00ff */
[----:B------:R-:W-:Y:S01]  /*1510*/  SHF.R.U32.HI R151, RZ, 0x1d, R197 ;  /* 0x0000001dff977819 */ /* 0x000fe200000116c5 */
[-C--:B------:R-:W-:Y:S01]  /*1520*/  IMAD.WIDE.U32 R66, R196, R205.reuse, c[0x0][0x208] ;  /* 0x00008200c4427625 */ /* 0x080fe200078e00cd */
[----:B------:R-:W4:Y:S02]  /*1530*/  LDG.E.64 R140, [R140.64] ;  /* 0x000000048c8c7981 */ /* 0x000f24000c1e1b00 */
[----:B0-----:R-:W-:Y:S01]  /*1540*/  IADD3 R146, P2, R150, c[0x0][0x188], RZ ;  /* 0x0000620096927a10 */ /* 0x001fe20007f5e0ff */
[-C--:B------:R-:W-:Y:S01]  /*1550*/  IMAD.WIDE.U32 R124, R196, R205.reuse, c[0x0][0x210] ;  /* 0x00008400c47c7625 */ /* 0x080fe200078e00cd */
[----:B------:R-:W4:Y:S03]  /*1560*/  LDG.E.64 R118, [R118.64] ;  /* 0x0000000476767981 */ /* 0x000f26000c1e1b00 */
[----:B------:R-:W-:Y:S01]  /*1570*/  IMAD.WIDE.U32 R144, R197, R205, c[0x0][0x210] ;  /* 0x00008400c5907625 */ /* 0x000fe200078e00cd */
[----:B------:R-:W-:Y:S01]  /*1580*/  IADD3.X R147, R151, c[0x0][0x18c], RZ, P2, !PT ;  /* 0x0000630097937a10 */ /* 0x000fe200017fe4ff */
[----:B------:R-:W4:Y:S04]  /*1590*/  LDG.E.64 R142, [R142.64] ;  /* 0x000000048e8e7981 */ /* 0x000f28000c1e1b00 */
[----:B------:R-:W4:Y:S04]  /*15a0*/  LDG.E.64 R128, [R128.64] ;  /* 0x0000000480807981 */ /* 0x000f28000c1e1b00 */
[----:B------:R-:W4:Y:S04]  /*15b0*/  LDG.E.64 R66, [R66.64] ;  /* 0x0000000442427981 */ /* 0x000f28000c1e1b00 */
[----:B------:R-:W4:Y:S04]  /*15c0*/  LDG.E.64 R124, [R124.64] ;  /* 0x000000047c7c7981 */ /* 0x000f28000c1e1b00 */
[----:B------:R-:W4:Y:S04]  /*15d0*/  LDG.E.64 R126, [R126.64] ;  /* 0x000000047e7e7981 */ /* 0x000f28000c1e1b00 */
[----:B------:R-:W4:Y:S01]  /*15e0*/  LDG.E.64 R144, [R144.64] ;  /* 0x0000000490907981 */ /* 0x000f22000c1e1b00 */
[----:B--2---:R-:W-:Y:S01]  /*15f0*/  IMAD.MOV.U32 R200, RZ, RZ, R122 ;  /* 0x000000ffffc87224 */ /* 0x004fe200078e007a */
[----:B------:R-:W-:-:S02]  /*1600*/  SHF.R.U64 R195, R122, 0x10, R123 ;  /* 0x000000107ac37819 */ /* 0x000fc4000000127b */
[----:B------:R-:W-:Y:S02]  /*1610*/  MOV R149, R123 ;  /* 0x0000007b00957202 */ /* 0x000fe40000000f00 */
[----:B------:R-:W-:Y:S01]  /*1620*/  SHF.R.U32.HI R148, RZ, 0x10, R123 ;  /* 0x00000010ff947819 */ /* 0x000fe2000001167b */
[----:B------:R-:W-:Y:S01]  /*1630*/  IMAD.WIDE.U32 R122, R197, R205, c[0x0][0x208] ;  /* 0x00008200c57a7625 */ /* 0x000fe200078e00cd */
[----:B---3--:R-:W-:-:S03]  /*1640*/  FSEL R223, R167, RZ, !P0 ;  /* 0x000000ffa7df7208 */ /* 0x008fc60004000000 */
[----:B------:R-:W-:Y:S01]  /*1650*/  IMAD.MOV.U32 R197, RZ, RZ, R132 ;  /* 0x000000ffffc57224 */ /* 0x000fe200078e0084 */
[----:B------:R-:W-:Y:S01]  /*1660*/  PRMT R167, RZ, 0x5410, R200 ;  /* 0x00005410ffa77816 */ /* 0x000fe200000000c8 */
[----:B------:R-:W2:Y:S01]  /*1670*/  LDG.E.64 R122, [R122.64] ;  /* 0x000000047a7a7981 */ /* 0x000ea2000c1e1b00 */
[----:B----4-:R-:W-:Y:S02]  /*1680*/  SHF.R.U64 R203, R130, 0x10, R131 ;  /* 0x0000001082cb7819 */ /* 0x010fe40000001283 */
[----:B------:R-:W-:Y:S02]  /*1690*/  PRMT R200, RZ, 0x5410, R130 ;  /* 0x00005410ffc87816 */ /* 0x000fe40000000082 */
[--C-:B------:R-:W-:Y:S02]  /*16a0*/  SHF.R.U64 R196, R132, 0x10, R133.reuse ;  /* 0x0000001084c47819 */ /* 0x100fe40000001285 */
[----:B------:R-:W-:Y:S02]  /*16b0*/  MOV R201, R133 ;  /* 0x0000008500c97202 */ /* 0x000fe40000000f00 */
[----:B------:R-:W-:-:S02]  /*16c0*/  SHF.R.U32.HI R202, RZ, 0x10, R133 ;  /* 0x00000010ffca7819 */ /* 0x000fc40000011685 */
[----:B------:R-:W-:Y:S01]  /*16d0*/  PRMT R130, RZ, 0x5410, R197 ;  /* 0x00005410ff827816 */ /* 0x000fe200000000c5 */
[----:B------:R0:W3:Y:S04]  /*16e0*/  LDG.E.64 R132, [R146.64] ;  /* 0x0000000492847981 */ /* 0x0000e8000c1e1b00 */
[----:B------:R-:W-:Y:S01]  /*16f0*/  FMUL.FTZ R204, R204, R130 ;  /* 0x00000082cccc7220 */ /* 0x000fe20000410000 */
[----:B0-----:R-:W-:-:S03]  /*1700*/  PRMT R146, RZ, 0x5410, R203 ;  /* 0x00005410ff927816 */ /* 0x001fc600000000cb */
[----:B------:R-:W-:Y:S02]  /*1710*/  FFMA.FTZ R197, R227, R167, R204 ;  /* 0x000000a7e3c57223 */ /* 0x000fe400000100cc */
[----:B------:R-:W4:Y:S01]  /*1720*/  LDL R227, [R1+0x1c] ;  /* 0x00001c0001e37983 */ /* 0x000f220000100800 */
[----:B------:R-:W-:Y:S01]  /*1730*/  FADD.FTZ R203, -R223, R146 ;  /* 0x00000092dfcb7221 */ /* 0x000fe20000010100 */
[----:B------:R-:W-:-:S05]  /*1740*/  PRMT R146, RZ, 0x5410, R196 ;  /* 0x00005410ff927816 */ /* 0x000fca00000000c4 */
[----:B------:R-:W-:Y:S02]  /*1750*/  FMUL.FTZ R147, R226, R146 ;  /* 0x00000092e2937220 */ /* 0x000fe40000410000 */
[----:B------:R-:W2:Y:S01]  /*1760*/  LDL R226, [R1+0x20] ;  /* 0x0000200001e27983 */ /* 0x000ea20000100800 */
[----:B------:R-:W-:Y:S01]  /*1770*/  PRMT R204, RZ, 0x5410, R195 ;  /* 0x00005410ffcc7816 */ /* 0x000fe200000000c3 */
[----:B------:R-:W-:-:S04]  /*1780*/  FMUL.FTZ R196, R162, R203 ;  /* 0x000000cba2c47220 */ /* 0x000fc80000410000 */
[----:B------:R-:W-:Y:S02]  /*1790*/  FADD.FTZ R39, R204, R39 ;  /* 0x00000027cc277221 */ /* 0x000fe40000010000 */
[-C--:B------:R-:W-:Y:S02]  /*17a0*/  FFMA.FTZ R11, R196, R204.reuse, R11 ;  /* 0x000000ccc40b7223 */ /* 0x080fe4000001000b */
[----:B------:R-:W-:Y:S01]  /*17b0*/  FFMA.FTZ R195, R225, R204, R147 ;  /* 0x000000cce1c37223 */ /* 0x000fe20000010093 */
[--C-:B------:R-:W-:Y:S02]  /*17c0*/  PRMT R204, RZ, 0x5410, R131.reuse ;  /* 0x00005410ffcc7816 */ /* 0x100fe40000000083 */
[----:B------:R-:W-:Y:S02]  /*17d0*/  SHF.R.U32.HI R147, RZ, 0x10, R131 ;  /* 0x00000010ff937819 */ /* 0x000fe40000011683 */
[----:B------:R-:W-:Y:S01]  /*17e0*/  PRMT R131, RZ, 0x5410, R201 ;  /* 0x00005410ff837816 */ /* 0x000fe200000000c9 */
[----:B------:R-:W-:Y:S01]  /*17f0*/  FADD.FTZ R204, -R223, R204 ;  /* 0x000000ccdfcc7221 */ /* 0x000fe20000010100 */
[----:B------:R-:W-:-:S03]  /*1800*/  PRMT R149, RZ, 0x5410, R149 ;  /* 0x00005410ff957816 */ /* 0x000fc60000000095 */
[----:B------:R-:W-:Y:S02]  /*1810*/  FMUL.FTZ R204, R162, R204 ;  /* 0x000000cca2cc7220 */ /* 0x000fe40000410000 */
[----:B------:R-:W-:Y:S01]  /*1820*/  FMUL.FTZ R203, R212, R131 ;  /* 0x00000083d4cb7220 */ /* 0x000fe20000410000 */
[----:B------:R-:W-:Y:S01]  /*1830*/  PRMT R212, RZ, 0x5410, R147 ;  /* 0x00005410ffd47816 */ /* 0x000fe20000000093 */
[----:B------:R-:W-:Y:S02]  /*1840*/  FADD.FTZ R42, R149, R42 ;  /* 0x0000002a952a7221 */ /* 0x000fe40000010000 */
[-C--:B------:R-:W-:Y:S02]  /*1850*/  FFMA.FTZ R14, R204, R149.reuse, R14 ;  /* 0x00000095cc0e7223 */ /* 0x080fe4000001000e */
[----:B------:R-:W-:Y:S01]  /*1860*/  FFMA.FTZ R203, R224, R149, R203 ;  /* 0x00000095e0cb7223 */ /* 0x000fe200000100cb */
[----:B------:R-:W-:Y:S01]  /*1870*/  PRMT R149, RZ, 0x5410, R202 ;  /* 0x00005410ff957816 */ /* 0x000fe200000000ca */
[C---:B------:R-:W-:Y:S01]  /*1880*/  FADD.FTZ R200, -R223.reuse, R200 ;  /* 0x000000c8dfc87221 */ /* 0x040fe20000010100 */
[----:B------:R-:W-:Y:S01]  /*1890*/  PRMT R148, RZ, 0x5410, R148 ;  /* 0x00005410ff947816 */ /* 0x000fe20000000094 */
[----:B------:R-:W-:-:S02]  /*18a0*/  FADD.FTZ R147, -R223, R212 ;  /* 0x000000d4df937221 */ /* 0x000fc40000010100 */
[C---:B------:R-:W-:Y:S02]  /*18b0*/  FMUL.FTZ R200, R162.reuse, R200 ;  /* 0x000000c8a2c87220 */ /* 0x040fe40000410000 */
[----:B------:R-:W-:Y:S02]  /*18c0*/  FMUL.FTZ R201, R219, R149 ;  /* 0x00000095dbc97220 */ /* 0x000fe40000410000 */
[----:B------:R-:W-:Y:S02]  /*18d0*/  FMUL.FTZ R202, R162, R147 ;  /* 0x00000093a2ca7220 */ /* 0x000fe40000410000 */
[----:B------:R-:W-:Y:S02]  /*18e0*/  FADD.FTZ R171, R130, R171 ;  /* 0x000000ab82ab7221 */ /* 0x000fe40000010000 */
[----:B------:R-:W-:Y:S02]  /*18f0*/  FFMA.FTZ R72, R200, R130, R72 ;  /* 0x00000082c8487223 */ /* 0x000fe40000010048 */
[----:B------:R-:W-:-:S02]  /*1900*/  FADD.FTZ R169, R131, R169 ;  /* 0x000000a983a97221 */ /* 0x000fc40000010000 */
[----:B------:R-:W-:Y:S02]  /*1910*/  FFMA.FTZ R74, R204, R131, R74 ;  /* 0x00000083cc4a7223 */ /* 0x000fe4000001004a */
[----:B------:R-:W-:Y:S02]  /*1920*/  FADD.FTZ R172, R146, R172 ;  /* 0x000000ac92ac7221 */ /* 0x000fe40000010000 */
[----:B------:R-:W-:Y:S02]  /*1930*/  FFMA.FTZ R71, R196, R146, R71 ;  /* 0x00000092c4477223 */ /* 0x000fe40000010047 */
[----:B------:R-:W-:Y:S01]  /*1940*/  FFMA.FTZ R201, R213, R148, R201 ;  /* 0x00000094d5c97223 */ /* 0x000fe200000100c9 */
[----:B------:R-:W-:Y:S01]  /*1950*/  SHF.R.U64 R213, R64, 0x10, R65 ;  /* 0x0000001040d57819 */ /* 0x000fe20000001241 */
[----:B------:R-:W-:Y:S01]  /*1960*/  IMAD.WIDE.U32 R130, R168, R205, c[0x0][0x208] ;  /* 0x00008200a8827625 */ /* 0x000fe200078e00cd */
[----:B------:R-:W-:-:S03]  /*1970*/  MOV R219, R65 ;  /* 0x0000004100db7202 */ /* 0x000fc60000000f00 */
[----:B------:R-:W-:Y:S01]  /*1980*/  IMAD.WIDE.U32 R146, R168, R205, c[0x0][0x210] ;  /* 0x00008400a8927625 */ /* 0x000fe200078e00cd */
[----:B------:R-:W-:Y:S01]  /*1990*/  SHF.R.U32.HI R224, RZ, 0x10, R135 ;  /* 0x00000010ffe07819 */ /* 0x000fe20000011687 */
[----:B------:R-:W3:Y:S02]  /*19a0*/  LDG.E.64 R130, [R130.64] ;  /* 0x0000000482827981 */ /* 0x000ee4000c1e1b00 */
[----:B------:R-:W-:Y:S01]  /*19b0*/  IMAD.MOV.U32 R205, RZ, RZ, R64 ;  /* 0x000000ffffcd7224 */ /* 0x000fe200078e0040 */
[----:B------:R-:W-:Y:S01]  /*19c0*/  SHF.R.U32.HI R64, RZ, 0x10, R65 ;  /* 0x00000010ff407819 */ /* 0x000fe20000011641 */
[----:B------:R-:W-:Y:S01]  /*19d0*/  IMAD.MOV.U32 R212, RZ, RZ, R134 ;  /* 0x000000ffffd47224 */ /* 0x000fe200078e0086 */
[--C-:B------:R-:W-:Y:S01]  /*19e0*/  SHF.R.U64 R65, R134, 0x10, R135.reuse ;  /* 0x0000001086417819 */ /* 0x100fe20000001287 */
[----:B------:R-:W-:Y:S01]  /*19f0*/  IMAD.MOV.U32 R134, RZ, RZ, R135 ;  /* 0x000000ffff867224 */ /* 0x000fe200078e0087 */
[----:B------:R-:W-:Y:S01]  /*1a00*/  PRMT R135, RZ, 0x5410, R136 ;  /* 0x00005410ff877816 */ /* 0x000fe20000000088 */
[----:B------:R-:W-:Y:S01]  /*1a10*/  FADD.FTZ R40, R167, R40 ;  /* 0x00000028a7287221 */ /* 0x000fe20000010000 */
[----:B------:R-:W-:Y:S01]  /*1a20*/  PRMT R225, RZ, 0x5410, R212 ;  /* 0x00005410ffe17816 */ /* 0x000fe200000000d4 */
[----:B------:R-:W-:Y:S01]  /*1a30*/  FFMA.FTZ R12, R200, R167, R12 ;  /* 0x000000a7c80c7223 */ /* 0x000fe2000001000c */
[----:B------:R-:W-:Y:S01]  /*1a40*/  PRMT R219, RZ, 0x5410, R219 ;  /* 0x00005410ffdb7816 */ /* 0x000fe200000000db */
[----:B------:R-:W-:Y:S01]  /*1a50*/  FADD.FTZ R135, -R223, R135 ;  /* 0x00000087df877221 */ /* 0x000fe20000010100 */
[----:B------:R-:W-:Y:S01]  /*1a60*/  PRMT R205, RZ, 0x5410, R205 ;  /* 0x00005410ffcd7816 */ /* 0x000fe200000000cd */
[----:B------:R-:W-:Y:S01]  /*1a70*/  FADD.FTZ R41, R148, R41 ;  /* 0x0000002994297221 */ /* 0x000fe20000010000 */
[----:B------:R-:W3:Y:S01]  /*1a80*/  LDG.E.64 R146, [R146.64] ;  /* 0x0000000492927981 */ /* 0x000ee2000c1e1b00 */
[----:B------:R-:W-:-:S02]  /*1a90*/  FMUL.FTZ R212, R162, R135 ;  /* 0x00000087a2d47220 */ /* 0x000fc40000410000 */
[----:B------:R-:W-:Y:S02]  /*1aa0*/  FADD.FTZ R44, R205, R44 ;  /* 0x0000002ccd2c7221 */ /* 0x000fe40000010000 */
[C---:B------:R-:W-:Y:S02]  /*1ab0*/  FFMA.FTZ R16, R212.reuse, R205, R16 ;  /* 0x000000cdd4107223 */ /* 0x040fe40000010010 */
[----:B------:R-:W-:Y:S02]  /*1ac0*/  FADD.FTZ R155, R225, R155 ;  /* 0x0000009be19b7221 */ /* 0x000fe40000010000 */
[----:B------:R-:W-:Y:S01]  /*1ad0*/  FFMA.FTZ R76, R212, R225, R76 ;  /* 0x000000e1d44c7223 */ /* 0x000fe2000001004c */
[----:B------:R-:W-:Y:S02]  /*1ae0*/  SHF.R.U64 R136, R136, 0x10, R137 ;  /* 0x0000001088887819 */ /* 0x000fe40000001289 */
[----:B------:R-:W-:Y:S02]  /*1af0*/  PRMT R65, RZ, 0x5410, R65 ;  /* 0x00005410ff417816 */ /* 0x000fe40000000041 */
[----:B------:R-:W-:Y:S01]  /*1b00*/  PRMT R136, RZ, 0x5410, R136 ;  /* 0x00005410ff887816 */ /* 0x000fe20000000088 */
[----:B------:R-:W-:-:S02]  /*1b10*/  FADD.FTZ R46, R219, R46 ;  /* 0x0000002edb2e7221 */ /* 0x000fc40000010000 */
[----:B----4-:R-:W-:Y:S02]  /*1b20*/  FMUL.FTZ R135, R227, R225 ;  /* 0x000000e1e3877220 */ /* 0x010fe40000410000 */
[----:B------:R-:W4:Y:S01]  /*1b30*/  LDL R227, [R1+0x4] ;  /* 0x0000040001e37983 */ /* 0x000f220000100800 */
[----:B------:R-:W-:Y:S01]  /*1b40*/  PRMT R225, RZ, 0x5410, R134 ;  /* 0x00005410ffe17816 */ /* 0x000fe20000000086 */
[----:B--2---:R-:W-:Y:S01]  /*1b50*/  FFMA.FTZ R205, R226, R205, R135 ;  /* 0x000000cde2cd7223 */ /* 0x004fe20000010087 */
[----:B------:R-:W-:Y:S01]  /*1b60*/  PRMT R135, RZ, 0x5410, R137 ;  /* 0x00005410ff877816 */ /* 0x000fe20000000089 */
[----:B------:R-:W2:Y:S04]  /*1b70*/  LDL R226, [R1+0x8] ;  /* 0x0000080001e27983 */ /* 0x000ea80000100800 */
[----:B------:R-:W-:-:S02]  /*1b80*/  FADD.FTZ R135, -R223, R135 ;  /* 0x00000087df877221 */ /* 0x000fc40000010100 */
[----:B------:R-:W-:Y:S02]  /*1b90*/  FMUL.FTZ R134, R231, R225 ;  /* 0x000000e1e7867220 */ /* 0x000fe40000410000 */
[----:B------:R-:W-:Y:S02]  /*1ba0*/  FMUL.FTZ R135, R162, R135 ;  /* 0x00000087a2877220 */ /* 0x000fe40000410000 */
[-C--:B------:R-:W-:Y:S02]  /*1bb0*/  FFMA.FTZ R134, R230, R219.reuse, R134 ;  /* 0x000000dbe6867223 */ /* 0x080fe40000010086 */
[----:B------:R-:W-:Y:S02]  /*1bc0*/  FFMA.FTZ R18, R135, R219, R18 ;  /* 0x000000db87127223 */ /* 0x000fe40000010012 */
[----:B------:R-:W-:Y:S02]  /*1bd0*/  FADD.FTZ R219, -R223, R136 ;  /* 0x00000088dfdb7221 */ /* 0x000fe40000010100 */
[----:B------:R-:W-:-:S02]  /*1be0*/  FMUL.FTZ R136, R228, R65 ;  /* 0x00000041e4887220 */ /* 0x000fc40000410000 */
[----:B------:R-:W2:Y:S01]  /*1bf0*/  LDL R228, [R1] ;  /* 0x0000000001e47983 */ /* 0x000ea20000100800 */
[----:B------:R-:W-:Y:S01]  /*1c00*/  IMAD.SHL.U32 R167, R168, 0x8, RZ ;  /* 0x00000008a8a77824 */ /* 0x000fe200078e00ff */
[----:B------:R-:W-:Y:S01]  /*1c10*/  SHF.R.U32.HI R168, RZ, 0x1d, R168 ;  /* 0x0000001dffa87819 */ /* 0x000fe200000116a8 */
[----:B------:R-:W-:-:S03]  /*1c20*/  FFMA.FTZ R13, R202, R148, R13 ;  /* 0x00000094ca0d7223 */ /* 0x000fc6000001000d */
[----:B------:R-:W-:Y:S01]  /*1c30*/  IADD3 R148, P0, R167, c[0x0][0x188], RZ ;  /* 0x00006200a7947a10 */ /* 0x000fe20007f1e0ff */
[----:B------:R-:W-:Y:S02]  /*1c40*/  FADD.FTZ R170, R149, R170 ;  /* 0x000000aa95aa7221 */ /* 0x000fe40000010000 */
[----:B------:R-:W-:Y:S01]  /*1c50*/  FFMA.FTZ R73, R202, R149, R73 ;  /* 0x00000095ca497223 */ /* 0x000fe20000010049 */
[----:B------:R-:W-:-:S06]  /*1c60*/  IADD3.X R149, R168, c[0x0][0x18c], RZ, P0, !PT ;  /* 0x00006300a8957a10 */ /* 0x000fcc00007fe4ff */
[----:B------:R-:W2:Y:S01]  /*1c70*/  LDG.E.64 R148, [R148.64] ;  /* 0x0000000494947981 */ /* 0x000ea2000c1e1b00 */
[----:B------:R-:W-:Y:S01]  /*1c80*/  SHF.R.U32.HI R137, RZ, 0x10, R137 ;  /* 0x00000010ff897819 */ /* 0x000fe20000011689 */
[----:B------:R-:W-:Y:S01]  /*1c90*/  FMUL.FTZ R219, R162, R219 ;  /* 0x000000dba2db7220 */ /* 0x000fe20000410000 */
[----:B------:R-:W-:Y:S02]  /*1ca0*/  PRMT R213, RZ, 0x5410, R213 ;  /* 0x00005410ffd57816 */ /* 0x000fe400000000d5 */
[----:B------:R-:W-:Y:S02]  /*1cb0*/  PRMT R137, RZ, 0x5410, R137 ;  /* 0x00005410ff897816 */ /* 0x000fe40000000089 */
[----:B------:R-:W-:Y:S01]  /*1cc0*/  PRMT R224, RZ, 0x5410, R224 ;  /* 0x00005410ffe07816 */ /* 0x000fe200000000e0 */
[----:B------:R-:W-:Y:S02]  /*1cd0*/  FADD.FTZ R43, R213, R43 ;  /* 0x0000002bd52b7221 */ /* 0x000fe40000010000 */
[----:B------:R-:W-:Y:S01]  /*1ce0*/  FADD.FTZ R137, -R223, R137 ;  /* 0x00000089df897221 */ /* 0x000fe20000010100 */
[----:B------:R-:W-:Y:S01]  /*1cf0*/  PRMT R64, RZ, 0x5410, R64 ;  /* 0x00005410ff407816 */ /* 0x000fe20000000040 */
[----:B------:R-:W-:-:S02]  /*1d00*/  FFMA.FTZ R15, R219, R213, R15 ;  /* 0x000000d5db0f7223 */ /* 0x000fc4000001000f */
[----:B------:R-:W-:Y:S02]  /*1d10*/  FFMA.FTZ R213, R229, R213, R136 ;  /* 0x000000d5e5d57223 */ /* 0x000fe40000010088 */
[----:B------:R-:W-:Y:S02]  /*1d20*/  FMUL.FTZ R137, R162, R137 ;  /* 0x00000089a2897220 */ /* 0x000fe40000410000 */
[----:B------:R-:W-:Y:S02]  /*1d30*/  FADD.FTZ R153, R225, R153 ;  /* 0x00000099e1997221 */ /* 0x000fe40000010000 */
[----:B------:R-:W-:Y:S01]  /*1d40*/  FFMA.FTZ R78, R135, R225, R78 ;  /* 0x000000e1874e7223 */ /* 0x000fe2000001004e */
[----:B------:R-:W-:Y:S01]  /*1d50*/  MOV R225, R120 ;  /* 0x0000007800e17202 */ /* 0x000fe20000000f00 */
[----:B------:R-:W-:Y:S02]  /*1d60*/  FADD.FTZ R45, R64, R45 ;  /* 0x0000002d402d7221 */ /* 0x000fe40000010000 */
[----:B------:R-:W-:-:S02]  /*1d70*/  FFMA.FTZ R17, R137, R64, R17 ;  /* 0x0000004089117223 */ /* 0x000fc40000010011 */
[----:B------:R-:W-:Y:S02]  /*1d80*/  FADD.FTZ R156, R65, R156 ;  /* 0x0000009c419c7221 */ /* 0x000fe40000010000 */
[----:B------:R-:W-:Y:S01]  /*1d90*/  FFMA.FTZ R75, R219, R65, R75 ;  /* 0x00000041db4b7223 */ /* 0x000fe2000001004b */
[----:B------:R-:W-:Y:S01]  /*1da0*/  SHF.R.U32.HI R65, RZ, 0x10, R121 ;  /* 0x00000010ff417819 */ /* 0x000fe20000011679 */
[----:B------:R-:W-:Y:S02]  /*1db0*/  FADD.FTZ R154, R224, R154 ;  /* 0x0000009ae09a7221 */ /* 0x000fe40000010000 */
[----:B------:R-:W-:Y:S01]  /*1dc0*/  FFMA.FTZ R77, R137, R224, R77 ;  /* 0x000000e0894d7223 */ /* 0x000fe2000001004d */
[----:B------:R-:W-:-:S05]  /*1dd0*/  PRMT R225, RZ, 0x5410, R225 ;  /* 0x00005410ffe17816 */ /* 0x000fca00000000e1 */
[----:B------:R-:W-:Y:S01]  /*1de0*/  FADD.FTZ R48, R225, R48 ;  /* 0x00000030e1307221 */ /* 0x000fe20000010000 */
[----:B------:R-:W-:-:S05]  /*1df0*/  PRMT R65, RZ, 0x5410, R65 ;  /* 0x00005410ff417816 */ /* 0x000fca0000000041 */
[----:B------:R-:W-:Y:S01]  /*1e00*/  FADD.FTZ R49, R65, R49 ;  /* 0x0000003141317221 */ /* 0x000fe20000010000 */
[----:B------:R-:W-:Y:S02]  /*1e10*/  SHF.R.U64 R230, R128, 0x10, R129 ;  /* 0x0000001080e67819 */ /* 0x000fe40000001281 */
[----:B------:R-:W-:Y:S02]  /*1e20*/  SHF.R.U64 R232, R126, 0x10, R127 ;  /* 0x000000107ee87819 */ /* 0x000fe4000000127f */
[----:B---3--:R-:W-:Y:S01]  /*1e30*/  SHF.R.U64 R234, R132, 0x10, R133 ;  /* 0x0000001084ea7819 */ /* 0x008fe20000001285 */
[----:B----4-:R-:W-:Y:S01]  /*1e40*/  FMUL.FTZ R136, R227, R224 ;  /* 0x000000e0e3887220 */ /* 0x010fe20000410000 */
[----:B------:R-:W-:Y:S02]  /*1e50*/  SHF.R.U64 R224, R138, 0x10, R139 ;  /* 0x000000108ae07819 */ /* 0x000fe4000000128b */
[----:B------:R-:W-:Y:S01]  /*1e60*/  MOV R227, R139 ;  /* 0x0000008b00e37202 */ /* 0x000fe20000000f00 */
[----:B--2---:R-:W-:Y:S01]  /*1e70*/  FFMA.FTZ R136, R226, R64, R136 ;  /* 0x00000040e2887223 */ /* 0x004fe20000010088 */
[--C-:B------:R-:W-:Y:S01]  /*1e80*/  SHF.R.U64 R64, R120, 0x10, R121.reuse ;  /* 0x0000001078407819 */ /* 0x100fe20000001279 */
[----:B------:R-:W-:-:S02]  /*1e90*/  IMAD.MOV.U32 R120, RZ, RZ, R121 ;  /* 0x000000ffff787224 */ /* 0x000fc400078e0079 */
[----:B------:R-:W-:Y:S01]  /*1ea0*/  IMAD.MOV.U32 R121, RZ, RZ, R138 ;  /* 0x000000ffff797224 */ /* 0x000fe200078e008a */
[----:B------:R-:W-:Y:S02]  /*1eb0*/  PRMT R138, RZ, 0x5410, R140 ;  /* 0x00005410ff8a7816 */ /* 0x000fe4000000008c */
[----:B------:R-:W-:Y:S02]  /*1ec0*/  SHF.R.U32.HI R226, RZ, 0x10, R139 ;  /* 0x00000010ffe27819 */ /* 0x000fe4000001168b */
[----:B------:R-:W-:Y:S01]  /*1ed0*/  PRMT R139, RZ, 0x5410, R121 ;  /* 0x00005410ff8b7816 */ /* 0x000fe20000000079 */
[----:B------:R-:W-:-:S04]  /*1ee0*/  FADD.FTZ R138, -R223, R138 ;  /* 0x0000008adf8a7221 */ /* 0x000fc80000010100 */
[----:B------:R-:W-:Y:S02]  /*1ef0*/  FMUL.FTZ R138, R162, R138 ;  /* 0x0000008aa28a7220 */ /* 0x000fe40000410000 */
[----:B------:R-:W-:Y:S02]  /*1f00*/  FMUL.FTZ R121, R252, R139 ;  /* 0x0000008bfc797220 */ /* 0x000fe40000410000 */
[-C--:B------:R-:W-:Y:S02]  /*1f10*/  FFMA.FTZ R20, R138, R225.reuse, R20 ;  /* 0x000000e18a147223 */ /* 0x080fe40000010014 */
[----:B------:R-:W-:Y:S01]  /*1f20*/  FFMA.FTZ R121, R228, R225, R121 ;  /* 0x000000e1e4797223 */ /* 0x000fe20000010079 */
[----:B------:R-:W-:Y:S02]  /*1f30*/  PRMT R225, RZ, 0x5410, R141 ;  /* 0x00005410ffe17816 */ /* 0x000fe4000000008d */
[----:B------:R-:W-:Y:S01]  /*1f40*/  PRMT R227, RZ, 0x5410, R227 ;  /* 0x00005410ffe37816 */ /* 0x000fe200000000e3 */
[----:B------:R-:W-:Y:S01]  /*1f50*/  FADD.FTZ R103, R139, R103 ;  /* 0x000000678b677221 */ /* 0x000fe20000010000 */
[----:B------:R-:W-:Y:S01]  /*1f60*/  SHF.R.U64 R140, R140, 0x10, R141 ;  /* 0x000000108c8c7819 */ /* 0x000fe2000000128d */
[----:B------:R-:W-:-:S02]  /*1f70*/  FADD.FTZ R225, -R223, R225 ;  /* 0x000000e1dfe17221 */ /* 0x000fc40000010100 */
[----:B------:R-:W-:Y:S01]  /*1f80*/  FFMA.FTZ R80, R138, R139, R80 ;  /* 0x0000008b8a507223 */ /* 0x000fe20000010050 */
[----:B------:R-:W-:Y:S01]  /*1f90*/  PRMT R139, RZ, 0x5410, R120 ;  /* 0x00005410ff8b7816 */ /* 0x000fe20000000078 */
[----:B------:R-:W-:Y:S01]  /*1fa0*/  FMUL.FTZ R120, R162, R225 ;  /* 0x000000e1a2787220 */ /* 0x000fe20000410000 */
[----:B------:R-:W-:Y:S01]  /*1fb0*/  PRMT R140, RZ, 0x5410, R140 ;  /* 0x00005410ff8c7816 */ /* 0x000fe2000000008c */
[----:B------:R-:W-:Y:S01]  /*1fc0*/  FMUL.FTZ R225, R248, R227 ;  /* 0x000000e3f8e17220 */ /* 0x000fe20000410000 */
[----:B------:R-:W-:Y:S01]  /*1fd0*/  SHF.R.U32.HI R141, RZ, 0x10, R141 ;  /* 0x00000010ff8d7819 */ /* 0x000fe2000001168d */
[----:B------:R-:W-:Y:S02]  /*1fe0*/  FADD.FTZ R50, R139, R50 ;  /* 0x000000328b327221 */ /* 0x000fe40000010000 */
[-C--:B------:R-:W-:Y:S01]  /*1ff0*/  FFMA.FTZ R22, R120, R139.reuse, R22 ;  /* 0x0000008b78167223 */ /* 0x080fe20000010016 */
[----:B------:R-:W-:Y:S01]  /*2000*/  PRMT R141, RZ, 0x5410, R141 ;  /* 0x00005410ff8d7816 */ /* 0x000fe2000000008d */
[----:B------:R-:W-:-:S02]  /*2010*/  FFMA.FTZ R139, R249, R139, R225 ;  /* 0x0000008bf98b7223 */ /* 0x000fc400000100e1 */
[C---:B------:R-:W-:Y:S01]  /*2020*/  FADD.FTZ R225, -R223.reuse, R140 ;  /* 0x0000008cdfe17221 */ /* 0x040fe20000010100 */
[----:B------:R-:W-:Y:S01]  /*2030*/  PRMT R140, RZ, 0x5410, R224 ;  /* 0x00005410ff8c7816 */ /* 0x000fe200000000e0 */
[----:B------:R-:W-:Y:S01]  /*2040*/  FADD.FTZ R141, -R223, R141 ;  /* 0x0000008ddf8d7221 */ /* 0x000fe20000010100 */
[----:B------:R-:W-:Y:S01]  /*2050*/  PRMT R226, RZ, 0x5410, R226 ;  /* 0x00005410ffe27816 */ /* 0x000fe200000000e2 */
[----:B------:R-:W-:Y:S01]  /*2060*/  FMUL.FTZ R225, R162, R225 ;  /* 0x000000e1a2e17220 */ /* 0x000fe20000410000 */
[----:B------:R-:W-:Y:S01]  /*2070*/  PRMT R64, RZ, 0x5410, R64 ;  /* 0x00005410ff407816 */ /* 0x000fe20000000040 */
[-C--:B------:R-:W-:Y:S02]  /*2080*/  FMUL.FTZ R224, R250, R140.reuse ;  /* 0x0000008cfae07220 */ /* 0x080fe40000410000 */
[----:B------:R-:W-:Y:S02]  /*2090*/  FADD.FTZ R152, R140, R152 ;  /* 0x000000988c987221 */ /* 0x000fe40000010000 */
[----:B------:R-:W-:-:S02]  /*20a0*/  FFMA.FTZ R79, R225, R140, R79 ;  /* 0x0000008ce14f7223 */ /* 0x000fc4000001004f */
[----:B------:R-:W-:Y:S02]  /*20b0*/  FMUL.FTZ R141, R162, R141 ;  /* 0x0000008da28d7220 */ /* 0x000fe40000410000 */
[----:B------:R-:W-:Y:S02]  /*20c0*/  FMUL.FTZ R140, R244, R226 ;  /* 0x000000e2f48c7220 */ /* 0x000fe40000410000 */
[----:B------:R-:W-:Y:S02]  /*20d0*/  FADD.FTZ R101, R227, R101 ;  /* 0x00000065e3657221 */ /* 0x000fe40000010000 */
[----:B------:R-:W-:Y:S02]  /*20e0*/  FFMA.FTZ R82, R120, R227, R82 ;  /* 0x000000e378527223 */ /* 0x000fe40000010052 */
[----:B------:R-:W-:Y:S02]  /*20f0*/  FADD.FTZ R47, R64, R47 ;  /* 0x0000002f402f7221 */ /* 0x000fe40000010000 */
[----:B------:R-:W-:-:S02]  /*2100*/  FFMA.FTZ R19, R225, R64, R19 ;  /* 0x00000040e1137223 */ /* 0x000fc40000010013 */
[----:B------:R-:W-:Y:S01]  /*2110*/  FFMA.FTZ R224, R251, R64, R224 ;  /* 0x00000040fbe07223 */ /* 0x000fe200000100e0 */
[----:B------:R-:W-:Y:S01]  /*2120*/  SHF.R.U64 R64, R118, 0x10, R119 ;  /* 0x0000001076407819 */ /* 0x000fe20000001277 */
[-C--:B------:R-:W-:Y:S02]  /*2130*/  FFMA.FTZ R21, R141, R65.reuse, R21 ;  /* 0x000000418d157223 */ /* 0x080fe40000010015 */
[----:B------:R-:W-:Y:S01]  /*2140*/  FFMA.FTZ R140, R245, R65, R140 ;  /* 0x00000041f58c7223 */ /* 0x000fe2000001008c */
[----:B------:R-:W-:Y:S01]  /*2150*/  SHF.R.U32.HI R65, RZ, 0x10, R119 ;  /* 0x00000010ff417819 */ /* 0x000fe20000011677 */
[----:B------:R-:W-:Y:S02]  /*2160*/  IMAD.MOV.U32 R227, RZ, RZ, R118 ;  /* 0x000000ffffe37224 */ /* 0x000fe400078e0076 */
[----:B------:R-:W-:Y:S02]  /*2170*/  FADD.FTZ R102, R226, R102 ;  /* 0x00000066e2667221 */ /* 0x000fe40000010000 */
[----:B------:R-:W-:Y:S01]  /*2180*/  FFMA.FTZ R81, R141, R226, R81 ;  /* 0x000000e28d517223 */ /* 0x000fe20000010051 */
[----:B------:R-:W-:Y:S01]  /*2190*/  SHF.R.U64 R226, R142, 0x10, R143 ;  /* 0x000000108ee27819 */ /* 0x000fe2000000128f */
[----:B------:R-:W-:Y:S01]  /*21a0*/  IMAD.MOV.U32 R118, RZ, RZ, R119 ;  /* 0x000000ffff767224 */ /* 0x000fe200078e0077 */
[----:B------:R-:W-:-:S02]  /*21b0*/  MOV R119, R142 ;  /* 0x0000008e00777202 */ /* 0x000fc40000000f00 */
[----:B------:R-:W-:Y:S02]  /*21c0*/  PRMT R142, RZ, 0x5410, R128 ;  /* 0x00005410ff8e7816 */ /* 0x000fe40000000080 */
[----:B------:R-:W-:-:S03]  /*21d0*/  PRMT R229, RZ, 0x5410, R119 ;  /* 0x00005410ffe57816 */ /* 0x000fc60000000077 */
[----:B------:R-:W-:-:S04]  /*21e0*/  FADD.FTZ R142, -R223, R142 ;  /* 0x0000008edf8e7221 */ /* 0x000fc80000010100 */
[----:B------:R-:W-:Y:S02]  /*21f0*/  FMUL.FTZ R142, R162, R142 ;  /* 0x0000008ea28e7220 */ /* 0x000fe40000410000 */
[-C--:B------:R-:W-:Y:S02]  /*2200*/  FMUL.FTZ R119, R242, R229.reuse ;  /* 0x000000e5f2777220 */ /* 0x080fe40000410000 */
[----:B------:R-:W-:Y:S02]  /*2210*/  FADD.FTZ R99, R229, R99 ;  /* 0x00000063e5637221 */ /* 0x000fe40000010000 */
[----:B------:R-:W-:Y:S01]  /*2220*/  FFMA.FTZ R84, R142, R229, R84 ;  /* 0x000000e58e547223 */ /* 0x000fe20000010054 */
[----:B------:R-:W-:Y:S01]  /*2230*/  PRMT R229, RZ, 0x5410, R129 ;  /* 0x00005410ffe57816 */ /* 0x000fe20000000081 */
[----:B------:R-:W-:Y:S01]  /*2240*/  IMAD.MOV.U32 R228, RZ, RZ, R143 ;  /* 0x000000ffffe47224 */ /* 0x000fe200078e008f */
[----:B------:R-:W-:-:S03]  /*2250*/  PRMT R227, RZ, 0x5410, R227 ;  /* 0x00005410ffe37816 */ /* 0x000fc600000000e3 */
[----:B------:R-:W-:Y:S01]  /*2260*/  FADD.FTZ R229, -R223, R229 ;  /* 0x000000e5dfe57221 */ /* 0x000fe20000010100 */
[----:B------:R-:W-:Y:S01]  /*2270*/  PRMT R228, RZ, 0x5410, R228 ;  /* 0x00005410ffe47816 */ /* 0x000fe200000000e4 */
[----:B------:R-:W-:Y:S02]  /*2280*/  FADD.FTZ R52, R227, R52 ;  /* 0x00000034e3347221 */ /* 0x000fe40000010000 */
[-C--:B------:R-:W-:Y:S02]  /*2290*/  FFMA.FTZ R24, R142, R227.reuse, R24 ;  /* 0x000000e38e187223 */ /* 0x080fe40000010018 */
[----:B------:R-:W-:Y:S01]  /*22a0*/  FFMA.FTZ R119, R243, R227, R119 ;  /* 0x000000e3f3777223 */ /* 0x000fe20000010077 */
[----:B------:R-:W-:Y:S01]  /*22b0*/  PRMT R227, RZ, 0x5410, R118 ;  /* 0x00005410ffe37816 */ /* 0x000fe20000000076 */
[----:B------:R-:W-:Y:S02]  /*22c0*/  FMUL.FTZ R118, R162, R229 ;  /* 0x000000e5a2767220 */ /* 0x000fe40000410000 */
[----:B------:R-:W-:-:S02]  /*22d0*/  FMUL.FTZ R229, R238, R228 ;  /* 0x000000e4eee57220 */ /* 0x000fc40000410000 */
[----:B------:R-:W-:Y:S02]  /*22e0*/  FADD.FTZ R54, R227, R54 ;  /* 0x00000036e3367221 */ /* 0x000fe40000010000 */
[-C--:B------:R-:W-:Y:S02]  /*22f0*/  FFMA.FTZ R26, R118, R227.reuse, R26 ;  /* 0x000000e3761a7223 */ /* 0x080fe4000001001a */
[----:B------:R-:W-:Y:S01]  /*2300*/  FFMA.FTZ R128, R239, R227, R229 ;  /* 0x000000e3ef807223 */ /* 0x000fe200000100e5 */
[----:B------:R-:W-:Y:S01]  /*2310*/  PRMT R227, RZ, 0x5410, R230 ;  /* 0x00005410ffe37816 */ /* 0x000fe200000000e6 */
[----:B------:R-:W-:Y:S02]  /*2320*/  FADD.FTZ R97, R228, R97 ;  /* 0x00000061e4617221 */ /* 0x000fe40000010000 */
[----:B------:R-:W-:Y:S01]  /*2330*/  FFMA.FTZ R184, R118, R228, R184 ;  /* 0x000000e476b87223 */ /* 0x000fe200000100b8 */
[----:B------:R-:W-:Y:S01]  /*2340*/  PRMT R228, RZ, 0x5410, R226 ;  /* 0x00005410ffe47816 */ /* 0x000fe200000000e2 */
[----:B------:R-:W-:Y:S01]  /*2350*/  FADD.FTZ R227, -R223, R227 ;  /* 0x000000e3dfe37221 */ /* 0x000fe20000010100 */
[----:B------:R-:W-:-:S02]  /*2360*/  PRMT R64, RZ, 0x5410, R64 ;  /* 0x00005410ff407816 */ /* 0x000fc40000000040 */
[----:B------:R-:W-:Y:S01]  /*2370*/  SHF.R.U32.HI R129, RZ, 0x10, R129 ;  /* 0x00000010ff817819 */ /* 0x000fe20000011681 */
[----:B------:R-:W-:Y:S02]  /*2380*/  FMUL.FTZ R227, R162, R227 ;  /* 0x000000e3a2e37220 */ /* 0x000fe40000410000 */
[----:B------:R-:W-:Y:S02]  /*2390*/  FMUL.FTZ R226, R240, R228 ;  /* 0x000000e4f0e27220 */ /* 0x000fe40000410000 */
[----:B------:R-:W-:Y:S02]  /*23a0*/  FADD.FTZ R51, R64, R51 ;  /* 0x0000003340337221 */ /* 0x000fe40000010000 */
[-C--:B------:R-:W-:Y:S02]  /*23b0*/  FFMA.FTZ R23, R227, R64.reuse, R23 ;  /* 0x00000040e3177223 */ /* 0x080fe40000010017 */
[----:B------:R-:W-:Y:S01]  /*23c0*/  FFMA.FTZ R226, R241, R64, R226 ;  /* 0x00000040f1e27223 */ /* 0x000fe200000100e2 */
[----:B------:R-:W-:-:S02]  /*23d0*/  PRMT R64, RZ, 0x5410, R129 ;  /* 0x00005410ff407816 */ /* 0x000fc40000000081 */
[----:B------:R-:W-:Y:S01]  /*23e0*/  SHF.R.U32.HI R143, RZ, 0x10, R143 ;  /* 0x00000010ff8f7819 */ /* 0x000fe2000001168f */
[----:B------:R-:W-:Y:S02]  /*23f0*/  FADD.FTZ R100, R228, R100 ;  /* 0x00000064e4647221 */ /* 0x000fe40000010000 */
[----:B------:R-:W-:Y:S01]  /*2400*/  FFMA.FTZ R83, R227, R228, R83 ;  /* 0x000000e4e3537223 */ /* 0x000fe20000010053 */
[----:B------:R-:W-:Y:S01]  /*2410*/  PRMT R228, RZ, 0x5410, R143 ;  /* 0x00005410ffe47816 */ /* 0x000fe2000000008f */
[----:B------:R-:W-:Y:S01]  /*2420*/  FADD.FTZ R64, -R223, R64 ;  /* 0x00000040df407221 */ /* 0x000fe20000010100 */
[----:B------:R-:W-:-:S03]  /*2430*/  PRMT R65, RZ, 0x5410, R65 ;  /* 0x00005410ff417816 */ /* 0x000fc60000000041 */
[----:B------:R-:W-:Y:S02]  /*2440*/  FMUL.FTZ R143, R162, R64 ;  /* 0x00000040a28f7220 */ /* 0x000fe40000410000 */
[-C--:B------:R-:W-:Y:S01]  /*2450*/  FMUL.FTZ R129, R236, R228.reuse ;  /* 0x000000e4ec817220 */ /* 0x080fe20000410000 */
[----:B------:R-:W-:Y:S01]  /*2460*/  SHF.R.U64 R64, R66, 0x10, R67 ;  /* 0x0000001042407819 */ /* 0x000fe20000001243 */
[----:B------:R-:W-:Y:S02]  /*2470*/  FADD.FTZ R98, R228, R98 ;  /* 0x00000062e4627221 */ /* 0x000fe40000010000 */
[----:B------:R-:W-:Y:S02]  /*2480*/  FFMA.FTZ R185, R143, R228, R185 ;  /* 0x000000e48fb97223 */ /* 0x000fe400000100b9 */
[----:B------:R-:W-:Y:S02]  /*2490*/  FADD.FTZ R53, R65, R53 ;  /* 0x0000003541357221 */ /* 0x000fe40000010000 */
[----:B------:R-:W-:-:S02]  /*24a0*/  FFMA.FTZ R25, R143, R65, R25 ;  /* 0x000000418f197223 */ /* 0x000fc40000010019 */
[----:B------:R-:W-:Y:S01]  /*24b0*/  FFMA.FTZ R129, R237, R65, R129 ;  /* 0x00000041ed817223 */ /* 0x000fe20000010081 */
[----:B------:R-:W-:Y:S01]  /*24c0*/  SHF.R.U32.HI R65, RZ, 0x10, R67 ;  /* 0x00000010ff417819 */ /* 0x000fe20000011643 */
[----:B------:R-:W-:Y:S01]  /*24d0*/  IMAD.MOV.U32 R228, RZ, RZ, R66 ;  /* 0x000000ffffe47224 */ /* 0x000fe200078e0042 */
[----:B------:R-:W-:Y:S01]  /*24e0*/  MOV R66, R67 ;  /* 0x0000004300427202 */ /* 0x000fe20000000f00 */
[----:B------:R-:W-:Y:S01]  /*24f0*/  IMAD.MOV.U32 R230, RZ, RZ, R124 ;  /* 0x000000ffffe67224 */ /* 0x000fe200078e007c */
[--C-:B------:R-:W-:Y:S01]  /*2500*/  SHF.R.U64 R67, R124, 0x10, R125.reuse ;  /* 0x000000107c437819 */ /* 0x100fe2000000127d */
[--C-:B------:R-:W-:Y:S01]  /*2510*/  IMAD.MOV.U32 R124, RZ, RZ, R125.reuse ;  /* 0x000000ffff7c7224 */ /* 0x100fe200078e007d */
[----:B------:R-:W-:Y:S02]  /*2520*/  SHF.R.U32.HI R229, RZ, 0x10, R125 ;  /* 0x00000010ffe57819 */ /* 0x000fe4000001167d */
[----:B------:R-:W-:Y:S02]  /*2530*/  PRMT R125, RZ, 0x5410, R126 ;  /* 0x00005410ff7d7816 */ /* 0x000fe4000000007e */
[----:B------:R-:W-:-:S03]  /*2540*/  PRMT R230, RZ, 0x5410, R230 ;  /* 0x00005410ffe67816 */ /* 0x000fc600000000e6 */
[----:B------:R-:W-:Y:S01]  /*2550*/  FADD.FTZ R125, -R223, R125 ;  /* 0x0000007ddf7d7221 */ /* 0x000fe20000010100 */
[----:B------:R-:W-:-:S03]  /*2560*/  PRMT R231, RZ, 0x5410, R228 ;  /* 0x00005410ffe77816 */ /* 0x000fc600000000e4 */
[----:B------:R-:W-:Y:S02]  /*2570*/  FMUL.FTZ R228, R162, R125 ;  /* 0x0000007da2e47220 */ /* 0x000fe40000410000 */
[----:B------:R-:W-:Y:S02]  /*2580*/  FMUL.FTZ R125, R222, R230 ;  /* 0x000000e6de7d7220 */ /* 0x000fe40000410000 */
[----:B------:R-:W-:Y:S02]  /*2590*/  FADD.FTZ R56, R231, R56 ;  /* 0x00000038e7387221 */ /* 0x000fe40000010000 */
[-C--:B------:R-:W-:Y:S02]  /*25a0*/  FFMA.FTZ R28, R228, R231.reuse, R28 ;  /* 0x000000e7e41c7223 */ /* 0x080fe4000001001c */
[----:B------:R-:W-:Y:S01]  /*25b0*/  FFMA.FTZ R125, R235, R231, R125 ;  /* 0x000000e7eb7d7223 */ /* 0x000fe2000001007d */
[----:B------:R-:W-:Y:S01]  /*25c0*/  PRMT R231, RZ, 0x5410, R127 ;  /* 0x00005410ffe77816 */ /* 0x000fe2000000007f */
[----:B------:R-:W-:-:S02]  /*25d0*/  FADD.FTZ R95, R230, R95 ;  /* 0x0000005fe65f7221 */ /* 0x000fc40000010000 */
[----:B------:R-:W-:Y:S01]  /*25e0*/  FFMA.FTZ R186, R228, R230, R186 ;  /* 0x000000e6e4ba7223 */ /* 0x000fe200000100ba */
[----:B------:R-:W-:Y:S01]  /*25f0*/  PRMT R230, RZ, 0x5410, R66 ;  /* 0x00005410ffe67816 */ /* 0x000fe20000000042 */
[----:B------:R-:W-:Y:S01]  /*2600*/  FADD.FTZ R231, -R223, R231 ;  /* 0x000000e7dfe77221 */ /* 0x000fe20000010100 */
[----:B------:R-:W-:-:S03]  /*2610*/  PRMT R66, RZ, 0x5410, R124 ;  /* 0x00005410ff427816 */ /* 0x000fc6000000007c */
[----:B------:R-:W-:Y:S02]  /*2620*/  FMUL.FTZ R124, R162, R231 ;  /* 0x000000e7a27c7220 */ /* 0x000fe40000410000 */
[----:B------:R-:W-:-:S04]  /*2630*/  FMUL.FTZ R231, R217, R66 ;  /* 0x00000042d9e77220 */ /* 0x000fc80000410000 */
[----:B------:R-:W-:Y:S01]  /*2640*/  FFMA.FTZ R126, R218, R230, R231 ;  /* 0x000000e6da7e7223 */ /* 0x000fe200000100e7 */
[----:B------:R-:W-:Y:S02]  /*2650*/  PRMT R231, RZ, 0x5410, R232 ;  /* 0x00005410ffe77816 */ /* 0x000fe400000000e8 */
[----:B------:R-:W-:-:S03]  /*2660*/  PRMT R67, RZ, 0x5410, R67 ;  /* 0x00005410ff437816 */ /* 0x000fc60000000043 */
[----:B------:R-:W-:Y:S01]  /*2670*/  FADD.FTZ R231, -R223, R231 ;  /* 0x000000e7dfe77221 */ /* 0x000fe20000010100 */
[----:B------:R-:W-:Y:S01]  /*2680*/  PRMT R64, RZ, 0x5410, R64 ;  /* 0x00005410ff407816 */ /* 0x000fe20000000040 */
[----:B------:R-:W-:Y:S02]  /*2690*/  FADD.FTZ R58, R230, R58 ;  /* 0x0000003ae63a7221 */ /* 0x000fe40000010000 */
[----:B------:R-:W-:Y:S01]  /*26a0*/  FFMA.FTZ R30, R124, R230, R30 ;  /* 0x000000e67c1e7223 */ /* 0x000fe2000001001e */
[----:B------:R-:W-:Y:S01]  /*26b0*/  SHF.R.U32.HI R127, RZ, 0x10, R127 ;  /* 0x00000010ff7f7819 */ /* 0x000fe2000001167f */
[----:B------:R-:W-:Y:S02]  /*26c0*/  FMUL.FTZ R231, R162, R231 ;  /* 0x000000e7a2e77220 */ /* 0x000fe40000410000 */
[----:B------:R-:W-:Y:S02]  /*26d0*/  FMUL.FTZ R230, R220, R67 ;  /* 0x00000043dce67220 */ /* 0x000fe40000410000 */
[----:B------:R-:W-:-:S02]  /*26e0*/  FADD.FTZ R55, R64, R55 ;  /* 0x0000003740377221 */ /* 0x000fc40000010000 */
[-C--:B------:R-:W-:Y:S02]  /*26f0*/  FFMA.FTZ R27, R231, R64.reuse, R27 ;  /* 0x00000040e71b7223 */ /* 0x080fe4000001001b */
[----:B------:R-:W-:Y:S01]  /*2700*/  FFMA.FTZ R230, R221, R64, R230 ;  /* 0x00000040dde67223 */ /* 0x000fe200000100e6 */
[----:B------:R-:W-:Y:S01]  /*2710*/  PRMT R64, RZ, 0x5410, R127 ;  /* 0x00005410ff407816 */ /* 0x000fe2000000007f */
[----:B------:R-:W-:Y:S02]  /*2720*/  FADD.FTZ R93, R66, R93 ;  /* 0x0000005d425d7221 */ /* 0x000fe40000010000 */
[----:B------:R-:W-:Y:S01]  /*2730*/  FFMA.FTZ R181, R124, R66, R181 ;  /* 0x000000427cb57223 */ /* 0x000fe200000100b5 */
[----:B------:R-:W-:Y:S01]  /*2740*/  PRMT R66, RZ, 0x5410, R229 ;  /* 0x00005410ff427816 */ /* 0x000fe200000000e5 */
[----:B------:R-:W-:Y:S01]  /*2750*/  FADD.FTZ R64, -R223, R64 ;  /* 0x00000040df407221 */ /* 0x000fe20000010100 */
[----:B------:R-:W-:-:S03]  /*2760*/  PRMT R65, RZ, 0x5410, R65 ;  /* 0x00005410ff417816 */ /* 0x000fc60000000041 */
[----:B------:R-:W-:Y:S02]  /*2770*/  FMUL.FTZ R229, R162, R64 ;  /* 0x00000040a2e57220 */ /* 0x000fe40000410000 */
[----:B------:R-:W-:Y:S01]  /*2780*/  FMUL.FTZ R127, R215, R66 ;  /* 0x00000042d77f7220 */ /* 0x000fe20000410000 */
[----:B------:R-:W-:Y:S01]  /*2790*/  SHF.R.U64 R64, R122, 0x10, R123 ;  /* 0x000000107a407819 */ /* 0x000fe2000000127b */
[----:B------:R-:W-:Y:S02]  /*27a0*/  FADD.FTZ R57, R65, R57 ;  /* 0x0000003941397221 */ /* 0x000fe40000010000 */
[-C--:B------:R-:W-:Y:S02]  /*27b0*/  FFMA.FTZ R29, R229, R65.reuse, R29 ;  /* 0x00000041e51d7223 */ /* 0x080fe4000001001d */
[----:B------:R-:W-:Y:S01]  /*27c0*/  FFMA.FTZ R127, R216, R65, R127 ;  /* 0x00000041d87f7223 */ /* 0x000fe2000001007f */
[----:B------:R-:W-:Y:S01]  /*27d0*/  SHF.R.U32.HI R65, RZ, 0x10, R123 ;  /* 0x00000010ff417819 */ /* 0x000fe2000001167b */
[----:B------:R-:W-:-:S02]  /*27e0*/  FADD.FTZ R94, R66, R94 ;  /* 0x0000005e425e7221 */ /* 0x000fc40000010000 */
[----:B------:R-:W-:Y:S02]  /*27f0*/  FFMA.FTZ R183, R229, R66, R183 ;  /* 0x00000042e5b77223 */ /* 0x000fe400000100b7 */
[----:B------:R-:W-:Y:S02]  /*2800*/  FADD.FTZ R96, R67, R96 ;  /* 0x0000006043607221 */ /* 0x000fe40000010000 */
[----:B------:R-:W-:Y:S01]  /*2810*/  FFMA.FTZ R187, R231, R67, R187 ;  /* 0x00000043e7bb7223 */ /* 0x000fe200000100bb */
[----:B------:R-:W-:Y:S01]  /*2820*/  SHF.R.U64 R67, R144, 0x10, R145 ;  /* 0x0000001090437819 */ /* 0x000fe20000001291 */
[----:B------:R-:W-:Y:S02]  /*2830*/  IMAD.MOV.U32 R66, RZ, RZ, R123 ;  /* 0x000000ffff427224 */ /* 0x000fe400078e007b */
[----:B------:R-:W-:Y:S01]  /*2840*/  IMAD.MOV.U32 R123, RZ, RZ, R144 ;  /* 0x000000ffff7b7224 */ /* 0x000fe200078e0090 */
[----:B------:R-:W-:Y:S02]  /*2850*/  PRMT R144, RZ, 0x5410, R132 ;  /* 0x00005410ff907816 */ /* 0x000fe40000000084 */
[----:B------:R-:W-:-:S03]  /*2860*/  MOV R232, R122 ;  /* 0x0000007a00e87202 */ /* 0x000fc60000000f00 */
[----:B------:R-:W-:Y:S01]  /*2870*/  FADD.FTZ R144, -R223, R144 ;  /* 0x00000090df907221 */ /* 0x000fe20000010100 */
[----:B------:R-:W-:-:S03]  /*2880*/  PRMT R233, RZ, 0x5410, R123 ;  /* 0x00005410ffe97816 */ /* 0x000fc6000000007b */
[----:B------:R-:W-:Y:S01]  /*2890*/  FMUL.FTZ R144, R162, R144 ;  /* 0x00000090a2907220 */ /* 0x000fe20000410000 */
[----:B------:R-:W-:Y:S01]  /*28a0*/  PRMT R232, RZ, 0x5410, R232 ;  /* 0x00005410ffe87816 */ /* 0x000fe200000000e8 */
[-C--:B------:R-:W-:Y:S02]  /*28b0*/  FMUL.FTZ R123, R211, R233.reuse ;  /* 0x000000e9d37b7220 */ /* 0x080fe40000410000 */
[----:B------:R-:W-:Y:S02]  /*28c0*/  FADD.FTZ R91, R233, R91 ;  /* 0x0000005be95b7221 */ /* 0x000fe40000010000 */
[----:B------:R-:W-:Y:S01]  /*28d0*/  FFMA.FTZ R179, R144, R233, R179 ;  /* 0x000000e990b37223 */ /* 0x000fe200000100b3 */
[----:B------:R-:W-:Y:S02]  /*28e0*/  PRMT R233, RZ, 0x5410, R133 ;  /* 0x00005410ffe97816 */ /* 0x000fe40000000085 */
[----:B------:R-:W-:Y:S01]  /*28f0*/  MOV R122, R145 ;  /* 0x00000091007a7202 */ /* 0x000fe20000000f00 */
[----:B------:R-:W-:-:S02]  /*2900*/  FADD.FTZ R60, R232, R60 ;  /* 0x0000003ce83c7221 */ /* 0x000fc40000010000 */
[-C--:B------:R-:W-:Y:S02]  /*2910*/  FFMA.FTZ R32, R144, R232.reuse, R32 ;  /* 0x000000e890207223 */ /* 0x080fe40000010020 */
        /* <DEDUP_REMOVED lines=15> */
[----:B------:R-:W-:Y:S01]  /*2a10*/  FMUL.FTZ R232, R209, R67 ;  /* 0x00000043d1e87220 */ /* 0x000fe20000410000 */
[----:B------:R-:W-:Y:S01]  /*2a20*/  SHF.R.U32.HI R145, RZ, 0x10, R145 ;  /* 0x00000010ff917819 */ /* 0x000fe20000011691 */
        /* <DEDUP_REMOVED lines=10> */
[----:B------:R-:W-:Y:S02]  /*2ad0*/  FMUL.FTZ R133, R199, R66 ;  /* 0x00000042c7857220 */ /* 0x000fe40000410000 */
[----:B------:R-:W-:Y:S02]  /*2ae0*/  FADD.FTZ R61, R65, R61 ;  /* 0x0000003d413d7221 */ /* 0x000fe40000010000 */
[-C--:B------:R-:W-:Y:S02]  /*2af0*/  FFMA.FTZ R33, R145, R65.reuse, R33 ;  /* 0x0000004191217223 */ /* 0x080fe40000010021 */
[----:B------:R-:W-:Y:S01]  /*2b00*/  FFMA.FTZ R133, R206, R65, R133 ;  /* 0x00000041ce857223 */ /* 0x000fe20000010085 */
[----:B------:R-:W-:Y:S01]  /*2b10*/  SHF.R.U64 R65, R130, 0x10, R131 ;  /* 0x0000001082417819 */ /* 0x000fe20000001283 */
[----:B------:R-:W-:-:S02]  /*2b20*/  FADD.FTZ R92, R67, R92 ;  /* 0x0000005c435c7221 */ /* 0x000fc40000010000 */
[----:B------:R-:W-:Y:S01]  /*2b30*/  FFMA.FTZ R180, R233, R67, R180 ;  /* 0x00000043e9b47223 */ /* 0x000fe200000100b4 */
[----:B------:R-:W-:Y:S01]  /*2b40*/  SHF.R.U64 R67, R146, 0x10, R147 ;  /* 0x0000001092437819 */ /* 0x000fe20000001293 */
[----:B------:R-:W-:Y:S01]  /*2b50*/  IMAD.MOV.U32 R246, RZ, RZ, R130 ;  /* 0x000000fffff67224 */ /* 0x000fe200078e0082 */
[----:B------:R-:W-:Y:S01]  /*2b60*/  MOV R130, R146 ;  /* 0x0000009200827202 */ /* 0x000fe20000000f00 */
[----:B------:R-:W-:Y:S01]  /*2b70*/  FADD.FTZ R90, R66, R90 ;  /* 0x0000005a425a7221 */ /* 0x000fe20000010000 */
[----:B------:R-:W-:Y:S01]  /*2b80*/  SHF.R.U32.HI R64, RZ, 0x10, R131 ;  /* 0x00000010ff407819 */ /* 0x000fe20000011683 */
[----:B------:R-:W-:Y:S01]  /*2b90*/  FFMA.FTZ R178, R145, R66, R178 ;  /* 0x0000004291b27223 */ /* 0x000fe200000100b2 */
[----:B------:R-:W-:Y:S01]  /*2ba0*/  SHF.R.U32.HI R234, RZ, 0x10, R147 ;  /* 0x00000010ffea7819 */ /* 0x000fe20000011693 */
[----:B------:R-:W-:Y:S01]  /*2bb0*/  IMAD.MOV.U32 R66, RZ, RZ, R131 ;  /* 0x000000ffff427224 */ /* 0x000fe200078e0083 */
[----:B------:R-:W-:Y:S01]  /*2bc0*/  PRMT R131, RZ, 0x5410, R148 ;  /* 0x00005410ff837816 */ /* 0x000fe20000000094 */
[----:B------:R-:W-:Y:S01]  /*2bd0*/  IMAD.MOV.U32 R146, RZ, RZ, R147 ;  /* 0x000000ffff927224 */ /* 0x000fe200078e0093 */
[----:B------:R-:W-:-:S02]  /*2be0*/  SHF.R.U64 R147, R148, 0x10, R149 ;  /* 0x0000001094937819 */ /* 0x000fc40000001295 */
[--C-:B------:R-:W-:Y:S02]  /*2bf0*/  SHF.R.U32.HI R148, RZ, 0x10, R149.reuse ;  /* 0x00000010ff947819 */ /* 0x100fe40000011695 */
[----:B------:R-:W-:Y:S02]  /*2c00*/  PRMT R149, RZ, 0x5410, R149 ;  /* 0x00005410ff957816 */ /* 0x000fe40000000095 */
[----:B------:R-:W-:-:S03]  /*2c10*/  PRMT R247, RZ, 0x5410, R147 ;  /* 0x00005410fff77816 */ /* 0x000fc60000000093 */
[C---:B------:R-:W-:Y:S01]  /*2c20*/  FADD.FTZ R147, -R223.reuse, R149 ;  /* 0x00000095df937221 */ /* 0x040fe20000010100 */
[----:B------:R-:W-:Y:S01]  /*2c30*/  PRMT R149, RZ, 0x5410, R148 ;  /* 0x00005410ff957816 */ /* 0x000fe20000000094 */
[C---:B------:R-:W-:Y:S02]  /*2c40*/  FADD.FTZ R131, -R223.reuse, R131 ;  /* 0x00000083df837221 */ /* 0x040fe40000010100 */
        /* <DEDUP_REMOVED lines=8> */
[C---:B------:R-:W-:Y:S01]  /*2cd0*/  FMUL.FTZ R146, R162.reuse, R147 ;  /* 0x00000093a2927220 */ /* 0x040fe20000410000 */
[----:B------:R-:W-:Y:S01]  /*2ce0*/  PRMT R66, RZ, 0x5410, R66 ;  /* 0x00005410ff427816 */ /* 0x000fe20000000042 */
[----:B------:R-:W-:Y:S01]  /*2cf0*/  FMUL.FTZ R148, R162, R148 ;  /* 0x00000094a2947220 */ /* 0x000fe20000410000 */
[----:B------:R-:W-:Y:S01]  /*2d00*/  PRMT R67, RZ, 0x5410, R67 ;  /* 0x00005410ff437816 */ /* 0x000fe20000000043 */
[----:B------:R-:W-:-:S02]  /*2d10*/  FMUL.FTZ R147, R190, R149 ;  /* 0x00000095be937220 */ /* 0x000fc40000410000 */
[----:B------:R-:W-:Y:S02]  /*2d20*/  FADD.FTZ R85, R149, R85 ;  /* 0x0000005595557221 */ /* 0x000fe40000010000 */
[----:B------:R-:W-:Y:S02]  /*2d30*/  FFMA.FTZ R173, R146, R149, R173 ;  /* 0x0000009592ad7223 */ /* 0x000fe400000100ad */
[----:B------:R-:W-:Y:S02]  /*2d40*/  FADD.FTZ R70, R66, R70 ;  /* 0x0000004642467221 */ /* 0x000fe40000010000 */
[-C--:B------:R-:W-:Y:S02]  /*2d50*/  FFMA.FTZ R38, R146, R66.reuse, R38 ;  /* 0x0000004292267223 */ /* 0x080fe40000010026 */
[----:B------:R-:W-:Y:S02]  /*2d60*/  FFMA.FTZ R147, R191, R66, R147 ;  /* 0x00000042bf937223 */ /* 0x000fe40000010093 */
[----:B------:R-:W-:-:S02]  /*2d70*/  FMUL.FTZ R149, R192, R67 ;  /* 0x00000043c0957220 */ /* 0x000fc40000410000 */
[----:B------:R-:W-:Y:S02]  /*2d80*/  FADD.FTZ R88, R67, R88 ;  /* 0x0000005843587221 */ /* 0x000fe40000010000 */
[----:B------:R-:W-:Y:S02]  /*2d90*/  FFMA.FTZ R176, R148, R67, R176 ;  /* 0x0000004394b07223 */ /* 0x000fe400000100b0 */
[----:B------:R-:W-:Y:S02]  /*2da0*/  FADD.FTZ R66, RZ, R197 ;  /* 0x000000c5ff427221 */ /* 0x000fe40000010000 */
[----:B------:R-:W-:Y:S02]  /*2db0*/  FFMA.FTZ R67, R200, R197, RZ ;  /* 0x000000c5c8437223 */ /* 0x000fe400000100ff */
        /* <DEDUP_REMOVED lines=39> */
[----:B------:R-:W-:Y:S01]  /*3030*/  FFMA.FTZ R67, R144, R123, R67 ;  /* 0x0000007b90437223 */ /* 0x000fe20000010043 */
[----:B------:R-:W0:Y:S01]  /*3040*/  S2R R247, SR_TID.X ;  /* 0x0000000000f77919 */ /* 0x000e220000002100 */
[----:B------:R-:W-:Y:S02]  /*3050*/  FADD.FTZ R66, R232, R66 ;  /* 0x00000042e8427221 */ /* 0x000fe40000010000 */
[----:B------:R-:W-:Y:S01]  /*3060*/  FFMA.FTZ R67, R233, R232, R67 ;  /* 0x000000e8e9437223 */ /* 0x000fe20000010043 */
[----:B------:R-:W-:Y:S01]  /*3070*/  PRMT R246, RZ, 0x5410, R246 ;  /* 0x00005410fff67816 */ /* 0x000fe200000000f6 */
[----:B------:R-:W-:Y:S01]  /*3080*/  FADD.FTZ R66, R132, R66 ;  /* 0x0000004284427221 */ /* 0x000fe20000010000 */
[----:B------:R-:W-:Y:S01]  /*3090*/  PRMT R65, RZ, 0x5410, R65 ;  /* 0x00005410ff417816 */ /* 0x000fe20000000041 */
[----:B------:R-:W-:-:S02]  /*30a0*/  FFMA.FTZ R67, R122, R132, R67 ;  /* 0x000000847a437223 */ /* 0x000fc40000010043 */
[----:B------:R-:W-:Y:S02]  /*30b0*/  FFMA.FTZ R131, R198, R246, R131 ;  /* 0x000000f6c6837223 */ /* 0x000fe40000010083 */
[----:B------:R-:W-:Y:S02]  /*30c0*/  FADD.FTZ R66, R133, R66 ;  /* 0x0000004285427221 */ /* 0x000fe40000010000 */
[----:B------:R-:W-:Y:S02]  /*30d0*/  FFMA.FTZ R67, R145, R133, R67 ;  /* 0x0000008591437223 */ /* 0x000fe40000010043 */
[----:B------:R-:W-:Y:S02]  /*30e0*/  FADD.FTZ R63, R65, R63 ;  /* 0x0000003f413f7221 */ /* 0x000fe40000010000 */
[-C--:B------:R-:W-:Y:S02]  /*30f0*/  FFMA.FTZ R35, R148, R65.reuse, R35 ;  /* 0x0000004194237223 */ /* 0x080fe40000010023 */
[----:B------:R-:W-:Y:S01]  /*3100*/  FFMA.FTZ R149, R193, R65, R149 ;  /* 0x00000041c1957223 */ /* 0x000fe20000010095 */
[----:B------:R-:W-:Y:S01]  /*3110*/  PRMT R65, RZ, 0x5410, R234 ;  /* 0x00005410ff417816 */ /* 0x000fe200000000ea */
[----:B------:R-:W-:-:S02]  /*3120*/  FADD.FTZ R66, R131, R66 ;  /* 0x0000004283427221 */ /* 0x000fc40000010000 */
[----:B------:R-:W-:Y:S01]  /*3130*/  FFMA.FTZ R67, R130, R131, R67 ;  /* 0x0000008382437223 */ /* 0x000fe20000010043 */
[----:B------:R-:W-:Y:S01]  /*3140*/  PRMT R64, RZ, 0x5410, R64 ;  /* 0x00005410ff407816 */ /* 0x000fe20000000040 */
[----:B------:R-:W-:Y:S02]  /*3150*/  FMUL.FTZ R234, R188, R65 ;  /* 0x00000041bcea7220 */ /* 0x000fe40000410000 */
[----:B------:R-:W-:Y:S02]  /*3160*/  FADD.FTZ R66, R66, R149 ;  /* 0x0000009542427221 */ /* 0x000fe40000010000 */
[----:B------:R-:W-:Y:S01]  /*3170*/  FFMA.FTZ R67, R148, R149, R67 ;  /* 0x0000009594437223 */ /* 0x000fe20000010043 */
[----:B------:R-:W-:Y:S01]  /*3180*/  IADD3 R157, R157, c[0x0][0x160], RZ ;  /* 0x000058009d9d7a10 */ /* 0x000fe20007ffe0ff */
[----:B------:R-:W-:Y:S02]  /*3190*/  FMUL.FTZ R223, R162, R223 ;  /* 0x000000dfa2df7220 */ /* 0x000fe40000410000 */
[----:B------:R-:W-:-:S02]  /*31a0*/  FFMA.FTZ R234, R189, R64, R234 ;  /* 0x00000040bdea7223 */ /* 0x000fc400000100ea */
[----:B------:R-:W-:Y:S02]  /*31b0*/  FADD.FTZ R66, R66, R147 ;  /* 0x0000009342427221 */ /* 0x000fe40000010000 */
[----:B------:R-:W-:Y:S01]  /*31c0*/  FFMA.FTZ R67, R146, R147, R67 ;  /* 0x0000009392437223 */ /* 0x000fe20000010043 */
[----:B0-----:R-:W-:Y:S01]  /*31d0*/  LOP3.LUT P2, RZ, R247, 0x1f, RZ, 0xc0, !PT ;  /* 0x0000001ff7ff7812 */ /* 0x001fe2000784c0ff */
[----:B------:R-:W-:Y:S01]  /*31e0*/  FADD.FTZ R68, R246, R68 ;  /* 0x00000044f6447221 */ /* 0x000fe20000010000 */
[----:B------:R-:W-:Y:S01]  /*31f0*/  ISETP.GE.AND P3, PT, R157, c[0x0][0x164], PT ;  /* 0x000059009d007a0c */ /* 0x000fe20003f66270 */
[----:B------:R-:W-:Y:S02]  /*3200*/  FFMA.FTZ R36, R130, R246, R36 ;  /* 0x000000f682247223 */ /* 0x000fe40000010024 */
[----:B------:R-:W-:Y:S02]  /*3210*/  FADD.FTZ R69, R64, R69 ;  /* 0x0000004540457221 */ /* 0x000fe40000010000 */
[----:B------:R-:W-:-:S02]  /*3220*/  FFMA.FTZ R37, R223, R64, R37 ;  /* 0x00000040df257223 */ /* 0x000fc40000010025 */
[----:B------:R-:W-:Y:S02]  /*3230*/  FADD.FTZ R86, R65, R86 ;  /* 0x0000005641567221 */ /* 0x000fe40000010000 */
[C---:B------:R-:W-:Y:S02]  /*3240*/  FFMA.FTZ R174, R223.reuse, R65, R174 ;  /* 0x00000041dfae7223 */ /* 0x040fe400000100ae */
[----:B------:R-:W-:Y:S02]  /*3250*/  FADD.FTZ R66, R66, R234 ;  /* 0x000000ea42427221 */ /* 0x000fe40000010000 */
[----:B------:R-:W-:Y:S01]  /*3260*/  FFMA.FTZ R67, R223, R234, R67 ;  /* 0x000000eadf437223 */ /* 0x000fe20000010043 */
[----:B------:R-:W-:Y:S05]  /*3270*/  BRA.DIV ~URZ, `(.L_x_62) ;  /* 0x00002a227f007947 */ /* 0x000fea000b800000 */
[----:B------:R0:W1:Y:S02]  /*3280*/  SHFL.DOWN PT, R247, R66, 0x10, 0x1f ;  /* 0x0a001f0042f77f89 */ /* 0x00006400000e0000 */
.L_x_80:
        /* <DEDUP_REMOVED lines=12> */
[----:B------:R-:W0:Y:S04]  /*3350*/  SHFL.DOWN PT, R64, R66, 0x2, 0x1f ;  /* 0x08401f0042407f89 */ /* 0x000e2800000e0000 */
[----:B------:R-:W1:Y:S01]  /*3360*/  SHFL.DOWN PT, R247, R67, 0x2, 0x1f ;  /* 0x08401f0043f77f89 */ /* 0x000e6200000e0000 */
[----:B0-----:R-:W-:Y:S02]  /*3370*/  FADD.FTZ R66, R66, R64 ;  /* 0x0000004042427221 */ /* 0x001fe40000010000 */
[----:B-1----:R-:W-:-:S03]  /*3380*/  FADD.FTZ R247, R67, R247 ;  /* 0x000000f743f77221 */ /* 0x002fc60000010000 */
[----:B------:R0:W1:Y:S04]  /*3390*/  SHFL.DOWN PT, R67, R66, 0x1, 0x1f ;  /* 0x08201f0042437f89 */ /* 0x00006800000e0000 */
[----:B------:R0:W2:Y:S02]  /*33a0*/  SHFL.DOWN PT, R65, R247, 0x1, 0x1f ;  /* 0x08201f00f7417f89 */ /* 0x0000a400000e0000 */
.L_x_81:
[----:B------:R-:W3:Y:S01]  /*33b0*/  S2R R64, SR_TID.X ;  /* 0x0000000000407919 */ /* 0x000ee20000002100 */
[----:B------:R-:W-:Y:S01]  /*33c0*/  LOP3.LUT P4, RZ, R182, 0xff, RZ, 0xc0, !PT ;  /* 0x000000ffb6ff7812 */ /* 0x000fe2000788c0ff */
[----:B--2---:R-:W-:Y:S01]  /*33d0*/  FADD.FTZ R65, R65, R247 ;  /* 0x000000f741417221 */ /* 0x004fe20000010000 */
[----:B------:R-:W-:Y:S01]  /*33e0*/  PLOP3.LUT P0, PT, PT, PT, PT, 0x80, 0x0 ;  /* 0x000000000000781c */ /* 0x000fe20003f0f070 */
[----:B------:R-:W-:Y:S01]  /*33f0*/  ULDC.U8 UR6, c[0x0][0x1f0] ;  /* 0x00007c0000067ab9 */ /* 0x000fe20000000000 */
[----:B------:R-:W-:Y:S02]  /*3400*/  @!P2 PLOP3.LUT P0, PT, P4, PT, PT, 0x80, 0x0 ;  /* 0x000000000000a81c */ /* 0x000fe4000270f070 */
[----:B---3--:R-:W-:Y:S01]  /*3410*/  SHF.R.U32.HI R246, RZ, 0x5, R64 ;  /* 0x00000005fff67819 */ /* 0x008fe20000011640 */
[----:B-1----:R-:W-:-:S03]  /*3420*/  FADD.FTZ R64, R67, R66 ;  /* 0x0000004243407221 */ /* 0x002fc60000010000 */
[----:B------:R-:W-:-:S07]  /*3430*/  @!P2 LOP3.LUT R182, R246, 0x7fffff8, RZ, 0xc0, !PT ;  /* 0x07fffff8f6b6a812 */ /* 0x000fce00078ec0ff */
[----:B------:R-:W-:Y:S02]  /*3440*/  @!P0 IADD3 R182, R182, 0x8, RZ ;  /* 0x00000008b6b68810 */ /* 0x000fe40007ffe0ff */
[----:B------:R-:W-:Y:S01]  /*3450*/  ISETP.NE.AND P0, PT, RZ, UR6, PT ;  /* 0x00000006ff007c0c */ /* 0x000fe2000bf05270 */
[----:B------:R-:W-:Y:S01]  /*3460*/  WARPSYNC 0xffffffff ;  /* 0xffffffff00007948 */ /* 0x000fe20003800000 */
[----:B------:R-:W-:-:S05]  /*3470*/  @!P2 LOP3.LUT R182, R182, 0x7, R246, 0xf8, !PT ;  /* 0x00000007b6b6a812 */ /* 0x000fca00078ef8f6 */
[----:B------:R1:W-:Y:S02]  /*3480*/  @!P2 STS.64 [R182.X8+0x7000], R64 ;  /* 0x00700040b600a388 */ /* 0x0003e40000008a00 */
[----:B-1----:R-:W-:-:S04]  /*3490*/  LOP3.LUT R182, R246, 0x7fffff8, RZ, 0xc0, !PT ;  /* 0x07fffff8f6b67812 */ /* 0x002fc800078ec0ff */
[----:B------:R-:W-:-:S05]  /*34a0*/  @!P4 IADD3 R182, R182, 0x8, RZ ;  /* 0x00000008b6b6c810 */ /* 0x000fca0007ffe0ff */
[----:B------:R-:W-:Y:S01]  /*34b0*/  IMAD.SHL.U32 R182, R182, 0x8, RZ ;  /* 0x00000008b6b67824 */ /* 0x000fe200078e00ff */
[----:B------:R-:W-:Y:S06]  /*34c0*/  BAR.SYNC.DEFER_BLOCKING 0x0 ;  /* 0x0000000000007b1d */ /* 0x000fec0000010000 */
[----:B0-----:R-:W0:Y:S02]  /*34d0*/  LDS.128 R64, [R182+0x7000] ;  /* 0x00700000b6407984 */ /* 0x001e240000000c00 */
[----:B0-----:R-:W-:Y:S02]  /*34e0*/  FADD.FTZ R64, RZ, R64 ;  /* 0x00000040ff407221 */ /* 0x001fe40000010000 */
[----:B------:R-:W-:-:S02]  /*34f0*/  FADD.FTZ R65, RZ, R65 ;  /* 0x00000041ff417221 */ /* 0x000fc40000010000 */
[----:B------:R-:W-:Y:S02]  /*3500*/  FADD.FTZ R246, R66, R64 ;  /* 0x0000004042f67221 */ /* 0x000fe40000010000 */
[----:B------:R-:W-:Y:S02]  /*3510*/  FADD.FTZ R247, R67, R65 ;  /* 0x0000004143f77221 */ /* 0x000fe40000010000 */
[----:B------:R-:W0:Y:S02]  /*3520*/  LDS.128 R64, [R182+0x7010] ;  /* 0x00701000b6407984 */ /* 0x000e240000000c00 */
[----:B0-----:R-:W-:Y:S02]  /*3530*/  FADD.FTZ R246, R246, R64 ;  /* 0x00000040f6f67221 */ /* 0x001fe40000010000 */
[----:B------:R-:W-:Y:S02]  /*3540*/  FADD.FTZ R247, R247, R65 ;  /* 0x00000041f7f77221 */ /* 0x000fe40000010000 */
[----:B------:R-:W-:-:S02]  /*3550*/  FADD.FTZ R246, R66, R246 ;  /* 0x000000f642f67221 */ /* 0x000fc40000010000 */
[----:B------:R-:W-:Y:S02]  /*3560*/  FADD.FTZ R247, R67, R247 ;  /* 0x000000f743f77221 */ /* 0x000fe40000010000 */
[----:B------:R-:W0:Y:S02]  /*3570*/  LDS.128 R64, [R182+0x7020] ;  /* 0x00702000b6407984 */ /* 0x000e240000000c00 */
[----:B0-----:R-:W-:Y:S02]  /*3580*/  FADD.FTZ R246, R246, R64 ;  /* 0x00000040f6f67221 */ /* 0x001fe40000010000 */
[----:B------:R-:W-:Y:S02]  /*3590*/  FADD.FTZ R247, R247, R65 ;  /* 0x00000041f7f77221 */ /* 0x000fe40000010000 */
[----:B------:R-:W-:Y:S02]  /*35a0*/  FADD.FTZ R246, R66, R246 ;  /* 0x000000f642f67221 */ /* 0x000fe40000010000 */
[----:B------:R-:W-:-:S02]  /*35b0*/  FADD.FTZ R247, R67, R247 ;  /* 0x000000f743f77221 */ /* 0x000fc40000010000 */
[----:B------:R-:W0:Y:S02]  /*35c0*/  LDS.128 R64, [R182+0x7030] ;  /* 0x00703000b6407984 */ /* 0x000e240000000c00 */
[----:B0-----:R-:W-:Y:S02]  /*35d0*/  FADD.FTZ R64, R246, R64 ;  /* 0x00000040f6407221 */ /* 0x001fe40000010000 */
[----:B------:R-:W-:Y:S02]  /*35e0*/  FADD.FTZ R65, R247, R65 ;  /* 0x00000041f7417221 */ /* 0x000fe40000010000 */
[----:B------:R-:W-:Y:S02]  /*35f0*/  FADD.FTZ R64, R66, R64 ;  /* 0x0000004042407221 */ /* 0x000fe40000010000 */
[----:B------:R-:W-:Y:S02]  /*3600*/  FADD.FTZ R65, R67, R65 ;  /* 0x0000004143417221 */ /* 0x000fe40000010000 */
[----:B------:R-:W-:-:S02]  /*3610*/  FMUL.FTZ R64, R64, c[0x0][0x1e0] ;  /* 0x0000780040407a20 */ /* 0x000fc40000410000 */
[----:B------:R-:W-:-:S03]  /*3620*/  FMUL.FTZ R65, R65, c[0x0][0x1e0] ;  /* 0x0000780041417a20 */ /* 0x000fc60000410000 */
[----:B------:R-:W-:Y:S02]  /*3630*/  FSEL R64, R64, RZ, !P0 ;  /* 0x000000ff40407208 */ /* 0x000fe40004000000 */
[----:B------:R-:W-:-:S03]  /*3640*/  ISETP.NE.U32.AND P0, PT, RZ, c[0x0][0x258], PT ;  /* 0x00009600ff007a0c */ /* 0x000fc60003f05070 */
[-CC-:B------:R-:W-:Y:S01]  /*3650*/  FFMA.FTZ R202, R202, R65.reuse, R64.reuse ;  /* 0x00000041caca7223 */ /* 0x180fe20000010040 */
[----:B------:R-:W-:Y:S01]  /*3660*/  ISETP.NE.AND.EX P0, PT, RZ, c[0x0][0x25c], PT, P0 ;  /* 0x00009700ff007a0c */ /* 0x000fe20003f05300 */
[-CC-:B------:R-:W-:Y:S02]  /*3670*/  FFMA.FTZ R124, R124, R65.reuse, R64.reuse ;  /* 0x000000417c7c7223 */ /* 0x180fe40000010040 */
[-C--:B------:R-:W-:Y:S02]  /*3680*/  FFMA.FTZ R219, R219, R65.reuse, R64 ;  /* 0x00000041dbdb7223 */ /* 0x080fe40000010040 */
[----:B------:R-:W-:Y:S02]  /*3690*/  FADD.FTZ R202, R201, -R202 ;  /* 0x800000cac9ca7221 */ /* 0x000fe40000010000 */
[-C--:B------:R-:W-:Y:S02]  /*36a0*/  FFMA.FTZ R212, R212, R65.reuse, R64 ;  /* 0x00000041d4d47223 */ /* 0x080fe40000010040 */
[----:B------:R-:W-:Y:S01]  /*36b0*/  FADD.FTZ R201, R126, -R124 ;  /* 0x8000007c7ec97221 */ /* 0x000fe20000010000 */
[----:B-----5:R-:W-:Y:S01]  /*36c0*/  @P1 SHF.R.U64 R124, R114, 0x10, R115 ;  /* 0x00000010727c1819 */ /* 0x020fe20000001273 */
[----:B------:R-:W-:-:S02]  /*36d0*/  FFMA.FTZ R225, R225, R65, R64 ;  /* 0x00000041e1e17223 */ /* 0x000fc40000010040 */
[-C--:B------:R-:W-:Y:S01]  /*36e0*/  FFMA.FTZ R144, R144, R65.reuse, R64 ;  /* 0x0000004190907223 */ /* 0x080fe20000010040 */
[----:B------:R-:W-:Y:S01]  /*36f0*/  @P1 PRMT R124, RZ, 0x5410, R124 ;  /* 0x00005410ff7c1816 */ /* 0x000fe2000000007c */
[----:B------:R-:W-:Y:S02]  /*3700*/  FADD.FTZ R219, R213, -R219 ;  /* 0x800000dbd5db7221 */ /* 0x000fe40000010000 */
[-CC-:B------:R-:W-:Y:S02]  /*3710*/  FFMA.FTZ R196, R196, R65.reuse, R64.reuse ;  /* 0x00000041c4c47223 */ /* 0x180fe40000010040 */
[----:B------:R-:W-:Y:S02]  /*3720*/  FFMA.FTZ R135, R135, R65, R64 ;  /* 0x0000004187877223 */ /* 0x000fe40000010040 */
[----:B------:R-:W-:Y:S02]  /*3730*/  FADD.FTZ R205, R205, -R212 ;  /* 0x800000d4cdcd7221 */ /* 0x000fe40000010000 */
[----:B------:R-:W-:-:S02]  /*3740*/  FADD.FTZ R212, R224, -R225 ;  /* 0x800000e1e0d47221 */ /* 0x000fc40000010000 */
[----:B------:R-:W-:Y:S02]  /*3750*/  FMUL.FTZ R225, R162, R219 ;  /* 0x000000dba2e17220 */ /* 0x000fe40000410000 */
[----:B------:R-:W-:Y:S01]  /*3760*/  FADD.FTZ R144, R123, -R144 ;  /* 0x800000907b907221 */ /* 0x000fe20000010000 */
[----:B------:R-:W-:Y:S01]  /*3770*/  @P1 MOV R123, R115 ;  /* 0x00000073007b1202 */ /* 0x000fe20000000f00 */
[----:B------:R-:W-:Y:S02]  /*3780*/  FFMA.FTZ R227, R227, R65, R64 ;  /* 0x00000041e3e37223 */ /* 0x000fe40000010040 */
[----:B------:R-:W-:Y:S02]  /*3790*/  FADD.FTZ R196, R195, -R196 ;  /* 0x800000c4c3c47221 */ /* 0x000fe40000010000 */
[----:B------:R-:W-:Y:S02]  /*37a0*/  FADD.FTZ R195, R134, -R135 ;  /* 0x8000008786c37221 */ /* 0x000fe40000010000 */
[----:B------:R-:W-:Y:S01]  /*37b0*/  @P1 FADD.FTZ R225, R225, R124 ;  /* 0x0000007ce1e11221 */ /* 0x000fe20000010000 */
[----:B------:R-:W-:Y:S01]  /*37c0*/  @P1 PRMT R124, RZ, 0x5410, R123 ;  /* 0x00005410ff7c1816 */ /* 0x000fe2000000007b */
[----:B------:R-:W-:-:S02]  /*37d0*/  FADD.FTZ R135, R226, -R227 ;  /* 0x800000e3e2877221 */ /* 0x000fc40000010000 */
[----:B------:R-:W-:Y:S02]  /*37e0*/  FMUL.FTZ R227, R162, R195 ;  /* 0x000000c3a2e37220 */ /* 0x000fe40000410000 */
[-CC-:B------:R-:W-:Y:S02]  /*37f0*/  FFMA.FTZ R137, R137, R65.reuse, R64.reuse ;  /* 0x0000004189897223 */ /* 0x180fe40000010040 */
[-CC-:B------:R-:W-:Y:S02]  /*3800*/  FFMA.FTZ R138, R138, R65.reuse, R64.reuse ;  /* 0x000000418a8a7223 */ /* 0x180fe40000010040 */
[-CC-:B------:R-:W-:Y:S02]  /*3810*/  FFMA.FTZ R142, R142, R65.reuse, R64.reuse ;  /* 0x000000418e8e7223 */ /* 0x180fe40000010040 */
[-C--:B------:R-:W-:Y:S01]  /*3820*/  FFMA.FTZ R67, R122, R65.reuse, R64 ;  /* 0x000000417a437223 */ /* 0x080fe20000010040 */
[----:B------:R-:W-:Y:S01]  /*3830*/  @P1 SHF.R.U32.HI R122, RZ, 0x10, R117 ;  /* 0x00000010ff7a1819 */ /* 0x000fe20000011675 */
[----:B------:R-:W-:Y:S01]  /*3840*/  @P1 FADD.FTZ R227, R227, R124 ;  /* 0x0000007ce3e31221 */ /* 0x000fe20000010000 */
[----:B------:R-:W-:Y:S01]  /*3850*/  @P1 SHF.R.U32.HI R124, RZ, 0x10, R115 ;  /* 0x00000010ff7c1819 */ /* 0x000fe20000011673 */
[----:B------:R-:W-:-:S02]  /*3860*/  FFMA.FTZ R229, R229, R65, R64 ;  /* 0x00000041e5e57223 */ /* 0x000fc40000010040 */
[----:B------:R-:W-:Y:S01]  /*3870*/  FADD.FTZ R137, R136, -R137 ;  /* 0x8000008988897221 */ /* 0x000fe20000010000 */
[----:B------:R-:W-:Y:S01]  /*3880*/  @P1 PRMT R124, RZ, 0x5410, R124 ;  /* 0x00005410ff7c1816 */ /* 0x000fe2000000007c */
[----:B------:R-:W-:Y:S02]  /*3890*/  FADD.FTZ R138, R121, -R138 ;  /* 0x8000008a798a7221 */ /* 0x000fe40000010000 */
[----:B------:R-:W-:Y:S01]  /*38a0*/  FADD.FTZ R121, R119, -R142 ;  /* 0x8000008e77797221 */ /* 0x000fe20000010000 */
[----:B------:R-:W-:Y:S01]  /*38b0*/  @P1 MOV R119, R116 ;  /* 0x0000007400771202 */ /* 0x000fe20000000f00 */
[-CC-:B------:R-:W-:Y:S02]  /*38c0*/  FFMA.FTZ R200, R200, R65.reuse, R64.reuse ;  /* 0x00000041c8c87223 */ /* 0x180fe40000010040 */
[-CC-:B------:R-:W-:Y:S02]  /*38d0*/  FFMA.FTZ R204, R204, R65.reuse, R64.reuse ;  /* 0x00000041cccc7223 */ /* 0x180fe40000010040 */
[----:B------:R-:W-:-:S02]  /*38e0*/  FFMA.FTZ R120, R120, R65, R64 ;  /* 0x0000004178787223 */ /* 0x000fc40000010040 */
[-CC-:B------:R-:W-:Y:S02]  /*38f0*/  FFMA.FTZ R141, R141, R65.reuse, R64.reuse ;  /* 0x000000418d8d7223 */ /* 0x180fe40000010040 */
[-CC-:B------:R-:W-:Y:S02]  /*3900*/  FFMA.FTZ R118, R118, R65.reuse, R64.reuse ;  /* 0x0000004176767223 */ /* 0x180fe40000010040 */
[-CC-:B------:R-:W-:Y:S02]  /*3910*/  FFMA.FTZ R143, R143, R65.reuse, R64.reuse ;  /* 0x000000418f8f7223 */ /* 0x180fe40000010040 */
[-CC-:B------:R-:W-:Y:S02]  /*3920*/  FFMA.FTZ R66, R228, R65.reuse, R64.reuse ;  /* 0x00000041e4427223 */ /* 0x180fe40000010040 */
[-CC-:B------:R-:W-:Y:S02]  /*3930*/  FFMA.FTZ R231, R231, R65.reuse, R64.reuse ;  /* 0x00000041e7e77223 */ /* 0x180fe40000010040 */
[----:B------:R-:W-:-:S02]  /*3940*/  FFMA.FTZ R233, R233, R65, R64 ;  /* 0x00000041e9e97223 */ /* 0x000fc40000010040 */
[-CC-:B------:R-:W-:Y:S02]  /*3950*/  FFMA.FTZ R145, R145, R65.reuse, R64.reuse ;  /* 0x0000004191917223 */ /* 0x180fe40000010040 */
[-CC-:B------:R-:W-:Y:S02]  /*3960*/  FFMA.FTZ R182, R130, R65.reuse, R64.reuse ;  /* 0x0000004182b67223 */ /* 0x180fe40000010040 */
[-CC-:B------:R-:W-:Y:S02]  /*3970*/  FFMA.FTZ R148, R148, R65.reuse, R64.reuse ;  /* 0x0000004194947223 */ /* 0x180fe40000010040 */
[-CC-:B------:R-:W-:Y:S02]  /*3980*/  FFMA.FTZ R146, R146, R65.reuse, R64.reuse ;  /* 0x0000004192927223 */ /* 0x180fe40000010040 */
[----:B------:R-:W-:Y:S02]  /*3990*/  FADD.FTZ R142, R132, -R67 ;  /* 0x80000043848e7221 */ /* 0x000fe40000010000 */
[----:B------:R-:W-:Y:S01]  /*39a0*/  FFMA.FTZ R64, R223, R65, R64 ;  /* 0x00000041df407223 */ /* 0x000fe20000010040 */
[----:B------:R-:W-:Y:S01]  /*39b0*/  F2F.BF16.F32 R132, R227 ;  /* 0x000000e300847304 */ /* 0x000fe20000202000 */
[----:B------:R-:W-:Y:S01]  /*39c0*/  FADD.FTZ R134, R127, -R229 ;  /* 0x800000e57f867221 */ /* 0x000fe20000010000 */
[----:B------:R-:W-:Y:S01]  /*39d0*/  @P1 SHF.R.U64 R127, R110, 0x10, R111 ;  /* 0x000000106e7f1819 */ /* 0x000fe2000000126f */
[----:B------:R-:W-:-:S02]  /*39e0*/  @P1 IMAD.MOV.U32 R67, RZ, RZ, R112 ;  /* 0x000000ffff431224 */ /* 0x000fc400078e0070 */
[----:B------:R-:W-:Y:S02]  /*39f0*/  FMUL.FTZ R229, R162, R137 ;  /* 0x00000089a2e57220 */ /* 0x000fe40000410000 */
[----:B------:R-:W-:Y:S01]  /*3a00*/  FADD.FTZ R234, R234, -R64 ;  /* 0x80000040eaea7221 */ /* 0x000fe20000010000 */
[----:B------:R-:W-:Y:S01]  /*3a10*/  @P1 PRMT R64, RZ, 0x5410, R67 ;  /* 0x00005410ff401816 */ /* 0x000fe20000000043 */
[----:B------:R-:W-:Y:S01]  /*3a20*/  @P1 FADD.FTZ R229, R229, R124 ;  /* 0x0000007ce5e51221 */ /* 0x000fe20000010000 */
[----:B------:R-:W-:Y:S01]  /*3a30*/  @P1 SHF.R.U64 R124, R112, 0x10, R113 ;  /* 0x00000010707c1819 */ /* 0x000fe20000001271 */
[----:B------:R-:W-:Y:S02]  /*3a40*/  FMUL.FTZ R123, R162, R138 ;  /* 0x0000008aa27b7220 */ /* 0x000fe40000410000 */
[----:B------:R-:W-:Y:S01]  /*3a50*/  FADD.FTZ R136, R128, -R118 ;  /* 0x8000007680887221 */ /* 0x000fe20000010000 */
[----:B------:R-:W-:Y:S01]  /*3a60*/  @P1 PRMT R67, RZ, 0x5410, R124 ;  /* 0x00005410ff431816 */ /* 0x000fe2000000007c */
[----:B------:R-:W-:Y:S01]  /*3a70*/  @P1 FADD.FTZ R123, R123, R64 ;  /* 0x000000407b7b1221 */ /* 0x000fe20000010000 */
[----:B------:R-:W-:Y:S01]  /*3a80*/  F2F.BF16.F32 R219, R229 ;  /* 0x000000e500db7304 */ /* 0x000fe20000202000 */
[----:B------:R-:W-:-:S02]  /*3a90*/  @P1 IMAD.MOV.U32 R118, RZ, RZ, R117 ;  /* 0x000000ffff761224 */ /* 0x000fc400078e0075 */
[----:B------:R-:W-:Y:S02]  /*3aa0*/  @P1 IMAD.MOV.U32 R64, RZ, RZ, R113 ;  /* 0x000000ffff401224 */ /* 0x000fe400078e0071 */
[----:B------:R-:W-:Y:S02]  /*3ab0*/  FMUL.FTZ R212, R162, R212 ;  /* 0x000000d4a2d47220 */ /* 0x000fe40000410000 */
[----:B------:R-:W-:Y:S01]  /*3ac0*/  FADD.FTZ R139, R139, -R120 ;  /* 0x800000788b8b7221 */ /* 0x000fe20000010000 */
[----:B------:R-:W-:Y:S01]  /*3ad0*/  @P1 PRMT R64, RZ, 0x5410, R64 ;  /* 0x00005410ff401816 */ /* 0x000fe20000000040 */
[----:B------:R-:W-:Y:S01]  /*3ae0*/  FADD.FTZ R143, R129, -R143 ;  /* 0x8000008f818f7221 */ /* 0x000fe20000010000 */
[----:B------:R-:W-:Y:S01]  /*3af0*/  @P1 PRMT R129, RZ, 0x5410, R118 ;  /* 0x00005410ff811816 */ /* 0x000fe20000000076 */
[----:B------:R-:W-:Y:S01]  /*3b00*/  FADD.FTZ R66, R125, -R66 ;  /* 0x800000427d427221 */ /* 0x000fe20000010000 */
[----:B------:R-:W-:Y:S01]  /*3b10*/  @P1 PRMT R125, RZ, 0x5410, R122 ;  /* 0x00005410ff7d1816 */ /* 0x000fe2000000007a */
[----:B------:R-:W-:Y:S01]  /*3b20*/  @P1 FADD.FTZ R212, R212, R67 ;  /* 0x00000043d4d41221 */ /* 0x000fe20000010000 */
[----:B------:R-:W-:Y:S01]  /*3b30*/  @P1 SHF.R.U32.HI R67, RZ, 0x10, R113 ;  /* 0x00000010ff431819 */ /* 0x000fe20000011671 */
[----:B------:R-:W-:Y:S01]  /*3b40*/  FADD.FTZ R140, R140, -R141 ;  /* 0x8000008d8c8c7221 */ /* 0x000fe20000010000 */
[----:B------:R-:W-:Y:S01]  /*3b50*/  @P1 PRMT R120, RZ, 0x5410, R119 ;  /* 0x00005410ff781816 */ /* 0x000fe20000000077 */
[C---:B------:R-:W-:Y:S01]  /*3b60*/  FMUL.FTZ R118, R162.reuse, R202 ;  /* 0x000000caa2767220 */ /* 0x040fe20000410000 */
[----:B------:R-:W-:Y:S01]  /*3b70*/  @P1 PRMT R67, RZ, 0x5410, R67 ;  /* 0x00005410ff431816 */ /* 0x000fe20000000043 */
[----:B------:R-:W-:Y:S01]  /*3b80*/  @P1 IMAD.MOV.U32 R122, RZ, RZ, R114 ;  /* 0x000000ffff7a1224 */ /* 0x000fe200078e0072 */
[----:B------:R-:W-:Y:S01]  /*3b90*/  F2F.BF16.F32 R141, R225 ;  /* 0x000000e1008d7304 */ /* 0x000fe20000202000 */
[----:B------:R-:W-:-:S02]  /*3ba0*/  FMUL.FTZ R213, R162, R139 ;  /* 0x0000008ba2d57220 */ /* 0x000fc40000410000 */
[----:B------:R-:W-:Y:S01]  /*3bb0*/  @P1 FADD.FTZ R118, R118, R125 ;  /* 0x0000007d76761221 */ /* 0x000fe20000010000 */
[----:B------:R-:W-:Y:S01]  /*3bc0*/  @P1 PRMT R125, RZ, 0x5410, R122 ;  /* 0x00005410ff7d1816 */ /* 0x000fe2000000007a */
[----:B------:R-:W-:Y:S01]  /*3bd0*/  @P1 FADD.FTZ R213, R213, R64 ;  /* 0x00000040d5d51221 */ /* 0x000fe20000010000 */
[----:B------:R-:W-:Y:S01]  /*3be0*/  @P1 MOV R64, R110 ;  /* 0x0000006e00401202 */ /* 0x000fe20000000f00 */
[C---:B------:R-:W-:Y:S01]  /*3bf0*/  FMUL.FTZ R128, R162.reuse, R140 ;  /* 0x0000008ca2807220 */ /* 0x040fe20000410000 */
[----:B------:R0:W-:Y:S01]  /*3c00*/  F2F.BF16.F32 R223, R118 ;  /* 0x0000007600df7304 */ /* 0x0001e20000202000 */
[----:B------:R-:W-:Y:S02]  /*3c10*/  FADD.FTZ R200, R197, -R200 ;  /* 0x800000c8c5c87221 */ /* 0x000fe40000010000 */
[----:B------:R-:W-:Y:S02]  /*3c20*/  FMUL.FTZ R224, R162, R205 ;  /* 0x000000cda2e07220 */ /* 0x000fe40000410000 */
[----:B------:R-:W-:Y:S01]  /*3c30*/  @P1 FADD.FTZ R128, R128, R67 ;  /* 0x0000004380801221 */ /* 0x000fe20000010000 */
[----:B------:R-:W-:Y:S01]  /*3c40*/  @P1 PRMT R67, RZ, 0x5410, R64 ;  /* 0x00005410ff431816 */ /* 0x000fe20000000040 */
[----:B------:R-:W-:Y:S01]  /*3c50*/  FMUL.FTZ R65, R162, R200 ;  /* 0x000000c8a2417220 */ /* 0x000fe20000410000 */
[----:B------:R-:W-:Y:S01]  /*3c60*/  @P1 PRMT R64, RZ, 0x5410, R127 ;  /* 0x00005410ff401816 */ /* 0x000fe2000000007f */
[----:B------:R-:W-:Y:S01]  /*3c70*/  @P1 FADD.FTZ R224, R224, R125 ;  /* 0x0000007de0e01221 */ /* 0x000fe20000010000 */
[----:B------:R-:W-:Y:S01]  /*3c80*/  F2F.BF16.F32 R124, R123 ;  /* 0x0000007b007c7304 */ /* 0x000fe20000202000 */
[----:B------:R-:W-:Y:S01]  /*3c90*/  FMUL.FTZ R125, R162, R135 ;  /* 0x00000087a27d7220 */ /* 0x000fe20000410000 */
[----:B0-----:R-:W-:Y:S01]  /*3ca0*/  @P0 F2FP.BF16.PACK_AB R118, RZ, R118 ;  /* 0x00000076ff76023e */ /* 0x001fe200000010ff */
[----:B------:R-:W-:Y:S01]  /*3cb0*/  @P1 FADD.FTZ R65, R65, R120 ;  /* 0x0000007841411221 */ /* 0x000fe20000010000 */
[----:B------:R-:W-:Y:S01]  /*3cc0*/  @P1 SHF.R.U64 R120, R116, 0x10, R117 ;  /* 0x0000001074781819 */ /* 0x000fe20000001275 */
[----:B------:R-:W-:Y:S01]  /*3cd0*/  @P1 FADD.FTZ R125, R125, R64 ;  /* 0x000000407d7d1221 */ /* 0x000fe20000010000 */
[----:B------:R-:W-:Y:S01]  /*3ce0*/  @P0 PRMT R5, R118, 0x7610, R5 ;  /* 0x0000761076050816 */ /* 0x000fe20000000005 */
[----:B------:R-:W-:Y:S01]  /*3cf0*/  @P1 IMAD.MOV.U32 R64, RZ, RZ, R111 ;  /* 0x000000ffff401224 */ /* 0x000fe200078e006f */
[----:B------:R-:W-:Y:S01]  /*3d00*/  @P1 PRMT R120, RZ, 0x5410, R120 ;  /* 0x00005410ff781816 */ /* 0x000fe20000000078 */
[C---:B------:R-:W-:Y:S01]  /*3d10*/  FMUL.FTZ R126, R162.reuse, R121 ;  /* 0x00000079a27e7220 */ /* 0x040fe20000410000 */
[----:B------:R0:W-:Y:S01]  /*3d20*/  F2F.BF16.F32 R130, R65 ;  /* 0x0000004100827304 */ /* 0x0001e20000202000 */
[----:B------:R-:W-:Y:S01]  /*3d30*/  FMUL.FTZ R119, R162, R196 ;  /* 0x000000c4a2777220 */ /* 0x000fe20000410000 */
[----:B------:R-:W-:Y:S01]  /*3d40*/  @P1 PRMT R64, RZ, 0x5410, R64 ;  /* 0x00005410ff401816 */ /* 0x000fe20000000040 */
[----:B------:R-:W-:-:S02]  /*3d50*/  FADD.FTZ R204, R203, -R204 ;  /* 0x800000cccbcc7221 */ /* 0x000fc40000010000 */
[----:B------:R-:W-:Y:S01]  /*3d60*/  @P1 FADD.FTZ R126, R126, R67 ;  /* 0x000000437e7e1221 */ /* 0x000fe20000010000 */
[----:B------:R-:W-:Y:S01]  /*3d70*/  @P1 SHF.R.U32.HI R67, RZ, 0x10, R111 ;  /* 0x00000010ff431819 */ /* 0x000fe2000001166f */
[C---:B------:R-:W-:Y:S01]  /*3d80*/  FMUL.FTZ R127, R162.reuse, R136 ;  /* 0x00000088a27f7220 */ /* 0x040fe20000410000 */
[----:B------:R-:W-:Y:S01]  /*3d90*/  F2F.BF16.F32 R122, R224 ;  /* 0x000000e0007a7304 */ /* 0x000fe20000202000 */
[----:B------:R-:W-:Y:S01]  /*3da0*/  @P1 FADD.FTZ R119, R119, R120 ;  /* 0x0000007877771221 */ /* 0x000fe20000010000 */
[----:B0-----:R-:W-:Y:S01]  /*3db0*/  @P0 F2FP.BF16.PACK_AB R65, RZ, R65 ;  /* 0x00000041ff41023e */ /* 0x001fe200000010ff */
[----:B------:R-:W-:Y:S02]  /*3dc0*/  FMUL.FTZ R120, R162, R204 ;  /* 0x000000cca2787220 */ /* 0x000fe40000410000 */
[----:B------:R-:W-:Y:S01]  /*3dd0*/  @P1 FADD.FTZ R127, R127, R64 ;  /* 0x000000407f7f1221 */ /* 0x000fe20000010000 */
[----:B------:R-:W-:Y:S01]  /*3de0*/  @P1 PRMT R64, RZ, 0x5410, R67 ;  /* 0x00005410ff401816 */ /* 0x000fe20000000043 */
[----:B------:R-:W-:Y:S01]  /*3df0*/  @P1 FADD.FTZ R120, R120, R129 ;  /* 0x0000008178781221 */ /* 0x000fe20000010000 */
[----:B------:R0:W1:Y:S01]  /*3e00*/  F2F.BF16.F32 R226, R119 ;  /* 0x0000007700e27304 */ /* 0x0000620000202000 */
[----:B------:R-:W-:Y:S01]  /*3e10*/  FMUL.FTZ R195, R162, R143 ;  /* 0x0000008fa2c37220 */ /* 0x000fe20000410000 */
[----:B------:R-:W-:Y:S01]  /*3e20*/  @P0 PRMT R8, R65, 0x7610, R8 ;  /* 0x0000761041080816 */ /* 0x000fe20000000008 */
[----:B------:R-:W-:-:S02]  /*3e30*/  FADD.FTZ R133, R133, -R145 ;  /* 0x8000009185857221 */ /* 0x000fc40000010000 */
[----:B------:R-:W-:Y:S02]  /*3e40*/  @P1 FADD.FTZ R195, R195, R64 ;  /* 0x00000040c3c31221 */ /* 0x000fe40000010000 */
[----:B------:R-:W-:Y:S01]  /*3e50*/  @P1 IMAD.MOV.U32 R64, RZ, RZ, R108 ;  /* 0x000000ffff401224 */ /* 0x000fe200078e006c */
[----:B------:R2:W3:Y:S01]  /*3e60*/  F2F.BF16.F32 R228, R120 ;  /* 0x0000007800e47304 */ /* 0x0004e20000202000 */
[----:B------:R-:W-:Y:S01]  /*3e70*/  FMUL.FTZ R145, R162, R66 ;  /* 0x00000042a2917220 */ /* 0x000fe20000410000 */
[----:B0-----:R-:W-:Y:S01]  /*3e80*/  @P0 F2FP.BF16.PACK_AB R119, RZ, R119 ;  /* 0x00000077ff77023e */ /* 0x001fe200000010ff */
[----:B------:R-:W-:Y:S01]  /*3e90*/  FADD.FTZ R231, R230, -R231 ;  /* 0x800000e7e6e77221 */ /* 0x000fe20000010000 */
[----:B------:R-:W-:Y:S01]  /*3ea0*/  @P1 PRMT R64, RZ, 0x5410, R64 ;  /* 0x00005410ff401816 */ /* 0x000fe20000000040 */
[----:B------:R-:W-:Y:S01]  /*3eb0*/  FADD.FTZ R233, R232, -R233 ;  /* 0x800000e9e8e97221 */ /* 0x000fe20000010000 */
[----:B------:R-:W-:Y:S01]  /*3ec0*/  @P0 PRMT R7, R119, 0x7610, R7 ;  /* 0x0000761077070816 */ /* 0x000fe20000000007 */
[----:B------:R-:W-:Y:S01]  /*3ed0*/  FADD.FTZ R182, R131, -R182 ;  /* 0x800000b683b67221 */ /* 0x000fe20000010000 */
[----:B------:R0:W4:Y:S01]  /*3ee0*/  F2F.BF16.F32 R129, R212 ;  /* 0x000000d400817304 */ /* 0x0001220000202000 */
[----:B------:R-:W-:Y:S01]  /*3ef0*/  @P1 FADD.FTZ R145, R145, R64 ;  /* 0x0000004091911221 */ /* 0x000fe20000010000 */
[----:B--2---:R-:W-:Y:S01]  /*3f00*/  @P0 F2FP.BF16.PACK_AB R120, RZ, R120 ;  /* 0x00000078ff78023e */ /* 0x004fe200000010ff */
[----:B-1----:R-:W-:Y:S01]  /*3f10*/  IMAD.WIDE.U32 R66, R226, 0x10000, RZ ;  /* 0x00010000e2427825 */ /* 0x002fe200078e00ff */
[----:B------:R-:W-:-:S02]  /*3f20*/  IADD3 R64, P2, R161, c[0x0][0x248], RZ ;  /* 0x00009200a1407a10 */ /* 0x000fc40007f5e0ff */
[----:B------:R-:W-:Y:S01]  /*3f30*/  SHF.L.U32 R119, R223, 0x10, RZ ;  /* 0x00000010df777819 */ /* 0x000fe200000006ff */
[----:B------:R-:W-:Y:S01]  /*3f40*/  FADD.FTZ R148, R149, -R148 ;  /* 0x8000009495947221 */ /* 0x000fe20000010000 */
[----:B------:R0:W1:Y:S01]  /*3f50*/  F2F.BF16.F32 R204, R213 ;  /* 0x000000d500cc7304 */ /* 0x0000620000202000 */
[----:B------:R-:W-:Y:S01]  /*3f60*/  FADD.FTZ R147, R147, -R146 ;  /* 0x8000009293937221 */ /* 0x000fe20000010000 */
[----:B------:R-:W-:Y:S02]  /*3f70*/  @P0 PRMT R6, R120, 0x7610, R6 ;  /* 0x0000761078060816 */ /* 0x000fe40000000006 */
[----:B------:R-:W-:Y:S02]  /*3f80*/  IADD3.X R65, R160, c[0x0][0x24c], RZ, P2, !PT ;  /* 0x00009300a0417a10 */ /* 0x000fe400017fe4ff */
[----:B---3--:R-:W-:Y:S02]  /*3f90*/  LOP3.LUT R67, R67, R119, R228, 0xfe, !PT ;  /* 0x0000007743437212 */ /* 0x008fe400078efee4 */
[----:B------:R0:W2:Y:S01]  /*3fa0*/  F2F.BF16.F32 R205, R128 ;  /* 0x0000008000cd7304 */ /* 0x0000a20000202000 */
[----:B------:R-:W-:-:S07]  /*3fb0*/  LOP3.LUT R66, R66, R130, RZ, 0xfc, !PT ;  /* 0x0000008242427212 */ /* 0x000fce00078efcff */
[----:B------:R0:W3:Y:S08]  /*3fc0*/  F2F.BF16.F32 R196, R126 ;  /* 0x0000007e00c47304 */ /* 0x0000f00000202000 */
[----:B------:R0:W0:Y:S01]  /*3fd0*/  F2F.BF16.F32 R197, R125 ;  /* 0x0000007d00c57304 */ /* 0x0000220000202000 */
[----:B------:R-:W-:Y:S05]  /*3fe0*/  @!P0 BRA `(.L_x_64) ;  /* 0x0000008000008947 */ /* 0x000fea0003800000 */
[----:B-12-4-:R-:W-:Y:S02]  /*3ff0*/  LOP3.LUT R118, R7, 0xffff, RZ, 0xc0, !PT ;  /* 0x0000ffff07767812 */ /* 0x016fe400078ec0ff */
[----:B------:R-:W-:-:S02]  /*4000*/  PRMT R121, R6, 0x5410, R5 ;  /* 0x0000541006797816 */ /* 0x000fc40000000005 */
[----:B------:R-:W-:Y:S01]  /*4010*/  IADD3 R120, P2, R161, c[0x0][0x258], RZ ;  /* 0x00009600a1787a10 */ /* 0x000fe20007f5e0ff */
[----:B------:R-:W-:-:S05]  /*4020*/  IMAD.WIDE.U32 R118, R118, 0x10000, RZ ;  /* 0x0001000076767825 */ /* 0x000fca00078e00ff */
[----:B------:R-:W-:Y:S02]  /*4030*/  LOP3.LUT R119, R121, R119, RZ, 0xfc, !PT ;  /* 0x0000007779777212 */ /* 0x000fe400078efcff */
[----:B------:R-:W-:Y:S02]  /*4040*/  LOP3.LUT R118, R118, 0xffff, R8, 0xf8, !PT ;  /* 0x0000ffff76767812 */ /* 0x000fe400078ef808 */
[----:B------:R-:W-:-:S05]  /*4050*/  IADD3.X R121, R160, c[0x0][0x25c], RZ, P2, !PT ;  /* 0x00009700a0797a10 */ /* 0x000fca00017fe4ff */
[----:B------:R1:W-:Y:S02]  /*4060*/  STG.E.64 [R120.64], R118 ;  /* 0x0000007678007986 */ /* 0x0003e4000c101b04 */
.L_x_64:
[----:B-12-4-:R1:W-:Y:S01]  /*4070*/  STG.E.64 [R64.64], R66 ;  /* 0x0000004240007986 */ /* 0x0163e2000c101b04 */
[C---:B------:R-:W-:Y:S01]  /*4080*/  FMUL.FTZ R201, R162.reuse, R201 ;  /* 0x000000c9a2c97220 */ /* 0x040fe20000410000 */
[----:B------:R-:W-:Y:S01]  /*4090*/  ISETP.NE.U32.AND P2, PT, RZ, c[0x0][0x250], PT ;  /* 0x00009400ff007a0c */ /* 0x000fe20003f45070 */
[C---:B------:R-:W-:Y:S01]  /*40a0*/  FMUL.FTZ R146, R162.reuse, R134 ;  /* 0x00000086a2927220 */ /* 0x040fe20000410000 */
[----:B------:R2:W4:Y:S01]  /*40b0*/  F2F.BF16.F32 R202, R127 ;  /* 0x0000007f00ca7304 */ /* 0x0005220000202000 */
[C---:B------:R-:W-:Y:S01]  /*40c0*/  FMUL.FTZ R144, R162.reuse, R144 ;  /* 0x00000090a2907220 */ /* 0x040fe20000410000 */
[----:B------:R-:W-:Y:S01]  /*40d0*/  ISETP.NE.AND.EX P2, PT, RZ, c[0x0][0x254], PT, P2 ;  /* 0x00009500ff007a0c */ /* 0x000fe20003f45320 */
[C---:B------:R-:W-:Y:S01]  /*40e0*/  FMUL.FTZ R143, R162.reuse, R233 ;  /* 0x000000e9a28f7220 */ /* 0x040fe20000410000 */
[----:B------:R-:W-:Y:S01]  /*40f0*/  @P0 F2FP.BF16.PACK_AB R224, RZ, R224 ;  /* 0x000000e0ffe0023e */ /* 0x000fe200000010ff */
[C---:B------:R-:W-:Y:S01]  /*4100*/  FMUL.FTZ R142, R162.reuse, R142 ;  /* 0x0000008ea28e7220 */ /* 0x040fe20000410000 */
[----:B------:R-:W-:Y:S01]  /*4110*/  @P0 F2FP.BF16.PACK_AB R225, RZ, R225 ;  /* 0x000000e1ffe1023e */ /* 0x000fe200000010ff */
[C---:B------:R-:W-:Y:S01]  /*4120*/  FMUL.FTZ R200, R162.reuse, R231 ;  /* 0x000000e7a2c87220 */ /* 0x040fe20000410000 */
[----:B------:R2:W3:Y:S01]  /*4130*/  F2F.BF16.F32 R203, R195 ;  /* 0x000000c300cb7304 */ /* 0x0004e20000202000 */
[----:B------:R-:W-:Y:S01]  /*4140*/  FMUL.FTZ R135, R162, R182 ;  /* 0x000000b6a2877220 */ /* 0x000fe20000410000 */
[--C-:B-1----:R-:W-:Y:S01]  /*4150*/  @P1 SHF.R.U64 R64, R108, 0x10, R109.reuse ;  /* 0x000000106c401819 */ /* 0x102fe2000000126d */
[--C-:B------:R-:W-:Y:S01]  /*4160*/  @P1 IMAD.MOV.U32 R66, RZ, RZ, R109.reuse ;  /* 0x000000ffff421224 */ /* 0x100fe200078e006d */
[----:B------:R-:W-:Y:S01]  /*4170*/  @P1 SHF.R.U32.HI R65, RZ, 0x10, R109 ;  /* 0x00000010ff411819 */ /* 0x000fe2000001166d */
[C---:B------:R-:W-:Y:S01]  /*4180*/  FMUL.FTZ R136, R162.reuse, R133 ;  /* 0x00000085a2887220 */ /* 0x040fe20000410000 */
[----:B------:R-:W-:Y:S01]  /*4190*/  @P1 PRMT R67, RZ, 0x5410, R64 ;  /* 0x00005410ff431816 */ /* 0x000fe20000000040 */
[C---:B------:R-:W-:Y:S01]  /*41a0*/  FMUL.FTZ R133, R162.reuse, R147 ;  /* 0x00000093a2857220 */ /* 0x040fe20000410000 */
[----:B------:R-:W-:Y:S01]  /*41b0*/  @P1 PRMT R64, RZ, 0x5410, R66 ;  /* 0x00005410ff401816 */ /* 0x000fe20000000042 */
[----:B------:R-:W-:Y:S01]  /*41c0*/  FMUL.FTZ R134, R162, R148 ;  /* 0x00000094a2867220 */ /* 0x000fe20000410000 */
[----:B------:R-:W-:Y:S01]  /*41d0*/  @P1 PRMT R65, RZ, 0x5410, R65 ;  /* 0x00005410ff411816 */ /* 0x000fe20000000041 */
[----:B------:R-:W-:Y:S01]  /*41e0*/  @P1 FADD.FTZ R200, R200, R67 ;  /* 0x00000043c8c81221 */ /* 0x000fe20000010000 */
[----:B------:R-:W-:Y:S01]  /*41f0*/  @P1 SHF.R.U64 R66, R106, 0x10, R107 ;  /* 0x000000106a421819 */ /* 0x000fe2000000126b */
[----:B------:R-:W-:Y:S01]  /*4200*/  @P1 FADD.FTZ R201, R201, R64 ;  /* 0x00000040c9c91221 */ /* 0x000fe20000010000 */
[----:B------:R-:W-:Y:S01]  /*4210*/  @P2 PRMT R4, R130, 0x7610, R4 ;  /* 0x0000761082042816 */ /* 0x000fe20000000004 */
[----:B------:R-:W-:Y:S01]  /*4220*/  @P1 IMAD.MOV.U32 R64, RZ, RZ, R106 ;  /* 0x000000ffff401224 */ /* 0x000fe200078e006a */
[----:B------:R2:W1:Y:S01]  /*4230*/  F2F.BF16.F32 R147, R145 ;  /* 0x0000009100937304 */ /* 0x0004620000202000 */
[----:B------:R-:W-:Y:S01]  /*4240*/  @P1 FADD.FTZ R146, R146, R65 ;  /* 0x0000004192921221 */ /* 0x000fe20000010000 */
[----:B------:R-:W-:Y:S01]  /*4250*/  @P0 F2FP.BF16.PACK_AB R227, RZ, R227 ;  /* 0x000000e3ffe3023e */ /* 0x000fe200000010ff */
[----:B------:R-:W-:Y:S01]  /*4260*/  FMUL.FTZ R162, R162, R234 ;  /* 0x000000eaa2a27220 */ /* 0x000fe20000410000 */
[----:B------:R-:W-:-:S02]  /*4270*/  @P1 PRMT R65, RZ, 0x5410, R64 ;  /* 0x00005410ff411816 */ /* 0x000fc40000000040 */
[----:B------:R-:W-:Y:S02]  /*4280*/  @P1 PRMT R64, RZ, 0x5410, R66 ;  /* 0x00005410ff401816 */ /* 0x000fe40000000042 */
[----:B------:R2:W0:Y:S01]  /*4290*/  F2F.BF16.F32 R148, R200 ;  /* 0x000000c800947304 */ /* 0x0004220000202000 */
[----:B------:R-:W-:Y:S01]  /*42a0*/  @P1 FADD.FTZ R144, R144, R65 ;  /* 0x0000004190901221 */ /* 0x000fe20000010000 */
[----:B------:R-:W-:Y:S01]  /*42b0*/  @P1 MOV R65, R107 ;  /* 0x0000006b00411202 */ /* 0x000fe20000000f00 */
[----:B------:R-:W-:Y:S01]  /*42c0*/  @P1 FADD.FTZ R143, R143, R64 ;  /* 0x000000408f8f1221 */ /* 0x000fe20000010000 */
[----:B------:R-:W-:Y:S02]  /*42d0*/  @P1 SHF.R.U32.HI R64, RZ, 0x10, R107 ;  /* 0x00000010ff401819 */ /* 0x000fe4000001166b */
[----:B------:R-:W-:Y:S02]  /*42e0*/  @P1 PRMT R65, RZ, 0x5410, R65 ;  /* 0x00005410ff411816 */ /* 0x000fe40000000041 */
[----:B------:R-:W-:Y:S01]  /*42f0*/  @P1 PRMT R67, RZ, 0x5410, R64 ;  /* 0x00005410ff431816 */ /* 0x000fe20000000040 */
[----:B------:R2:W0:Y:S01]  /*4300*/  F2F.BF16.F32 R149, R201 ;  /* 0x000000c900957304 */ /* 0x0004220000202000 */
[----:B------:R-:W-:Y:S01]  /*4310*/  SHF.L.U32 R66, R219, 0x10, RZ ;  /* 0x00000010db427819 */ /* 0x000fe200000006ff */
[----:B------:R-:W-:Y:S01]  /*4320*/  @P1 FADD.FTZ R142, R142, R65 ;  /* 0x000000418e8e1221 */ /* 0x000fe20000010000 */
[----:B------:R-:W-:Y:S01]  /*4330*/  @P0 F2FP.BF16.PACK_AB R229, RZ, R229 ;  /* 0x000000e5ffe5023e */ /* 0x000fe200000010ff */
[----:B------:R-:W-:Y:S01]  /*4340*/  @P1 IMAD.MOV.U32 R65, RZ, RZ, R104 ;  /* 0x000000ffff411224 */ /* 0x000fe200078e0068 */
[----:B------:R-:W-:Y:S01]  /*4350*/  @P2 PRMT R3, R226, 0x7610, R3 ;  /* 0x00007610e2032816 */ /* 0x000fe20000000003 */
[----:B------:R-:W-:Y:S01]  /*4360*/  @P1 FADD.FTZ R136, R136, R67 ;  /* 0x0000004388881221 */ /* 0x000fe20000010000 */
[----:B------:R-:W-:Y:S01]  /*4370*/  @P2 PRMT R2, R228, 0x7610, R2 ;  /* 0x00007610e4022816 */ /* 0x000fe20000000002 */
[----:B------:R2:W0:Y:S01]  /*4380*/  F2F.BF16.F32 R182, R146 ;  /* 0x0000009200b67304 */ /* 0x0004220000202000 */
[----:B------:R-:W-:-:S02]  /*4390*/  @P1 PRMT R64, RZ, 0x5410, R65 ;  /* 0x00005410ff401816 */ /* 0x000fc40000000041 */
[----:B------:R-:W-:Y:S02]  /*43a0*/  @P1 SHF.R.U64 R65, R104, 0x10, R105 ;  /* 0x0000001068411819 */ /* 0x000fe40000001269 */
[----:B------:R-:W-:Y:S01]  /*43b0*/  @P0 PRMT R8, R224, 0x7610, R8 ;  /* 0x00007610e0080816 */ /* 0x000fe20000000008 */
[----:B------:R-:W-:Y:S01]  /*43c0*/  @P1 FADD.FTZ R135, R135, R64 ;  /* 0x0000004087871221 */ /* 0x000fe20000010000 */
[----:B------:R-:W-:Y:S01]  /*43d0*/  @P1 PRMT R65, RZ, 0x5410, R65 ;  /* 0x00005410ff411816 */ /* 0x000fe20000000041 */
[----:B------:R-:W-:Y:S01]  /*43e0*/  @P1 IMAD.MOV.U32 R64, RZ, RZ, R105 ;  /* 0x000000ffff401224 */ /* 0x000fe200078e0069 */
[----:B------:R2:W0:Y:S01]  /*43f0*/  F2F.BF16.F32 R137, R144 ;  /* 0x0000009000897304 */ /* 0x0004220000202000 */
[----:B------:R-:W-:Y:S02]  /*4400*/  @P0 PRMT R7, R225, 0x7610, R7 ;  /* 0x00007610e1070816 */ /* 0x000fe40000000007 */
[----:B------:R-:W-:Y:S01]  /*4410*/  @P1 FADD.FTZ R134, R134, R65 ;  /* 0x0000004186861221 */ /* 0x000fe20000010000 */
[----:B------:R-:W-:-:S02]  /*4420*/  @P1 PRMT R64, RZ, 0x5410, R64 ;  /* 0x00005410ff401816 */ /* 0x000fc40000000040 */
[----:B------:R-:W-:Y:S02]  /*4430*/  @P0 PRMT R6, R227, 0x7610, R6 ;  /* 0x00007610e3060816 */ /* 0x000fe40000000006 */
[----:B------:R2:W0:Y:S01]  /*4440*/  F2F.BF16.F32 R138, R143 ;  /* 0x0000008f008a7304 */ /* 0x0004220000202000 */
[----:B------:R-:W-:Y:S01]  /*4450*/  @P1 FADD.FTZ R133, R133, R64 ;  /* 0x0000004085851221 */ /* 0x000fe20000010000 */
[----:B------:R-:W-:Y:S02]  /*4460*/  @P1 SHF.R.U32.HI R64, RZ, 0x10, R105 ;  /* 0x00000010ff401819 */ /* 0x000fe40000011669 */
[----:B------:R-:W-:Y:S02]  /*4470*/  @P0 PRMT R5, R229, 0x7610, R5 ;  /* 0x00007610e5050816 */ /* 0x000fe40000000005 */
[----:B------:R-:W-:Y:S02]  /*4480*/  @P1 PRMT R64, RZ, 0x5410, R64 ;  /* 0x00005410ff401816 */ /* 0x000fe40000000040 */
[----:B------:R2:W0:Y:S01]  /*4490*/  F2F.BF16.F32 R139, R142 ;  /* 0x0000008e008b7304 */ /* 0x0004220000202000 */
[----:B------:R-:W-:-:S02]  /*44a0*/  @P2 PRMT R0, R223, 0x7610, R0 ;  /* 0x00007610df002816 */ /* 0x000fc40000000000 */
[----:B------:R-:W-:Y:S02]  /*44b0*/  @P1 FADD.FTZ R162, R162, R64 ;  /* 0x00000040a2a21221 */ /* 0x000fe40000010000 */
[----:B------:R-:W-:-:S03]  /*44c0*/  IMAD.WIDE.U32 R64, R141, 0x10000, RZ ;  /* 0x000100008d407825 */ /* 0x000fc600078e00ff */
[----:B------:R2:W0:Y:S02]  /*44d0*/  F2F.BF16.F32 R140, R136 ;  /* 0x00000088008c7304 */ /* 0x0004240000202000 */
[----:B------:R-:W-:Y:S02]  /*44e0*/  LOP3.LUT R67, R65, R66, R132, 0xfe, !PT ;  /* 0x0000004241437212 */ /* 0x000fe400078efe84 */
[----:B------:R-:W-:-:S04]  /*44f0*/  LOP3.LUT R66, R64, R122, RZ, 0xfc, !PT ;  /* 0x0000007a40427212 */ /* 0x000fc800078efcff */
[----:B------:R2:W0:Y:S08]  /*4500*/  F2F.BF16.F32 R130, R135 ;  /* 0x0000008700827304 */ /* 0x0004300000202000 */
        /* <DEDUP_REMOVED lines=10> */
.L_x_65:
[----:B-1-34-:R-:W-:Y:S01]  /*45b0*/  @P2 PRMT R2, R132, 0x7610, R2 ;  /* 0x0000761084022816 */ /* 0x01afe20000000002 */
[----:B------:R-:W-:Y:S01]  /*45c0*/  IMAD.WIDE.U32 R64, R129, 0x10000, RZ ;  /* 0x0001000081407825 */ /* 0x000fe200078e00ff */
[----:B------:R1:W3:Y:S01]  /*45d0*/  F2F.BF16.F32 R132, R133 ;  /* 0x0000008500847304 */ /* 0x0002e20000202000 */
[----:B------:R-:W-:Y:S02]  /*45e0*/  IADD3 R118, P1, R159, c[0x0][0x248], RZ ;  /* 0x000092009f767a10 */ /* 0x000fe40007f3e0ff */
[----:B------:R-:W-:Y:S01]  /*45f0*/  IMAD.U32 R121, R205, 0x10000, RZ ;  /* 0x00010000cd797824 */ /* 0x000fe200078e00ff */
[----:B------:R-:W-:Y:S02]  /*4600*/  @P2 PRMT R3, R141, 0x7610, R3 ;  /* 0x000076108d032816 */ /* 0x000fe40000000003 */
[----:B------:R-:W-:Y:S02]  /*4610*/  @P2 PRMT R4, R122, 0x7610, R4 ;  /* 0x000076107a042816 */ /* 0x000fe40000000004 */
[----:B------:R-:W-:-:S02]  /*4620*/  IADD3.X R119, R158, c[0x0][0x24c], RZ, P1, !PT ;  /* 0x000093009e777a10 */ /* 0x000fc40000ffe4ff */
[----:B------:R-:W-:Y:S02]  /*4630*/  LOP3.LUT R65, R65, R121, R204, 0xfe, !PT ;  /* 0x0000007941417212 */ /* 0x000fe400078efecc */
[----:B------:R-:W-:Y:S02]  /*4640*/  LOP3.LUT R64, R64, R124, RZ, 0xfc, !PT ;  /* 0x0000007c40407212 */ /* 0x000fe400078efcff */
[----:B------:R-:W-:Y:S01]  /*4650*/  @P0 F2FP.BF16.PACK_AB R141, RZ, R123 ;  /* 0x0000007bff8d023e */ /* 0x000fe200000010ff */
[----:B------:R-:W-:Y:S05]  /*4660*/  @!P0 BRA `(.L_x_66) ;  /* 0x0000008000008947 */ /* 0x000fea0003800000 */
[----:B-1----:R-:W-:Y:S02]  /*4670*/  LOP3.LUT R120, R7, 0xffff, RZ, 0xc0, !PT ;  /* 0x0000ffff07787812 */ /* 0x002fe400078ec0ff */
[----:B------:R-:W-:-:S03]  /*4680*/  PRMT R122, R6, 0x5410, R5 ;  /* 0x00005410067a7816 */ /* 0x000fc60000000005 */
[----:B------:R-:W-:-:S05]  /*4690*/  IMAD.WIDE.U32 R120, R120, 0x10000, RZ ;  /* 0x0001000078787825 */ /* 0x000fca00078e00ff */
[----:B------:R-:W-:Y:S02]  /*46a0*/  LOP3.LUT R121, R122, R121, RZ, 0xfc, !PT ;  /* 0x000000797a797212 */ /* 0x000fe400078efcff */
[----:B------:R-:W-:Y:S02]  /*46b0*/  IADD3 R122, P1, R159, c[0x0][0x258], RZ ;  /* 0x000096009f7a7a10 */ /* 0x000fe40007f3e0ff */
[----:B------:R-:W-:Y:S02]  /*46c0*/  LOP3.LUT R120, R120, 0xffff, R8, 0xf8, !PT ;  /* 0x0000ffff78787812 */ /* 0x000fe400078ef808 */
[----:B------:R-:W-:-:S05]  /*46d0*/  IADD3.X R123, R158, c[0x0][0x25c], RZ, P1, !PT ;  /* 0x000097009e7b7a10 */ /* 0x000fca0000ffe4ff */
[----:B------:R1:W-:Y:S04]  /*46e0*/  STG.E.64 [R122.64], R120 ;  /* 0x000000787a007986 */ /* 0x0003e8000c101b04 */
.L_x_66:
[----:B-1----:R-:W-:Y:S01]  /*46f0*/  @P0 PRMT R8, R141, 0x7610, R8 ;  /* 0x000076108d080816 */ /* 0x002fe20000000008 */
[----:B------:R1:W-:Y:S01]  /*4700*/  STG.E.64 [R118.64], R66 ;  /* 0x0000004276007986 */ /* 0x0003e2000c101b04 */
[----:B------:R4:W2:Y:S01]  /*4710*/  F2F.BF16.F32 R141, R162 ;  /* 0x000000a2008d7304 */ /* 0x0008a20000202000 */
[----:B------:R-:W-:Y:S01]  /*4720*/  IMAD.U32 R121, R203, 0x10000, RZ ;  /* 0x00010000cb797824 */ /* 0x000fe200078e00ff */
[----:B0-----:R-:W-:Y:S02]  /*4730*/  SHF.L.U32 R120, R182, 0x10, RZ ;  /* 0x00000010b6787819 */ /* 0x001fe400000006ff */
[----:B------:R-:W-:Y:S01]  /*4740*/  @P2 PRMT R0, R219, 0x7610, R0 ;  /* 0x00007610db002816 */ /* 0x000fe20000000000 */
[----:B-1----:R-:W-:-:S04]  /*4750*/  IMAD.WIDE.U32 R66, R197, 0x10000, RZ ;  /* 0x00010000c5427825 */ /* 0x002fc800078e00ff */
[----:B------:R-:W-:Y:S01]  /*4760*/  IMAD.WIDE.U32 R118, R148, 0x10000, RZ ;  /* 0x0001000094767825 */ /* 0x000fe200078e00ff */
[----:B------:R-:W-:Y:S02]  /*4770*/  LOP3.LUT R67, R67, R121, R202, 0xfe, !PT ;  /* 0x0000007943437212 */ /* 0x000fe400078efeca */
[----:B------:R-:W-:Y:S02]  /*4780*/  LOP3.LUT R66, R66, R196, RZ, 0xfc, !PT ;  /* 0x000000c442427212 */ /* 0x000fe400078efcff */
[----:B------:R-:W-:Y:S02]  /*4790*/  LOP3.LUT R119, R119, R120, R149, 0xfe, !PT ;  /* 0x0000007877777212 */ /* 0x000fe400078efe95 */
[----:B------:R-:W-:Y:S01]  /*47a0*/  LOP3.LUT R118, R118, R147, RZ, 0xfc, !PT ;  /* 0x0000009376767212 */ /* 0x000fe200078efcff */
[----:B------:R-:W-:Y:S05]  /*47b0*/  @!P2 BRA `(.L_x_67) ;  /* 0x000000800000a947 */ /* 0x000fea0003800000 */
[----:B--2-4-:R-:W-:Y:S02]  /*47c0*/  LOP3.LUT R120, R3, 0xffff, RZ, 0xc0, !PT ;  /* 0x0000ffff03787812 */ /* 0x014fe400078ec0ff */
[----:B------:R-:W-:-:S02]  /*47d0*/  PRMT R123, R2, 0x5410, R0 ;  /* 0x00005410027b7816 */ /* 0x000fc40000000000 */
[----:B------:R-:W-:Y:S01]  /*47e0*/  IADD3 R122, P1, R159, c[0x0][0x250], RZ ;  /* 0x000094009f7a7a10 */ /* 0x000fe20007f3e0ff */
[----:B------:R-:W-:-:S05]  /*47f0*/  IMAD.WIDE.U32 R120, R120, 0x10000, RZ ;  /* 0x0001000078787825 */ /* 0x000fca00078e00ff */
[----:B------:R-:W-:Y:S02]  /*4800*/  LOP3.LUT R121, R123, R121, RZ, 0xfc, !PT ;  /* 0x000000797b797212 */ /* 0x000fe400078efcff */
[----:B------:R-:W-:Y:S02]  /*4810*/  LOP3.LUT R120, R120, 0xffff, R4, 0xf8, !PT ;  /* 0x0000ffff78787812 */ /* 0x000fe400078ef804 */
[----:B------:R-:W-:-:S05]  /*4820*/  IADD3.X R123, R158, c[0x0][0x254], RZ, P1, !PT ;  /* 0x000095009e7b7a10 */ /* 0x000fca0000ffe4ff */
[----:B------:R0:W-:Y:S02]  /*4830*/  STG.E.64 [R122.64], R120 ;  /* 0x000000787a007986 */ /* 0x0001e4000c101b04 */
.L_x_67:
[----:B0-2-4-:R-:W-:Y:S01]  /*4840*/  IMAD.WIDE.U32 R120, R138, 0x10000, RZ ;  /* 0x000100008a787825 */ /* 0x015fe200078e00ff */
[----:B------:R-:W-:Y:S02]  /*4850*/  @P2 PRMT R4, R124, 0x7610, R4 ;  /* 0x000076107c042816 */ /* 0x000fe40000000004 */
[----:B------:R-:W-:Y:S01]  /*4860*/  @P0 F2FP.BF16.PACK_AB R212, RZ, R212 ;  /* 0x000000d4ffd4023e */ /* 0x000fe200000010ff */
[----:B------:R-:W-:Y:S01]  /*4870*/  IMAD.U32 R159, R140, 0x10000, RZ ;  /* 0x000100008c9f7824 */ /* 0x000fe200078e00ff */
[----:B------:R-:W-:Y:S01]  /*4880*/  @P0 F2FP.BF16.PACK_AB R213, RZ, R213 ;  /* 0x000000d5ffd5023e */ /* 0x000fe200000010ff */
[----:B------:R-:W-:Y:S01]  /*4890*/  IMAD.WIDE.U32 R122, R131, 0x10000, RZ ;  /* 0x00010000837a7825 */ /* 0x000fe200078e00ff */
[----:B------:R-:W-:Y:S02]  /*48a0*/  @P0 F2FP.BF16.PACK_AB R128, RZ, R128 ;  /* 0x00000080ff80023e */ /* 0x000fe400000010ff */
[----:B------:R-:W-:Y:S01]  /*48b0*/  IADD3 R124, P1, R10, c[0x0][0x248], RZ ;  /* 0x000092000a7c7a10 */ /* 0x000fe20007f3e0ff */
[----:B------:R-:W-:Y:S01]  /*48c0*/  IMAD.U32 R158, R141, 0x10000, RZ ;  /* 0x000100008d9e7824 */ /* 0x000fe200078e00ff */
[----:B------:R-:W-:-:S02]  /*48d0*/  LOP3.LUT R121, R121, R159, R139, 0xfe, !PT ;  /* 0x0000009f79797212 */ /* 0x000fc400078efe8b */
[----:B------:R-:W-:Y:S02]  /*48e0*/  @P0 F2FP.BF16.PACK_AB R159, RZ, R125 ;  /* 0x0000007dff9f023e */ /* 0x000fe400000010ff */
[----:B---3--:R-:W-:Y:S02]  /*48f0*/  LOP3.LUT R123, R123, R158, R132, 0xfe, !PT ;  /* 0x0000009e7b7b7212 */ /* 0x008fe400078efe84 */
[----:B------:R-:W-:Y:S02]  /*4900*/  LOP3.LUT R120, R120, R137, RZ, 0xfc, !PT ;  /* 0x0000008978787212 */ /* 0x000fe400078efcff */
[----:B------:R-:W-:Y:S02]  /*4910*/  LOP3.LUT R122, R122, R130, RZ, 0xfc, !PT ;  /* 0x000000827a7a7212 */ /* 0x000fe400078efcff */
[----:B------:R-:W-:Y:S02]  /*4920*/  @P0 PRMT R7, R212, 0x7610, R7 ;  /* 0x00007610d4070816 */ /* 0x000fe40000000007 */
[----:B------:R-:W-:-:S02]  /*4930*/  @P0 PRMT R6, R213, 0x7610, R6 ;  /* 0x00007610d5060816 */ /* 0x000fc40000000006 */
[----:B------:R-:W-:Y:S02]  /*4940*/  @P2 PRMT R3, R129, 0x7610, R3 ;  /* 0x0000761081032816 */ /* 0x000fe40000000003 */
[----:B------:R-:W-:Y:S02]  /*4950*/  @P2 PRMT R2, R204, 0x7610, R2 ;  /* 0x00007610cc022816 */ /* 0x000fe40000000002 */
[----:B------:R-:W-:Y:S02]  /*4960*/  @P2 PRMT R0, R205, 0x7610, R0 ;  /* 0x00007610cd002816 */ /* 0x000fe40000000000 */
[----:B------:R-:W-:Y:S02]  /*4970*/  @P0 F2FP.BF16.PACK_AB R158, RZ, R126 ;  /* 0x0000007eff9e023e */ /* 0x000fe400000010ff */
[----:B------:R-:W-:Y:S02]  /*4980*/  @P0 F2FP.BF16.PACK_AB R160, RZ, R127 ;  /* 0x0000007fffa0023e */ /* 0x000fe400000010ff */
[----:B------:R-:W-:-:S02]  /*4990*/  IADD3.X R125, R9, c[0x0][0x24c], RZ, P1, !PT ;  /* 0x00009300097d7a10 */ /* 0x000fc40000ffe4ff */
[----:B------:R-:W-:Y:S01]  /*49a0*/  @P0 PRMT R5, R128, 0x7610, R5 ;  /* 0x0000761080050816 */ /* 0x000fe20000000005 */
[----:B------:R-:W-:Y:S05]  /*49b0*/  @!P0 BRA `(.L_x_68) ;  /* 0x0000008000008947 */ /* 0x000fea0003800000 */
[----:B------:R-:W-:Y:S02]  /*49c0*/  LOP3.LUT R126, R7, 0xffff, RZ, 0xc0, !PT ;  /* 0x0000ffff077e7812 */ /* 0x000fe400078ec0ff */
[----:B------:R-:W-:Y:S02]  /*49d0*/  PRMT R129, R6, 0x5410, R5 ;  /* 0x0000541006817816 */ /* 0x000fe40000000005 */
[----:B------:R-:W-:Y:S01]  /*49e0*/  IADD3 R128, P1, R10, c[0x0][0x258], RZ ;  /* 0x000096000a807a10 */ /* 0x000fe20007f3e0ff */
[----:B------:R-:W-:-:S05]  /*49f0*/  IMAD.WIDE.U32 R126, R126, 0x10000, RZ ;  /* 0x000100007e7e7825 */ /* 0x000fca00078e00ff */
[----:B------:R-:W-:Y:S02]  /*4a00*/  LOP3.LUT R127, R129, R127, RZ, 0xfc, !PT ;  /* 0x0000007f817f7212 */ /* 0x000fe400078efcff */
[----:B------:R-:W-:Y:S02]  /*4a10*/  LOP3.LUT R126, R126, 0xffff, R8, 0xf8, !PT ;  /* 0x0000ffff7e7e7812 */ /* 0x000fe400078ef808 */
[----:B------:R-:W-:-:S05]  /*4a20*/  IADD3.X R129, R9, c[0x0][0x25c], RZ, P1, !PT ;  /* 0x0000970009817a10 */ /* 0x000fca0000ffe4ff */
[----:B------:R0:W-:Y:S02]  /*4a30*/  STG.E.64 [R128.64], R126 ;  /* 0x0000007e80007986 */ /* 0x0001e4000c101b04 */
.L_x_68:
[----:B------:R1:W-:Y:S01]  /*4a40*/  STG.E.64 [R124.64], R64 ;  /* 0x000000407c007986 */ /* 0x0003e2000c101b04 */
[----:B------:R-:W-:Y:S02]  /*4a50*/  @P0 PRMT R8, R158, 0x7610, R8 ;  /* 0x000076109e080816 */ /* 0x000fe40000000008 */
[----:B------:R-:W-:Y:S02]  /*4a60*/  @P0 PRMT R7, R159, 0x7610, R7 ;  /* 0x000076109f070816 */ /* 0x000fe40000000007 */
[----:B------:R-:W-:Y:S01]  /*4a70*/  @P0 PRMT R6, R160, 0x7610, R6 ;  /* 0x00007610a0060816 */ /* 0x000fe20000000006 */
[----:B------:R-:W-:Y:S05]  /*4a80*/  @!P2 BRA `(.L_x_69) ;  /* 0x000000800000a947 */ /* 0x000fea0003800000 */
[----:B-1----:R-:W-:Y:S02]  /*4a90*/  LOP3.LUT R64, R3, 0xffff, RZ, 0xc0, !PT ;  /* 0x0000ffff03407812 */ /* 0x002fe400078ec0ff */
[----:B------:R-:W-:Y:S02]  /*4aa0*/  PRMT R125, R2, 0x5410, R0 ;  /* 0x00005410027d7816 */ /* 0x000fe40000000000 */
[----:B------:R-:W-:Y:S01]  /*4ab0*/  IADD3 R124, P1, R10, c[0x0][0x250], RZ ;  /* 0x000094000a7c7a10 */ /* 0x000fe20007f3e0ff */
[----:B------:R-:W-:-:S05]  /*4ac0*/  IMAD.WIDE.U32 R64, R64, 0x10000, RZ ;  /* 0x0001000040407825 */ /* 0x000fca00078e00ff */
[----:B------:R-:W-:Y:S02]  /*4ad0*/  LOP3.LUT R65, R125, R65, RZ, 0xfc, !PT ;  /* 0x000000417d417212 */ /* 0x000fe400078efcff */
[----:B------:R-:W-:Y:S02]  /*4ae0*/  LOP3.LUT R64, R64, 0xffff, R4, 0xf8, !PT ;  /* 0x0000ffff40407812 */ /* 0x000fe400078ef804 */
[----:B------:R-:W-:-:S05]  /*4af0*/  IADD3.X R125, R9, c[0x0][0x254], RZ, P1, !PT ;  /* 0x00009500097d7a10 */ /* 0x000fca0000ffe4ff */
[----:B------:R1:W-:Y:S02]  /*4b00*/  STG.E.64 [R124.64], R64 ;  /* 0x000000407c007986 */ /* 0x0003e4000c101b04 */
.L_x_69:
[----:B------:R-:W-:Y:S02]  /*4b10*/  @P0 F2FP.BF16.PACK_AB R195, RZ, R195 ;  /* 0x000000c3ffc3023e */ /* 0x000fe400000010ff */
[----:B-1----:R-:W-:Y:S02]  /*4b20*/  IADD3 R64, P1, R163, c[0x0][0x248], RZ ;  /* 0x00009200a3407a10 */ /* 0x002fe40007f3e0ff */
[----:B------:R-:W-:Y:S02]  /*4b30*/  @P2 PRMT R4, R196, 0x7610, R4 ;  /* 0x00007610c4042816 */ /* 0x000fe40000000004 */
[----:B------:R-:W-:Y:S02]  /*4b40*/  @P2 PRMT R3, R197, 0x7610, R3 ;  /* 0x00007610c5032816 */ /* 0x000fe40000000003 */
[----:B------:R-:W-:Y:S02]  /*4b50*/  @P2 PRMT R2, R202, 0x7610, R2 ;  /* 0x00007610ca022816 */ /* 0x000fe40000000002 */
[----:B------:R-:W-:-:S02]  /*4b60*/  @P2 PRMT R0, R203, 0x7610, R0 ;  /* 0x00007610cb002816 */ /* 0x000fc40000000000 */
[----:B------:R-:W-:Y:S02]  /*4b70*/  @P0 F2FP.BF16.PACK_AB R145, RZ, R145 ;  /* 0x00000091ff91023e */ /* 0x000fe400000010ff */
[----:B------:R-:W-:Y:S02]  /*4b80*/  @P0 F2FP.BF16.PACK_AB R200, RZ, R200 ;  /* 0x000000c8ffc8023e */ /* 0x000fe400000010ff */
[----:B------:R-:W-:Y:S02]  /*4b90*/  @P0 F2FP.BF16.PACK_AB R201, RZ, R201 ;  /* 0x000000c9ffc9023e */ /* 0x000fe400000010ff */
[----:B------:R-:W-:Y:S02]  /*4ba0*/  IADD3.X R65, R164, c[0x0][0x24c], RZ, P1, !PT ;  /* 0x00009300a4417a10 */ /* 0x000fe40000ffe4ff */
[----:B------:R-:W-:Y:S01]  /*4bb0*/  @P0 PRMT R5, R195, 0x7610, R5 ;  /* 0x00007610c3050816 */ /* 0x000fe20000000005 */
[----:B------:R-:W-:Y:S05]  /*4bc0*/  @!P0 BRA `(.L_x_70) ;  /* 0x0000008000008947 */ /* 0x000fea0003800000 */
[----:B------:R-:W-:Y:S02]  /*4bd0*/  LOP3.LUT R124, R7, 0xffff, RZ, 0xc0, !PT ;  /* 0x0000ffff077c7812 */ /* 0x000fe400078ec0ff */
[----:B------:R-:W-:-:S02]  /*4be0*/  PRMT R9, R6, 0x5410, R5 ;  /* 0x0000541006097816 */ /* 0x000fc40000000005 */
[----:B0-----:R-:W-:Y:S01]  /*4bf0*/  IADD3 R126, P1, R163, c[0x0][0x258], RZ ;  /* 0x00009600a37e7a10 */ /* 0x001fe20007f3e0ff */
[----:B------:R-:W-:-:S03]  /*4c00*/  IMAD.WIDE.U32 R124, R124, 0x10000, RZ ;  /* 0x000100007c7c7825 */ /* 0x000fc600078e00ff */
[----:B------:R-:W-:Y:S02]  /*4c10*/  IADD3.X R127, R164, c[0x0][0x25c], RZ, P1, !PT ;  /* 0x00009700a47f7a10 */ /* 0x000fe40000ffe4ff */
[----:B------:R-:W-:Y:S02]  /*4c20*/  LOP3.LUT R125, R9, R125, RZ, 0xfc, !PT ;  /* 0x0000007d097d7212 */ /* 0x000fe400078efcff */
[----:B------:R-:W-:-:S05]  /*4c30*/  LOP3.LUT R124, R124, 0xffff, R8, 0xf8, !PT ;  /* 0x0000ffff7c7c7812 */ /* 0x000fca00078ef808 */
[----:B------:R0:W-:Y:S02]  /*4c40*/  STG.E.64 [R126.64], R124 ;  /* 0x0000007c7e007986 */ /* 0x0001e4000c101b04 */
.L_x_70:
[----:B------:R1:W-:Y:S01]  /*4c50*/  STG.E.64 [R64.64], R66 ;  /* 0x0000004240007986 */ /* 0x0003e2000c101b04 */
[----:B------:R-:W-:Y:S02]  /*4c60*/  @P0 PRMT R8, R145, 0x7610, R8 ;  /* 0x0000761091080816 */ /* 0x000fe40000000008 */
[----:B------:R-:W-:Y:S02]  /*4c70*/  @P0 PRMT R7, R200, 0x7610, R7 ;  /* 0x00007610c8070816 */ /* 0x000fe40000000007 */
[----:B------:R-:W-:Y:S01]  /*4c80*/  @P0 PRMT R6, R201, 0x7610, R6 ;  /* 0x00007610c9060816 */ /* 0x000fe20000000006 */
[----:B------:R-:W-:Y:S05]  /*4c90*/  @!P2 BRA `(.L_x_71) ;  /* 0x000000800000a947 */ /* 0x000fea0003800000 */
[----:B-1----:R-:W-:Y:S02]  /*4ca0*/  LOP3.LUT R66, R3, 0xffff, RZ, 0xc0, !PT ;  /* 0x0000ffff03427812 */ /* 0x002fe400078ec0ff */
[----:B------:R-:W-:Y:S02]  /*4cb0*/  IADD3 R64, P1, R163, c[0x0][0x250], RZ ;  /* 0x00009400a3407a10 */ /* 0x000fe40007f3e0ff */
[----:B------:R-:W-:Y:S01]  /*4cc0*/  PRMT R9, R2, 0x5410, R0 ;  /* 0x0000541002097816 */ /* 0x000fe20000000000 */
[----:B------:R-:W-:Y:S01]  /*4cd0*/  IMAD.WIDE.U32 R66, R66, 0x10000, RZ ;  /* 0x0001000042427825 */ /* 0x000fe200078e00ff */
[----:B------:R-:W-:-:S04]  /*4ce0*/  IADD3.X R65, R164, c[0x0][0x254], RZ, P1, !PT ;  /* 0x00009500a4417a10 */ /* 0x000fc80000ffe4ff */
[----:B------:R-:W-:Y:S02]  /*4cf0*/  LOP3.LUT R67, R9, R67, RZ, 0xfc, !PT ;  /* 0x0000004309437212 */ /* 0x000fe400078efcff */
[----:B------:R-:W-:-:S05]  /*4d00*/  LOP3.LUT R66, R66, 0xffff, R4, 0xf8, !PT ;  /* 0x0000ffff42427812 */ /* 0x000fca00078ef804 */
[----:B------:R1:W-:Y:S02]  /*4d10*/  STG.E.64 [R64.64], R66 ;  /* 0x0000004240007986 */ /* 0x0003e4000c101b04 */
.L_x_71:
        /* <DEDUP_REMOVED lines=12> */
[----:B0-----:R-:W-:Y:S02]  /*4de0*/  LOP3.LUT R124, R7, 0xffff, RZ, 0xc0, !PT ;  /* 0x0000ffff077c7812 */ /* 0x001fe400078ec0ff */
[----:B------:R-:W-:-:S02]  /*4df0*/  IADD3 R66, P1, R165, c[0x0][0x258], RZ ;  /* 0x00009600a5427a10 */ /* 0x000fc40007f3e0ff */
[----:B------:R-:W-:Y:S01]  /*4e00*/  PRMT R9, R6, 0x5410, R5 ;  /* 0x0000541006097816 */ /* 0x000fe20000000005 */
[----:B------:R-:W-:Y:S01]  /*4e10*/  IMAD.WIDE.U32 R124, R124, 0x10000, RZ ;  /* 0x000100007c7c7825 */ /* 0x000fe200078e00ff */
[----:B------:R-:W-:-:S04]  /*4e20*/  IADD3.X R67, R166, c[0x0][0x25c], RZ, P1, !PT ;  /* 0x00009700a6437a10 */ /* 0x000fc80000ffe4ff */
[----:B------:R-:W-:Y:S02]  /*4e30*/  LOP3.LUT R125, R9, R125, RZ, 0xfc, !PT ;  /* 0x0000007d097d7212 */ /* 0x000fe400078efcff */
[----:B------:R-:W-:-:S05]  /*4e40*/  LOP3.LUT R124, R124, 0xffff, R8, 0xf8, !PT ;  /* 0x0000ffff7c7c7812 */ /* 0x000fca00078ef808 */
[----:B------:R0:W-:Y:S02]  /*4e50*/  STG.E.64 [R66.64], R124 ;  /* 0x0000007c42007986 */ /* 0x0001e4000c101b04 */
.L_x_72:
[----:B------:R1:W-:Y:S01]  /*4e60*/  STG.E.64 [R64.64], R118 ;  /* 0x0000007640007986 */ /* 0x0003e2000c101b04 */
[----:B------:R-:W-:Y:S02]  /*4e70*/  @P0 PRMT R8, R144, 0x7610, R8 ;  /* 0x0000761090080816 */ /* 0x000fe40000000008 */
[----:B------:R-:W-:Y:S02]  /*4e80*/  @P0 PRMT R7, R143, 0x7610, R7 ;  /* 0x000076108f070816 */ /* 0x000fe40000000007 */
[----:B------:R-:W-:Y:S01]  /*4e90*/  @P0 PRMT R6, R142, 0x7610, R6 ;  /* 0x000076108e060816 */ /* 0x000fe20000000006 */
[----:B------:R-:W-:Y:S05]  /*4ea0*/  @!P2 BRA `(.L_x_73) ;  /* 0x000000800000a947 */ /* 0x000fea0003800000 */
[----:B0-----:R-:W-:Y:S02]  /*4eb0*/  LOP3.LUT R66, R3, 0xffff, RZ, 0xc0, !PT ;  /* 0x0000ffff03427812 */ /* 0x001fe400078ec0ff */
[----:B-1----:R-:W-:Y:S02]  /*4ec0*/  IADD3 R64, P1, R165, c[0x0][0x250], RZ ;  /* 0x00009400a5407a10 */ /* 0x002fe40007f3e0ff */
[----:B------:R-:W-:Y:S01]  /*4ed0*/  PRMT R9, R2, 0x5410, R0 ;  /* 0x0000541002097816 */ /* 0x000fe20000000000 */
[----:B------:R-:W-:Y:S01]  /*4ee0*/  IMAD.WIDE.U32 R66, R66, 0x10000, RZ ;  /* 0x0001000042427825 */ /* 0x000fe200078e00ff */
[----:B------:R-:W-:-:S04]  /*4ef0*/  IADD3.X R65, R166, c[0x0][0x254], RZ, P1, !PT ;  /* 0x00009500a6417a10 */ /* 0x000fc80000ffe4ff */
[----:B------:R-:W-:Y:S02]  /*4f00*/  LOP3.LUT R67, R9, R67, RZ, 0xfc, !PT ;  /* 0x0000004309437212 */ /* 0x000fe400078efcff */
[----:B------:R-:W-:-:S05]  /*4f10*/  LOP3.LUT R66, R66, 0xffff, R4, 0xf8, !PT ;  /* 0x0000ffff42427812 */ /* 0x000fca00078ef804 */
[----:B------:R0:W-:Y:S02]  /*4f20*/  STG.E.64 [R64.64], R66 ;  /* 0x0000004240007986 */ /* 0x0001e4000c101b04 */
.L_x_73:
[----:B------:R-:W-:Y:S02]  /*4f30*/  @P0 F2FP.BF16.PACK_AB R136, RZ, R136 ;  /* 0x00000088ff88023e */ /* 0x000fe400000010ff */
[----:B------:R-:W-:Y:S02]  /*4f40*/  @P2 PRMT R4, R137, 0x7610, R4 ;  /* 0x0000761089042816 */ /* 0x000fe40000000004 */
[----:B------:R-:W-:Y:S02]  /*4f50*/  @P2 PRMT R3, R138, 0x7610, R3 ;  /* 0x000076108a032816 */ /* 0x000fe40000000003 */
[----:B------:R-:W-:Y:S02]  /*4f60*/  @P2 PRMT R2, R139, 0x7610, R2 ;  /* 0x000076108b022816 */ /* 0x000fe40000000002 */
[----:B------:R-:W-:Y:S02]  /*4f70*/  @P2 PRMT R0, R140, 0x7610, R0 ;  /* 0x000076108c002816 */ /* 0x000fe40000000000 */
[----:B------:R-:W-:-:S02]  /*4f80*/  @P0 F2FP.BF16.PACK_AB R135, RZ, R135 ;  /* 0x00000087ff87023e */ /* 0x000fc400000010ff */
        /* <DEDUP_REMOVED lines=10> */
.L_x_74:
[----:B0-----:R-:W-:Y:S02]  /*5030*/  IADD3 R66, P1, R150, c[0x0][0x248], RZ ;  /* 0x0000920096427a10 */ /* 0x001fe40007f3e0ff */
[----:B------:R-:W-:Y:S02]  /*5040*/  @P0 F2FP.BF16.PACK_AB R134, RZ, R134 ;  /* 0x00000086ff86023e */ /* 0x000fe400000010ff */
[----:B------:R-:W-:Y:S02]  /*5050*/  IADD3.X R67, R151, c[0x0][0x24c], RZ, P1, !PT ;  /* 0x0000930097437a10 */ /* 0x000fe40000ffe4ff */
[----:B------:R-:W-:Y:S02]  /*5060*/  @P0 F2FP.BF16.PACK_AB R133, RZ, R133 ;  /* 0x00000085ff85023e */ /* 0x000fe400000010ff */
[----:B------:R-:W-:Y:S01]  /*5070*/  @P0 F2FP.BF16.PACK_AB R162, RZ, R162 ;  /* 0x000000a2ffa2023e */ /* 0x000fe200000010ff */
[----:B------:R0:W-:Y:S01]  /*5080*/  STG.E.64 [R66.64], R120 ;  /* 0x0000007842007986 */ /* 0x0001e2000c101b04 */
[----:B-1----:R-:W-:-:S02]  /*5090*/  IADD3 R64, P5, R167, c[0x0][0x248], RZ ;  /* 0x00009200a7407a10 */ /* 0x002fc40007fbe0ff */
[----:B------:R-:W-:Y:S02]  /*50a0*/  @P0 PRMT R8, R135, 0x7610, R8 ;  /* 0x0000761087080816 */ /* 0x000fe40000000008 */
[----:B------:R-:W-:Y:S02]  /*50b0*/  @P0 PRMT R7, R134, 0x7610, R7 ;  /* 0x0000761086070816 */ /* 0x000fe40000000007 */
[----:B------:R-:W-:Y:S02]  /*50c0*/  @P0 PRMT R6, R133, 0x7610, R6 ;  /* 0x0000761085060816 */ /* 0x000fe40000000006 */
[----:B------:R-:W-:Y:S02]  /*50d0*/  @P0 PRMT R5, R162, 0x7610, R5 ;  /* 0x00007610a2050816 */ /* 0x000fe40000000005 */
[----:B------:R-:W-:Y:S01]  /*50e0*/  IADD3.X R65, R168, c[0x0][0x24c], RZ, P5, !PT ;  /* 0x00009300a8417a10 */ /* 0x000fe20002ffe4ff */
        /* <DEDUP_REMOVED lines=9> */
.L_x_75:
[----:B------:R-:W-:Y:S05]  /*5180*/  @!P0 BRA `(.L_x_76) ;  /* 0x0000008000008947 */ /* 0x000fea0003800000 */
[----:B------:R-:W-:Y:S02]  /*5190*/  LOP3.LUT R118, R7, 0xffff, RZ, 0xc0, !PT ;  /* 0x0000ffff07767812 */ /* 0x000fe400078ec0ff */
[----:B0-----:R-:W-:Y:S02]  /*51a0*/  IADD3 R66, P0, R167, c[0x0][0x258], RZ ;  /* 0x00009600a7427a10 */ /* 0x001fe40007f1e0ff */
[----:B------:R-:W-:Y:S01]  /*51b0*/  PRMT R9, R6, 0x5410, R5 ;  /* 0x0000541006097816 */ /* 0x000fe20000000005 */
[----:B------:R-:W-:Y:S01]  /*51c0*/  IMAD.WIDE.U32 R118, R118, 0x10000, RZ ;  /* 0x0001000076767825 */ /* 0x000fe200078e00ff */
[----:B------:R-:W-:-:S04]  /*51d0*/  IADD3.X R67, R168, c[0x0][0x25c], RZ, P0, !PT ;  /* 0x00009700a8437a10 */ /* 0x000fc800007fe4ff */
[----:B------:R-:W-:Y:S02]  /*51e0*/  LOP3.LUT R119, R9, R119, RZ, 0xfc, !PT ;  /* 0x0000007709777212 */ /* 0x000fe400078efcff */
[----:B------:R-:W-:-:S05]  /*51f0*/  LOP3.LUT R118, R118, 0xffff, R8, 0xf8, !PT ;  /* 0x0000ffff76767812 */ /* 0x000fca00078ef808 */
[----:B------:R0:W-:Y:S02]  /*5200*/  STG.E.64 [R66.64], R118 ;  /* 0x0000007642007986 */ /* 0x0001e4000c101b04 */
.L_x_76:
[----:B------:R1:W-:Y:S01]  /*5210*/  STG.E.64 [R64.64], R122 ;  /* 0x0000007a40007986 */ /* 0x0003e2000c101b04 */
[----:B------:R-:W-:Y:S02]  /*5220*/  @P2 PRMT R4, R130, 0x7610, R4 ;  /* 0x0000761082042816 */ /* 0x000fe40000000004 */
[----:B------:R-:W-:Y:S02]  /*5230*/  @P2 PRMT R3, R131, 0x7610, R3 ;  /* 0x0000761083032816 */ /* 0x000fe40000000003 */
[----:B------:R-:W-:Y:S02]  /*5240*/  @P2 PRMT R2, R132, 0x7610, R2 ;  /* 0x0000761084022816 */ /* 0x000fe40000000002 */
[----:B------:R-:W-:Y:S01]  /*5250*/  @P2 PRMT R0, R141, 0x7610, R0 ;  /* 0x000076108d002816 */ /* 0x000fe20000000000 */
[----:B------:R-:W-:Y:S05]  /*5260*/  @!P2 BRA `(.L_x_77) ;  /* 0x000000800000a947 */ /* 0x000fea0003800000 */
[----:B0-----:R-:W-:Y:S02]  /*5270*/  LOP3.LUT R66, R3, 0xffff, RZ, 0xc0, !PT ;  /* 0x0000ffff03427812 */ /* 0x001fe400078ec0ff */
[----:B-1----:R-:W-:-:S02]  /*5280*/  IADD3 R64, P0, R167, c[0x0][0x250], RZ ;  /* 0x00009400a7407a10 */ /* 0x002fc40007f1e0ff */
[----:B------:R-:W-:Y:S01]  /*5290*/  PRMT R9, R2, 0x5410, R0 ;  /* 0x0000541002097816 */ /* 0x000fe20000000000 */
[----:B------:R-:W-:Y:S01]  /*52a0*/  IMAD.WIDE.U32 R66, R66, 0x10000, RZ ;  /* 0x0001000042427825 */ /* 0x000fe200078e00ff */
[----:B------:R-:W-:-:S04]  /*52b0*/  IADD3.X R65, R168, c[0x0][0x254], RZ, P0, !PT ;  /* 0x00009500a8417a10 */ /* 0x000fc800007fe4ff */
[----:B------:R-:W-:Y:S02]  /*52c0*/  LOP3.LUT R67, R9, R67, RZ, 0xfc, !PT ;  /* 0x0000004309437212 */ /* 0x000fe400078efcff */
[----:B------:R-:W-:-:S05]  /*52d0*/  LOP3.LUT R66, R66, 0xffff, R4, 0xf8, !PT ;  /* 0x0000ffff42427812 */ /* 0x000fca00078ef804 */
[----:B------:R0:W-:Y:S02]  /*52e0*/  STG.E.64 [R64.64], R66 ;  /* 0x0000004240007986 */ /* 0x0001e4000c101b04 */
.L_x_77:
[----:B------:R-:W-:Y:S01]  /*52f0*/  SEL R182, RZ, 0x1, P4 ;  /* 0x00000001ffb67807 */ /* 0x000fe20002000000 */
[----:B01----:R-:W-:Y:S01]  /*5300*/  @P3 CALL.REL.NOINC `(.L_x_78) ;  /* 0x0000001000003944 */ /* 0x003fe20003c00000 */
[----:B------:R-:W-:Y:S05]  /*5310*/  BRA `(.L_x_79) ;  /* 0xffffbc3000007947 */ /* 0x000fea000383ffff */
.L_x_78:
[----:B------:R-:W-:Y:S01]  /*5320*/  IMAD.MOV.U32 R109, RZ, RZ, R75 ;  /* 0x000000ffff6d7224 */ /* 0x000fe200078e004b */
[----:B------:R-:W-:Y:S01]  /*5330*/  MOV R4, R24 ;  /* 0x0000001800047202 */ /* 0x000fe20000000f00 */
        /* <DEDUP_REMOVED lines=64> */
[----:B------:R-:W-:-:S02]  /*5740*/  IMAD.MOV.U32 R66, RZ, RZ, R50 ;  /* 0x000000ffff427224 */ /* 0x000fc400078e0032 */
[----:B------:R-:W-:Y:S02]  /*5750*/  IMAD.MOV.U32 R42, RZ, RZ, R101 ;  /* 0x000000ffff2a7224 */ /* 0x000fe400078e0065 */
[----:B------:R-:W-:Y:S02]  /*5760*/  IMAD.MOV.U32 R43, RZ, RZ, R102 ;  /* 0x000000ffff2b7224 */ /* 0x000fe400078e0066 */
        /* <DEDUP_REMOVED lines=11> */
[----:B------:R-:W-:Y:S02]  /*5820*/  IMAD.MOV.U32 R58, RZ, RZ, R62 ;  /* 0x000000ffff3a7224 */ /* 0x000fe400078e003e */
[----:B------:R-:W-:Y:S01]  /*5830*/  IMAD.MOV.U32 R93, RZ, RZ, R63 ;  /* 0x000000ffff5d7224 */ /* 0x000fe200078e003f */
[----:B------:R-:W-:Y:S01]  /*5840*/  MOV R63, R37 ;  /* 0x00000025003f7202 */ /* 0x000fe20000000f00 */
[----:B------:R-:W-:-:S02]  /*5850*/  IMAD.MOV.U32 R129, RZ, RZ, R39 ;  /* 0x000000ffff817224 */ /* 0x000fc400078e0027 */
[----:B------:R-:W-:Y:S02]  /*5860*/  IMAD.MOV.U32 R121, RZ, RZ, R172 ;  /* 0x000000ffff797224 */ /* 0x000fe400078e00ac */
[----:B------:R-:W-:Y:S02]  /*5870*/  IMAD.MOV.U32 R122, RZ, RZ, R169 ;  /* 0x000000ffff7a7224 */ /* 0x000fe400078e00a9 */
[----:B------:R-:W-:Y:S02]  /*5880*/  IMAD.MOV.U32 R104, RZ, RZ, R155 ;  /* 0x000000ffff687224 */ /* 0x000fe400078e009b */
[----:B------:R-:W-:Y:S02]  /*5890*/  IMAD.MOV.U32 R105, RZ, RZ, R156 ;  /* 0x000000ffff697224 */ /* 0x000fe400078e009c */
[----:B------:R-:W-:Y:S02]  /*58a0*/  IMAD.MOV.U32 R107, RZ, RZ, R154 ;  /* 0x000000ffff6b7224 */ /* 0x000fe400078e009a */
        /* <DEDUP_REMOVED lines=23> */
.L_x_61:
[----:B------:R-:W0:Y:S01]  /*5a20*/  S2R R2, SR_TID.X ;  /* 0x0000000000027919 */ /* 0x000e220000002100 */
[----:B------:R-:W1:Y:S01]  /*5a30*/  S2UR UR6, SR_CTAID.X ;  /* 0x00000000000679c3 */ /* 0x000e620000002500 */
[----:B------:R-:W-:Y:S01]  /*5a40*/  IMAD.MOV.U32 R37, RZ, RZ, 0x10 ;  /* 0x00000010ff257424 */ /* 0x000fe200078e00ff */
[C---:B0-----:R-:W-:Y:S02]  /*5a50*/  LOP3.LUT R3, R2.reuse, 0xff, RZ, 0xc0, !PT ;  /* 0x000000ff02037812 */ /* 0x041fe400078ec0ff */
[----:B-1----:R-:W-:-:S05]  /*5a60*/  LEA.HI R0, R2, UR6, RZ, 0x18 ;  /* 0x0000000602007c11 */ /* 0x002fca000f8fc0ff */
[----:B------:R-:W-:-:S05]  /*5a70*/  IMAD R0, R0, c[0x0][0x168], RZ ;  /* 0x00005a0000007a24 */ /* 0x000fca00078e02ff */
[----:B------:R-:W-:-:S05]  /*5a80*/  LEA.HI R0, R0, R3, RZ, 0x1e ;  /* 0x0000000300007211 */ /* 0x000fca00078ff0ff */
[----:B------:R-:W-:-:S04]  /*5a90*/  IMAD.WIDE.U32 R2, R0, R37, c[0x0][0x220] ;  /* 0x0000880000027625 */ /* 0x000fc800078e0025 */
[CC--:B------:R-:W-:Y:S01]  /*5aa0*/  IMAD.WIDE.U32 R32, R0.reuse, R37.reuse, c[0x0][0x228] ;  /* 0x00008a0000207625 */ /* 0x0c0fe200078e0025 */
[----:B------:R-:W-:Y:S03]  /*5ab0*/  STG.E.128 [R2.64], R128 ;  /* 0x0000008002007986 */ /* 0x000fe6000c101d04 */
[CC--:B------:R-:W-:Y:S01]  /*5ac0*/  IMAD.WIDE.U32 R34, R0.reuse, R37.reuse, c[0x0][0x230] ;  /* 0x00008c0000227625 */ /* 0x0c0fe200078e0025 */
[----:B------:R-:W-:Y:S03]  /*5ad0*/  STG.E.128 [R32.64], R132 ;  /* 0x0000008420007986 */ /* 0x000fe6000c101d04 */
[----:B------:R-:W-:Y:S01]  /*5ae0*/  IMAD.WIDE.U32 R36, R0, R37, c[0x0][0x238] ;  /* 0x00008e0000247625 */ /* 0x000fe200078e0025 */
[----:B------:R-:W-:Y:S04]  /*5af0*/  STG.E.128 [R34.64], R120 ;  /* 0x0000007822007986 */ /* 0x000fe8000c101d04 */
[----:B------:R-:W-:Y:S04]  /*5b00*/  STG.E.128 [R36.64], R124 ;  /* 0x0000007c24007986 */ /* 0x000fe8000c101d04 */
[----:B------:R-:W-:Y:S04]  /*5b10*/  STG.E.128 [R2.64+0x1000], R112 ;  /* 0x0010007002007986 */ /* 0x000fe8000c101d04 */
        /* <DEDUP_REMOVED lines=22> */
[----:B------:R-:W-:Y:S01]  /*5c80*/  STG.E.128 [R36.64+0x6000], R96 ;  /* 0x0060006024007986 */ /* 0x000fe2000c101d04 */
[----:B------:R-:W-:Y:S05]  /*5c90*/  EXIT ;  /* 0x000000000000794d */ /* 0x000fea0003800000 */
.L_x_62:
[----:B------:R-:W-:Y:S01]  /*5ca0*/  HFMA2.MMA R246, -RZ, RZ, 0, 9.5367431640625e-07 ;  /* 0x00000010fff67435 */ /* 0x000fe200000001ff */
[----:B------:R-:W-:Y:S01]  /*5cb0*/  IMAD.MOV.U32 R65, RZ, RZ, R66 ;  /* 0x000000ffff417224 */ /* 0x000fe200078e0042 */
[----:B------:R-:W-:-:S04]  /*5cc0*/  MOV R64, 0x5ce0 ;  /* 0x00005ce000407802 */ /* 0x000fc80000000f00 */
[----:B-----5:R-:W-:Y:S05]  /*5cd0*/  CALL.REL.NOINC `($__internal_1_$__cuda_sm70_shflsync_down_p) ;  /* 0x0000034000007944 */ /* 0x020fea0003c00000 */
[----:B------:R-:W-:Y:S01]  /*5ce0*/  IMAD.MOV.U32 R247, RZ, RZ, R246 ;  /* 0x000000fffff77224 */ /* 0x000fe200078e00f6 */
[----:B0----5:R-:W-:Y:S05]  /*5cf0*/  BRA `(.L_x_80) ;  /* 0xffffd59000007947 */ /* 0x021fea000383ffff */
.L_x_63:
[----:B------:R-:W-:Y:S01]  /*5d00*/  IMAD.MOV.U32 R65, RZ, RZ, R67 ;  /* 0x000000ffff417224 */ /* 0x000fe200078e0043 */
[----:B------:R-:W-:-:S02]  /*5d10*/  MOV R246, 0x10 ;  /* 0x0000001000f67802 */ /* 0x000fc40000000f00 */
[----:B------:R-:W-:Y:S02]  /*5d20*/  MOV R64, 0x5d40 ;  /* 0x00005d4000407802 */ /* 0x000fe40000000f00 */
[----:B01---5:R-:W-:Y:S05]  /*5d30*/  CALL.REL.NOINC `($__internal_1_$__cuda_sm70_shflsync_down_p) ;  /* 0x000002e000007944 */ /* 0x023fea0003c00000 */
[----:B------:R-:W-:Y:S01]  /*5d40*/  FADD.FTZ R66, R66, R247 ;  /* 0x000000f742427221 */ /* 0x000fe20000010000 */
[----:B------:R-:W-:Y:S01]  /*5d50*/  MOV R64, 0x5da0 ;  /* 0x00005da000407802 */ /* 0x000fe20000000f00 */
[----:B------:R-:W-:Y:S02]  /*5d60*/  FADD.FTZ R67, R67, R246 ;  /* 0x000000f643437221 */ /* 0x000fe40000010000 */
[----:B------:R-:W-:Y:S01]  /*5d70*/  IMAD.MOV.U32 R246, RZ, RZ, 0x8 ;  /* 0x00000008fff67424 */ /* 0x000fe200078e00ff */
[----:B------:R-:W-:Y:S02]  /*5d80*/  MOV R65, R66 ;  /* 0x0000004200417202 */ /* 0x000fe40000000f00 */
[----:B0----5:R-:W-:Y:S05]  /*5d90*/  CALL.REL.NOINC `($__internal_1_$__cuda_sm70_shflsync_down_p) ;  /* 0x0000028000007944 */ /* 0x021fea0003c00000 */
[----:B------:R-:W-:Y:S01]  /*5da0*/  IMAD.MOV.U32 R247, RZ, RZ, R246 ;  /* 0x000000fffff77224 */ /* 0x000fe200078e00f6 */
[----:B------:R-:W-:Y:S01]  /*5db0*/  MOV R65, R67 ;  /* 0x0000004300417202 */ /* 0x000fe20000000f00 */
[----:B------:R-:W-:Y:S01]  /*5dc0*/  IMAD.MOV.U32 R246, RZ, RZ, 0x8 ;  /* 0x00000008fff67424 */ /* 0x000fe200078e00ff */
[----:B------:R-:W-:Y:S02]  /*5dd0*/  MOV R64, 0x5df0 ;  /* 0x00005df000407802 */ /* 0x000fe40000000f00 */
[----:B0----5:R-:W-:Y:S05]  /*5de0*/  CALL.REL.NOINC `($__internal_1_$__cuda_sm70_shflsync_down_p) ;  /* 0x0000023000007944 */ /* 0x021fea0003c00000 */
[----:B------:R-:W-:Y:S01]  /*5df0*/  FADD.FTZ R66, R247, R66 ;  /* 0x00000042f7427221 */ /* 0x000fe20000010000 */
[----:B------:R-:W-:Y:S01]  /*5e00*/  MOV R64, 0x5e50 ;  /* 0x00005e5000407802 */ /* 0x000fe20000000f00 */
[----:B------:R-:W-:Y:S01]  /*5e10*/  FADD.FTZ R67, R67, R246 ;  /* 0x000000f643437221 */ /* 0x000fe20000010000 */
[----:B------:R-:W-:Y:S01]  /*5e20*/  HFMA2.MMA R246, -RZ, RZ, 0, 2.384185791015625e-07 ;  /* 0x00000004fff67435 */ /* 0x000fe200000001ff */
[----:B------:R-:W-:-:S05]  /*5e30*/  IMAD.MOV.U32 R65, RZ, RZ, R66 ;  /* 0x000000ffff417224 */ /* 0x000fca00078e0042 */
[----:B0----5:R-:W-:Y:S05]  /*5e40*/  CALL.REL.NOINC `($__internal_1_$__cuda_sm70_shflsync_down_p) ;  /* 0x000001d000007944 */ /* 0x021fea0003c00000 */
[----:B------:R-:W-:Y:S01]  /*5e50*/  MOV R247, R246 ;  /* 0x000000f600f77202 */ /* 0x000fe20000000f00 */
[----:B------:R-:W-:Y:S01]  /*5e60*/  HFMA2.MMA R246, -RZ, RZ, 0, 2.384185791015625e-07 ;  /* 0x00000004fff67435 */ /* 0x000fe200000001ff */
[----:B------:R-:W-:Y:S01]  /*5e70*/  IMAD.MOV.U32 R65, RZ, RZ, R67 ;  /* 0x000000ffff417224 */ /* 0x000fe200078e0043 */
[----:B------:R-:W-:-:S04]  /*5e80*/  MOV R64, 0x5ea0 ;  /* 0x00005ea000407802 */ /* 0x000fc80000000f00 */
[----:B0----5:R-:W-:Y:S05]  /*5e90*/  CALL.REL.NOINC `($__internal_1_$__cuda_sm70_shflsync_down_p) ;  /* 0x0000018000007944 */ /* 0x021fea0003c00000 */
[----:B------:R-:W-:Y:S01]  /*5ea0*/  FADD.FTZ R66, R247, R66 ;  /* 0x00000042f7427221 */ /* 0x000fe20000010000 */
[----:B------:R-:W-:Y:S01]  /*5eb0*/  MOV R64, 0x5f00 ;  /* 0x00005f0000407802 */ /* 0x000fe20000000f00 */
[----:B------:R-:W-:-:S02]  /*5ec0*/  FADD.FTZ R67, R67, R246 ;  /* 0x000000f643437221 */ /* 0x000fc40000010000 */
        /* <DEDUP_REMOVED lines=11> */
[----:B------:R-:W-:Y:S01]  /*5f80*/  HFMA2.MMA R246, -RZ, RZ, 0, 5.9604644775390625e-08 ;  /* 0x00000001fff67435 */ /* 0x000fe200000001ff */
[----:B------:R-:W-:-:S05]  /*5f90*/  IMAD.MOV.U32 R65, RZ, RZ, R66 ;  /* 0x000000ffff417224 */ /* 0x000fca00078e0042 */
[----:B0----5:R-:W-:Y:S05]  /*5fa0*/  CALL.REL.NOINC `($__internal_1_$__cuda_sm70_shflsync_down_p) ;  /* 0x0000007000007944 */ /* 0x021fea0003c00000 */
[----:B------:R-:W-:Y:S01]  /*5fb0*/  MOV R67, R246 ;  /* 0x000000f600437202 */ /* 0x000fe20000000f00 */
[----:B------:R-:W-:Y:S01]  /*5fc0*/  HFMA2.MMA R246, -RZ, RZ, 0, 5.9604644775390625e-08 ;  /* 0x00000001fff67435 */ /* 0x000fe200000001ff */
[----:B------:R-:W-:Y:S01]  /*5fd0*/  IMAD.MOV.U32 R65, RZ, RZ, R247 ;  /* 0x000000ffff417224 */ /* 0x000fe200078e00f7 */
[----:B------:R-:W-:-:S04]  /*5fe0*/  MOV R64, 0x6000 ;  /* 0x0000600000407802 */ /* 0x000fc80000000f00 */
[----:B0----5:R-:W-:Y:S05]  /*5ff0*/  CALL.REL.NOINC `($__internal_1_$__cuda_sm70_shflsync_down_p) ;  /* 0x0000002000007944 */ /* 0x021fea0003c00000 */
[----:B------:R-:W-:Y:S01]  /*6000*/  IMAD.MOV.U32 R65, RZ, RZ, R246 ;  /* 0x000000ffff417224 */ /* 0x000fe200078e00f6 */
[----:B0----5:R-:W-:Y:S05]  /*6010*/  BRA `(.L_x_81) ;  /* 0xffffd39000007947 */ /* 0x021fea000383ffff */
        .weak           $__internal_1_$__cuda_sm70_shflsync_down_p
        .type           $__internal_1_$__cuda_sm70_shflsync_down_p,@function
        .size           $__internal_1_$__cuda_sm70_shflsync_down_p,(.L_x_3363 - $__internal_1_$__cuda_sm70_shflsync_down_p)
$__internal_1_$__cuda_sm70_shflsync_down_p:
[----:B------:R0:W-:Y:S04]  /*6020*/  STL [R1+0x48], R2 ;  /* 0x0000480201007387 */ /* 0x0001e80000100800 */
[----:B------:R1:W-:Y:S01]  /*6030*/  STL [R1+0x44], R0 ;  /* 0x0000440001007387 */ /* 0x0003e20000100800 */
[----:B0-----:R-:W-:Y:S01]  /*6040*/  MOV R2, 0xffffffff ;  /* 0xffffffff00027802 */ /* 0x001fe20000000f00 */
[----:B-1----:R-:W-:-:S03]  /*6050*/  IMAD.MOV.U32 R0, RZ, RZ, 0x1f ;  /* 0x0000001fff007424 */ /* 0x002fc600078e00ff */
[----:B------:R-:W-:Y:S04]  /*6060*/  WARPSYNC R2 ;  /* 0x0000000200007348 */ /* 0x000fe80003800000 */
[----:B------:R0:W1:Y:S04]  /*6070*/  SHFL.DOWN PT, R246, R65, R246, R0 ;  /* 0x080000f641f67389 */ /* 0x00006800000e0000 */
[----:B0-----:R0:W5:Y:S04]  /*6080*/  LDL.LU R2, [R1+0x48] ;  /* 0x0000480001027983 */ /* 0x0011680000300800 */
[----:B------:R0:W5:Y:S01]  /*6090*/  LDL.LU R0, [R1+0x44] ;  /* 0x0000440001007983 */ /* 0x0001620000300800 */
[----:B------:R-:W-:-:S06]  /*60a0*/  HFMA2.MMA R65, -RZ, RZ, 0, 0 ;  /* 0x00000000ff417435 */ /* 0x000fcc00000001ff */
[----:B-1----:R-:W-:Y:S05]  /*60b0*/  RET.REL.NODEC R64 `(_ZN10layer_norm31ln_parallel_residual_bwd_kernelINS_13Kernel_traitsI13__nv_bfloat16S2_S2_S2_fjLj7168ELj1ELj1ELj8ELj8ENS_18Kernel_traits_baseILj7168ES2_S2_S2_S2_fjLj256EEEEELb0ELb0ELb1EEEvNS_9BwdParamsE) ;  /* 0xffff9f4040007950 */ /* 0x002fea0003c3ffff */
.L_x_82:
        /* <DEDUP_REMOVED lines=12> */
.L_x_3363:


//--------------------- .text._ZN10layer_norm31ln_parallel_residual_bwd_kernelINS_13Kernel_traitsI13__nv_bfloat16S2_S2_S2_fjLj7168ELj1ELj1ELj8ELj8ENS_18Kernel_traits_baseILj7168ES2_S2_S2_S2_fjLj256EEEEELb0ELb1ELb0EEEvNS_9BwdParamsE --------------------------
	.section	.text._ZN10layer_norm31ln_parallel_residual_bwd_kernelINS_13Kernel_traitsI13__nv_bfloat16S2_S2_S2_fjLj7168ELj1ELj1ELj8ELj8ENS_18Kernel_traits_baseILj7168ES2_S2_S2_S2_fjLj256EEEEELb0ELb1ELb0EEEvNS_9BwdParamsE,"ax",@progbits
	.sectioninfo	@"SHI_REGISTERS=194"
	.align	128
        .global         _ZN10layer_norm31ln_parallel_residual_bwd_kernelINS_13Kernel_traitsI13__nv_bfloat16S2_S2_S2_fjLj7168ELj1ELj1ELj8ELj8ENS_18Kernel_traits_baseILj7168ES2_S2_S2_S2_fjLj256EEEEELb0ELb1ELb0EEEvNS_9BwdParamsE
        .type           _ZN10layer_norm31ln_parallel_residual_bwd_kernelINS_13Kernel_traitsI13__nv_bfloat16S2_S2_S2_fjLj7168ELj1ELj1ELj8ELj8ENS_18Kernel_traits_baseILj7168ES2_S2_S2_S2_fjLj256EEEEELb0ELb1ELb0EEEvNS_9BwdParamsE,@function
        .size           _ZN10layer_norm31ln_parallel_residual_bwd_kernelINS_13Kernel_traitsI13__nv_bfloat16S2_S2_S2_fjLj7168ELj1ELj1ELj8ELj8ENS_18Kernel_traits_baseILj7168ES2_S2_S2_S2_fjLj256EEEEELb0ELb1ELb0EEEvNS_9BwdParamsE,(.L_x_3364 - _ZN10layer_norm31ln_parallel_residual_bwd_kernelINS_13Kernel_traitsI13__nv_bfloat16S2_S2_S2_fjLj7168ELj1ELj1ELj8ELj8ENS_18Kernel_traits_baseILj7168ES2_S2_S2_S2_fjLj256EEEEELb0ELb1ELb0EEEvNS_9BwdParamsE)
        .other          _ZN10layer_norm31ln_parallel_residual_bwd_kernelINS_13Kernel_traitsI13__nv_bfloat16S2_S2_S2_fjLj7168ELj1ELj1ELj8ELj8ENS_18Kernel_traits_baseILj7168ES2_S2_S2_S2_fjLj256EEEEELb0ELb1ELb0EEEvNS_9BwdParamsE,@"STO_CUDA_ENTRY STV_DEFAULT"
_ZN10layer_norm31ln_parallel_residual_bwd_kernelINS_13Kernel_traitsI13__nv_bfloat16S2_S2_S2_fjLj7168ELj1ELj1ELj8ELj8ENS_18Kernel_traits_baseILj7168ES2_S2_S2_S2_fjLj256EEEEELb0ELb1ELb0EEEvNS_9BwdParamsE:
.text._ZN10layer_norm31ln_parallel_residual_bwd_kernelINS_13Kernel_traitsI13__nv_bfloat16S2_S2_S2_fjLj7168ELj1ELj1ELj8ELj8ENS_18Kernel_traits_baseILj7168ES2_S2_S2_S2_fjLj256EEEEELb0ELb1ELb0EEEvNS_9BwdParamsE:
[----:B------:R-:W-:Y:S02]  /*0000*/  IMAD.MOV.U32 R1, RZ, RZ, c[0x0][0x28] ;  /* 0x00000a00ff017624 */ /* 0x000fe400078e00ff */
[----:B------:R-:W0:Y:S01]  /*0010*/  S2R R35, SR_TID.X ;  /* 0x0000000000237919 */ /* 0x000e220000002100 */
[----:B------:R-:W-:Y:S01]  /*0020*/  IMAD.MOV.U32 R0, RZ, RZ, c[0x0][0x168] ;  /* 0x00005a00ff007624 */ /* 0x000fe200078e00ff */
[----:B------:R-:W-:-:S04]  /*0030*/  ULDC.64 UR4, c[0x0][0x118] ;  /* 0x0000460000047ab9 */ /* 0x000fc80000000a00 */
[----:B------:R-:W-:-:S04]  /*0040*/  SHF.R.S32.HI R0, RZ, 0x1f, R0 ;  /* 0x0000001fff007819 */ /* 0x000fc80000011400 */
[----:B------:R-:W-:Y:S02]  /*0050*/  LEA.HI R0, R0, c[0x0][0x168], RZ, 0x2 ;  /* 0x00005a0000007a11 */ /* 0x000fe400078f10ff */
[C---:B0-----:R-:W-:Y:S02]  /*0060*/  LOP3.LUT R3, R35.reuse, 0xff, RZ, 0xc, !PT ;  /* 0x000000ff23037812 */ /* 0x041fe400078e0cff */
[----:B------:R-:W-:Y:S02]  /*0070*/  LOP3.LUT R16, R35, 0xff, RZ, 0xc0, !PT ;  /* 0x000000ff23107812 */ /* 0x000fe400078ec0ff */
[----:B------:R-:W-:-:S04]  /*0080*/  LEA.HI.SX32 R0, R0, R3, 0x1e ;  /* 0x0000000300007211 */ /* 0x000fc800078ff2ff */
[C---:B------:R-:W-:Y:S02]  /*0090*/  LOP3.LUT P6, RZ, R0.reuse, 0xffffff00, RZ, 0xc0, !PT ;  /* 0xffffff0000ff7812 */ /* 0x040fe400078cc0ff */
[C---:B------:R-:W-:Y:S02]  /*00a0*/  ISETP.GE.U32.AND P0, PT, R0.reuse, 0x200, PT ;  /* 0x000002000000780c */ /* 0x040fe40003f06070 */
[C---:B------:R-:W-:Y:S02]  /*00b0*/  ISETP.GE.U32.AND P1, PT, R0.reuse, 0x300, PT ;  /* 0x000003000000780c */ /* 0x040fe40003f26070 */
[----:B------:R-:W-:Y:S02]  /*00c0*/  P2R R2, PR, RZ, 0x40 ;  /* 0x00000040ff027803 */ /* 0x000fe40000000000 */
[C---:B------:R-:W-:Y:S02]  /*00d0*/  ISETP.GE.U32.AND P2, PT, R0.reuse, 0x400, PT ;  /* 0x000004000000780c */ /* 0x040fe40003f46070 */
[----:B------:R-:W-:-:S02]  /*00e0*/  ISETP.GE.U32.AND P3, PT, R0, 0x500, PT ;  /* 0x000005000000780c */ /* 0x000fc40003f66070 */
[C---:B------:R-:W-:Y:S01]  /*00f0*/  ISETP.GE.U32.AND P4, PT, R0.reuse, 0x600, PT ;  /* 0x000006000000780c */ /* 0x040fe20003f86070 */
[----:B------:R-:W-:Y:S01]  /*0100*/  @P6 IMAD.MOV.U32 R3, RZ, RZ, 0x8 ;  /* 0x00000008ff036424 */ /* 0x000fe200078e00ff */
[----:B------:R-:W0:Y:S01]  /*0110*/  S2UR UR6, SR_CTAID.X ;  /* 0x00000000000679c3 */ /* 0x000e220000002500 */
[----:B------:R-:W-:Y:S01]  /*0120*/  @P0 IMAD.MOV.U32 R21, RZ, RZ, 0x8 ;  /* 0x00000008ff150424 */ /* 0x000fe200078e00ff */
[----:B------:R-:W-:Y:S01]  /*0130*/  ISETP.GE.U32.AND P5, PT, R0, 0x700, PT ;  /* 0x000007000000780c */ /* 0x000fe20003fa6070 */
[C---:B------:R-:W-:Y:S01]  /*0140*/  @P6 IMAD.WIDE.U32 R2, R16.reuse, R3, c[0x0][0x1b0] ;  /* 0x00006c0010026625 */ /* 0x040fe200078e0003 */
[----:B------:R-:W-:Y:S02]  /*0150*/  @P6 LOP3.LUT R16, R16, 0x100, RZ, 0xfc, !PT ;  /* 0x0000010010106812 */ /* 0x000fe400078efcff */
[----:B------:R-:W-:Y:S01]  /*0160*/  P2R R17, PR, RZ, 0x20 ;  /* 0x00000020ff117803 */ /* 0x000fe20000000000 */
[----:B------:R-:W-:Y:S01]  /*0170*/  @P1 IMAD.MOV.U32 R23, RZ, RZ, 0x8 ;  /* 0x00000008ff171424 */ /* 0x000fe200078e00ff */
[----:B------:R1:W5:Y:S01]  /*0180*/  @P6 LDG.E.64 R4, [R2.64] ;  /* 0x0000000402046981 */ /* 0x000362000c1e1b00 */
[C---:B------:R-:W-:Y:S01]  /*0190*/  @P0 IMAD.WIDE.U32 R20, R16.reuse, R21, c[0x0][0x1b0] ;  /* 0x00006c0010140625 */ /* 0x040fe200078e0015 */
[----:B------:R-:W-:-:S03]  /*01a0*/  @P0 IADD3 R16, R16, 0x100, RZ ;  /* 0x0000010010100810 */ /* 0x000fc60007ffe0ff */
        /* <DEDUP_REMOVED lines=15> */
[----:B------:R-:W-:-:S04]  /*02a0*/  @P4 IADD3 R16, R16, 0x100, RZ ;  /* 0x0000010010104810 */ /* 0x000fc80007ffe0ff */
[----:B------:R1:W5:Y:S01]  /*02b0*/  @P4 LDG.E.64 R14, [R28.64] ;  /* 0x000000041c0e4981 */ /* 0x000362000c1e1b00 */
[----:B------:R-:W-:Y:S01]  /*02c0*/  @P5 IMAD.WIDE.U32 R16, R16, R17, c[0x0][0x1b0] ;  /* 0x00006c0010105625 */ /* 0x000fe200078e0011 */
[----:B0-----:R-:W-:-:S04]  /*02d0*/  LEA.HI R34, R35, UR6, RZ, 0x18 ;  /* 0x0000000623227c11 */ /* 0x001fc8000f8fc0ff */
[----:B------:R1:W5:Y:S01]  /*02e0*/  @P5 LDG.E.64 R18, [R16.64] ;  /* 0x0000000410125981 */ /* 0x000362000c1e1b00 */
[----:B------:R-:W-:Y:S01]  /*02f0*/  ISETP.GE.AND P5, PT, R34, c[0x0][0x164], PT ;  /* 0x0000590022007a0c */ /* 0x000fe20003fa6270 */
        /* <DEDUP_REMOVED lines=29> */
[----:B-1----:R-:W0:Y:S01]  /*04d0*/  LDC.U8 R33, c[0x0][0x1f0] ;  /* 0x00007c00ff217b82 */ /* 0x002e220000000000 */
[--C-:B-----5:R-:W-:Y:S01]  /*04e0*/  SHF.R.U64 R31, R4, 0x10, R5.reuse ;  /* 0x00000010041f7819 */ /* 0x120fe20000001205 */
[--C-:B------:R-:W-:Y:S01]  /*04f0*/  IMAD.MOV.U32 R30, RZ, RZ, R5.reuse ;  /* 0x000000ffff1e7224 */ /* 0x100fe200078e0005 */
[----:B------:R-:W-:Y:S01]  /*0500*/  SHF.R.U32.HI R29, RZ, 0x10, R5 ;  /* 0x00000010ff1d7819 */ /* 0x000fe20000011605 */
[--C-:B------:R-:W-:Y:S01]  /*0510*/  IMAD.MOV.U32 R26, RZ, RZ, R7.reuse ;  /* 0x000000ffff1a7224 */ /* 0x100fe200078e0007 */
[----:B------:R-:W-:Y:S01]  /*0520*/  SHF.R.U64 R27, R6, 0x10, R7 ;  /* 0x00000010061b7819 */ /* 0x000fe20000001207 */
[----:B------:R-:W-:Y:S01]  /*0530*/  IMAD.MOV.U32 R22, RZ, RZ, R9 ;  /* 0x000000ffff167224 */ /* 0x000fe200078e0009 */
[----:B------:R-:W-:Y:S01]  /*0540*/  SHF.R.U32.HI R25, RZ, 0x10, R7 ;  /* 0x00000010ff197819 */ /* 0x000fe20000011607 */
[----:B------:R-:W-:Y:S01]  /*0550*/  IMAD.MOV.U32 R2, RZ, RZ, R11 ;  /* 0x000000ffff027224 */ /* 0x000fe200078e000b */
[--C-:B------:R-:W-:Y:S01]  /*0560*/  SHF.R.U64 R23, R8, 0x10, R9.reuse ;  /* 0x0000001008177819 */ /* 0x100fe20000001209 */
        /* <DEDUP_REMOVED lines=9> */
[----:B------:R-:W-:Y:S01]  /*0600*/  MOV R12, R14 ;  /* 0x0000000e000c7202 */ /* 0x000fe20000000f00 */
[--C-:B------:R-:W-:Y:S01]  /*0610*/  IMAD.MOV.U32 R3, RZ, RZ, R13.reuse ;  /* 0x000000ffff037224 */ /* 0x100fe200078e000d */
[----:B------:R-:W-:Y:S01]  /*0620*/  SHF.R.U32.HI R13, RZ, 0x10, R13 ;  /* 0x00000010ff0d7819 */ /* 0x000fe2000001160d */
[--C-:B------:R-:W-:Y:S01]  /*0630*/  IMAD.MOV.U32 R9, RZ, RZ, R15.reuse ;  /* 0x000000ffff097224 */ /* 0x100fe200078e000f */
[--C-:B------:R-:W-:Y:S01]  /*0640*/  SHF.R.U64 R10, R14, 0x10, R15.reuse ;  /* 0x000000100e0a7819 */ /* 0x100fe2000000120f */
[----:B------:R-:W-:Y:S01]  /*0650*/  IMAD.MOV.U32 R7, RZ, RZ, R18 ;  /* 0x000000ffff077224 */ /* 0x000fe200078e0012 */
[----:B------:R-:W-:Y:S01]  /*0660*/  SHF.R.U32.HI R8, RZ, 0x10, R15 ;  /* 0x00000010ff087819 */ /* 0x000fe2000001160f */
[--C-:B------:R-:W-:Y:S01]  /*0670*/  IMAD.MOV.U32 R5, RZ, RZ, R19.reuse ;  /* 0x000000ffff057224 */ /* 0x100fe200078e0013 */
[--C-:B------:R-:W-:Y:S01]  /*0680*/  SHF.R.U64 R6, R18, 0x10, R19.reuse ;  /* 0x0000001012067819 */ /* 0x100fe20000001213 */
[----:B------:R-:W-:Y:S01]  /*0690*/  IMAD.MOV.U32 R37, RZ, RZ, 0x1 ;  /* 0x00000001ff257424 */ /* 0x000fe200078e00ff */
[----:B------:R-:W-:Y:S01]  /*06a0*/  SHF.R.U32.HI R4, RZ, 0x10, R19 ;  /* 0x00000010ff047819 */ /* 0x000fe20000011613 */
[----:B------:R-:W-:Y:S01]  /*06b0*/  IMAD.MOV.U32 R101, RZ, RZ, RZ ;  /* 0x000000ffff657224 */ /* 0x000fe200078e00ff */
        /* <DEDUP_REMOVED lines=21> */
[----:B------:R-:W-:Y:S02]  /*0810*/  PRMT R11, R37, 0x7610, R11 ;  /* 0x00007610250b7816 */ /* 0x000fe4000000000b */
[----:B------:R-:W-:Y:S02]  /*0820*/  PRMT R10, RZ, 0x5410, R10 ;  /* 0x00005410ff0a7816 */ /* 0x000fe4000000000a */
[----:B------:R-:W-:Y:S02]  /*0830*/  PRMT R9, RZ, 0x5410, R9 ;  /* 0x00005410ff097816 */ /* 0x000fe40000000009 */
[----:B------:R-:W-:-:S02]  /*0840*/  PRMT R8, RZ, 0x5410, R8 ;  /* 0x00005410ff087816 */ /* 0x000fc40000000008 */
[----:B------:R-:W-:Y:S02]  /*0850*/  PRMT R7, RZ, 0x5410, R7 ;  /* 0x00005410ff077816 */ /* 0x000fe40000000007 */
[----:B------:R-:W-:Y:S02]  /*0860*/  PRMT R6, RZ, 0x5410, R6 ;  /* 0x00005410ff067816 */ /* 0x000fe40000000006 */
[----:B------:R-:W-:Y:S02]  /*0870*/  PRMT R5, RZ, 0x5410, R5 ;  /* 0x00005410ff057816 */ /* 0x000fe40000000005 */
[----:B0-----:R-:W-:Y:S02]  /*0880*/  PRMT R4, RZ, 0x5410, R4 ;  /* 0x00005410ff047816 */ /* 0x001fe40000000004 */
.L_x_127:
[----:B------:R-:W-:Y:S01]  /*0890*/  IMAD.MOV.U32 R105, RZ, RZ, 0x4 ;  /* 0x00000004ff697424 */ /* 0x000fe200078e00ff */
[----:B------:R-:W-:Y:S02]  /*08a0*/  LOP3.LUT P5, RZ, R11, 0xff, RZ, 0xc0, !PT ;  /* 0x000000ff0bff7812 */ /* 0x000fe400078ac0ff */
[----:B------:R-:W-:Y:S01]  /*08b0*/  SHF.R.U32.HI R110, RZ, 0x5, R35 ;  /* 0x00000005ff6e7819 */ /* 0x000fe20000011623 */
[----:B------:R-:W-:-:S04]  /*08c0*/  IMAD.WIDE R106, R34, R105, c[0x0][0x1a0] ;  /* 0x00006800226a7625 */ /* 0x000fc800078e0269 */
[C---:B------:R-:W-:Y:S01]  /*08d0*/  IMAD R2, R34.reuse, c[0x0][0x168], RZ ;  /* 0x00005a0022027a24 */ /* 0x040fe200078e02ff */
[----:B------:R0:W5:Y:S01]  /*08e0*/  LDG.E R111, [R106.64] ;  /* 0x000000046a6f7981 */ /* 0x000162000c1e1900 */
[----:B------:R-:W-:Y:S01]  /*08f0*/  IMAD.WIDE R104, R34, R105, c[0x0][0x1a8] ;  /* 0x00006a0022687625 */ /* 0x000fe200078e0269 */
[----:B------:R-:W-:Y:S01]  /*0900*/  LOP3.LUT P6, RZ, R0, 0xffffff00, RZ, 0xc0, !PT ;  /* 0xffffff0000ff7812 */ /* 0x000fe200078cc0ff */
[----:B------:R-:W-:Y:S01]  /*0910*/  BSSY B0, `(.L_x_84) ;  /* 0x0000043000007945 */ /* 0x000fe20003800000 */
[----:B------:R-:W-:Y:S02]  /*0920*/  LOP3.LUT R188, R110, 0x7fffff8, RZ, 0xc0, !PT ;  /* 0x07fffff86ebc7812 */ /* 0x000fe400078ec0ff */
[----:B------:R0:W5:Y:S01]  /*0930*/  LDG.E R3, [R104.64] ;  /* 0x0000000468037981 */ /* 0x000162000c1e1900 */
[----:B------:R-:W-:Y:S01]  /*0940*/  SHF.R.S32.HI R109, RZ, 0x1f, R2 ;  /* 0x0000001fff6d7819 */ /* 0x000fe20000011402 */
[----:B------:R-:W-:Y:S01]  /*0950*/  CS2R R112, SRZ ;  /* 0x0000000000707805 */ /* 0x000fe2000001ff00 */
[----:B------:R-:W-:-:S02]  /*0960*/  @!P5 IADD3 R188, R188, 0x8, RZ ;  /* 0x00000008bcbcd810 */ /* 0x000fc40007ffe0ff */
[----:B------:R-:W-:Y:S02]  /*0970*/  LEA.HI R2, R109, R2, RZ, 0x2 ;  /* 0x000000026d027211 */ /* 0x000fe400078f10ff */
[----:B------:R-:W-:-:S04]  /*0980*/  LOP3.LUT R109, R35, 0xff, RZ, 0xc0, !PT ;  /* 0x000000ff236d7812 */ /* 0x000fc800078ec0ff */
[----:B------:R-:W-:-:S05]  /*0990*/  LEA.HI.SX32 R2, R2, R109, 0x1e ;  /* 0x0000006d02027211 */ /* 0x000fca00078ff2ff */
[----:B------:R-:W-:Y:S01]  /*09a0*/  IMAD.MOV.U32 R114, RZ, RZ, R2 ;  /* 0x000000ffff727224 */ /* 0x000fe200078e0002 */
[----:B------:R-:W-:Y:S05]  /*09b0*/  @!P6 BRA `(.L_x_85) ;  /* 0x000003800000e947 */ /* 0x000fea0003800000 */
[----:B0-----:R-:W-:Y:S01]  /*09c0*/  LEA R44, P5, R2, c[0x0][0x188], 0x3 ;  /* 0x00006200022c7a11 */ /* 0x001fe200078a18ff */
[----:B------:R-:W-:-:S03]  /*09d0*/  IMAD.MOV.U32 R47, RZ, RZ, 0x8 ;  /* 0x00000008ff2f7424 */ /* 0x000fc600078e00ff */
[C---:B------:R-:W-:Y:S01]  /*09e0*/  LEA.HI.X R45, R2.reuse, c[0x0][0x18c], RZ, 0x3, P5 ;  /* 0x00006300022d7a11 */ /* 0x040fe200028f1cff */
[----:B------:R-:W-:Y:S01]  /*09f0*/  IMAD.WIDE.U32 R46, R2, R47, c[0x0][0x208] ;  /* 0x00008200022e7625 */ /* 0x000fe200078e002f */
[----:B------:R-:W-:-:S04]  /*0a00*/  ISETP.NE.U32.AND P5, PT, RZ, c[0x0][0x218], PT ;  /* 0x00008600ff007a0c */ /* 0x000fc80003fa5070 */
[----:B------:R-:W2:Y:S01]  /*0a10*/  LDG.E.64 R44, [R44.64] ;  /* 0x000000042c2c7981 */ /* 0x000ea2000c1e1b00 */
[----:B------:R-:W-:-:S03]  /*0a20*/  ISETP.NE.AND.EX P5, PT, RZ, c[0x0][0x21c], PT, P5 ;  /* 0x00008700ff007a0c */ /* 0x000fc60003fa5350 */
[----:B------:R-:W3:Y:S10]  /*0a30*/  LDG.E.64 R46, [R46.64] ;  /* 0x000000042e2e7981 */ /* 0x000ef4000c1e1b00 */
[----:B------:R-:W-:-:S04]  /*0a40*/  @P5 LEA R104, P6, R2, c[0x0][0x218], 0x3 ;  /* 0x0000860002685a11 */ /* 0x000fc800078c18ff */
[----:B------:R-:W-:Y:S02]  /*0a50*/  @P5 LEA.HI.X R105, R2, c[0x0][0x21c], RZ, 0x3, P6 ;  /* 0x0000870002695a11 */ /* 0x000fe400030f1cff */
[----:B------:R-:W-:-:S03]  /*0a60*/  ISETP.NE.AND P6, PT, R33, RZ, PT ;  /* 0x000000ff2100720c */ /* 0x000fc60003fc5270 */
[----:B------:R0:W5:Y:S02]  /*0a70*/  @P5 LDG.E.64 R164, [R104.64] ;  /* 0x0000000468a45981 */ /* 0x000164000c1e1b00 */
[----:B-----5:R-:W-:Y:S02]  /*0a80*/  FSEL R108, R111, RZ, !P6 ;  /* 0x000000ff6f6c7208 */ /* 0x020fe40007000000 */
[--C-:B--2---:R-:W-:Y:S02]  /*0a90*/  SHF.R.U64 R112, R44, 0x10, R45.reuse ;  /* 0x000000102c707819 */ /* 0x104fe4000000122d */
[----:B------:R-:W-:Y:S02]  /*0aa0*/  SHF.R.U32.HI R109, RZ, 0x10, R45 ;  /* 0x00000010ff6d7819 */ /* 0x000fe4000001162d */
[--C-:B---3--:R-:W-:Y:S01]  /*0ab0*/  SHF.R.U64 R114, R46, 0x10, R47.reuse ;  /* 0x000000102e727819 */ /* 0x108fe2000000122f */
[--C-:B------:R-:W-:Y:S01]  /*0ac0*/  IMAD.MOV.U32 R107, RZ, RZ, R47.reuse ;  /* 0x000000ffff6b7224 */ /* 0x100fe200078e002f */
[----:B------:R-:W-:-:S02]  /*0ad0*/  SHF.R.U32.HI R113, RZ, 0x10, R47 ;  /* 0x00000010ff717819 */ /* 0x000fc4000001162f */
[----:B------:R-:W-:Y:S02]  /*0ae0*/  PRMT R47, RZ, 0x5410, R44 ;  /* 0x00005410ff2f7816 */ /* 0x000fe4000000002c */
[----:B0-----:R-:W-:Y:S01]  /*0af0*/  PRMT R105, RZ, 0x5410, R45 ;  /* 0x00005410ff697816 */ /* 0x001fe2000000002d */
[----:B------:R-:W-:Y:S01]  /*0b00*/  IMAD.MOV.U32 R106, RZ, RZ, R46 ;  /* 0x000000ffff6a7224 */ /* 0x000fe200078e002e */
[----:B------:R-:W-:Y:S01]  /*0b10*/  PRMT R45, RZ, 0x5410, R112 ;  /* 0x00005410ff2d7816 */ /* 0x000fe20000000070 */
[----:B------:R-:W-:-:S04]  /*0b20*/  FADD.FTZ R44, -R108, R47 ;  /* 0x0000002f6c2c7221 */ /* 0x000fc80000010100 */
[C---:B------:R-:W-:Y:S01]  /*0b30*/  FADD.FTZ R46, -R108.reuse, R45 ;  /* 0x0000002d6c2e7221 */ /* 0x040fe20000010100 */
[----:B------:R-:W-:Y:S01]  /*0b40*/  PRMT R45, RZ, 0x5410, R106 ;  /* 0x00005410ff2d7816 */ /* 0x000fe2000000006a */
[C---:B------:R-:W-:Y:S01]  /*0b50*/  FMUL.FTZ R44, R3.reuse, R44 ;  /* 0x0000002c032c7220 */ /* 0x040fe20000410000 */
[----:B------:R-:W-:Y:S01]  /*0b60*/  PRMT R104, RZ, 0x5410, R114 ;  /* 0x00005410ff687816 */ /* 0x000fe20000000072 */
[----:B------:R-:W-:Y:S02]  /*0b70*/  FADD.FTZ R112, -R108, R105 ;  /* 0x000000696c707221 */ /* 0x000fe40000010100 */
[----:B------:R-:W-:Y:S02]  /*0b80*/  FADD.FTZ R72, R72, R45 ;  /* 0x0000002d48487221 */ /* 0x000fe40000010000 */
[----:B------:R-:W-:Y:S02]  /*0b90*/  FMUL.FTZ R46, R3, R46 ;  /* 0x0000002e032e7220 */ /* 0x000fe40000410000 */
[----:B------:R-:W-:-:S02]  /*0ba0*/  FFMA.FTZ R100, R44, R45, R100 ;  /* 0x0000002d2c647223 */ /* 0x000fc40000010064 */
[----:B------:R-:W-:Y:S01]  /*0bb0*/  FMUL.FTZ R45, R32, R45 ;  /* 0x0000002d202d7220 */ /* 0x000fe20000410000 */
[----:B------:R-:W-:Y:S01]  /*0bc0*/  PRMT R107, RZ, 0x5410, R107 ;  /* 0x00005410ff6b7816 */ /* 0x000fe2000000006b */
[----:B------:R-:W-:Y:S01]  /*0bd0*/  FADD.FTZ R73, R73, R104 ;  /* 0x0000006849497221 */ /* 0x000fe20000010000 */
[----:B------:R-:W-:Y:S01]  /*0be0*/  PRMT R109, RZ, 0x5410, R109 ;  /* 0x00005410ff6d7816 */ /* 0x000fe2000000006d */
[-C--:B------:R-:W-:Y:S02]  /*0bf0*/  FFMA.FTZ R101, R46, R104.reuse, R101 ;  /* 0x000000682e657223 */ /* 0x080fe40000010065 */
[----:B------:R-:W-:Y:S02]  /*0c00*/  FMUL.FTZ R47, R31, R104 ;  /* 0x000000681f2f7220 */ /* 0x000fe40000410000 */
[----:B------:R-:W-:Y:S02]  /*0c10*/  FMUL.FTZ R121, R3, R112 ;  /* 0x0000007003797220 */ /* 0x000fe40000410000 */
[----:B------:R-:W-:-:S02]  /*0c20*/  FADD.FTZ R104, RZ, R45 ;  /* 0x0000002dff687221 */ /* 0x000fc40000010000 */
[----:B------:R-:W-:Y:S01]  /*0c30*/  FFMA.FTZ R105, R44, R45, RZ ;  /* 0x0000002d2c697223 */ /* 0x000fe200000100ff */
[----:B------:R-:W-:Y:S01]  /*0c40*/  PRMT R106, RZ, 0x5410, R113 ;  /* 0x00005410ff6a7816 */ /* 0x000fe20000000071 */
[----:B------:R-:W-:Y:S02]  /*0c50*/  FADD.FTZ R74, R74, R107 ;  /* 0x0000006b4a4a7221 */ /* 0x000fe40000010000 */
[-C--:B------:R-:W-:Y:S02]  /*0c60*/  FFMA.FTZ R102, R121, R107.reuse, R102 ;  /* 0x0000006b79667223 */ /* 0x080fe40000010066 */
[----:B------:R-:W-:Y:S02]  /*0c70*/  FMUL.FTZ R120, R30, R107 ;  /* 0x0000006b1e787220 */ /* 0x000fe40000410000 */
[----:B------:R-:W-:Y:S02]  /*0c80*/  FADD.FTZ R108, -R108, R109 ;  /* 0x0000006d6c6c7221 */ /* 0x000fe40000010100 */
[----:B------:R-:W-:-:S02]  /*0c90*/  FADD.FTZ R107, R104, R47 ;  /* 0x0000002f686b7221 */ /* 0x000fc40000010000 */
[----:B------:R-:W-:Y:S02]  /*0ca0*/  FFMA.FTZ R105, R46, R47, R105 ;  /* 0x0000002f2e697223 */ /* 0x000fe40000010069 */
[----:B------:R-:W-:Y:S02]  /*0cb0*/  FMUL.FTZ R122, R29, R106 ;  /* 0x0000006a1d7a7220 */ /* 0x000fe40000410000 */
[----:B------:R-:W-:Y:S02]  /*0cc0*/  FMUL.FTZ R123, R3, R108 ;  /* 0x0000006c037b7220 */ /* 0x000fe40000410000 */
[----:B------:R-:W-:Y:S02]  /*0cd0*/  FADD.FTZ R107, R107, R120 ;  /* 0x000000786b6b7221 */ /* 0x000fe40000010000 */
[----:B------:R-:W-:Y:S01]  /*0ce0*/  FFMA.FTZ R105, R121, R120, R105 ;  /* 0x0000007879697223 */ /* 0x000fe20000010069 */
[----:B------:R-:W-:Y:S01]  /*0cf0*/  IADD3 R114, R2, 0x100, RZ ;  /* 0x0000010002727810 */ /* 0x000fe20007ffe0ff */
[----:B------:R-:W-:-:S02]  /*0d00*/  FADD.FTZ R75, R75, R106 ;  /* 0x0000006a4b4b7221 */ /* 0x000fc40000010000 */
[----:B------:R-:W-:Y:S02]  /*0d10*/  FFMA.FTZ R103, R123, R106, R103 ;  /* 0x0000006a7b677223 */ /* 0x000fe40000010067 */
[----:B------:R-:W-:Y:S02]  /*0d20*/  FADD.FTZ R113, R107, R122 ;  /* 0x0000007a6b717221 */ /* 0x000fe40000010000 */
[----:B------:R-:W-:Y:S02]  /*0d30*/  FFMA.FTZ R112, R123, R122, R105 ;  /* 0x0000007a7b707223 */ /* 0x000fe40000010069 */
.L_x_85:
[----:B0-----:R-:W-:Y:S05]  /*0d40*/  BSYNC B0 ;  /* 0x0000000000007941 */ /* 0x001fea0003800000 */
.L_x_84:
[----:B------:R-:W-:Y:S01]  /*0d50*/  BSSY B0, `(.L_x_86) ;  /* 0x000003a000007945 */ /* 0x000fe20003800000 */
[----:B------:R-:W-:Y:S05]  /*0d60*/  @!P0 BRA `(.L_x_87) ;  /* 0x0000038000008947 */ /* 0x000fea0003800000 */
[----:B------:R-:W-:Y:S01]  /*0d70*/  LEA R104, P5, R114, c[0x0][0x188], 0x3 ;  /* 0x0000620072687a11 */ /* 0x000fe200078a18ff */
        /* <DEDUP_REMOVED lines=12> */
[----:B------:R-:W-:Y:S02]  /*0e40*/  IADD3 R114, R114, 0x100, RZ ;  /* 0x0000010072727810 */ /* 0x000fe40007ffe0ff */
[--C-:B--2---:R-:W-:Y:S02]  /*0e50*/  SHF.R.U64 R118, R104, 0x10, R105.reuse ;  /* 0x0000001068767819 */ /* 0x104fe40000001269 */
[----:B------:R-:W-:Y:S01]  /*0e60*/  SHF.R.U32.HI R117, RZ, 0x10, R105 ;  /* 0x00000010ff757819 */ /* 0x000fe20000011669 */
[----:B---3--:R-:W-:Y:S01]  /*0e70*/  IMAD.MOV.U32 R115, RZ, RZ, R106 ;  /* 0x000000ffff737224 */ /* 0x008fe200078e006a */
[----:B------:R-:W-:Y:S01]  /*0e80*/  PRMT R104, RZ, 0x5410, R104 ;  /* 0x00005410ff687816 */ /* 0x000fe20000000068 */
[--C-:B------:R-:W-:Y:S01]  /*0e90*/  IMAD.MOV.U32 R116, RZ, RZ, R107.reuse ;  /* 0x000000ffff747224 */ /* 0x100fe200078e006b */
[----:B------:R-:W-:-:S02]  /*0ea0*/  SHF.R.U64 R125, R106, 0x10, R107 ;  /* 0x000000106a7d7819 */ /* 0x000fc4000000126b */
[----:B------:R-:W-:Y:S02]  /*0eb0*/  SHF.R.U32.HI R119, RZ, 0x10, R107 ;  /* 0x00000010ff777819 */ /* 0x000fe4000001166b */
[----:B------:R-:W-:Y:S02]  /*0ec0*/  PRMT R106, RZ, 0x5410, R105 ;  /* 0x00005410ff6a7816 */ /* 0x000fe40000000069 */
[----:B------:R-:W-:Y:S02]  /*0ed0*/  PRMT R105, RZ, 0x5410, R118 ;  /* 0x00005410ff697816 */ /* 0x000fe40000000076 */
[----:B------:R-:W-:Y:S01]  /*0ee0*/  PRMT R107, RZ, 0x5410, R117 ;  /* 0x00005410ff6b7816 */ /* 0x000fe20000000075 */
[C---:B------:R-:W-:Y:S01]  /*0ef0*/  FADD.FTZ R104, -R126.reuse, R104 ;  /* 0x000000687e687221 */ /* 0x040fe20000010100 */
[----:B------:R-:W-:Y:S01]  /*0f00*/  PRMT R115, RZ, 0x5410, R115 ;  /* 0x00005410ff737816 */ /* 0x000fe20000000073 */
[C---:B0-----:R-:W-:Y:S01]  /*0f10*/  FADD.FTZ R108, -R126.reuse, R106 ;  /* 0x0000006a7e6c7221 */ /* 0x041fe20000010100 */
[----:B------:R-:W-:Y:S01]  /*0f20*/  PRMT R106, RZ, 0x5410, R125 ;  /* 0x00005410ff6a7816 */ /* 0x000fe2000000007d */
[----:B------:R-:W-:-:S02]  /*0f30*/  FADD.FTZ R124, -R126, R105 ;  /* 0x000000697e7c7221 */ /* 0x000fc40000010100 */
[----:B------:R-:W-:Y:S02]  /*0f40*/  FADD.FTZ R118, -R126, R107 ;  /* 0x0000006b7e767221 */ /* 0x000fe40000010100 */
[C---:B------:R-:W-:Y:S02]  /*0f50*/  FMUL.FTZ R125, R3.reuse, R104 ;  /* 0x00000068037d7220 */ /* 0x040fe40000410000 */
[----:B------:R-:W-:Y:S01]  /*0f60*/  FMUL.FTZ R126, R28, R115 ;  /* 0x000000731c7e7220 */ /* 0x000fe20000410000 */
[----:B------:R-:W-:Y:S01]  /*0f70*/  PRMT R105, RZ, 0x5410, R116 ;  /* 0x00005410ff697816 */ /* 0x000fe20000000074 */
[C---:B------:R-:W-:Y:S02]  /*0f80*/  FMUL.FTZ R129, R3.reuse, R108 ;  /* 0x0000006c03817220 */ /* 0x040fe40000410000 */
[----:B------:R-:W-:Y:S02]  /*0f90*/  FMUL.FTZ R124, R3, R124 ;  /* 0x0000007c037c7220 */ /* 0x000fe40000410000 */
[----:B------:R-:W-:-:S02]  /*0fa0*/  FMUL.FTZ R127, R27, R106 ;  /* 0x0000006a1b7f7220 */ /* 0x000fc40000410000 */
[----:B------:R-:W-:Y:S02]  /*0fb0*/  FADD.FTZ R104, R113, R126 ;  /* 0x0000007e71687221 */ /* 0x000fe40000010000 */
[----:B------:R-:W-:Y:S01]  /*0fc0*/  FFMA.FTZ R112, R125, R126, R112 ;  /* 0x0000007e7d707223 */ /* 0x000fe20000010070 */
[----:B------:R-:W-:Y:S01]  /*0fd0*/  PRMT R116, RZ, 0x5410, R119 ;  /* 0x00005410ff747816 */ /* 0x000fe20000000077 */
[----:B------:R-:W-:Y:S02]  /*0fe0*/  FADD.FTZ R70, R70, R105 ;  /* 0x0000006946467221 */ /* 0x000fe40000010000 */
[-C--:B------:R-:W-:Y:S02]  /*0ff0*/  FFMA.FTZ R98, R129, R105.reuse, R98 ;  /* 0x0000006981627223 */ /* 0x080fe40000010062 */
[----:B------:R-:W-:Y:S02]  /*1000*/  FMUL.FTZ R128, R26, R105 ;  /* 0x000000691a807220 */ /* 0x000fe40000410000 */
[----:B------:R-:W-:-:S02]  /*1010*/  FADD.FTZ R105, R104, R127 ;  /* 0x0000007f68697221 */ /* 0x000fc40000010000 */
[----:B------:R-:W-:Y:S02]  /*1020*/  FFMA.FTZ R112, R124, R127, R112 ;  /* 0x0000007f7c707223 */ /* 0x000fe40000010070 */
        /* <DEDUP_REMOVED lines=8> */
[----:B------:R-:W-:Y:S02]  /*10b0*/  FADD.FTZ R71, R71, R116 ;  /* 0x0000007447477221 */ /* 0x000fe40000010000 */
[----:B------:R-:W-:Y:S02]  /*10c0*/  FFMA.FTZ R99, R131, R116, R99 ;  /* 0x0000007483637223 */ /* 0x000fe40000010063 */
[----:B------:R-:W-:-:S02]  /*10d0*/  FADD.FTZ R113, R105, R130 ;  /* 0x0000008269717221 */ /* 0x000fc40000010000 */
[----:B------:R-:W-:Y:S02]  /*10e0*/  FFMA.FTZ R112, R131, R130, R112 ;  /* 0x0000008283707223 */ /* 0x000fe40000010070 */
.L_x_87:
[----:B------:R-:W-:Y:S05]  /*10f0*/  BSYNC B0 ;  /* 0x0000000000007941 */ /* 0x000fea0003800000 */
.L_x_86:
        /* <DEDUP_REMOVED lines=58> */
.L_x_89:
[----:B------:R-:W-:Y:S05]  /*14a0*/  BSYNC B0 ;  /* 0x0000000000007941 */ /* 0x000fea0003800000 */
.L_x_88:
[----:B------:R-:W-:Y:S01]  /*14b0*/  BSSY B0, `(.L_x_90) ;  /* 0x000003a000007945 */ /* 0x000fe20003800000 */
[----:B------:R-:W-:Y:S05]  /*14c0*/  @!P2 BRA `(.L_x_91) ;  /* 0x000003800000a947 */ /* 0x000fea0003800000 */
[----:B------:R-:W-:Y:S01]  /*14d0*/  HFMA2.MMA R107, -RZ, RZ, 0, 4.76837158203125e-07 ;  /* 0x00000008ff6b7435 */ /* 0x000fe200000001ff */
[----:B------:R-:W-:-:S04]  /*14e0*/  LEA R104, P5, R114, c[0x0][0x188], 0x3 ;  /* 0x0000620072687a11 */ /* 0x000fc800078a18ff */
[----:B------:R-:W-:Y:S02]  /*14f0*/  LEA.HI.X R105, R114, c[0x0][0x18c], RZ, 0x3, P5 ;  /* 0x0000630072697a11 */ /* 0x000fe400028f1cff */
[----:B------:R-:W-:-:S03]  /*1500*/  ISETP.NE.U32.AND P5, PT, RZ, c[0x0][0x218], PT ;  /* 0x00008600ff007a0c */ /* 0x000fc60003fa5070 */
[----:B------:R-:W-:Y:S01]  /*1510*/  IMAD.WIDE.U32 R106, R114, R107, c[0x0][0x208] ;  /* 0x00008200726a7625 */ /* 0x000fe200078e006b */
[----:B------:R-:W2:Y:S01]  /*1520*/  LDG.E.64 R104, [R104.64] ;  /* 0x0000000468687981 */ /* 0x000ea2000c1e1b00 */
[----:B------:R-:W-:-:S04]  /*1530*/  ISETP.NE.AND.EX P5, PT, RZ, c[0x0][0x21c], PT, P5 ;  /* 0x00008700ff007a0c */ /* 0x000fc80003fa5350 */
[----:B------:R-:W3:Y:S09]  /*1540*/  LDG.E.64 R106, [R106.64] ;  /* 0x000000046a6a7981 */ /* 0x000ef2000c1e1b00 */
[----:B------:R-:W-:-:S04]  /*1550*/  @P5 LEA R108, P6, R114, c[0x0][0x218], 0x3 ;  /* 0x00008600726c5a11 */ /* 0x000fc800078c18ff */
[----:B------:R-:W-:Y:S02]  /*1560*/  @P5 LEA.HI.X R109, R114, c[0x0][0x21c], RZ, 0x3, P6 ;  /* 0x00008700726d5a11 */ /* 0x000fe400030f1cff */
[----:B------:R-:W-:-:S03]  /*1570*/  ISETP.NE.AND P6, PT, R33, RZ, PT ;  /* 0x000000ff2100720c */ /* 0x000fc60003fc5270 */
[----:B------:R0:W5:Y:S02]  /*1580*/  @P5 LDG.E.64 R158, [R108.64] ;  /* 0x000000046c9e5981 */ /* 0x000164000c1e1b00 */
[----:B-----5:R-:W-:Y:S02]  /*1590*/  FSEL R142, R111, RZ, !P6 ;  /* 0x000000ff6f8e7208 */ /* 0x020fe40007000000 */
[----:B------:R-:W-:Y:S02]  /*15a0*/  IADD3 R114, R114, 0x100, RZ ;  /* 0x0000010072727810 */ /* 0x000fe40007ffe0ff */
[--C-:B--2---:R-:W-:Y:S02]  /*15b0*/  SHF.R.U64 R118, R104, 0x10, R105.reuse ;  /* 0x0000001068767819 */ /* 0x104fe40000001269 */
[----:B------:R-:W-:Y:S02]  /*15c0*/  SHF.R.U32.HI R117, RZ, 0x10, R105 ;  /* 0x00000010ff757819 */ /* 0x000fe40000011669 */
[----:B------:R-:W-:Y:S01]  /*15d0*/  PRMT R104, RZ, 0x5410, R104 ;  /* 0x00005410ff687816 */ /* 0x000fe20000000068 */
[----:B---3--:R-:W-:Y:S01]  /*15e0*/  IMAD.MOV.U32 R115, RZ, RZ, R106 ;  /* 0x000000ffff737224 */ /* 0x008fe200078e006a */
[--C-:B------:R-:W-:Y:S01]  /*15f0*/  SHF.R.U64 R141, R106, 0x10, R107.reuse ;  /* 0x000000106a8d7819 */ /* 0x100fe2000000126b */
[--C-:B------:R-:W-:Y:S01]  /*1600*/  IMAD.MOV.U32 R116, RZ, RZ, R107.reuse ;  /* 0x000000ffff747224 */ /* 0x100fe200078e006b */
[----:B------:R-:W-:-:S02]  /*1610*/  SHF.R.U32.HI R119, RZ, 0x10, R107 ;  /* 0x00000010ff777819 */ /* 0x000fc4000001166b */
[----:B------:R-:W-:Y:S02]  /*1620*/  PRMT R106, RZ, 0x5410, R105 ;  /* 0x00005410ff6a7816 */ /* 0x000fe40000000069 */
[----:B------:R-:W-:Y:S02]  /*1630*/  PRMT R105, RZ, 0x5410, R118 ;  /* 0x00005410ff697816 */ /* 0x000fe40000000076 */
[----:B------:R-:W-:Y:S01]  /*1640*/  PRMT R107, RZ, 0x5410, R117 ;  /* 0x00005410ff6b7816 */ /* 0x000fe20000000075 */
[C---:B------:R-:W-:Y:S01]  /*1650*/  FADD.FTZ R104, -R142.reuse, R104 ;  /* 0x000000688e687221 */ /* 0x040fe20000010100 */
[----:B------:R-:W-:Y:S01]  /*1660*/  PRMT R115, RZ, 0x5410, R115 ;  /* 0x00005410ff737816 */ /* 0x000fe20000000073 */
[C---:B0-----:R-:W-:Y:S01]  /*1670*/  FADD.FTZ R108, -R142.reuse, R106 ;  /* 0x0000006a8e6c7221 */ /* 0x041fe20000010100 */
[----:B------:R-:W-:Y:S01]  /*1680*/  PRMT R106, RZ, 0x5410, R141 ;  /* 0x00005410ff6a7816 */ /* 0x000fe2000000008d */
[C---:B------:R-:W-:Y:S02]  /*1690*/  FADD.FTZ R140, -R142.reuse, R105 ;  /* 0x000000698e8c7221 */ /* 0x040fe40000010100 */
[----:B------:R-:W-:-:S02]  /*16a0*/  FADD.FTZ R118, -R142, R107 ;  /* 0x0000006b8e767221 */ /* 0x000fc40000010100 */
[C---:B------:R-:W-:Y:S02]  /*16b0*/  FMUL.FTZ R141, R3.reuse, R104 ;  /* 0x00000068038d7220 */ /* 0x040fe40000410000 */
[----:B------:R-:W-:Y:S01]  /*16c0*/  FMUL.FTZ R142, R20, R115 ;  /* 0x00000073148e7220 */ /* 0x000fe20000410000 */
[----:B------:R-:W-:Y:S01]  /*16d0*/  PRMT R105, RZ, 0x5410, R116 ;  /* 0x00005410ff697816 */ /* 0x000fe20000000074 */
[C---:B------:R-:W-:Y:S02]  /*16e0*/  FMUL.FTZ R145, R3.reuse, R108 ;  /* 0x0000006c03917220 */ /* 0x040fe40000410000 */
[----:B------:R-:W-:Y:S02]  /*16f0*/  FMUL.FTZ R140, R3, R140 ;  /* 0x0000008c038c7220 */ /* 0x000fe40000410000 */
[----:B------:R-:W-:Y:S02]  /*1700*/  FMUL.FTZ R143, R19, R106 ;  /* 0x0000006a138f7220 */ /* 0x000fe40000410000 */
[----:B------:R-:W-:-:S02]  /*1710*/  FADD.FTZ R104, R113, R142 ;  /* 0x0000008e71687221 */ /* 0x000fc40000010000 */
[----:B------:R-:W-:Y:S01]  /*1720*/  FFMA.FTZ R112, R141, R142, R112 ;  /* 0x0000008e8d707223 */ /* 0x000fe20000010070 */
[----:B------:R-:W-:Y:S01]  /*1730*/  PRMT R116, RZ, 0x5410, R119 ;  /* 0x00005410ff747816 */ /* 0x000fe20000000077 */
[----:B------:R-:W-:Y:S02]  /*1740*/  FADD.FTZ R62, R62, R105 ;  /* 0x000000693e3e7221 */ /* 0x000fe40000010000 */
[-C--:B------:R-:W-:Y:S02]  /*1750*/  FFMA.FTZ R90, R145, R105.reuse, R90 ;  /* 0x00000069915a7223 */ /* 0x080fe4000001005a */
[----:B------:R-:W-:Y:S02]  /*1760*/  FMUL.FTZ R144, R18, R105 ;  /* 0x0000006912907220 */ /* 0x000fe40000410000 */
        /* <DEDUP_REMOVED lines=14> */
.L_x_91:
[----:B------:R-:W-:Y:S05]  /*1850*/  BSYNC B0 ;  /* 0x0000000000007941 */ /* 0x000fea0003800000 */
.L_x_90:
        /* <DEDUP_REMOVED lines=58> */
.L_x_93:
[----:B------:R-:W-:Y:S05]  /*1c00*/  BSYNC B0 ;  /* 0x0000000000007941 */ /* 0x000fea0003800000 */
.L_x_92:
        /* <DEDUP_REMOVED lines=19> */
[----:B------:R-:W-:-:S02]  /*1d40*/  SHF.R.U64 R173, R106, 0x10, R107 ;  /* 0x000000106aad7819 */ /* 0x000fc4000000126b */
[----:B------:R-:W-:Y:S02]  /*1d50*/  PRMT R106, RZ, 0x5410, R105 ;  /* 0x00005410ff6a7816 */ /* 0x000fe40000000069 */
[----:B------:R-:W-:Y:S02]  /*1d60*/  PRMT R105, RZ, 0x5410, R118 ;  /* 0x00005410ff697816 */ /* 0x000fe40000000076 */
[----:B------:R-:W-:Y:S01]  /*1d70*/  PRMT R104, RZ, 0x5410, R104 ;  /* 0x00005410ff687816 */ /* 0x000fe20000000068 */
[--C-:B------:R-:W-:Y:S01]  /*1d80*/  IMAD.MOV.U32 R116, RZ, RZ, R107.reuse ;  /* 0x000000ffff747224 */ /* 0x100fe200078e006b */
[----:B------:R-:W-:Y:S01]  /*1d90*/  SHF.R.U32.HI R119, RZ, 0x10, R107 ;  /* 0x00000010ff777819 */ /* 0x000fe2000001166b */
[C---:B------:R-:W-:Y:S01]  /*1da0*/  FADD.FTZ R170, -R171.reuse, R105 ;  /* 0x00000069abaa7221 */ /* 0x040fe20000010100 */
[----:B------:R-:W-:Y:S01]  /*1db0*/  PRMT R107, RZ, 0x5410, R117 ;  /* 0x00005410ff6b7816 */ /* 0x000fe20000000075 */
[C---:B------:R-:W-:Y:S01]  /*1dc0*/  FADD.FTZ R104, -R171.reuse, R104 ;  /* 0x00000068ab687221 */ /* 0x040fe20000010100 */
[----:B------:R-:W-:Y:S01]  /*1dd0*/  PRMT R115, RZ, 0x5410, R115 ;  /* 0x00005410ff737816 */ /* 0x000fe20000000073 */
[C---:B------:R-:W-:Y:S01]  /*1de0*/  FADD.FTZ R106, -R171.reuse, R106 ;  /* 0x0000006aab6a7221 */ /* 0x040fe20000010100 */
[----:B------:R-:W-:Y:S01]  /*1df0*/  PRMT R173, RZ, 0x5410, R173 ;  /* 0x00005410ffad7816 */ /* 0x000fe200000000ad */
[----:B0-----:R-:W-:-:S02]  /*1e00*/  FADD.FTZ R108, -R171, R107 ;  /* 0x0000006bab6c7221 */ /* 0x001fc40000010100 */
[C---:B------:R-:W-:Y:S02]  /*1e10*/  FMUL.FTZ R170, R3.reuse, R170 ;  /* 0x000000aa03aa7220 */ /* 0x040fe40000410000 */
[----:B------:R-:W-:Y:S02]  /*1e20*/  FMUL.FTZ R171, R3, R104 ;  /* 0x0000006803ab7220 */ /* 0x000fe40000410000 */
[----:B------:R-:W-:Y:S01]  /*1e30*/  FMUL.FTZ R172, R12, R115 ;  /* 0x000000730cac7220 */ /* 0x000fe20000410000 */
[----:B------:R-:W-:Y:S01]  /*1e40*/  PRMT R116, RZ, 0x5410, R116 ;  /* 0x00005410ff747816 */ /* 0x000fe20000000074 */
[----:B------:R-:W-:Y:S02]  /*1e50*/  FADD.FTZ R53, R53, R173 ;  /* 0x000000ad35357221 */ /* 0x000fe40000010000 */
[-C--:B------:R-:W-:Y:S02]  /*1e60*/  FFMA.FTZ R81, R170, R173.reuse, R81 ;  /* 0x000000adaa517223 */ /* 0x080fe40000010051 */
[----:B------:R-:W-:-:S02]  /*1e70*/  FMUL.FTZ R173, R10, R173 ;  /* 0x000000ad0aad7220 */ /* 0x000fc40000410000 */
[----:B------:R-:W-:Y:S02]  /*1e80*/  FADD.FTZ R104, R113, R172 ;  /* 0x000000ac71687221 */ /* 0x000fe40000010000 */
[----:B------:R-:W-:Y:S01]  /*1e90*/  FFMA.FTZ R112, R171, R172, R112 ;  /* 0x000000acab707223 */ /* 0x000fe20000010070 */
[----:B------:R-:W-:Y:S01]  /*1ea0*/  PRMT R118, RZ, 0x5410, R119 ;  /* 0x00005410ff767816 */ /* 0x000fe20000000077 */
[----:B------:R-:W-:Y:S02]  /*1eb0*/  FMUL.FTZ R175, R3, R106 ;  /* 0x0000006a03af7220 */ /* 0x000fe40000410000 */
        /* <DEDUP_REMOVED lines=15> */
.L_x_95:
[----:B------:R-:W-:Y:S05]  /*1fb0*/  BSYNC B0 ;  /* 0x0000000000007941 */ /* 0x000fea0003800000 */
.L_x_94:
[----:B------:R-:W-:Y:S01]  /*1fc0*/  ISETP.GE.U32.AND P5, PT, R0, 0x700, PT ;  /* 0x000007000000780c */ /* 0x000fe20003fa6070 */
[----:B------:R-:W-:-:S12]  /*1fd0*/  BSSY B0, `(.L_x_96) ;  /* 0x0000039000007945 */ /* 0x000fd80003800000 */
[----:B------:R-:W-:Y:S05]  /*1fe0*/  @!P5 BRA `(.L_x_97) ;  /* 0x000003700000d947 */ /* 0x000fea0003800000 */
[----:B------:R-:W-:-:S04]  /*1ff0*/  ISETP.NE.AND P5, PT, R33, RZ, PT ;  /* 0x000000ff2100720c */ /* 0x000fc80003fa5270 */
[----:B-----5:R-:W-:Y:S02]  /*2000*/  FSEL R116, R111, RZ, !P5 ;  /* 0x000000ff6f747208 */ /* 0x020fe40006800000 */
[----:B------:R-:W-:-:S04]  /*2010*/  ISETP.NE.U32.AND P5, PT, RZ, c[0x0][0x218], PT ;  /* 0x00008600ff007a0c */ /* 0x000fc80003fa5070 */
[----:B------:R-:W-:Y:S01]  /*2020*/  ISETP.NE.AND.EX P5, PT, RZ, c[0x0][0x21c], PT, P5 ;  /* 0x00008700ff007a0c */ /* 0x000fe20003fa5350 */
[----:B------:R-:W-:-:S12]  /*2030*/  IMAD.MOV.U32 R107, RZ, RZ, 0x8 ;  /* 0x00000008ff6b7424 */ /* 0x000fd800078e00ff */
[----:B------:R-:W-:-:S04]  /*2040*/  @P5 LEA R108, P6, R114, c[0x0][0x218], 0x3 ;  /* 0x00008600726c5a11 */ /* 0x000fc800078c18ff */
[C---:B------:R-:W-:Y:S02]  /*2050*/  @P5 LEA.HI.X R109, R114.reuse, c[0x0][0x21c], RZ, 0x3, P6 ;  /* 0x00008700726d5a11 */ /* 0x040fe400030f1cff */
[C---:B------:R-:W-:Y:S01]  /*2060*/  LEA R104, P6, R114.reuse, c[0x0][0x188], 0x3 ;  /* 0x0000620072687a11 */ /* 0x040fe200078c18ff */
[C---:B------:R-:W-:Y:S02]  /*2070*/  IMAD.WIDE.U32 R106, R114.reuse, R107, c[0x0][0x208] ;  /* 0x00008200726a7625 */ /* 0x040fe400078e006b */
[----:B------:R0:W5:Y:S01]  /*2080*/  @P5 LDG.E.64 R168, [R108.64] ;  /* 0x000000046ca85981 */ /* 0x000162000c1e1b00 */
[----:B------:R-:W-:-:S03]  /*2090*/  LEA.HI.X R105, R114, c[0x0][0x18c], RZ, 0x3, P6 ;  /* 0x0000630072697a11 */ /* 0x000fc600030f1cff */
[----:B------:R-:W2:Y:S04]  /*20a0*/  LDG.E.64 R106, [R106.64] ;  /* 0x000000046a6a7981 */ /* 0x000ea8000c1e1b00 */
[----:B------:R-:W3:Y:S02]  /*20b0*/  LDG.E.64 R104, [R104.64] ;  /* 0x0000000468687981 */ /* 0x000ee4000c1e1b00 */
[----:B---3--:R-:W-:Y:S02]  /*20c0*/  SHF.R.U64 R115, R104, 0x10, R105 ;  /* 0x0000001068737819 */ /* 0x008fe40000001269 */
[----:B------:R-:W-:Y:S01]  /*20d0*/  PRMT R104, RZ, 0x5410, R104 ;  /* 0x00005410ff687816 */ /* 0x000fe20000000068 */
[----:B--2---:R-:W-:-:S04]  /*20e0*/  IMAD.MOV.U32 R111, RZ, RZ, R106 ;  /* 0x000000ffff6f7224 */ /* 0x004fc800078e006a */
[----:B0-----:R-:W-:Y:S01]  /*20f0*/  FADD.FTZ R108, -R116, R104 ;  /* 0x00000068746c7221 */ /* 0x001fe20000010100 */
[----:B------:R-:W-:Y:S02]  /*2100*/  PRMT R104, RZ, 0x5410, R115 ;  /* 0x00005410ff687816 */ /* 0x000fe40000000073 */
[----:B------:R-:W-:Y:S02]  /*2110*/  SHF.R.U64 R183, R106, 0x10, R107 ;  /* 0x000000106ab77819 */ /* 0x000fe4000000126b */
[----:B------:R-:W-:Y:S01]  /*2120*/  SHF.R.U32.HI R109, RZ, 0x10, R105 ;  /* 0x00000010ff6d7819 */ /* 0x000fe20000011669 */
[----:B------:R-:W-:Y:S01]  /*2130*/  FADD.FTZ R104, -R116, R104 ;  /* 0x0000006874687221 */ /* 0x000fe20000010100 */
[----:B------:R-:W-:Y:S02]  /*2140*/  PRMT R111, RZ, 0x5410, R111 ;  /* 0x00005410ff6f7816 */ /* 0x000fe4000000006f */
[----:B------:R-:W-:Y:S01]  /*2150*/  PRMT R105, RZ, 0x5410, R105 ;  /* 0x00005410ff697816 */ /* 0x000fe20000000069 */
[----:B------:R-:W-:Y:S01]  /*2160*/  IMAD.MOV.U32 R114, RZ, RZ, R107 ;  /* 0x000000ffff727224 */ /* 0x000fe200078e006b */
[----:B------:R-:W-:Y:S01]  /*2170*/  PRMT R183, RZ, 0x5410, R183 ;  /* 0x00005410ffb77816 */ /* 0x000fe200000000b7 */
[----:B------:R-:W-:-:S02]  /*2180*/  FMUL.FTZ R180, R3, R104 ;  /* 0x0000006803b47220 */ /* 0x000fc40000410000 */
[----:B------:R-:W-:Y:S02]  /*2190*/  FMUL.FTZ R181, R3, R108 ;  /* 0x0000006c03b57220 */ /* 0x000fe40000410000 */
[----:B------:R-:W-:Y:S02]  /*21a0*/  FMUL.FTZ R182, R7, R111 ;  /* 0x0000006f07b67220 */ /* 0x000fe40000410000 */
[----:B------:R-:W-:Y:S01]  /*21b0*/  FADD.FTZ R106, -R116, R105 ;  /* 0x00000069746a7221 */ /* 0x000fe20000010100 */
[----:B------:R-:W-:Y:S01]  /*21c0*/  PRMT R105, RZ, 0x5410, R109 ;  /* 0x00005410ff697816 */ /* 0x000fe2000000006d */
[----:B------:R-:W-:Y:S01]  /*21d0*/  FADD.FTZ R49, R49, R183 ;  /* 0x000000b731317221 */ /* 0x000fe20000010000 */
[----:B------:R-:W-:Y:S01]  /*21e0*/  SHF.R.U32.HI R117, RZ, 0x10, R107 ;  /* 0x00000010ff757819 */ /* 0x000fe2000001166b */
[-C--:B------:R-:W-:Y:S01]  /*21f0*/  FFMA.FTZ R77, R180, R183.reuse, R77 ;  /* 0x000000b7b44d7223 */ /* 0x080fe2000001004d */
[----:B------:R-:W-:Y:S01]  /*2200*/  PRMT R114, RZ, 0x5410, R114 ;  /* 0x00005410ff727816 */ /* 0x000fe20000000072 */
[----:B------:R-:W-:-:S02]  /*2210*/  FMUL.FTZ R183, R6, R183 ;  /* 0x000000b706b77220 */ /* 0x000fc40000410000 */
[----:B------:R-:W-:Y:S02]  /*2220*/  FADD.FTZ R104, R113, R182 ;  /* 0x000000b671687221 */ /* 0x000fe40000010000 */
[----:B------:R-:W-:Y:S01]  /*2230*/  FFMA.FTZ R112, R181, R182, R112 ;  /* 0x000000b6b5707223 */ /* 0x000fe20000010070 */
[----:B------:R-:W-:Y:S01]  /*2240*/  PRMT R108, RZ, 0x5410, R117 ;  /* 0x00005410ff6c7816 */ /* 0x000fe20000000075 */
[----:B------:R-:W-:Y:S02]  /*2250*/  FADD.FTZ R116, -R116, R105 ;  /* 0x0000006974747221 */ /* 0x000fe40000010100 */
[----:B------:R-:W-:Y:S02]  /*2260*/  FMUL.FTZ R185, R3, R106 ;  /* 0x0000006a03b97220 */ /* 0x000fe40000410000 */
        /* <DEDUP_REMOVED lines=15> */
.L_x_97:
[----:B------:R-:W-:Y:S05]  /*2360*/  BSYNC B0 ;  /* 0x0000000000007941 */ /* 0x000fea0003800000 */
.L_x_96:
[----:B------:R-:W-:Y:S01]  /*2370*/  LOP3.LUT P5, RZ, R35, 0x1f, RZ, 0xc0, !PT ;  /* 0x0000001f23ff7812 */ /* 0x000fe200078ac0ff */
[----:B------:R-:W-:Y:S10]  /*2380*/  BRA.DIV ~URZ, `(.L_x_98) ;  /* 0x000029327f007947 */ /* 0x000ff4000b800000 */
[----:B------:R0:W1:Y:S02]  /*2390*/  SHFL.DOWN PT, R106, R113, 0x10, 0x1f ;  /* 0x0a001f00716a7f89 */ /* 0x00006400000e0000 */
.L_x_128:
[----:B------:R-:W-:Y:S05]  /*23a0*/  BRA.DIV ~URZ, `(.L_x_99) ;  /* 0x000029927f007947 */ /* 0x000fea000b800000 */
[----:B------:R-:W2:Y:S01]  /*23b0*/  SHFL.DOWN PT, R105, R112, 0x10, 0x1f ;  /* 0x0a001f0070697f89 */ /* 0x000ea200000e0000 */
[----:B01----:R-:W-:-:S05]  /*23c0*/  FADD.FTZ R113, R106, R113 ;  /* 0x000000716a717221 */ /* 0x003fca0000010000 */
[----:B------:R-:W0:Y:S01]  /*23d0*/  SHFL.DOWN PT, R104, R113, 0x8, 0x1f ;  /* 0x09001f0071687f89 */ /* 0x000e2200000e0000 */
[----:B--2---:R-:W-:-:S05]  /*23e0*/  FADD.FTZ R105, R105, R112 ;  /* 0x0000007069697221 */ /* 0x004fca0000010000 */
[----:B------:R-:W1:Y:S01]  /*23f0*/  SHFL.DOWN PT, R106, R105, 0x8, 0x1f ;  /* 0x09001f00696a7f89 */ /* 0x000e6200000e0000 */
[----:B0-----:R-:W-:-:S05]  /*2400*/  FADD.FTZ R104, R104, R113 ;  /* 0x0000007168687221 */ /* 0x001fca0000010000 */
[----:B------:R-:W0:Y:S01]  /*2410*/  SHFL.DOWN PT, R107, R104, 0x4, 0x1f ;  /* 0x08801f00686b7f89 */ /* 0x000e2200000e0000 */
[----:B-1----:R-:W-:-:S05]  /*2420*/  FADD.FTZ R106, R105, R106 ;  /* 0x0000006a696a7221 */ /* 0x002fca0000010000 */
[----:B------:R-:W1:Y:S01]  /*2430*/  SHFL.DOWN PT, R109, R106, 0x4, 0x1f ;  /* 0x08801f006a6d7f89 */ /* 0x000e6200000e0000 */
[----:B0-----:R-:W-:-:S05]  /*2440*/  FADD.FTZ R107, R104, R107 ;  /* 0x0000006b686b7221 */ /* 0x001fca0000010000 */
[----:B------:R-:W0:Y:S01]  /*2450*/  SHFL.DOWN PT, R108, R107, 0x2, 0x1f ;  /* 0x08401f006b6c7f89 */ /* 0x000e2200000e0000 */
[----:B-1----:R-:W-:-:S05]  /*2460*/  FADD.FTZ R109, R106, R109 ;  /* 0x0000006d6a6d7221 */ /* 0x002fca0000010000 */
[----:B------:R-:W1:Y:S01]  /*2470*/  SHFL.DOWN PT, R112, R109, 0x2, 0x1f ;  /* 0x08401f006d707f89 */ /* 0x000e6200000e0000 */
[----:B0-----:R-:W-:-:S05]  /*2480*/  FADD.FTZ R108, R107, R108 ;  /* 0x0000006c6b6c7221 */ /* 0x001fca0000010000 */
[----:B-----5:R0:W2:Y:S01]  /*2490*/  SHFL.DOWN PT, R111, R108, 0x1, 0x1f ;  /* 0x08201f006c6f7f89 */ /* 0x0200a200000e0000 */
[----:B-1----:R-:W-:-:S05]  /*24a0*/  FADD.FTZ R112, R109, R112 ;  /* 0x000000706d707221 */ /* 0x002fca0000010000 */
[----:B------:R0:W1:Y:S02]  /*24b0*/  SHFL.DOWN PT, R177, R112, 0x1, 0x1f ;  /* 0x08201f0070b17f89 */ /* 0x00006400000e0000 */
.L_x_129:
[----:B------:R-:W-:Y:S01]  /*24c0*/  @!P5 LOP3.LUT R105, R110, 0x7, RZ, 0xc0, !PT ;  /* 0x000000076e69d812 */ /* 0x000fe200078ec0ff */
[----:B--2---:R-:W-:Y:S01]  /*24d0*/  FADD.FTZ R176, R111, R108 ;  /* 0x0000006c6fb07221 */ /* 0x004fe20000010000 */
[----:B------:R-:W-:Y:S01]  /*24e0*/  WARPSYNC 0xffffffff ;  /* 0xffffffff00007948 */ /* 0x000fe20003800000 */
[----:B-1----:R-:W-:Y:S01]  /*24f0*/  FADD.FTZ R177, R177, R112 ;  /* 0x00000070b1b17221 */ /* 0x002fe20000010000 */
[----:B------:R-:W-:Y:S01]  /*2500*/  LOP3.LUT P6, RZ, R0, 0xffffff00, RZ, 0xc0, !PT ;  /* 0xffffff0000ff7812 */ /* 0x000fe200078cc0ff */
[----:B------:R-:W-:Y:S01]  /*2510*/  @!P5 IMAD.IADD R189, R188, 0x1, R105 ;  /* 0x00000001bcbdd824 */ /* 0x000fe200078e0269 */
[----:B------:R-:W-:Y:S04]  /*2520*/  BSSY B0, `(.L_x_100) ;  /* 0x0000066000007945 */ /* 0x000fe80003800000 */
[----:B------:R-:W-:Y:S04]  /*2530*/  @!P5 STS.64 [R189.X8+0x7000], R176 ;  /* 0x007000b0bd00d388 */ /* 0x000fe80000008a00 */
[----:B------:R-:W-:Y:S06]  /*2540*/  BAR.SYNC.DEFER_BLOCKING 0x0 ;  /* 0x0000000000007b1d */ /* 0x000fec0000010000 */
[----:B------:R-:W1:Y:S04]  /*2550*/  LDS.128 R104, [R188.X8+0x7000] ;  /* 0x00700000bc687984 */ /* 0x000e680000008c00 */
[----:B0-----:R-:W0:Y:S04]  /*2560*/  LDS.128 R108, [R188.X8+0x7010] ;  /* 0x00701000bc6c7984 */ /* 0x001e280000008c00 */
[----:B------:R-:W2:Y:S04]  /*2570*/  LDS.128 R112, [R188.X8+0x7020] ;  /* 0x00702000bc707984 */ /* 0x000ea80000008c00 */
[----:B------:R-:W3:Y:S01]  /*2580*/  LDS.128 R116, [R188.X8+0x7030] ;  /* 0x00703000bc747984 */ /* 0x000ee20000008c00 */
[----:B-1----:R-:W-:-:S02]  /*2590*/  FADD.FTZ R191, RZ, R104 ;  /* 0x00000068ffbf7221 */ /* 0x002fc40000010000 */
[----:B------:R-:W-:Y:S02]  /*25a0*/  FADD.FTZ R104, RZ, R105 ;  /* 0x00000069ff687221 */ /* 0x000fe40000010000 */
[----:B------:R-:W-:Y:S02]  /*25b0*/  FADD.FTZ R191, R106, R191 ;  /* 0x000000bf6abf7221 */ /* 0x000fe40000010000 */
[----:B------:R-:W-:Y:S02]  /*25c0*/  FADD.FTZ R104, R107, R104 ;  /* 0x000000686b687221 */ /* 0x000fe40000010000 */
[----:B0-----:R-:W-:Y:S02]  /*25d0*/  FADD.FTZ R191, R191, R108 ;  /* 0x0000006cbfbf7221 */ /* 0x001fe40000010000 */
[----:B------:R-:W-:Y:S02]  /*25e0*/  FADD.FTZ R104, R104, R109 ;  /* 0x0000006d68687221 */ /* 0x000fe40000010000 */
[----:B------:R-:W-:-:S02]  /*25f0*/  FADD.FTZ R191, R110, R191 ;  /* 0x000000bf6ebf7221 */ /* 0x000fc40000010000 */
[----:B------:R-:W-:Y:S02]  /*2600*/  FADD.FTZ R104, R111, R104 ;  /* 0x000000686f687221 */ /* 0x000fe40000010000 */
[----:B--2---:R-:W-:Y:S02]  /*2610*/  FADD.FTZ R191, R191, R112 ;  /* 0x00000070bfbf7221 */ /* 0x004fe40000010000 */
[----:B------:R-:W-:Y:S02]  /*2620*/  FADD.FTZ R104, R104, R113 ;  /* 0x0000007168687221 */ /* 0x000fe40000010000 */
[----:B------:R-:W-:Y:S02]  /*2630*/  FADD.FTZ R191, R114, R191 ;  /* 0x000000bf72bf7221 */ /* 0x000fe40000010000 */
[----:B------:R-:W-:Y:S02]  /*2640*/  FADD.FTZ R104, R115, R104 ;  /* 0x0000006873687221 */ /* 0x000fe40000010000 */
[----:B---3--:R-:W-:-:S02]  /*2650*/  FADD.FTZ R191, R191, R116 ;  /* 0x00000074bfbf7221 */ /* 0x008fc40000010000 */
[----:B------:R-:W-:Y:S02]  /*2660*/  FADD.FTZ R104, R104, R117 ;  /* 0x0000007568687221 */ /* 0x000fe40000010000 */
[----:B------:R-:W-:Y:S02]  /*2670*/  FADD.FTZ R112, R118, R191 ;  /* 0x000000bf76707221 */ /* 0x000fe40000010000 */
[----:B------:R-:W-:Y:S02]  /*2680*/  FADD.FTZ R104, R119, R104 ;  /* 0x0000006877687221 */ /* 0x000fe40000010000 */
[----:B------:R-:W-:Y:S02]  /*2690*/  FMUL.FTZ R112, R112, c[0x0][0x1e0] ;  /* 0x0000780070707a20 */ /* 0x000fe40000410000 */
[----:B------:R-:W-:Y:S01]  /*26a0*/  FMUL.FTZ R114, R104, c[0x0][0x1e0] ;  /* 0x0000780068727a20 */ /* 0x000fe20000410000 */
[----:B------:R-:W-:Y:S05]  /*26b0*/  @!P6 BRA `(.L_x_101) ;  /* 0x000004c00000e947 */ /* 0x000fea0003800000 */
[----:B------:R-:W-:Y:S02]  /*26c0*/  ISETP.NE.AND P5, PT, R33, RZ, PT ;  /* 0x000000ff2100720c */ /* 0x000fe40003fa5270 */
[----:B------:R-:W-:-:S02]  /*26d0*/  ISETP.NE.U32.AND P6, PT, RZ, c[0x0][0x258], PT ;  /* 0x00009600ff007a0c */ /* 0x000fc40003fc5070 */
[----:B------:R-:W-:Y:S02]  /*26e0*/  FSEL R109, R112, RZ, !P5 ;  /* 0x000000ff706d7208 */ /* 0x000fe40006800000 */
[----:B------:R-:W-:Y:S02]  /*26f0*/  ISETP.NE.U32.AND P5, PT, RZ, c[0x0][0x218], PT ;  /* 0x00008600ff007a0c */ /* 0x000fe40003fa5070 */
[----:B------:R-:W-:Y:S01]  /*2700*/  ISETP.NE.AND.EX P6, PT, RZ, c[0x0][0x25c], PT, P6 ;  /* 0x00009700ff007a0c */ /* 0x000fe20003fc5360 */
[-CC-:B------:R-:W-:Y:S01]  /*2710*/  FFMA.FTZ R104, R44, R114.reuse, R109.reuse ;  /* 0x000000722c687223 */ /* 0x180fe2000001006d */
[----:B------:R-:W-:Y:S01]  /*2720*/  ISETP.NE.AND.EX P5, PT, RZ, c[0x0][0x21c], PT, P5 ;  /* 0x00008700ff007a0c */ /* 0x000fe20003fa5350 */
[----:B------:R-:W-:Y:S02]  /*2730*/  FFMA.FTZ R107, R121, R114, R109 ;  /* 0x00000072796b7223 */ /* 0x000fe4000001006d */
[----:B------:R-:W-:Y:S02]  /*2740*/  FADD.FTZ R104, R45, -R104 ;  /* 0x800000682d687221 */ /* 0x000fe40000010000 */
[----:B------:R-:W-:-:S02]  /*2750*/  FADD.FTZ R108, R120, -R107 ;  /* 0x8000006b786c7221 */ /* 0x000fc40000010000 */
[----:B------:R-:W-:Y:S02]  /*2760*/  FMUL.FTZ R106, R3, R104 ;  /* 0x00000068036a7220 */ /* 0x000fe40000410000 */
[-CC-:B------:R-:W-:Y:S02]  /*2770*/  FFMA.FTZ R104, R46, R114.reuse, R109.reuse ;  /* 0x000000722e687223 */ /* 0x180fe4000001006d */
[----:B------:R-:W-:Y:S02]  /*2780*/  FFMA.FTZ R109, R123, R114, R109 ;  /* 0x000000727b6d7223 */ /* 0x000fe4000001006d */
[----:B------:R-:W-:Y:S01]  /*2790*/  @P5 IMAD.MOV.U32 R105, RZ, RZ, R164 ;  /* 0x000000ffff695224 */ /* 0x000fe200078e00a4 */
[--C-:B------:R-:W-:Y:S01]  /*27a0*/  @P5 SHF.R.U64 R113, R164, 0x10, R165.reuse ;  /* 0x00000010a4715819 */ /* 0x100fe200000012a5 */
[----:B------:R-:W-:Y:S01]  /*27b0*/  FADD.FTZ R104, R47, -R104 ;  /* 0x800000682f687221 */ /* 0x000fe20000010000 */
[----:B------:R-:W-:Y:S01]  /*27c0*/  @P5 SHF.R.U32.HI R111, RZ, 0x10, R165 ;  /* 0x00000010ff6f5819 */ /* 0x000fe200000116a5 */
[----:B------:R-:W-:Y:S01]  /*27d0*/  FMUL.FTZ R108, R3, R108 ;  /* 0x0000006c036c7220 */ /* 0x000fe20000410000 */
[----:B------:R-:W-:Y:S01]  /*27e0*/  @P5 PRMT R105, RZ, 0x5410, R105 ;  /* 0x00005410ff695816 */ /* 0x000fe20000000069 */
[----:B------:R-:W-:-:S02]  /*27f0*/  FADD.FTZ R110, R122, -R109 ;  /* 0x8000006d7a6e7221 */ /* 0x000fc40000010000 */
[C---:B------:R-:W-:Y:S01]  /*2800*/  FMUL.FTZ R107, R3.reuse, R104 ;  /* 0x00000068036b7220 */ /* 0x040fe20000410000 */
[----:B------:R-:W-:Y:S01]  /*2810*/  @P5 PRMT R104, RZ, 0x5410, R113 ;  /* 0x00005410ff685816 */ /* 0x000fe20000000071 */
[----:B------:R-:W-:Y:S02]  /*2820*/  @P5 FADD.FTZ R106, R106, R105 ;  /* 0x000000696a6a5221 */ /* 0x000fe40000010000 */
[----:B------:R-:W-:Y:S02]  /*2830*/  @P5 IMAD.MOV.U32 R105, RZ, RZ, R165 ;  /* 0x000000ffff695224 */ /* 0x000fe400078e00a5 */
[----:B------:R-:W-:Y:S01]  /*2840*/  FMUL.FTZ R110, R3, R110 ;  /* 0x0000006e036e7220 */ /* 0x000fe20000410000 */
[----:B------:R-:W-:Y:S01]  /*2850*/  F2F.BF16.F32 R113, R106 ;  /* 0x0000006a00717304 */ /* 0x000fe20000202000 */
[----:B------:R-:W-:Y:S01]  /*2860*/  @P5 FADD.FTZ R107, R107, R104 ;  /* 0x000000686b6b5221 */ /* 0x000fe20000010000 */
[----:B------:R-:W-:-:S05]  /*2870*/  @P5 PRMT R105, RZ, 0x5410, R105 ;  /* 0x00005410ff695816 */ /* 0x000fca0000000069 */
[----:B------:R-:W-:Y:S01]  /*2880*/  @P5 FADD.FTZ R108, R108, R105 ;  /* 0x000000696c6c5221 */ /* 0x000fe20000010000 */
[----:B------:R-:W-:Y:S01]  /*2890*/  @P5 PRMT R105, RZ, 0x5410, R111 ;  /* 0x00005410ff695816 */ /* 0x000fe2000000006f */
[----:B------:R-:W0:Y:S04]  /*28a0*/  F2F.BF16.F32 R115, R107 ;  /* 0x0000006b00737304 */ /* 0x000e280000202000 */
[----:B------:R-:W-:Y:S01]  /*28b0*/  @P5 FADD.FTZ R110, R110, R105 ;  /* 0x000000696e6e5221 */ /* 0x000fe20000010000 */
[----:B------:R-:W-:-:S03]  /*28c0*/  ISETP.NE.U32.AND P5, PT, RZ, c[0x0][0x258], PT ;  /* 0x00009600ff007a0c */ /* 0x000fc60003fa5070 */
[----:B------:R-:W1:Y:S01]  /*28d0*/  F2F.BF16.F32 R117, R110 ;  /* 0x0000006e00757304 */ /* 0x000e620000202000 */
[----:B------:R-:W-:-:S07]  /*28e0*/  ISETP.NE.AND.EX P5, PT, RZ, c[0x0][0x25c], PT, P5 ;  /* 0x00009700ff007a0c */ /* 0x000fce0003fa5350 */
[----:B------:R-:W2:Y:S06]  /*28f0*/  F2F.BF16.F32 R116, R108 ;  /* 0x0000006c00747304 */ /* 0x000eac0000202000 */
[----:B------:R-:W-:Y:S02]  /*2900*/  @P5 F2FP.BF16.PACK_AB R104, RZ, R106 ;  /* 0x0000006aff68523e */ /* 0x000fe400000010ff */
[----:B------:R-:W-:Y:S02]  /*2910*/  @P5 F2FP.BF16.PACK_AB R105, RZ, R107 ;  /* 0x0000006bff69523e */ /* 0x000fe400000010ff */
[----:B------:R-:W-:-:S02]  /*2920*/  @P5 F2FP.BF16.PACK_AB R109, RZ, R108 ;  /* 0x0000006cff6d523e */ /* 0x000fc400000010ff */
[----:B------:R-:W-:Y:S02]  /*2930*/  @P5 F2FP.BF16.PACK_AB R111, RZ, R110 ;  /* 0x0000006eff6f523e */ /* 0x000fe400000010ff */
[----:B------:R-:W-:Y:S02]  /*2940*/  @P5 PRMT R36, R104, 0x7610, R36 ;  /* 0x0000761068245816 */ /* 0x000fe40000000024 */
[----:B------:R-:W-:Y:S01]  /*2950*/  @P5 PRMT R37, R105, 0x7610, R37 ;  /* 0x0000761069255816 */ /* 0x000fe20000000025 */
[----:B0-----:R-:W-:Y:S01]  /*2960*/  IMAD.WIDE.U32 R104, R115, 0x10000, RZ ;  /* 0x0001000073687825 */ /* 0x001fe200078e00ff */
[----:B------:R-:W-:Y:S02]  /*2970*/  @P5 PRMT R38, R109, 0x7610, R38 ;  /* 0x000076106d265816 */ /* 0x000fe40000000026 */
[----:B------:R-:W-:Y:S01]  /*2980*/  @P5 PRMT R39, R111, 0x7610, R39 ;  /* 0x000076106f275816 */ /* 0x000fe20000000027 */
[----:B-1----:R-:W-:Y:S01]  /*2990*/  IMAD.U32 R109, R117, 0x10000, RZ ;  /* 0x00010000756d7824 */ /* 0x002fe200078e00ff */
[----:B------:R-:W-:Y:S01]  /*29a0*/  ISETP.NE.U32.AND P5, PT, RZ, c[0x0][0x250], PT ;  /* 0x00009400ff007a0c */ /* 0x000fe20003fa5070 */
[----:B------:R-:W-:Y:S01]  /*29b0*/  IMAD.MOV.U32 R111, RZ, RZ, 0x8 ;  /* 0x00000008ff6f7424 */ /* 0x000fe200078e00ff */
[----:B------:R-:W-:-:S02]  /*29c0*/  LOP3.LUT R104, R104, R113, RZ, 0xfc, !PT ;  /* 0x0000007168687212 */ /* 0x000fc400078efcff */
[----:B------:R-:W-:Y:S01]  /*29d0*/  ISETP.NE.AND.EX P5, PT, RZ, c[0x0][0x254], PT, P5 ;  /* 0x00009500ff007a0c */ /* 0x000fe20003fa5350 */
[----:B------:R-:W-:Y:S01]  /*29e0*/  IMAD.WIDE.U32 R106, R2, R111, c[0x0][0x248] ;  /* 0x00009200026a7625 */ /* 0x000fe200078e006f */
[----:B--2---:R-:W-:Y:S01]  /*29f0*/  LOP3.LUT R105, R105, R109, R116, 0xfe, !PT ;  /* 0x0000006d69697212 */ /* 0x004fe200078efe74 */
[----:B------:R-:W-:Y:S09]  /*2a00*/  @!P6 BRA `(.L_x_102) ;  /* 0x000000800000e947 */ /* 0x000ff20003800000 */
[----:B------:R-:W-:Y:S02]  /*2a10*/  LOP3.LUT R108, R37, 0xffff, RZ, 0xc0, !PT ;  /* 0x0000ffff256c7812 */ /* 0x000fe400078ec0ff */
[----:B------:R-:W-:Y:S02]  /*2a20*/  PRMT R111, R38, 0x5410, R39 ;  /* 0x00005410266f7816 */ /* 0x000fe40000000027 */
[----:B------:R-:W-:Y:S01]  /*2a30*/  MOV R119, 0x8 ;  /* 0x0000000800777802 */ /* 0x000fe20000000f00 */
[----:B------:R-:W-:-:S05]  /*2a40*/  IMAD.WIDE.U32 R108, R108, 0x10000, RZ ;  /* 0x000100006c6c7825 */ /* 0x000fca00078e00ff */
[----:B------:R-:W-:Y:S01]  /*2a50*/  LOP3.LUT R109, R111, R109, RZ, 0xfc, !PT ;  /* 0x0000006d6f6d7212 */ /* 0x000fe200078efcff */
[----:B------:R-:W-:Y:S01]  /*2a60*/  IMAD.WIDE.U32 R110, R2, R119, c[0x0][0x258] ;  /* 0x00009600026e7625 */ /* 0x000fe200078e0077 */
[----:B------:R-:W-:-:S05]  /*2a70*/  LOP3.LUT R108, R108, 0xffff, R36, 0xf8, !PT ;  /* 0x0000ffff6c6c7812 */ /* 0x000fca00078ef824 */
[----:B------:R0:W-:Y:S02]  /*2a80*/  STG.E.64 [R110.64], R108 ;  /* 0x0000006c6e007986 */ /* 0x0001e4000c101b04 */
.L_x_102:
[----:B------:R1:W-:Y:S01]  /*2a90*/  STG.E.64 [R106.64], R104 ;  /* 0x000000686a007986 */ /* 0x0003e2000c101b04 */
[----:B------:R-:W-:Y:S02]  /*2aa0*/  @P5 PRMT R40, R113, 0x7610, R40 ;  /* 0x0000761071285816 */ /* 0x000fe40000000028 */
[----:B------:R-:W-:Y:S02]  /*2ab0*/  @P5 PRMT R41, R115, 0x7610, R41 ;  /* 0x0000761073295816 */ /* 0x000fe40000000029 */
[----:B------:R-:W-:Y:S02]  /*2ac0*/  @P5 PRMT R42, R116, 0x7610, R42 ;  /* 0x00007610742a5816 */ /* 0x000fe4000000002a */
[----:B------:R-:W-:Y:S01]  /*2ad0*/  @P5 PRMT R43, R117, 0x7610, R43 ;  /* 0x00007610752b5816 */ /* 0x000fe2000000002b */
[----:B------:R-:W-:Y:S05]  /*2ae0*/  @!P5 BRA `(.L_x_103) ;  /* 0x000000800000d947 */ /* 0x000fea0003800000 */
[----:B-1----:R-:W-:Y:S02]  /*2af0*/  LOP3.LUT R106, R41, 0xffff, RZ, 0xc0, !PT ;  /* 0x0000ffff296a7812 */ /* 0x002fe400078ec0ff */
[----:B------:R-:W-:-:S02]  /*2b00*/  LEA R104, P5, R2, c[0x0][0x250], 0x3 ;  /* 0x0000940002687a11 */ /* 0x000fc400078a18ff */
[----:B0-----:R-:W-:Y:S01]  /*2b10*/  PRMT R109, R42, 0x5410, R43 ;  /* 0x000054102a6d7816 */ /* 0x001fe2000000002b */
[----:B------:R-:W-:Y:S01]  /*2b20*/  IMAD.WIDE.U32 R106, R106, 0x10000, RZ ;  /* 0x000100006a6a7825 */ /* 0x000fe200078e00ff */
[----:B------:R-:W-:-:S04]  /*2b30*/  LEA.HI.X R105, R2, c[0x0][0x254], RZ, 0x3, P5 ;  /* 0x0000950002697a11 */ /* 0x000fc800028f1cff */
[----:B------:R-:W-:Y:S02]  /*2b40*/  LOP3.LUT R107, R109, R107, RZ, 0xfc, !PT ;  /* 0x0000006b6d6b7212 */ /* 0x000fe400078efcff */
[----:B------:R-:W-:-:S05]  /*2b50*/  LOP3.LUT R106, R106, 0xffff, R40, 0xf8, !PT ;  /* 0x0000ffff6a6a7812 */ /* 0x000fca00078ef828 */
[----:B------:R0:W-:Y:S02]  /*2b60*/  STG.E.64 [R104.64], R106 ;  /* 0x0000006a68007986 */ /* 0x0001e4000c101b04 */
.L_x_103:
[----:B------:R-:W-:Y:S02]  /*2b70*/  IADD3 R2, R2, 0x100, RZ ;  /* 0x0000010002027810 */ /* 0x000fe40007ffe0ff */
.L_x_101:
[----:B------:R-:W-:Y:S05]  /*2b80*/  BSYNC B0 ;  /* 0x0000000000007941 */ /* 0x000fea0003800000 */
.L_x_100:
[----:B------:R-:W-:Y:S01]  /*2b90*/  BSSY B0, `(.L_x_104) ;  /* 0x000004e000007945 */ /* 0x000fe20003800000 */
[----:B------:R-:W-:Y:S05]  /*2ba0*/  @!P0 BRA `(.L_x_105) ;  /* 0x000004c000008947 */ /* 0x000fea0003800000 */
[----:B------:R-:W-:Y:S02]  /*2bb0*/  ISETP.NE.AND P5, PT, R33, RZ, PT ;  /* 0x000000ff2100720c */ /* 0x000fe40003fa5270 */
[----:B------:R-:W-:Y:S02]  /*2bc0*/  ISETP.NE.U32.AND P6, PT, RZ, c[0x0][0x258], PT ;  /* 0x00009600ff007a0c */ /* 0x000fe40003fc5070 */
[----:B0-----:R-:W-:Y:S02]  /*2bd0*/  FSEL R109, R112, RZ, !P5 ;  /* 0x000000ff706d7208 */ /* 0x001fe40006800000 */
[----:B------:R-:W-:Y:S02]  /*2be0*/  ISETP.NE.U32.AND P5, PT, RZ, c[0x0][0x218], PT ;  /* 0x00008600ff007a0c */ /* 0x000fe40003fa5070 */
[----:B------:R-:W-:Y:S01]  /*2bf0*/  ISETP.NE.AND.EX P6, PT, RZ, c[0x0][0x25c], PT, P6 ;  /* 0x00009700ff007a0c */ /* 0x000fe20003fc5360 */
[-CC-:B-1----:R-:W-:Y:S01]  /*2c00*/  FFMA.FTZ R105, R125, R114.reuse, R109.reuse ;  /* 0x000000727d697223 */ /* 0x182fe2000001006d */
[----:B------:R-:W-:Y:S01]  /*2c10*/  ISETP.NE.AND.EX P5, PT, RZ, c[0x0][0x21c], PT, P5 ;  /* 0x00008700ff007a0c */ /* 0x000fe20003fa5350 */
[----:B------:R-:W-:-:S02]  /*2c20*/  FFMA.FTZ R107, R129, R114, R109 ;  /* 0x00000072816b7223 */ /* 0x000fc4000001006d */
[----:B------:R-:W-:Y:S02]  /*2c30*/  FADD.FTZ R104, R126, -R105 ;  /* 0x800000697e687221 */ /* 0x000fe40000010000 */
[----:B------:R-:W-:Y:S02]  /*2c40*/  FADD.FTZ R108, R128, -R107 ;  /* 0x8000006b806c7221 */ /* 0x000fe40000010000 */
        /* <DEDUP_REMOVED lines=43> */
[----:B------:R-:W-:Y:S01]  /*2f00*/  LOP3.LUT R108, R37, 0xffff, RZ, 0xc0, !PT ;  /* 0x0000ffff256c7812 */ /* 0x000fe200078ec0ff */
[----:B------:R-:W-:Y:S01]  /*2f10*/  IMAD.MOV.U32 R119, RZ, RZ, 0x8 ;  /* 0x00000008ff777424 */ /* 0x000fe200078e00ff */
[----:B------:R-:W-:-:S03]  /*2f20*/  PRMT R111, R38, 0x5410, R39 ;  /* 0x00005410266f7816 */ /* 0x000fc60000000027 */
[----:B------:R-:W-:-:S05]  /*2f30*/  IMAD.WIDE.U32 R108, R108, 0x10000, RZ ;  /* 0x000100006c6c7825 */ /* 0x000fca00078e00ff */
[----:B------:R-:W-:Y:S01]  /*2f40*/  LOP3.LUT R109, R111, R109, RZ, 0xfc, !PT ;  /* 0x0000006d6f6d7212 */ /* 0x000fe200078efcff */
[----:B------:R-:W-:Y:S01]  /*2f50*/  IMAD.WIDE.U32 R110, R2, R119, c[0x0][0x258] ;  /* 0x00009600026e7625 */ /* 0x000fe200078e0077 */
[----:B------:R-:W-:-:S05]  /*2f60*/  LOP3.LUT R108, R108, 0xffff, R36, 0xf8, !PT ;  /* 0x0000ffff6c6c7812 */ /* 0x000fca00078ef824 */
[----:B------:R0:W-:Y:S02]  /*2f70*/  STG.E.64 [R110.64], R108 ;  /* 0x0000006c6e007986 */ /* 0x0001e4000c101b04 */
.L_x_106:
        /* <DEDUP_REMOVED lines=14> */
.L_x_107:
[----:B------:R-:W-:Y:S02]  /*3060*/  IADD3 R2, R2, 0x100, RZ ;  /* 0x0000010002027810 */ /* 0x000fe40007ffe0ff */
.L_x_105:
[----:B------:R-:W-:Y:S05]  /*3070*/  BSYNC B0 ;  /* 0x0000000000007941 */ /* 0x000fea0003800000 */
.L_x_104:
        /* <DEDUP_REMOVED lines=63> */
.L_x_110:
        /* <DEDUP_REMOVED lines=14> */
.L_x_111:
[----:B------:R-:W-:Y:S02]  /*3550*/  IADD3 R2, R2, 0x100, RZ ;  /* 0x0000010002027810 */ /* 0x000fe40007ffe0ff */
.L_x_109:
[----:B------:R-:W-:Y:S05]  /*3560*/  BSYNC B0 ;  /* 0x0000000000007941 */ /* 0x000fea0003800000 */
.L_x_108:
        /* <DEDUP_REMOVED lines=63> */
.L_x_114:
        /* <DEDUP_REMOVED lines=14> */
.L_x_115:
[----:B------:R-:W-:Y:S02]  /*3a40*/  IADD3 R2, R2, 0x100, RZ ;  /* 0x0000010002027810 */ /* 0x000fe40007ffe0ff */
.L_x_113:
[----:B------:R-:W-:Y:S05]  /*3a50*/  BSYNC B0 ;  /* 0x0000000000007941 */ /* 0x000fea0003800000 */
.L_x_112:
        /* <DEDUP_REMOVED lines=24> */
[----:B------:R-:W-:Y:S01]  /*3be0*/  @P5 FADD.FTZ R106, R106, R105 ;  /* 0x000000696a6a5221 */ /* 0x000fe20000010000 */
[----:B------:R-:W-:Y:S01]  /*3bf0*/  @P5 MOV R105, R157 ;  /* 0x0000009d00695202 */ /* 0x000fe20000000f00 */
[----:B------:R-:W-:Y:S02]  /*3c00*/  FMUL.FTZ R110, R3, R110 ;  /* 0x0000006e036e7220 */ /* 0x000fe40000410000 */
[----:B------:R-:W-:Y:S01]  /*3c10*/  @P5 FADD.FTZ R107, R107, R104 ;  /* 0x000000686b6b5221 */ /* 0x000fe20000010000 */
[----:B------:R-:W-:Y:S01]  /*3c20*/  @P5 PRMT R105, RZ, 0x5410, R105 ;  /* 0x00005410ff695816 */ /* 0x000fe20000000069 */
[----:B------:R-:W-:Y:S04]  /*3c30*/  F2F.BF16.F32 R113, R106 ;  /* 0x0000006a00717304 */ /* 0x000fe80000202000 */
[----:B------:R-:W-:Y:S01]  /*3c40*/  @P5 FADD.FTZ R108, R108, R105 ;  /* 0x000000696c6c5221 */ /* 0x000fe20000010000 */
[----:B------:R-:W-:-:S03]  /*3c50*/  @P5 PRMT R105, RZ, 0x5410, R111 ;  /* 0x00005410ff695816 */ /* 0x000fc6000000006f */
[----:B------:R-:W0:Y:S02]  /*3c60*/  F2F.BF16.F32 R115, R107 ;  /* 0x0000006b00737304 */ /* 0x000e240000202000 */
[----:B------:R-:W-:Y:S01]  /*3c70*/  @P5 FADD.FTZ R110, R110, R105 ;  /* 0x000000696e6e5221 */ /* 0x000fe20000010000 */
[----:B------:R-:W-:-:S04]  /*3c80*/  ISETP.NE.U32.AND P5, PT, RZ, c[0x0][0x258], PT ;  /* 0x00009600ff007a0c */ /* 0x000fc80003fa5070 */
[----:B------:R-:W-:Y:S01]  /*3c90*/  ISETP.NE.AND.EX P5, PT, RZ, c[0x0][0x25c], PT, P5 ;  /* 0x00009700ff007a0c */ /* 0x000fe20003fa5350 */
[----:B------:R-:W1:Y:S08]  /*3ca0*/  F2F.BF16.F32 R117, R110 ;  /* 0x0000006e00757304 */ /* 0x000e700000202000 */
[----:B------:R-:W2:Y:S04]  /*3cb0*/  F2F.BF16.F32 R116, R108 ;  /* 0x0000006c00747304 */ /* 0x000ea80000202000 */
[----:B------:R-:W-:-:S02]  /*3cc0*/  @P5 F2FP.BF16.PACK_AB R104, RZ, R106 ;  /* 0x0000006aff68523e */ /* 0x000fc400000010ff */
[----:B------:R-:W-:Y:S02]  /*3cd0*/  @P5 F2FP.BF16.PACK_AB R105, RZ, R107 ;  /* 0x0000006bff69523e */ /* 0x000fe400000010ff */
[----:B------:R-:W-:Y:S02]  /*3ce0*/  @P5 F2FP.BF16.PACK_AB R109, RZ, R108 ;  /* 0x0000006cff6d523e */ /* 0x000fe400000010ff */
[----:B------:R-:W-:Y:S02]  /*3cf0*/  @P5 F2FP.BF16.PACK_AB R111, RZ, R110 ;  /* 0x0000006eff6f523e */ /* 0x000fe400000010ff */
[----:B------:R-:W-:Y:S02]  /*3d00*/  @P5 PRMT R36, R104, 0x7610, R36 ;  /* 0x0000761068245816 */ /* 0x000fe40000000024 */
[----:B------:R-:W-:Y:S01]  /*3d10*/  @P5 PRMT R37, R105, 0x7610, R37 ;  /* 0x0000761069255816 */ /* 0x000fe20000000025 */
[----:B0-----:R-:W-:Y:S01]  /*3d20*/  IMAD.WIDE.U32 R104, R115, 0x10000, RZ ;  /* 0x0001000073687825 */ /* 0x001fe200078e00ff */
[----:B------:R-:W-:-:S02]  /*3d30*/  @P5 PRMT R38, R109, 0x7610, R38 ;  /* 0x000076106d265816 */ /* 0x000fc40000000026 */
[----:B------:R-:W-:Y:S01]  /*3d40*/  @P5 PRMT R39, R111, 0x7610, R39 ;  /* 0x000076106f275816 */ /* 0x000fe20000000027 */
[----:B-1----:R-:W-:Y:S01]  /*3d50*/  IMAD.U32 R109, R117, 0x10000, RZ ;  /* 0x00010000756d7824 */ /* 0x002fe200078e00ff */
[----:B------:R-:W-:Y:S01]  /*3d60*/  ISETP.NE.U32.AND P5, PT, RZ, c[0x0][0x250], PT ;  /* 0x00009400ff007a0c */ /* 0x000fe20003fa5070 */
[----:B------:R-:W-:Y:S01]  /*3d70*/  IMAD.MOV.U32 R111, RZ, RZ, 0x8 ;  /* 0x00000008ff6f7424 */ /* 0x000fe200078e00ff */
[----:B------:R-:W-:Y:S02]  /*3d80*/  LOP3.LUT R104, R104, R113, RZ, 0xfc, !PT ;  /* 0x0000007168687212 */ /* 0x000fe400078efcff */
        /* <DEDUP_REMOVED lines=12> */
.L_x_118:
        /* <DEDUP_REMOVED lines=14> */
.L_x_119:
[----:B------:R-:W-:Y:S02]  /*3f30*/  IADD3 R2, R2, 0x100, RZ ;  /* 0x0000010002027810 */ /* 0x000fe40007ffe0ff */
.L_x_117:
[----:B------:R-:W-:Y:S05]  /*3f40*/  BSYNC B0 ;  /* 0x0000000000007941 */ /* 0x000fea0003800000 */
.L_x_116:
        /* <DEDUP_REMOVED lines=63> */
.L_x_122:
        /* <DEDUP_REMOVED lines=14> */
.L_x_123:
[----:B------:R-:W-:Y:S02]  /*4420*/  IADD3 R2, R2, 0x100, RZ ;  /* 0x0000010002027810 */ /* 0x000fe40007ffe0ff */
.L_x_121:
[----:B------:R-:W-:Y:S05]  /*4430*/  BSYNC B0 ;  /* 0x0000000000007941 */ /* 0x000fea0003800000 */
.L_x_120:
[----:B------:R-:W-:Y:S01]  /*4440*/  ISETP.GE.U32.AND P5, PT, R0, 0x700, PT ;  /* 0x000007000000780c */ /* 0x000fe20003fa6070 */
[----:B------:R-:W-:-:S12]  /*4450*/  BSSY B0, `(.L_x_124) ;  /* 0x000004d000007945 */ /* 0x000fd80003800000 */
[----:B------:R-:W-:Y:S05]  /*4460*/  @!P5 BRA `(.L_x_125) ;  /* 0x000004b00000d947 */ /* 0x000fea0003800000 */
[----:B------:R-:W-:-:S04]  /*4470*/  ISETP.NE.AND P5, PT, R33, RZ, PT ;  /* 0x000000ff2100720c */ /* 0x000fc80003fa5270 */
[----:B0-----:R-:W-:Y:S02]  /*4480*/  FSEL R109, R112, RZ, !P5 ;  /* 0x000000ff706d7208 */ /* 0x001fe40006800000 */
[----:B------:R-:W-:-:S03]  /*4490*/  ISETP.NE.U32.AND P5, PT, RZ, c[0x0][0x218], PT ;  /* 0x00008600ff007a0c */ /* 0x000fc60003fa5070 */
[-CC-:B-1----:R-:W-:Y:S01]  /*44a0*/  FFMA.FTZ R105, R181, R114.reuse, R109.reuse ;  /* 0x00000072b5697223 */ /* 0x182fe2000001006d */
[----:B------:R-:W-:Y:S01]  /*44b0*/  ISETP.NE.AND.EX P5, PT, RZ, c[0x0][0x21c], PT, P5 ;  /* 0x00008700ff007a0c */ /* 0x000fe20003fa5350 */
[-CC-:B------:R-:W-:Y:S02]  /*44c0*/  FFMA.FTZ R108, R180, R114.reuse, R109.reuse ;  /* 0x00000072b46c7223 */ /* 0x180fe4000001006d */
[-CC-:B------:R-:W-:Y:S02]  /*44d0*/  FFMA.FTZ R107, R185, R114.reuse, R109.reuse ;  /* 0x00000072b96b7223 */ /* 0x180fe4000001006d */
[----:B------:R-:W-:Y:S02]  /*44e0*/  FFMA.FTZ R109, R187, R114, R109 ;  /* 0x00000072bb6d7223 */ /* 0x000fe4000001006d */
[----:B------:R-:W-:Y:S02]  /*44f0*/  FADD.FTZ R104, R182, -R105 ;  /* 0x80000069b6687221 */ /* 0x000fe40000010000 */
[----:B------:R-:W-:-:S02]  /*4500*/  FADD.FTZ R108, R183, -R108 ;  /* 0x8000006cb76c7221 */ /* 0x000fc40000010000 */
[----:B------:R-:W-:Y:S02]  /*4510*/  FADD.FTZ R112, R184, -R107 ;  /* 0x8000006bb8707221 */ /* 0x000fe40000010000 */
[----:B------:R-:W-:Y:S01]  /*4520*/  @P5 IMAD.MOV.U32 R106, RZ, RZ, R168 ;  /* 0x000000ffff6a5224 */ /* 0x000fe200078e00a8 */
[----:B------:R-:W-:Y:S01]  /*4530*/  @P5 SHF.R.U64 R107, R168, 0x10, R169 ;  /* 0x00000010a86b5819 */ /* 0x000fe200000012a9 */
[----:B------:R-:W-:Y:S01]  /*4540*/  FADD.FTZ R114, R186, -R109 ;  /* 0x8000006dba727221 */ /* 0x000fe20000010000 */
[----:B------:R-:W-:Y:S01]  /*4550*/  @P5 SHF.R.U32.HI R105, RZ, 0x10, R169 ;  /* 0x00000010ff695819 */ /* 0x000fe200000116a9 */
[C---:B------:R-:W-:Y:S02]  /*4560*/  FMUL.FTZ R110, R3.reuse, R104 ;  /* 0x00000068036e7220 */ /* 0x040fe40000410000 */
[C---:B------:R-:W-:Y:S02]  /*4570*/  FMUL.FTZ R108, R3.reuse, R108 ;  /* 0x0000006c036c7220 */ /* 0x040fe40000410000 */
[----:B------:R-:W-:-:S02]  /*4580*/  FMUL.FTZ R112, R3, R112 ;  /* 0x0000007003707220 */ /* 0x000fc40000410000 */
[----:B------:R-:W-:Y:S01]  /*4590*/  FMUL.FTZ R114, R3, R114 ;  /* 0x0000007203727220 */ /* 0x000fe20000410000 */
[----:B------:R-:W-:Y:S01]  /*45a0*/  @P5 PRMT R3, RZ, 0x5410, R106 ;  /* 0x00005410ff035816 */ /* 0x000fe2000000006a */
[----:B------:R-:W-:Y:S02]  /*45b0*/  @P5 IMAD.MOV.U32 R104, RZ, RZ, R169 ;  /* 0x000000ffff685224 */ /* 0x000fe400078e00a9 */
[----:B------:R-:W-:Y:S02]  /*45c0*/  IMAD.MOV.U32 R109, RZ, RZ, 0x8 ;  /* 0x00000008ff6d7424 */ /* 0x000fe400078e00ff */
[----:B------:R-:W-:Y:S01]  /*45d0*/  @P5 FADD.FTZ R110, R110, R3 ;  /* 0x000000036e6e5221 */ /* 0x000fe20000010000 */
[----:B------:R-:W-:-:S05]  /*45e0*/  @P5 PRMT R3, RZ, 0x5410, R107 ;  /* 0x00005410ff035816 */ /* 0x000fca000000006b */
[----:B------:R-:W-:Y:S01]  /*45f0*/  @P5 FADD.FTZ R108, R108, R3 ;  /* 0x000000036c6c5221 */ /* 0x000fe20000010000 */
[----:B------:R-:W-:-:S03]  /*4600*/  @P5 PRMT R3, RZ, 0x5410, R104 ;  /* 0x00005410ff035816 */ /* 0x000fc60000000068 */
[----:B------:R0:W1:Y:S02]  /*4610*/  F2F.BF16.F32 R113, R108 ;  /* 0x0000006c00717304 */ /* 0x0000640000202000 */
[----:B------:R-:W-:Y:S01]  /*4620*/  @P5 FADD.FTZ R112, R112, R3 ;  /* 0x0000000370705221 */ /* 0x000fe20000010000 */
[----:B------:R-:W-:-:S05]  /*4630*/  @P5 PRMT R3, RZ, 0x5410, R105 ;  /* 0x00005410ff035816 */ /* 0x000fca0000000069 */
[----:B------:R-:W-:Y:S01]  /*4640*/  @P5 FADD.FTZ R114, R114, R3 ;  /* 0x0000000372725221 */ /* 0x000fe20000010000 */
[----:B------:R-:W-:-:S04]  /*4650*/  ISETP.NE.U32.AND P5, PT, RZ, c[0x0][0x258], PT ;  /* 0x00009600ff007a0c */ /* 0x000fc80003fa5070 */
[----:B------:R-:W-:-:S13]  /*4660*/  ISETP.NE.AND.EX P5, PT, RZ, c[0x0][0x25c], PT, P5 ;  /* 0x00009700ff007a0c */ /* 0x000fda0003fa5350 */
[----:B------:R-:W-:Y:S02]  /*4670*/  @P5 F2FP.BF16.PACK_AB R3, RZ, R110 ;  /* 0x0000006eff03523e */ /* 0x000fe400000010ff */
[----:B------:R-:W-:Y:S01]  /*4680*/  @P5 F2FP.BF16.PACK_AB R104, RZ, R108 ;  /* 0x0000006cff68523e */ /* 0x000fe200000010ff */
[----:B0-----:R-:W-:Y:S01]  /*4690*/  IMAD.WIDE.U32 R108, R2, R109, c[0x0][0x248] ;  /* 0x00009200026c7625 */ /* 0x001fe200078e006d */
[----:B------:R-:W-:Y:S02]  /*46a0*/  @P5 F2FP.BF16.PACK_AB R105, RZ, R112 ;  /* 0x00000070ff69523e */ /* 0x000fe400000010ff */
[----:B------:R-:W-:Y:S01]  /*46b0*/  @P5 F2FP.BF16.PACK_AB R106, RZ, R114 ;  /* 0x00000072ff6a523e */ /* 0x000fe200000010ff */
[----:B------:R-:W-:Y:S01]  /*46c0*/  F2F.BF16.F32 R112, R112 ;  /* 0x0000007000707304 */ /* 0x000fe20000202000 */
[----:B------:R-:W-:Y:S02]  /*46d0*/  @P5 PRMT R36, R3, 0x7610, R36 ;  /* 0x0000761003245816 */ /* 0x000fe40000000024 */
[----:B------:R-:W-:-:S02]  /*46e0*/  @P5 PRMT R37, R104, 0x7610, R37 ;  /* 0x0000761068255816 */ /* 0x000fc40000000025 */
[----:B------:R-:W-:Y:S01]  /*46f0*/  @P5 PRMT R38, R105, 0x7610, R38 ;  /* 0x0000761069265816 */ /* 0x000fe20000000026 */
[----:B-1----:R-:W-:Y:S01]  /*4700*/  IMAD.WIDE.U32 R104, R113, 0x10000, RZ ;  /* 0x0001000071687825 */ /* 0x002fe200078e00ff */
[----:B------:R-:W-:Y:S01]  /*4710*/  @P5 PRMT R39, R106, 0x7610, R39 ;  /* 0x000076106a275816 */ /* 0x000fe20000000027 */
[----:B------:R-:W0:Y:S01]  /*4720*/  F2F.BF16.F32 R114, R114 ;  /* 0x0000007200727304 */ /* 0x000e220000202000 */
[----:B------:R-:W-:-:S04]  /*4730*/  ISETP.NE.U32.AND P5, PT, RZ, c[0x0][0x258], PT ;  /* 0x00009600ff007a0c */ /* 0x000fc80003fa5070 */
[----:B------:R-:W-:-:S03]  /*4740*/  ISETP.NE.AND.EX P5, PT, RZ, c[0x0][0x25c], PT, P5 ;  /* 0x00009700ff007a0c */ /* 0x000fc60003fa5350 */
[----:B------:R-:W1:Y:S01]  /*4750*/  F2F.BF16.F32 R3, R110 ;  /* 0x0000006e00037304 */ /* 0x000e620000202000 */
[----:B0-----:R-:W-:-:S05]  /*4760*/  IMAD.U32 R107, R114, 0x10000, RZ ;  /* 0x00010000726b7824 */ /* 0x001fca00078e00ff */
[----:B------:R-:W-:Y:S02]  /*4770*/  LOP3.LUT R107, R105, R107, R112, 0xfe, !PT ;  /* 0x0000006b696b7212 */ /* 0x000fe400078efe70 */
[----:B-1----:R-:W-:Y:S02]  /*4780*/  LOP3.LUT R106, R104, R3, RZ, 0xfc, !PT ;  /* 0x00000003686a7212 */ /* 0x002fe400078efcff */
[----:B------:R-:W-:Y:S05]  /*4790*/  @!P5 BRA `(.L_x_126) ;  /* 0x000000800000d947 */ /* 0x000fea0003800000 */
        /* <DEDUP_REMOVED lines=8> */
.L_x_126:
[----:B------:R1:W-:Y:S01]  /*4820*/  STG.E.64 [R108.64], R106 ;  /* 0x0000006a6c007986 */ /* 0x0003e2000c101b04 */
[----:B------:R-:W-:-:S04]  /*4830*/  ISETP.NE.U32.AND P5, PT, RZ, c[0x0][0x250], PT ;  /* 0x00009400ff007a0c */ /* 0x000fc80003fa5070 */
[----:B------:R-:W-:-:S13]  /*4840*/  ISETP.NE.AND.EX P5, PT, RZ, c[0x0][0x254], PT, P5 ;  /* 0x00009500ff007a0c */ /* 0x000fda0003fa5350 */
[----:B------:R-:W-:Y:S02]  /*4850*/  @P5 PRMT R40, R3, 0x7610, R40 ;  /* 0x0000761003285816 */ /* 0x000fe40000000028 */
[----:B------:R-:W-:Y:S02]  /*4860*/  @P5 PRMT R41, R113, 0x7610, R41 ;  /* 0x0000761071295816 */ /* 0x000fe40000000029 */
[----:B------:R-:W-:Y:S02]  /*4870*/  @P5 PRMT R42, R112, 0x7610, R42 ;  /* 0x00007610702a5816 */ /* 0x000fe4000000002a */
[----:B------:R-:W-:Y:S01]  /*4880*/  @P5 PRMT R43, R114, 0x7610, R43 ;  /* 0x00007610722b5816 */ /* 0x000fe2000000002b */
[----:B------:R-:W-:Y:S05]  /*4890*/  @!P5 BRA `(.L_x_125) ;  /* 0x000000800000d947 */ /* 0x000fea0003800000 */
[----:B01----:R-:W-:Y:S02]  /*48a0*/  LEA R104, P5, R2, c[0x0][0x250], 0x3 ;  /* 0x0000940002687a11 */ /* 0x003fe400078a18ff */
[----:B------:R-:W-:Y:S02]  /*48b0*/  PRMT R107, R42, 0x5410, R43 ;  /* 0x000054102a6b7816 */ /* 0x000fe4000000002b */
[----:B------:R-:W-:-:S02]  /*48c0*/  LEA.HI.X R105, R2, c[0x0][0x254], RZ, 0x3, P5 ;  /* 0x0000950002697a11 */ /* 0x000fc400028f1cff */
[----:B------:R-:W-:-:S05]  /*48d0*/  LOP3.LUT R2, R41, 0xffff, RZ, 0xc0, !PT ;  /* 0x0000ffff29027812 */ /* 0x000fca00078ec0ff */
[----:B------:R-:W-:-:S05]  /*48e0*/  IMAD.WIDE.U32 R2, R2, 0x10000, RZ ;  /* 0x0001000002027825 */ /* 0x000fca00078e00ff */
[----:B------:R-:W-:Y:S02]  /*48f0*/  LOP3.LUT R3, R107, R3, RZ, 0xfc, !PT ;  /* 0x000000036b037212 */ /* 0x000fe400078efcff */
[----:B------:R-:W-:-:S05]  /*4900*/  LOP3.LUT R2, R2, 0xffff, R40, 0xf8, !PT ;  /* 0x0000ffff02027812 */ /* 0x000fca00078ef828 */
[----:B------:R0:W-:Y:S02]  /*4910*/  STG.E.64 [R104.64], R2 ;  /* 0x0000000268007986 */ /* 0x0001e4000c101b04 */
.L_x_125:
[----:B-1----:R-:W-:Y:S05]  /*4920*/  BSYNC B0 ;  /* 0x0000000000007941 */ /* 0x002fea0003800000 */
.L_x_124:
[----:B------:R-:W-:Y:S02]  /*4930*/  LOP3.LUT P5, RZ, R11, 0xff, RZ, 0xc0, !PT ;  /* 0x000000ff0bff7812 */ /* 0x000fe400078ac0ff */
[----:B------:R-:W-:Y:S02]  /*4940*/  IADD3 R34, R34, c[0x0][0x160], RZ ;  /* 0x0000580022227a10 */ /* 0x000fe40007ffe0ff */
[----:B------:R-:W-:Y:S02]  /*4950*/  SEL R11, RZ, 0x1, P5 ;  /* 0x00000001ff0b7807 */ /* 0x000fe40002800000 */
[----:B------:R-:W-:-:S13]  /*4960*/  ISETP.GE.AND P5, PT, R34, c[0x0][0x164], PT ;  /* 0x0000590022007a0c */ /* 0x000fda0003fa6270 */
[----:B0-----:R-:W-:Y:S01]  /*4970*/  @P5 CALL.REL.NOINC `(.L_x_83) ;  /* 0x0000001000005944 */ /* 0x001fe20003c00000 */
[----:B------:R-:W-:Y:S05]  /*4980*/  BRA `(.L_x_127) ;  /* 0xffffbf0000007947 */ /* 0x000fea000383ffff */
.L_x_83:
[----:B-1----:R-:W0:Y:S01]  /*4990*/  S2UR UR6, SR_CTAID.X ;  /* 0x00000000000679c3 */ /* 0x002e220000002500 */
[----:B------:R-:W0:Y:S01]  /*49a0*/  S2R R3, SR_TID.X ;  /* 0x0000000000037919 */ /* 0x000e220000002100 */
[----:B------:R-:W-:Y:S01]  /*49b0*/  LOP3.LUT P5, RZ, R0, 0xffffff00, RZ, 0xc0, !PT ;  /* 0xffffff0000ff7812 */ /* 0x000fe200078ac0ff */
[----:B-----5:R-:W-:Y:S01]  /*49c0*/  @P0 IMAD.MOV.U32 R9, RZ, RZ, 0x10 ;  /* 0x00000010ff090424 */ /* 0x020fe200078e00ff */
[----:B------:R-:W-:Y:S01]  /*49d0*/  @P2 MOV R17, 0x10 ;  /* 0x0000001000112802 */ /* 0x000fe20000000f00 */
[----:B------:R-:W-:Y:S02]  /*49e0*/  @P1 IMAD.MOV.U32 R13, RZ, RZ, 0x10 ;  /* 0x00000010ff0d1424 */ /* 0x000fe400078e00ff */
[----:B------:R-:W-:Y:S02]  /*49f0*/  @P3 IMAD.MOV.U32 R21, RZ, RZ, 0x10 ;  /* 0x00000010ff153424 */ /* 0x000fe400078e00ff */
[----:B------:R-:W-:-:S06]  /*4a00*/  @P4 IMAD.MOV.U32 R23, RZ, RZ, 0x10 ;  /* 0x00000010ff174424 */ /* 0x000fcc00078e00ff */
[----:B------:R-:W-:Y:S01]  /*4a10*/  @P5 IMAD.MOV.U32 R5, RZ, RZ, 0x10 ;  /* 0x00000010ff055424 */ /* 0x000fe200078e00ff */
[C---:B0-----:R-:W-:Y:S02]  /*4a20*/  LEA.HI R2, R3.reuse, UR6, RZ, 0x18 ;  /* 0x0000000603027c11 */ /* 0x041fe4000f8fc0ff */
[----:B------:R-:W-:-:S03]  /*4a30*/  LOP3.LUT R3, R3, 0xff, RZ, 0xc0, !PT ;  /* 0x000000ff03037812 */ /* 0x000fc600078ec0ff */
[----:B------:R-:W-:-:S05]  /*4a40*/  IMAD R2, R2, c[0x0][0x168], RZ ;  /* 0x00005a0002027a24 */ /* 0x000fca00078e02ff */
[----:B------:R-:W-:-:S05]  /*4a50*/  LEA.HI R22, R2, R3, RZ, 0x1e ;  /* 0x0000000302167211 */ /* 0x000fca00078ff0ff */
[----:B------:R-:W-:-:S04]  /*4a60*/  @P5 IMAD.WIDE.U32 R2, R22, R5, c[0x0][0x220] ;  /* 0x0000880016025625 */ /* 0x000fc800078e0005 */
[C---:B------:R-:W-:Y:S01]  /*4a70*/  @P5 IMAD.WIDE.U32 R4, R22.reuse, R5, c[0x0][0x228] ;  /* 0x00008a0016045625 */ /* 0x040fe200078e0005 */
[----:B------:R-:W-:Y:S01]  /*4a80*/  @P5 IADD3 R22, R22, 0x100, RZ ;  /* 0x0000010016165810 */ /* 0x000fe20007ffe0ff */
[----:B------:R0:W-:Y:S04]  /*4a90*/  @P5 STG.E.128 [R2.64], R72 ;  /* 0x0000004802005986 */ /* 0x0001e8000c101d04 */
[-C--:B------:R-:W-:Y:S01]  /*4aa0*/  @P0 IMAD.WIDE.U32 R6, R22, R9.reuse, c[0x0][0x220] ;  /* 0x0000880016060625 */ /* 0x080fe200078e0009 */
[----:B------:R1:W-:Y:S01]  /*4ab0*/  @P5 STG.E.128 [R4.64], R100 ;  /* 0x0000006404005986 */ /* 0x0003e2000c101d04 */
[----:B------:R-:W-:Y:S02]  /*4ac0*/  ISETP.GE.U32.AND P5, PT, R0, 0x700, PT ;  /* 0x000007000000780c */ /* 0x000fe40003fa6070 */
[C---:B------:R-:W-:Y:S01]  /*4ad0*/  @P0 IMAD.WIDE.U32 R8, R22.reuse, R9, c[0x0][0x228] ;  /* 0x00008a0016080625 */ /* 0x040fe200078e0009 */
[----:B------:R-:W-:Y:S01]  /*4ae0*/  @P0 IADD3 R22, R22, 0x100, RZ ;  /* 0x0000010016160810 */ /* 0x000fe20007ffe0ff */
[----:B------:R2:W-:Y:S04]  /*4af0*/  @P0 STG.E.128 [R6.64], R68 ;  /* 0x0000004406000986 */ /* 0x0005e8000c101d04 */
[CC--:B------:R-:W-:Y:S01]  /*4b00*/  @P1 IMAD.WIDE.U32 R10, R22.reuse, R13.reuse, c[0x0][0x220] ;  /* 0x00008800160a1625 */ /* 0x0c0fe200078e000d */
[----:B------:R2:W-:Y:S03]  /*4b10*/  @P0 STG.E.128 [R8.64], R96 ;  /* 0x0000006008000986 */ /* 0x0005e6000c101d04 */
        /* <DEDUP_REMOVED lines=13> */
[CC--:B0-----:R-:W-:Y:S01]  /*4bf0*/  @P4 IMAD.WIDE.U32 R2, R22.reuse, R23.reuse, c[0x0][0x220] ;  /* 0x0000880016024625 */ /* 0x0c1fe200078e0017 */
[----:B------:R2:W-:Y:S03]  /*4c00*/  @P3 STG.E.128 [R20.64], R84 ;  /* 0x0000005414003986 */ /* 0x0005e6000c101d04 */
[C---:B-1----:R-:W-:Y:S01]  /*4c10*/  @P4 IMAD.WIDE.U32 R4, R22.reuse, R23, c[0x0][0x228] ;  /* 0x00008a0016044625 */ /* 0x042fe200078e0017 */
[----:B------:R2:W-:Y:S01]  /*4c20*/  @P4 STG.E.128 [R2.64], R52 ;  /* 0x0000003402004986 */ /* 0x0005e2000c101d04 */
[----:B------:R-:W-:-:S03]  /*4c30*/  @P4 IADD3 R22, R22, 0x100, RZ ;  /* 0x0000010016164810 */ /* 0x000fc60007ffe0ff */
[----:B------:R2:W-:Y:S01]  /*4c40*/  @P4 STG.E.128 [R4.64], R80 ;  /* 0x0000005004004986 */ /* 0x0005e2000c101d04 */
[----:B------:R-:W-:Y:S05]  /*4c50*/  @!P5 EXIT ;  /* 0x000000000000d94d */ /* 0x000fea0003800000 */
[----:B--2---:R-:W-:-:S04]  /*4c60*/  IMAD.MOV.U32 R5, RZ, RZ, 0x10 ;  /* 0x00000010ff057424 */ /* 0x004fc800078e00ff */
[----:B------:R-:W-:-:S04]  /*4c70*/  IMAD.WIDE.U32 R2, R22, R5, c[0x0][0x220] ;  /* 0x0000880016027625 */ /* 0x000fc800078e0005 */
[----:B------:R-:W-:Y:S01]  /*4c80*/  IMAD.WIDE.U32 R4, R22, R5, c[0x0][0x228] ;  /* 0x00008a0016047625 */ /* 0x000fe200078e0005 */
[----:B------:R-:W-:Y:S04]  /*4c90*/  STG.E.128 [R2.64], R48 ;  /* 0x0000003002007986 */ /* 0x000fe8000c101d04 */
[----:B------:R-:W-:Y:S01]  /*4ca0*/  STG.E.128 [R4.64], R76 ;  /* 0x0000004c04007986 */ /* 0x000fe2000c101d04 */
[----:B------:R-:W-:Y:S05]  /*4cb0*/  EXIT ;  /* 0x000000000000794d */ /* 0x000fea0003800000 */
.L_x_98:
[----:B------:R-:W-:Y:S01]  /*4cc0*/  IMAD.MOV.U32 R107, RZ, RZ, R113 ;  /* 0x000000ffff6b7224 */ /* 0x000fe200078e0071 */
[----:B------:R-:W-:Y:S01]  /*4cd0*/  MOV R104, 0x4d20 ;  /* 0x00004d2000687802 */ /* 0x000fe20000000f00 */
[----:B------:R-:W-:Y:S02]  /*4ce0*/  IMAD.MOV.U32 R114, RZ, RZ, 0x10 ;  /* 0x00000010ff727424 */ /* 0x000fe400078e00ff */
[----:B------:R-:W-:-:S02]  /*4cf0*/  IMAD.MOV.U32 R177, RZ, RZ, 0x1f ;  /* 0x0000001fffb17424 */ /* 0x000fc400078e00ff */
[----:B------:R-:W-:Y:S02]  /*4d00*/  IMAD.MOV.U32 R116, RZ, RZ, -0x1 ;  /* 0xffffffffff747424 */ /* 0x000fe400078e00ff */
[----:B-----5:R-:W-:Y:S05]  /*4d10*/  CALL.REL.NOINC `($__internal_2_$__cuda_sm70_shflsync_down_p) ;  /* 0x0000045000007944 */ /* 0x020fea0003c00000 */
[----:B-1----:R-:W-:Y:S01]  /*4d20*/  IMAD.MOV.U32 R106, RZ, RZ, R177 ;  /* 0x000000ffff6a7224 */ /* 0x002fe200078e00b1 */
[----:B0-----:R-:W-:Y:S05]  /*4d30*/  BRA `(.L_x_128) ;  /* 0xffffd66000007947 */ /* 0x001fea000383ffff */
.L_x_99:
[----:B------:R-:W-:Y:S01]  /*4d40*/  IMAD.MOV.U32 R107, RZ, RZ, R112 ;  /* 0x000000ffff6b7224 */ /* 0x000fe200078e0070 */
[----:B------:R-:W-:Y:S01]  /*4d50*/  MOV R104, 0x4da0 ;  /* 0x00004da000687802 */ /* 0x000fe20000000f00 */
[----:B------:R-:W-:Y:S02]  /*4d60*/  IMAD.MOV.U32 R114, RZ, RZ, 0x10 ;  /* 0x00000010ff727424 */ /* 0x000fe400078e00ff */
[----:B------:R-:W-:Y:S02]  /*4d70*/  IMAD.MOV.U32 R177, RZ, RZ, 0x1f ;  /* 0x0000001fffb17424 */ /* 0x000fe400078e00ff */
[----:B------:R-:W-:Y:S02]  /*4d80*/  IMAD.MOV.U32 R116, RZ, RZ, -0x1 ;  /* 0xffffffffff747424 */ /* 0x000fe400078e00ff */
[----:B01---5:R-:W-:Y:S05]  /*4d90*/  CALL.REL.NOINC `($__internal_2_$__cuda_sm70_shflsync_down_p) ;  /* 0x000003d000007944 */ /* 0x023fea0003c00000 */
[----:B------:R-:W-:Y:S01]  /*4da0*/  FADD.FTZ R113, R106, R113 ;  /* 0x000000716a717221 */ /* 0x000fe20000010000 */
[----:B------:R-:W-:Y:S01]  /*4db0*/  MOV R104, 0x4e20 ;  /* 0x00004e2000687802 */ /* 0x000fe20000000f00 */
[----:B-1----:R-:W-:Y:S02]  /*4dc0*/  FADD.FTZ R112, R112, R177 ;  /* 0x000000b170707221 */ /* 0x002fe40000010000 */
[----:B0-----:R-:W-:-:S02]  /*4dd0*/  IMAD.MOV.U32 R114, RZ, RZ, 0x8 ;  /* 0x00000008ff727424 */ /* 0x001fc400078e00ff */
[----:B------:R-:W-:Y:S02]  /*4de0*/  IMAD.MOV.U32 R177, RZ, RZ, 0x1f ;  /* 0x0000001fffb17424 */ /* 0x000fe400078e00ff */
[----:B------:R-:W-:Y:S02]  /*4df0*/  IMAD.MOV.U32 R116, RZ, RZ, -0x1 ;  /* 0xffffffffff747424 */ /* 0x000fe400078e00ff */
[----:B------:R-:W-:Y:S02]  /*4e00*/  IMAD.MOV.U32 R107, RZ, RZ, R113 ;  /* 0x000000ffff6b7224 */ /* 0x000fe400078e0071 */
[----:B------:R-:W-:Y:S05]  /*4e10*/  CALL.REL.NOINC `($__internal_2_$__cuda_sm70_shflsync_down_p) ;  /* 0x0000035000007944 */ /* 0x000fea0003c00000 */
[----:B-1----:R-:W-:Y:S01]  /*4e20*/  MOV R106, R177 ;  /* 0x000000b1006a7202 */ /* 0x002fe20000000f00 */
[----:B0-----:R-:W-:Y:S01]  /*4e30*/  IMAD.MOV.U32 R107, RZ, RZ, R112 ;  /* 0x000000ffff6b7224 */ /* 0x001fe200078e0070 */
[----:B------:R-:W-:Y:S01]  /*4e40*/  MOV R104, 0x4e90 ;  /* 0x00004e9000687802 */ /* 0x000fe20000000f00 */
[----:B------:R-:W-:Y:S02]  /*4e50*/  IMAD.MOV.U32 R114, RZ, RZ, 0x8 ;  /* 0x00000008ff727424 */ /* 0x000fe400078e00ff */
[----:B------:R-:W-:Y:S02]  /*4e60*/  IMAD.MOV.U32 R177, RZ, RZ, 0x1f ;  /* 0x0000001fffb17424 */ /* 0x000fe400078e00ff */
[----:B------:R-:W-:-:S02]  /*4e70*/  IMAD.MOV.U32 R116, RZ, RZ, -0x1 ;  /* 0xffffffffff747424 */ /* 0x000fc400078e00ff */
[----:B------:R-:W-:Y:S05]  /*4e80*/  CALL.REL.NOINC `($__internal_2_$__cuda_sm70_shflsync_down_p) ;  /* 0x000002e000007944 */ /* 0x000fea0003c00000 */
[----:B------:R-:W-:Y:S01]  /*4e90*/  FADD.FTZ R113, R106, R113 ;  /* 0x000000716a717221 */ /* 0x000fe20000010000 */
[----:B------:R-:W-:Y:S01]  /*4ea0*/  MOV R104, 0x4f10 ;  /* 0x00004f1000687802 */ /* 0x000fe20000000f00 */
[----:B-1----:R-:W-:-:S02]  /*4eb0*/  FADD.FTZ R112, R112, R177 ;  /* 0x000000b170707221 */ /* 0x002fc40000010000 */
[----:B0-----:R-:W-:Y:S02]  /*4ec0*/  IMAD.MOV.U32 R114, RZ, RZ, 0x4 ;  /* 0x00000004ff727424 */ /* 0x001fe400078e00ff */
[----:B------:R-:W-:Y:S02]  /*4ed0*/  IMAD.MOV.U32 R177, RZ, RZ, 0x1f ;  /* 0x0000001fffb17424 */ /* 0x000fe400078e00ff */
[----:B------:R-:W-:Y:S02]  /*4ee0*/  IMAD.MOV.U32 R116, RZ, RZ, -0x1 ;  /* 0xffffffffff747424 */ /* 0x000fe400078e00ff */
[----:B------:R-:W-:Y:S02]  /*4ef0*/  IMAD.MOV.U32 R107, RZ, RZ, R113 ;  /* 0x000000ffff6b7224 */ /* 0x000fe400078e0071 */
[----:B------:R-:W-:Y:S05]  /*4f00*/  CALL.REL.NOINC `($__internal_2_$__cuda_sm70_shflsync_down_p) ;  /* 0x0000026000007944 */ /* 0x000fea0003c00000 */
[----:B-1----:R-:W-:Y:S01]  /*4f10*/  IMAD.MOV.U32 R106, RZ, RZ, R177 ;  /* 0x000000ffff6a7224 */ /* 0x002fe200078e00b1 */
[----:B------:R-:W-:Y:S01]  /*4f20*/  MOV R104, 0x4f80 ;  /* 0x00004f8000687802 */ /* 0x000fe20000000f00 */
[----:B0-----:R-:W-:Y:S02]  /*4f30*/  IMAD.MOV.U32 R107, RZ, RZ, R112 ;  /* 0x000000ffff6b7224 */ /* 0x001fe400078e0070 */
[----:B------:R-:W-:-:S02]  /*4f40*/  IMAD.MOV.U32 R114, RZ, RZ, 0x4 ;  /* 0x00000004ff727424 */ /* 0x000fc400078e00ff */
[----:B------:R-:W-:Y:S02]  /*4f50*/  IMAD.MOV.U32 R177, RZ, RZ, 0x1f ;  /* 0x0000001fffb17424 */ /* 0x000fe400078e00ff */
[----:B------:R-:W-:Y:S02]  /*4f60*/  IMAD.MOV.U32 R116, RZ, RZ, -0x1 ;  /* 0xffffffffff747424 */ /* 0x000fe400078e00ff */
[----:B------:R-:W-:Y:S05]  /*4f70*/  CALL.REL.NOINC `($__internal_2_$__cuda_sm70_shflsync_down_p) ;  /* 0x000001f000007944 */ /* 0x000fea0003c00000 */
[----:B------:R-:W-:Y:S01]  /*4f80*/  FADD.FTZ R113, R106, R113 ;  /* 0x000000716a717221 */ /* 0x000fe20000010000 */
[----:B------:R-:W-:Y:S01]  /*4f90*/  MOV R104, 0x5000 ;  /* 0x0000500000687802 */ /* 0x000fe20000000f00 */
[----:B-1----:R-:W-:Y:S02]  /*4fa0*/  FADD.FTZ R112, R112, R177 ;  /* 0x000000b170707221 */ /* 0x002fe40000010000 */
[----:B0-----:R-:W-:Y:S01]  /*4fb0*/  IMAD.MOV.U32 R114, RZ, RZ, 0x2 ;  /* 0x00000002ff727424 */ /* 0x001fe200078e00ff */
[----:B------:R-:W-:Y:S01]  /*4fc0*/  MOV R107, R113 ;  /* 0x00000071006b7202 */ /* 0x000fe20000000f00 */
[----:B------:R-:W-:Y:S02]  /*4fd0*/  IMAD.MOV.U32 R177, RZ, RZ, 0x1f ;  /* 0x0000001fffb17424 */ /* 0x000fe400078e00ff */
[----:B------:R-:W-:-:S02]  /*4fe0*/  IMAD.MOV.U32 R116, RZ, RZ, -0x1 ;  /* 0xffffffffff747424 */ /* 0x000fc400078e00ff */
[----:B------:R-:W-:Y:S05]  /*4ff0*/  CALL.REL.NOINC `($__internal_2_$__cuda_sm70_shflsync_down_p) ;  /* 0x0000017000007944 */ /* 0x000fea0003c00000 */
[----:B-1----:R-:W-:Y:S01]  /*5000*/  IMAD.MOV.U32 R106, RZ, RZ, R177 ;  /* 0x000000ffff6a7224 */ /* 0x002fe200078e00b1 */
[----:B------:R-:W-:Y:S01]  /*5010*/  MOV R104, 0x5070 ;  /* 0x0000507000687802 */ /* 0x000fe20000000f00 */
[----:B0-----:R-:W-:-:S02]  /*5020*/  IMAD.MOV.U32 R107, RZ, RZ, R112 ;  /* 0x000000ffff6b7224 */ /* 0x001fc400078e0070 */
[----:B------:R-:W-:Y:S02]  /*5030*/  IMAD.MOV.U32 R114, RZ, RZ, 0x2 ;  /* 0x00000002ff727424 */ /* 0x000fe400078e00ff */
[----:B------:R-:W-:Y:S02]  /*5040*/  IMAD.MOV.U32 R177, RZ, RZ, 0x1f ;  /* 0x0000001fffb17424 */ /* 0x000fe400078e00ff */
[----:B------:R-:W-:Y:S02]  /*5050*/  IMAD.MOV.U32 R116, RZ, RZ, -0x1 ;  /* 0xffffffffff747424 */ /* 0x000fe400078e00ff */
[----:B------:R-:W-:Y:S05]  /*5060*/  CALL.REL.NOINC `($__internal_2_$__cuda_sm70_shflsync_down_p) ;  /* 0x0000010000007944 */ /* 0x000fea0003c00000 */
[----:B------:R-:W-:Y:S01]  /*5070*/  FADD.FTZ R108, R106, R113 ;  /* 0x000000716a6c7221 */ /* 0x000fe20000010000 */
[----:B------:R-:W-:Y:S01]  /*5080*/  MOV R104, 0x50f0 ;  /* 0x000050f000687802 */ /* 0x000fe20000000f00 */
[----:B-1----:R-:W-:Y:S02]  /*5090*/  FADD.FTZ R112, R112, R177 ;  /* 0x000000b170707221 */ /* 0x002fe40000010000 */
[----:B0-----:R-:W-:Y:S02]  /*50a0*/  IMAD.MOV.U32 R114, RZ, RZ, 0x1 ;  /* 0x00000001ff727424 */ /* 0x001fe400078e00ff */
[----:B------:R-:W-:-:S02]  /*50b0*/  IMAD.MOV.U32 R177, RZ, RZ, 0x1f ;  /* 0x0000001fffb17424 */ /* 0x000fc400078e00ff */
[----:B------:R-:W-:Y:S02]  /*50c0*/  IMAD.MOV.U32 R116, RZ, RZ, -0x1 ;  /* 0xffffffffff747424 */ /* 0x000fe400078e00ff */
[----:B------:R-:W-:Y:S02]  /*50d0*/  IMAD.MOV.U32 R107, RZ, RZ, R108 ;  /* 0x000000ffff6b7224 */ /* 0x000fe400078e006c */
[----:B------:R-:W-:Y:S05]  /*50e0*/  CALL.REL.NOINC `($__internal_2_$__cuda_sm70_shflsync_down_p) ;  /* 0x0000008000007944 */ /* 0x000fea0003c00000 */
[----:B-1----:R-:W-:Y:S01]  /*50f0*/  IMAD.MOV.U32 R111, RZ, RZ, R177 ;  /* 0x000000ffff6f7224 */ /* 0x002fe200078e00b1 */
[----:B------:R-:W-:Y:S01]  /*5100*/  MOV R104, 0x5160 ;  /* 0x0000516000687802 */ /* 0x000fe20000000f00 */
[----:B0-----:R-:W-:Y:S02]  /*5110*/  IMAD.MOV.U32 R107, RZ, RZ, R112 ;  /* 0x000000ffff6b7224 */ /* 0x001fe400078e0070 */
[----:B------:R-:W-:Y:S02]  /*5120*/  IMAD.MOV.U32 R114, RZ, RZ, 0x1 ;  /* 0x00000001ff727424 */ /* 0x000fe400078e00ff */
[----:B------:R-:W-:Y:S02]  /*5130*/  IMAD.MOV.U32 R177, RZ, RZ, 0x1f ;  /* 0x0000001fffb17424 */ /* 0x000fe400078e00ff */
[----:B------:R-:W-:-:S02]  /*5140*/  IMAD.MOV.U32 R116, RZ, RZ, -0x1 ;  /* 0xffffffffff747424 */ /* 0x000fc400078e00ff */
[----:B------:R-:W-:Y:S05]  /*5150*/  CALL.REL.NOINC `($__internal_2_$__cuda_sm70_shflsync_down_p) ;  /* 0x0000001000007944 */ /* 0x000fea0003c00000 */
[----:B01----:R-:W-:Y:S05]  /*5160*/  BRA `(.L_x_129) ;  /* 0xffffd35000007947 */ /* 0x003fea000383ffff */
        .weak           $__internal_2_$__cuda_sm70_shflsync_down_p
        .type           $__internal_2_$__cuda_sm70_shflsync_down_p,@function
        .size           $__internal_2_$__cuda_sm70_shflsync_down_p,(.L_x_3364 - $__internal_2_$__cuda_sm70_shflsync_down_p)
$__internal_2_$__cuda_sm70_shflsync_down_p:
[----:B------:R-:W-:Y:S01]  /*5170*/  IMAD.MOV.U32 R105, RZ, RZ, 0x0 ;  /* 0x00000000ff697424 */ /* 0x000fe200078e00ff */
[----:B------:R-:W-:Y:S04]  /*5180*/  WARPSYNC R116 ;  /* 0x0000007400007348 */ /* 0x000fe80003800000 */
[----:B------:R0:W1:Y:S01]  /*5190*/  SHFL.DOWN PT, R177, R107, R114, R177 ;  /* 0x080000726bb17389 */ /* 0x00006200000e00b1 */
[----:B------:R-:W-:Y:S05]  /*51a0*/  RET.REL.NODEC R104 `(_ZN10layer_norm31ln_parallel_residual_bwd_kernelINS_13Kernel_traitsI13__nv_bfloat16S2_S2_S2_fjLj7168ELj1ELj1ELj8ELj8ENS_18Kernel_traits_baseILj7168ES2_S2_S2_S2_fjLj256EEEEELb0ELb1ELb0EEEvNS_9BwdParamsE) ;  /* 0xffffae5068007950 */ /* 0x000fea0003c3ffff */
.L_x_130:
        /* <DEDUP_REMOVED lines=13> */
.L_x_3364:


//--------------------- .text._ZN10layer_norm31ln_parallel_residual_bwd_kernelINS_13Kernel_traitsI13__nv_bfloat16S2_S2_S2_fjLj7168ELj1ELj1ELj8ELj8ENS_18Kernel_traits_baseILj7168ES2_S2_S2_S2_fjLj256EEEEELb0ELb1ELb1EEEvNS_9BwdParamsE --------------------------
	.section	.text._ZN10layer_norm31ln_parallel_residual_bwd_kernelINS_13Kernel_traitsI13__nv_bfloat16S2_S2_S2_fjLj7168ELj1ELj1ELj8ELj8ENS_18Kernel_traits_baseILj7168ES2_S2_S2_S2_fjLj256EEEEELb0ELb1ELb1EEEvNS_9BwdParamsE,"ax",@progbits
	.sectioninfo	@"SHI_REGISTERS=213"
	.align	128
        .global         _ZN10layer_norm31ln_parallel_residual_bwd_kernelINS_13Kernel_traitsI13__nv_bfloat16S2_S2_S2_fjLj7168ELj1ELj1ELj8ELj8ENS_18Kernel_traits_baseILj7168ES2_S2_S2_S2_fjLj256EEEEELb0ELb1ELb1EEEvNS_9BwdParamsE
        .type           _ZN10layer_norm31ln_parallel_residual_bwd_kernelINS_13Kernel_traitsI13__nv_bfloat16S2_S2_S2_fjLj7168ELj1ELj1ELj8ELj8ENS_18Kernel_traits_baseILj7168ES2_S2_S2_S2_fjLj256EEEEELb0ELb1ELb1EEEvNS_9BwdParamsE,@function
        .size           _ZN10layer_norm31ln_parallel_residual_bwd_kernelINS_13Kernel_traitsI13__nv_bfloat16S2_S2_S2_fjLj7168ELj1ELj1ELj8ELj8ENS_18Kernel_traits_baseILj7168ES2_S2_S2_S2_fjLj256EEEEELb0ELb1ELb1EEEvNS_9BwdParamsE,(.L_x_3365 - _ZN10layer_norm31ln_parallel_residual_bwd_kernelINS_13Kernel_traitsI13__nv_bfloat16S2_S2_S2_fjLj7168ELj1ELj1ELj8ELj8ENS_18Kernel_traits_baseILj7168ES2_S2_S2_S2_fjLj256EEEEELb0ELb1ELb1EEEvNS_9BwdParamsE)
        .other          _ZN10layer_norm31ln_parallel_residual_bwd_kernelINS_13Kernel_traitsI13__nv_bfloat16S2_S2_S2_fjLj7168ELj1ELj1ELj8ELj8ENS_18Kernel_traits_baseILj7168ES2_S2_S2_S2_fjLj256EEEEELb0ELb1ELb1EEEvNS_9BwdParamsE,@"STO_CUDA_ENTRY STV_DEFAULT"
_ZN10layer_norm31ln_parallel_residual_bwd_kernelINS_13Kernel_traitsI13__nv_bfloat16S2_S2_S2_fjLj7168ELj1ELj1ELj8ELj8ENS_18Kernel_traits_baseILj7168ES2_S2_S2_S2_fjLj256EEEEELb0ELb1ELb1EEEvNS_9BwdParamsE:
.text._ZN10layer_norm31ln_parallel_residual_bwd_kernelINS_13Kernel_traitsI13__nv_bfloat16S2_S2_S2_fjLj7168ELj1ELj1ELj8ELj8ENS_18Kernel_traits_baseILj7168ES2_S2_S2_S2_fjLj256EEEEELb0ELb1ELb1EEEvNS_9BwdParamsE:
[----:B------:R-:W-:Y:S02]  /*0000*/  IMAD.MOV.U32 R1, RZ, RZ, c[0x0][0x28] ;  /* 0x00000a00ff017624 */ /* 0x000fe400078e00ff */
[----:B------:R-:W0:Y:S01]  /*0010*/  S2UR UR4, SR_CTAID.X ;  /* 0x00000000000479c3 */ /* 0x000e220000002500 */
[----:B------:R-:W0:Y:S02]  /*0020*/  S2R R157, SR_TID.X ;  /* 0x00000000009d7919 */ /* 0x000e240000002100 */
        /* <DEDUP_REMOVED lines=33> */
.L_x_131:
[----:B------:R-:W-:-:S05]  /*0240*/  IMAD.SHL.U32 R0, R157, 0x8, RZ ;  /* 0x000000089d007824 */ /* 0x000fca00078e00ff */
[----:B------:R-:W-:-:S04]  /*0250*/  LOP3.LUT R0, R0, 0x7f8, RZ, 0xc0, !PT ;  /* 0x000007f800007812 */ /* 0x000fc800078ec0ff */
[----:B------:R-:W-:-:S05]  /*0260*/  IADD3 R2, P0, R0, c[0x0][0x1b0], RZ ;  /* 0x00006c0000027a10 */ /* 0x000fca0007f1e0ff */
[----:B------:R-:W-:-:S05]  /*0270*/  IMAD.X R3, RZ, RZ, c[0x0][0x1b4], P0 ;  /* 0x00006d00ff037624 */ /* 0x000fca00000e06ff */
[----:B------:R-:W2:Y:S04]  /*0280*/  LDG.E.64 R4, [R2.64] ;  /* 0x0000000402047981 */ /* 0x000ea8000c1e1b00 */
[----:B------:R-:W3:Y:S04]  /*0290*/  LDG.E.64 R6, [R2.64+0x800] ;  /* 0x0008000402067981 */ /* 0x000ee8000c1e1b00 */
[----:B------:R-:W4:Y:S04]  /*02a0*/  LDG.E.64 R8, [R2.64+0x1000] ;  /* 0x0010000402087981 */ /* 0x000f28000c1e1b00 */
[----:B------:R-:W5:Y:S04]  /*02b0*/  LDG.E.64 R10, [R2.64+0x1800] ;  /* 0x00180004020a7981 */ /* 0x000f68000c1e1b00 */
[----:B------:R-:W5:Y:S04]  /*02c0*/  LDG.E.64 R12, [R2.64+0x2000] ;  /* 0x00200004020c7981 */ /* 0x000f68000c1e1b00 */
[----:B------:R-:W5:Y:S04]  /*02d0*/  LDG.E.64 R14, [R2.64+0x2800] ;  /* 0x00280004020e7981 */ /* 0x000f68000c1e1b00 */
[----:B------:R-:W5:Y:S01]  /*02e0*/  LDG.E.64 R16, [R2.64+0x3000] ;  /* 0x0030000402107981 */ /* 0x000f62000c1e1b00 */
[----:B------:R-:W-:Y:S01]  /*02f0*/  HFMA2.MMA R166, -RZ, RZ, 0, 5.9604644775390625e-08 ;  /* 0x00000001ffa67435 */ /* 0x000fe200000001ff */
        /* <DEDUP_REMOVED lines=28> */
[----:B--2---:R-:W-:-:S02]  /*04c0*/  SHF.R.U64 R85, R4, 0x10, R5 ;  /* 0x0000001004557819 */ /* 0x004fc40000001205 */
[----:B------:R-:W-:Y:S02]  /*04d0*/  SHF.R.U32.HI R84, RZ, 0x10, R5 ;  /* 0x00000010ff547819 */ /* 0x000fe40000011605 */
[--C-:B---3--:R-:W-:Y:S02]  /*04e0*/  SHF.R.U64 R83, R6, 0x10, R7.reuse ;  /* 0x0000001006537819 */ /* 0x108fe40000001207 */
[----:B------:R-:W-:Y:S02]  /*04f0*/  SHF.R.U32.HI R82, RZ, 0x10, R7 ;  /* 0x00000010ff527819 */ /* 0x000fe40000011607 */
[--C-:B----4-:R-:W-:Y:S02]  /*0500*/  SHF.R.U64 R81, R8, 0x10, R9.reuse ;  /* 0x0000001008517819 */ /* 0x110fe40000001209 */
[----:B------:R-:W-:Y:S02]  /*0510*/  SHF.R.U32.HI R80, RZ, 0x10, R9 ;  /* 0x00000010ff507819 */ /* 0x000fe40000011609 */
[----:B-----5:R-:W-:-:S02]  /*0520*/  SHF.R.U64 R79, R10, 0x10, R11 ;  /* 0x000000100a4f7819 */ /* 0x020fc4000000120b */
[----:B------:R-:W-:Y:S02]  /*0530*/  SHF.R.U32.HI R78, RZ, 0x10, R11 ;  /* 0x00000010ff4e7819 */ /* 0x000fe4000001160b */
[--C-:B------:R-:W-:Y:S02]  /*0540*/  SHF.R.U64 R77, R12, 0x10, R13.reuse ;  /* 0x000000100c4d7819 */ /* 0x100fe4000000120d */
[----:B------:R-:W-:Y:S02]  /*0550*/  SHF.R.U32.HI R76, RZ, 0x10, R13 ;  /* 0x00000010ff4c7819 */ /* 0x000fe4000001160d */
[--C-:B------:R-:W-:Y:S02]  /*0560*/  SHF.R.U64 R75, R14, 0x10, R15.reuse ;  /* 0x000000100e4b7819 */ /* 0x100fe4000000120f */
[----:B------:R-:W-:Y:S02]  /*0570*/  SHF.R.U32.HI R74, RZ, 0x10, R15 ;  /* 0x00000010ff4a7819 */ /* 0x000fe4000001160f */
[----:B------:R-:W-:-:S02]  /*0580*/  SHF.R.U64 R73, R16, 0x10, R17 ;  /* 0x0000001010497819 */ /* 0x000fc40000001211 */
[----:B------:R-:W-:Y:S02]  /*0590*/  SHF.R.U32.HI R72, RZ, 0x10, R17 ;  /* 0x00000010ff487819 */ /* 0x000fe40000011611 */
        /* <DEDUP_REMOVED lines=28> */
.L_x_150:
[----:B------:R-:W-:Y:S01]  /*0760*/  IMAD R4, R156, c[0x0][0x168], RZ ;  /* 0x00005a009c047a24 */ /* 0x000fe200078e02ff */
[----:B------:R-:W-:Y:S01]  /*0770*/  LOP3.LUT R6, R157, 0xff, RZ, 0xc0, !PT ;  /* 0x000000ff9d067812 */ /* 0x000fe200078ec0ff */
[----:B------:R-:W-:-:S02]  /*0780*/  IMAD.MOV.U32 R16, RZ, RZ, 0x8 ;  /* 0x00000008ff107424 */ /* 0x000fc400078e00ff */
[----:B------:R-:W-:Y:S01]  /*0790*/  IMAD.MOV.U32 R49, RZ, RZ, 0x4 ;  /* 0x00000004ff317424 */ /* 0x000fe200078e00ff */
[----:B------:R-:W-:-:S04]  /*07a0*/  SHF.R.S32.HI R5, RZ, 0x1f, R4 ;  /* 0x0000001fff057819 */ /* 0x000fc80000011404 */
[----:B------:R-:W-:-:S04]  /*07b0*/  LEA.HI R5, R5, R4, RZ, 0x2 ;  /* 0x0000000405057211 */ /* 0x000fc800078f10ff */
[----:B------:R-:W-:-:S04]  /*07c0*/  LEA.HI.SX32 R45, R5, R6, 0x1e ;  /* 0x00000006052d7211 */ /* 0x000fc800078ff2ff */
[C---:B------:R-:W-:Y:S01]  /*07d0*/  IADD3 R51, R45.reuse, 0x100, RZ ;  /* 0x000001002d337810 */ /* 0x040fe20007ffe0ff */
[C---:B------:R-:W-:Y:S01]  /*07e0*/  IMAD.SHL.U32 R163, R45.reuse, 0x8, RZ ;  /* 0x000000082da37824 */ /* 0x040fe200078e00ff */
[C---:B------:R-:W-:Y:S01]  /*07f0*/  IADD3 R55, R45.reuse, 0x200, RZ ;  /* 0x000002002d377810 */ /* 0x040fe20007ffe0ff */
[C---:B------:R-:W-:Y:S01]  /*0800*/  IMAD.WIDE.U32 R4, R45.reuse, R16, c[0x0][0x208] ;  /* 0x000082002d047625 */ /* 0x040fe200078e0010 */
[----:B------:R-:W-:Y:S02]  /*0810*/  IADD3 R167, R45, 0x300, RZ ;  /* 0x000003002da77810 */ /* 0x000fe40007ffe0ff */
[----:B------:R-:W-:Y:S02]  /*0820*/  SHF.R.U32.HI R164, RZ, 0x1d, R45 ;  /* 0x0000001dffa47819 */ /* 0x000fe4000001162d */
[----:B------:R-:W-:Y:S01]  /*0830*/  IADD3 R18, P0, R163, c[0x0][0x188], RZ ;  /* 0x00006200a3127a10 */ /* 0x000fe20007f1e0ff */
[----:B------:R-:W-:Y:S01]  /*0840*/  IMAD.SHL.U32 R158, R55, 0x8, RZ ;  /* 0x00000008379e7824 */ /* 0x000fe200078e00ff */
[----:B------:R-:W-:-:S02]  /*0850*/  SHF.L.U32 R162, R51, 0x3, RZ ;  /* 0x0000000333a27819 */ /* 0x000fc400000006ff */
[----:B------:R-:W-:Y:S01]  /*0860*/  IADD3 R169, R45, 0x400, RZ ;  /* 0x000004002da97810 */ /* 0x000fe20007ffe0ff */
[----:B------:R-:W-:Y:S01]  /*0870*/  IMAD.SHL.U32 R71, R167, 0x8, RZ ;  /* 0x00000008a7477824 */ /* 0x000fe200078e00ff */
[----:B------:R-:W-:Y:S02]  /*0880*/  IADD3.X R19, R164, c[0x0][0x18c], RZ, P0, !PT ;  /* 0x00006300a4137a10 */ /* 0x000fe400007fe4ff */
[----:B------:R-:W-:Y:S02]  /*0890*/  SHF.R.U32.HI R161, RZ, 0x1d, R51 ;  /* 0x0000001dffa17819 */ /* 0x000fe40000011633 */
[C---:B------:R-:W-:Y:S02]  /*08a0*/  IADD3 R171, R45.reuse, 0x500, RZ ;  /* 0x000005002dab7810 */ /* 0x040fe40007ffe0ff */
[----:B------:R-:W-:Y:S01]  /*08b0*/  IADD3 R173, R45, 0x600, RZ ;  /* 0x000006002dad7810 */ /* 0x000fe20007ffe0ff */
[----:B------:R-:W-:Y:S01]  /*08c0*/  IMAD.SHL.U32 R69, R169, 0x8, RZ ;  /* 0x00000008a9457824 */ /* 0x000fe200078e00ff */
[----:B------:R-:W-:-:S02]  /*08d0*/  IADD3 R32, P0, R162, c[0x0][0x188], RZ ;  /* 0x00006200a2207a10 */ /* 0x000fc40007f1e0ff */
[----:B------:R-:W-:Y:S01]  /*08e0*/  SHF.R.U32.HI R159, RZ, 0x1d, R55 ;  /* 0x0000001dff9f7819 */ /* 0x000fe20000011637 */
[-C--:B------:R-:W-:Y:S01]  /*08f0*/  IMAD.WIDE.U32 R6, R51, R16.reuse, c[0x0][0x208] ;  /* 0x0000820033067625 */ /* 0x080fe200078e0010 */
[----:B------:R-:W-:Y:S01]  /*0900*/  IADD3 R34, P1, R158, c[0x0][0x188], RZ ;  /* 0x000062009e227a10 */ /* 0x000fe20007f3e0ff */
[----:B------:R-:W2:Y:S01]  /*0910*/  LDG.E.64 R4, [R4.64] ;  /* 0x0000000404047981 */ /* 0x000ea2000c1e1b00 */
[----:B------:R-:W-:Y:S01]  /*0920*/  IADD3.X R33, R161, c[0x0][0x18c], RZ, P0, !PT ;  /* 0x00006300a1217a10 */ /* 0x000fe200007fe4ff */
[-C--:B------:R-:W-:Y:S01]  /*0930*/  IMAD.WIDE.U32 R8, R55, R16.reuse, c[0x0][0x208] ;  /* 0x0000820037087625 */ /* 0x080fe200078e0010 */
[----:B------:R-:W-:Y:S01]  /*0940*/  SHF.R.U32.HI R70, RZ, 0x1d, R167 ;  /* 0x0000001dff467819 */ /* 0x000fe200000116a7 */
[----:B------:R-:W3:Y:S01]  /*0950*/  LDG.E.64 R18, [R18.64] ;  /* 0x0000000412127981 */ /* 0x000ee2000c1e1b00 */
[----:B------:R-:W-:Y:S01]  /*0960*/  IADD3 R36, P0, R71, c[0x0][0x188], RZ ;  /* 0x0000620047247a10 */ /* 0x000fe20007f1e0ff */
[----:B------:R-:W-:Y:S01]  /*0970*/  IMAD.SHL.U32 R65, R173, 0x8, RZ ;  /* 0x00000008ad417824 */ /* 0x000fe200078e00ff */
[----:B------:R-:W-:Y:S01]  /*0980*/  SHF.L.U32 R67, R171, 0x3, RZ ;  /* 0x00000003ab437819 */ /* 0x000fe200000006ff */
[-C--:B------:R-:W-:Y:S01]  /*0990*/  IMAD.WIDE.U32 R10, R167, R16.reuse, c[0x0][0x208] ;  /* 0x00008200a70a7625 */ /* 0x080fe200078e0010 */
[----:B------:R-:W-:Y:S01]  /*09a0*/  IADD3.X R35, R159, c[0x0][0x18c], RZ, P1, !PT ;  /* 0x000063009f237a10 */ /* 0x000fe20000ffe4ff */
[----:B------:R-:W4:Y:S01]  /*09b0*/  LDG.E.64 R6, [R6.64] ;  /* 0x0000000406067981 */ /* 0x000f22000c1e1b00 */
[----:B------:R-:W-:Y:S01]  /*09c0*/  SHF.R.U32.HI R68, RZ, 0x1d, R169 ;  /* 0x0000001dff447819 */ /* 0x000fe200000116a9 */
[-C--:B------:R-:W-:Y:S01]  /*09d0*/  IMAD.WIDE.U32 R12, R169, R16.reuse, c[0x0][0x208] ;  /* 0x00008200a90c7625 */ /* 0x080fe200078e0010 */
[----:B------:R-:W-:Y:S01]  /*09e0*/  IADD3 R38, P1, R69, c[0x0][0x188], RZ ;  /* 0x0000620045267a10 */ /* 0x000fe20007f3e0ff */
[----:B------:R-:W4:Y:S01]  /*09f0*/  LDG.E.64 R10, [R10.64] ;  /* 0x000000040a0a7981 */ /* 0x000f22000c1e1b00 */
[----:B------:R-:W-:Y:S01]  /*0a00*/  IADD3.X R37, R70, c[0x0][0x18c], RZ, P0, !PT ;  /* 0x0000630046257a10 */ /* 0x000fe200007fe4ff */
[----:B------:R-:W-:Y:S01]  /*0a10*/  IMAD.WIDE.U32 R14, R171, R16, c[0x0][0x208] ;  /* 0x00008200ab0e7625 */ /* 0x000fe200078e0010 */
[----:B------:R-:W-:Y:S01]  /*0a20*/  SHF.R.U32.HI R66, RZ, 0x1d, R171 ;  /* 0x0000001dff427819 */ /* 0x000fe200000116ab */
[----:B------:R-:W4:Y:S01]  /*0a30*/  LDG.E.64 R12, [R12.64] ;  /* 0x000000040c0c7981 */ /* 0x000f22000c1e1b00 */
[----:B------:R-:W-:-:S02]  /*0a40*/  IADD3 R40, P0, R67, c[0x0][0x188], RZ ;  /* 0x0000620043287a10 */ /* 0x000fc40007f1e0ff */
[----:B------:R-:W-:Y:S01]  /*0a50*/  IADD3.X R39, R68, c[0x0][0x18c], RZ, P1, !PT ;  /* 0x0000630044277a10 */ /* 0x000fe20000ffe4ff */
[----:B------:R-:W-:Y:S01]  /*0a60*/  IMAD.WIDE.U32 R16, R173, R16, c[0x0][0x208] ;  /* 0x00008200ad107625 */ /* 0x000fe200078e0010 */
[----:B------:R-:W-:Y:S01]  /*0a70*/  SHF.R.U32.HI R160, RZ, 0x1d, R173 ;  /* 0x0000001dffa07819 */ /* 0x000fe200000116ad */
[----:B------:R-:W4:Y:S01]  /*0a80*/  LDG.E.64 R14, [R14.64] ;  /* 0x000000040e0e7981 */ /* 0x000f22000c1e1b00 */
[----:B------:R-:W-:Y:S01]  /*0a90*/  IADD3 R42, P1, R65, c[0x0][0x188], RZ ;  /* 0x00006200412a7a10 */ /* 0x000fe20007f3e0ff */
[----:B------:R-:W-:Y:S01]  /*0aa0*/  IMAD.WIDE R46, R156, R49, c[0x0][0x1a0] ;  /* 0x000068009c2e7625 */ /* 0x000fe200078e0231 */
[----:B------:R-:W-:Y:S01]  /*0ab0*/  IADD3.X R41, R66, c[0x0][0x18c], RZ, P0, !PT ;  /* 0x0000630042297a10 */ /* 0x000fe200007fe4ff */
[----:B------:R-:W4:Y:S01]  /*0ac0*/  LDG.E.64 R34, [R34.64] ;  /* 0x0000000422227981 */ /* 0x000f22000c1e1b00 */
[----:B------:R-:W-:-:S03]  /*0ad0*/  IADD3.X R43, R160, c[0x0][0x18c], RZ, P1, !PT ;  /* 0x00006300a02b7a10 */ /* 0x000fc60000ffe4ff */
[----:B------:R-:W4:Y:S04]  /*0ae0*/  LDG.E.64 R8, [R8.64] ;  /* 0x0000000408087981 */ /* 0x000f28000c1e1b00 */
[----:B------:R-:W4:Y:S04]  /*0af0*/  LDG.E.64 R38, [R38.64] ;  /* 0x0000000426267981 */ /* 0x000f28000c1e1b00 */
[----:B------:R0:W4:Y:S04]  /*0b00*/  LDG.E R178, [R46.64] ;  /* 0x000000042eb27981 */ /* 0x000128000c1e1900 */
[----:B------:R-:W4:Y:S04]  /*0b10*/  LDG.E.64 R16, [R16.64] ;  /* 0x0000000410107981 */ /* 0x000f28000c1e1b00 */
[----:B------:R-:W4:Y:S04]  /*0b20*/  LDG.E.64 R32, [R32.64] ;  /* 0x0000000420207981 */ /* 0x000f28000c1e1b00 */
[----:B------:R-:W4:Y:S04]  /*0b30*/  LDG.E.64 R36, [R36.64] ;  /* 0x0000000424247981 */ /* 0x000f28000c1e1b00 */
[----:B------:R-:W4:Y:S04]  /*0b40*/  LDG.E.64 R40, [R40.64] ;  /* 0x0000000428287981 */ /* 0x000f28000c1e1b00 */
[----:B------:R-:W4:Y:S01]  /*0b50*/  LDG.E.64 R42, [R42.64] ;  /* 0x000000042a2a7981 */ /* 0x000f22000c1e1b00 */
[----:B------:R-:W-:-:S05]  /*0b60*/  IMAD.WIDE R48, R156, R49, c[0x0][0x1a8] ;  /* 0x00006a009c307625 */ /* 0x000fca00078e0231 */
[----:B------:R1:W4:Y:S01]  /*0b70*/  LDG.E R165, [R48.64] ;  /* 0x0000000430a57981 */ /* 0x000322000c1e1900 */
[----:B------:R-:W-:-:S04]  /*0b80*/  ISETP.NE.U32.AND P1, PT, RZ, c[0x0][0x218], PT ;  /* 0x00008600ff007a0c */ /* 0x000fc80003f25070 */
[----:B------:R-:W-:-:S13]  /*0b90*/  ISETP.NE.AND.EX P1, PT, RZ, c[0x0][0x21c], PT, P1 ;  /* 0x00008700ff007a0c */ /* 0x000fda0003f25310 */
[----:B------:R-:W-:-:S04]  /*0ba0*/  @P1 LEA R56, P0, R45, c[0x0][0x218], 0x3 ;  /* 0x000086002d381a11 */ /* 0x000fc800078018ff */
[----:B------:R-:W-:Y:S02]  /*0bb0*/  @P1 LEA.HI.X R57, R45, c[0x0][0x21c], RZ, 0x3, P0 ;  /* 0x000087002d391a11 */ /* 0x000fe400000f1cff */
[----:B------:R-:W-:Y:S02]  /*0bc0*/  @P1 LEA R52, P0, R51, c[0x0][0x218], 0x3 ;  /* 0x0000860033341a11 */ /* 0x000fe400078018ff */
[----:B------:R-:W-:Y:S01]  /*0bd0*/  @P1 LEA R44, P2, R55, c[0x0][0x218], 0x3 ;  /* 0x00008600372c1a11 */ /* 0x000fe200078418ff */
[----:B------:R-:W-:Y:S01]  /*0be0*/  ULDC.U8 UR6, c[0x0][0x1f0] ;  /* 0x00007c0000067ab9 */ /* 0x000fe20000000000 */
[----:B------:R-:W-:Y:S01]  /*0bf0*/  @P1 LEA.HI.X R53, R51, c[0x0][0x21c], RZ, 0x3, P0 ;  /* 0x0000870033351a11 */ /* 0x000fe200000f1cff */
[----:B------:R2:W5:Y:S01]  /*0c00*/  @P1 LDG.E.64 R2, [R56.64] ;  /* 0x0000000438021981 */ /* 0x000562000c1e1b00 */
[----:B0-----:R-:W-:Y:S02]  /*0c10*/  @P1 LEA R46, P0, R167, c[0x0][0x218], 0x3 ;  /* 0x00008600a72e1a11 */ /* 0x001fe400078018ff */
[----:B------:R-:W-:Y:S01]  /*0c20*/  @P1 LEA.HI.X R45, R55, c[0x0][0x21c], RZ, 0x3, P2 ;  /* 0x00008700372d1a11 */ /* 0x000fe200010f1cff */
[----:B------:R0:W5:Y:S01]  /*0c30*/  @P1 LDG.E.64 R20, [R52.64] ;  /* 0x0000000434141981 */ /* 0x000162000c1e1b00 */
[----:B-1----:R-:W-:-:S02]  /*0c40*/  @P1 LEA R48, P2, R169, c[0x0][0x218], 0x3 ;  /* 0x00008600a9301a11 */ /* 0x002fc400078418ff */
[----:B------:R-:W-:Y:S01]  /*0c50*/  @P1 LEA R50, P3, R171, c[0x0][0x218], 0x3 ;  /* 0x00008600ab321a11 */ /* 0x000fe200078618ff */
[----:B------:R1:W5:Y:S01]  /*0c60*/  @P1 LDG.E.64 R22, [R44.64] ;  /* 0x000000042c161981 */ /* 0x000362000c1e1b00 */
[----:B------:R-:W-:Y:S02]  /*0c70*/  @P1 LEA.HI.X R47, R167, c[0x0][0x21c], RZ, 0x3, P0 ;  /* 0x00008700a72f1a11 */ /* 0x000fe400000f1cff */
[----:B------:R-:W-:Y:S02]  /*0c80*/  @P1 LEA R54, P0, R173, c[0x0][0x218], 0x3 ;  /* 0x00008600ad361a11 */ /* 0x000fe400078018ff */
[----:B------:R-:W-:Y:S01]  /*0c90*/  @P1 LEA.HI.X R49, R169, c[0x0][0x21c], RZ, 0x3, P2 ;  /* 0x00008700a9311a11 */ /* 0x000fe200010f1cff */
[----:B------:R0:W5:Y:S01]  /*0ca0*/  @P1 LDG.E.64 R24, [R46.64] ;  /* 0x000000042e181981 */ /* 0x000162000c1e1b00 */
[----:B------:R-:W-:Y:S02]  /*0cb0*/  @P1 LEA.HI.X R51, R171, c[0x0][0x21c], RZ, 0x3, P3 ;  /* 0x00008700ab331a11 */ /* 0x000fe400018f1cff */
[----:B------:R-:W-:Y:S01]  /*0cc0*/  @P1 LEA.HI.X R55, R173, c[0x0][0x21c], RZ, 0x3, P0 ;  /* 0x00008700ad371a11 */ /* 0x000fe200000f1cff */
[----:B------:R0:W5:Y:S01]  /*0cd0*/  @P1 LDG.E.64 R26, [R48.64] ;  /* 0x00000004301a1981 */ /* 0x000162000c1e1b00 */
[----:B------:R-:W-:-:S03]  /*0ce0*/  ISETP.NE.AND P0, PT, RZ, UR6, PT ;  /* 0x00000006ff007c0c */ /* 0x000fc6000bf05270 */
[----:B------:R0:W5:Y:S04]  /*0cf0*/  @P1 LDG.E.64 R28, [R50.64] ;  /* 0x00000004321c1981 */ /* 0x000168000c1e1b00 */
[----:B------:R0:W5:Y:S01]  /*0d00*/  @P1 LDG.E.64 R30, [R54.64] ;  /* 0x00000004361e1981 */ /* 0x000162000c1e1b00 */
[----:B------:R-:W-:Y:S02]  /*0d10*/  IADD3 R156, R156, c[0x0][0x160], RZ ;  /* 0x000058009c9c7a10 */ /* 0x000fe40007ffe0ff */
[----:B------:R-:W-:Y:S02]  /*0d20*/  LOP3.LUT P2, RZ, R157, 0x1f, RZ, 0xc0, !PT ;  /* 0x0000001f9dff7812 */ /* 0x000fe4000784c0ff */
[----:B------:R-:W-:Y:S01]  /*0d30*/  ISETP.GE.AND P3, PT, R156, c[0x0][0x164], PT ;  /* 0x000059009c007a0c */ /* 0x000fe20003f66270 */
[----:B--2---:R-:W-:Y:S01]  /*0d40*/  IMAD.MOV.U32 R175, RZ, RZ, R4 ;  /* 0x000000ffffaf7224 */ /* 0x004fe200078e0004 */
[----:B------:R-:W-:-:S02]  /*0d50*/  SHF.R.U64 R173, R4, 0x10, R5 ;  /* 0x0000001004ad7819 */ /* 0x000fc40000001205 */
[----:B---3--:R-:W-:Y:S01]  /*0d60*/  SHF.R.U64 R4, R18, 0x10, R19 ;  /* 0x0000001012047819 */ /* 0x008fe20000001213 */
[--C-:B-1----:R-:W-:Y:S01]  /*0d70*/  IMAD.MOV.U32 R44, RZ, RZ, R5.reuse ;  /* 0x000000ffff2c7224 */ /* 0x102fe200078e0005 */
[----:B------:R-:W-:Y:S02]  /*0d80*/  SHF.R.U32.HI R45, RZ, 0x10, R5 ;  /* 0x00000010ff2d7819 */ /* 0x000fe40000011605 */
[----:B----4-:R-:W-:Y:S02]  /*0d90*/  MOV R172, R6 ;  /* 0x0000000600ac7202 */ /* 0x010fe40000000f00 */
[----:B------:R-:W-:Y:S02]  /*0da0*/  SHF.R.U64 R170, R6, 0x10, R7 ;  /* 0x0000001006aa7819 */ /* 0x000fe40000001207 */
[--C-:B0-----:R-:W-:Y:S01]  /*0db0*/  SHF.R.U64 R52, R10, 0x10, R11.reuse ;  /* 0x000000100a347819 */ /* 0x101fe2000000120b */
[--C-:B------:R-:W-:Y:S01]  /*0dc0*/  IMAD.MOV.U32 R50, RZ, RZ, R11.reuse ;  /* 0x000000ffff327224 */ /* 0x100fe200078e000b */
[----:B------:R-:W-:-:S02]  /*0dd0*/  SHF.R.U32.HI R51, RZ, 0x10, R11 ;  /* 0x00000010ff337819 */ /* 0x000fc4000001160b */
[--C-:B------:R-:W-:Y:S01]  /*0de0*/  SHF.R.U64 R48, R12, 0x10, R13.reuse ;  /* 0x000000100c307819 */ /* 0x100fe2000000120d */
[--C-:B------:R-:W-:Y:S01]  /*0df0*/  IMAD.MOV.U32 R46, RZ, RZ, R13.reuse ;  /* 0x000000ffff2e7224 */ /* 0x100fe200078e000d */
[----:B------:R-:W-:Y:S01]  /*0e00*/  SHF.R.U32.HI R47, RZ, 0x10, R13 ;  /* 0x00000010ff2f7819 */ /* 0x000fe2000001160d */
[----:B------:R-:W-:Y:S01]  /*0e10*/  IMAD.MOV.U32 R169, RZ, RZ, R7 ;  /* 0x000000ffffa97224 */ /* 0x000fe200078e0007 */
[----:B------:R-:W-:Y:S02]  /*0e20*/  SHF.R.U32.HI R6, RZ, 0x10, R19 ;  /* 0x00000010ff067819 */ /* 0x000fe40000011613 */
[----:B------:R-:W-:Y:S02]  /*0e30*/  MOV R13, R14 ;  /* 0x0000000e000d7202 */ /* 0x000fe40000000f00 */
[----:B------:R-:W-:Y:S02]  /*0e40*/  SHF.R.U64 R11, R14, 0x10, R15 ;  /* 0x000000100e0b7819 */ /* 0x000fe4000000120f */
[----:B------:R-:W-:-:S02]  /*0e50*/  SHF.R.U64 R14, R34, 0x10, R35 ;  /* 0x00000010220e7819 */ /* 0x000fc40000001223 */
[----:B------:R-:W-:Y:S02]  /*0e60*/  PRMT R174, RZ, 0x5410, R34 ;  /* 0x00005410ffae7816 */ /* 0x000fe40000000022 */
[--C-:B------:R-:W-:Y:S01]  /*0e70*/  SHF.R.U64 R56, R8, 0x10, R9.reuse ;  /* 0x0000001008387819 */ /* 0x100fe20000001209 */
[--C-:B------:R-:W-:Y:S01]  /*0e80*/  IMAD.MOV.U32 R55, RZ, RZ, R9.reuse ;  /* 0x000000ffff377224 */ /* 0x100fe200078e0009 */
[----:B------:R-:W-:Y:S01]  /*0e90*/  SHF.R.U32.HI R57, RZ, 0x10, R9 ;  /* 0x00000010ff397819 */ /* 0x000fe20000011609 */
[----:B------:R-:W-:Y:S01]  /*0ea0*/  IMAD.MOV.U32 R9, RZ, RZ, R15 ;  /* 0x000000ffff097224 */ /* 0x000fe200078e000f */
[--C-:B------:R-:W-:Y:S02]  /*0eb0*/  SHF.R.U64 R34, R38, 0x10, R39.reuse ;  /* 0x0000001026227819 */ /* 0x100fe40000001227 */
[--C-:B------:R-:W-:Y:S02]  /*0ec0*/  SHF.R.U32.HI R177, RZ, 0x10, R39.reuse ;  /* 0x00000010ffb17819 */ /* 0x100fe40000011627 */
[----:B------:R-:W-:-:S02]  /*0ed0*/  PRMT R190, RZ, 0x5410, R39 ;  /* 0x00005410ffbe7816 */ /* 0x000fc40000000027 */
[----:B------:R-:W-:Y:S02]  /*0ee0*/  SHF.R.U32.HI R171, RZ, 0x10, R7 ;  /* 0x00000010ffab7819 */ /* 0x000fe40000011607 */
[----:B------:R-:W-:Y:S01]  /*0ef0*/  SHF.R.U32.HI R195, RZ, 0x10, R15 ;  /* 0x00000010ffc37819 */ /* 0x000fe2000001160f */
[----:B------:R-:W-:Y:S01]  /*0f00*/  IMAD.MOV.U32 R182, RZ, RZ, R17 ;  /* 0x000000ffffb67224 */ /* 0x000fe200078e0011 */
[----:B------:R-:W-:Y:S02]  /*0f10*/  PRMT R19, RZ, 0x5410, R19 ;  /* 0x00005410ff137816 */ /* 0x000fe40000000013 */
[----:B------:R-:W-:Y:S02]  /*0f20*/  FSEL R39, R178, RZ, !P0 ;  /* 0x000000ffb2277208 */ /* 0x000fe40004000000 */
[--C-:B------:R-:W-:Y:S02]  /*0f30*/  SHF.R.U64 R7, R16, 0x10, R17.reuse ;  /* 0x0000001010077819 */ /* 0x100fe40000001211 */
[----:B------:R-:W-:-:S02]  /*0f40*/  SHF.R.U32.HI R5, RZ, 0x10, R17 ;  /* 0x00000010ff057819 */ /* 0x000fc40000011611 */
[----:B------:R-:W-:Y:S02]  /*0f50*/  PRMT R18, RZ, 0x5410, R18 ;  /* 0x00005410ff127816 */ /* 0x000fe40000000012 */
[----:B------:R-:W-:Y:S02]  /*0f60*/  SHF.R.U64 R181, R32, 0x10, R33 ;  /* 0x0000001020b57819 */ /* 0x000fe40000001221 */
[----:B------:R-:W-:Y:S02]  /*0f70*/  SHF.R.U32.HI R15, RZ, 0x10, R35 ;  /* 0x00000010ff0f7819 */ /* 0x000fe40000011623 */
[----:B------:R-:W-:Y:S02]  /*0f80*/  PRMT R168, RZ, 0x5410, R38 ;  /* 0x00005410ffa87816 */ /* 0x000fe40000000026 */
[----:B------:R-:W-:Y:S02]  /*0f90*/  PRMT R4, RZ, 0x5410, R4 ;  /* 0x00005410ff047816 */ /* 0x000fe40000000004 */
[----:B------:R-:W-:-:S02]  /*0fa0*/  MOV R53, R10 ;  /* 0x0000000a00357202 */ /* 0x000fc40000000f00 */
[----:B------:R-:W-:Y:S02]  /*0fb0*/  PRMT R32, RZ, 0x5410, R32 ;  /* 0x00005410ff207816 */ /* 0x000fe40000000020 */
[----:B------:R-:W-:Y:S02]  /*0fc0*/  SHF.R.U64 R17, R36, 0x10, R37 ;  /* 0x0000001024117819 */ /* 0x000fe40000001225 */
[----:B------:R-:W-:Y:S02]  /*0fd0*/  PRMT R54, RZ, 0x5410, R36 ;  /* 0x00005410ff367816 */ /* 0x000fe40000000024 */
[----:B------:R-:W-:Y:S01]  /*0fe0*/  SHF.R.U64 R38, R40, 0x10, R41 ;  /* 0x0000001028267819 */ /* 0x000fe20000001229 */
[----:B------:R-:W-:Y:S01]  /*0ff0*/  IMAD.MOV.U32 R167, RZ, RZ, R8 ;  /* 0x000000ffffa77224 */ /* 0x000fe200078e0008 */
[--C-:B------:R-:W-:Y:S01]  /*1000*/  SHF.R.U32.HI R10, RZ, 0x10, R33.reuse ;  /* 0x00000010ff0a7819 */ /* 0x100fe20000011621 */
[----:B------:R-:W-:Y:S01]  /*1010*/  IMAD.MOV.U32 R184, RZ, RZ, R16 ;  /* 0x000000ffffb87224 */ /* 0x000fe200078e0010 */
[----:B------:R-:W-:-:S02]  /*1020*/  PRMT R176, RZ, 0x5410, R33 ;  /* 0x00005410ffb07816 */ /* 0x000fc40000000021 */
[----:B------:R-:W-:Y:S02]  /*1030*/  PRMT R180, RZ, 0x5410, R35 ;  /* 0x00005410ffb47816 */ /* 0x000fe40000000023 */
[--C-:B------:R-:W-:Y:S02]  /*1040*/  SHF.R.U32.HI R179, RZ, 0x10, R37.reuse ;  /* 0x00000010ffb37819 */ /* 0x100fe40000011625 */
[----:B------:R-:W-:Y:S01]  /*1050*/  PRMT R36, RZ, 0x5410, R37 ;  /* 0x00005410ff247816 */ /* 0x000fe20000000025 */
[----:B------:R-:W-:Y:S01]  /*1060*/  FADD.FTZ R178, -R39, R19 ;  /* 0x0000001327b27221 */ /* 0x000fe20000010100 */
[----:B------:R-:W-:Y:S02]  /*1070*/  SHF.R.U32.HI R33, RZ, 0x10, R41 ;  /* 0x00000010ff217819 */ /* 0x000fe40000011629 */
[--C-:B------:R-:W-:Y:S02]  /*1080*/  SHF.R.U64 R35, R42, 0x10, R43.reuse ;  /* 0x000000102a237819 */ /* 0x100fe4000000122b */
[----:B------:R-:W-:-:S02]  /*1090*/  SHF.R.U32.HI R37, RZ, 0x10, R43 ;  /* 0x00000010ff257819 */ /* 0x000fc4000001162b */
[----:B------:R-:W-:Y:S01]  /*10a0*/  PRMT R16, RZ, 0x5410, R40 ;  /* 0x00005410ff107816 */ /* 0x000fe20000000028 */
[C---:B------:R-:W-:Y:S01]  /*10b0*/  FADD.FTZ R40, -R39.reuse, R18 ;  /* 0x0000001227287221 */ /* 0x040fe20000010100 */
[----:B------:R-:W-:Y:S01]  /*10c0*/  PRMT R8, RZ, 0x5410, R42 ;  /* 0x00005410ff087816 */ /* 0x000fe2000000002a */
[C---:B------:R-:W-:Y:S01]  /*10d0*/  FADD.FTZ R42, -R39.reuse, R4 ;  /* 0x00000004272a7221 */ /* 0x040fe20000010100 */
[----:B------:R-:W-:Y:S01]  /*10e0*/  PRMT R15, RZ, 0x5410, R15 ;  /* 0x00005410ff0f7816 */ /* 0x000fe2000000000f */
[----:B------:R-:W-:Y:S01]  /*10f0*/  IMAD.MOV.U32 R49, RZ, RZ, R12 ;  /* 0x000000ffff317224 */ /* 0x000fe200078e000c */
[----:B------:R-:W-:Y:S01]  /*1100*/  PRMT R19, RZ, 0x5410, R38 ;  /* 0x00005410ff137816 */ /* 0x000fe20000000026 */
[----:B------:R-:W-:Y:S01]  /*1110*/  FADD.FTZ R188, -R39, R32 ;  /* 0x0000002027bc7221 */ /* 0x000fe20000010100 */
        /* <DEDUP_REMOVED lines=19> */
[C---:B------:R-:W-:Y:S02]  /*1250*/  FADD.FTZ R194, -R39.reuse, R10 ;  /* 0x0000000a27c27221 */ /* 0x040fe40000010100 */
[C---:B------:R-:W-:Y:S02]  /*1260*/  FADD.FTZ R196, -R39.reuse, R14 ;  /* 0x0000000e27c47221 */ /* 0x040fe40000010100 */
[----:B------:R-:W-:Y:S02]  /*1270*/  FADD.FTZ R206, -R39, R18 ;  /* 0x0000001227ce7221 */ /* 0x000fe40000010100 */
[----:B------:R-:W-:Y:S02]  /*1280*/  FMUL.FTZ R45, R155, R38 ;  /* 0x000000269b2d7220 */ /* 0x000fe40000410000 */
[C---:B------:R-:W-:Y:S02]  /*1290*/  FADD.FTZ R176, -R39.reuse, R176 ;  /* 0x000000b027b07221 */ /* 0x040fe40000010100 */
[----:B------:R-:W-:-:S02]  /*12a0*/  FADD.FTZ R174, -R39, R174 ;  /* 0x000000ae27ae7221 */ /* 0x000fc40000010100 */
[C---:B------:R-:W-:Y:S02]  /*12b0*/  FADD.FTZ R180, -R39.reuse, R180 ;  /* 0x000000b427b47221 */ /* 0x040fe40000010100 */
[C---:B------:R-:W-:Y:S02]  /*12c0*/  FADD.FTZ R54, -R39.reuse, R54 ;  /* 0x0000003627367221 */ /* 0x040fe40000010100 */
[C---:B------:R-:W-:Y:S02]  /*12d0*/  FADD.FTZ R36, -R39.reuse, R36 ;  /* 0x0000002427247221 */ /* 0x040fe40000010100 */
[C---:B------:R-:W-:Y:S02]  /*12e0*/  FADD.FTZ R168, -R39.reuse, R168 ;  /* 0x000000a827a87221 */ /* 0x040fe40000010100 */
        /* <DEDUP_REMOVED lines=11> */
[----:B------:R-:W-:Y:S01]  /*13a0*/  FADD.FTZ R4, -R39, R37 ;  /* 0x0000002527047221 */ /* 0x000fe20000010100 */
[----:B------:R-:W-:Y:S01]  /*13b0*/  PRMT R39, RZ, 0x5410, R44 ;  /* 0x00005410ff277816 */ /* 0x000fe2000000002c */
[C---:B------:R-:W-:Y:S01]  /*13c0*/  FMUL.FTZ R40, R165.reuse, R40 ;  /* 0x00000028a5287220 */ /* 0x040fe20000410000 */
[----:B------:R-:W-:Y:S01]  /*13d0*/  PRMT R187, RZ, 0x5410, R11 ;  /* 0x00005410ffbb7816 */ /* 0x000fe2000000000b */
[C---:B------:R-:W-:Y:S01]  /*13e0*/  FMUL.FTZ R43, R165.reuse, R42 ;  /* 0x0000002aa52b7220 */ /* 0x040fe20000410000 */
[----:B------:R-:W-:Y:S01]  /*13f0*/  PRMT R210, RZ, 0x5410, R13 ;  /* 0x00005410ffd27816 */ /* 0x000fe2000000000d */
[----:B------:R-:W-:-:S02]  /*1400*/  FMUL.FTZ R42, R165, R178 ;  /* 0x000000b2a52a7220 */ /* 0x000fc40000410000 */
[----:B------:R-:W-:Y:S02]  /*1410*/  FMUL.FTZ R44, R85, R173 ;  /* 0x000000ad552c7220 */ /* 0x000fe40000410000 */
[----:B------:R-:W-:Y:S01]  /*1420*/  FADD.FTZ R11, RZ, R45 ;  /* 0x0000002dff0b7221 */ /* 0x000fe20000010000 */
[----:B------:R-:W-:Y:S01]  /*1430*/  PRMT R183, RZ, 0x5410, R46 ;  /* 0x00005410ffb77816 */ /* 0x000fe2000000002e */
[----:B------:R-:W-:Y:S02]  /*1440*/  FFMA.FTZ R13, R40, R45, RZ ;  /* 0x0000002d280d7223 */ /* 0x000fe400000100ff */
[----:B------:R-:W-:Y:S02]  /*1450*/  FADD.FTZ R117, R39, R117 ;  /* 0x0000007527757221 */ /* 0x000fe40000010000 */
[----:B------:R-:W-:Y:S02]  /*1460*/  FFMA.FTZ R89, R42, R39, R89 ;  /* 0x000000272a597223 */ /* 0x000fe40000010059 */
[----:B------:R-:W-:-:S02]  /*1470*/  FMUL.FTZ R46, R165, R36 ;  /* 0x00000024a52e7220 */ /* 0x000fc40000410000 */
[----:B------:R-:W-:Y:S02]  /*1480*/  FMUL.FTZ R41, R165, R186 ;  /* 0x000000baa5297220 */ /* 0x000fe40000410000 */
[----:B------:R-:W-:Y:S02]  /*1490*/  FMUL.FTZ R39, R154, R39 ;  /* 0x000000279a277220 */ /* 0x000fe40000410000 */
[----:B------:R-:W-:Y:S02]  /*14a0*/  FADD.FTZ R36, R11, R44 ;  /* 0x0000002c0b247221 */ /* 0x000fe40000010000 */
[----:B------:R-:W-:Y:S01]  /*14b0*/  FFMA.FTZ R13, R43, R44, R13 ;  /* 0x0000002c2b0d7223 */ /* 0x000fe2000001000d */
[----:B------:R-:W-:Y:S01]  /*14c0*/  PRMT R172, RZ, 0x5410, R172 ;  /* 0x00005410ffac7816 */ /* 0x000fe200000000ac */
[----:B------:R-:W-:Y:S02]  /*14d0*/  FADD.FTZ R115, R38, R115 ;  /* 0x0000007326737221 */ /* 0x000fe40000010000 */
[----:B------:R-:W-:-:S02]  /*14e0*/  FFMA.FTZ R87, R40, R38, R87 ;  /* 0x0000002628577223 */ /* 0x000fc40000010057 */
[----:B------:R-:W-:Y:S02]  /*14f0*/  FADD.FTZ R116, R15, R116 ;  /* 0x000000740f747221 */ /* 0x000fe40000010000 */
[-C--:B------:R-:W-:Y:S02]  /*1500*/  FFMA.FTZ R88, R41, R15.reuse, R88 ;  /* 0x0000000f29587223 */ /* 0x080fe40000010058 */
[----:B------:R-:W-:Y:S01]  /*1510*/  FMUL.FTZ R38, R84, R15 ;  /* 0x0000000f54267220 */ /* 0x000fe20000410000 */
[----:B------:R-:W-:Y:S01]  /*1520*/  PRMT R15, RZ, 0x5410, R170 ;  /* 0x00005410ff0f7816 */ /* 0x000fe200000000aa */
[----:B------:R-:W-:Y:S02]  /*1530*/  FADD.FTZ R11, R36, R39 ;  /* 0x00000027240b7221 */ /* 0x000fe40000010000 */
[----:B------:R-:W-:Y:S02]  /*1540*/  FFMA.FTZ R13, R42, R39, R13 ;  /* 0x000000272a0d7223 */ /* 0x000fe4000001000d */
[----:B------:R-:W-:-:S02]  /*1550*/  FMUL.FTZ R170, R165, R188 ;  /* 0x000000bca5aa7220 */ /* 0x000fc40000410000 */
[----:B------:R-:W-:Y:S02]  /*1560*/  FMUL.FTZ R177, R153, R172 ;  /* 0x000000ac99b17220 */ /* 0x000fe40000410000 */
[----:B------:R-:W-:Y:S02]  /*1570*/  FADD.FTZ R36, R11, R38 ;  /* 0x000000260b247221 */ /* 0x000fe40000010000 */
[----:B------:R-:W-:Y:S01]  /*1580*/  FFMA.FTZ R13, R41, R38, R13 ;  /* 0x00000026290d7223 */ /* 0x000fe2000001000d */
[----:B------:R-:W-:Y:S01]  /*1590*/  PRMT R169, RZ, 0x5410, R169 ;  /* 0x00005410ffa97816 */ /* 0x000fe200000000a9 */
[----:B------:R-:W-:Y:S02]  /*15a0*/  FADD.FTZ R119, R172, R119 ;  /* 0x00000077ac777221 */ /* 0x000fe40000010000 */
[----:B------:R-:W-:Y:S02]  /*15b0*/  FFMA.FTZ R91, R170, R172, R91 ;  /* 0x000000acaa5b7223 */ /* 0x000fe4000001005b */
[----:B------:R-:W-:-:S02]  /*15c0*/  FMUL.FTZ R172, R165, R176 ;  /* 0x000000b0a5ac7220 */ /* 0x000fc40000410000 */
[----:B------:R-:W-:Y:S02]  /*15d0*/  FADD.FTZ R114, R173, R114 ;  /* 0x00000072ad727221 */ /* 0x000fe40000010000 */
[----:B------:R-:W-:Y:S02]  /*15e0*/  FFMA.FTZ R86, R43, R173, R86 ;  /* 0x000000ad2b567223 */ /* 0x000fe40000010056 */
[----:B------:R-:W-:Y:S02]  /*15f0*/  FMUL.FTZ R176, R83, R15 ;  /* 0x0000000f53b07220 */ /* 0x000fe40000410000 */
[----:B------:R-:W-:Y:S02]  /*1600*/  FADD.FTZ R11, R36, R177 ;  /* 0x000000b1240b7221 */ /* 0x000fe40000010000 */
[----:B------:R-:W-:Y:S02]  /*1610*/  FMUL.FTZ R173, R165, R192 ;  /* 0x000000c0a5ad7220 */ /* 0x000fe40000410000 */
[----:B------:R-:W-:Y:S01]  /*1620*/  FFMA.FTZ R13, R170, R177, R13 ;  /* 0x000000b1aa0d7223 */ /* 0x000fe2000001000d */
[----:B------:R-:W-:Y:S01]  /*1630*/  PRMT R171, RZ, 0x5410, R171 ;  /* 0x00005410ffab7816 */ /* 0x000fe200000000ab */
[----:B------:R-:W-:-:S02]  /*1640*/  FMUL.FTZ R179, R152, R169 ;  /* 0x000000a998b37220 */ /* 0x000fc40000410000 */
[----:B------:R-:W-:Y:S02]  /*1650*/  FADD.FTZ R36, R11, R176 ;  /* 0x000000b00b247221 */ /* 0x000fe40000010000 */
[----:B------:R-:W-:Y:S01]  /*1660*/  FFMA.FTZ R13, R173, R176, R13 ;  /* 0x000000b0ad0d7223 */ /* 0x000fe2000001000d */
[----:B------:R-:W-:Y:S01]  /*1670*/  PRMT R186, RZ, 0x5410, R167 ;  /* 0x00005410ffba7816 */ /* 0x000fe200000000a7 */
[----:B------:R-:W-:Y:S02]  /*1680*/  FMUL.FTZ R178, R82, R171 ;  /* 0x000000ab52b27220 */ /* 0x000fe40000410000 */
[----:B------:R-:W-:Y:S02]  /*1690*/  FADD.FTZ R11, R36, R179 ;  /* 0x000000b3240b7221 */ /* 0x000fe40000010000 */
[C---:B------:R-:W-:Y:S02]  /*16a0*/  FMUL.FTZ R175, R165.reuse, R194 ;  /* 0x000000c2a5af7220 */ /* 0x040fe40000410000 */
[----:B------:R-:W-:Y:S01]  /*16b0*/  FFMA.FTZ R13, R172, R179, R13 ;  /* 0x000000b3ac0d7223 */ /* 0x000fe2000001000d */
[----:B------:R-:W-:Y:S01]  /*16c0*/  PRMT R56, RZ, 0x5410, R56 ;  /* 0x00005410ff387816 */ /* 0x000fe20000000038 */
[----:B------:R-:W-:-:S02]  /*16d0*/  FMUL.FTZ R189, R165, R34 ;  /* 0x00000022a5bd7220 */ /* 0x000fc40000410000 */
[----:B------:R-:W-:Y:S02]  /*16e0*/  FMUL.FTZ R181, R151, R186 ;  /* 0x000000ba97b57220 */ /* 0x000fe40000410000 */
[----:B------:R-:W-:Y:S02]  /*16f0*/  FADD.FTZ R34, R11, R178 ;  /* 0x000000b20b227221 */ /* 0x000fe40000010000 */
[----:B------:R-:W-:Y:S02]  /*1700*/  FMUL.FTZ R174, R165, R174 ;  /* 0x000000aea5ae7220 */ /* 0x000fe40000410000 */
[----:B------:R-:W-:Y:S01]  /*1710*/  FFMA.FTZ R13, R175, R178, R13 ;  /* 0x000000b2af0d7223 */ /* 0x000fe2000001000d */
[----:B------:R-:W-:Y:S01]  /*1720*/  PRMT R198, RZ, 0x5410, R55 ;  /* 0x00005410ffc67816 */ /* 0x000fe20000000037 */
[----:B------:R-:W-:Y:S02]  /*1730*/  FADD.FTZ R121, R169, R121 ;  /* 0x00000079a9797221 */ /* 0x000fe40000010000 */
[----:B------:R-:W-:-:S02]  /*1740*/  FFMA.FTZ R93, R172, R169, R93 ;  /* 0x000000a9ac5d7223 */ /* 0x000fc4000001005d */
[----:B------:R-:W-:Y:S02]  /*1750*/  FMUL.FTZ R169, R165, R196 ;  /* 0x000000c4a5a97220 */ /* 0x000fe40000410000 */
[-C--:B------:R-:W-:Y:S02]  /*1760*/  FMUL.FTZ R167, R81, R56.reuse ;  /* 0x0000003851a77220 */ /* 0x080fe40000410000 */
[----:B------:R-:W-:Y:S02]  /*1770*/  FADD.FTZ R34, R34, R181 ;  /* 0x000000b522227221 */ /* 0x000fe40000010000 */
[----:B------:R-:W-:Y:S01]  /*1780*/  FFMA.FTZ R36, R174, R181, R13 ;  /* 0x000000b5ae247223 */ /* 0x000fe2000001000d */
[----:B------:R-:W-:Y:S01]  /*1790*/  PRMT R17, RZ, 0x5410, R57 ;  /* 0x00005410ff117816 */ /* 0x000fe20000000039 */
[----:B------:R-:W-:Y:S02]  /*17a0*/  FADD.FTZ R122, R56, R122 ;  /* 0x0000007a387a7221 */ /* 0x000fe40000010000 */
[----:B------:R-:W-:-:S02]  /*17b0*/  FFMA.FTZ R94, R169, R56, R94 ;  /* 0x00000038a95e7223 */ /* 0x000fc4000001005e */
[----:B------:R-:W-:Y:S02]  /*17c0*/  FMUL.FTZ R56, R150, R198 ;  /* 0x000000c696387220 */ /* 0x000fe40000410000 */
[----:B------:R-:W-:Y:S01]  /*17d0*/  FADD.FTZ R11, R34, R167 ;  /* 0x000000a7220b7221 */ /* 0x000fe20000010000 */
[----:B------:R-:W-:Y:S01]  /*17e0*/  PRMT R202, RZ, 0x5410, R53 ;  /* 0x00005410ffca7816 */ /* 0x000fe20000000035 */
[----:B------:R-:W-:Y:S02]  /*17f0*/  FMUL.FTZ R57, R165, R180 ;  /* 0x000000b4a5397220 */ /* 0x000fe40000410000 */
[----:B------:R-:W-:Y:S02]  /*1800*/  FFMA.FTZ R36, R169, R167, R36 ;  /* 0x000000a7a9247223 */ /* 0x000fe40000010024 */
[----:B------:R-:W-:Y:S02]  /*1810*/  FMUL.FTZ R53, R165, R54 ;  /* 0x00000036a5357220 */ /* 0x000fe40000410000 */
[----:B------:R-:W-:-:S02]  /*1820*/  FMUL.FTZ R54, R80, R17 ;  /* 0x0000001150367220 */ /* 0x000fc40000410000 */
[----:B------:R-:W-:Y:S02]  /*1830*/  FADD.FTZ R11, R11, R56 ;  /* 0x000000380b0b7221 */ /* 0x000fe40000010000 */
[----:B------:R-:W-:Y:S02]  /*1840*/  FMUL.FTZ R55, R165, R200 ;  /* 0x000000c8a5377220 */ /* 0x000fe40000410000 */
[----:B------:R-:W-:Y:S01]  /*1850*/  FFMA.FTZ R36, R57, R56, R36 ;  /* 0x0000003839247223 */ /* 0x000fe20000010024 */
[----:B------:R-:W-:Y:S01]  /*1860*/  PRMT R19, RZ, 0x5410, R52 ;  /* 0x00005410ff137816 */ /* 0x000fe20000000034 */
[----:B------:R-:W-:Y:S01]  /*1870*/  FADD.FTZ R11, R11, R54 ;  /* 0x000000360b0b7221 */ /* 0x000fe20000010000 */
[----:B------:R-:W-:Y:S01]  /*1880*/  PRMT R33, RZ, 0x5410, R50 ;  /* 0x00005410ff217816 */ /* 0x000fe20000000032 */
[----:B------:R-:W-:Y:S02]  /*1890*/  FMUL.FTZ R50, R149, R202 ;  /* 0x000000ca95327220 */ /* 0x000fe40000410000 */
[----:B------:R-:W-:Y:S01]  /*18a0*/  FFMA.FTZ R36, R55, R54, R36 ;  /* 0x0000003637247223 */ /* 0x000fe20000010024 */
[----:B------:R-:W-:Y:S01]  /*18b0*/  PRMT R185, RZ, 0x5410, R47 ;  /* 0x00005410ffb97816 */ /* 0x000fe2000000002f */
[----:B------:R-:W-:Y:S01]  /*18c0*/  FMUL.FTZ R192, R165, R16 ;  /* 0x00000010a5c07220 */ /* 0x000fe20000410000 */
[----:B------:R-:W-:Y:S01]  /*18d0*/  PRMT R37, RZ, 0x5410, R48 ;  /* 0x00005410ff257816 */ /* 0x000fe20000000030 */
        /* <DEDUP_REMOVED lines=8> */
[----:B------:R-:W-:-:S02]  /*1960*/  FFMA.FTZ R11, R48, R47, R11 ;  /* 0x0000002f300b7223 */ /* 0x000fc4000001000b */
[----:B------:R-:W-:Y:S02]  /*1970*/  FMUL.FTZ R52, R78, R35 ;  /* 0x000000234e347220 */ /* 0x000fe40000410000 */
[----:B------:R-:W-:Y:S02]  /*1980*/  FADD.FTZ R13, R16, R49 ;  /* 0x00000031100d7221 */ /* 0x000fe40000010000 */
[----:B------:R-:W-:Y:S02]  /*1990*/  FMUL.FTZ R51, R165, R206 ;  /* 0x000000cea5337220 */ /* 0x000fe40000410000 */
[----:B------:R-:W-:Y:S02]  /*19a0*/  FFMA.FTZ R11, R46, R49, R11 ;  /* 0x000000312e0b7223 */ /* 0x000fe4000001000b */
[----:B------:R-:W-:Y:S02]  /*19b0*/  FADD.FTZ R120, R171, R120 ;  /* 0x00000078ab787221 */ /* 0x000fe40000010000 */
[----:B------:R-:W-:-:S02]  /*19c0*/  FFMA.FTZ R92, R175, R171, R92 ;  /* 0x000000abaf5c7223 */ /* 0x000fc4000001005c */
[----:B------:R-:W-:Y:S02]  /*19d0*/  FMUL.FTZ R171, R147, R208 ;  /* 0x000000d093ab7220 */ /* 0x000fe40000410000 */
[----:B------:R-:W-:Y:S02]  /*19e0*/  FADD.FTZ R16, R13, R52 ;  /* 0x000000340d107221 */ /* 0x000fe40000010000 */
[----:B------:R-:W-:Y:S02]  /*19f0*/  FMUL.FTZ R168, R165, R168 ;  /* 0x000000a8a5a87220 */ /* 0x000fe40000410000 */
[----:B------:R-:W-:Y:S01]  /*1a00*/  FFMA.FTZ R13, R51, R52, R11 ;  /* 0x00000034330d7223 */ /* 0x000fe2000001000b */
[----:B------:R-:W-:Y:S01]  /*1a10*/  PRMT R9, RZ, 0x5410, R9 ;  /* 0x00005410ff097816 */ /* 0x000fe20000000009 */
[----:B------:R-:W-:Y:S02]  /*1a20*/  FMUL.FTZ R180, R77, R37 ;  /* 0x000000254db47220 */ /* 0x000fe40000410000 */
[----:B------:R-:W-:-:S02]  /*1a30*/  FMUL.FTZ R194, R165, R12 ;  /* 0x0000000ca5c27220 */ /* 0x000fc40000410000 */
[----:B------:R-:W-:Y:S02]  /*1a40*/  FADD.FTZ R11, R16, R171 ;  /* 0x000000ab100b7221 */ /* 0x000fe40000010000 */
[----:B------:R-:W-:Y:S02]  /*1a50*/  FFMA.FTZ R12, R168, R171, R13 ;  /* 0x000000aba80c7223 */ /* 0x000fe4000001000d */
[----:B------:R-:W-:Y:S02]  /*1a60*/  FMUL.FTZ R188, R146, R183 ;  /* 0x000000b792bc7220 */ /* 0x000fe40000410000 */
[----:B------:R-:W-:Y:S02]  /*1a70*/  FADD.FTZ R137, R9, R137 ;  /* 0x0000008909897221 */ /* 0x000fe40000010000 */
[-C--:B------:R-:W-:Y:S02]  /*1a80*/  FFMA.FTZ R109, R194, R9.reuse, R109 ;  /* 0x00000009c26d7223 */ /* 0x080fe4000001006d */
[----:B------:R-:W-:-:S02]  /*1a90*/  FMUL.FTZ R36, R144, R9 ;  /* 0x0000000990247220 */ /* 0x000fc40000410000 */
[----:B------:R-:W-:Y:S02]  /*1aa0*/  FADD.FTZ R11, R11, R180 ;  /* 0x000000b40b0b7221 */ /* 0x000fe40000010000 */
[----:B------:R-:W-:Y:S02]  /*1ab0*/  FMUL.FTZ R190, R165, R190 ;  /* 0x000000bea5be7220 */ /* 0x000fe40000410000 */
[----:B------:R-:W-:Y:S02]  /*1ac0*/  FFMA.FTZ R9, R189, R180, R12 ;  /* 0x000000b4bd097223 */ /* 0x000fe4000001000c */
[----:B------:R-:W-:Y:S02]  /*1ad0*/  FMUL.FTZ R34, R76, R185 ;  /* 0x000000b94c227220 */ /* 0x000fe40000410000 */
[----:B------:R-:W-:Y:S02]  /*1ae0*/  FADD.FTZ R11, R11, R188 ;  /* 0x000000bc0b0b7221 */ /* 0x000fe40000010000 */
[----:B------:R-:W-:-:S02]  /*1af0*/  FMUL.FTZ R191, R165, R32 ;  /* 0x00000020a5bf7220 */ /* 0x000fc40000410000 */
[----:B------:R-:W-:Y:S02]  /*1b00*/  FFMA.FTZ R9, R190, R188, R9 ;  /* 0x000000bcbe097223 */ /* 0x000fe40000010009 */
[----:B------:R-:W-:Y:S02]  /*1b10*/  FADD.FTZ R130, R37, R130 ;  /* 0x0000008225827221 */ /* 0x000fe40000010000 */
[----:B------:R-:W-:Y:S02]  /*1b20*/  FFMA.FTZ R102, R189, R37, R102 ;  /* 0x00000025bd667223 */ /* 0x000fe40000010066 */
[----:B------:R-:W-:Y:S02]  /*1b30*/  FMUL.FTZ R37, R145, R210 ;  /* 0x000000d291257220 */ /* 0x000fe40000410000 */
[----:B------:R-:W-:Y:S02]  /*1b40*/  FADD.FTZ R12, R11, R34 ;  /* 0x000000220b0c7221 */ /* 0x000fe40000010000 */
[----:B------:R-:W-:-:S02]  /*1b50*/  FFMA.FTZ R9, R191, R34, R9 ;  /* 0x00000022bf097223 */ /* 0x000fc40000010009 */
[----:B------:R-:W-:Y:S02]  /*1b60*/  FADD.FTZ R125, R198, R125 ;  /* 0x0000007dc67d7221 */ /* 0x000fe40000010000 */
[----:B------:R-:W-:Y:S02]  /*1b70*/  FFMA.FTZ R97, R57, R198, R97 ;  /* 0x000000c639617223 */ /* 0x000fe40000010061 */
[----:B------:R-:W-:Y:S02]  /*1b80*/  FMUL.FTZ R198, R165, R8 ;  /* 0x00000008a5c67220 */ /* 0x000fe40000410000 */
[----:B------:R-:W-:Y:S02]  /*1b90*/  FADD.FTZ R128, R35, R128 ;  /* 0x0000008023807221 */ /* 0x000fe40000010000 */
[----:B------:R-:W-:Y:S02]  /*1ba0*/  FFMA.FTZ R100, R51, R35, R100 ;  /* 0x0000002333647223 */ /* 0x000fe40000010064 */
[----:B------:R-:W-:-:S02]  /*1bb0*/  FADD.FTZ R8, R12, R37 ;  /* 0x000000250c087221 */ /* 0x000fc40000010000 */
[----:B------:R-:W-:Y:S02]  /*1bc0*/  FMUL.FTZ R193, R165, R18 ;  /* 0x00000012a5c17220 */ /* 0x000fe40000410000 */
[----:B------:R-:W-:Y:S02]  /*1bd0*/  FMUL.FTZ R35, R75, R187 ;  /* 0x000000bb4b237220 */ /* 0x000fe40000410000 */
[----:B------:R-:W-:Y:S01]  /*1be0*/  FFMA.FTZ R12, R192, R37, R9 ;  /* 0x00000025c00c7223 */ /* 0x000fe20000010009 */
[----:B------:R-:W-:Y:S01]  /*1bf0*/  PRMT R195, RZ, 0x5410, R195 ;  /* 0x00005410ffc37816 */ /* 0x000fe200000000c3 */
[----:B------:R-:W-:Y:S02]  /*1c00*/  FMUL.FTZ R196, R165, R14 ;  /* 0x0000000ea5c47220 */ /* 0x000fe40000410000 */
[----:B------:R-:W-:Y:S02]  /*1c10*/  FADD.FTZ R9, R8, R35 ;  /* 0x0000002308097221 */ /* 0x000fe40000010000 */
[----:B------:R-:W-:Y:S01]  /*1c20*/  FFMA.FTZ R11, R193, R35, R12 ;  /* 0x00000023c10b7223 */ /* 0x000fe2000001000c */
[----:B------:R-:W-:Y:S01]  /*1c30*/  PRMT R7, RZ, 0x5410, R7 ;  /* 0x00005410ff077816 */ /* 0x000fe20000000007 */
[----:B------:R-:W-:Y:S01]  /*1c40*/  FADD.FTZ R136, R195, R136 ;  /* 0x00000088c3887221 */ /* 0x000fe20000010000 */
[----:B------:R-:W-:Y:S01]  /*1c50*/  PRMT R184, RZ, 0x5410, R184 ;  /* 0x00005410ffb87816 */ /* 0x000fe200000000b8 */
[----:B------:R-:W-:-:S02]  /*1c60*/  FFMA.FTZ R108, R196, R195, R108 ;  /* 0x000000c3c46c7223 */ /* 0x000fc4000001006c */
[----:B------:R-:W-:Y:S02]  /*1c70*/  FMUL.FTZ R200, R165, R10 ;  /* 0x0000000aa5c87220 */ /* 0x000fe40000410000 */
[----:B------:R-:W-:Y:S02]  /*1c80*/  FMUL.FTZ R195, R74, R195 ;  /* 0x000000c34ac37220 */ /* 0x000fe40000410000 */
[----:B------:R-:W-:Y:S02]  /*1c90*/  FADD.FTZ R8, R9, R36 ;  /* 0x0000002409087221 */ /* 0x000fe40000010000 */
[----:B------:R-:W-:Y:S02]  /*1ca0*/  FFMA.FTZ R11, R194, R36, R11 ;  /* 0x00000024c20b7223 */ /* 0x000fe4000001000b */
[----:B------:R-:W-:Y:S02]  /*1cb0*/  FADD.FTZ R138, R7, R138 ;  /* 0x0000008a078a7221 */ /* 0x000fe40000010000 */
[----:B------:R-:W-:-:S02]  /*1cc0*/  FFMA.FTZ R110, R200, R7, R110 ;  /* 0x00000007c86e7223 */ /* 0x000fc4000001006e */
[----:B------:R-:W-:Y:S02]  /*1cd0*/  FMUL.FTZ R199, R73, R7 ;  /* 0x0000000749c77220 */ /* 0x000fe40000410000 */
[----:B------:R-:W-:Y:S02]  /*1ce0*/  FMUL.FTZ R197, R143, R184 ;  /* 0x000000b88fc57220 */ /* 0x000fe40000410000 */
[----:B------:R-:W-:Y:S02]  /*1cf0*/  FADD.FTZ R8, R8, R195 ;  /* 0x000000c308087221 */ /* 0x000fe40000010000 */
[----:B------:R-:W-:Y:S01]  /*1d00*/  FFMA.FTZ R7, R196, R195, R11 ;  /* 0x000000c3c4077223 */ /* 0x000fe2000001000b */
[----:B------:R-:W-:Y:S01]  /*1d10*/  PRMT R182, RZ, 0x5410, R182 ;  /* 0x00005410ffb67816 */ /* 0x000fe200000000b6 */
[----:B------:R-:W-:Y:S02]  /*1d20*/  FMUL.FTZ R203, R165, R6 ;  /* 0x00000006a5cb7220 */ /* 0x000fe40000410000 */
[----:B------:R-:W-:-:S02]  /*1d30*/  FADD.FTZ R6, R8, R197 ;  /* 0x000000c508067221 */ /* 0x000fc40000010000 */
[----:B------:R-:W-:Y:S01]  /*1d40*/  FFMA.FTZ R7, R198, R197, R7 ;  /* 0x000000c5c6077223 */ /* 0x000fe20000010007 */
[----:B------:R-:W-:Y:S01]  /*1d50*/  PRMT R5, RZ, 0x5410, R5 ;  /* 0x00005410ff057816 */ /* 0x000fe20000000005 */
[----:B------:R-:W-:Y:S02]  /*1d60*/  FADD.FTZ R127, R202, R127 ;  /* 0x0000007fca7f7221 */ /* 0x000fe40000010000 */
[----:B------:R-:W-:Y:S02]  /*1d70*/  FFMA.FTZ R99, R53, R202, R99 ;  /* 0x000000ca35637223 */ /* 0x000fe40000010063 */
        /* <DEDUP_REMOVED lines=35> */
[----:B------:R-:W-:Y:S05]  /*1fb0*/  BRA.DIV ~URZ, `(.L_x_133) ;  /* 0x000025827f007947 */ /* 0x000fea000b800000 */
[----:B------:R0:W1:Y:S02]  /*1fc0*/  SHFL.DOWN PT, R6, R9, 0x10, 0x1f ;  /* 0x0a001f0009067f89 */ /* 0x00006400000e0000 */
.L_x_151:
[----:B------:R-:W-:Y:S05]  /*1fd0*/  BRA.DIV ~URZ, `(.L_x_134) ;  /* 0x000025e27f007947 */ /* 0x000fea000b800000 */
[----:B------:R-:W2:Y:S01]  /*1fe0*/  SHFL.DOWN PT, R4, R11, 0x10, 0x1f ;  /* 0x0a001f000b047f89 */ /* 0x000ea200000e0000 */
[----:B-1----:R-:W-:-:S05]  /*1ff0*/  FADD.FTZ R10, R9, R6 ;  /* 0x00000006090a7221 */ /* 0x002fca0000010000 */
[----:B------:R-:W1:Y:S01]  /*2000*/  SHFL.DOWN PT, R5, R10, 0x8, 0x1f ;  /* 0x09001f000a057f89 */ /* 0x000e6200000e0000 */
[----:B--2---:R-:W-:-:S05]  /*2010*/  FADD.FTZ R4, R11, R4 ;  /* 0x000000040b047221 */ /* 0x004fca0000010000 */
[----:B------:R-:W2:Y:S01]  /*2020*/  SHFL.DOWN PT, R7, R4, 0x8, 0x1f ;  /* 0x09001f0004077f89 */ /* 0x000ea200000e0000 */
[----:B-1----:R-:W-:-:S05]  /*2030*/  FADD.FTZ R5, R5, R10 ;  /* 0x0000000a05057221 */ /* 0x002fca0000010000 */
[----:B------:R-:W1:Y:S01]  /*2040*/  SHFL.DOWN PT, R6, R5, 0x4, 0x1f ;  /* 0x08801f0005067f89 */ /* 0x000e6200000e0000 */
[----:B--2---:R-:W-:-:S05]  /*2050*/  FADD.FTZ R7, R4, R7 ;  /* 0x0000000704077221 */ /* 0x004fca0000010000 */
[----:B------:R-:W2:Y:S01]  /*2060*/  SHFL.DOWN PT, R8, R7, 0x4, 0x1f ;  /* 0x08801f0007087f89 */ /* 0x000ea200000e0000 */
[----:B-1----:R-:W-:-:S05]  /*2070*/  FADD.FTZ R6, R5, R6 ;  /* 0x0000000605067221 */ /* 0x002fca0000010000 */
[----:B0-----:R-:W0:Y:S01]  /*2080*/  SHFL.DOWN PT, R9, R6, 0x2, 0x1f ;  /* 0x08401f0006097f89 */ /* 0x001e2200000e0000 */
[----:B--2---:R-:W-:-:S05]  /*2090*/  FADD.FTZ R8, R7, R8 ;  /* 0x0000000807087221 */ /* 0x004fca0000010000 */
[----:B------:R-:W1:Y:S01]  /*20a0*/  SHFL.DOWN PT, R11, R8, 0x2, 0x1f ;  /* 0x08401f00080b7f89 */ /* 0x000e6200000e0000 */
[----:B0-----:R-:W-:-:S05]  /*20b0*/  FADD.FTZ R9, R6, R9 ;  /* 0x0000000906097221 */ /* 0x001fca0000010000 */
[----:B------:R0:W2:Y:S01]  /*20c0*/  SHFL.DOWN PT, R32, R9, 0x1, 0x1f ;  /* 0x08201f0009207f89 */ /* 0x0000a200000e0000 */
[----:B-1----:R-:W-:-:S05]  /*20d0*/  FADD.FTZ R11, R8, R11 ;  /* 0x0000000b080b7221 */ /* 0x002fca0000010000 */
[----:B------:R0:W1:Y:S02]  /*20e0*/  SHFL.DOWN PT, R4, R11, 0x1, 0x1f ;  /* 0x08201f000b047f89 */ /* 0x00006400000e0000 */
.L_x_152:
[----:B------:R-:W-:Y:S01]  /*20f0*/  LOP3.LUT P4, RZ, R166, 0xff, RZ, 0xc0, !PT ;  /* 0x000000ffa6ff7812 */ /* 0x000fe2000788c0ff */
[----:B-1----:R-:W-:Y:S01]  /*2100*/  FADD.FTZ R33, R4, R11 ;  /* 0x0000000b04217221 */ /* 0x002fe20000010000 */
[----:B------:R-:W-:Y:S01]  /*2110*/  PLOP3.LUT P0, PT, PT, PT, PT, 0x80, 0x0 ;  /* 0x000000000000781c */ /* 0x000fe20003f0f070 */
[----:B--2---:R-:W-:Y:S01]  /*2120*/  FADD.FTZ R32, R32, R9 ;  /* 0x0000000920207221 */ /* 0x004fe20000010000 */
[----:B------:R-:W-:Y:S01]  /*2130*/  @!P2 PLOP3.LUT P0, PT, P4, PT, PT, 0x80, 0x0 ;  /* 0x000000000000a81c */ /* 0x000fe2000270f070 */
[----:B------:R-:W-:Y:S01]  /*2140*/  ULDC.U8 UR6, c[0x0][0x1f0] ;  /* 0x00007c0000067ab9 */ /* 0x000fe20000000000 */
[----:B------:R-:W-:-:S04]  /*2150*/  SHF.R.U32.HI R5, RZ, 0x5, R157 ;  /* 0x00000005ff057819 */ /* 0x000fc8000001169d */
[C---:B------:R-:W-:Y:S02]  /*2160*/  @!P2 LOP3.LUT R6, R5.reuse, 0x7fffff8, RZ, 0xc0, !PT ;  /* 0x07fffff80506a812 */ /* 0x040fe400078ec0ff */
[----:B------:R-:W-:-:S04]  /*2170*/  LOP3.LUT R182, R5, 0x7fffff8, RZ, 0xc0, !PT ;  /* 0x07fffff805b67812 */ /* 0x000fc800078ec0ff */
[----:B------:R-:W-:Y:S02]  /*2180*/  @!P4 IADD3 R182, R182, 0x8, RZ ;  /* 0x00000008b6b6c810 */ /* 0x000fe40007ffe0ff */
[----:B------:R-:W-:Y:S02]  /*2190*/  @!P0 IADD3 R6, R6, 0x8, RZ ;  /* 0x0000000806068810 */ /* 0x000fe40007ffe0ff */
[----:B------:R-:W-:Y:S01]  /*21a0*/  ISETP.NE.AND P0, PT, RZ, UR6, PT ;  /* 0x00000006ff007c0c */ /* 0x000fe2000bf05270 */
[----:B------:R-:W-:Y:S01]  /*21b0*/  WARPSYNC 0xffffffff ;  /* 0xffffffff00007948 */ /* 0x000fe20003800000 */
[----:B------:R-:W-:Y:S02]  /*21c0*/  @!P2 LOP3.LUT R166, R6, 0x7, R5, 0xf8, !PT ;  /* 0x0000000706a6a812 */ /* 0x000fe400078ef805 */
[----:B------:R-:W-:-:S03]  /*21d0*/  SHF.L.U32 R182, R182, 0x3, RZ ;  /* 0x00000003b6b67819 */ /* 0x000fc600000006ff */
[----:B------:R-:W-:Y:S04]  /*21e0*/  @!P2 STS.64 [R166.X8+0x7000], R32 ;  /* 0x00700020a600a388 */ /* 0x000fe80000008a00 */
[----:B------:R-:W-:Y:S01]  /*21f0*/  BAR.SYNC.DEFER_BLOCKING 0x0 ;  /* 0x0000000000007b1d */ /* 0x000fe20000010000 */
[----:B------:R-:W-:-:S04]  /*2200*/  ISETP.NE.U32.AND P2, PT, RZ, c[0x0][0x250], PT ;  /* 0x00009400ff007a0c */ /* 0x000fc80003f45070 */
[----:B------:R-:W-:Y:S01]  /*2210*/  ISETP.NE.AND.EX P2, PT, RZ, c[0x0][0x254], PT, P2 ;  /* 0x00009500ff007a0c */ /* 0x000fe20003f45320 */
[----:B------:R-:W1:Y:S04]  /*2220*/  LDS.128 R4, [R182+0x7000] ;  /* 0x00700000b6047984 */ /* 0x000e680000000c00 */
[----:B0-----:R-:W0:Y:S04]  /*2230*/  LDS.128 R8, [R182+0x7010] ;  /* 0x00701000b6087984 */ /* 0x001e280000000c00 */
[----:B------:R-:W2:Y:S04]  /*2240*/  LDS.128 R12, [R182+0x7020] ;  /* 0x00702000b60c7984 */ /* 0x000ea80000000c00 */
[----:B------:R-:W3:Y:S01]  /*2250*/  LDS.128 R16, [R182+0x7030] ;  /* 0x00703000b6107984 */ /* 0x000ee20000000c00 */
[----:B-1----:R-:W-:-:S02]  /*2260*/  FADD.FTZ R183, RZ, R4 ;  /* 0x00000004ffb77221 */ /* 0x002fc40000010000 */
[----:B------:R-:W-:Y:S02]  /*2270*/  FADD.FTZ R4, RZ, R5 ;  /* 0x00000005ff047221 */ /* 0x000fe40000010000 */
[----:B------:R-:W-:Y:S01]  /*2280*/  FADD.FTZ R183, R6, R183 ;  /* 0x000000b706b77221 */ /* 0x000fe20000010000 */
[----:B-----5:R-:W-:Y:S01]  /*2290*/  @P1 SHF.R.U64 R6, R2, 0x10, R3 ;  /* 0x0000001002061819 */ /* 0x020fe20000001203 */
[----:B------:R-:W-:Y:S02]  /*22a0*/  FADD.FTZ R4, R7, R4 ;  /* 0x0000000407047221 */ /* 0x000fe40000010000 */
[----:B0-----:R-:W-:Y:S01]  /*22b0*/  FADD.FTZ R183, R183, R8 ;  /* 0x00000008b7b77221 */ /* 0x001fe20000010000 */
[----:B------:R-:W-:Y:S01]  /*22c0*/  @P1 PRMT R6, RZ, 0x5410, R6 ;  /* 0x00005410ff061816 */ /* 0x000fe20000000006 */
[----:B------:R-:W-:Y:S02]  /*22d0*/  FADD.FTZ R4, R4, R9 ;  /* 0x0000000904047221 */ /* 0x000fe40000010000 */
[----:B------:R-:W-:-:S02]  /*22e0*/  FADD.FTZ R183, R10, R183 ;  /* 0x000000b70ab77221 */ /* 0x000fc40000010000 */
[----:B------:R-:W-:Y:S02]  /*22f0*/  FADD.FTZ R4, R11, R4 ;  /* 0x000000040b047221 */ /* 0x000fe40000010000 */
[----:B--2---:R-:W-:Y:S02]  /*2300*/  FADD.FTZ R183, R183, R12 ;  /* 0x0000000cb7b77221 */ /* 0x004fe40000010000 */
[----:B------:R-:W-:Y:S01]  /*2310*/  FADD.FTZ R4, R4, R13 ;  /* 0x0000000d04047221 */ /* 0x000fe20000010000 */
[----:B------:R-:W-:Y:S01]  /*2320*/  @P1 SHF.R.U64 R13, R20, 0x10, R21 ;  /* 0x00000010140d1819 */ /* 0x000fe20000001215 */
[----:B------:R-:W-:Y:S02]  /*2330*/  FADD.FTZ R183, R14, R183 ;  /* 0x000000b70eb77221 */ /* 0x000fe40000010000 */
[----:B------:R-:W-:Y:S01]  /*2340*/  FADD.FTZ R4, R15, R4 ;  /* 0x000000040f047221 */ /* 0x000fe20000010000 */
[----:B------:R-:W-:Y:S01]  /*2350*/  @P1 PRMT R13, RZ, 0x5410, R13 ;  /* 0x00005410ff0d1816 */ /* 0x000fe2000000000d */
[----:B---3--:R-:W-:-:S02]  /*2360*/  FADD.FTZ R183, R183, R16 ;  /* 0x00000010b7b77221 */ /* 0x008fc40000010000 */
[----:B------:R-:W-:Y:S02]  /*2370*/  FADD.FTZ R4, R4, R17 ;  /* 0x0000001104047221 */ /* 0x000fe40000010000 */
[----:B------:R-:W-:Y:S02]  /*2380*/  FADD.FTZ R18, R18, R183 ;  /* 0x000000b712127221 */ /* 0x000fe40000010000 */
[----:B------:R-:W-:Y:S02]  /*2390*/  FADD.FTZ R4, R19, R4 ;  /* 0x0000000413047221 */ /* 0x000fe40000010000 */
[----:B------:R-:W-:Y:S02]  /*23a0*/  FMUL.FTZ R7, R18, c[0x0][0x1e0] ;  /* 0x0000780012077a20 */ /* 0x000fe40000410000 */
[----:B------:R-:W-:Y:S02]  /*23b0*/  FMUL.FTZ R8, R4, c[0x0][0x1e0] ;  /* 0x0000780004087a20 */ /* 0x000fe40000410000 */
[----:B------:R-:W-:Y:S01]  /*23c0*/  @P1 IMAD.MOV.U32 R12, RZ, RZ, R20 ;  /* 0x000000ffff0c1224 */ /* 0x000fe200078e0014 */
[----:B------:R-:W-:Y:S01]  /*23d0*/  FSEL R7, R7, RZ, !P0 ;  /* 0x000000ff07077208 */ /* 0x000fe20004000000 */
[----:B------:R-:W-:Y:S01]  /*23e0*/  @P1 IMAD.MOV.U32 R11, RZ, RZ, R3 ;  /* 0x000000ffff0b1224 */ /* 0x000fe200078e0003 */
[----:B------:R-:W-:Y:S01]  /*23f0*/  ISETP.NE.U32.AND P0, PT, RZ, c[0x0][0x258], PT ;  /* 0x00009600ff007a0c */ /* 0x000fe20003f05070 */
[----:B------:R-:W-:Y:S01]  /*2400*/  @P1 IMAD.MOV.U32 R5, RZ, RZ, R2 ;  /* 0x000000ffff051224 */ /* 0x000fe200078e0002 */
[----:B------:R-:W-:Y:S01]  /*2410*/  @P1 PRMT R12, RZ, 0x5410, R12 ;  /* 0x00005410ff0c1816 */ /* 0x000fe2000000000c */
[-C--:B------:R-:W-:Y:S01]  /*2420*/  FFMA.FTZ R170, R170, R8.reuse, R7 ;  /* 0x00000008aaaa7223 */ /* 0x080fe20000010007 */
[----:B------:R-:W-:Y:S01]  /*2430*/  @P1 PRMT R11, RZ, 0x5410, R11 ;  /* 0x00005410ff0b1816 */ /* 0x000fe2000000000b */
[----:B------:R-:W-:Y:S01]  /*2440*/  FFMA.FTZ R172, R172, R8, R7 ;  /* 0x00000008acac7223 */ /* 0x000fe20000010007 */
[----:B------:R-:W-:Y:S01]  /*2450*/  @P1 PRMT R5, RZ, 0x5410, R5 ;  /* 0x00005410ff051816 */ /* 0x000fe20000000005 */
[----:B------:R-:W-:Y:S01]  /*2460*/  FADD.FTZ R170, R177, -R170 ;  /* 0x800000aab1aa7221 */ /* 0x000fe20000010000 */
[----:B------:R-:W-:Y:S01]  /*2470*/  ISETP.NE.AND.EX P0, PT, RZ, c[0x0][0x25c], PT, P0 ;  /* 0x00009700ff007a0c */ /* 0x000fe20003f05300 */
[----:B------:R-:W-:-:S02]  /*2480*/  FADD.FTZ R172, R179, -R172 ;  /* 0x800000acb3ac7221 */ /* 0x000fc40000010000 */
[C---:B------:R-:W-:Y:S02]  /*2490*/  FMUL.FTZ R19, R165.reuse, R170 ;  /* 0x000000aaa5137220 */ /* 0x040fe40000410000 */
[----:B------:R-:W-:Y:S02]  /*24a0*/  FMUL.FTZ R33, R165, R172 ;  /* 0x000000aca5217220 */ /* 0x000fe40000410000 */
[----:B------:R-:W-:Y:S01]  /*24b0*/  @P1 FADD.FTZ R19, R19, R12 ;  /* 0x0000000c13131221 */ /* 0x000fe20000010000 */
[----:B------:R-:W-:Y:S01]  /*24c0*/  @P1 MOV R12, R21 ;  /* 0x00000015000c1202 */ /* 0x000fe20000000f00 */
[-CC-:B------:R-:W-:Y:S02]  /*24d0*/  FFMA.FTZ R174, R174, R8.reuse, R7.reuse ;  /* 0x00000008aeae7223 */ /* 0x180fe40000010007 */
[----:B------:R-:W-:Y:S01]  /*24e0*/  FFMA.FTZ R14, R169, R8, R7 ;  /* 0x00000008a90e7223 */ /* 0x000fe20000010007 */
[----:B------:R-:W-:Y:S01]  /*24f0*/  @P1 PRMT R12, RZ, 0x5410, R12 ;  /* 0x00005410ff0c1816 */ /* 0x000fe2000000000c */
[----:B------:R-:W-:Y:S01]  /*2500*/  FADD.FTZ R174, R181, -R174 ;  /* 0x800000aeb5ae7221 */ /* 0x000fe20000010000 */
[----:B------:R-:W-:Y:S01]  /*2510*/  F2F.BF16.F32 R177, R19 ;  /* 0x0000001300b17304 */ /* 0x000fe20000202000 */
[----:B------:R-:W-:-:S02]  /*2520*/  FADD.FTZ R14, R167, -R14 ;  /* 0x8000000ea70e7221 */ /* 0x000fc40000010000 */
[----:B------:R-:W-:Y:S02]  /*2530*/  @P1 FADD.FTZ R33, R33, R12 ;  /* 0x0000000c21211221 */ /* 0x000fe40000010000 */
[----:B------:R-:W-:Y:S02]  /*2540*/  @P1 IMAD.MOV.U32 R12, RZ, RZ, R22 ;  /* 0x000000ffff0c1224 */ /* 0x000fe400078e0016 */
[C---:B------:R-:W-:Y:S01]  /*2550*/  FMUL.FTZ R181, R165.reuse, R174 ;  /* 0x000000aea5b57220 */ /* 0x040fe20000410000 */
[----:B------:R-:W-:Y:S01]  /*2560*/  F2F.BF16.F32 R183, R33 ;  /* 0x0000002100b77304 */ /* 0x000fe20000202000 */
[----:B------:R-:W-:Y:S01]  /*2570*/  FMUL.FTZ R185, R165, R14 ;  /* 0x0000000ea5b97220 */ /* 0x000fe20000410000 */
[----:B------:R-:W-:Y:S01]  /*2580*/  @P1 PRMT R12, RZ, 0x5410, R12 ;  /* 0x00005410ff0c1816 */ /* 0x000fe2000000000c */
[-C--:B------:R-:W-:Y:S01]  /*2590*/  FFMA.FTZ R57, R57, R8.reuse, R7 ;  /* 0x0000000839397223 */ /* 0x080fe20000010007 */
[----:B------:R-:W-:Y:S01]  /*25a0*/  @P1 SHF.R.U64 R14, R24, 0x10, R25 ;  /* 0x00000010180e1819 */ /* 0x000fe20000001219 */
[----:B------:R-:W-:-:S02]  /*25b0*/  FFMA.FTZ R173, R173, R8, R7 ;  /* 0x00000008adad7223 */ /* 0x000fc40000010007 */
[----:B------:R-:W-:Y:S01]  /*25c0*/  @P1 FADD.FTZ R181, R181, R12 ;  /* 0x0000000cb5b51221 */ /* 0x000fe20000010000 */
[----:B------:R-:W-:Y:S01]  /*25d0*/  @P1 SHF.R.U64 R12, R22, 0x10, R23 ;  /* 0x00000010160c1819 */ /* 0x000fe20000001217 */
[----:B------:R-:W-:Y:S02]  /*25e0*/  FADD.FTZ R56, R56, -R57 ;  /* 0x8000003938387221 */ /* 0x000fe40000010000 */
[----:B------:R-:W-:Y:S01]  /*25f0*/  FADD.FTZ R32, R176, -R173 ;  /* 0x800000adb0207221 */ /* 0x000fe20000010000 */
[----:B------:R-:W-:Y:S01]  /*2600*/  @P1 PRMT R12, RZ, 0x5410, R12 ;  /* 0x00005410ff0c1816 */ /* 0x000fe2000000000c */
[----:B------:R-:W-:Y:S01]  /*2610*/  FMUL.FTZ R187, R165, R56 ;  /* 0x00000038a5bb7220 */ /* 0x000fe20000410000 */
[----:B------:R-:W-:Y:S01]  /*2620*/  F2F.BF16.F32 R167, R181 ;  /* 0x000000b500a77304 */ /* 0x000fe20000202000 */
[----:B------:R-:W-:Y:S02]  /*2630*/  FFMA.FTZ R55, R55, R8, R7 ;  /* 0x0000000837377223 */ /* 0x000fe40000010007 */
[----:B------:R-:W-:-:S02]  /*2640*/  @P1 FADD.FTZ R185, R185, R12 ;  /* 0x0000000cb9b91221 */ /* 0x000fc40000010000 */
[----:B------:R-:W-:Y:S02]  /*2650*/  @P1 IMAD.MOV.U32 R12, RZ, RZ, R23 ;  /* 0x000000ffff0c1224 */ /* 0x000fe400078e0017 */
[----:B------:R-:W-:Y:S01]  /*2660*/  FMUL.FTZ R32, R165, R32 ;  /* 0x00000020a5207220 */ /* 0x000fe20000410000 */
[----:B------:R-:W-:Y:S01]  /*2670*/  F2F.BF16.F32 R169, R185 ;  /* 0x000000b900a97304 */ /* 0x000fe20000202000 */
[----:B------:R-:W-:Y:S01]  /*2680*/  FADD.FTZ R54, R54, -R55 ;  /* 0x8000003736367221 */ /* 0x000fe20000010000 */
[----:B------:R-:W-:Y:S01]  /*2690*/  @P1 PRMT R12, RZ, 0x5410, R12 ;  /* 0x00005410ff0c1816 */ /* 0x000fe2000000000c */
[----:B------:R-:W-:Y:S02]  /*26a0*/  FFMA.FTZ R175, R175, R8, R7 ;  /* 0x00000008afaf7223 */ /* 0x000fe40000010007 */
[----:B------:R-:W-:Y:S01]  /*26b0*/  @P1 FADD.FTZ R32, R32, R13 ;  /* 0x0000000d20201221 */ /* 0x000fe20000010000 */
[----:B------:R-:W-:Y:S01]  /*26c0*/  @P1 SHF.R.U32.HI R13, RZ, 0x10, R21 ;  /* 0x00000010ff0d1819 */ /* 0x000fe20000011615 */
[----:B------:R-:W-:Y:S01]  /*26d0*/  @P1 FADD.FTZ R187, R187, R12 ;  /* 0x0000000cbbbb1221 */ /* 0x000fe20000010000 */
[----:B------:R-:W-:Y:S01]  /*26e0*/  @P1 SHF.R.U32.HI R12, RZ, 0x10, R23 ;  /* 0x00000010ff0c1819 */ /* 0x000fe20000011617 */
[----:B------:R-:W-:Y:S01]  /*26f0*/  FMUL.FTZ R173, R165, R54 ;  /* 0x00000036a5ad7220 */ /* 0x000fe20000410000 */
[----:B------:R-:W-:Y:S01]  /*2700*/  @P1 PRMT R13, RZ, 0x5410, R13 ;  /* 0x00005410ff0d1816 */ /* 0x000fe2000000000d */
[----:B------:R-:W-:Y:S01]  /*2710*/  FADD.FTZ R178, R178, -R175 ;  /* 0x800000afb2b27221 */ /* 0x000fe20000010000 */
[----:B------:R-:W-:Y:S01]  /*2720*/  @P1 PRMT R12, RZ, 0x5410, R12 ;  /* 0x00005410ff0c1816 */ /* 0x000fe2000000000c */
[----:B------:R-:W-:Y:S01]  /*2730*/  FFMA.FTZ R53, R53, R8, R7 ;  /* 0x0000000835357223 */ /* 0x000fe20000010007 */
[----:B------:R-:W-:Y:S01]  /*2740*/  F2F.BF16.F32 R179, R32 ;  /* 0x0000002000b37304 */ /* 0x000fe20000202000 */
[----:B------:R-:W-:-:S02]  /*2750*/  FMUL.FTZ R182, R165, R178 ;  /* 0x000000b2a5b67220 */ /* 0x000fc40000410000 */
[----:B------:R-:W-:Y:S02]  /*2760*/  @P1 FADD.FTZ R173, R173, R12 ;  /* 0x0000000cadad1221 */ /* 0x000fe40000010000 */
[----:B------:R-:W-:Y:S02]  /*2770*/  @P1 IMAD.MOV.U32 R12, RZ, RZ, R24 ;  /* 0x000000ffff0c1224 */ /* 0x000fe400078e0018 */
[----:B------:R-:W-:Y:S01]  /*2780*/  FADD.FTZ R50, R50, -R53 ;  /* 0x8000003532327221 */ /* 0x000fe20000010000 */
[----:B------:R-:W-:Y:S01]  /*2790*/  F2F.BF16.F32 R176, R173 ;  /* 0x000000ad00b07304 */ /* 0x000fe20000202000 */
[----:B------:R-:W-:Y:S01]  /*27a0*/  @P1 FADD.FTZ R182, R182, R13 ;  /* 0x0000000db6b61221 */ /* 0x000fe20000010000 */
[----:B------:R-:W-:Y:S01]  /*27b0*/  @P1 PRMT R13, RZ, 0x5410, R12 ;  /* 0x00005410ff0d1816 */ /* 0x000fe2000000000c */
[----:B------:R-:W-:Y:S01]  /*27c0*/  FFMA.FTZ R48, R48, R8, R7 ;  /* 0x0000000830307223 */ /* 0x000fe20000010007 */
[----:B------:R-:W-:Y:S01]  /*27d0*/  @P1 MOV R12, R25 ;  /* 0x00000019000c1202 */ /* 0x000fe20000000f00 */
[----:B------:R-:W-:-:S02]  /*27e0*/  FMUL.FTZ R174, R165, R50 ;  /* 0x00000032a5ae7220 */ /* 0x000fc40000410000 */
[----:B------:R-:W-:Y:S01]  /*27f0*/  FADD.FTZ R48, R47, -R48 ;  /* 0x800000302f307221 */ /* 0x000fe20000010000 */
[----:B------:R-:W-:Y:S01]  /*2800*/  F2F.BF16.F32 R186, R182 ;  /* 0x000000b600ba7304 */ /* 0x000fe20000202000 */
[----:B------:R-:W-:Y:S02]  /*2810*/  FFMA.FTZ R46, R46, R8, R7 ;  /* 0x000000082e2e7223 */ /* 0x000fe40000010007 */
[----:B------:R-:W-:Y:S01]  /*2820*/  @P1 FADD.FTZ R174, R174, R13 ;  /* 0x0000000daeae1221 */ /* 0x000fe20000010000 */
[----:B------:R-:W-:Y:S01]  /*2830*/  @P1 PRMT R13, RZ, 0x5410, R14 ;  /* 0x00005410ff0d1816 */ /* 0x000fe2000000000e */
[----:B------:R-:W-:Y:S01]  /*2840*/  FMUL.FTZ R178, R165, R48 ;  /* 0x00000030a5b27220 */ /* 0x000fe20000410000 */
[----:B------:R-:W-:Y:S01]  /*2850*/  @P1 SHF.R.U64 R14, R26, 0x10, R27 ;  /* 0x000000101a0e1819 */ /* 0x000fe2000000121b */
[----:B------:R-:W-:Y:S01]  /*2860*/  FADD.FTZ R46, R49, -R46 ;  /* 0x8000002e312e7221 */ /* 0x000fe20000010000 */
[----:B------:R-:W-:Y:S01]  /*2870*/  F2F.BF16.F32 R175, R187 ;  /* 0x000000bb00af7304 */ /* 0x000fe20000202000 */
[----:B------:R-:W-:Y:S01]  /*2880*/  @P1 FADD.FTZ R178, R178, R13 ;  /* 0x0000000db2b21221 */ /* 0x000fe20000010000 */
[----:B------:R-:W-:Y:S01]  /*2890*/  @P1 PRMT R13, RZ, 0x5410, R12 ;  /* 0x00005410ff0d1816 */ /* 0x000fe2000000000c */
[----:B------:R-:W-:Y:S01]  /*28a0*/  FMUL.FTZ R184, R165, R46 ;  /* 0x0000002ea5b87220 */ /* 0x000fe20000410000 */
[----:B------:R-:W-:Y:S01]  /*28b0*/  @P1 SHF.R.U32.HI R12, RZ, 0x10, R25 ;  /* 0x00000010ff0c1819 */ /* 0x000fe20000011619 */
[----:B------:R-:W-:-:S02]  /*28c0*/  FFMA.FTZ R51, R51, R8, R7 ;  /* 0x0000000833337223 */ /* 0x000fc40000010007 */
[----:B------:R-:W-:Y:S01]  /*28d0*/  @P1 FADD.FTZ R184, R184, R13 ;  /* 0x0000000db8b81221 */ /* 0x000fe20000010000 */
[----:B------:R-:W-:Y:S01]  /*28e0*/  F2F.BF16.F32 R56, R178 ;  /* 0x000000b200387304 */ /* 0x000fe20000202000 */
[----:B------:R-:W-:Y:S01]  /*28f0*/  FFMA.FTZ R13, R190, R8, R7 ;  /* 0x00000008be0d7223 */ /* 0x000fe20000010007 */
[----:B------:R-:W-:Y:S01]  /*2900*/  @P0 F2FP.BF16.PACK_AB R190, RZ, R32 ;  /* 0x00000020ffbe023e */ /* 0x000fe200000010ff */
[----:B------:R-:W-:Y:S02]  /*2910*/  FADD.FTZ R52, R52, -R51 ;  /* 0x8000003334347221 */ /* 0x000fe40000010000 */
[----:B------:R-:W-:Y:S02]  /*2920*/  FFMA.FTZ R168, R168, R8, R7 ;  /* 0x00000008a8a87223 */ /* 0x000fe40000010007 */
[----:B------:R-:W-:Y:S01]  /*2930*/  FADD.FTZ R188, R188, -R13 ;  /* 0x8000000dbcbc7221 */ /* 0x000fe20000010000 */
[----:B------:R-:W-:Y:S01]  /*2940*/  @P1 PRMT R13, RZ, 0x5410, R12 ;  /* 0x00005410ff0d1816 */ /* 0x000fe2000000000c */
[----:B------:R-:W-:Y:S01]  /*2950*/  FMUL.FTZ R170, R165, R52 ;  /* 0x00000034a5aa7220 */ /* 0x000fe20000410000 */
[----:B------:R-:W-:Y:S01]  /*2960*/  F2F.BF16.F32 R57, R174 ;  /* 0x000000ae00397304 */ /* 0x000fe20000202000 */
[----:B------:R-:W-:-:S02]  /*2970*/  @P1 IMAD.MOV.U32 R12, RZ, RZ, R26 ;  /* 0x000000ffff0c1224 */ /* 0x000fc400078e001a */
[----:B------:R-:W-:Y:S02]  /*2980*/  FADD.FTZ R168, R171, -R168 ;  /* 0x800000a8aba87221 */ /* 0x000fe40000010000 */
[----:B------:R-:W-:Y:S02]  /*2990*/  FFMA.FTZ R189, R189, R8, R7 ;  /* 0x00000008bdbd7223 */ /* 0x000fe40000010007 */
[----:B------:R-:W-:Y:S01]  /*29a0*/  @P1 FADD.FTZ R170, R170, R13 ;  /* 0x0000000daaaa1221 */ /* 0x000fe20000010000 */
[----:B------:R-:W-:Y:S01]  /*29b0*/  @P1 PRMT R13, RZ, 0x5410, R12 ;  /* 0x00005410ff0d1816 */ /* 0x000fe2000000000c */
[C---:B------:R-:W-:Y:S01]  /*29c0*/  FMUL.FTZ R166, R165.reuse, R168 ;  /* 0x000000a8a5a67220 */ /* 0x040fe20000410000 */
[----:B------:R-:W-:Y:S01]  /*29d0*/  F2F.BF16.F32 R171, R184 ;  /* 0x000000b800ab7304 */ /* 0x000fe20000202000 */
[----:B------:R-:W-:Y:S02]  /*29e0*/  FADD.FTZ R180, R180, -R189 ;  /* 0x800000bdb4b47221 */ /* 0x000fe40000010000 */
[----:B------:R-:W-:Y:S01]  /*29f0*/  @P1 FADD.FTZ R166, R166, R13 ;  /* 0x0000000da6a61221 */ /* 0x000fe20000010000 */
[----:B------:R-:W-:Y:S01]  /*2a00*/  @P1 PRMT R13, RZ, 0x5410, R14 ;  /* 0x00005410ff0d1816 */ /* 0x000fe2000000000e */
[----:B------:R-:W-:-:S02]  /*2a10*/  FMUL.FTZ R168, R165, R180 ;  /* 0x000000b4a5a87220 */ /* 0x000fc40000410000 */
[----:B------:R-:W-:Y:S01]  /*2a20*/  @P1 IMAD.MOV.U32 R12, RZ, RZ, R27 ;  /* 0x000000ffff0c1224 */ /* 0x000fe200078e001b */
[----:B------:R-:W-:Y:S01]  /*2a30*/  F2F.BF16.F32 R172, R170 ;  /* 0x000000aa00ac7304 */ /* 0x000fe20000202000 */
[----:B------:R-:W-:Y:S02]  /*2a40*/  @P1 FADD.FTZ R168, R168, R13 ;  /* 0x0000000da8a81221 */ /* 0x000fe40000010000 */
[-CC-:B------:R-:W-:Y:S02]  /*2a50*/  FFMA.FTZ R40, R40, R8.reuse, R7.reuse ;  /* 0x0000000828287223 */ /* 0x180fe40000010007 */
[-CC-:B------:R-:W-:Y:S02]  /*2a60*/  FFMA.FTZ R43, R43, R8.reuse, R7.reuse ;  /* 0x000000082b2b7223 */ /* 0x180fe40000010007 */
[-CC-:B------:R-:W-:Y:S01]  /*2a70*/  FFMA.FTZ R42, R42, R8.reuse, R7.reuse ;  /* 0x000000082a2a7223 */ /* 0x180fe20000010007 */
[----:B------:R-:W-:Y:S01]  /*2a80*/  F2F.BF16.F32 R54, R168 ;  /* 0x000000a800367304 */ /* 0x000fe20000202000 */
[----:B------:R-:W-:-:S02]  /*2a90*/  FFMA.FTZ R41, R41, R8, R7 ;  /* 0x0000000829297223 */ /* 0x000fc40000010007 */
[-CC-:B------:R-:W-:Y:S02]  /*2aa0*/  FFMA.FTZ R191, R191, R8.reuse, R7.reuse ;  /* 0x00000008bfbf7223 */ /* 0x180fe40000010007 */
[-CC-:B------:R-:W-:Y:S02]  /*2ab0*/  FFMA.FTZ R192, R192, R8.reuse, R7.reuse ;  /* 0x00000008c0c07223 */ /* 0x180fe40000010007 */
[-CC-:B------:R-:W-:Y:S01]  /*2ac0*/  FFMA.FTZ R14, R193, R8.reuse, R7.reuse ;  /* 0x00000008c10e7223 */ /* 0x180fe20000010007 */
[----:B------:R-:W-:Y:S01]  /*2ad0*/  F2F.BF16.F32 R55, R166 ;  /* 0x000000a600377304 */ /* 0x000fe20000202000 */
[-CC-:B------:R-:W-:Y:S02]  /*2ae0*/  FFMA.FTZ R13, R194, R8.reuse, R7.reuse ;  /* 0x00000008c20d7223 */ /* 0x180fe40000010007 */
[-CC-:B------:R-:W-:Y:S02]  /*2af0*/  FFMA.FTZ R196, R196, R8.reuse, R7.reuse ;  /* 0x00000008c4c47223 */ /* 0x180fe40000010007 */
[----:B------:R-:W-:-:S02]  /*2b00*/  FFMA.FTZ R198, R198, R8, R7 ;  /* 0x00000008c6c67223 */ /* 0x000fc40000010007 */
[-CC-:B------:R-:W-:Y:S02]  /*2b10*/  FFMA.FTZ R200, R200, R8.reuse, R7.reuse ;  /* 0x00000008c8c87223 */ /* 0x180fe40000010007 */
[-CC-:B------:R-:W-:Y:S02]  /*2b20*/  FFMA.FTZ R203, R203, R8.reuse, R7.reuse ;  /* 0x00000008cbcb7223 */ /* 0x180fe40000010007 */
[----:B------:R-:W-:Y:S01]  /*2b30*/  FFMA.FTZ R204, R204, R8, R7 ;  /* 0x00000008cccc7223 */ /* 0x000fe20000010007 */
[----:B------:R-:W-:Y:S01]  /*2b40*/  @P1 PRMT R7, RZ, 0x5410, R12 ;  /* 0x00005410ff071816 */ /* 0x000fe2000000000c */
[C---:B------:R-:W-:Y:S01]  /*2b50*/  FMUL.FTZ R180, R165.reuse, R188 ;  /* 0x000000bca5b47220 */ /* 0x040fe20000410000 */
[----:B------:R-:W-:Y:S01]  /*2b60*/  @P1 MOV R8, R29 ;  /* 0x0000001d00081202 */ /* 0x000fe20000000f00 */
[----:B------:R-:W-:Y:S01]  /*2b70*/  FADD.FTZ R34, R34, -R191 ;  /* 0x800000bf22227221 */ /* 0x000fe20000010000 */
[----:B------:R-:W-:Y:S01]  /*2b80*/  @P1 SHF.R.U64 R12, R30, 0x10, R31 ;  /* 0x000000101e0c1819 */ /* 0x000fe2000000121f */
[----:B------:R-:W-:Y:S01]  /*2b90*/  @P1 FADD.FTZ R180, R180, R7 ;  /* 0x00000007b4b41221 */ /* 0x000fe20000010000 */
[----:B------:R-:W-:Y:S01]  /*2ba0*/  @P1 SHF.R.U32.HI R7, RZ, 0x10, R27 ;  /* 0x00000010ff071819 */ /* 0x000fe2000001161b */
[----:B------:R-:W-:Y:S01]  /*2bb0*/  FMUL.FTZ R52, R165, R34 ;  /* 0x00000022a5347220 */ /* 0x000fe20000410000 */
[----:B------:R-:W-:Y:S01]  /*2bc0*/  @P0 F2FP.BF16.PACK_AB R191, RZ, R33 ;  /* 0x00000021ffbf023e */ /* 0x000fe200000010ff */
[----:B------:R-:W-:Y:S01]  /*2bd0*/  FADD.FTZ R192, R37, -R192 ;  /* 0x800000c025c07221 */ /* 0x000fe20000010000 */
[----:B------:R-:W-:Y:S01]  /*2be0*/  @P1 PRMT R7, RZ, 0x5410, R7 ;  /* 0x00005410ff071816 */ /* 0x000fe20000000007 */
[----:B------:R-:W-:Y:S01]  /*2bf0*/  FADD.FTZ R14, R35, -R14 ;  /* 0x8000000e230e7221 */ /* 0x000fe20000010000 */
[----:B------:R-:W-:Y:S01]  /*2c00*/  F2F.BF16.F32 R53, R180 ;  /* 0x000000b400357304 */ /* 0x000fe20000202000 */
[----:B------:R-:W-:-:S02]  /*2c10*/  FMUL.FTZ R46, R165, R192 ;  /* 0x000000c0a52e7220 */ /* 0x000fc40000410000 */
[----:B------:R-:W-:Y:S02]  /*2c20*/  @P1 FADD.FTZ R52, R52, R7 ;  /* 0x0000000734341221 */ /* 0x000fe40000010000 */
[----:B------:R-:W-:Y:S02]  /*2c30*/  @P1 IMAD.MOV.U32 R7, RZ, RZ, R28 ;  /* 0x000000ffff071224 */ /* 0x000fe400078e001c */
[----:B------:R-:W-:Y:S01]  /*2c40*/  FADD.FTZ R42, R39, -R42 ;  /* 0x8000002a272a7221 */ /* 0x000fe20000010000 */
[----:B------:R-:W-:Y:S01]  /*2c50*/  F2F.BF16.F32 R51, R52 ;  /* 0x0000003400337304 */ /* 0x000fe20000202000 */
[C---:B------:R-:W-:Y:S01]  /*2c60*/  FMUL.FTZ R48, R165.reuse, R14 ;  /* 0x0000000ea5307220 */ /* 0x040fe20000410000 */
[----:B------:R-:W-:Y:S01]  /*2c70*/  @P1 PRMT R7, RZ, 0x5410, R7 ;  /* 0x00005410ff071816 */ /* 0x000fe20000000007 */
[----:B------:R-:W-:Y:S02]  /*2c80*/  FMUL.FTZ R10, R165, R42 ;  /* 0x0000002aa50a7220 */ /* 0x000fe40000410000 */
[----:B------:R-:W-:-:S02]  /*2c90*/  FADD.FTZ R40, R45, -R40 ;  /* 0x800000282d287221 */ /* 0x000fc40000010000 */
[----:B------:R-:W-:Y:S01]  /*2ca0*/  @P1 FADD.FTZ R46, R46, R7 ;  /* 0x000000072e2e1221 */ /* 0x000fe20000010000 */
[----:B------:R-:W-:Y:S01]  /*2cb0*/  @P1 SHF.R.U64 R7, R28, 0x10, R29 ;  /* 0x000000101c071819 */ /* 0x000fe2000000121d */
[----:B------:R-:W-:Y:S02]  /*2cc0*/  FADD.FTZ R36, R36, -R13 ;  /* 0x8000000d24247221 */ /* 0x000fe40000010000 */
[----:B------:R-:W-:Y:S01]  /*2cd0*/  FADD.FTZ R196, R195, -R196 ;  /* 0x800000c4c3c47221 */ /* 0x000fe20000010000 */
[----:B------:R-:W-:Y:S01]  /*2ce0*/  @P1 PRMT R7, RZ, 0x5410, R7 ;  /* 0x00005410ff071816 */ /* 0x000fe20000000007 */
[----:B------:R-:W-:Y:S01]  /*2cf0*/  @P1 FADD.FTZ R10, R10, R11 ;  /* 0x0000000b0a0a1221 */ /* 0x000fe20000010000 */
[----:B------:R-:W-:Y:S01]  /*2d00*/  @P1 SHF.R.U32.HI R11, RZ, 0x10, R3 ;  /* 0x00000010ff0b1819 */ /* 0x000fe20000011603 */
[C---:B------:R-:W-:Y:S02]  /*2d10*/  FMUL.FTZ R4, R165.reuse, R40 ;  /* 0x00000028a5047220 */ /* 0x040fe40000410000 */
[----:B------:R-:W-:Y:S01]  /*2d20*/  @P1 FADD.FTZ R48, R48, R7 ;  /* 0x0000000730301221 */ /* 0x000fe20000010000 */
[----:B------:R-:W-:Y:S01]  /*2d30*/  @P1 PRMT R7, RZ, 0x5410, R8 ;  /* 0x00005410ff071816 */ /* 0x000fe20000000008 */
[----:B------:R-:W-:Y:S01]  /*2d40*/  FADD.FTZ R44, R44, -R43 ;  /* 0x8000002b2c2c7221 */ /* 0x000fe20000010000 */
[----:B------:R-:W-:Y:S01]  /*2d50*/  @P1 SHF.R.U32.HI R8, RZ, 0x10, R29 ;  /* 0x00000010ff081819 */ /* 0x000fe2000001161d */
[----:B------:R-:W-:Y:S01]  /*2d60*/  FADD.FTZ R18, R38, -R41 ;  /* 0x8000002926127221 */ /* 0x000fe20000010000 */
[----:B------:R-:W-:Y:S01]  /*2d70*/  @P1 PRMT R11, RZ, 0x5410, R11 ;  /* 0x00005410ff0b1816 */ /* 0x000fe2000000000b */
[C---:B------:R-:W-:Y:S01]  /*2d80*/  FMUL.FTZ R50, R165.reuse, R36 ;  /* 0x00000024a5327220 */ /* 0x040fe20000410000 */
[----:B------:R-:W-:Y:S01]  /*2d90*/  @P1 PRMT R8, RZ, 0x5410, R8 ;  /* 0x00005410ff081816 */ /* 0x000fe20000000008 */
[----:B------:R-:W-:Y:S01]  /*2da0*/  FMUL.FTZ R39, R165, R196 ;  /* 0x000000c4a5277220 */ /* 0x000fe20000410000 */
[----:B------:R0:W1:Y:S01]  /*2db0*/  F2F.BF16.F32 R17, R10 ;  /* 0x0000000a00117304 */ /* 0x0000620000202000 */
[----:B------:R-:W-:-:S02]  /*2dc0*/  @P1 FADD.FTZ R4, R4, R5 ;  /* 0x0000000504041221 */ /* 0x000fc40000010000 */
[----:B------:R-:W-:Y:S02]  /*2dd0*/  FADD.FTZ R200, R199, -R200 ;  /* 0x800000c8c7c87221 */ /* 0x000fe40000010000 */
[C---:B------:R-:W-:Y:S02]  /*2de0*/  FMUL.FTZ R5, R165.reuse, R44 ;  /* 0x0000002ca5057220 */ /* 0x040fe40000410000 */
[----:B------:R-:W-:Y:S01]  /*2df0*/  FMUL.FTZ R18, R165, R18 ;  /* 0x00000012a5127220 */ /* 0x000fe20000410000 */
[----:B------:R2:W3:Y:S01]  /*2e00*/  F2F.BF16.F32 R9, R4 ;  /* 0x0000000400097304 */ /* 0x0004e20000202000 */
[----:B------:R-:W-:Y:S01]  /*2e10*/  @P1 FADD.FTZ R50, R50, R7 ;  /* 0x0000000732321221 */ /* 0x000fe20000010000 */
[----:B0-----:R-:W-:Y:S01]  /*2e20*/  @P0 F2FP.BF16.PACK_AB R10, RZ, R10 ;  /* 0x0000000aff0a023e */ /* 0x001fe200000010ff */
[----:B------:R-:W-:Y:S01]  /*2e30*/  @P1 FADD.FTZ R39, R39, R8 ;  /* 0x0000000827271221 */ /* 0x000fe20000010000 */
[----:B------:R-:W-:Y:S01]  /*2e40*/  @P1 PRMT R8, RZ, 0x5410, R12 ;  /* 0x00005410ff081816 */ /* 0x000fe2000000000c */
[----:B------:R-:W-:Y:S01]  /*2e50*/  @P1 IMAD.MOV.U32 R7, RZ, RZ, R30 ;  /* 0x000000ffff071224 */ /* 0x000fe200078e001e */
[----:B------:R-:W-:Y:S01]  /*2e60*/  @P1 SHF.R.U32.HI R12, RZ, 0x10, R31 ;  /* 0x00000010ff0c1819 */ /* 0x000fe2000001161f */
[----:B------:R-:W-:Y:S01]  /*2e70*/  FMUL.FTZ R37, R165, R200 ;  /* 0x000000c8a5257220 */ /* 0x000fe20000410000 */
[----:B-1----:R-:W-:Y:S01]  /*2e80*/  @P2 PRMT R59, R17, 0x7610, R59 ;  /* 0x00007610113b2816 */ /* 0x002fe2000000003b */
[----:B------:R-:W-:Y:S01]  /*2e90*/  @P1 FADD.FTZ R5, R5, R6 ;  /* 0x0000000605051221 */ /* 0x000fe20000010000 */
[----:B------:R-:W-:Y:S01]  /*2ea0*/  @P1 PRMT R7, RZ, 0x5410, R7 ;  /* 0x00005410ff071816 */ /* 0x000fe20000000007 */
[----:B------:R-:W-:Y:S01]  /*2eb0*/  @P1 FADD.FTZ R18, R18, R11 ;  /* 0x0000000b12121221 */ /* 0x000fe20000010000 */
[----:B--2---:R-:W-:Y:S01]  /*2ec0*/  @P0 F2FP.BF16.PACK_AB R4, RZ, R4 ;  /* 0x00000004ff04023e */ /* 0x004fe200000010ff */
[----:B------:R-:W-:Y:S01]  /*2ed0*/  FADD.FTZ R198, R197, -R198 ;  /* 0x800000c6c5c67221 */ /* 0x000fe20000010000 */
[----:B------:R0:W1:Y:S01]  /*2ee0*/  F2F.BF16.F32 R6, R5 ;  /* 0x0000000500067304 */ /* 0x0000620000202000 */
[----:B------:R-:W-:Y:S01]  /*2ef0*/  @P1 FADD.FTZ R37, R37, R8 ;  /* 0x0000000825251221 */ /* 0x000fe20000010000 */
[----:B------:R-:W-:Y:S01]  /*2f00*/  @P0 PRMT R64, R4, 0x7610, R64 ;  /* 0x0000761004400816 */ /* 0x000fe20000000040 */
[----:B------:R-:W-:Y:S01]  /*2f10*/  FMUL.FTZ R38, R165, R198 ;  /* 0x000000c6a5267220 */ /* 0x000fe20000410000 */
[----:B------:R-:W-:Y:S01]  /*2f20*/  @P0 PRMT R61, R10, 0x7610, R61 ;  /* 0x000076100a3d0816 */ /* 0x000fe2000000003d */
[----:B------:R-:W-:Y:S01]  /*2f30*/  @P1 IMAD.MOV.U32 R8, RZ, RZ, R31 ;  /* 0x000000ffff081224 */ /* 0x000fe200078e001f */
[----:B---3--:R-:W-:Y:S01]  /*2f40*/  @P2 PRMT R58, R9, 0x7610, R58 ;  /* 0x00007610093a2816 */ /* 0x008fe2000000003a */
[----:B------:R-:W-:Y:S01]  /*2f50*/  FADD.FTZ R202, R202, -R203 ;  /* 0x800000cbcaca7221 */ /* 0x000fe20000010000 */
[----:B------:R-:W2:Y:S01]  /*2f60*/  F2F.BF16.F32 R11, R18 ;  /* 0x00000012000b7304 */ /* 0x000ea20000202000 */
[----:B------:R-:W-:Y:S01]  /*2f70*/  @P1 FADD.FTZ R38, R38, R7 ;  /* 0x0000000726261221 */ /* 0x000fe20000010000 */
[----:B------:R-:W-:Y:S01]  /*2f80*/  @P1 PRMT R7, RZ, 0x5410, R8 ;  /* 0x00005410ff071816 */ /* 0x000fe20000000008 */
[----:B------:R-:W-:Y:S01]  /*2f90*/  FMUL.FTZ R36, R165, R202 ;  /* 0x000000caa5247220 */ /* 0x000fe20000410000 */
[----:B0-----:R-:W-:Y:S01]  /*2fa0*/  @P0 F2FP.BF16.PACK_AB R5, RZ, R5 ;  /* 0x00000005ff05023e */ /* 0x001fe200000010ff */
[----:B------:R-:W-:-:S02]  /*2fb0*/  FADD.FTZ R204, R201, -R204 ;  /* 0x800000ccc9cc7221 */ /* 0x000fc40000010000 */
[----:B------:R-:W-:Y:S01]  /*2fc0*/  @P1 FADD.FTZ R36, R36, R7 ;  /* 0x0000000724241221 */ /* 0x000fe20000010000 */
[----:B------:R-:W-:Y:S01]  /*2fd0*/  @P1 PRMT R7, RZ, 0x5410, R12 ;  /* 0x00005410ff071816 */ /* 0x000fe2000000000c */
[----:B------:R-:W-:Y:S01]  /*2fe0*/  FMUL.FTZ R42, R165, R204 ;  /* 0x000000cca52a7220 */ /* 0x000fe20000410000 */
[----:B-1----:R-:W-:Y:S01]  /*2ff0*/  @P2 PRMT R63, R6, 0x7610, R63 ;  /* 0x00007610063f2816 */ /* 0x002fe2000000003f */
[----:B------:R-:W-:Y:S01]  /*3000*/  F2F.BF16.F32 R45, R37 ;  /* 0x00000025002d7304 */ /* 0x000fe20000202000 */
[----:B------:R-:W-:Y:S01]  /*3010*/  @P0 PRMT R60, R5, 0x7610, R60 ;  /* 0x00007610053c0816 */ /* 0x000fe2000000003c */
[----:B------:R-:W-:Y:S02]  /*3020*/  @P1 FADD.FTZ R42, R42, R7 ;  /* 0x000000072a2a1221 */ /* 0x000fe40000010000 */
[----:B------:R-:W-:Y:S01]  /*3030*/  IMAD.WIDE.U32 R6, R6, 0x10000, RZ ;  /* 0x0001000006067825 */ /* 0x000fe200078e00ff */
[----:B--2---:R-:W-:-:S03]  /*3040*/  @P2 PRMT R62, R11, 0x7610, R62 ;  /* 0x000076100b3e2816 */ /* 0x004fc6000000003e */
[----:B------:R-:W-:Y:S01]  /*3050*/  IMAD.U32 R11, R11, 0x10000, RZ ;  /* 0x000100000b0b7824 */ /* 0x000fe200078e00ff */
[----:B------:R-:W0:Y:S01]  /*3060*/  F2F.BF16.F32 R165, R42 ;  /* 0x0000002a00a57304 */ /* 0x000e220000202000 */
[----:B------:R-:W-:Y:S01]  /*3070*/  IMAD.WIDE.U32 R4, R179, 0x10000, RZ ;  /* 0x00010000b3047825 */ /* 0x000fe200078e00ff */
[----:B------:R-:W-:Y:S02]  /*3080*/  LOP3.LUT R16, R6, R9, RZ, 0xfc, !PT ;  /* 0x0000000906107212 */ /* 0x000fe400078efcff */
[----:B------:R-:W-:Y:S01]  /*3090*/  LOP3.LUT R17, R7, R11, R17, 0xfe, !PT ;  /* 0x0000000b07117212 */ /* 0x000fe200078efe11 */
[----:B------:R-:W-:Y:S01]  /*30a0*/  IMAD.U32 R10, R176, 0x10000, RZ ;  /* 0x00010000b00a7824 */ /* 0x000fe200078e00ff */
[----:B------:R-:W-:Y:S01]  /*30b0*/  SHF.L.U32 R7, R186, 0x10, RZ ;  /* 0x00000010ba077819 */ /* 0x000fe200000006ff */
[----:B------:R-:W-:Y:S01]  /*30c0*/  IMAD.WIDE.U32 R8, R56, 0x10000, RZ ;  /* 0x0001000038087825 */ /* 0x000fe200078e00ff */
[----:B------:R-:W1:Y:S01]  /*30d0*/  F2F.BF16.F32 R40, R48 ;  /* 0x0000003000287304 */ /* 0x000e620000202000 */
[----:B------:R-:W-:-:S02]  /*30e0*/  LOP3.LUT R4, R4, R177, RZ, 0xfc, !PT ;  /* 0x000000b104047212 */ /* 0x000fc400078efcff */
[----:B------:R-:W-:Y:S01]  /*30f0*/  LOP3.LUT R5, R5, R7, R183, 0xfe, !PT ;  /* 0x0000000705057212 */ /* 0x000fe200078efeb7 */
[----:B------:R-:W-:Y:S01]  /*3100*/  IMAD.WIDE.U32 R6, R169, 0x10000, RZ ;  /* 0x00010000a9067825 */ /* 0x000fe200078e00ff */
[----:B------:R-:W-:-:S03]  /*3110*/  LOP3.LUT R8, R8, R57, RZ, 0xfc, !PT ;  /* 0x0000003908087212 */ /* 0x000fc600078efcff */
[----:B------:R-:W2:Y:S01]  /*3120*/  F2F.BF16.F32 R44, R39 ;  /* 0x00000027002c7304 */ /* 0x000ea20000202000 */
[----:B------:R-:W-:Y:S01]  /*3130*/  IMAD.U32 R11, R172, 0x10000, RZ ;  /* 0x00010000ac0b7824 */ /* 0x000fe200078e00ff */
[----:B------:R-:W-:Y:S01]  /*3140*/  LOP3.LUT R7, R7, R10, R175, 0xfe, !PT ;  /* 0x0000000a07077212 */ /* 0x000fe200078efeaf */
[----:B------:R-:W-:Y:S01]  /*3150*/  IMAD.U32 R34, R51, 0x10000, RZ ;  /* 0x0001000033227824 */ /* 0x000fe200078e00ff */
[----:B------:R-:W-:Y:S01]  /*3160*/  LOP3.LUT R6, R6, R167, RZ, 0xfc, !PT ;  /* 0x000000a706067212 */ /* 0x000fe200078efcff */
[----:B0-----:R-:W-:Y:S01]  /*3170*/  IMAD.U32 R188, R165, 0x10000, RZ ;  /* 0x00010000a5bc7824 */ /* 0x001fe200078e00ff */
[----:B------:R-:W-:Y:S01]  /*3180*/  LOP3.LUT R9, R9, R11, R171, 0xfe, !PT ;  /* 0x0000000b09097212 */ /* 0x000fe200078efeab */
[----:B------:R-:W-:Y:S01]  /*3190*/  IMAD.WIDE.U32 R10, R54, 0x10000, RZ ;  /* 0x00010000360a7825 */ /* 0x000fe200078e00ff */
[----:B------:R-:W0:Y:S03]  /*31a0*/  F2F.BF16.F32 R47, R36 ;  /* 0x00000024002f7304 */ /* 0x000e260000202000 */
[----:B------:R-:W-:Y:S01]  /*31b0*/  IMAD.WIDE.U32 R14, R45, 0x10000, RZ ;  /* 0x000100002d0e7825 */ /* 0x000fe200078e00ff */
[----:B------:R-:W-:-:S02]  /*31c0*/  LOP3.LUT R11, R11, R34, R53, 0xfe, !PT ;  /* 0x000000220b0b7212 */ /* 0x000fc400078efe35 */
[----:B------:R-:W-:Y:S01]  /*31d0*/  @P0 F2FP.BF16.PACK_AB R34, RZ, R18 ;  /* 0x00000012ff22023e */ /* 0x000fe200000010ff */
[----:B-1----:R-:W-:Y:S01]  /*31e0*/  IMAD.WIDE.U32 R12, R40, 0x10000, RZ ;  /* 0x00010000280c7825 */ /* 0x002fe200078e00ff */
[----:B------:R-:W1:Y:S01]  /*31f0*/  F2F.BF16.F32 R41, R46 ;  /* 0x0000002e00297304 */ /* 0x000e620000202000 */
[----:B--2---:R-:W-:Y:S02]  /*3200*/  SHF.L.U32 R35, R44, 0x10, RZ ;  /* 0x000000102c237819 */ /* 0x004fe400000006ff */
[----:B------:R-:W-:Y:S02]  /*3210*/  IADD3 R18, P1, R163, c[0x0][0x248], RZ ;  /* 0x00009200a3127a10 */ /* 0x000fe40007f3e0ff */
[----:B------:R-:W-:Y:S02]  /*3220*/  LOP3.LUT R10, R10, R55, RZ, 0xfc, !PT ;  /* 0x000000370a0a7212 */ /* 0x000fe400078efcff */
[----:B------:R-:W-:Y:S01]  /*3230*/  @P0 PRMT R0, R34, 0x7610, R0 ;  /* 0x0000761022000816 */ /* 0x000fe20000000000 */
[----:B------:R-:W2:Y:S01]  /*3240*/  F2F.BF16.F32 R43, R50 ;  /* 0x00000032002b7304 */ /* 0x000ea20000202000 */
[----:B0-----:R-:W-:-:S02]  /*3250*/  LOP3.LUT R15, R15, R188, R47, 0xfe, !PT ;  /* 0x000000bc0f0f7212 */ /* 0x001fc400078efe2f */
[----:B------:R-:W-:Y:S02]  /*3260*/  @P0 F2FP.BF16.PACK_AB R188, RZ, R19 ;  /* 0x00000013ffbc023e */ /* 0x000fe400000010ff */
[----:B------:R-:W-:-:S03]  /*3270*/  IADD3.X R19, R164, c[0x0][0x24c], RZ, P1, !PT ;  /* 0x00009300a4137a10 */ /* 0x000fc60000ffe4ff */
[----:B------:R-:W0:Y:S01]  /*3280*/  F2F.BF16.F32 R49, R38 ;  /* 0x0000002600317304 */ /* 0x000e220000202000 */
[----:B-1----:R-:W-:Y:S02]  /*3290*/  LOP3.LUT R12, R12, R41, RZ, 0xfc, !PT ;  /* 0x000000290c0c7212 */ /* 0x002fe400078efcff */
[----:B--2---:R-:W-:Y:S02]  /*32a0*/  LOP3.LUT R13, R13, R35, R43, 0xfe, !PT ;  /* 0x000000230d0d7212 */ /* 0x004fe400078efe2b */
[----:B0-----:R-:W-:Y:S01]  /*32b0*/  LOP3.LUT R14, R14, R49, RZ, 0xfc, !PT ;  /* 0x000000310e0e7212 */ /* 0x001fe200078efcff */
[----:B------:R-:W-:Y:S05]  /*32c0*/  @!P0 BRA `(.L_x_135) ;  /* 0x0000008000008947 */ /* 0x000fea0003800000 */
[----:B------:R-:W-:Y:S02]  /*32d0*/  LOP3.LUT R34, R60, 0xffff, RZ, 0xc0, !PT ;  /* 0x0000ffff3c227812 */ /* 0x000fe400078ec0ff */
[----:B------:R-:W-:Y:S02]  /*32e0*/  IADD3 R32, P1, R163, c[0x0][0x258], RZ ;  /* 0x00009600a3207a10 */ /* 0x000fe40007f3e0ff */
[----:B------:R-:W-:Y:S01]  /*32f0*/  PRMT R189, R61, 0x5410, R0 ;  /* 0x000054103dbd7816 */ /* 0x000fe20000000000 */
[----:B------:R-:W-:Y:S01]  /*3300*/  IMAD.WIDE.U32 R34, R34, 0x10000, RZ ;  /* 0x0001000022227825 */ /* 0x000fe200078e00ff */
[----:B------:R-:W-:-:S04]  /*3310*/  IADD3.X R33, R164, c[0x0][0x25c], RZ, P1, !PT ;  /* 0x00009700a4217a10 */ /* 0x000fc80000ffe4ff */
[----:B------:R-:W-:Y:S02]  /*3320*/  LOP3.LUT R35, R189, R35, RZ, 0xfc, !PT ;  /* 0x00000023bd237212 */ /* 0x000fe400078efcff */
[----:B------:R-:W-:-:S05]  /*3330*/  LOP3.LUT R34, R34, 0xffff, R64, 0xf8, !PT ;  /* 0x0000ffff22227812 */ /* 0x000fca00078ef840 */
[----:B------:R0:W-:Y:S02]  /*3340*/  STG.E.64 [R32.64], R34 ;  /* 0x0000002220007986 */ /* 0x0001e4000c101b04 */
.L_x_135:
[----:B------:R1:W-:Y:S01]  /*3350*/  STG.E.64 [R18.64], R16 ;  /* 0x0000001012007986 */ /* 0x0003e2000c101b04 */
[----:B------:R-:W-:Y:S02]  /*3360*/  @P0 PRMT R64, R188, 0x7610, R64 ;  /* 0x00007610bc400816 */ /* 0x000fe40000000040 */
[----:B------:R-:W-:Y:S02]  /*3370*/  @P0 PRMT R60, R190, 0x7610, R60 ;  /* 0x00007610be3c0816 */ /* 0x000fe4000000003c */
[----:B------:R-:W-:Y:S01]  /*3380*/  @P0 PRMT R61, R191, 0x7610, R61 ;  /* 0x00007610bf3d0816 */ /* 0x000fe2000000003d */
[----:B------:R-:W-:Y:S05]  /*3390*/  @!P2 BRA `(.L_x_136) ;  /* 0x000000800000a947 */ /* 0x000fea0003800000 */
[----:B-1----:R-:W-:Y:S02]  /*33a0*/  LOP3.LUT R18, R63, 0xffff, RZ, 0xc0, !PT ;  /* 0x0000ffff3f127812 */ /* 0x002fe400078ec0ff */
[----:B------:R-:W-:Y:S02]  /*33b0*/  IADD3 R16, P1, R163, c[0x0][0x250], RZ ;  /* 0x00009400a3107a10 */ /* 0x000fe40007f3e0ff */
[----:B0-----:R-:W-:Y:S01]  /*33c0*/  PRMT R33, R59, 0x5410, R62 ;  /* 0x000054103b217816 */ /* 0x001fe2000000003e */
[----:B------:R-:W-:Y:S01]  /*33d0*/  IMAD.WIDE.U32 R18, R18, 0x10000, RZ ;  /* 0x0001000012127825 */ /* 0x000fe200078e00ff */
[----:B------:R-:W-:-:S04]  /*33e0*/  IADD3.X R17, R164, c[0x0][0x254], RZ, P1, !PT ;  /* 0x00009500a4117a10 */ /* 0x000fc80000ffe4ff */
[----:B------:R-:W-:Y:S02]  /*33f0*/  LOP3.LUT R19, R33, R19, RZ, 0xfc, !PT ;  /* 0x0000001321137212 */ /* 0x000fe400078efcff */
[----:B------:R-:W-:-:S05]  /*3400*/  LOP3.LUT R18, R18, 0xffff, R58, 0xf8, !PT ;  /* 0x0000ffff12127812 */ /* 0x000fca00078ef83a */
[----:B------:R0:W-:Y:S02]  /*3410*/  STG.E.64 [R16.64], R18 ;  /* 0x0000001210007986 */ /* 0x0001e4000c101b04 */
.L_x_136:
[----:B------:R-:W-:Y:S02]  /*3420*/  @P0 F2FP.BF16.PACK_AB R182, RZ, R182 ;  /* 0x000000b6ffb6023e */ /* 0x000fe400000010ff */
[----:B01----:R-:W-:Y:S02]  /*3430*/  IADD3 R16, P1, R162, c[0x0][0x248], RZ ;  /* 0x00009200a2107a10 */ /* 0x003fe40007f3e0ff */
        /* <DEDUP_REMOVED lines=11> */
[----:B------:R-:W-:-:S02]  /*34f0*/  IADD3 R18, P1, R162, c[0x0][0x258], RZ ;  /* 0x00009600a2127a10 */ /* 0x000fc40007f3e0ff */
[----:B------:R-:W-:Y:S01]  /*3500*/  PRMT R35, R61, 0x5410, R0 ;  /* 0x000054103d237816 */ /* 0x000fe20000000000 */
[----:B------:R-:W-:Y:S01]  /*3510*/  IMAD.WIDE.U32 R32, R32, 0x10000, RZ ;  /* 0x0001000020207825 */ /* 0x000fe200078e00ff */
[----:B------:R-:W-:-:S04]  /*3520*/  IADD3.X R19, R161, c[0x0][0x25c], RZ, P1, !PT ;  /* 0x00009700a1137a10 */ /* 0x000fc80000ffe4ff */
[----:B------:R-:W-:Y:S02]  /*3530*/  LOP3.LUT R33, R35, R33, RZ, 0xfc, !PT ;  /* 0x0000002123217212 */ /* 0x000fe400078efcff */
[----:B------:R-:W-:-:S05]  /*3540*/  LOP3.LUT R32, R32, 0xffff, R64, 0xf8, !PT ;  /* 0x0000ffff20207812 */ /* 0x000fca00078ef840 */
[----:B------:R0:W-:Y:S02]  /*3550*/  STG.E.64 [R18.64], R32 ;  /* 0x0000002012007986 */ /* 0x0001e4000c101b04 */
.L_x_137:
        /* <DEDUP_REMOVED lines=13> */
.L_x_138:
        /* <DEDUP_REMOVED lines=20> */
.L_x_139:
        /* <DEDUP_REMOVED lines=13> */
.L_x_140:
        /* <DEDUP_REMOVED lines=20> */
.L_x_141:
        /* <DEDUP_REMOVED lines=13> */
.L_x_142:
        /* <DEDUP_REMOVED lines=20> */
.L_x_143:
        /* <DEDUP_REMOVED lines=13> */
.L_x_144:
        /* <DEDUP_REMOVED lines=16> */
.L_x_145:
        /* <DEDUP_REMOVED lines=13> */
[----:B------:R-:W-:Y:S02]  /*3e30*/  LOP3.LUT R8, R63, 0xffff, RZ, 0xc0, !PT ;  /* 0x0000ffff3f087812 */ /* 0x000fe400078ec0ff */
[----:B0-----:R-:W-:-:S02]  /*3e40*/  IADD3 R6, P1, R67, c[0x0][0x250], RZ ;  /* 0x0000940043067a10 */ /* 0x001fc40007f3e0ff */
[----:B------:R-:W-:Y:S01]  /*3e50*/  PRMT R11, R59, 0x5410, R62 ;  /* 0x000054103b0b7816 */ /* 0x000fe2000000003e */
[----:B------:R-:W-:Y:S01]  /*3e60*/  IMAD.WIDE.U32 R8, R8, 0x10000, RZ ;  /* 0x0001000008087825 */ /* 0x000fe200078e00ff */
[----:B------:R-:W-:-:S04]  /*3e70*/  IADD3.X R7, R66, c[0x0][0x254], RZ, P1, !PT ;  /* 0x0000950042077a10 */ /* 0x000fc80000ffe4ff */
[----:B------:R-:W-:Y:S02]  /*3e80*/  LOP3.LUT R9, R11, R9, RZ, 0xfc, !PT ;  /* 0x000000090b097212 */ /* 0x000fe400078efcff */
[----:B------:R-:W-:-:S05]  /*3e90*/  LOP3.LUT R8, R8, 0xffff, R58, 0xf8, !PT ;  /* 0x0000ffff08087812 */ /* 0x000fca00078ef83a */
[----:B------:R0:W-:Y:S02]  /*3ea0*/  STG.E.64 [R6.64], R8 ;  /* 0x0000000806007986 */ /* 0x0001e4000c101b04 */
.L_x_146:
[----:B------:R-:W-:Y:S05]  /*3eb0*/  @!P0 BRA `(.L_x_147) ;  /* 0x0000008000008947 */ /* 0x000fea0003800000 */
[----:B0-----:R-:W-:Y:S02]  /*3ec0*/  LOP3.LUT R8, R60, 0xffff, RZ, 0xc0, !PT ;  /* 0x0000ffff3c087812 */ /* 0x001fe400078ec0ff */
[----:B------:R-:W-:Y:S02]  /*3ed0*/  IADD3 R6, P0, R65, c[0x0][0x258], RZ ;  /* 0x0000960041067a10 */ /* 0x000fe40007f1e0ff */
[----:B------:R-:W-:Y:S01]  /*3ee0*/  PRMT R11, R61, 0x5410, R0 ;  /* 0x000054103d0b7816 */ /* 0x000fe20000000000 */
[----:B------:R-:W-:Y:S01]  /*3ef0*/  IMAD.WIDE.U32 R8, R8, 0x10000, RZ ;  /* 0x0001000008087825 */ /* 0x000fe200078e00ff */
[----:B------:R-:W-:-:S04]  /*3f00*/  IADD3.X R7, R160, c[0x0][0x25c], RZ, P0, !PT ;  /* 0x00009700a0077a10 */ /* 0x000fc800007fe4ff */
[----:B------:R-:W-:Y:S02]  /*3f10*/  LOP3.LUT R9, R11, R9, RZ, 0xfc, !PT ;  /* 0x000000090b097212 */ /* 0x000fe400078efcff */
[----:B------:R-:W-:-:S05]  /*3f20*/  LOP3.LUT R8, R8, 0xffff, R64, 0xf8, !PT ;  /* 0x0000ffff08087812 */ /* 0x000fca00078ef840 */
[----:B------:R0:W-:Y:S02]  /*3f30*/  STG.E.64 [R6.64], R8 ;  /* 0x0000000806007986 */ /* 0x0001e4000c101b04 */
.L_x_147:
        /* <DEDUP_REMOVED lines=14> */
.L_x_148:
[----:B------:R-:W-:Y:S01]  /*4020*/  SEL R166, RZ, 0x1, P4 ;  /* 0x00000001ffa67807 */ /* 0x000fe20002000000 */
[----:B01----:R-:W-:Y:S01]  /*4030*/  @P3 CALL.REL.NOINC `(.L_x_149) ;  /* 0x0000001000003944 */ /* 0x003fe20003c00000 */
[----:B------:R-:W-:Y:S05]  /*4040*/  BRA `(.L_x_150) ;  /* 0xffffc71000007947 */ /* 0x000fea000383ffff */
.L_x_149:
        /* <DEDUP_REMOVED lines=56> */
.L_x_132:
[----:B------:R-:W0:Y:S01]  /*43d0*/  S2UR UR6, SR_CTAID.X ;  /* 0x00000000000679c3 */ /* 0x000e220000002500 */
[----:B------:R-:W-:Y:S01]  /*43e0*/  IMAD.MOV.U32 R21, RZ, RZ, 0x10 ;  /* 0x00000010ff157424 */ /* 0x000fe200078e00ff */
[C---:B0-----:R-:W-:Y:S02]  /*43f0*/  LEA.HI R0, R157.reuse, UR6, RZ, 0x18 ;  /* 0x000000069d007c11 */ /* 0x041fe4000f8fc0ff */
[----:B------:R-:W-:-:S03]  /*4400*/  LOP3.LUT R157, R157, 0xff, RZ, 0xc0, !PT ;  /* 0x000000ff9d9d7812 */ /* 0x000fc600078ec0ff */
[----:B------:R-:W-:-:S05]  /*4410*/  IMAD R0, R0, c[0x0][0x168], RZ ;  /* 0x00005a0000007a24 */ /* 0x000fca00078e02ff */
[----:B------:R-:W-:-:S05]  /*4420*/  LEA.HI R0, R0, R157, RZ, 0x1e ;  /* 0x0000009d00007211 */ /* 0x000fca00078ff0ff */
[----:B------:R-:W-:-:S04]  /*4430*/  IMAD.WIDE.U32 R2, R0, R21, c[0x0][0x220] ;  /* 0x0000880000027625 */ /* 0x000fc800078e0015 */
        /* <DEDUP_REMOVED lines=16> */
.L_x_133:
[----:B------:R-:W-:Y:S01]  /*4540*/  MOV R7, R9 ;  /* 0x0000000900077202 */ /* 0x000fe20000000f00 */
[----:B------:R-:W-:Y:S01]  /*4550*/  IMAD.MOV.U32 R8, RZ, RZ, 0x10 ;  /* 0x00000010ff087424 */ /* 0x000fe200078e00ff */
[----:B------:R-:W-:Y:S01]  /*4560*/  MOV R13, 0xffffffff ;  /* 0xffffffff000d7802 */ /* 0x000fe20000000f00 */
[----:B------:R-:W-:Y:S01]  /*4570*/  IMAD.MOV.U32 R10, RZ, RZ, 0x1f ;  /* 0x0000001fff0a7424 */ /* 0x000fe200078e00ff */
[----:B------:R-:W-:-:S02]  /*4580*/  MOV R4, 0x45a0 ;  /* 0x000045a000047802 */ /* 0x000fc40000000f00 */
[----:B-----5:R-:W-:Y:S05]  /*4590*/  CALL.REL.NOINC `($__internal_3_$__cuda_sm70_shflsync_down_p) ;  /* 0x0000046000007944 */ /* 0x020fea0003c00000 */
[----:B-1----:R-:W-:Y:S01]  /*45a0*/  IMAD.MOV.U32 R6, RZ, RZ, R7 ;  /* 0x000000ffff067224 */ /* 0x002fe200078e0007 */
[----:B0-----:R-:W-:Y:S05]  /*45b0*/  BRA `(.L_x_151) ;  /* 0xffffda1000007947 */ /* 0x001fea000383ffff */
.L_x_134:
[----:B------:R-:W-:Y:S01]  /*45c0*/  HFMA2.MMA R8, -RZ, RZ, 0, 9.5367431640625e-07 ;  /* 0x00000010ff087435 */ /* 0x000fe200000001ff */
[----:B------:R-:W-:Y:S01]  /*45d0*/  IMAD.MOV.U32 R7, RZ, RZ, R11 ;  /* 0x000000ffff077224 */ /* 0x000fe200078e000b */
[----:B------:R-:W-:Y:S01]  /*45e0*/  MOV R4, 0x4620 ;  /* 0x0000462000047802 */ /* 0x000fe20000000f00 */
[----:B------:R-:W-:-:S02]  /*45f0*/  IMAD.MOV.U32 R10, RZ, RZ, 0x1f ;  /* 0x0000001fff0a7424 */ /* 0x000fc400078e00ff */
[----:B------:R-:W-:Y:S02]  /*4600*/  IMAD.MOV.U32 R13, RZ, RZ, -0x1 ;  /* 0xffffffffff0d7424 */ /* 0x000fe400078e00ff */
[----:B01---5:R-:W-:Y:S05]  /*4610*/  CALL.REL.NOINC `($__internal_3_$__cuda_sm70_shflsync_down_p) ;  /* 0x000003e000007944 */ /* 0x023fea0003c00000 */
[----:B------:R-:W-:Y:S01]  /*4620*/  FADD.FTZ R9, R9, R6 ;  /* 0x0000000609097221 */ /* 0x000fe20000010000 */
[----:B0-----:R-:W-:Y:S01]  /*4630*/  MOV R8, 0x8 ;  /* 0x0000000800087802 */ /* 0x001fe20000000f00 */
[----:B-1----:R-:W-:Y:S01]  /*4640*/  FADD.FTZ R12, R11, R7 ;  /* 0x000000070b0c7221 */ /* 0x002fe20000010000 */
[----:B------:R-:W-:Y:S01]  /*4650*/  MOV R4, 0x46a0 ;  /* 0x000046a000047802 */ /* 0x000fe20000000f00 */
[----:B------:R-:W-:Y:S01]  /*4660*/  IMAD.MOV.U32 R10, RZ, RZ, 0x1f ;  /* 0x0000001fff0a7424 */ /* 0x000fe200078e00ff */
[----:B------:R-:W-:Y:S01]  /*4670*/  MOV R7, R9 ;  /* 0x0000000900077202 */ /* 0x000fe20000000f00 */
[----:B------:R-:W-:Y:S02]  /*4680*/  IMAD.MOV.U32 R13, RZ, RZ, -0x1 ;  /* 0xffffffffff0d7424 */ /* 0x000fe400078e00ff */
[----:B------:R-:W-:Y:S05]  /*4690*/  CALL.REL.NOINC `($__internal_3_$__cuda_sm70_shflsync_down_p) ;  /* 0x0000036000007944 */ /* 0x000fea0003c00000 */
[----:B0-----:R-:W-:Y:S01]  /*46a0*/  HFMA2.MMA R8, -RZ, RZ, 0, 4.76837158203125e-07 ;  /* 0x00000008ff087435 */ /* 0x001fe200000001ff */
[----:B-1----:R-:W-:Y:S01]  /*46b0*/  IMAD.MOV.U32 R6, RZ, RZ, R7 ;  /* 0x000000ffff067224 */ /* 0x002fe200078e0007 */
[----:B------:R-:W-:Y:S01]  /*46c0*/  MOV R4, 0x4710 ;  /* 0x0000471000047802 */ /* 0x000fe20000000f00 */
[----:B------:R-:W-:Y:S02]  /*46d0*/  IMAD.MOV.U32 R7, RZ, RZ, R12 ;  /* 0x000000ffff077224 */ /* 0x000fe400078e000c */
[----:B------:R-:W-:-:S02]  /*46e0*/  IMAD.MOV.U32 R10, RZ, RZ, 0x1f ;  /* 0x0000001fff0a7424 */ /* 0x000fc400078e00ff */
[----:B------:R-:W-:Y:S02]  /*46f0*/  IMAD.MOV.U32 R13, RZ, RZ, -0x1 ;  /* 0xffffffffff0d7424 */ /* 0x000fe400078e00ff */
[----:B------:R-:W-:Y:S05]  /*4700*/  CALL.REL.NOINC `($__internal_3_$__cuda_sm70_shflsync_down_p) ;  /* 0x000002f000007944 */ /* 0x000fea0003c00000 */
        /* <DEDUP_REMOVED lines=8> */
[----:B0-----:R-:W-:Y:S01]  /*4790*/  HFMA2.MMA R8, -RZ, RZ, 0, 2.384185791015625e-07 ;  /* 0x00000004ff087435 */ /* 0x001fe200000001ff */
        /* <DEDUP_REMOVED lines=14> */
[----:B0-----:R-:W-:Y:S01]  /*4880*/  HFMA2.MMA R8, -RZ, RZ, 0, 1.1920928955078125e-07 ;  /* 0x00000002ff087435 */ /* 0x001fe200000001ff */
        /* <DEDUP_REMOVED lines=14> */
[----:B0-----:R-:W-:Y:S01]  /*4970*/  HFMA2.MMA R8, -RZ, RZ, 0, 5.9604644775390625e-08 ;  /* 0x00000001ff087435 */ /* 0x001fe200000001ff */
[----:B-1----:R-:W-:Y:S01]  /*4980*/  IMAD.MOV.U32 R32, RZ, RZ, R7 ;  /* 0x000000ffff207224 */ /* 0x002fe200078e0007 */
[----:B------:R-:W-:Y:S01]  /*4990*/  MOV R4, 0x49e0 ;  /* 0x000049e000047802 */ /* 0x000fe20000000f00 */
[----:B------:R-:W-:Y:S02]  /*49a0*/  IMAD.MOV.U32 R7, RZ, RZ, R11 ;  /* 0x000000ffff077224 */ /* 0x000fe400078e000b */
[----:B------:R-:W-:-:S02]  /*49b0*/  IMAD.MOV.U32 R10, RZ, RZ, 0x1f ;  /* 0x0000001fff0a7424 */ /* 0x000fc400078e00ff */
[----:B------:R-:W-:Y:S02]  /*49c0*/  IMAD.MOV.U32 R13, RZ, RZ, -0x1 ;  /* 0xffffffffff0d7424 */ /* 0x000fe400078e00ff */
[----:B------:R-:W-:Y:S05]  /*49d0*/  CALL.REL.NOINC `($__internal_3_$__cuda_sm70_shflsync_down_p) ;  /* 0x0000002000007944 */ /* 0x000fea0003c00000 */
[----:B-1----:R-:W-:Y:S01]  /*49e0*/  MOV R4, R7 ;  /* 0x0000000700047202 */ /* 0x002fe20000000f00 */
[----:B0-----:R-:W-:Y:S05]  /*49f0*/  BRA `(.L_x_152) ;  /* 0xffffd6f000007947 */ /* 0x001fea000383ffff */
        .weak           $__internal_3_$__cuda_sm70_shflsync_down_p
        .type           $__internal_3_$__cuda_sm70_shflsync_down_p,@function
        .size           $__internal_3_$__cuda_sm70_shflsync_down_p,(.L_x_3365 - $__internal_3_$__cuda_sm70_shflsync_down_p)
$__internal_3_$__cuda_sm70_shflsync_down_p:
[----:B------:R-:W-:Y:S01]  /*4a00*/  IMAD.MOV.U32 R5, RZ, RZ, 0x0 ;  /* 0x00000000ff057424 */ /* 0x000fe200078e00ff */
[----:B------:R-:W-:Y:S04]  /*4a10*/  WARPSYNC R13 ;  /* 0x0000000d00007348 */ /* 0x000fe80003800000 */
[----:B------:R0:W1:Y:S01]  /*4a20*/  SHFL.DOWN PT, R7, R7, R8, R10 ;  /* 0x0800000807077389 */ /* 0x00006200000e000a */
[----:B------:R-:W-:Y:S05]  /*4a30*/  RET.REL.NODEC R4 `(_ZN10layer_norm31ln_parallel_residual_bwd_kernelINS_13Kernel_traitsI13__nv_bfloat16S2_S2_S2_fjLj7168ELj1ELj1ELj8ELj8ENS_18Kernel_traits_baseILj7168ES2_S2_S2_S2_fjLj256EEEEELb0ELb1ELb1EEEvNS_9BwdParamsE) ;  /* 0xffffb5c004007950 */ /* 0x000fea0003c3ffff */
.L_x_153:
        /* <DEDUP_REMOVED lines=12> */
.L_x_3365:


//--------------------- .text._ZN10layer_norm31ln_parallel_residual_bwd_kernelINS_13Kernel_traitsI13__nv_bfloat16S2_S2_S2_fjLj7168ELj1ELj1ELj8ELj8ENS_18Kernel_traits_baseILj7168ES2_S2_S2_S2_fjLj256EEEEELb1ELb0ELb0EEEvNS_9BwdParamsE --------------------------
	.section	.text._ZN10layer_norm31ln_parallel_residual_bwd_kernelINS_13Kernel_traitsI13__nv_bfloat16S2_S2_S2_fjLj7168ELj1ELj1ELj8ELj8ENS_18Kernel_traits_baseILj7168ES2_S2_S2_S2_fjLj256EEEEELb1ELb0ELb0EEEvNS_9BwdParamsE,"ax",@progbits
	.sectioninfo	@"SHI_REGISTERS=255"
	.align	128
        .global         _ZN10layer_norm31ln_parallel_residual_bwd_kernelINS_13Kernel_traitsI13__nv_bfloat16S2_S2_S2_fjLj7168ELj1ELj1ELj8ELj8ENS_18Kernel_traits_baseILj7168ES2_S2_S2_S2_fjLj256EEEEELb1ELb0ELb0EEEvNS_9BwdParamsE
        .type           _ZN10layer_norm31ln_parallel_residual_bwd_kernelINS_13Kernel_traitsI13__nv_bfloat16S2_S2_S2_fjLj7168ELj1ELj1ELj8ELj8ENS_18Kernel_traits_baseILj7168ES2_S2_S2_S2_fjLj256EEEEELb1ELb0ELb0EEEvNS_9BwdParamsE,@function
        .size           _ZN10layer_norm31ln_parallel_residual_bwd_kernelINS_13Kernel_traitsI13__nv_bfloat16S2_S2_S2_fjLj7168ELj1ELj1ELj8ELj8ENS_18Kernel_traits_baseILj7168ES2_S2_S2_S2_fjLj256EEEEELb1ELb0ELb0EEEvNS_9BwdParamsE,(.L_x_3366 - _ZN10layer_norm31ln_parallel_residual_bwd_kernelINS_13Kernel_traitsI13__nv_bfloat16S2_S2_S2_fjLj7168ELj1ELj1ELj8ELj8ENS_18Kernel_traits_baseILj7168ES2_S2_S2_S2_fjLj256EEEEELb1ELb0ELb0EEEvNS_9BwdParamsE)
        .other          _ZN10layer_norm31ln_parallel_residual_bwd_kernelINS_13Kernel_traitsI13__nv_bfloat16S2_S2_S2_fjLj7168ELj1ELj1ELj8ELj8ENS_18Kernel_traits_baseILj7168ES2_S2_S2_S2_fjLj256EEEEELb1ELb0ELb0EEEvNS_9BwdParamsE,@"STO_CUDA_ENTRY STV_DEFAULT"
_ZN10layer_norm31ln_parallel_residual_bwd_kernelINS_13Kernel_traitsI13__nv_bfloat16S2_S2_S2_fjLj7168ELj1ELj1ELj8ELj8ENS_18Kernel_traits_baseILj7168ES2_S2_S2_S2_fjLj256EEEEELb1ELb0ELb0EEEvNS_9BwdParamsE:
.text._ZN10layer_norm31ln_parallel_residual_bwd_kernelINS_13Kernel_traitsI13__nv_bfloat16S2_S2_S2_fjLj7168ELj1ELj1ELj8ELj8ENS_18Kernel_traits_baseILj7168ES2_S2_S2_S2_fjLj256EEEEELb1ELb0ELb0EEEvNS_9BwdParamsE:
        /* <DEDUP_REMOVED lines=20> */
[----:B------:R-:W-:-:S04]  /*0140*/  @P6 IMAD.WIDE.U32 R20, R0, R25, c[0x0][0x1b0] ;  /* 0x00006c0000146625 */ /* 0x000fc800078e0019 */
        /* <DEDUP_REMOVED lines=14> */
[----:B------:R0:W5:Y:S02]  /*0230*/  @P4 LDG.E.64 R32, [R40.64] ;  /* 0x0000000428204981 */ /* 0x000164000c1e1b00 */
[----:B------:R-:W-:Y:S02]  /*0240*/  @P1 IMAD.MOV.U32 R51, RZ, RZ, 0x8 ;  /* 0x00000008ff331424 */ /* 0x000fe400078e00ff */
        /* <DEDUP_REMOVED lines=81> */
[----:B0----5:R-:W-:Y:S01]  /*0760*/  IMAD.MOV.U32 R5, RZ, RZ, R22 ;  /* 0x000000ffff057224 */ /* 0x021fe200078e0016 */
[----:B------:R-:W-:Y:S01]  /*0770*/  SHF.R.U64 R156, R22, 0x10, R23 ;  /* 0x00000010169c7819 */ /* 0x000fe20000001217 */
[--C-:B------:R-:W-:Y:S01]  /*0780*/  IMAD.MOV.U32 R222, RZ, RZ, R3.reuse ;  /* 0x000000ffffde7224 */ /* 0x100fe200078e0003 */
[----:B------:R-:W-:Y:S01]  /*0790*/  SHF.R.U64 R224, R2, 0x10, R3 ;  /* 0x0000001002e07819 */ /* 0x000fe20000001203 */
        /* <DEDUP_REMOVED lines=14> */
[--C-:B------:R-:W-:Y:S01]  /*0880*/  IMAD.MOV.U32 R25, RZ, RZ, R29.reuse ;  /* 0x000000ffff197224 */ /* 0x100fe200078e001d */
[--C-:B------:R-:W-:Y:S01]  /*0890*/  SHF.R.U64 R152, R28, 0x10, R29.reuse ;  /* 0x000000101c987819 */ /* 0x100fe2000000121d */
[----:B------:R2:W-:Y:S01]  /*08a0*/  STL [R1+0x48], R5 ;  /* 0x0000480501007387 */ /* 0x0005e20000100800 */
[----:B------:R-:W-:Y:S01]  /*08b0*/  SHF.R.U32.HI R150, RZ, 0x10, R29 ;  /* 0x00000010ff967819 */ /* 0x000fe2000001161d */
[----:B------:R-:W-:Y:S01]  /*08c0*/  IMAD.MOV.U32 R24, RZ, RZ, R30 ;  /* 0x000000ffff187224 */ /* 0x000fe200078e001e */
[----:B0-----:R-:W-:Y:S01]  /*08d0*/  PRMT R3, RZ, 0x5410, R154 ;  /* 0x00005410ff037816 */ /* 0x001fe2000000009a */
[--C-:B------:R-:W-:Y:S01]  /*08e0*/  IMAD.MOV.U32 R26, RZ, RZ, R31.reuse ;  /* 0x000000ffff1a7224 */ /* 0x100fe200078e001f */
[--C-:B------:R-:W-:Y:S01]  /*08f0*/  SHF.R.U64 R151, R30, 0x10, R31.reuse ;  /* 0x000000101e977819 */ /* 0x100fe2000000121f */
[----:B------:R-:W-:Y:S01]  /*0900*/  IMAD.MOV.U32 R27, RZ, RZ, R32 ;  /* 0x000000ffff1b7224 */ /* 0x000fe200078e0020 */
[----:B-1----:R-:W-:Y:S01]  /*0910*/  PRMT R2, RZ, 0x5410, R20 ;  /* 0x00005410ff027816 */ /* 0x002fe20000000014 */
[----:B------:R0:W-:Y:S01]  /*0920*/  STL [R1+0x40], R3 ;  /* 0x0000400301007387 */ /* 0x0001e20000100800 */
[----:B------:R-:W-:Y:S01]  /*0930*/  SHF.R.U32.HI R149, RZ, 0x10, R31 ;  /* 0x00000010ff957819 */ /* 0x000fe2000001161f */
[----:B------:R-:W-:Y:S01]  /*0940*/  IMAD.MOV.U32 R29, RZ, RZ, R33 ;  /* 0x000000ffff1d7224 */ /* 0x000fe200078e0021 */
[----:B--2---:R-:W-:Y:S01]  /*0950*/  PRMT R5, RZ, 0x5410, R155 ;  /* 0x00005410ff057816 */ /* 0x004fe2000000009b */
[----:B------:R1:W-:Y:S01]  /*0960*/  STL [R1+0x54], R2 ;  /* 0x0000540201007387 */ /* 0x0003e20000100800 */
[--C-:B------:R-:W-:Y:S01]  /*0970*/  SHF.R.U64 R148, R32, 0x10, R33.reuse ;  /* 0x0000001020947819 */ /* 0x100fe20000001221 */
[----:B------:R-:W-:Y:S01]  /*0980*/  IMAD.MOV.U32 R28, RZ, RZ, R34 ;  /* 0x000000ffff1c7224 */ /* 0x000fe200078e0022 */
[----:B------:R-:W-:Y:S01]  /*0990*/  SHF.R.U32.HI R31, RZ, 0x10, R33 ;  /* 0x00000010ff1f7819 */ /* 0x000fe20000011621 */
[----:B------:R2:W-:Y:S01]  /*09a0*/  STL [R1+0x4c], R5 ;  /* 0x00004c0501007387 */ /* 0x0005e20000100800 */
[--C-:B------:R-:W-:Y:S01]  /*09b0*/  SHF.R.U64 R32, R34, 0x10, R35.reuse ;  /* 0x0000001022207819 */ /* 0x100fe20000001223 */
[--C-:B------:R-:W-:Y:S01]  /*09c0*/  IMAD.MOV.U32 R30, RZ, RZ, R35.reuse ;  /* 0x000000ffff1e7224 */ /* 0x100fe200078e0023 */
[----:B0-----:R-:W-:Y:S01]  /*09d0*/  PRMT R3, RZ, 0x5410, R22 ;  /* 0x00005410ff037816 */ /* 0x001fe20000000016 */
[----:B------:R-:W-:Y:S01]  /*09e0*/  IMAD.MOV.U32 R251, RZ, RZ, R18 ;  /* 0x000000fffffb7224 */ /* 0x000fe200078e0012 */
[----:B------:R-:W-:Y:S01]  /*09f0*/  SHF.R.U32.HI R252, RZ, 0x10, R35 ;  /* 0x00000010fffc7819 */ /* 0x000fe20000011623 */
[----:B------:R-:W-:Y:S01]  /*0a00*/  IMAD.MOV.U32 R247, RZ, RZ, R19 ;  /* 0x000000fffff77224 */ /* 0x000fe200078e0013 */
[----:B-1----:R-:W-:Y:S01]  /*0a10*/  PRMT R2, RZ, 0x5410, R153 ;  /* 0x00005410ff027816 */ /* 0x002fe20000000099 */
[----:B------:R0:W-:Y:S01]  /*0a20*/  STL [R1+0x44], R3 ;  /* 0x0000440301007387 */ /* 0x0001e20000100800 */
[----:B------:R-:W-:Y:S01]  /*0a30*/  IMAD.MOV.U32 R250, RZ, RZ, R16 ;  /* 0x000000fffffa7224 */ /* 0x000fe200078e0010 */
[----:B--2---:R-:W-:Y:S01]  /*0a40*/  PRMT R5, RZ, 0x5410, R23 ;  /* 0x00005410ff057816 */ /* 0x004fe20000000017 */
[----:B------:R-:W-:Y:S01]  /*0a50*/  IMAD.MOV.U32 R246, RZ, RZ, R17 ;  /* 0x000000fffff67224 */ /* 0x000fe200078e0011 */
[----:B------:R1:W-:Y:S01]  /*0a60*/  STL [R1+0x3c], R2 ;  /* 0x00003c0201007387 */ /* 0x0003e20000100800 */
[----:B------:R-:W-:Y:S01]  /*0a70*/  IMAD.MOV.U32 R243, RZ, RZ, R14 ;  /* 0x000000fffff37224 */ /* 0x000fe200078e000e */
[----:B------:R-:W-:Y:S01]  /*0a80*/  SHF.R.U64 R249, R18, 0x10, R19 ;  /* 0x0000001012f97819 */ /* 0x000fe20000001213 */
[----:B------:R-:W-:Y:S01]  /*0a90*/  IMAD.MOV.U32 R239, RZ, RZ, R15 ;  /* 0x000000ffffef7224 */ /* 0x000fe200078e000f */
[----:B------:R2:W-:Y:S01]  /*0aa0*/  STL [R1+0x38], R5 ;  /* 0x0000380501007387 */ /* 0x0005e20000100800 */
[----:B------:R-:W-:Y:S01]  /*0ab0*/  IMAD.MOV.U32 R242, RZ, RZ, R12 ;  /* 0x000000fffff27224 */ /* 0x000fe200078e000c */
[----:B0-----:R-:W-:Y:S01]  /*0ac0*/  PRMT R3, RZ, 0x5410, R152 ;  /* 0x00005410ff037816 */ /* 0x001fe20000000098 */
[----:B------:R-:W-:Y:S01]  /*0ad0*/  IMAD.MOV.U32 R238, RZ, RZ, R13 ;  /* 0x000000ffffee7224 */ /* 0x000fe200078e000d */
[----:B------:R-:W-:Y:S01]  /*0ae0*/  SHF.R.U32.HI R245, RZ, 0x10, R19 ;  /* 0x00000010fff57819 */ /* 0x000fe20000011613 */
[----:B------:R-:W-:Y:S01]  /*0af0*/  IMAD.MOV.U32 R235, RZ, RZ, R10 ;  /* 0x000000ffffeb7224 */ /* 0x000fe200078e000a */
[----:B-1----:R-:W-:Y:S01]  /*0b00*/  PRMT R2, RZ, 0x5410, R25 ;  /* 0x00005410ff027816 */ /* 0x002fe20000000019 */
[----:B------:R0:W-:Y:S01]  /*0b10*/  STL [R1+0x30], R3 ;  /* 0x0000300301007387 */ /* 0x0001e20000100800 */
[----:B------:R-:W-:Y:S01]  /*0b20*/  IMAD.MOV.U32 R231, RZ, RZ, R11 ;  /* 0x000000ffffe77224 */ /* 0x000fe200078e000b */
[----:B------:R-:W-:Y:S01]  /*0b30*/  SHF.R.U64 R248, R16, 0x10, R17 ;  /* 0x0000001010f87819 */ /* 0x000fe20000001211 */
[----:B------:R-:W-:Y:S01]  /*0b40*/  IMAD.MOV.U32 R234, RZ, RZ, R8 ;  /* 0x000000ffffea7224 */ /* 0x000fe200078e0008 */
[----:B--2---:R-:W-:Y:S01]  /*0b50*/  PRMT R5, RZ, 0x5410, R150 ;  /* 0x00005410ff057816 */ /* 0x004fe20000000096 */
[----:B------:R1:W-:Y:S01]  /*0b60*/  STL [R1+0x28], R2 ;  /* 0x0000280201007387 */ /* 0x0003e20000100800 */
[----:B------:R-:W-:Y:S01]  /*0b70*/  IMAD.MOV.U32 R230, RZ, RZ, R9 ;  /* 0x000000ffffe67224 */ /* 0x000fe200078e0009 */
[----:B------:R-:W-:Y:S01]  /*0b80*/  SHF.R.U32.HI R244, RZ, 0x10, R17 ;  /* 0x00000010fff47819 */ /* 0x000fe20000011611 */
[----:B------:R-:W-:Y:S01]  /*0b90*/  IMAD.MOV.U32 R227, RZ, RZ, R6 ;  /* 0x000000ffffe37224 */ /* 0x000fe200078e0006 */
[----:B------:R2:W-:Y:S01]  /*0ba0*/  STL [R1+0x20], R5 ;  /* 0x0000200501007387 */ /* 0x0005e20000100800 */
[----:B0-----:R-:W-:Y:S01]  /*0bb0*/  PRMT R3, RZ, 0x5410, R24 ;  /* 0x00005410ff037816 */ /* 0x001fe20000000018 */
[----:B------:R-:W-:Y:S01]  /*0bc0*/  IMAD.MOV.U32 R223, RZ, RZ, R7 ;  /* 0x000000ffffdf7224 */ /* 0x000fe200078e0007 */
[--C-:B------:R-:W-:Y:S01]  /*0bd0*/  SHF.R.U64 R241, R14, 0x10, R15.reuse ;  /* 0x000000100ef17819 */ /* 0x100fe2000000120f */
[----:B------:R-:W-:Y:S01]  /*0be0*/  IMAD.MOV.U32 R219, RZ, RZ, 0x1 ;  /* 0x00000001ffdb7424 */ /* 0x000fe200078e00ff */
[----:B------:R-:W-:Y:S01]  /*0bf0*/  SHF.R.U32.HI R237, RZ, 0x10, R15 ;  /* 0x00000010ffed7819 */ /* 0x000fe2000001160f */
[----:B------:R0:W-:Y:S01]  /*0c00*/  STL [R1+0x34], R3 ;  /* 0x0000340301007387 */ /* 0x0001e20000100800 */
[----:B-1----:R-:W-:Y:S01]  /*0c10*/  PRMT R2, RZ, 0x5410, R151 ;  /* 0x00005410ff027816 */ /* 0x002fe20000000097 */
[----:B------:R-:W-:Y:S01]  /*0c20*/  IMAD.MOV.U32 R37, RZ, RZ, RZ ;  /* 0x000000ffff257224 */ /* 0x000fe200078e00ff */
[----:B------:R-:W-:-:S02]  /*0c30*/  SHF.R.U64 R240, R12, 0x10, R13 ;  /* 0x000000100cf07819 */ /* 0x000fc4000000120d */
[----:B--2---:R-:W-:Y:S01]  /*0c40*/  PRMT R5, RZ, 0x5410, R26 ;  /* 0x00005410ff057816 */ /* 0x004fe2000000001a */
[----:B------:R1:W-:Y:S01]  /*0c50*/  STL [R1+0x2c], R2 ;  /* 0x00002c0201007387 */ /* 0x0003e20000100800 */
[----:B------:R-:W-:Y:S02]  /*0c60*/  SHF.R.U32.HI R236, RZ, 0x10, R13 ;  /* 0x00000010ffec7819 */ /* 0x000fe4000001160d */
[----:B------:R-:W-:Y:S01]  /*0c70*/  SHF.R.U64 R233, R10, 0x10, R11 ;  /* 0x000000100ae97819 */ /* 0x000fe2000000120b */
[----:B------:R2:W-:Y:S01]  /*0c80*/  STL [R1+0x24], R5 ;  /* 0x0000240501007387 */ /* 0x0005e20000100800 */
[----:B0-----:R-:W-:Y:S02]  /*0c90*/  PRMT R3, RZ, 0x5410, R149 ;  /* 0x00005410ff037816 */ /* 0x001fe40000000095 */
[----:B------:R-:W-:Y:S02]  /*0ca0*/  SHF.R.U32.HI R229, RZ, 0x10, R11 ;  /* 0x00000010ffe57819 */ /* 0x000fe4000001160b */
[----:B------:R-:W-:Y:S01]  /*0cb0*/  SHF.R.U64 R232, R8, 0x10, R9 ;  /* 0x0000001008e87819 */ /* 0x000fe20000001209 */
[----:B------:R0:W-:Y:S01]  /*0cc0*/  STL [R1+0x1c], R3 ;  /* 0x00001c0301007387 */ /* 0x0001e20000100800 */
[----:B-1----:R-:W-:-:S02]  /*0cd0*/  PRMT R2, RZ, 0x5410, R27 ;  /* 0x00005410ff027816 */ /* 0x002fc4000000001b */
[----:B------:R-:W-:Y:S02]  /*0ce0*/  SHF.R.U32.HI R228, RZ, 0x10, R9 ;  /* 0x00000010ffe47819 */ /* 0x000fe40000011609 */
[----:B--2---:R-:W-:Y:S01]  /*0cf0*/  PRMT R5, RZ, 0x5410, R148 ;  /* 0x00005410ff057816 */ /* 0x004fe20000000094 */
[----:B------:R1:W-:Y:S01]  /*0d00*/  STL [R1+0x18], R2 ;  /* 0x0000180201007387 */ /* 0x0003e20000100800 */
[--C-:B------:R-:W-:Y:S02]  /*0d10*/  SHF.R.U64 R225, R6, 0x10, R7.reuse ;  /* 0x0000001006e17819 */ /* 0x100fe40000001207 */
[----:B------:R-:W-:Y:S01]  /*0d20*/  SHF.R.U32.HI R221, RZ, 0x10, R7 ;  /* 0x00000010ffdd7819 */ /* 0x000fe20000011607 */
[----:B------:R2:W-:Y:S01]  /*0d30*/  STL [R1+0x10], R5 ;  /* 0x0000100501007387 */ /* 0x0005e20000100800 */
[----:B0-----:R-:W-:Y:S02]  /*0d40*/  PRMT R3, RZ, 0x5410, R29 ;  /* 0x00005410ff037816 */ /* 0x001fe4000000001d */
[----:B------:R-:W-:-:S02]  /*0d50*/  PRMT R252, RZ, 0x5410, R252 ;  /* 0x00005410fffc7816 */ /* 0x000fc400000000fc */
[----:B------:R-:W-:Y:S01]  /*0d60*/  PRMT R251, RZ, 0x5410, R251 ;  /* 0x00005410fffb7816 */ /* 0x000fe200000000fb */
[----:B------:R0:W-:Y:S01]  /*0d70*/  STL [R1+0x8], R3 ;  /* 0x0000080301007387 */ /* 0x0001e20000100800 */
[----:B-1----:R-:W-:Y:S02]  /*0d80*/  PRMT R2, RZ, 0x5410, R31 ;  /* 0x00005410ff027816 */ /* 0x002fe4000000001f */
[----:B------:R-:W-:Y:S02]  /*0d90*/  PRMT R249, RZ, 0x5410, R249 ;  /* 0x00005410fff97816 */ /* 0x000fe400000000f9 */
[----:B--2---:R-:W-:Y:S01]  /*0da0*/  PRMT R5, RZ, 0x5410, R28 ;  /* 0x00005410ff057816 */ /* 0x004fe2000000001c */
[----:B------:R1:W-:Y:S01]  /*0db0*/  STL [R1], R2 ;  /* 0x0000000201007387 */ /* 0x0003e20000100800 */
[----:B------:R-:W-:Y:S02]  /*0dc0*/  PRMT R247, RZ, 0x5410, R247 ;  /* 0x00005410fff77816 */ /* 0x000fe400000000f7 */
[----:B------:R-:W-:Y:S01]  /*0dd0*/  PRMT R245, RZ, 0x5410, R245 ;  /* 0x00005410fff57816 */ /* 0x000fe200000000f5 */
[----:B------:R2:W-:Y:S01]  /*0de0*/  STL [R1+0x14], R5 ;  /* 0x0000140501007387 */ /* 0x0005e20000100800 */
[----:B0-----:R-:W-:-:S02]  /*0df0*/  PRMT R3, RZ, 0x5410, R32 ;  /* 0x00005410ff037816 */ /* 0x001fc40000000020 */
[----:B------:R-:W-:Y:S02]  /*0e00*/  PRMT R250, RZ, 0x5410, R250 ;  /* 0x00005410fffa7816 */ /* 0x000fe400000000fa */
[----:B------:R-:W-:Y:S01]  /*0e10*/  PRMT R248, RZ, 0x5410, R248 ;  /* 0x00005410fff87816 */ /* 0x000fe200000000f8 */
[----:B------:R2:W-:Y:S01]  /*0e20*/  STL [R1+0xc], R3 ;  /* 0x00000c0301007387 */ /* 0x0005e20000100800 */
[----:B-1----:R-:W-:Y:S02]  /*0e30*/  PRMT R2, RZ, 0x5410, R30 ;  /* 0x00005410ff027816 */ /* 0x002fe4000000001e */
[----:B------:R-:W-:Y:S02]  /*0e40*/  PRMT R246, RZ, 0x5410, R246 ;  /* 0x00005410fff67816 */ /* 0x000fe400000000f6 */
[----:B------:R-:W-:Y:S01]  /*0e50*/  PRMT R244, RZ, 0x5410, R244 ;  /* 0x00005410fff47816 */ /* 0x000fe200000000f4 */
[----:B------:R2:W-:Y:S01]  /*0e60*/  STL [R1+0x4], R2 ;  /* 0x0000040201007387 */ /* 0x0005e20000100800 */
        /* <DEDUP_REMOVED lines=23> */
[----:B--2---:R-:W-:Y:S02]  /*0fe0*/  PRMT R220, RZ, 0x5410, R220 ;  /* 0x00005410ffdc7816 */ /* 0x004fe400000000dc */
.L_x_198:
[----:B------:R-:W0:Y:S01]  /*0ff0*/  S2R R150, SR_TID.X ;  /* 0x0000000000967919 */ /* 0x000e220000002100 */
[----:B------:R-:W-:-:S04]  /*1000*/  IMAD.MOV.U32 R2, RZ, RZ, 0x4 ;  /* 0x00000004ff027424 */ /* 0x000fc800078e00ff */
[----:B------:R-:W-:-:S04]  /*1010*/  IMAD.WIDE R148, R0, R2, c[0x0][0x1a0] ;  /* 0x0000680000947625 */ /* 0x000fc800078e0202 */
[----:B------:R-:W-:Y:S01]  /*1020*/  IMAD.WIDE R2, R0, R2, c[0x0][0x1a8] ;  /* 0x00006a0000027625 */ /* 0x000fe200078e0202 */
[----:B------:R-:W1:Y:S01]  /*1030*/  LDC.U8 R194, c[0x0][0x1f0] ;  /* 0x00007c00ffc27b82 */ /* 0x000e620000000000 */
[----:B------:R2:W5:Y:S04]  /*1040*/  LDG.E R189, [R148.64] ;  /* 0x0000000494bd7981 */ /* 0x000568000c1e1900 */
[----:B------:R3:W5:Y:S01]  /*1050*/  LDG.E R2, [R2.64] ;  /* 0x0000000402027981 */ /* 0x000762000c1e1900 */
[----:B------:R-:W-:Y:S01]  /*1060*/  LOP3.LUT P3, RZ, R4, 0xffffff00, RZ, 0xc0, !PT ;  /* 0xffffff0004ff7812 */ /* 0x000fe2000786c0ff */
[----:B------:R-:W-:Y:S01]  /*1070*/  BSSY B0, `(.L_x_155) ;  /* 0x000006b000007945 */ /* 0x000fe20003800000 */
[----:B---3--:R-:W-:-:S05]  /*1080*/  IMAD R3, R0, c[0x0][0x168], RZ ;  /* 0x00005a0000037a24 */ /* 0x008fca00078e02ff */
        /* <DEDUP_REMOVED lines=8> */
[----:B------:R-:W2:Y:S03]  /*1110*/  LDL R217, [R1+0x4c] ;  /* 0x00004c0001d97983 */ /* 0x000ea60000100800 */
[----:B------:R-:W-:Y:S01]  /*1120*/  ISETP.NE.AND.EX P3, PT, RZ, c[0x0][0x254], PT, P3 ;  /* 0x00009500ff007a0c */ /* 0x000fe20003f65330 */
[C---:B------:R-:W-:Y:S01]  /*1130*/  IMAD.SHL.U32 R9, R3.reuse, 0x4, RZ ;  /* 0x0000000403097824 */ /* 0x040fe200078e00ff */
[----:B------:R-:W-:Y:S01]  /*1140*/  SHF.L.U64.HI R8, R3, 0x2, RZ ;  /* 0x0000000203087819 */ /* 0x000fe200000102ff */
[----:B------:R-:W3:Y:S04]  /*1150*/  LDL R193, [R1+0x54] ;  /* 0x0000540001c17983 */ /* 0x000ee80000100800 */
[----:B------:R-:W4:Y:S04]  /*1160*/  LDL R216, [R1+0x50] ;  /* 0x0000500001d87983 */ /* 0x000f280000100800 */
[----:B------:R-:W2:Y:S02]  /*1170*/  LDL R215, [R1+0x58] ;  /* 0x0000580001d77983 */ /* 0x000ea40000100800 */
[----:B------:R-:W-:-:S04]  /*1180*/  @P3 IADD3 R6, P4, R9, c[0x0][0x198], RZ ;  /* 0x0000660009063a10 */ /* 0x000fc80007f9e0ff */
[----:B------:R-:W-:-:S05]  /*1190*/  @P3 IADD3.X R7, R8, c[0x0][0x19c], RZ, P4, !PT ;  /* 0x0000670008073a10 */ /* 0x000fca00027fe4ff */
[----:B------:R0:W5:Y:S01]  /*11a0*/  @P3 LDG.E R5, [R6.64] ;  /* 0x0000000406053981 */ /* 0x000162000c1e1900 */
[----:B------:R-:W-:-:S04]  /*11b0*/  ISETP.NE.U32.AND P3, PT, RZ, c[0x0][0x218], PT ;  /* 0x00008600ff007a0c */ /* 0x000fc80003f65070 */
[----:B------:R-:W-:-:S13]  /*11c0*/  ISETP.NE.AND.EX P3, PT, RZ, c[0x0][0x21c], PT, P3 ;  /* 0x00008700ff007a0c */ /* 0x000fda0003f65330 */
[----:B0-----:R-:W-:-:S04]  /*11d0*/  @P3 LEA R6, P4, R3, c[0x0][0x218], 0x3 ;  /* 0x0000860003063a11 */ /* 0x001fc800078818ff */
[----:B------:R-:W-:-:S05]  /*11e0*/  @P3 LEA.HI.X R7, R3, c[0x0][0x21c], RZ, 0x3, P4 ;  /* 0x0000870003073a11 */ /* 0x000fca00020f1cff */
[----:B------:R0:W5:Y:S02]  /*11f0*/  @P3 LDG.E.64 R184, [R6.64] ;  /* 0x0000000406b83981 */ /* 0x000164000c1e1b00 */
[----:B0-----:R-:W-:-:S04]  /*1200*/  IADD3 R6, P3, R9, c[0x0][0x190], RZ ;  /* 0x0000640009067a10 */ /* 0x001fc80007f7e0ff */
[----:B------:R-:W-:Y:S02]  /*1210*/  IADD3.X R7, R8, c[0x0][0x194], RZ, P3, !PT ;  /* 0x0000650008077a10 */ /* 0x000fe40001ffe4ff */
[C---:B------:R-:W-:Y:S01]  /*1220*/  LEA R8, P3, R3.reuse, c[0x0][0x188], 0x3 ;  /* 0x0000620003087a11 */ /* 0x040fe200078618ff */
[----:B------:R-:W-:Y:S02]  /*1230*/  IMAD.MOV.U32 R148, RZ, RZ, 0x8 ;  /* 0x00000008ff947424 */ /* 0x000fe400078e00ff */
[----:B------:R0:W5:Y:S01]  /*1240*/  LDG.E R6, [R6.64] ;  /* 0x0000000406067981 */ /* 0x000162000c1e1900 */
[C---:B------:R-:W-:Y:S01]  /*1250*/  LEA.HI.X R9, R3.reuse, c[0x0][0x18c], RZ, 0x3, P3 ;  /* 0x0000630003097a11 */ /* 0x040fe200018f1cff */
[----:B------:R-:W-:-:S04]  /*1260*/  IMAD.WIDE.U32 R10, R3, R148, c[0x0][0x208] ;  /* 0x00008200030a7625 */ /* 0x000fc800078e0094 */
[----:B------:R-:W-:Y:S01]  /*1270*/  IMAD.WIDE.U32 R148, R3, R148, c[0x0][0x210] ;  /* 0x0000840003947625 */ /* 0x000fe200078e0094 */
[----:B------:R-:W2:Y:S04]  /*1280*/  LDG.E.64 R8, [R8.64] ;  /* 0x0000000408087981 */ /* 0x000ea8000c1e1b00 */
[----:B------:R-:W3:Y:S04]  /*1290*/  LDG.E.64 R10, [R10.64] ;  /* 0x000000040a0a7981 */ /* 0x000ee8000c1e1b00 */
[----:B------:R-:W3:Y:S01]  /*12a0*/  LDG.E.64 R148, [R148.64] ;  /* 0x0000000494947981 */ /* 0x000ee2000c1e1b00 */
[----:B------:R-:W-:-:S04]  /*12b0*/  ISETP.NE.AND P3, PT, R194, RZ, PT ;  /* 0x000000ffc200720c */ /* 0x000fc80003f65270 */
[----:B-----5:R-:W-:Y:S01]  /*12c0*/  FSEL R150, R189, RZ, !P3 ;  /* 0x000000ffbd967208 */ /* 0x020fe20005800000 */
[----:B--2---:R-:W-:Y:S01]  /*12d0*/  IMAD.MOV.U32 R191, RZ, RZ, R8 ;  /* 0x000000ffffbf7224 */ /* 0x004fe200078e0008 */
[--C-:B------:R-:W-:Y:S01]  /*12e0*/  SHF.R.U64 R8, R8, 0x10, R9.reuse ;  /* 0x0000001008087819 */ /* 0x100fe20000001209 */
[--C-:B------:R-:W-:Y:S01]  /*12f0*/  IMAD.MOV.U32 R151, RZ, RZ, R9.reuse ;  /* 0x000000ffff977224 */ /* 0x100fe200078e0009 */
[----:B------:R-:W-:Y:S02]  /*1300*/  SHF.R.U32.HI R190, RZ, 0x10, R9 ;  /* 0x00000010ffbe7819 */ /* 0x000fe40000011609 */
[----:B0-----:R-:W-:Y:S02]  /*1310*/  PRMT R7, RZ, 0x5410, R191 ;  /* 0x00005410ff077816 */ /* 0x001fe400000000bf */
[----:B------:R-:W-:Y:S02]  /*1320*/  PRMT R9, RZ, 0x5410, R8 ;  /* 0x00005410ff097816 */ /* 0x000fe40000000008 */
[----:B------:R-:W-:-:S02]  /*1330*/  PRMT R151, RZ, 0x5410, R151 ;  /* 0x00005410ff977816 */ /* 0x000fc40000000097 */
[----:B------:R-:W-:Y:S02]  /*1340*/  PRMT R8, RZ, 0x5410, R190 ;  /* 0x00005410ff087816 */ /* 0x000fe400000000be */
[----:B---3--:R-:W-:Y:S01]  /*1350*/  SHF.R.U64 R191, R148, 0x10, R149 ;  /* 0x0000001094bf7819 */ /* 0x008fe20000001295 */
[----:B------:R-:W-:Y:S01]  /*1360*/  IMAD.MOV.U32 R192, RZ, RZ, R148 ;  /* 0x000000ffffc07224 */ /* 0x000fe200078e0094 */
[----:B------:R-:W-:Y:S01]  /*1370*/  SHF.R.U64 R190, R10, 0x10, R11 ;  /* 0x000000100abe7819 */ /* 0x000fe2000000120b */
[C---:B------:R-:W-:Y:S01]  /*1380*/  FADD.FTZ R7, -R150.reuse, R7 ;  /* 0x0000000796077221 */ /* 0x040fe20000010100 */
[----:B------:R-:W-:Y:S01]  /*1390*/  PRMT R191, RZ, 0x5410, R191 ;  /* 0x00005410ffbf7816 */ /* 0x000fe200000000bf */
[C---:B------:R-:W-:Y:S02]  /*13a0*/  FADD.FTZ R9, -R150.reuse, R9 ;  /* 0x0000000996097221 */ /* 0x040fe40000010100 */
[C---:B------:R-:W-:Y:S02]  /*13b0*/  FADD.FTZ R151, -R150.reuse, R151 ;  /* 0x0000009796977221 */ /* 0x040fe40000010100 */
[----:B------:R-:W-:-:S02]  /*13c0*/  FADD.FTZ R150, -R150, R8 ;  /* 0x0000000896967221 */ /* 0x000fc40000010100 */
[----:B------:R-:W-:Y:S01]  /*13d0*/  IMAD.MOV.U32 R8, RZ, RZ, R10 ;  /* 0x000000ffff087224 */ /* 0x000fe200078e000a */
[----:B------:R-:W-:Y:S01]  /*13e0*/  PRMT R192, RZ, 0x5410, R192 ;  /* 0x00005410ffc07816 */ /* 0x000fe200000000c0 */
[C---:B------:R-:W-:Y:S01]  /*13f0*/  FMUL.FTZ R9, R2.reuse, R9 ;  /* 0x0000000902097220 */ /* 0x040fe20000410000 */
[----:B------:R-:W-:Y:S01]  /*1400*/  PRMT R190, RZ, 0x5410, R190 ;  /* 0x00005410ffbe7816 */ /* 0x000fe200000000be */
[----:B------:R-:W-:Y:S01]  /*1410*/  FMUL.FTZ R217, R217, R191 ;  /* 0x000000bfd9d97220 */ /* 0x000fe20000410000 */
[----:B------:R-:W-:Y:S01]  /*1420*/  PRMT R8, RZ, 0x5410, R8 ;  /* 0x00005410ff087816 */ /* 0x000fe20000000008 */
[----:B------:R-:W-:Y:S02]  /*1430*/  FMUL.FTZ R7, R2, R7 ;  /* 0x0000000702077220 */ /* 0x000fe40000410000 */
[----:B------:R-:W-:Y:S02]  /*1440*/  FMUL.FTZ R193, R193, R192 ;  /* 0x000000c0c1c17220 */ /* 0x000fe40000410000 */
[----:B------:R-:W-:-:S02]  /*1450*/  FADD.FTZ R65, R65, R190 ;  /* 0x000000be41417221 */ /* 0x000fc40000010000 */
[-C--:B------:R-:W-:Y:S02]  /*1460*/  FFMA.FTZ R37, R9, R190.reuse, R37 ;  /* 0x000000be09257223 */ /* 0x080fe40000010025 */
[----:B----4-:R-:W-:Y:S02]  /*1470*/  FFMA.FTZ R217, R216, R190, R217 ;  /* 0x000000bed8d97223 */ /* 0x010fe400000100d9 */
[----:B------:R-:W2:Y:S01]  /*1480*/  LDL R190, [R1+0x44] ;  /* 0x0000440001be7983 */ /* 0x000ea20000100800 */
[----:B------:R-:W-:Y:S02]  /*1490*/  FADD.FTZ R64, R64, R8 ;  /* 0x0000000840407221 */ /* 0x000fe40000010000 */
[-C--:B------:R-:W-:Y:S02]  /*14a0*/  FFMA.FTZ R36, R7, R8.reuse, R36 ;  /* 0x0000000807247223 */ /* 0x080fe40000010024 */
[----:B------:R-:W-:Y:S02]  /*14b0*/  FFMA.FTZ R8, R215, R8, R193 ;  /* 0x00000008d7087223 */ /* 0x000fe400000100c1 */
[----:B------:R-:W3:Y:S01]  /*14c0*/  LDL R215, [R1+0x48] ;  /* 0x0000480001d77983 */ /* 0x000ee20000100800 */
[----:B------:R-:W-:-:S03]  /*14d0*/  FADD.FTZ R120, R120, R192 ;  /* 0x000000c078787221 */ /* 0x000fc60000010000 */
[----:B------:R-:W4:Y:S01]  /*14e0*/  LDL R193, [R1+0x3c] ;  /* 0x00003c0001c17983 */ /* 0x000f220000100800 */
[----:B------:R-:W-:-:S03]  /*14f0*/  FFMA.FTZ R92, R7, R192, R92 ;  /* 0x000000c0075c7223 */ /* 0x000fc6000001005c */
[----:B------:R-:W4:Y:S01]  /*1500*/  LDL R192, [R1+0x40] ;  /* 0x0000400001c07983 */ /* 0x000f220000100800 */
[----:B------:R-:W-:Y:S02]  /*1510*/  IMAD.MOV.U32 R148, RZ, RZ, R149 ;  /* 0x000000ffff947224 */ /* 0x000fe400078e0095 */
[----:B------:R-:W-:-:S03]  /*1520*/  IMAD.MOV.U32 R10, RZ, RZ, R11 ;  /* 0x000000ffff0a7224 */ /* 0x000fc600078e000b */
        /* <DEDUP_REMOVED lines=14> */
[----:B---3--:R-:W-:Y:S01]  /*1610*/  FFMA.FTZ R216, R215, R216, R151 ;  /* 0x000000d8d7d87223 */ /* 0x008fe20000010097 */
[----:B------:R-:W-:Y:S01]  /*1620*/  PRMT R215, RZ, 0x5410, R11 ;  /* 0x00005410ffd77816 */ /* 0x000fe2000000000b */
[----:B------:R-:W-:Y:S02]  /*1630*/  FMUL.FTZ R11, R2, R150 ;  /* 0x00000096020b7220 */ /* 0x000fe40000410000 */
[----:B------:R-:W-:Y:S02]  /*1640*/  FADD.FTZ R150, RZ, R8 ;  /* 0x00000008ff967221 */ /* 0x000fe40000010000 */
[----:B------:R-:W-:Y:S02]  /*1650*/  FFMA.FTZ R151, R7, R8, RZ ;  /* 0x0000000807977223 */ /* 0x000fe400000100ff */
[----:B----4-:R-:W-:Y:S02]  /*1660*/  FMUL.FTZ R148, R193, R149 ;  /* 0x00000095c1947220 */ /* 0x010fe40000410000 */
[----:B------:R-:W-:-:S02]  /*1670*/  FADD.FTZ R150, R150, R217 ;  /* 0x000000d996967221 */ /* 0x000fc40000010000 */
[----:B------:R-:W-:Y:S02]  /*1680*/  FFMA.FTZ R151, R9, R217, R151 ;  /* 0x000000d909977223 */ /* 0x000fe40000010097 */
[----:B------:R-:W-:Y:S02]  /*1690*/  FADD.FTZ R67, R67, R215 ;  /* 0x000000d743437221 */ /* 0x000fe40000010000 */
[-C--:B------:R-:W-:Y:S02]  /*16a0*/  FFMA.FTZ R39, R11, R215.reuse, R39 ;  /* 0x000000d70b277223 */ /* 0x080fe40000010027 */
[----:B------:R-:W-:Y:S02]  /*16b0*/  FFMA.FTZ R215, R192, R215, R148 ;  /* 0x000000d7c0d77223 */ /* 0x000fe40000010094 */
[----:B------:R-:W-:Y:S02]  /*16c0*/  FADD.FTZ R150, R150, R216 ;  /* 0x000000d896967221 */ /* 0x000fe40000010000 */
[----:B------:R-:W-:Y:S01]  /*16d0*/  FFMA.FTZ R151, R10, R216, R151 ;  /* 0x000000d80a977223 */ /* 0x000fe20000010097 */
[----:B------:R-:W-:Y:S01]  /*16e0*/  IADD3 R192, R3, 0x100, RZ ;  /* 0x0000010003c07810 */ /* 0x000fe20007ffe0ff */
[----:B------:R-:W-:-:S02]  /*16f0*/  FFMA.FTZ R95, R11, R149, R95 ;  /* 0x000000950b5f7223 */ /* 0x000fc4000001005f */
[----:B------:R-:W-:Y:S02]  /*1700*/  FADD.FTZ R150, R150, R215 ;  /* 0x000000d796967221 */ /* 0x000fe40000010000 */
[----:B------:R-:W-:Y:S02]  /*1710*/  FFMA.FTZ R151, R11, R215, R151 ;  /* 0x000000d70b977223 */ /* 0x000fe40000010097 */
.L_x_156:
[----:B-1----:R-:W-:Y:S05]  /*1720*/  BSYNC B0 ;  /* 0x0000000000007941 */ /* 0x002fea0003800000 */
.L_x_155:
[----:B------:R-:W-:Y:S01]  /*1730*/  ISETP.GE.U32.AND P3, PT, R4, 0x200, PT ;  /* 0x000002000400780c */ /* 0x000fe20003f66070 */
[----:B------:R-:W-:-:S12]  /*1740*/  BSSY B0, `(.L_x_157) ;  /* 0x0000066000007945 */ /* 0x000fd80003800000 */
[----:B------:R-:W-:Y:S05]  /*1750*/  @!P3 BRA `(.L_x_158) ;  /* 0x000006400000b947 */ /* 0x000fea0003800000 */
[----:B------:R-:W-:Y:S01]  /*1760*/  ISETP.NE.U32.AND P3, PT, RZ, c[0x0][0x250], PT ;  /* 0x00009400ff007a0c */ /* 0x000fe20003f65070 */
[C---:B------:R-:W-:Y:S01]  /*1770*/  IMAD.SHL.U32 R190, R192.reuse, 0x4, RZ ;  /* 0x00000004c0be7824 */ /* 0x040fe200078e00ff */
[----:B------:R-:W-:Y:S01]  /*1780*/  SHF.L.U64.HI R13, R192, 0x2, RZ ;  /* 0x00000002c00d7819 */ /* 0x000fe200000102ff */
[----:B------:R0:W-:Y:S01]  /*1790*/  STL [R1+0x5c], R0 ;  /* 0x00005c0001007387 */ /* 0x0001e20000100800 */
[----:B------:R-:W-:Y:S01]  /*17a0*/  ISETP.NE.AND.EX P3, PT, RZ, c[0x0][0x254], PT, P3 ;  /* 0x00009500ff007a0c */ /* 0x000fe20003f65330 */
[----:B------:R-:W-:Y:S02]  /*17b0*/  IMAD.MOV.U32 R148, RZ, RZ, 0x8 ;  /* 0x00000008ff947424 */ /* 0x000fe400078e00ff */
[----:B------:R-:W2:Y:S04]  /*17c0*/  LDL R214, [R1+0x34] ;  /* 0x0000340001d67983 */ /* 0x000ea80000100800 */
[----:B------:R-:W3:Y:S04]  /*17d0*/  LDL R213, [R1+0x2c] ;  /* 0x00002c0001d57983 */ /* 0x000ee80000100800 */
[----:B0-----:R-:W4:Y:S02]  /*17e0*/  LDL R0, [R1+0x38] ;  /* 0x0000380001007983 */ /* 0x001f240000100800 */
[----:B------:R-:W-:-:S04]  /*17f0*/  @P3 IADD3 R14, P4, R190, c[0x0][0x198], RZ ;  /* 0x00006600be0e3a10 */ /* 0x000fc80007f9e0ff */
[----:B------:R-:W-:-:S05]  /*1800*/  @P3 IADD3.X R15, R13, c[0x0][0x19c], RZ, P4, !PT ;  /* 0x000067000d0f3a10 */ /* 0x000fca00027fe4ff */
[----:B------:R0:W5:Y:S01]  /*1810*/  @P3 LDG.E R12, [R14.64] ;  /* 0x000000040e0c3981 */ /* 0x000162000c1e1900 */
[----:B------:R-:W-:-:S04]  /*1820*/  ISETP.NE.U32.AND P3, PT, RZ, c[0x0][0x218], PT ;  /* 0x00008600ff007a0c */ /* 0x000fc80003f65070 */
[----:B------:R-:W-:-:S13]  /*1830*/  ISETP.NE.AND.EX P3, PT, RZ, c[0x0][0x21c], PT, P3 ;  /* 0x00008700ff007a0c */ /* 0x000fda0003f65330 */
[----:B0-----:R-:W-:-:S04]  /*1840*/  @P3 LEA R14, P4, R192, c[0x0][0x218], 0x3 ;  /* 0x00008600c00e3a11 */ /* 0x001fc800078818ff */
[----:B------:R-:W-:-:S05]  /*1850*/  @P3 LEA.HI.X R15, R192, c[0x0][0x21c], RZ, 0x3, P4 ;  /* 0x00008700c00f3a11 */ /* 0x000fca00020f1cff */
[----:B------:R0:W5:Y:S01]  /*1860*/  @P3 LDG.E.64 R182, [R14.64] ;  /* 0x000000040eb63981 */ /* 0x000162000c1e1b00 */
[----:B------:R-:W-:-:S04]  /*1870*/  IADD3 R190, P3, R190, c[0x0][0x190], RZ ;  /* 0x00006400bebe7a10 */ /* 0x000fc80007f7e0ff */
[----:B------:R-:W-:Y:S02]  /*1880*/  IADD3.X R191, R13, c[0x0][0x194], RZ, P3, !PT ;  /* 0x000065000dbf7a10 */ /* 0x000fe40001ffe4ff */
[C---:B0-----:R-:W-:Y:S01]  /*1890*/  LEA R14, P3, R192.reuse, c[0x0][0x188], 0x3 ;  /* 0x00006200c00e7a11 */ /* 0x041fe200078618ff */
[CC--:B------:R-:W-:Y:S02]  /*18a0*/  IMAD.WIDE.U32 R16, R192.reuse, R148.reuse, c[0x0][0x208] ;  /* 0x00008200c0107625 */ /* 0x0c0fe400078e0094 */
[----:B------:R0:W5:Y:S01]  /*18b0*/  LDG.E R13, [R190.64] ;  /* 0x00000004be0d7981 */ /* 0x000162000c1e1900 */
[C---:B------:R-:W-:Y:S01]  /*18c0*/  LEA.HI.X R15, R192.reuse, c[0x0][0x18c], RZ, 0x3, P3 ;  /* 0x00006300c00f7a11 */ /* 0x040fe200018f1cff */
[----:B------:R-:W-:Y:S01]  /*18d0*/  IMAD.WIDE.U32 R148, R192, R148, c[0x0][0x210] ;  /* 0x00008400c0947625 */ /* 0x000fe200078e0094 */
[----:B------:R-:W-:Y:S01]  /*18e0*/  ISETP.NE.AND P3, PT, R194, RZ, PT ;  /* 0x000000ffc200720c */ /* 0x000fe20003f65270 */
[----:B------:R-:W2:Y:S04]  /*18f0*/  LDG.E.64 R16, [R16.64] ;  /* 0x0000000410107981 */ /* 0x000ea8000c1e1b00 */
[----:B------:R-:W2:Y:S04]  /*1900*/  LDG.E.64 R14, [R14.64] ;  /* 0x000000040e0e7981 */ /* 0x000ea8000c1e1b00 */
[----:B------:R-:W3:Y:S01]  /*1910*/  LDG.E.64 R148, [R148.64] ;  /* 0x0000000494947981 */ /* 0x000ee2000c1e1b00 */
[----:B-----5:R-:W-:Y:S01]  /*1920*/  FSEL R193, R189, RZ, !P3 ;  /* 0x000000ffbdc17208 */ /* 0x020fe20005800000 */
[----:B--2---:R-:W-:Y:S01]  /*1930*/  IMAD.MOV.U32 R211, RZ, RZ, R14 ;  /* 0x000000ffffd37224 */ /* 0x004fe200078e000e */
[--C-:B0-----:R-:W-:Y:S01]  /*1940*/  SHF.R.U64 R190, R14, 0x10, R15.reuse ;  /* 0x000000100ebe7819 */ /* 0x101fe2000000120f */
[--C-:B------:R-:W-:Y:S01]  /*1950*/  IMAD.MOV.U32 R194, RZ, RZ, R15.reuse ;  /* 0x000000ffffc27224 */ /* 0x100fe200078e000f */
[----:B------:R-:W-:Y:S01]  /*1960*/  SHF.R.U32.HI R191, RZ, 0x10, R15 ;  /* 0x00000010ffbf7819 */ /* 0x000fe2000001160f */
[----:B---3--:R-:W-:Y:S01]  /*1970*/  IMAD.MOV.U32 R212, RZ, RZ, R148 ;  /* 0x000000ffffd47224 */ /* 0x008fe200078e0094 */
[----:B------:R-:W-:-:S02]  /*1980*/  PRMT R14, RZ, 0x5410, R211 ;  /* 0x00005410ff0e7816 */ /* 0x000fc400000000d3 */
[----:B------:R-:W-:Y:S02]  /*1990*/  PRMT R15, RZ, 0x5410, R190 ;  /* 0x00005410ff0f7816 */ /* 0x000fe400000000be */
[----:B------:R-:W-:Y:S01]  /*19a0*/  PRMT R190, RZ, 0x5410, R194 ;  /* 0x00005410ffbe7816 */ /* 0x000fe200000000c2 */
[----:B------:R-:W-:Y:S01]  /*19b0*/  IMAD.MOV.U32 R194, RZ, RZ, R16 ;  /* 0x000000ffffc27224 */ /* 0x000fe200078e0010 */
[----:B------:R-:W-:Y:S01]  /*19c0*/  PRMT R212, RZ, 0x5410, R212 ;  /* 0x00005410ffd47816 */ /* 0x000fe200000000d4 */
[----:B------:R-:W-:-:S03]  /*19d0*/  FADD.FTZ R14, -R193, R14 ;  /* 0x0000000ec10e7221 */ /* 0x000fc60000010100 */
[----:B------:R-:W-:Y:S01]  /*19e0*/  PRMT R194, RZ, 0x5410, R194 ;  /* 0x00005410ffc27816 */ /* 0x000fe200000000c2 */
[----:B------:R-:W-:Y:S02]  /*19f0*/  FMUL.FTZ R214, R214, R212 ;  /* 0x000000d4d6d67220 */ /* 0x000fe40000410000 */
[----:B------:R-:W-:Y:S02]  /*1a00*/  FMUL.FTZ R14, R2, R14 ;  /* 0x0000000e020e7220 */ /* 0x000fe40000410000 */
[-C--:B----4-:R-:W-:Y:S02]  /*1a10*/  FFMA.FTZ R214, R0, R194.reuse, R214 ;  /* 0x000000c200d67223 */ /* 0x090fe400000100d6 */
[----:B------:R-:W-:Y:S01]  /*1a20*/  FADD.FTZ R68, R68, R194 ;  /* 0x000000c244447221 */ /* 0x000fe20000010000 */
[----:B------:R0:W5:Y:S01]  /*1a30*/  LDL.LU R0, [R1+0x5c] ;  /* 0x00005c0001007983 */ /* 0x0001620000300800 */
[----:B------:R-:W-:-:S03]  /*1a40*/  FFMA.FTZ R40, R14, R194, R40 ;  /* 0x000000c20e287223 */ /* 0x000fc60000010028 */
[----:B------:R-:W2:Y:S01]  /*1a50*/  LDL R194, [R1+0x30] ;  /* 0x0000300001c27983 */ /* 0x000ea20000100800 */
[----:B------:R-:W-:Y:S01]  /*1a60*/  PRMT R191, RZ, 0x5410, R191 ;  /* 0x00005410ffbf7816 */ /* 0x000fe200000000bf */
[C---:B------:R-:W-:Y:S02]  /*1a70*/  FADD.FTZ R15, -R193.reuse, R15 ;  /* 0x0000000fc10f7221 */ /* 0x040fe40000010100 */
[C---:B------:R-:W-:Y:S02]  /*1a80*/  FADD.FTZ R190, -R193.reuse, R190 ;  /* 0x000000bec1be7221 */ /* 0x040fe40000010100 */
[----:B------:R-:W-:Y:S01]  /*1a90*/  FADD.FTZ R193, -R193, R191 ;  /* 0x000000bfc1c17221 */ /* 0x000fe20000010100 */
[--C-:B------:R-:W-:Y:S01]  /*1aa0*/  SHF.R.U64 R191, R16, 0x10, R17.reuse ;  /* 0x0000001010bf7819 */ /* 0x100fe20000001211 */
[----:B------:R-:W-:Y:S01]  /*1ab0*/  IMAD.MOV.U32 R16, RZ, RZ, R17 ;  /* 0x000000ffff107224 */ /* 0x000fe200078e0011 */
[----:B------:R-:W-:Y:S01]  /*1ac0*/  SHF.R.U64 R211, R148, 0x10, R149 ;  /* 0x0000001094d37819 */ /* 0x000fe20000001295 */
[----:B------:R-:W-:-:S02]  /*1ad0*/  FADD.FTZ R124, R124, R212 ;  /* 0x000000d47c7c7221 */ /* 0x000fc40000010000 */
[----:B------:R-:W-:Y:S01]  /*1ae0*/  FFMA.FTZ R96, R14, R212, R96 ;  /* 0x000000d40e607223 */ /* 0x000fe20000010060 */
[----:B------:R-:W-:Y:S01]  /*1af0*/  PRMT R211, RZ, 0x5410, R211 ;  /* 0x00005410ffd37816 */ /* 0x000fe200000000d3 */
[C---:B------:R-:W-:Y:S01]  /*1b00*/  FMUL.FTZ R15, R2.reuse, R15 ;  /* 0x0000000f020f7220 */ /* 0x040fe20000410000 */
[----:B------:R-:W-:Y:S01]  /*1b10*/  PRMT R212, RZ, 0x5410, R16 ;  /* 0x00005410ffd47816 */ /* 0x000fe20000000010 */
[----:B------:R-:W-:Y:S01]  /*1b20*/  FMUL.FTZ R16, R2, R190 ;  /* 0x000000be02107220 */ /* 0x000fe20000410000 */
[----:B------:R-:W-:Y:S01]  /*1b30*/  PRMT R191, RZ, 0x5410, R191 ;  /* 0x00005410ffbf7816 */ /* 0x000fe200000000bf */
[----:B------:R-:W3:Y:S01]  /*1b40*/  LDL R190, [R1+0x24] ;  /* 0x0000240001be7983 */ /* 0x000ee20000100800 */
[-C--:B------:R-:W-:Y:S02]  /*1b50*/  FMUL.FTZ R213, R213, R211.reuse ;  /* 0x000000d3d5d57220 */ /* 0x080fe40000410000 */
[----:B------:R-:W-:Y:S02]  /*1b60*/  FADD.FTZ R125, R125, R211 ;  /* 0x000000d37d7d7221 */ /* 0x000fe40000010000 */
[----:B------:R-:W-:-:S02]  /*1b70*/  FFMA.FTZ R97, R15, R211, R97 ;  /* 0x000000d30f617223 */ /* 0x000fc40000010061 */
[----:B------:R-:W4:Y:S01]  /*1b80*/  LDL R211, [R1+0x28] ;  /* 0x0000280001d37983 */ /* 0x000f220000100800 */
[----:B------:R-:W-:Y:S02]  /*1b90*/  FADD.FTZ R69, R69, R191 ;  /* 0x000000bf45457221 */ /* 0x000fe40000010000 */
[-C--:B------:R-:W-:Y:S02]  /*1ba0*/  FFMA.FTZ R41, R15, R191.reuse, R41 ;  /* 0x000000bf0f297223 */ /* 0x080fe40000010029 */
[----:B--2---:R-:W-:Y:S02]  /*1bb0*/  FFMA.FTZ R213, R194, R191, R213 ;  /* 0x000000bfc2d57223 */ /* 0x004fe400000100d5 */
[----:B------:R-:W2:Y:S04]  /*1bc0*/  LDL R191, [R1+0x1c] ;  /* 0x00001c0001bf7983 */ /* 0x000ea80000100800 */
[----:B------:R-:W2:Y:S01]  /*1bd0*/  LDL R194, [R1+0x20] ;  /* 0x0000200001c27983 */ /* 0x000ea20000100800 */
[--C-:B------:R-:W-:Y:S01]  /*1be0*/  IMAD.MOV.U32 R148, RZ, RZ, R149.reuse ;  /* 0x000000ffff947224 */ /* 0x100fe200078e0095 */
[----:B------:R-:W-:-:S04]  /*1bf0*/  SHF.R.U32.HI R149, RZ, 0x10, R149 ;  /* 0x00000010ff957819 */ /* 0x000fc80000011695 */
[----:B------:R-:W-:Y:S02]  /*1c00*/  PRMT R148, RZ, 0x5410, R148 ;  /* 0x00005410ff947816 */ /* 0x000fe40000000094 */
[----:B------:R-:W-:Y:S01]  /*1c10*/  SHF.R.U32.HI R17, RZ, 0x10, R17 ;  /* 0x00000010ff117819 */ /* 0x000fe20000011611 */
[----:B------:R-:W-:Y:S01]  /*1c20*/  FADD.FTZ R70, R70, R212 ;  /* 0x000000d446467221 */ /* 0x000fe20000010000 */
[----:B------:R-:W-:Y:S01]  /*1c30*/  PRMT R149, RZ, 0x5410, R149 ;  /* 0x00005410ff957816 */ /* 0x000fe20000000095 */
[----:B---3--:R-:W-:Y:S02]  /*1c40*/  FMUL.FTZ R190, R190, R148 ;  /* 0x00000094bebe7220 */ /* 0x008fe40000410000 */
[----:B------:R-:W-:Y:S02]  /*1c50*/  FFMA.FTZ R42, R16, R212, R42 ;  /* 0x000000d4102a7223 */ /* 0x000fe4000001002a */
[----:B------:R-:W-:Y:S02]  /*1c60*/  FADD.FTZ R150, R150, R214 ;  /* 0x000000d696967221 */ /* 0x000fe40000010000 */
[----:B------:R-:W-:-:S02]  /*1c70*/  FFMA.FTZ R151, R14, R214, R151 ;  /* 0x000000d60e977223 */ /* 0x000fc40000010097 */
[----:B----4-:R-:W-:Y:S01]  /*1c80*/  FFMA.FTZ R212, R211, R212, R190 ;  /* 0x000000d4d3d47223 */ /* 0x010fe200000100be */
[----:B------:R-:W-:Y:S01]  /*1c90*/  PRMT R211, RZ, 0x5410, R17 ;  /* 0x00005410ffd37816 */ /* 0x000fe20000000011 */
[----:B------:R-:W-:Y:S02]  /*1ca0*/  FADD.FTZ R126, R126, R148 ;  /* 0x000000947e7e7221 */ /* 0x000fe40000010000 */
[----:B------:R-:W-:Y:S02]  /*1cb0*/  FFMA.FTZ R98, R16, R148, R98 ;  /* 0x0000009410627223 */ /* 0x000fe40000010062 */
[----:B------:R-:W-:Y:S02]  /*1cc0*/  FMUL.FTZ R17, R2, R193 ;  /* 0x000000c102117220 */ /* 0x000fe40000410000 */
[----:B------:R-:W-:Y:S02]  /*1cd0*/  FADD.FTZ R150, R150, R213 ;  /* 0x000000d596967221 */ /* 0x000fe40000010000 */
[----:B------:R-:W-:-:S02]  /*1ce0*/  FFMA.FTZ R151, R15, R213, R151 ;  /* 0x000000d50f977223 */ /* 0x000fc40000010097 */
[----:B------:R-:W-:Y:S02]  /*1cf0*/  FADD.FTZ R71, R71, R211 ;  /* 0x000000d347477221 */ /* 0x000fe40000010000 */
[----:B------:R-:W-:Y:S02]  /*1d00*/  FFMA.FTZ R43, R17, R211, R43 ;  /* 0x000000d3112b7223 */ /* 0x000fe4000001002b */
[----:B------:R-:W-:Y:S02]  /*1d10*/  FADD.FTZ R150, R150, R212 ;  /* 0x000000d496967221 */ /* 0x000fe40000010000 */
[----:B------:R-:W-:Y:S01]  /*1d20*/  FFMA.FTZ R151, R16, R212, R151 ;  /* 0x000000d410977223 */ /* 0x000fe20000010097 */
[----:B------:R-:W-:Y:S01]  /*1d30*/  IADD3 R192, R192, 0x100, RZ ;  /* 0x00000100c0c07810 */ /* 0x000fe20007ffe0ff */
[----:B------:R-:W-:Y:S02]  /*1d40*/  FADD.FTZ R127, R127, R149 ;  /* 0x000000957f7f7221 */ /* 0x000fe40000010000 */
[----:B------:R-:W-:-:S02]  /*1d50*/  FFMA.FTZ R99, R17, R149, R99 ;  /* 0x0000009511637223 */ /* 0x000fc40000010063 */
[----:B--2---:R-:W-:-:S04]  /*1d60*/  FMUL.FTZ R148, R191, R149 ;  /* 0x00000095bf947220 */ /* 0x004fc80000410000 */
[----:B------:R-:W-:-:S04]  /*1d70*/  FFMA.FTZ R211, R194, R211, R148 ;  /* 0x000000d3c2d37223 */ /* 0x000fc80000010094 */
[----:B------:R-:W-:Y:S02]  /*1d80*/  FADD.FTZ R150, R150, R211 ;  /* 0x000000d396967221 */ /* 0x000fe40000010000 */
[----:B------:R-:W-:Y:S02]  /*1d90*/  FFMA.FTZ R151, R17, R211, R151 ;  /* 0x000000d311977223 */ /* 0x000fe40000010097 */
.L_x_158:
[----:B0-----:R-:W-:Y:S05]  /*1da0*/  BSYNC B0 ;  /* 0x0000000000007941 */ /* 0x001fea0003800000 */
.L_x_157:
[----:B------:R-:W-:Y:S01]  /*1db0*/  ISETP.GE.U32.AND P3, PT, R4, 0x300, PT ;  /* 0x000003000400780c */ /* 0x000fe20003f66070 */
[----:B------:R-:W-:-:S12]  /*1dc0*/  BSSY B0, `(.L_x_159) ;  /* 0x0000066000007945 */ /* 0x000fd80003800000 */
[----:B------:R-:W-:Y:S05]  /*1dd0*/  @!P3 BRA `(.L_x_160) ;  /* 0x000006400000b947 */ /* 0x000fea0003800000 */
[----:B------:R-:W-:Y:S01]  /*1de0*/  ISETP.NE.U32.AND P3, PT, RZ, c[0x0][0x250], PT ;  /* 0x00009400ff007a0c */ /* 0x000fe20003f65070 */
[C---:B------:R-:W-:Y:S01]  /*1df0*/  IMAD.SHL.U32 R190, R192.reuse, 0x4, RZ ;  /* 0x00000004c0be7824 */ /* 0x040fe200078e00ff */
[----:B------:R-:W-:Y:S01]  /*1e00*/  SHF.L.U64.HI R19, R192, 0x2, RZ ;  /* 0x00000002c0137819 */ /* 0x000fe200000102ff */
[----:B-----5:R0:W-:Y:S01]  /*1e10*/  STL [R1+0x5c], R0 ;  /* 0x00005c0001007387 */ /* 0x0201e20000100800 */
[----:B------:R-:W-:Y:S01]  /*1e20*/  ISETP.NE.AND.EX P3, PT, RZ, c[0x0][0x254], PT, P3 ;  /* 0x00009500ff007a0c */ /* 0x000fe20003f65330 */
[----:B------:R-:W1:Y:S02]  /*1e30*/  LDC.U8 R148, c[0x0][0x1f0] ;  /* 0x00007c00ff947b82 */ /* 0x000e640000000000 */
        /* <DEDUP_REMOVED lines=13> */
[----:B0-----:R-:W-:-:S03]  /*1f10*/  LEA R20, P3, R192, c[0x0][0x188], 0x3 ;  /* 0x00006200c0147a11 */ /* 0x001fc600078618ff */
[----:B------:R0:W5:Y:S01]  /*1f20*/  LDG.E R19, [R190.64] ;  /* 0x00000004be137981 */ /* 0x000162000c1e1900 */
[----:B------:R-:W-:Y:S02]  /*1f30*/  LEA.HI.X R21, R192, c[0x0][0x18c], RZ, 0x3, P3 ;  /* 0x00006300c0157a11 */ /* 0x000fe400018f1cff */
[----:B-1----:R-:W-:Y:S01]  /*1f40*/  ISETP.NE.AND P3, PT, R148, RZ, PT ;  /* 0x000000ff9400720c */ /* 0x002fe20003f65270 */
[----:B------:R-:W-:-:S03]  /*1f50*/  IMAD.MOV.U32 R148, RZ, RZ, 0x8 ;  /* 0x00000008ff947424 */ /* 0x000fc600078e00ff */
[----:B------:R-:W2:Y:S01]  /*1f60*/  LDG.E.64 R20, [R20.64] ;  /* 0x0000000414147981 */ /* 0x000ea2000c1e1b00 */
[----:B------:R-:W-:-:S04]  /*1f70*/  IMAD.WIDE.U32 R22, R192, R148, c[0x0][0x208] ;  /* 0x00008200c0167625 */ /* 0x000fc800078e0094 */
[----:B------:R-:W-:Y:S02]  /*1f80*/  IMAD.WIDE.U32 R148, R192, R148, c[0x0][0x210] ;  /* 0x00008400c0947625 */ /* 0x000fe400078e0094 */
[----:B------:R-:W3:Y:S04]  /*1f90*/  LDG.E.64 R22, [R22.64] ;  /* 0x0000000416167981 */ /* 0x000ee8000c1e1b00 */
[----:B------:R-:W3:Y:S01]  /*1fa0*/  LDG.E.64 R148, [R148.64] ;  /* 0x0000000494947981 */ /* 0x000ee2000c1e1b00 */
[----:B------:R-:W-:Y:S01]  /*1fb0*/  FSEL R193, R189, RZ, !P3 ;  /* 0x000000ffbdc17208 */ /* 0x000fe20005800000 */
[----:B--2---:R-:W-:Y:S01]  /*1fc0*/  IMAD.MOV.U32 R207, RZ, RZ, R20 ;  /* 0x000000ffffcf7224 */ /* 0x004fe200078e0014 */
[--C-:B0-----:R-:W-:Y:S01]  /*1fd0*/  SHF.R.U64 R190, R20, 0x10, R21.reuse ;  /* 0x0000001014be7819 */ /* 0x101fe20000001215 */
[--C-:B------:R-:W-:Y:S01]  /*1fe0*/  IMAD.MOV.U32 R194, RZ, RZ, R21.reuse ;  /* 0x000000ffffc27224 */ /* 0x100fe200078e0015 */
[----:B------:R-:W-:-:S02]  /*1ff0*/  SHF.R.U32.HI R191, RZ, 0x10, R21 ;  /* 0x00000010ffbf7819 */ /* 0x000fc40000011615 */
[----:B------:R-:W-:Y:S02]  /*2000*/  PRMT R20, RZ, 0x5410, R207 ;  /* 0x00005410ff147816 */ /* 0x000fe400000000cf */
[----:B------:R-:W-:Y:S01]  /*2010*/  PRMT R21, RZ, 0x5410, R190 ;  /* 0x00005410ff157816 */ /* 0x000fe200000000be */
[----:B---3--:R-:W-:Y:S01]  /*2020*/  IMAD.MOV.U32 R208, RZ, RZ, R148 ;  /* 0x000000ffffd07224 */ /* 0x008fe200078e0094 */
[----:B------:R-:W-:Y:S01]  /*2030*/  PRMT R190, RZ, 0x5410, R194 ;  /* 0x00005410ffbe7816 */ /* 0x000fe200000000c2 */
[----:B------:R-:W-:-:S03]  /*2040*/  IMAD.MOV.U32 R194, RZ, RZ, R22 ;  /* 0x000000ffffc27224 */ /* 0x000fc600078e0016 */
[----:B------:R-:W-:Y:S01]  /*2050*/  PRMT R208, RZ, 0x5410, R208 ;  /* 0x00005410ffd07816 */ /* 0x000fe200000000d0 */
[----:B------:R-:W-:Y:S01]  /*2060*/  FADD.FTZ R20, -R193, R20 ;  /* 0x00000014c1147221 */ /* 0x000fe20000010100 */
[----:B------:R-:W-:-:S03]  /*2070*/  PRMT R194, RZ, 0x5410, R194 ;  /* 0x00005410ffc27816 */ /* 0x000fc600000000c2 */
        /* <DEDUP_REMOVED lines=8> */
[C---:B------:R-:W-:Y:S01]  /*2100*/  FADD.FTZ R21, -R193.reuse, R21 ;  /* 0x00000015c1157221 */ /* 0x040fe20000010100 */
[----:B------:R-:W-:Y:S01]  /*2110*/  SHF.R.U64 R207, R148, 0x10, R149 ;  /* 0x0000001094cf7819 */ /* 0x000fe20000001295 */
[C---:B------:R-:W-:Y:S02]  /*2120*/  FADD.FTZ R190, -R193.reuse, R190 ;  /* 0x000000bec1be7221 */ /* 0x040fe40000010100 */
[----:B------:R-:W-:Y:S01]  /*2130*/  FADD.FTZ R193, -R193, R191 ;  /* 0x000000bfc1c17221 */ /* 0x000fe20000010100 */
[----:B------:R-:W-:Y:S01]  /*2140*/  SHF.R.U64 R191, R22, 0x10, R23 ;  /* 0x0000001016bf7819 */ /* 0x000fe20000001217 */
[----:B------:R-:W-:Y:S01]  /*2150*/  FMUL.FTZ R21, R2, R21 ;  /* 0x0000001502157220 */ /* 0x000fe20000410000 */
[----:B------:R-:W-:Y:S02]  /*2160*/  PRMT R207, RZ, 0x5410, R207 ;  /* 0x00005410ffcf7816 */ /* 0x000fe400000000cf */
[----:B------:R-:W-:-:S03]  /*2170*/  PRMT R191, RZ, 0x5410, R191 ;  /* 0x00005410ffbf7816 */ /* 0x000fc600000000bf */
[-C--:B------:R-:W-:Y:S02]  /*2180*/  FMUL.FTZ R209, R209, R207.reuse ;  /* 0x000000cfd1d17220 */ /* 0x080fe40000410000 */
[----:B------:R-:W-:Y:S02]  /*2190*/  FADD.FTZ R129, R129, R207 ;  /* 0x000000cf81817221 */ /* 0x000fe40000010000 */
[----:B------:R-:W-:Y:S02]  /*21a0*/  FFMA.FTZ R101, R21, R207, R101 ;  /* 0x000000cf15657223 */ /* 0x000fe40000010065 */
[----:B------:R-:W3:Y:S01]  /*21b0*/  LDL R207, [R1+0x4] ;  /* 0x0000040001cf7983 */ /* 0x000ee20000100800 */
[----:B------:R-:W-:Y:S02]  /*21c0*/  FADD.FTZ R73, R73, R191 ;  /* 0x000000bf49497221 */ /* 0x000fe40000010000 */
[-C--:B------:R-:W-:Y:S02]  /*21d0*/  FFMA.FTZ R45, R21, R191.reuse, R45 ;  /* 0x000000bf152d7223 */ /* 0x080fe4000001002d */
[----:B--2---:R-:W-:-:S02]  /*21e0*/  FFMA.FTZ R209, R194, R191, R209 ;  /* 0x000000bfc2d17223 */ /* 0x004fc400000100d1 */
[----:B------:R-:W2:Y:S04]  /*21f0*/  LDL R191, [R1+0x8] ;  /* 0x0000080001bf7983 */ /* 0x000ea80000100800 */
[----:B------:R-:W4:Y:S01]  /*2200*/  LDL R194, [R1] ;  /* 0x0000000001c27983 */ /* 0x000f220000100800 */
[----:B------:R-:W-:Y:S02]  /*2210*/  IMAD.MOV.U32 R148, RZ, RZ, R149 ;  /* 0x000000ffff947224 */ /* 0x000fe400078e0095 */
[----:B------:R-:W-:Y:S01]  /*2220*/  IMAD.MOV.U32 R22, RZ, RZ, R23 ;  /* 0x000000ffff167224 */ /* 0x000fe200078e0017 */
[----:B------:R-:W-:Y:S02]  /*2230*/  SHF.R.U32.HI R149, RZ, 0x10, R149 ;  /* 0x00000010ff957819 */ /* 0x000fe40000011695 */
[----:B------:R-:W-:Y:S01]  /*2240*/  PRMT R148, RZ, 0x5410, R148 ;  /* 0x00005410ff947816 */ /* 0x000fe20000000094 */
[----:B------:R-:W-:Y:S01]  /*2250*/  FADD.FTZ R128, R128, R208 ;  /* 0x000000d080807221 */ /* 0x000fe20000010000 */
[----:B------:R-:W-:Y:S01]  /*2260*/  SHF.R.U32.HI R23, RZ, 0x10, R23 ;  /* 0x00000010ff177819 */ /* 0x000fe20000011617 */
[----:B------:R-:W-:Y:S01]  /*2270*/  FFMA.FTZ R100, R20, R208, R100 ;  /* 0x000000d014647223 */ /* 0x000fe20000010064 */
[----:B------:R-:W-:Y:S01]  /*2280*/  PRMT R208, RZ, 0x5410, R22 ;  /* 0x00005410ffd07816 */ /* 0x000fe20000000016 */
[----:B------:R-:W-:Y:S01]  /*2290*/  FMUL.FTZ R22, R2, R190 ;  /* 0x000000be02167220 */ /* 0x000fe20000410000 */
[----:B------:R-:W-:Y:S01]  /*22a0*/  PRMT R149, RZ, 0x5410, R149 ;  /* 0x00005410ff957816 */ /* 0x000fe20000000095 */
[----:B------:R-:W-:-:S02]  /*22b0*/  FADD.FTZ R150, R150, R210 ;  /* 0x000000d296967221 */ /* 0x000fc40000010000 */
[----:B---3--:R-:W-:Y:S02]  /*22c0*/  FMUL.FTZ R190, R207, R148 ;  /* 0x00000094cfbe7220 */ /* 0x008fe40000410000 */
[----:B------:R-:W-:Y:S01]  /*22d0*/  FFMA.FTZ R151, R20, R210, R151 ;  /* 0x000000d214977223 */ /* 0x000fe20000010097 */
[----:B------:R-:W-:Y:S01]  /*22e0*/  PRMT R207, RZ, 0x5410, R23 ;  /* 0x00005410ffcf7816 */ /* 0x000fe20000000017 */
[----:B------:R-:W-:Y:S02]  /*22f0*/  FADD.FTZ R74, R74, R208 ;  /* 0x000000d04a4a7221 */ /* 0x000fe40000010000 */
[----:B------:R-:W-:Y:S02]  /*2300*/  FFMA.FTZ R46, R22, R208, R46 ;  /* 0x000000d0162e7223 */ /* 0x000fe4000001002e */
[----:B------:R-:W-:Y:S02]  /*2310*/  FADD.FTZ R130, R130, R148 ;  /* 0x0000009482827221 */ /* 0x000fe40000010000 */
[----:B------:R-:W-:-:S02]  /*2320*/  FFMA.FTZ R102, R22, R148, R102 ;  /* 0x0000009416667223 */ /* 0x000fc40000010066 */
[----:B------:R-:W-:Y:S02]  /*2330*/  FMUL.FTZ R23, R2, R193 ;  /* 0x000000c102177220 */ /* 0x000fe40000410000 */
[----:B------:R-:W-:Y:S02]  /*2340*/  FMUL.FTZ R148, R252, R149 ;  /* 0x00000095fc947220 */ /* 0x000fe40000410000 */
[----:B------:R-:W-:Y:S02]  /*2350*/  FADD.FTZ R150, R150, R209 ;  /* 0x000000d196967221 */ /* 0x000fe40000010000 */
[----:B------:R-:W-:Y:S02]  /*2360*/  FFMA.FTZ R151, R21, R209, R151 ;  /* 0x000000d115977223 */ /* 0x000fe40000010097 */
[----:B------:R-:W-:Y:S02]  /*2370*/  FADD.FTZ R75, R75, R207 ;  /* 0x000000cf4b4b7221 */ /* 0x000fe40000010000 */
[----:B------:R-:W-:Y:S01]  /*2380*/  FFMA.FTZ R47, R23, R207, R47 ;  /* 0x000000cf172f7223 */ /* 0x000fe2000001002f */
[----:B------:R-:W-:Y:S01]  /*2390*/  IADD3 R192, R192, 0x100, RZ ;  /* 0x00000100c0c07810 */ /* 0x000fe20007ffe0ff */
[----:B------:R-:W-:-:S02]  /*23a0*/  FADD.FTZ R131, R131, R149 ;  /* 0x0000009583837221 */ /* 0x000fc40000010000 */
[----:B------:R-:W-:Y:S02]  /*23b0*/  FFMA.FTZ R103, R23, R149, R103 ;  /* 0x0000009517677223 */ /* 0x000fe40000010067 */
[----:B--2---:R-:W-:Y:S02]  /*23c0*/  FFMA.FTZ R208, R191, R208, R190 ;  /* 0x000000d0bfd07223 */ /* 0x004fe400000100be */
[----:B----4-:R-:W-:Y:S02]  /*23d0*/  FFMA.FTZ R207, R194, R207, R148 ;  /* 0x000000cfc2cf7223 */ /* 0x010fe40000010094 */
[----:B------:R-:W-:Y:S02]  /*23e0*/  FADD.FTZ R150, R150, R208 ;  /* 0x000000d096967221 */ /* 0x000fe40000010000 */
[----:B------:R-:W-:Y:S02]  /*23f0*/  FFMA.FTZ R151, R22, R208, R151 ;  /* 0x000000d016977223 */ /* 0x000fe40000010097 */
[----:B------:R-:W-:-:S02]  /*2400*/  FADD.FTZ R150, R150, R207 ;  /* 0x000000cf96967221 */ /* 0x000fc40000010000 */
[----:B------:R-:W-:Y:S02]  /*2410*/  FFMA.FTZ R151, R23, R207, R151 ;  /* 0x000000cf17977223 */ /* 0x000fe40000010097 */
.L_x_160:
[----:B0-----:R-:W-:Y:S05]  /*2420*/  BSYNC B0 ;  /* 0x0000000000007941 */ /* 0x001fea0003800000 */
.L_x_159:
[----:B------:R-:W-:Y:S01]  /*2430*/  BSSY B0, `(.L_x_161) ;  /* 0x000005d000007945 */ /* 0x000fe20003800000 */
[----:B------:R-:W-:Y:S05]  /*2440*/  @!P0 BRA `(.L_x_162) ;  /* 0x000005b000008947 */ /* 0x000fea0003800000 */
[----:B------:R-:W-:Y:S01]  /*2450*/  ISETP.NE.U32.AND P3, PT, RZ, c[0x0][0x250], PT ;  /* 0x00009400ff007a0c */ /* 0x000fe20003f65070 */
[C---:B------:R-:W-:Y:S01]  /*2460*/  IMAD.SHL.U32 R190, R192.reuse, 0x4, RZ ;  /* 0x00000004c0be7824 */ /* 0x040fe200078e00ff */
[----:B------:R-:W-:Y:S02]  /*2470*/  SHF.L.U64.HI R25, R192, 0x2, RZ ;  /* 0x00000002c0197819 */ /* 0x000fe400000102ff */
[----:B------:R-:W-:-:S13]  /*2480*/  ISETP.NE.AND.EX P3, PT, RZ, c[0x0][0x254], PT, P3 ;  /* 0x00009500ff007a0c */ /* 0x000fda0003f65330 */
[----:B------:R-:W-:-:S04]  /*2490*/  @P3 IADD3 R26, P4, R190, c[0x0][0x198], RZ ;  /* 0x00006600be1a3a10 */ /* 0x000fc80007f9e0ff */
[----:B------:R-:W-:-:S05]  /*24a0*/  @P3 IADD3.X R27, R25, c[0x0][0x19c], RZ, P4, !PT ;  /* 0x00006700191b3a10 */ /* 0x000fca00027fe4ff */
[----:B------:R0:W5:Y:S01]  /*24b0*/  @P3 LDG.E R24, [R26.64] ;  /* 0x000000041a183981 */ /* 0x000162000c1e1900 */
[----:B------:R-:W-:-:S04]  /*24c0*/  ISETP.NE.U32.AND P3, PT, RZ, c[0x0][0x218], PT ;  /* 0x00008600ff007a0c */ /* 0x000fc80003f65070 */
[----:B------:R-:W-:Y:S01]  /*24d0*/  ISETP.NE.AND.EX P3, PT, RZ, c[0x0][0x21c], PT, P3 ;  /* 0x00008700ff007a0c */ /* 0x000fe20003f65330 */
[----:B------:R-:W1:-:S12]  /*24e0*/  LDC.U8 R148, c[0x0][0x1f0] ;  /* 0x00007c00ff947b82 */ /* 0x000e580000000000 */
        /* <DEDUP_REMOVED lines=11> */
[----:B------:R-:W-:Y:S01]  /*25a0*/  IMAD.WIDE.U32 R28, R192, R148, c[0x0][0x208] ;  /* 0x00008200c01c7625 */ /* 0x000fe200078e0094 */
[----:B-----5:R-:W-:-:S03]  /*25b0*/  FSEL R193, R189, RZ, !P3 ;  /* 0x000000ffbdc17208 */ /* 0x020fc60005800000 */
[C---:B------:R-:W-:Y:S02]  /*25c0*/  IMAD.WIDE.U32 R148, R192.reuse, R148, c[0x0][0x210] ;  /* 0x00008400c0947625 */ /* 0x040fe400078e0094 */
[----:B------:R-:W3:Y:S04]  /*25d0*/  LDG.E.64 R28, [R28.64] ;  /* 0x000000041c1c7981 */ /* 0x000ee8000c1e1b00 */
[----:B------:R-:W4:Y:S01]  /*25e0*/  LDG.E.64 R148, [R148.64] ;  /* 0x0000000494947981 */ /* 0x000f22000c1e1b00 */
[----:B------:R-:W-:Y:S01]  /*25f0*/  IADD3 R192, R192, 0x100, RZ ;  /* 0x00000100c0c07810 */ /* 0x000fe20007ffe0ff */
[----:B--2---:R-:W-:Y:S01]  /*2600*/  IMAD.MOV.U32 R203, RZ, RZ, R26 ;  /* 0x000000ffffcb7224 */ /* 0x004fe200078e001a */
[--C-:B0-----:R-:W-:Y:S01]  /*2610*/  SHF.R.U64 R190, R26, 0x10, R27.reuse ;  /* 0x000000101abe7819 */ /* 0x101fe2000000121b */
[--C-:B------:R-:W-:Y:S01]  /*2620*/  IMAD.MOV.U32 R194, RZ, RZ, R27.reuse ;  /* 0x000000ffffc27224 */ /* 0x100fe200078e001b */
[----:B------:R-:W-:-:S02]  /*2630*/  SHF.R.U32.HI R191, RZ, 0x10, R27 ;  /* 0x00000010ffbf7819 */ /* 0x000fc4000001161b */
[----:B------:R-:W-:Y:S02]  /*2640*/  PRMT R27, RZ, 0x5410, R190 ;  /* 0x00005410ff1b7816 */ /* 0x000fe400000000be */
[----:B------:R-:W-:Y:S02]  /*2650*/  PRMT R26, RZ, 0x5410, R203 ;  /* 0x00005410ff1a7816 */ /* 0x000fe400000000cb */
[----:B------:R-:W-:Y:S01]  /*2660*/  PRMT R190, RZ, 0x5410, R194 ;  /* 0x00005410ffbe7816 */ /* 0x000fe200000000c2 */
[----:B----4-:R-:W-:Y:S01]  /*2670*/  IMAD.MOV.U32 R204, RZ, RZ, R148 ;  /* 0x000000ffffcc7224 */ /* 0x010fe200078e0094 */
[----:B------:R-:W-:Y:S01]  /*2680*/  PRMT R191, RZ, 0x5410, R191 ;  /* 0x00005410ffbf7816 */ /* 0x000fe200000000bf */
[----:B---3--:R-:W-:Y:S01]  /*2690*/  IMAD.MOV.U32 R194, RZ, RZ, R28 ;  /* 0x000000ffffc27224 */ /* 0x008fe200078e001c */
[----:B------:R-:W-:Y:S02]  /*26a0*/  SHF.R.U64 R203, R148, 0x10, R149 ;  /* 0x0000001094cb7819 */ /* 0x000fe40000001295 */
[----:B------:R-:W-:Y:S01]  /*26b0*/  PRMT R204, RZ, 0x5410, R204 ;  /* 0x00005410ffcc7816 */ /* 0x000fe200000000cc */
[----:B------:R-:W-:-:S02]  /*26c0*/  FADD.FTZ R26, -R193, R26 ;  /* 0x0000001ac11a7221 */ /* 0x000fc40000010100 */
[C---:B------:R-:W-:Y:S02]  /*26d0*/  FADD.FTZ R27, -R193.reuse, R27 ;  /* 0x0000001bc11b7221 */ /* 0x040fe40000010100 */
[C---:B------:R-:W-:Y:S01]  /*26e0*/  FADD.FTZ R190, -R193.reuse, R190 ;  /* 0x000000bec1be7221 */ /* 0x040fe20000010100 */
[----:B------:R-:W-:Y:S01]  /*26f0*/  PRMT R194, RZ, 0x5410, R194 ;  /* 0x00005410ffc27816 */ /* 0x000fe200000000c2 */
[----:B------:R-:W-:Y:S01]  /*2700*/  FADD.FTZ R193, -R193, R191 ;  /* 0x000000bfc1c17221 */ /* 0x000fe20000010100 */
[----:B------:R-:W-:Y:S01]  /*2710*/  SHF.R.U64 R191, R28, 0x10, R29 ;  /* 0x000000101cbf7819 */ /* 0x000fe2000000121d */
[----:B------:R-:W-:Y:S01]  /*2720*/  IMAD.MOV.U32 R148, RZ, RZ, R149 ;  /* 0x000000ffff947224 */ /* 0x000fe200078e0095 */
[----:B------:R-:W-:Y:S01]  /*2730*/  PRMT R203, RZ, 0x5410, R203 ;  /* 0x00005410ffcb7816 */ /* 0x000fe200000000cb */
[----:B------:R-:W-:Y:S02]  /*2740*/  FMUL.FTZ R206, R250, R204 ;  /* 0x000000ccface7220 */ /* 0x000fe40000410000 */
[----:B------:R-:W-:-:S02]  /*2750*/  IMAD.MOV.U32 R28, RZ, RZ, R29 ;  /* 0x000000ffff1c7224 */ /* 0x000fc400078e001d */
[----:B------:R-:W-:Y:S01]  /*2760*/  FMUL.FTZ R26, R2, R26 ;  /* 0x0000001a021a7220 */ /* 0x000fe20000410000 */
[----:B------:R-:W-:Y:S01]  /*2770*/  SHF.R.U32.HI R149, RZ, 0x10, R149 ;  /* 0x00000010ff957819 */ /* 0x000fe20000011695 */
[----:B------:R-:W-:Y:S01]  /*2780*/  FFMA.FTZ R206, R251, R194, R206 ;  /* 0x000000c2fbce7223 */ /* 0x000fe200000100ce */
[----:B------:R-:W-:Y:S01]  /*2790*/  PRMT R191, RZ, 0x5410, R191 ;  /* 0x00005410ffbf7816 */ /* 0x000fe200000000bf */
[----:B------:R-:W-:Y:S01]  /*27a0*/  FMUL.FTZ R205, R248, R203 ;  /* 0x000000cbf8cd7220 */ /* 0x000fe20000410000 */
[----:B------:R-:W-:Y:S01]  /*27b0*/  PRMT R148, RZ, 0x5410, R148 ;  /* 0x00005410ff947816 */ /* 0x000fe20000000094 */
[----:B------:R-:W-:Y:S01]  /*27c0*/  FADD.FTZ R132, R132, R204 ;  /* 0x000000cc84847221 */ /* 0x000fe20000010000 */
[----:B------:R-:W-:Y:S01]  /*27d0*/  SHF.R.U32.HI R29, RZ, 0x10, R29 ;  /* 0x00000010ff1d7819 */ /* 0x000fe2000001161d */
[----:B------:R-:W-:Y:S01]  /*27e0*/  FFMA.FTZ R104, R26, R204, R104 ;  /* 0x000000cc1a687223 */ /* 0x000fe20000010068 */
[----:B------:R-:W-:Y:S01]  /*27f0*/  PRMT R204, RZ, 0x5410, R28 ;  /* 0x00005410ffcc7816 */ /* 0x000fe2000000001c */
[C---:B------:R-:W-:Y:S01]  /*2800*/  FMUL.FTZ R27, R2.reuse, R27 ;  /* 0x0000001b021b7220 */ /* 0x040fe20000410000 */
[----:B------:R-:W-:Y:S01]  /*2810*/  PRMT R149, RZ, 0x5410, R149 ;  /* 0x00005410ff957816 */ /* 0x000fe20000000095 */
[----:B------:R-:W-:-:S02]  /*2820*/  FMUL.FTZ R28, R2, R190 ;  /* 0x000000be021c7220 */ /* 0x000fc40000410000 */
[----:B------:R-:W-:Y:S02]  /*2830*/  FFMA.FTZ R205, R249, R191, R205 ;  /* 0x000000bff9cd7223 */ /* 0x000fe400000100cd */
[----:B------:R-:W-:Y:S02]  /*2840*/  FMUL.FTZ R190, R246, R148 ;  /* 0x00000094f6be7220 */ /* 0x000fe40000410000 */
[----:B------:R-:W-:Y:S02]  /*2850*/  FADD.FTZ R150, R150, R206 ;  /* 0x000000ce96967221 */ /* 0x000fe40000010000 */
[----:B------:R-:W-:Y:S02]  /*2860*/  FFMA.FTZ R151, R26, R206, R151 ;  /* 0x000000ce1a977223 */ /* 0x000fe40000010097 */
[----:B------:R-:W-:Y:S02]  /*2870*/  FADD.FTZ R133, R133, R203 ;  /* 0x000000cb85857221 */ /* 0x000fe40000010000 */
[----:B------:R-:W-:Y:S01]  /*2880*/  FFMA.FTZ R105, R27, R203, R105 ;  /* 0x000000cb1b697223 */ /* 0x000fe20000010069 */
[----:B------:R-:W-:Y:S01]  /*2890*/  PRMT R203, RZ, 0x5410, R29 ;  /* 0x00005410ffcb7816 */ /* 0x000fe2000000001d */
[----:B------:R-:W-:-:S02]  /*28a0*/  FADD.FTZ R78, R78, R204 ;  /* 0x000000cc4e4e7221 */ /* 0x000fc40000010000 */
[----:B------:R-:W-:Y:S02]  /*28b0*/  FFMA.FTZ R50, R28, R204, R50 ;  /* 0x000000cc1c327223 */ /* 0x000fe40000010032 */
[----:B------:R-:W-:Y:S02]  /*28c0*/  FADD.FTZ R134, R134, R148 ;  /* 0x0000009486867221 */ /* 0x000fe40000010000 */
[----:B------:R-:W-:Y:S02]  /*28d0*/  FFMA.FTZ R106, R28, R148, R106 ;  /* 0x000000941c6a7223 */ /* 0x000fe4000001006a */
[----:B------:R-:W-:Y:S02]  /*28e0*/  FMUL.FTZ R29, R2, R193 ;  /* 0x000000c1021d7220 */ /* 0x000fe40000410000 */
[----:B------:R-:W-:Y:S02]  /*28f0*/  FFMA.FTZ R204, R247, R204, R190 ;  /* 0x000000ccf7cc7223 */ /* 0x000fe400000100be */
[----:B------:R-:W-:-:S02]  /*2900*/  FMUL.FTZ R148, R244, R149 ;  /* 0x00000095f4947220 */ /* 0x000fc40000410000 */
[----:B------:R-:W-:Y:S02]  /*2910*/  FADD.FTZ R150, R150, R205 ;  /* 0x000000cd96967221 */ /* 0x000fe40000010000 */
[----:B------:R-:W-:Y:S02]  /*2920*/  FFMA.FTZ R151, R27, R205, R151 ;  /* 0x000000cd1b977223 */ /* 0x000fe40000010097 */
[----:B------:R-:W-:Y:S02]  /*2930*/  FADD.FTZ R79, R79, R203 ;  /* 0x000000cb4f4f7221 */ /* 0x000fe40000010000 */
[-C--:B------:R-:W-:Y:S02]  /*2940*/  FFMA.FTZ R51, R29, R203.reuse, R51 ;  /* 0x000000cb1d337223 */ /* 0x080fe40000010033 */
        /* <DEDUP_REMOVED lines=8> */
[C---:B------:R-:W-:Y:S02]  /*29d0*/  FFMA.FTZ R107, R29.reuse, R149, R107 ;  /* 0x000000951d6b7223 */ /* 0x040fe4000001006b */
[----:B------:R-:W-:Y:S02]  /*29e0*/  FADD.FTZ R150, R150, R203 ;  /* 0x000000cb96967221 */ /* 0x000fe40000010000 */
[----:B------:R-:W-:Y:S02]  /*29f0*/  FFMA.FTZ R151, R29, R203, R151 ;  /* 0x000000cb1d977223 */ /* 0x000fe40000010097 */
.L_x_162:
[----:B------:R-:W-:Y:S05]  /*2a00*/  BSYNC B0 ;  /* 0x0000000000007941 */ /* 0x000fea0003800000 */
.L_x_161:
        /* <DEDUP_REMOVED lines=93> */
.L_x_164:
[----:B------:R-:W-:Y:S05]  /*2fe0*/  BSYNC B0 ;  /* 0x0000000000007941 */ /* 0x000fea0003800000 */
.L_x_163:
        /* <DEDUP_REMOVED lines=14> */
[----:B------:R-:W-:Y:S01]  /*30d0*/  IADD3 R190, P3, R190, c[0x0][0x190], RZ ;  /* 0x00006400bebe7a10 */ /* 0x000fe20007f7e0ff */
[----:B------:R-:W1:Y:S03]  /*30e0*/  LDC.U8 R193, c[0x0][0x1f0] ;  /* 0x00007c00ffc17b82 */ /* 0x000e660000000000 */
[----:B------:R-:W-:Y:S02]  /*30f0*/  IADD3.X R191, R153, c[0x0][0x194], RZ, P3, !PT ;  /* 0x0000650099bf7a10 */ /* 0x000fe40001ffe4ff */
[C---:B0-----:R-:W-:Y:S01]  /*3100*/  LEA R148, P3, R192.reuse, c[0x0][0x188], 0x3 ;  /* 0x00006200c0947a11 */ /* 0x041fe200078618ff */
[----:B------:R-:W-:Y:S02]  /*3110*/  IMAD.MOV.U32 R156, RZ, RZ, 0x8 ;  /* 0x00000008ff9c7424 */ /* 0x000fe400078e00ff */
[----:B------:R0:W5:Y:S01]  /*3120*/  LDG.E R153, [R190.64] ;  /* 0x00000004be997981 */ /* 0x000162000c1e1900 */
[C---:B------:R-:W-:Y:S01]  /*3130*/  LEA.HI.X R149, R192.reuse, c[0x0][0x18c], RZ, 0x3, P3 ;  /* 0x00006300c0957a11 */ /* 0x040fe200018f1cff */
[----:B------:R-:W-:-:S05]  /*3140*/  IMAD.WIDE.U32 R154, R192, R156, c[0x0][0x208] ;  /* 0x00008200c09a7625 */ /* 0x000fca00078e009c */
[----:B------:R-:W2:Y:S01]  /*3150*/  LDG.E.64 R148, [R148.64] ;  /* 0x0000000494947981 */ /* 0x000ea2000c1e1b00 */
[----:B------:R-:W-:-:S03]  /*3160*/  IMAD.WIDE.U32 R156, R192, R156, c[0x0][0x210] ;  /* 0x00008400c09c7625 */ /* 0x000fc600078e009c */
[----:B------:R-:W3:Y:S01]  /*3170*/  LDG.E.64 R154, [R154.64] ;  /* 0x000000049a9a7981 */ /* 0x000ee2000c1e1b00 */
[----:B-1----:R-:W-:-:S03]  /*3180*/  ISETP.NE.AND P3, PT, R193, RZ, PT ;  /* 0x000000ffc100720c */ /* 0x002fc60003f65270 */
[----:B------:R-:W4:Y:S01]  /*3190*/  LDG.E.64 R156, [R156.64] ;  /* 0x000000049c9c7981 */ /* 0x000f22000c1e1b00 */
[----:B-----5:R-:W-:Y:S02]  /*31a0*/  FSEL R158, R189, RZ, !P3 ;  /* 0x000000ffbd9e7208 */ /* 0x020fe40005800000 */
[----:B------:R-:W-:Y:S01]  /*31b0*/  IADD3 R192, R192, 0x100, RZ ;  /* 0x00000100c0c07810 */ /* 0x000fe20007ffe0ff */
[----:B--2---:R-:W-:Y:S01]  /*31c0*/  IMAD.MOV.U32 R194, RZ, RZ, R148 ;  /* 0x000000ffffc27224 */ /* 0x004fe200078e0094 */
[--C-:B0-----:R-:W-:Y:S01]  /*31d0*/  SHF.R.U64 R191, R148, 0x10, R149.reuse ;  /* 0x0000001094bf7819 */ /* 0x101fe20000001295 */
[--C-:B------:R-:W-:Y:S01]  /*31e0*/  IMAD.MOV.U32 R193, RZ, RZ, R149.reuse ;  /* 0x000000ffffc17224 */ /* 0x100fe200078e0095 */
[----:B------:R-:W-:Y:S02]  /*31f0*/  SHF.R.U32.HI R149, RZ, 0x10, R149 ;  /* 0x00000010ff957819 */ /* 0x000fe40000011695 */
[----:B------:R-:W-:Y:S02]  /*3200*/  PRMT R194, RZ, 0x5410, R194 ;  /* 0x00005410ffc27816 */ /* 0x000fe400000000c2 */
[----:B------:R-:W-:-:S02]  /*3210*/  PRMT R191, RZ, 0x5410, R191 ;  /* 0x00005410ffbf7816 */ /* 0x000fc400000000bf */
[----:B------:R-:W-:Y:S01]  /*3220*/  PRMT R148, RZ, 0x5410, R193 ;  /* 0x00005410ff947816 */ /* 0x000fe200000000c1 */
[----:B---3--:R-:W-:Y:S01]  /*3230*/  IMAD.MOV.U32 R195, RZ, RZ, R154 ;  /* 0x000000ffffc37224 */ /* 0x008fe200078e009a */
[----:B------:R-:W-:Y:S02]  /*3240*/  PRMT R149, RZ, 0x5410, R149 ;  /* 0x00005410ff957816 */ /* 0x000fe40000000095 */
[----:B------:R-:W-:Y:S01]  /*3250*/  SHF.R.U64 R193, R154, 0x10, R155 ;  /* 0x000000109ac17819 */ /* 0x000fe2000000129b */
[----:B----4-:R-:W-:Y:S02]  /*3260*/  IMAD.MOV.U32 R154, RZ, RZ, R156 ;  /* 0x000000ffff9a7224 */ /* 0x010fe400078e009c */
[C---:B------:R-:W-:Y:S02]  /*3270*/  FADD.FTZ R194, -R158.reuse, R194 ;  /* 0x000000c29ec27221 */ /* 0x040fe40000010100 */
[C---:B------:R-:W-:Y:S02]  /*3280*/  FADD.FTZ R191, -R158.reuse, R191 ;  /* 0x000000bf9ebf7221 */ /* 0x040fe40000010100 */
[C---:B------:R-:W-:Y:S01]  /*3290*/  FADD.FTZ R148, -R158.reuse, R148 ;  /* 0x000000949e947221 */ /* 0x040fe20000010100 */
[----:B------:R-:W-:Y:S01]  /*32a0*/  SHF.R.U32.HI R190, RZ, 0x10, R155 ;  /* 0x00000010ffbe7819 */ /* 0x000fe2000001169b */
[----:B------:R-:W-:Y:S01]  /*32b0*/  FADD.FTZ R158, -R158, R149 ;  /* 0x000000959e9e7221 */ /* 0x000fe20000010100 */
[----:B------:R-:W-:Y:S01]  /*32c0*/  PRMT R196, RZ, 0x5410, R154 ;  /* 0x00005410ffc47816 */ /* 0x000fe2000000009a */
[----:B------:R-:W-:Y:S01]  /*32d0*/  IMAD.MOV.U32 R149, RZ, RZ, R155 ;  /* 0x000000ffff957224 */ /* 0x000fe200078e009b */
[--C-:B------:R-:W-:Y:S01]  /*32e0*/  SHF.R.U64 R155, R156, 0x10, R157.reuse ;  /* 0x000000109c9b7819 */ /* 0x100fe2000000129d */
[----:B------:R-:W-:Y:S01]  /*32f0*/  IMAD.MOV.U32 R156, RZ, RZ, R157 ;  /* 0x000000ffff9c7224 */ /* 0x000fe200078e009d */
[----:B------:R-:W-:Y:S01]  /*3300*/  PRMT R195, RZ, 0x5410, R195 ;  /* 0x00005410ffc37816 */ /* 0x000fe200000000c3 */
[----:B------:R-:W-:Y:S01]  /*3310*/  FMUL.FTZ R154, R2, R194 ;  /* 0x000000c2029a7220 */ /* 0x000fe20000410000 */
[----:B------:R-:W-:Y:S01]  /*3320*/  PRMT R194, RZ, 0x5410, R155 ;  /* 0x00005410ffc27816 */ /* 0x000fe2000000009b */
[-C--:B------:R-:W-:Y:S01]  /*3330*/  FMUL.FTZ R201, R234, R196.reuse ;  /* 0x000000c4eac97220 */ /* 0x080fe20000410000 */
[----:B------:R-:W-:Y:S01]  /*3340*/  SHF.R.U32.HI R157, RZ, 0x10, R157 ;  /* 0x00000010ff9d7819 */ /* 0x000fe2000001169d */
[----:B------:R-:W-:Y:S01]  /*3350*/  FMUL.FTZ R155, R2, R191 ;  /* 0x000000bf029b7220 */ /* 0x000fe20000410000 */
[----:B------:R-:W-:Y:S01]  /*3360*/  PRMT R193, RZ, 0x5410, R193 ;  /* 0x00005410ffc17816 */ /* 0x000fe200000000c1 */
[----:B------:R-:W-:Y:S01]  /*3370*/  FADD.FTZ R140, R140, R196 ;  /* 0x000000c48c8c7221 */ /* 0x000fe20000010000 */
[----:B------:R-:W-:Y:S01]  /*3380*/  PRMT R191, RZ, 0x5410, R156 ;  /* 0x00005410ffbf7816 */ /* 0x000fe2000000009c */
[----:B------:R-:W-:-:S02]  /*3390*/  FFMA.FTZ R112, R154, R196, R112 ;  /* 0x000000c49a707223 */ /* 0x000fc40000010070 */
[-C--:B------:R-:W-:Y:S02]  /*33a0*/  FFMA.FTZ R201, R235, R195.reuse, R201 ;  /* 0x000000c3ebc97223 */ /* 0x080fe400000100c9 */
[----:B------:R-:W-:Y:S01]  /*33b0*/  FMUL.FTZ R196, R232, R194 ;  /* 0x000000c2e8c47220 */ /* 0x000fe20000410000 */
[----:B------:R-:W-:Y:S01]  /*33c0*/  PRMT R149, RZ, 0x5410, R149 ;  /* 0x00005410ff957816 */ /* 0x000fe20000000095 */
[----:B------:R-:W-:Y:S01]  /*33d0*/  FMUL.FTZ R156, R2, R148 ;  /* 0x00000094029c7220 */ /* 0x000fe20000410000 */
[----:B------:R-:W-:Y:S01]  /*33e0*/  PRMT R148, RZ, 0x5410, R157 ;  /* 0x00005410ff947816 */ /* 0x000fe2000000009d */
[----:B------:R-:W-:Y:S02]  /*33f0*/  FADD.FTZ R84, R84, R195 ;  /* 0x000000c354547221 */ /* 0x000fe40000010000 */
[----:B------:R-:W-:Y:S02]  /*3400*/  FFMA.FTZ R56, R154, R195, R56 ;  /* 0x000000c39a387223 */ /* 0x000fe40000010038 */
[----:B------:R-:W-:-:S02]  /*3410*/  FFMA.FTZ R196, R233, R193, R196 ;  /* 0x000000c1e9c47223 */ /* 0x000fc400000100c4 */
[----:B------:R-:W-:Y:S02]  /*3420*/  FMUL.FTZ R195, R230, R191 ;  /* 0x000000bfe6c37220 */ /* 0x000fe40000410000 */
[----:B------:R-:W-:Y:S02]  /*3430*/  FADD.FTZ R150, R150, R201 ;  /* 0x000000c996967221 */ /* 0x000fe40000010000 */
[----:B------:R-:W-:Y:S01]  /*3440*/  FFMA.FTZ R151, R154, R201, R151 ;  /* 0x000000c99a977223 */ /* 0x000fe20000010097 */
[----:B------:R-:W-:Y:S01]  /*3450*/  PRMT R190, RZ, 0x5410, R190 ;  /* 0x00005410ffbe7816 */ /* 0x000fe200000000be */
[----:B------:R-:W-:Y:S02]  /*3460*/  FMUL.FTZ R157, R2, R158 ;  /* 0x0000009e029d7220 */ /* 0x000fe40000410000 */
[----:B------:R-:W-:Y:S02]  /*3470*/  FFMA.FTZ R195, R231, R149, R195 ;  /* 0x00000095e7c37223 */ /* 0x000fe400000100c3 */
[----:B------:R-:W-:-:S02]  /*3480*/  FMUL.FTZ R158, R228, R148 ;  /* 0x00000094e49e7220 */ /* 0x000fc40000410000 */
[----:B------:R-:W-:Y:S02]  /*3490*/  FADD.FTZ R150, R150, R196 ;  /* 0x000000c496967221 */ /* 0x000fe40000010000 */
[----:B------:R-:W-:Y:S02]  /*34a0*/  FFMA.FTZ R151, R155, R196, R151 ;  /* 0x000000c49b977223 */ /* 0x000fe40000010097 */
[----:B------:R-:W-:Y:S02]  /*34b0*/  FFMA.FTZ R158, R229, R190, R158 ;  /* 0x000000bee59e7223 */ /* 0x000fe4000001009e */
        /* <DEDUP_REMOVED lines=16> */
.L_x_166:
[----:B------:R-:W-:Y:S05]  /*35c0*/  BSYNC B0 ;  /* 0x0000000000007941 */ /* 0x000fea0003800000 */
.L_x_165:
[----:B------:R-:W-:Y:S01]  /*35d0*/  ISETP.GE.U32.AND P3, PT, R4, 0x700, PT ;  /* 0x000007000400780c */ /* 0x000fe20003f66070 */
[----:B------:R-:W-:-:S12]  /*35e0*/  BSSY B0, `(.L_x_167) ;  /* 0x000005c000007945 */ /* 0x000fd80003800000 */
[----:B------:R-:W-:Y:S05]  /*35f0*/  @!P3 BRA `(.L_x_168) ;  /* 0x000005a00000b947 */ /* 0x000fea0003800000 */
[----:B------:R-:W-:-:S04]  /*3600*/  ISETP.NE.U32.AND P3, PT, RZ, c[0x0][0x218], PT ;  /* 0x00008600ff007a0c */ /* 0x000fc80003f65070 */
[----:B------:R-:W-:-:S13]  /*3610*/  ISETP.NE.AND.EX P3, PT, RZ, c[0x0][0x21c], PT, P3 ;  /* 0x00008700ff007a0c */ /* 0x000fda0003f65330 */
[----:B------:R-:W-:-:S04]  /*3620*/  @P3 LEA R148, P4, R192, c[0x0][0x218], 0x3 ;  /* 0x00008600c0943a11 */ /* 0x000fc800078818ff */
[C---:B------:R-:W-:Y:S01]  /*3630*/  @P3 LEA.HI.X R149, R192.reuse, c[0x0][0x21c], RZ, 0x3, P4 ;  /* 0x00008700c0953a11 */ /* 0x040fe200020f1cff */
[----:B------:R-:W0:Y:S04]  /*3640*/  LDC.U8 R190, c[0x0][0x1f0] ;  /* 0x00007c00ffbe7b82 */ /* 0x000e280000000000 */
[----:B------:R1:W5:Y:S01]  /*3650*/  @P3 LDG.E.64 R172, [R148.64] ;  /* 0x0000000494ac3981 */ /* 0x000362000c1e1b00 */
[----:B------:R-:W-:Y:S01]  /*3660*/  ISETP.NE.U32.AND P3, PT, RZ, c[0x0][0x250], PT ;  /* 0x00009400ff007a0c */ /* 0x000fe20003f65070 */
[----:B------:R-:W-:Y:S01]  /*3670*/  IMAD.SHL.U32 R163, R192, 0x4, RZ ;  /* 0x00000004c0a37824 */ /* 0x000fe200078e00ff */
[----:B------:R-:W-:Y:S02]  /*3680*/  SHF.R.U32.HI R162, RZ, 0x1e, R192 ;  /* 0x0000001effa27819 */ /* 0x000fe400000116c0 */
[----:B------:R-:W-:-:S13]  /*3690*/  ISETP.NE.AND.EX P3, PT, RZ, c[0x0][0x254], PT, P3 ;  /* 0x00009500ff007a0c */ /* 0x000fda0003f65330 */
[----:B-1----:R-:W-:-:S04]  /*36a0*/  @P3 IADD3 R148, P4, R163, c[0x0][0x198], RZ ;  /* 0x00006600a3943a10 */ /* 0x002fc80007f9e0ff */
[----:B------:R-:W-:-:S05]  /*36b0*/  @P3 IADD3.X R149, R162, c[0x0][0x19c], RZ, P4, !PT ;  /* 0x00006700a2953a10 */ /* 0x000fca00027fe4ff */
[----:B------:R1:W5:Y:S01]  /*36c0*/  @P3 LDG.E R159, [R148.64] ;  /* 0x00000004949f3981 */ /* 0x000362000c1e1900 */
[----:B0-----:R-:W-:-:S04]  /*36d0*/  ISETP.NE.AND P3, PT, R190, RZ, PT ;  /* 0x000000ffbe00720c */ /* 0x001fc80003f65270 */
[----:B-----5:R-:W-:Y:S02]  /*36e0*/  FSEL R189, R189, RZ, !P3 ;  /* 0x000000ffbdbd7208 */ /* 0x020fe40005800000 */
[----:B------:R-:W-:-:S04]  /*36f0*/  LEA R160, P3, R192, c[0x0][0x188], 0x3 ;  /* 0x00006200c0a07a11 */ /* 0x000fc800078618ff */
[----:B------:R-:W-:Y:S01]  /*3700*/  LEA.HI.X R161, R192, c[0x0][0x18c], RZ, 0x3, P3 ;  /* 0x00006300c0a17a11 */ /* 0x000fe200018f1cff */
[----:B------:R-:W-:Y:S01]  /*3710*/  IMAD.MOV.U32 R164, RZ, RZ, 0x8 ;  /* 0x00000008ffa47424 */ /* 0x000fe200078e00ff */
[----:B-1----:R-:W-:-:S04]  /*3720*/  IADD3 R148, P3, R163, c[0x0][0x190], RZ ;  /* 0x00006400a3947a10 */ /* 0x002fc80007f7e0ff */
[----:B------:R-:W2:Y:S01]  /*3730*/  LDG.E.64 R160, [R160.64] ;  /* 0x00000004a0a07981 */ /* 0x000ea2000c1e1b00 */
[----:B------:R-:W-:Y:S01]  /*3740*/  IADD3.X R149, R162, c[0x0][0x194], RZ, P3, !PT ;  /* 0x00006500a2957a10 */ /* 0x000fe20001ffe4ff */
[----:B------:R-:W-:-:S04]  /*3750*/  IMAD.WIDE.U32 R162, R192, R164, c[0x0][0x208] ;  /* 0x00008200c0a27625 */ /* 0x000fc800078e00a4 */
[----:B------:R-:W-:Y:S02]  /*3760*/  IMAD.WIDE.U32 R164, R192, R164, c[0x0][0x210] ;  /* 0x00008400c0a47625 */ /* 0x000fe400078e00a4 */
[----:B------:R-:W3:Y:S04]  /*3770*/  LDG.E.64 R162, [R162.64] ;  /* 0x00000004a2a27981 */ /* 0x000ee8000c1e1b00 */
[----:B------:R-:W4:Y:S01]  /*3780*/  LDG.E.64 R164, [R164.64] ;  /* 0x00000004a4a47981 */ /* 0x000f22000c1e1b00 */
[----:B--2---:R-:W-:Y:S01]  /*3790*/  IMAD.MOV.U32 R190, RZ, RZ, R160 ;  /* 0x000000ffffbe7224 */ /* 0x004fe200078e00a0 */
[--C-:B------:R-:W-:Y:S01]  /*37a0*/  SHF.R.U64 R192, R160, 0x10, R161.reuse ;  /* 0x00000010a0c07819 */ /* 0x100fe200000012a1 */
[--C-:B------:R-:W-:Y:S01]  /*37b0*/  IMAD.MOV.U32 R166, RZ, RZ, R161.reuse ;  /* 0x000000ffffa67224 */ /* 0x100fe200078e00a1 */
[----:B------:R-:W-:-:S02]  /*37c0*/  SHF.R.U32.HI R161, RZ, 0x10, R161 ;  /* 0x00000010ffa17819 */ /* 0x000fc400000116a1 */
[----:B------:R-:W-:Y:S02]  /*37d0*/  PRMT R160, RZ, 0x5410, R190 ;  /* 0x00005410ffa07816 */ /* 0x000fe400000000be */
[----:B------:R-:W-:Y:S02]  /*37e0*/  PRMT R192, RZ, 0x5410, R192 ;  /* 0x00005410ffc07816 */ /* 0x000fe400000000c0 */
[----:B------:R-:W-:Y:S02]  /*37f0*/  PRMT R166, RZ, 0x5410, R166 ;  /* 0x00005410ffa67816 */ /* 0x000fe400000000a6 */
[----:B------:R-:W-:Y:S01]  /*3800*/  PRMT R161, RZ, 0x5410, R161 ;  /* 0x00005410ffa17816 */ /* 0x000fe200000000a1 */
[C---:B------:R-:W-:Y:S02]  /*3810*/  FADD.FTZ R160, -R189.reuse, R160 ;  /* 0x000000a0bda07221 */ /* 0x040fe40000010100 */
[C---:B------:R-:W-:Y:S02]  /*3820*/  FADD.FTZ R192, -R189.reuse, R192 ;  /* 0x000000c0bdc07221 */ /* 0x040fe40000010100 */
[----:B------:R-:W-:-:S02]  /*3830*/  FADD.FTZ R166, -R189, R166 ;  /* 0x000000a6bda67221 */ /* 0x000fc40000010100 */
[----:B------:R-:W-:Y:S01]  /*3840*/  FADD.FTZ R189, -R189, R161 ;  /* 0x000000a1bdbd7221 */ /* 0x000fe20000010100 */
[--C-:B---3--:R-:W-:Y:S01]  /*3850*/  SHF.R.U32.HI R191, RZ, 0x10, R163.reuse ;  /* 0x00000010ffbf7819 */ /* 0x108fe200000116a3 */
[----:B------:R-:W-:Y:S01]  /*3860*/  IMAD.MOV.U32 R161, RZ, RZ, R162 ;  /* 0x000000ffffa17224 */ /* 0x000fe200078e00a2 */
[--C-:B------:R-:W-:Y:S01]  /*3870*/  SHF.R.U64 R162, R162, 0x10, R163.reuse ;  /* 0x00000010a2a27819 */ /* 0x100fe200000012a3 */
[----:B------:R-:W-:Y:S02]  /*3880*/  IMAD.MOV.U32 R190, RZ, RZ, R163 ;  /* 0x000000ffffbe7224 */ /* 0x000fe400078e00a3 */
[----:B----4-:R-:W-:Y:S01]  /*3890*/  IMAD.MOV.U32 R163, RZ, RZ, R164 ;  /* 0x000000ffffa37224 */ /* 0x010fe200078e00a4 */
[----:B------:R-:W-:-:S04]  /*38a0*/  SHF.R.U64 R164, R164, 0x10, R165 ;  /* 0x00000010a4a47819 */ /* 0x000fc800000012a5 */
[----:B------:R-:W-:Y:S01]  /*38b0*/  PRMT R193, RZ, 0x5410, R163 ;  /* 0x00005410ffc17816 */ /* 0x000fe200000000a3 */
[----:B------:R-:W-:Y:S01]  /*38c0*/  FMUL.FTZ R160, R2, R160 ;  /* 0x000000a002a07220 */ /* 0x000fe20000410000 */
[----:B------:R-:W-:Y:S02]  /*38d0*/  PRMT R161, RZ, 0x5410, R161 ;  /* 0x00005410ffa17816 */ /* 0x000fe400000000a1 */
[----:B------:R-:W-:Y:S01]  /*38e0*/  PRMT R164, RZ, 0x5410, R164 ;  /* 0x00005410ffa47816 */ /* 0x000fe200000000a4 */
[----:B------:R-:W-:Y:S01]  /*38f0*/  FMUL.FTZ R218, R226, R193 ;  /* 0x000000c1e2da7220 */ /* 0x000fe20000410000 */
[----:B------:R-:W-:Y:S01]  /*3900*/  PRMT R199, RZ, 0x5410, R162 ;  /* 0x00005410ffc77816 */ /* 0x000fe200000000a2 */
[----:B------:R-:W-:Y:S02]  /*3910*/  FADD.FTZ R88, R88, R161 ;  /* 0x000000a158587221 */ /* 0x000fe40000010000 */
[-C--:B------:R-:W-:Y:S02]  /*3920*/  FFMA.FTZ R60, R160, R161.reuse, R60 ;  /* 0x000000a1a03c7223 */ /* 0x080fe4000001003c */
[----:B------:R-:W-:-:S02]  /*3930*/  FFMA.FTZ R218, R227, R161, R218 ;  /* 0x000000a1e3da7223 */ /* 0x000fc400000100da */
[----:B------:R0:W5:Y:S01]  /*3940*/  LDG.E R161, [R148.64] ;  /* 0x0000000494a17981 */ /* 0x000162000c1e1900 */
[----:B------:R-:W-:Y:S02]  /*3950*/  FMUL.FTZ R162, R2, R192 ;  /* 0x000000c002a27220 */ /* 0x000fe40000410000 */
[----:B------:R-:W-:Y:S02]  /*3960*/  IMAD.MOV.U32 R163, RZ, RZ, R165 ;  /* 0x000000ffffa37224 */ /* 0x000fe400078e00a5 */
[----:B------:R-:W-:Y:S02]  /*3970*/  FADD.FTZ R89, R89, R199 ;  /* 0x000000c759597221 */ /* 0x000fe40000010000 */
[----:B------:R-:W-:Y:S02]  /*3980*/  FFMA.FTZ R61, R162, R199, R61 ;  /* 0x000000c7a23d7223 */ /* 0x000fe4000001003d */
[----:B0-----:R-:W-:Y:S01]  /*3990*/  FMUL.FTZ R148, R224, R164 ;  /* 0x000000a4e0947220 */ /* 0x001fe20000410000 */
[----:B------:R-:W-:-:S03]  /*39a0*/  SHF.R.U32.HI R165, RZ, 0x10, R165 ;  /* 0x00000010ffa57819 */ /* 0x000fc600000116a5 */
[----:B------:R-:W-:Y:S01]  /*39b0*/  FFMA.FTZ R199, R225, R199, R148 ;  /* 0x000000c7e1c77223 */ /* 0x000fe20000010094 */
[----:B------:R-:W-:Y:S01]  /*39c0*/  PRMT R148, RZ, 0x5410, R163 ;  /* 0x00005410ff947816 */ /* 0x000fe200000000a3 */
        /* <DEDUP_REMOVED lines=9> */
[----:B------:R-:W-:Y:S01]  /*3a60*/  FFMA.FTZ R151, R160, R218, R151 ;  /* 0x000000daa0977223 */ /* 0x000fe20000010097 */
[----:B------:R-:W-:Y:S01]  /*3a70*/  PRMT R191, RZ, 0x5410, R191 ;  /* 0x00005410ffbf7816 */ /* 0x000fe200000000bf */
[----:B------:R-:W-:Y:S02]  /*3a80*/  FFMA.FTZ R164, R223, R190, R164 ;  /* 0x000000bedfa47223 */ /* 0x000fe400000100a4 */
[----:B------:R-:W-:Y:S02]  /*3a90*/  FMUL.FTZ R166, R220, R148 ;  /* 0x00000094dca67220 */ /* 0x000fe40000410000 */
[----:B------:R-:W-:-:S02]  /*3aa0*/  FADD.FTZ R150, R150, R199 ;  /* 0x000000c796967221 */ /* 0x000fc40000010000 */
[----:B------:R-:W-:Y:S02]  /*3ab0*/  FFMA.FTZ R151, R162, R199, R151 ;  /* 0x000000c7a2977223 */ /* 0x000fe40000010097 */
[----:B------:R-:W-:Y:S02]  /*3ac0*/  FMUL.FTZ R165, R2, R189 ;  /* 0x000000bd02a57220 */ /* 0x000fe40000410000 */
        /* <DEDUP_REMOVED lines=13> */
.L_x_168:
[----:B------:R-:W-:Y:S05]  /*3ba0*/  BSYNC B0 ;  /* 0x0000000000007941 */ /* 0x000fea0003800000 */
.L_x_167:
        /* <DEDUP_REMOVED lines=8> */
.L_x_211:
        /* <DEDUP_REMOVED lines=18> */
.L_x_212:
[----:B--2---:R-:W-:Y:S01]  /*3d50*/  @!P3 LOP3.LUT R192, R192, 0x7, RZ, 0xc0, !PT ;  /* 0x00000007c0c0b812 */ /* 0x004fe200078ec0ff */
[----:B------:R-:W-:Y:S01]  /*3d60*/  FADD.FTZ R148, R191, R150 ;  /* 0x00000096bf947221 */ /* 0x000fe20000010000 */
[----:B------:R-:W-:Y:S01]  /*3d70*/  WARPSYNC 0xffffffff ;  /* 0xffffffff00007948 */ /* 0x000fe20003800000 */
[----:B0-----:R-:W-:Y:S01]  /*3d80*/  FADD.FTZ R149, R149, R151 ;  /* 0x0000009795957221 */ /* 0x001fe20000010000 */
[----:B------:R-:W-:Y:S01]  /*3d90*/  LOP3.LUT P4, RZ, R4, 0xffffff00, RZ, 0xc0, !PT ;  /* 0xffffff0004ff7812 */ /* 0x000fe2000788c0ff */
[----:B------:R-:W-:Y:S01]  /*3da0*/  @!P3 IMAD.IADD R192, R189, 0x1, R192 ;  /* 0x00000001bdc0b824 */ /* 0x000fe200078e02c0 */
[----:B------:R-:W-:Y:S04]  /*3db0*/  BSSY B0, `(.L_x_171) ;  /* 0x000007f000007945 */ /* 0x000fe80003800000 */
[----:B------:R-:W-:Y:S04]  /*3dc0*/  @!P3 STS.64 [R192.X8+0x7000], R148 ;  /* 0x00700094c000b388 */ /* 0x000fe80000008a00 */
[----:B------:R-:W-:Y:S06]  /*3dd0*/  BAR.SYNC.DEFER_BLOCKING 0x0 ;  /* 0x0000000000007b1d */ /* 0x000fec0000010000 */
[----:B-1----:R-:W0:Y:S02]  /*3de0*/  LDS.128 R148, [R189.X8+0x7000] ;  /* 0x00700000bd947984 */ /* 0x002e240000008c00 */
        /* <DEDUP_REMOVED lines=23> */
[----:B------:R-:W-:Y:S02]  /*3f60*/  ISETP.NE.U32.AND P5, PT, RZ, c[0x0][0x218], PT ;  /* 0x00008600ff007a0c */ /* 0x000fe40003fa5070 */
[----:B------:R-:W-:Y:S02]  /*3f70*/  ISETP.NE.U32.AND P4, PT, RZ, c[0x0][0x258], PT ;  /* 0x00009600ff007a0c */ /* 0x000fe40003f85070 */
[----:B------:R-:W-:Y:S02]  /*3f80*/  ISETP.NE.AND.EX P5, PT, RZ, c[0x0][0x21c], PT, P5 ;  /* 0x00008700ff007a0c */ /* 0x000fe40003fa5350 */
[----:B------:R-:W-:-:S11]  /*3f90*/  ISETP.NE.AND.EX P4, PT, RZ, c[0x0][0x25c], PT, P4 ;  /* 0x00009700ff007a0c */ /* 0x000fd60003f85340 */
[----:B------:R-:W-:-:S05]  /*3fa0*/  @P5 IMAD.MOV.U32 R148, RZ, RZ, R184 ;  /* 0x000000ffff945224 */ /* 0x000fca00078e00b8 */
[----:B------:R-:W-:Y:S02]  /*3fb0*/  @P5 PRMT R148, RZ, 0x5410, R148 ;  /* 0x00005410ff945816 */ /* 0x000fe40000000094 */
        /* <DEDUP_REMOVED lines=9> */
[----:B------:R-:W-:-:S02]  /*4050*/  FMUL.FTZ R149, R2, R149 ;  /* 0x0000009502957220 */ /* 0x000fc40000410000 */
[----:B------:R-:W-:Y:S02]  /*4060*/  @P5 FADD.FTZ R190, R190, R148 ;  /* 0x00000094bebe5221 */ /* 0x000fe40000010000 */
[----:B------:R-:W-:Y:S01]  /*4070*/  @P3 LOP3.LUT P6, RZ, R5, 0xff, RZ, 0xc0, !PT ;  /* 0x000000ff05ff3812 */ /* 0x000fe200078cc0ff */
[--C-:B------:R-:W-:Y:S02]  /*4080*/  FFMA.FTZ R151, R10, R194, R150.reuse ;  /* 0x000000c20a977223 */ /* 0x100fe40000010096 */
[----:B------:R-:W-:Y:S01]  /*4090*/  @P4 F2FP.BF16.PACK_AB R148, RZ, R190 ;  /* 0x000000beff94423e */ /* 0x000fe200000010ff */
[----:B------:R-:W-:Y:S02]  /*40a0*/  FMUL.FTZ R190, R190, c[0x0][0x1e8] ;  /* 0x00007a00bebe7a20 */ /* 0x000fe40000410000 */
[----:B------:R-:W-:Y:S01]  /*40b0*/  FADD.FTZ R151, R216, -R151 ;  /* 0x80000097d8977221 */ /* 0x000fe20000010000 */
[----:B------:R-:W-:Y:S01]  /*40c0*/  @P4 PRMT R167, R148, 0x7610, R167 ;  /* 0x0000761094a74816 */ /* 0x000fe200000000a7 */
[----:B------:R-:W-:Y:S01]  /*40d0*/  FFMA.FTZ R150, R11, R194, R150 ;  /* 0x000000c20b967223 */ /* 0x000fe20000010096 */
[----:B------:R-:W-:Y:S01]  /*40e0*/  @P3 FSEL R148, R190, RZ, P6 ;  /* 0x000000ffbe943208 */ /* 0x000fe20003000000 */
[----:B------:R-:W-:Y:S01]  /*40f0*/  FMUL.FTZ R151, R2, R151 ;  /* 0x0000009702977220 */ /* 0x000fe20000410000 */
[----:B------:R-:W-:-:S02]  /*4100*/  @P3 LOP3.LUT P6, RZ, R5, 0xff00, RZ, 0xc0, !PT ;  /* 0x0000ff0005ff3812 */ /* 0x000fc400078cc0ff */
[----:B------:R-:W-:-:S04]  /*4110*/  @P3 F2FP.BF16.PACK_AB R148, RZ, R148 ;  /* 0x00000094ff94323e */ /* 0x000fc800000010ff */
[----:B------:R-:W-:Y:S02]  /*4120*/  @P3 PRMT R168, R148, 0x7610, R168 ;  /* 0x0000761094a83816 */ /* 0x000fe400000000a8 */
[----:B------:R-:W-:-:S04]  /*4130*/  @P5 SHF.R.U64 R148, R184, 0x10, R185 ;  /* 0x00000010b8945819 */ /* 0x000fc800000012b9 */
[----:B------:R-:W-:-:S05]  /*4140*/  @P5 PRMT R148, RZ, 0x5410, R148 ;  /* 0x00005410ff945816 */ /* 0x000fca0000000094 */
[----:B------:R-:W-:-:S05]  /*4150*/  @P5 FADD.FTZ R149, R149, R148 ;  /* 0x0000009495955221 */ /* 0x000fca0000010000 */
[----:B------:R-:W-:-:S04]  /*4160*/  @P4 F2FP.BF16.PACK_AB R148, RZ, R149 ;  /* 0x00000095ff94423e */ /* 0x000fc800000010ff */
[----:B------:R-:W-:Y:S01]  /*4170*/  @P4 PRMT R169, R148, 0x7610, R169 ;  /* 0x0000761094a94816 */ /* 0x000fe200000000a9 */
[----:B------:R-:W-:-:S05]  /*4180*/  FMUL.FTZ R148, R149, c[0x0][0x1e8] ;  /* 0x00007a0095947a20 */ /* 0x000fca0000410000 */
[----:B------:R-:W-:Y:S02]  /*4190*/  @P3 FSEL R149, R148, RZ, P6 ;  /* 0x000000ff94953208 */ /* 0x000fe40003000000 */
[----:B------:R-:W-:Y:S02]  /*41a0*/  @P3 LOP3.LUT P6, RZ, R5, 0xff0000, RZ, 0xc0, !PT ;  /* 0x00ff000005ff3812 */ /* 0x000fe400078cc0ff */
[----:B------:R-:W-:-:S04]  /*41b0*/  @P3 F2FP.BF16.PACK_AB R149, RZ, R149 ;  /* 0x00000095ff95323e */ /* 0x000fc800000010ff */
[----:B------:R-:W-:Y:S01]  /*41c0*/  @P3 PRMT R170, R149, 0x7610, R170 ;  /* 0x0000761095aa3816 */ /* 0x000fe200000000aa */
[----:B------:R-:W-:-:S05]  /*41d0*/  @P5 IMAD.MOV.U32 R149, RZ, RZ, R185 ;  /* 0x000000ffff955224 */ /* 0x000fca00078e00b9 */
[----:B------:R-:W-:-:S05]  /*41e0*/  @P5 PRMT R149, RZ, 0x5410, R149 ;  /* 0x00005410ff955816 */ /* 0x000fca0000000095 */
[----:B------:R-:W-:-:S05]  /*41f0*/  @P5 FADD.FTZ R151, R151, R149 ;  /* 0x0000009597975221 */ /* 0x000fca0000010000 */
[----:B------:R-:W-:Y:S01]  /*4200*/  @P4 F2FP.BF16.PACK_AB R149, RZ, R151 ;  /* 0x00000097ff95423e */ /* 0x000fe200000010ff */
[----:B------:R-:W-:-:S03]  /*4210*/  FMUL.FTZ R151, R151, c[0x0][0x1e8] ;  /* 0x00007a0097977a20 */ /* 0x000fc60000410000 */
[----:B------:R-:W-:Y:S02]  /*4220*/  @P4 PRMT R171, R149, 0x7610, R171 ;  /* 0x0000761095ab4816 */ /* 0x000fe400000000ab */
[----:B------:R-:W-:-:S04]  /*4230*/  @P3 FSEL R149, R151, RZ, P6 ;  /* 0x000000ff97953208 */ /* 0x000fc80003000000 */
[----:B------:R-:W-:-:S04]  /*4240*/  @P3 F2FP.BF16.PACK_AB R149, RZ, R149 ;  /* 0x00000095ff95323e */ /* 0x000fc800000010ff */
[----:B------:R-:W-:Y:S01]  /*4250*/  @P3 PRMT R186, R149, 0x7610, R186 ;  /* 0x0000761095ba3816 */ /* 0x000fe200000000ba */
[----:B------:R-:W-:Y:S01]  /*4260*/  FADD.FTZ R149, R215, -R150 ;  /* 0x80000096d7957221 */ /* 0x000fe20000010000 */
[----:B------:R-:W-:-:S03]  /*4270*/  @P5 SHF.R.U32.HI R150, RZ, 0x10, R185 ;  /* 0x00000010ff965819 */ /* 0x000fc600000116b9 */
[----:B------:R-:W-:Y:S01]  /*4280*/  FMUL.FTZ R149, R2, R149 ;  /* 0x0000009502957220 */ /* 0x000fe20000410000 */
[----:B------:R-:W-:-:S05]  /*4290*/  @P5 PRMT R150, RZ, 0x5410, R150 ;  /* 0x00005410ff965816 */ /* 0x000fca0000000096 */
[----:B------:R-:W-:-:S05]  /*42a0*/  @P5 FADD.FTZ R149, R149, R150 ;  /* 0x0000009695955221 */ /* 0x000fca0000010000 */
[----:B------:R-:W-:-:S04]  /*42b0*/  @P4 F2FP.BF16.PACK_AB R150, RZ, R149 ;  /* 0x00000095ff96423e */ /* 0x000fc800000010ff */
[----:B------:R-:W-:Y:S02]  /*42c0*/  @P4 PRMT R187, R150, 0x7610, R187 ;  /* 0x0000761096bb4816 */ /* 0x000fe400000000bb */
[----:B------:R-:W-:-:S04]  /*42d0*/  LOP3.LUT P4, RZ, R6, 0xff, RZ, 0xc0, !PT ;  /* 0x000000ff06ff7812 */ /* 0x000fc8000788c0ff */
[----:B------:R-:W-:Y:S01]  /*42e0*/  FSEL R150, R190, RZ, P4 ;  /* 0x000000ffbe967208 */ /* 0x000fe20002000000 */
[----:B------:R-:W-:Y:S01]  /*42f0*/  FMUL.FTZ R190, R149, c[0x0][0x1e8] ;  /* 0x00007a0095be7a20 */ /* 0x000fe20000410000 */
[----:B------:R-:W-:-:S04]  /*4300*/  LOP3.LUT P4, RZ, R6, 0xff00, RZ, 0xc0, !PT ;  /* 0x0000ff0006ff7812 */ /* 0x000fc8000788c0ff */
[----:B------:R-:W-:Y:S01]  /*4310*/  FSEL R148, R148, RZ, P4 ;  /* 0x000000ff94947208 */ /* 0x000fe20002000000 */
[----:B------:R-:W-:Y:S01]  /*4320*/  F2F.BF16.F32 R150, R150 ;  /* 0x0000009600967304 */ /* 0x000fe20000202000 */
[----:B------:R-:W-:-:S04]  /*4330*/  LOP3.LUT P4, RZ, R6, 0xff0000, RZ, 0xc0, !PT ;  /* 0x00ff000006ff7812 */ /* 0x000fc8000788c0ff */
[----:B------:R-:W-:Y:S02]  /*4340*/  FSEL R151, R151, RZ, P4 ;  /* 0x000000ff97977208 */ /* 0x000fe40002000000 */
[----:B------:R-:W-:Y:S01]  /*4350*/  @P3 LOP3.LUT P4, RZ, R5, 0xff000000, RZ, 0xc0, !PT ;  /* 0xff00000005ff3812 */ /* 0x000fe2000788c0ff */
[----:B------:R-:W0:Y:S03]  /*4360*/  F2F.BF16.F32 R148, R148 ;  /* 0x0000009400947304 */ /* 0x000e260000202000 */
[----:B------:R-:W-:Y:S02]  /*4370*/  @P3 FSEL R149, R190, RZ, P4 ;  /* 0x000000ffbe953208 */ /* 0x000fe40002000000 */
[----:B------:R-:W-:Y:S02]  /*4380*/  LOP3.LUT P4, RZ, R6, 0xff000000, RZ, 0xc0, !PT ;  /* 0xff00000006ff7812 */ /* 0x000fe4000788c0ff */
[----:B------:R-:W-:Y:S01]  /*4390*/  @P3 F2FP.BF16.PACK_AB R149, RZ, R149 ;  /* 0x00000095ff95323e */ /* 0x000fe200000010ff */
[----:B------:R-:W-:Y:S01]  /*43a0*/  F2F.BF16.F32 R151, R151 ;  /* 0x0000009700977304 */ /* 0x000fe20000202000 */
[----:B------:R-:W-:-:S02]  /*43b0*/  FSEL R190, R190, RZ, P4 ;  /* 0x000000ffbebe7208 */ /* 0x000fc40002000000 */
[----:B------:R-:W-:Y:S02]  /*43c0*/  ISETP.NE.U32.AND P4, PT, RZ, c[0x0][0x258], PT ;  /* 0x00009600ff007a0c */ /* 0x000fe40003f85070 */
[----:B------:R-:W-:Y:S02]  /*43d0*/  @P3 PRMT R188, R149, 0x7610, R188 ;  /* 0x0000761095bc3816 */ /* 0x000fe400000000bc */
[----:B------:R-:W-:Y:S01]  /*43e0*/  ISETP.NE.AND.EX P4, PT, RZ, c[0x0][0x25c], PT, P4 ;  /* 0x00009700ff007a0c */ /* 0x000fe20003f85340 */
[----:B------:R-:W1:Y:S01]  /*43f0*/  F2F.BF16.F32 R190, R190 ;  /* 0x000000be00be7304 */ /* 0x000e620000202000 */
[----:B0-----:R-:W-:-:S05]  /*4400*/  IMAD.WIDE.U32 R148, R148, 0x10000, RZ ;  /* 0x0001000094947825 */ /* 0x001fca00078e00ff */
[----:B------:R-:W-:Y:S01]  /*4410*/  LOP3.LUT R148, R148, R150, RZ, 0xfc, !PT ;  /* 0x0000009694947212 */ /* 0x000fe200078efcff */
[----:B------:R-:W-:Y:S02]  /*4420*/  IMAD.MOV.U32 R150, RZ, RZ, 0x8 ;  /* 0x00000008ff967424 */ /* 0x000fe400078e00ff */
[----:B-1----:R-:W-:-:S05]  /*4430*/  IMAD.U32 R190, R190, 0x10000, RZ ;  /* 0x00010000bebe7824 */ /* 0x002fca00078e00ff */
[----:B------:R-:W-:Y:S01]  /*4440*/  LOP3.LUT R149, R149, R190, R151, 0xfe, !PT ;  /* 0x000000be95957212 */ /* 0x000fe200078efe97 */
        /* <DEDUP_REMOVED lines=10> */
.L_x_173:
        /* <DEDUP_REMOVED lines=10> */
.L_x_174:
[----:B------:R-:W-:Y:S02]  /*4590*/  IADD3 R3, R3, 0x100, RZ ;  /* 0x0000010003037810 */ /* 0x000fe40007ffe0ff */
.L_x_172:
[----:B------:R-:W-:Y:S05]  /*45a0*/  BSYNC B0 ;  /* 0x0000000000007941 */ /* 0x000fea0003800000 */
.L_x_171:
[----:B------:R-:W-:Y:S01]  /*45b0*/  ISETP.GE.U32.AND P3, PT, R4, 0x200, PT ;  /* 0x000002000400780c */ /* 0x000fe20003f66070 */
[----:B------:R-:W-:-:S12]  /*45c0*/  BSSY B0, `(.L_x_175) ;  /* 0x0000067000007945 */ /* 0x000fd80003800000 */
[----:B------:R-:W-:Y:S05]  /*45d0*/  @!P3 BRA `(.L_x_176) ;  /* 0x000006500000b947 */ /* 0x000fea0003800000 */
[----:B-1----:R-:W1:Y:S01]  /*45e0*/  LDC.U8 R148, c[0x0][0x1f0] ;  /* 0x00007c00ff947b82 */ /* 0x002e620000000000 */
[----:B------:R-:W-:Y:S02]  /*45f0*/  ISETP.NE.U32.AND P5, PT, RZ, c[0x0][0x218], PT ;  /* 0x00008600ff007a0c */ /* 0x000fe40003fa5070 */
[----:B------:R-:W-:Y:S02]  /*4600*/  ISETP.NE.U32.AND P4, PT, RZ, c[0x0][0x258], PT ;  /* 0x00009600ff007a0c */ /* 0x000fe40003f85070 */
[----:B------:R-:W-:Y:S02]  /*4610*/  ISETP.NE.AND.EX P5, PT, RZ, c[0x0][0x21c], PT, P5 ;  /* 0x00008700ff007a0c */ /* 0x000fe40003fa5350 */
[----:B------:R-:W-:Y:S02]  /*4620*/  ISETP.NE.AND.EX P4, PT, RZ, c[0x0][0x25c], PT, P4 ;  /* 0x00009700ff007a0c */ /* 0x000fe40003f85340 */
[----:B-1----:R-:W-:-:S09]  /*4630*/  ISETP.NE.AND P3, PT, R148, RZ, PT ;  /* 0x000000ff9400720c */ /* 0x002fd20003f65270 */
[----:B------:R-:W-:Y:S01]  /*4640*/  @P5 IMAD.MOV.U32 R148, RZ, RZ, R182 ;  /* 0x000000ffff945224 */ /* 0x000fe200078e00b6 */
[----:B------:R-:W-:Y:S02]  /*4650*/  FSEL R150, R189, RZ, !P3 ;  /* 0x000000ffbd967208 */ /* 0x000fe40005800000 */
[----:B------:R-:W-:Y:S02]  /*4660*/  ISETP.NE.U32.AND P3, PT, RZ, c[0x0][0x250], PT ;  /* 0x00009400ff007a0c */ /* 0x000fe40003f65070 */
[----:B------:R-:W-:Y:S01]  /*4670*/  @P5 PRMT R148, RZ, 0x5410, R148 ;  /* 0x00005410ff945816 */ /* 0x000fe20000000094 */
[-CC-:B0-----:R-:W-:Y:S01]  /*4680*/  FFMA.FTZ R190, R14, R194.reuse, R150.reuse ;  /* 0x000000c20ebe7223 */ /* 0x181fe20000010096 */
[----:B------:R-:W-:Y:S01]  /*4690*/  ISETP.NE.AND.EX P3, PT, RZ, c[0x0][0x254], PT, P3 ;  /* 0x00009500ff007a0c */ /* 0x000fe20003f65330 */
[----:B------:R-:W-:Y:S02]  /*46a0*/  FFMA.FTZ R149, R15, R194, R150 ;  /* 0x000000c20f957223 */ /* 0x000fe40000010096 */
[----:B------:R-:W-:-:S02]  /*46b0*/  FADD.FTZ R190, R214, -R190 ;  /* 0x800000bed6be7221 */ /* 0x000fc40000010000 */
[----:B------:R-:W-:Y:S02]  /*46c0*/  FADD.FTZ R149, R213, -R149 ;  /* 0x80000095d5957221 */ /* 0x000fe40000010000 */
[C---:B------:R-:W-:Y:S02]  /*46d0*/  FMUL.FTZ R190, R2.reuse, R190 ;  /* 0x000000be02be7220 */ /* 0x040fe40000410000 */
[----:B------:R-:W-:Y:S02]  /*46e0*/  FMUL.FTZ R149, R2, R149 ;  /* 0x0000009502957220 */ /* 0x000fe40000410000 */
[----:B------:R-:W-:Y:S02]  /*46f0*/  @P5 FADD.FTZ R190, R190, R148 ;  /* 0x00000094bebe5221 */ /* 0x000fe40000010000 */
[----:B------:R-:W-:Y:S01]  /*4700*/  @P3 LOP3.LUT P6, RZ, R12, 0xff, RZ, 0xc0, !PT ;  /* 0x000000ff0cff3812 */ /* 0x000fe200078cc0ff */
[----:B------:R-:W-:Y:S02]  /*4710*/  FFMA.FTZ R151, R16, R194, R150 ;  /* 0x000000c210977223 */ /* 0x000fe40000010096 */
[----:B------:R-:W-:Y:S01]  /*4720*/  @P4 F2FP.BF16.PACK_AB R148, RZ, R190 ;  /* 0x000000beff94423e */ /* 0x000fe200000010ff */
[----:B------:R-:W-:-:S02]  /*4730*/  FMUL.FTZ R190, R190, c[0x0][0x1e8] ;  /* 0x00007a00bebe7a20 */ /* 0x000fc40000410000 */
[----:B------:R-:W-:Y:S01]  /*4740*/  FADD.FTZ R151, R212, -R151 ;  /* 0x80000097d4977221 */ /* 0x000fe20000010000 */
[----:B------:R-:W-:Y:S01]  /*4750*/  @P4 PRMT R167, R148, 0x7610, R167 ;  /* 0x0000761094a74816 */ /* 0x000fe200000000a7 */
[----:B------:R-:W-:Y:S01]  /*4760*/  FFMA.FTZ R150, R17, R194, R150 ;  /* 0x000000c211967223 */ /* 0x000fe20000010096 */
[----:B------:R-:W-:Y:S01]  /*4770*/  @P3 FSEL R148, R190, RZ, P6 ;  /* 0x000000ffbe943208 */ /* 0x000fe20003000000 */
[----:B------:R-:W-:Y:S01]  /*4780*/  FMUL.FTZ R151, R2, R151 ;  /* 0x0000009702977220 */ /* 0x000fe20000410000 */
[----:B------:R-:W-:Y:S02]  /*4790*/  @P3 LOP3.LUT P6, RZ, R12, 0xff00, RZ, 0xc0, !PT ;  /* 0x0000ff000cff3812 */ /* 0x000fe400078cc0ff */
        /* <DEDUP_REMOVED lines=38> */
[C---:B------:R-:W-:Y:S02]  /*4a00*/  @P3 FSEL R149, R190.reuse, RZ, P4 ;  /* 0x000000ffbe953208 */ /* 0x040fe40002000000 */
        /* <DEDUP_REMOVED lines=23> */
.L_x_177:
        /* <DEDUP_REMOVED lines=10> */
.L_x_178:
[----:B------:R-:W-:Y:S02]  /*4c20*/  IADD3 R3, R3, 0x100, RZ ;  /* 0x0000010003037810 */ /* 0x000fe40007ffe0ff */
.L_x_176:
[----:B------:R-:W-:Y:S05]  /*4c30*/  BSYNC B0 ;  /* 0x0000000000007941 */ /* 0x000fea0003800000 */
.L_x_175:
        /* <DEDUP_REMOVED lines=93> */
.L_x_181:
        /* <DEDUP_REMOVED lines=10> */
.L_x_182:
[----:B------:R-:W-:Y:S02]  /*52b0*/  IADD3 R3, R3, 0x100, RZ ;  /* 0x0000010003037810 */ /* 0x000fe40007ffe0ff */
.L_x_180:
[----:B------:R-:W-:Y:S05]  /*52c0*/  BSYNC B0 ;  /* 0x0000000000007941 */ /* 0x000fea0003800000 */
.L_x_179:
[----:B------:R-:W-:Y:S01]  /*52d0*/  BSSY B0, `(.L_x_183) ;  /* 0x0000067000007945 */ /* 0x000fe20003800000 */
        /* <DEDUP_REMOVED lines=91> */
.L_x_185:
        /* <DEDUP_REMOVED lines=10> */
.L_x_186:
[----:B------:R-:W-:Y:S02]  /*5930*/  IADD3 R3, R3, 0x100, RZ ;  /* 0x0000010003037810 */ /* 0x000fe40007ffe0ff */
.L_x_184:
[----:B------:R-:W-:Y:S05]  /*5940*/  BSYNC B0 ;  /* 0x0000000000007941 */ /* 0x000fea0003800000 */
.L_x_183:
        /* <DEDUP_REMOVED lines=92> */
.L_x_189:
        /* <DEDUP_REMOVED lines=10> */
.L_x_190:
[----:B------:R-:W-:Y:S02]  /*5fb0*/  IADD3 R3, R3, 0x100, RZ ;  /* 0x0000010003037810 */ /* 0x000fe40007ffe0ff */
.L_x_188:
[----:B------:R-:W-:Y:S05]  /*5fc0*/  BSYNC B0 ;  /* 0x0000000000007941 */ /* 0x000fea0003800000 */
.L_x_187:
        /* <DEDUP_REMOVED lines=92> */
.L_x_193:
        /* <DEDUP_REMOVED lines=10> */
.L_x_194:
[----:B------:R-:W-:Y:S02]  /*6630*/  IADD3 R3, R3, 0x100, RZ ;  /* 0x0000010003037810 */ /* 0x000fe40007ffe0ff */
.L_x_192:
[----:B------:R-:W-:Y:S05]  /*6640*/  BSYNC B0 ;  /* 0x0000000000007941 */ /* 0x000fea0003800000 */
.L_x_191:
        /* <DEDUP_REMOVED lines=19> */
[----:B------:R-:W-:Y:S01]  /*6780*/  FADD.FTZ R194, R166, -R194 ;  /* 0x800000c2a6c27221 */ /* 0x000fe20000010000 */
[----:B------:R-:W-:Y:S01]  /*6790*/  @P3 LOP3.LUT P6, RZ, R159, 0xff, RZ, 0xc0, !PT ;  /* 0x000000ff9fff3812 */ /* 0x000fe200078cc0ff */
[C---:B------:R-:W-:Y:S02]  /*67a0*/  FMUL.FTZ R150, R2.reuse, R150 ;  /* 0x0000009602967220 */ /* 0x040fe40000410000 */
[C---:B------:R-:W-:Y:S02]  /*67b0*/  FMUL.FTZ R149, R2.reuse, R149 ;  /* 0x0000009502957220 */ /* 0x040fe40000410000 */
[C---:B------:R-:W-:Y:S02]  /*67c0*/  FMUL.FTZ R148, R2.reuse, R148 ;  /* 0x0000009402947220 */ /* 0x040fe40000410000 */
[----:B------:R-:W-:-:S02]  /*67d0*/  FMUL.FTZ R194, R2, R194 ;  /* 0x000000c202c27220 */ /* 0x000fc40000410000 */
[----:B------:R-:W-:-:S05]  /*67e0*/  @P5 IMAD.MOV.U32 R2, RZ, RZ, R172 ;  /* 0x000000ffff025224 */ /* 0x000fca00078e00ac */
        /* <DEDUP_REMOVED lines=8> */
[----:B------:R-:W-:Y:S02]  /*6870*/  @P3 PRMT R168, R150, 0x7610, R168 ;  /* 0x0000761096a83816 */ /* 0x000fe400000000a8 */
[----:B------:R-:W-:-:S04]  /*6880*/  @P5 SHF.R.U64 R150, R172, 0x10, R173 ;  /* 0x00000010ac965819 */ /* 0x000fc800000012ad */
        /* <DEDUP_REMOVED lines=8> */
[----:B------:R-:W-:-:S05]  /*6910*/  @P5 IMAD.MOV.U32 R150, RZ, RZ, R173 ;  /* 0x000000ffff965224 */ /* 0x000fca00078e00ad */
[----:B------:R-:W-:-:S05]  /*6920*/  @P5 PRMT R150, RZ, 0x5410, R150 ;  /* 0x00005410ff965816 */ /* 0x000fca0000000096 */
[----:B------:R-:W-:Y:S01]  /*6930*/  @P5 FADD.FTZ R148, R148, R150 ;  /* 0x0000009694945221 */ /* 0x000fe20000010000 */
[----:B------:R-:W-:-:S04]  /*6940*/  @P5 SHF.R.U32.HI R150, RZ, 0x10, R173 ;  /* 0x00000010ff965819 */ /* 0x000fc800000116ad */
[----:B------:R-:W-:-:S05]  /*6950*/  @P5 PRMT R150, RZ, 0x5410, R150 ;  /* 0x00005410ff965816 */ /* 0x000fca0000000096 */
[----:B------:R-:W-:Y:S01]  /*6960*/  @P5 FADD.FTZ R194, R194, R150 ;  /* 0x00000096c2c25221 */ /* 0x000fe20000010000 */
[----:B------:R-:W-:Y:S01]  /*6970*/  @P4 F2FP.BF16.PACK_AB R150, RZ, R148 ;  /* 0x00000094ff96423e */ /* 0x000fe200000010ff */
[----:B------:R-:W-:-:S03]  /*6980*/  FMUL.FTZ R148, R148, c[0x0][0x1e8] ;  /* 0x00007a0094947a20 */ /* 0x000fc60000410000 */
[----:B------:R-:W-:Y:S02]  /*6990*/  @P4 PRMT R171, R150, 0x7610, R171 ;  /* 0x0000761096ab4816 */ /* 0x000fe400000000ab */
[----:B------:R-:W-:-:S04]  /*69a0*/  @P4 F2FP.BF16.PACK_AB R150, RZ, R194 ;  /* 0x000000c2ff96423e */ /* 0x000fc800000010ff */
[----:B------:R-:W-:Y:S02]  /*69b0*/  @P4 PRMT R187, R150, 0x7610, R187 ;  /* 0x0000761096bb4816 */ /* 0x000fe400000000bb */
[----:B------:R-:W-:-:S04]  /*69c0*/  LOP3.LUT P4, RZ, R161, 0xff, RZ, 0xc0, !PT ;  /* 0x000000ffa1ff7812 */ /* 0x000fc8000788c0ff */
[----:B------:R-:W-:Y:S02]  /*69d0*/  FSEL R2, R2, RZ, P4 ;  /* 0x000000ff02027208 */ /* 0x000fe40002000000 */
[----:B------:R-:W-:-:S04]  /*69e0*/  LOP3.LUT P4, RZ, R161, 0xff00, RZ, 0xc0, !PT ;  /* 0x0000ff00a1ff7812 */ /* 0x000fc8000788c0ff */
[----:B------:R-:W-:Y:S01]  /*69f0*/  FSEL R189, R149, RZ, P4 ;  /* 0x000000ff95bd7208 */ /* 0x000fe20002000000 */
[----:B------:R-:W-:Y:S01]  /*6a00*/  FMUL.FTZ R149, R194, c[0x0][0x1e8] ;  /* 0x00007a00c2957a20 */ /* 0x000fe20000410000 */
[----:B------:R-:W-:Y:S01]  /*6a10*/  @P3 LOP3.LUT P4, RZ, R159, 0xff000000, RZ, 0xc0, !PT ;  /* 0xff0000009fff3812 */ /* 0x000fe2000788c0ff */
[----:B------:R-:W-:Y:S03]  /*6a20*/  F2F.BF16.F32 R2, R2 ;  /* 0x0000000200027304 */ /* 0x000fe60000202000 */
[----:B------:R-:W-:Y:S02]  /*6a30*/  @P3 FSEL R150, R149, RZ, P4 ;  /* 0x000000ff95963208 */ /* 0x000fe40002000000 */
[----:B------:R-:W-:Y:S02]  /*6a40*/  LOP3.LUT P4, RZ, R161, 0xff000000, RZ, 0xc0, !PT ;  /* 0xff000000a1ff7812 */ /* 0x000fe4000788c0ff */
[----:B------:R-:W-:-:S02]  /*6a50*/  @P3 F2FP.BF16.PACK_AB R150, RZ, R150 ;  /* 0x00000096ff96323e */ /* 0x000fc400000010ff */
[----:B------:R-:W-:Y:S02]  /*6a60*/  FSEL R149, R149, RZ, P4 ;  /* 0x000000ff95957208 */ /* 0x000fe40002000000 */
[----:B------:R-:W-:Y:S02]  /*6a70*/  @P3 LOP3.LUT P4, RZ, R159, 0xff0000, RZ, 0xc0, !PT ;  /* 0x00ff00009fff3812 */ /* 0x000fe4000788c0ff */
[----:B------:R-:W-:Y:S02]  /*6a80*/  @P3 PRMT R188, R150, 0x7610, R188 ;  /* 0x0000761096bc3816 */ /* 0x000fe400000000bc */
[----:B------:R-:W-:Y:S01]  /*6a90*/  @P3 FSEL R150, R148, RZ, P4 ;  /* 0x000000ff94963208 */ /* 0x000fe20002000000 */
[----:B------:R-:W1:Y:S01]  /*6aa0*/  F2F.BF16.F32 R149, R149 ;  /* 0x0000009500957304 */ /* 0x000e620000202000 */
[----:B------:R-:W-:Y:S02]  /*6ab0*/  LOP3.LUT P4, RZ, R161, 0xff0000, RZ, 0xc0, !PT ;  /* 0x00ff0000a1ff7812 */ /* 0x000fe4000788c0ff */
[----:B------:R-:W-:-:S02]  /*6ac0*/  @P3 F2FP.BF16.PACK_AB R150, RZ, R150 ;  /* 0x00000096ff96323e */ /* 0x000fc400000010ff */
[----:B------:R-:W-:Y:S02]  /*6ad0*/  FSEL R151, R148, RZ, P4 ;  /* 0x000000ff94977208 */ /* 0x000fe40002000000 */
[----:B------:R-:W-:Y:S01]  /*6ae0*/  @P3 PRMT R186, R150, 0x7610, R186 ;  /* 0x0000761096ba3816 */ /* 0x000fe200000000ba */
[----:B------:R-:W2:Y:S01]  /*6af0*/  F2F.BF16.F32 R148, R189 ;  /* 0x000000bd00947304 */ /* 0x000ea20000202000 */
[----:B------:R-:W-:-:S04]  /*6b00*/  ISETP.NE.U32.AND P4, PT, RZ, c[0x0][0x258], PT ;  /* 0x00009600ff007a0c */ /* 0x000fc80003f85070 */
[----:B------:R-:W-:-:S03]  /*6b10*/  ISETP.NE.AND.EX P4, PT, RZ, c[0x0][0x25c], PT, P4 ;  /* 0x00009700ff007a0c */ /* 0x000fc60003f85340 */
[----:B------:R1:W3:Y:S02]  /*6b20*/  F2F.BF16.F32 R150, R151 ;  /* 0x0000009700967304 */ /* 0x0002e40000202000 */
[----:B-1----:R-:W-:Y:S02]  /*6b30*/  IMAD.U32 R151, R149, 0x10000, RZ ;  /* 0x0001000095977824 */ /* 0x002fe400078e00ff */
[----:B--2---:R-:W-:-:S05]  /*6b40*/  IMAD.WIDE.U32 R148, R148, 0x10000, RZ ;  /* 0x0001000094947825 */ /* 0x004fca00078e00ff */
[----:B---3--:R-:W-:Y:S01]  /*6b50*/  LOP3.LUT R149, R149, R151, R150, 0xfe, !PT ;  /* 0x0000009795957212 */ /* 0x008fe200078efe96 */
[----:B------:R-:W-:Y:S01]  /*6b60*/  IMAD.MOV.U32 R150, RZ, RZ, 0x8 ;  /* 0x00000008ff967424 */ /* 0x000fe200078e00ff */
[----:B------:R-:W-:-:S03]  /*6b70*/  LOP3.LUT R148, R148, R2, RZ, 0xfc, !PT ;  /* 0x0000000294947212 */ /* 0x000fc600078efcff */
[----:B------:R-:W-:Y:S01]  /*6b80*/  IMAD.WIDE.U32 R150, R3, R150, c[0x0][0x248] ;  /* 0x0000920003967625 */ /* 0x000fe200078e0096 */
[----:B------:R-:W-:Y:S05]  /*6b90*/  @!P4 BRA `(.L_x_197) ;  /* 0x000000800000c947 */ /* 0x000fea0003800000 */
[----:B0-----:R-:W-:Y:S01]  /*6ba0*/  LOP3.LUT R190, R169, 0xffff, RZ, 0xc0, !PT ;  /* 0x0000ffffa9be7812 */ /* 0x001fe200078ec0ff */
[----:B------:R-:W-:Y:S01]  /*6bb0*/  IMAD.MOV.U32 R192, RZ, RZ, 0x8 ;  /* 0x00000008ffc07424 */ /* 0x000fe200078e00ff */
[----:B------:R-:W-:-:S03]  /*6bc0*/  PRMT R2, R171, 0x5410, R187 ;  /* 0x00005410ab027816 */ /* 0x000fc600000000bb */
[----:B------:R-:W-:-:S04]  /*6bd0*/  IMAD.WIDE.U32 R190, R190, 0x10000, RZ ;  /* 0x00010000bebe7825 */ /* 0x000fc800078e00ff */
[----:B------:R-:W-:Y:S01]  /*6be0*/  IMAD.WIDE.U32 R192, R3, R192, c[0x0][0x258] ;  /* 0x0000960003c07625 */ /* 0x000fe200078e00c0 */
[----:B------:R-:W-:Y:S02]  /*6bf0*/  LOP3.LUT R191, R2, R191, RZ, 0xfc, !PT ;  /* 0x000000bf02bf7212 */ /* 0x000fe400078efcff */
[----:B------:R-:W-:-:S05]  /*6c00*/  LOP3.LUT R190, R190, 0xffff, R167, 0xf8, !PT ;  /* 0x0000ffffbebe7812 */ /* 0x000fca00078ef8a7 */
[----:B------:R0:W-:Y:S02]  /*6c10*/  STG.E.64 [R192.64], R190 ;  /* 0x000000bec0007986 */ /* 0x0001e4000c101b04 */
.L_x_197:
        /* <DEDUP_REMOVED lines=10> */
.L_x_196:
[----:B------:R-:W-:Y:S05]  /*6cc0*/  BSYNC B0 ;  /* 0x0000000000007941 */ /* 0x000fea0003800000 */
.L_x_195:
[----:B------:R-:W-:Y:S02]  /*6cd0*/  LOP3.LUT P3, RZ, R219, 0xff, RZ, 0xc0, !PT ;  /* 0x000000ffdbff7812 */ /* 0x000fe4000786c0ff */
[----:B------:R-:W-:Y:S02]  /*6ce0*/  IADD3 R0, R0, c[0x0][0x160], RZ ;  /* 0x0000580000007a10 */ /* 0x000fe40007ffe0ff */
[----:B------:R-:W-:Y:S02]  /*6cf0*/  SEL R219, RZ, 0x1, P3 ;  /* 0x00000001ffdb7807 */ /* 0x000fe40001800000 */
[----:B------:R-:W-:-:S13]  /*6d00*/  ISETP.GE.AND P3, PT, R0, c[0x0][0x164], PT ;  /* 0x0000590000007a0c */ /* 0x000fda0003f66270 */
[----:B01----:R-:W-:Y:S01]  /*6d10*/  @P3 CALL.REL.NOINC `(.L_x_154) ;  /* 0x0000001000003944 */ /* 0x003fe20003c00000 */
[----:B------:R-:W-:Y:S05]  /*6d20*/  BRA `(.L_x_198) ;  /* 0xffffa2c000007947 */ /* 0x000fea000383ffff */
.L_x_154:
        /* <DEDUP_REMOVED lines=19> */
.L_x_200:
[----:B------:R-:W-:Y:S05]  /*6e60*/  BSYNC B0 ;  /* 0x0000000000007941 */ /* 0x000fea0003800000 */
.L_x_199:
[----:B------:R-:W-:Y:S01]  /*6e70*/  ISETP.GE.U32.AND P3, PT, R4, 0x200, PT ;  /* 0x000002000400780c */ /* 0x000fe20003f66070 */
[----:B------:R-:W-:-:S12]  /*6e80*/  BSSY B0, `(.L_x_201) ;  /* 0x000000c000007945 */ /* 0x000fd80003800000 */
        /* <DEDUP_REMOVED lines=11> */
.L_x_202:
[----:B------:R-:W-:Y:S05]  /*6f40*/  BSYNC B0 ;  /* 0x0000000000007941 */ /* 0x000fea0003800000 */
.L_x_201:
        /* <DEDUP_REMOVED lines=13> */
.L_x_204:
[----:B------:R-:W-:Y:S05]  /*7020*/  BSYNC B0 ;  /* 0x0000000000007941 */ /* 0x000fea0003800000 */
.L_x_203:
        /* <DEDUP_REMOVED lines=12> */
.L_x_206:
[----:B------:R-:W-:Y:S05]  /*70f0*/  BSYNC B0 ;  /* 0x0000000000007941 */ /* 0x000fea0003800000 */
.L_x_205:
        /* <DEDUP_REMOVED lines=12> */
.L_x_208:
[----:B------:R-:W-:Y:S05]  /*71c0*/  BSYNC B0 ;  /* 0x0000000000007941 */ /* 0x000fea0003800000 */
.L_x_207:
        /* <DEDUP_REMOVED lines=12> */
.L_x_210:
[----:B------:R-:W-:Y:S05]  /*7290*/  BSYNC B0 ;  /* 0x0000000000007941 */ /* 0x000fea0003800000 */
.L_x_209:
        /* <DEDUP_REMOVED lines=12> */
.L_x_169:
[----:B------:R-:W-:Y:S01]  /*7360*/  IMAD.MOV.U32 R149, RZ, RZ, R150 ;  /* 0x000000ffff957224 */ /* 0x000fe200078e0096 */
[----:B------:R-:W-:Y:S01]  /*7370*/  MOV R148, 0x73c0 ;  /* 0x000073c000947802 */ /* 0x000fe20000000f00 */
[----:B------:R-:W-:-:S02]  /*7380*/  IMAD.MOV.U32 R190, RZ, RZ, 0x10 ;  /* 0x00000010ffbe7424 */ /* 0x000fc400078e00ff */
[----:B------:R-:W-:Y:S02]  /*7390*/  IMAD.MOV.U32 R194, RZ, RZ, 0x1f ;  /* 0x0000001fffc27424 */ /* 0x000fe400078e00ff */
[----:B------:R-:W-:Y:S02]  /*73a0*/  IMAD.MOV.U32 R193, RZ, RZ, -0x1 ;  /* 0xffffffffffc17424 */ /* 0x000fe400078e00ff */
[----:B------:R-:W-:Y:S05]  /*73b0*/  CALL.REL.NOINC `($__internal_4_$__cuda_sm70_shflsync_down_p) ;  /* 0x0000046000007944 */ /* 0x000fea0003c00000 */
[----:B-1----:R-:W-:Y:S01]  /*73c0*/  IMAD.MOV.U32 R191, RZ, RZ, R190 ;  /* 0x000000ffffbf7224 */ /* 0x002fe200078e00be */
[----:B------:R-:W-:Y:S05]  /*73d0*/  BRA `(.L_x_211) ;  /* 0xffffc85000007947 */ /* 0x000fea000383ffff */
.L_x_170:
[----:B------:R-:W-:Y:S01]  /*73e0*/  IMAD.MOV.U32 R149, RZ, RZ, R151 ;  /* 0x000000ffff957224 */ /* 0x000fe200078e0097 */
[----:B------:R-:W-:Y:S01]  /*73f0*/  MOV R148, 0x7440 ;  /* 0x0000744000947802 */ /* 0x000fe20000000f00 */
[----:B------:R-:W-:Y:S02]  /*7400*/  IMAD.MOV.U32 R190, RZ, RZ, 0x10 ;  /* 0x00000010ffbe7424 */ /* 0x000fe400078e00ff */
[----:B------:R-:W-:Y:S02]  /*7410*/  IMAD.MOV.U32 R194, RZ, RZ, 0x1f ;  /* 0x0000001fffc27424 */ /* 0x000fe400078e00ff */
[----:B------:R-:W-:Y:S02]  /*7420*/  IMAD.MOV.U32 R193, RZ, RZ, -0x1 ;  /* 0xffffffffffc17424 */ /* 0x000fe400078e00ff */
[----:B01----:R-:W-:Y:S05]  /*7430*/  CALL.REL.NOINC `($__internal_4_$__cuda_sm70_shflsync_down_p) ;  /* 0x000003e000007944 */ /* 0x003fea0003c00000 */
[----:B------:R-:W-:Y:S01]  /*7440*/  FADD.FTZ R150, R191, R150 ;  /* 0x00000096bf967221 */ /* 0x000fe20000010000 */
[----:B------:R-:W-:Y:S01]  /*7450*/  MOV R148, 0x74c0 ;  /* 0x000074c000947802 */ /* 0x000fe20000000f00 */
[----:B-1----:R-:W-:-:S02]  /*7460*/  FADD.FTZ R151, R151, R190 ;  /* 0x000000be97977221 */ /* 0x002fc40000010000 */
[----:B------:R-:W-:Y:S02]  /*7470*/  IMAD.MOV.U32 R190, RZ, RZ, 0x8 ;  /* 0x00000008ffbe7424 */ /* 0x000fe400078e00ff */
[----:B------:R-:W-:Y:S02]  /*7480*/  IMAD.MOV.U32 R194, RZ, RZ, 0x1f ;  /* 0x0000001fffc27424 */ /* 0x000fe400078e00ff */
[----:B------:R-:W-:Y:S02]  /*7490*/  IMAD.MOV.U32 R193, RZ, RZ, -0x1 ;  /* 0xffffffffffc17424 */ /* 0x000fe400078e00ff */
[----:B------:R-:W-:Y:S02]  /*74a0*/  IMAD.MOV.U32 R149, RZ, RZ, R150 ;  /* 0x000000ffff957224 */ /* 0x000fe400078e0096 */
[----:B------:R-:W-:Y:S05]  /*74b0*/  CALL.REL.NOINC `($__internal_4_$__cuda_sm70_shflsync_down_p) ;  /* 0x0000036000007944 */ /* 0x000fea0003c00000 */
[----:B-1----:R-:W-:Y:S01]  /*74c0*/  IMAD.MOV.U32 R191, RZ, RZ, R190 ;  /* 0x000000ffffbf7224 */ /* 0x002fe200078e00be */
[----:B------:R-:W-:Y:S01]  /*74d0*/  MOV R148, 0x7530 ;  /* 0x0000753000947802 */ /* 0x000fe20000000f00 */
[----:B------:R-:W-:Y:S02]  /*74e0*/  IMAD.MOV.U32 R149, RZ, RZ, R151 ;  /* 0x000000ffff957224 */ /* 0x000fe400078e0097 */
[----:B------:R-:W-:-:S02]  /*74f0*/  IMAD.MOV.U32 R190, RZ, RZ, 0x8 ;  /* 0x00000008ffbe7424 */ /* 0x000fc400078e00ff */
[----:B------:R-:W-:Y:S02]  /*7500*/  IMAD.MOV.U32 R194, RZ, RZ, 0x1f ;  /* 0x0000001fffc27424 */ /* 0x000fe400078e00ff */
[----:B------:R-:W-:Y:S02]  /*7510*/  IMAD.MOV.U32 R193, RZ, RZ, -0x1 ;  /* 0xffffffffffc17424 */ /* 0x000fe400078e00ff */
[----:B------:R-:W-:Y:S05]  /*7520*/  CALL.REL.NOINC `($__internal_4_$__cuda_sm70_shflsync_down_p) ;  /* 0x000002f000007944 */ /* 0x000fea0003c00000 */
[----:B------:R-:W-:Y:S01]  /*7530*/  FADD.FTZ R150, R191, R150 ;  /* 0x00000096bf967221 */ /* 0x000fe20000010000 */
[----:B------:R-:W-:Y:S01]  /*7540*/  MOV R148, 0x75b0 ;  /* 0x000075b000947802 */ /* 0x000fe20000000f00 */
[----:B-1----:R-:W-:Y:S02]  /*7550*/  FADD.FTZ R151, R151, R190 ;  /* 0x000000be97977221 */ /* 0x002fe40000010000 */
[----:B------:R-:W-:Y:S02]  /*7560*/  IMAD.MOV.U32 R190, RZ, RZ, 0x4 ;  /* 0x00000004ffbe7424 */ /* 0x000fe400078e00ff */
[----:B------:R-:W-:Y:S02]  /*7570*/  IMAD.MOV.U32 R194, RZ, RZ, 0x1f ;  /* 0x0000001fffc27424 */ /* 0x000fe400078e00ff */
[----:B------:R-:W-:-:S02]  /*7580*/  IMAD.MOV.U32 R193, RZ, RZ, -0x1 ;  /* 0xffffffffffc17424 */ /* 0x000fc400078e00ff */
[----:B------:R-:W-:Y:S02]  /*7590*/  IMAD.MOV.U32 R149, RZ, RZ, R150 ;  /* 0x000000ffff957224 */ /* 0x000fe400078e0096 */
[----:B------:R-:W-:Y:S05]  /*75a0*/  CALL.REL.NOINC `($__internal_4_$__cuda_sm70_shflsync_down_p) ;  /* 0x0000027000007944 */ /* 0x000fea0003c00000 */
[----:B-1----:R-:W-:Y:S01]  /*75b0*/  IMAD.MOV.U32 R191, RZ, RZ, R190 ;  /* 0x000000ffffbf7224 */ /* 0x002fe200078e00be */
[----:B------:R-:W-:Y:S01]  /*75c0*/  MOV R148, 0x7620 ;  /* 0x0000762000947802 */ /* 0x000fe20000000f00 */
[----:B------:R-:W-:Y:S02]  /*75d0*/  IMAD.MOV.U32 R149, RZ, RZ, R151 ;  /* 0x000000ffff957224 */ /* 0x000fe400078e0097 */
[----:B------:R-:W-:Y:S02]  /*75e0*/  IMAD.MOV.U32 R190, RZ, RZ, 0x4 ;  /* 0x00000004ffbe7424 */ /* 0x000fe400078e00ff */
[----:B------:R-:W-:Y:S02]  /*75f0*/  IMAD.MOV.U32 R194, RZ, RZ, 0x1f ;  /* 0x0000001fffc27424 */ /* 0x000fe400078e00ff */
[----:B------:R-:W-:Y:S02]  /*7600*/  IMAD.MOV.U32 R193, RZ, RZ, -0x1 ;  /* 0xffffffffffc17424 */ /* 0x000fe400078e00ff */
[----:B------:R-:W-:Y:S05]  /*7610*/  CALL.REL.NOINC `($__internal_4_$__cuda_sm70_shflsync_down_p) ;  /* 0x0000020000007944 */ /* 0x000fea0003c00000 */
        /* <DEDUP_REMOVED lines=30> */
[----:B-1----:R-:W-:Y:S01]  /*7800*/  IMAD.MOV.U32 R149, RZ, RZ, R190 ;  /* 0x000000ffff957224 */ /* 0x002fe200078e00be */
[----:B------:R-:W-:Y:S05]  /*7810*/  BRA `(.L_x_212) ;  /* 0xffffc53000007947 */ /* 0x000fea000383ffff */
        .weak           $__internal_4_$__cuda_sm70_shflsync_down_p
        .type           $__internal_4_$__cuda_sm70_shflsync_down_p,@function
        .size           $__internal_4_$__cuda_sm70_shflsync_down_p,(.L_x_3366 - $__internal_4_$__cuda_sm70_shflsync_down_p)
$__internal_4_$__cuda_sm70_shflsync_down_p:
[----:B------:R-:W-:Y:S04]  /*7820*/  WARPSYNC R193 ;  /* 0x000000c100007348 */ /* 0x000fe80003800000 */
[----:B------:R0:W1:Y:S02]  /*7830*/  SHFL.DOWN PT, R190, R149, R190, R194 ;  /* 0x080000be95be7389 */ /* 0x00006400000e00c2 */
[----:B0-----:R-:W-:-:S04]  /*7840*/  IMAD.MOV.U32 R149, RZ, RZ, 0x0 ;  /* 0x00000000ff957424 */ /* 0x001fc800078e00ff */
[----:B------:R-:W-:Y:S05]  /*7850*/  RET.REL.NODEC R148 `(_ZN10layer_norm31ln_parallel_residual_bwd_kernelINS_13Kernel_traitsI13__nv_bfloat16S2_S2_S2_fjLj7168ELj1ELj1ELj8ELj8ENS_18Kernel_traits_baseILj7168ES2_S2_S2_S2_fjLj256EEEEELb1ELb0ELb0EEEvNS_9BwdParamsE) ;  /* 0xffff87a094007950 */ /* 0x000fea0003c3ffff */
.L_x_213:
        /* <DEDUP_REMOVED lines=10> */
.L_x_3366:


//--------------------- .text._ZN10layer_norm31ln_parallel_residual_bwd_kernelINS_13Kernel_traitsI13__nv_bfloat16S2_S2_S2_fjLj7168ELj1ELj1ELj8ELj8ENS_18Kernel_traits_baseILj7168ES2_S2_S2_S2_fjLj256EEEEELb1ELb0ELb1EEEvNS_9BwdParamsE --------------------------
	.section	.text._ZN10layer_norm31ln_parallel_residual_bwd_kernelINS_13Kernel_traitsI13__nv_bfloat16S2_S2_S2_fjLj7168ELj1ELj1ELj8ELj8ENS_18Kernel_traits_baseILj7168ES2_S2_S2_S2_fjLj256EEEEELb1ELb0ELb1EEEvNS_9BwdParamsE,"ax",@progbits
	.sectioninfo	@"SHI_REGISTERS=255"
	.align	128
        .global         _ZN10layer_norm31ln_parallel_residual_bwd_kernelINS_13Kernel_traitsI13__nv_bfloat16S2_S2_S2_fjLj7168ELj1ELj1ELj8ELj8ENS_18Kernel_traits_baseILj7168ES2_S2_S2_S2_fjLj256EEEEELb1ELb0ELb1EEEvNS_9BwdParamsE
        .type           _ZN10layer_norm31ln_parallel_residual_bwd_kernelINS_13Kernel_traitsI13__nv_bfloat16S2_S2_S2_fjLj7168ELj1ELj1ELj8ELj8ENS_18Kernel_traits_baseILj7168ES2_S2_S2_S2_fjLj256EEEEELb1ELb0ELb1EEEvNS_9BwdParamsE,@function
        .size           _ZN10layer_norm31ln_parallel_residual_bwd_kernelINS_13Kernel_traitsI13__nv_bfloat16S2_S2_S2_fjLj7168ELj1ELj1ELj8ELj8ENS_18Kernel_traits_baseILj7168ES2_S2_S2_S2_fjLj256EEEEELb1ELb0ELb1EEEvNS_9BwdParamsE,(.L_x_3367 - _ZN10layer_norm31ln_parallel_residual_bwd_kernelINS_13Kernel_traitsI13__nv_bfloat16S2_S2_S2_fjLj7168ELj1ELj1ELj8ELj8ENS_18Kernel_traits_baseILj7168ES2_S2_S2_S2_fjLj256EEEEELb1ELb0ELb1EEEvNS_9BwdParamsE)
        .other          _ZN10layer_norm31ln_parallel_residual_bwd_kernelINS_13Kernel_traitsI13__nv_bfloat16S2_S2_S2_fjLj7168ELj1ELj1ELj8ELj8ENS_18Kernel_traits_baseILj7168ES2_S2_S2_S2_fjLj256EEEEELb1ELb0ELb1EEEvNS_9BwdParamsE,@"STO_CUDA_ENTRY STV_DEFAULT"
_ZN10layer_norm31ln_parallel_residual_bwd_kernelINS_13Kernel_traitsI13__nv_bfloat16S2_S2_S2_fjLj7168ELj1ELj1ELj8ELj8ENS_18Kernel_traits_baseILj7168ES2_S2_S2_S2_fjLj256EEEEELb1ELb0ELb1EEEvNS_9BwdParamsE:
.text._ZN10layer_norm31ln_parallel_residual_bwd_kernelINS_13Kernel_traitsI13__nv_bfloat16S2_S2_S2_fjLj7168ELj1ELj1ELj8ELj8ENS_18Kernel_traits_baseILj7168ES2_S2_S2_S2_fjLj256EEEEELb1ELb0ELb1EEEvNS_9BwdParamsE:
        /* <DEDUP_REMOVED lines=65> */
.L_x_214:
[----:B------:R-:W-:-:S05]  /*0410*/  IMAD.SHL.U32 R0, R0, 0x8, RZ ;  /* 0x0000000800007824 */ /* 0x000fca00078e00ff */
[----:B------:R-:W-:-:S04]  /*0420*/  LOP3.LUT R0, R0, 0x7f8, RZ, 0xc0, !PT ;  /* 0x000007f800007812 */ /* 0x000fc800078ec0ff */
[----:B------:R-:W-:-:S05]  /*0430*/  IADD3 R2, P0, R0, c[0x0][0x1b0], RZ ;  /* 0x00006c0000027a10 */ /* 0x000fca0007f1e0ff */
[----:B------:R-:W-:-:S05]  /*0440*/  IMAD.X R3, RZ, RZ, c[0x0][0x1b4], P0 ;  /* 0x00006d00ff037624 */ /* 0x000fca00000e06ff */
[----:B------:R-:W2:Y:S04]  /*0450*/  LDG.E.64 R6, [R2.64] ;  /* 0x0000000402067981 */ /* 0x000ea8000c1e1b00 */
[----:B------:R2:W3:Y:S04]  /*0460*/  LDG.E.64 R8, [R2.64+0x800] ;  /* 0x0008000402087981 */ /* 0x0004e8000c1e1b00 */
[----:B------:R2:W4:Y:S01]  /*0470*/  LDG.E.64 R24, [R2.64+0x1000] ;  /* 0x0010000402187981 */ /* 0x000522000c1e1b00 */
[----:B------:R-:W-:-:S03]  /*0480*/  IADD3 R4, P0, R0, c[0x0][0x1b8], RZ ;  /* 0x00006e0000047a10 */ /* 0x000fc60007f1e0ff */
[----:B------:R2:W5:Y:S02]  /*0490*/  LDG.E.64 R28, [R2.64+0x1800] ;  /* 0x00180004021c7981 */ /* 0x000564000c1e1b00 */
[----:B------:R-:W-:Y:S02]  /*04a0*/  IMAD.X R5, RZ, RZ, c[0x0][0x1bc], P0 ;  /* 0x00006f00ff057624 */ /* 0x000fe400000e06ff */
[----:B------:R2:W4:Y:S04]  /*04b0*/  LDG.E.64 R32, [R2.64+0x2000] ;  /* 0x0020000402207981 */ /* 0x000528000c1e1b00 */
[----:B------:R-:W4:Y:S04]  /*04c0*/  LDG.E.64 R20, [R4.64] ;  /* 0x0000000404147981 */ /* 0x000f28000c1e1b00 */
[----:B------:R-:W4:Y:S04]  /*04d0*/  LDG.E.64 R22, [R4.64+0x800] ;  /* 0x0008000404167981 */ /* 0x000f28000c1e1b00 */
[----:B------:R-:W4:Y:S04]  /*04e0*/  LDG.E.64 R26, [R4.64+0x1000] ;  /* 0x00100004041a7981 */ /* 0x000f28000c1e1b00 */
[----:B------:R-:W5:Y:S04]  /*04f0*/  LDG.E.64 R30, [R4.64+0x1800] ;  /* 0x00180004041e7981 */ /* 0x000f68000c1e1b00 */
[----:B------:R-:W5:Y:S04]  /*0500*/  LDG.E.64 R34, [R4.64+0x2000] ;  /* 0x0020000404227981 */ /* 0x000f68000c1e1b00 */
[----:B------:R2:W5:Y:S04]  /*0510*/  LDG.E.64 R250, [R2.64+0x2800] ;  /* 0x0028000402fa7981 */ /* 0x000568000c1e1b00 */
[----:B------:R2:W5:Y:S04]  /*0520*/  LDG.E.64 R242, [R2.64+0x3000] ;  /* 0x0030000402f27981 */ /* 0x000568000c1e1b00 */
[----:B------:R0:W5:Y:S04]  /*0530*/  LDG.E.64 R36, [R4.64+0x2800] ;  /* 0x0028000404247981 */ /* 0x000168000c1e1b00 */
[----:B------:R0:W5:Y:S01]  /*0540*/  LDG.E.64 R38, [R4.64+0x3000] ;  /* 0x0030000404267981 */ /* 0x000162000c1e1b00 */
[----:B------:R-:W-:Y:S01]  /*0550*/  HFMA2.MMA R181, -RZ, RZ, 0, 0 ;  /* 0x00000000ffb57435 */ /* 0x000fe200000001ff */
[----:B------:R-:W-:Y:S01]  /*0560*/  IMAD.MOV.U32 R67, RZ, RZ, 0x1 ;  /* 0x00000001ff437424 */ /* 0x000fe200078e00ff */
[----:B------:R-:W-:Y:S01]  /*0570*/  CS2R R226, SRZ ;  /* 0x0000000000e27805 */ /* 0x000fe2000001ff00 */
[----:B------:R-:W-:Y:S01]  /*0580*/  IMAD.MOV.U32 R228, RZ, RZ, RZ ;  /* 0x000000ffffe47224 */ /* 0x000fe200078e00ff */
[----:B------:R-:W-:Y:S01]  /*0590*/  CS2R R224, SRZ ;  /* 0x0000000000e07805 */ /* 0x000fe2000001ff00 */
[----:B------:R-:W-:Y:S01]  /*05a0*/  IMAD.MOV.U32 R223, RZ, RZ, RZ ;  /* 0x000000ffffdf7224 */ /* 0x000fe200078e00ff */
[----:B------:R-:W-:Y:S01]  /*05b0*/  CS2R R172, SRZ ;  /* 0x0000000000ac7805 */ /* 0x000fe2000001ff00 */
[----:B------:R-:W-:Y:S01]  /*05c0*/  IMAD.MOV.U32 R221, RZ, RZ, RZ ;  /* 0x000000ffffdd7224 */ /* 0x000fe200078e00ff */
[----:B------:R-:W-:Y:S01]  /*05d0*/  CS2R R170, SRZ ;  /* 0x0000000000aa7805 */ /* 0x000fe2000001ff00 */
[----:B------:R-:W-:Y:S01]  /*05e0*/  CS2R R168, SRZ ;  /* 0x0000000000a87805 */ /* 0x000fe2000001ff00 */
[----:B------:R-:W-:Y:S01]  /*05f0*/  CS2R R166, SRZ ;  /* 0x0000000000a67805 */ /* 0x000fe2000001ff00 */
[----:B------:R-:W-:Y:S01]  /*0600*/  IMAD.MOV.U32 R156, RZ, RZ, RZ ;  /* 0x000000ffff9c7224 */ /* 0x000fe200078e00ff */
[----:B------:R-:W-:Y:S01]  /*0610*/  CS2R R154, SRZ ;  /* 0x00000000009a7805 */ /* 0x000fe2000001ff00 */
[----:B------:R-:W-:Y:S01]  /*0620*/  CS2R R152, SRZ ;  /* 0x0000000000987805 */ /* 0x000fe2000001ff00 */
[----:B------:R-:W-:Y:S01]  /*0630*/  IMAD.MOV.U32 R217, RZ, RZ, RZ ;  /* 0x000000ffffd97224 */ /* 0x000fe200078e00ff */
        /* <DEDUP_REMOVED lines=37> */
[----:B------:R-:W-:-:S03]  /*0890*/  PRMT R0, RZ, 0x5410, R7 ;  /* 0x00005410ff007816 */ /* 0x000fc60000000007 */
[----:B------:R3:W-:Y:S04]  /*08a0*/  STL [R1+0x94], R2 ;  /* 0x0000940201007387 */ /* 0x0007e80000100800 */
[----:B------:R1:W-:Y:S01]  /*08b0*/  STL [R1+0x84], R0 ;  /* 0x0000840001007387 */ /* 0x0003e20000100800 */
[----:B---3--:R-:W-:Y:S02]  /*08c0*/  PRMT R2, RZ, 0x5410, R8 ;  /* 0x00005410ff027816 */ /* 0x008fe40000000008 */
[----:B-1----:R-:W-:-:S03]  /*08d0*/  PRMT R0, RZ, 0x5410, R9 ;  /* 0x00005410ff007816 */ /* 0x002fc60000000009 */
[----:B------:R4:W-:Y:S04]  /*08e0*/  STL [R1+0x74], R2 ;  /* 0x0000740201007387 */ /* 0x0009e80000100800 */
[----:B------:R1:W-:Y:S01]  /*08f0*/  STL [R1+0x64], R0 ;  /* 0x0000640001007387 */ /* 0x0003e20000100800 */
[----:B----4-:R-:W-:Y:S02]  /*0900*/  PRMT R2, RZ, 0x5410, R24 ;  /* 0x00005410ff027816 */ /* 0x010fe40000000018 */
[----:B-1----:R-:W-:-:S03]  /*0910*/  PRMT R0, RZ, 0x5410, R25 ;  /* 0x00005410ff007816 */ /* 0x002fc60000000019 */
[----:B------:R5:W-:Y:S04]  /*0920*/  STL [R1+0x54], R2 ;  /* 0x0000540201007387 */ /* 0x000be80000100800 */
[----:B------:R1:W-:Y:S01]  /*0930*/  STL [R1+0x44], R0 ;  /* 0x0000440001007387 */ /* 0x0003e20000100800 */
[----:B-----5:R-:W-:Y:S02]  /*0940*/  PRMT R2, RZ, 0x5410, R28 ;  /* 0x00005410ff027816 */ /* 0x020fe4000000001c */
[----:B-1----:R-:W-:-:S03]  /*0950*/  PRMT R0, RZ, 0x5410, R29 ;  /* 0x00005410ff007816 */ /* 0x002fc6000000001d */
[----:B------:R-:W-:Y:S01]  /*0960*/  STL [R1+0x34], R2 ;  /* 0x0000340201007387 */ /* 0x000fe20000100800 */
[----:B------:R-:W-:-:S03]  /*0970*/  PRMT R3, RZ, 0x5410, R32 ;  /* 0x00005410ff037816 */ /* 0x000fc60000000020 */
[----:B------:R1:W-:Y:S04]  /*0980*/  STL [R1+0x24], R0 ;  /* 0x0000240001007387 */ /* 0x0003e80000100800 */
[----:B------:R2:W-:Y:S01]  /*0990*/  STL [R1+0x14], R3 ;  /* 0x0000140301007387 */ /* 0x0005e20000100800 */
[----:B-1----:R-:W-:-:S05]  /*09a0*/  PRMT R0, RZ, 0x5410, R33 ;  /* 0x00005410ff007816 */ /* 0x002fca0000000021 */
[----:B------:R1:W-:Y:S01]  /*09b0*/  STL [R1+0x4], R0 ;  /* 0x0000040001007387 */ /* 0x0003e20000100800 */
[----:B--2---:R-:W-:Y:S02]  /*09c0*/  PRMT R3, RZ, 0x5410, R21 ;  /* 0x00005410ff037816 */ /* 0x004fe40000000015 */
[----:B-1----:R-:W-:-:S05]  /*09d0*/  PRMT R0, RZ, 0x5410, R20 ;  /* 0x00005410ff007816 */ /* 0x002fca0000000014 */
[----:B------:R1:W-:Y:S04]  /*09e0*/  STL [R1+0x90], R0 ;  /* 0x0000900001007387 */ /* 0x0003e80000100800 */
[----:B------:R2:W-:Y:S01]  /*09f0*/  STL [R1+0x80], R3 ;  /* 0x0000800301007387 */ /* 0x0005e20000100800 */
[----:B-1----:R-:W-:Y:S02]  /*0a00*/  PRMT R0, RZ, 0x5410, R22 ;  /* 0x00005410ff007816 */ /* 0x002fe40000000016 */
[----:B--2---:R-:W-:-:S03]  /*0a10*/  PRMT R3, RZ, 0x5410, R23 ;  /* 0x00005410ff037816 */ /* 0x004fc60000000017 */
[----:B------:R1:W-:Y:S01]  /*0a20*/  STL [R1+0x70], R0 ;  /* 0x0000700001007387 */ /* 0x0003e20000100800 */
[----:B------:R-:W-:-:S03]  /*0a30*/  PRMT R19, RZ, 0x5410, R31 ;  /* 0x00005410ff137816 */ /* 0x000fc6000000001f */
[----:B------:R2:W-:Y:S01]  /*0a40*/  STL [R1+0x60], R3 ;  /* 0x0000600301007387 */ /* 0x0005e20000100800 */
[----:B-1----:R-:W-:Y:S02]  /*0a50*/  PRMT R0, RZ, 0x5410, R26 ;  /* 0x00005410ff007816 */ /* 0x002fe4000000001a */
[----:B--2---:R-:W-:-:S03]  /*0a60*/  PRMT R3, RZ, 0x5410, R27 ;  /* 0x00005410ff037816 */ /* 0x004fc6000000001b */
[----:B------:R1:W-:Y:S01]  /*0a70*/  STL [R1+0x50], R0 ;  /* 0x0000500001007387 */ /* 0x0003e20000100800 */
[--C-:B------:R-:W-:Y:S02]  /*0a80*/  SHF.R.U64 R18, R6, 0x10, R7.reuse ;  /* 0x0000001006127819 */ /* 0x100fe40000001207 */
[----:B------:R-:W-:Y:S01]  /*0a90*/  SHF.R.U32.HI R16, RZ, 0x10, R7 ;  /* 0x00000010ff107819 */ /* 0x000fe20000011607 */
[----:B------:R-:W-:Y:S01]  /*0aa0*/  STL [R1+0x40], R3 ;  /* 0x0000400301007387 */ /* 0x000fe20000100800 */
[----:B------:R-:W-:Y:S02]  /*0ab0*/  SHF.R.U64 R17, R20, 0x10, R21 ;  /* 0x0000001014117819 */ /* 0x000fe40000001215 */
[----:B-1----:R-:W-:Y:S02]  /*0ac0*/  PRMT R0, RZ, 0x5410, R30 ;  /* 0x00005410ff007816 */ /* 0x002fe4000000001e */
[--C-:B------:R-:W-:Y:S02]  /*0ad0*/  SHF.R.U64 R14, R8, 0x10, R9.reuse ;  /* 0x00000010080e7819 */ /* 0x100fe40000001209 */
[----:B------:R-:W-:Y:S01]  /*0ae0*/  PRMT R20, RZ, 0x5410, R34 ;  /* 0x00005410ff147816 */ /* 0x000fe20000000022 */
[----:B------:R-:W-:Y:S01]  /*0af0*/  STL [R1+0x30], R0 ;  /* 0x0000300001007387 */ /* 0x000fe20000100800 */
[----:B------:R-:W-:-:S03]  /*0b00*/  SHF.R.U32.HI R12, RZ, 0x10, R9 ;  /* 0x00000010ff0c7819 */ /* 0x000fc60000011609 */
[----:B------:R1:W-:Y:S01]  /*0b10*/  STL [R1+0x20], R19 ;  /* 0x0000201301007387 */ /* 0x0003e20000100800 */
[--C-:B------:R-:W-:Y:S02]  /*0b20*/  SHF.R.U64 R10, R24, 0x10, R25.reuse ;  /* 0x00000010180a7819 */ /* 0x100fe40000001219 */
[----:B------:R-:W-:Y:S02]  /*0b30*/  PRMT R18, RZ, 0x5410, R18 ;  /* 0x00005410ff127816 */ /* 0x000fe40000000012 */
[----:B------:R-:W-:Y:S02]  /*0b40*/  SHF.R.U32.HI R8, RZ, 0x10, R25 ;  /* 0x00000010ff087819 */ /* 0x000fe40000011619 */
[----:B------:R-:W-:Y:S02]  /*0b50*/  PRMT R16, RZ, 0x5410, R16 ;  /* 0x00005410ff107816 */ /* 0x000fe40000000010 */
[----:B-1----:R-:W-:Y:S01]  /*0b60*/  PRMT R19, RZ, 0x5410, R35 ;  /* 0x00005410ff137816 */ /* 0x002fe20000000023 */
[----:B------:R-:W-:Y:S01]  /*0b70*/  STL [R1+0x10], R20 ;  /* 0x0000101401007387 */ /* 0x000fe20000100800 */
[----:B------:R-:W-:-:S02]  /*0b80*/  SHF.R.U64 R6, R28, 0x10, R29 ;  /* 0x000000101c067819 */ /* 0x000fc4000000121d */
[----:B------:R-:W-:Y:S01]  /*0b90*/  PRMT R14, RZ, 0x5410, R14 ;  /* 0x00005410ff0e7816 */ /* 0x000fe2000000000e */
[----:B------:R-:W-:Y:S01]  /*0ba0*/  STL [R1], R19 ;  /* 0x0000001301007387 */ /* 0x000fe20000100800 */
[----:B0-----:R-:W-:Y:S02]  /*0bb0*/  SHF.R.U32.HI R4, RZ, 0x10, R29 ;  /* 0x00000010ff047819 */ /* 0x001fe4000001161d */
[----:B------:R-:W-:Y:S01]  /*0bc0*/  PRMT R12, RZ, 0x5410, R12 ;  /* 0x00005410ff0c7816 */ /* 0x000fe2000000000c */
[----:B------:R-:W-:Y:S01]  /*0bd0*/  STL [R1+0x8c], R18 ;  /* 0x00008c1201007387 */ /* 0x000fe20000100800 */
[----:B------:R-:W-:Y:S02]  /*0be0*/  SHF.R.U64 R2, R32, 0x10, R33 ;  /* 0x0000001020027819 */ /* 0x000fe40000001221 */
[----:B------:R-:W-:Y:S01]  /*0bf0*/  PRMT R10, RZ, 0x5410, R10 ;  /* 0x00005410ff0a7816 */ /* 0x000fe2000000000a */
[----:B------:R-:W-:Y:S01]  /*0c00*/  STL [R1+0x7c], R16 ;  /* 0x00007c1001007387 */ /* 0x000fe20000100800 */
[----:B------:R-:W-:-:S02]  /*0c10*/  PRMT R8, RZ, 0x5410, R8 ;  /* 0x00005410ff087816 */ /* 0x000fc40000000008 */
[----:B------:R-:W-:Y:S01]  /*0c20*/  PRMT R6, RZ, 0x5410, R6 ;  /* 0x00005410ff067816 */ /* 0x000fe20000000006 */
[----:B------:R-:W-:Y:S01]  /*0c30*/  STL [R1+0x6c], R14 ;  /* 0x00006c0e01007387 */ /* 0x000fe20000100800 */
[----:B------:R-:W-:Y:S02]  /*0c40*/  PRMT R4, RZ, 0x5410, R4 ;  /* 0x00005410ff047816 */ /* 0x000fe40000000004 */
[----:B------:R-:W-:Y:S01]  /*0c50*/  PRMT R2, RZ, 0x5410, R2 ;  /* 0x00005410ff027816 */ /* 0x000fe20000000002 */
[----:B------:R-:W-:Y:S01]  /*0c60*/  STL [R1+0x5c], R12 ;  /* 0x00005c0c01007387 */ /* 0x000fe20000100800 */
[----:B------:R-:W-:-:S03]  /*0c70*/  SHF.R.U32.HI R15, RZ, 0x10, R21 ;  /* 0x00000010ff0f7819 */ /* 0x000fc60000011615 */
[----:B------:R-:W-:Y:S04]  /*0c80*/  STL [R1+0x4c], R10 ;  /* 0x00004c0a01007387 */ /* 0x000fe80000100800 */
[----:B------:R-:W-:Y:S01]  /*0c90*/  STL [R1+0x3c], R8 ;  /* 0x00003c0801007387 */ /* 0x000fe20000100800 */
[----:B------:R-:W-:-:S03]  /*0ca0*/  SHF.R.U64 R13, R22, 0x10, R23 ;  /* 0x00000010160d7819 */ /* 0x000fc60000001217 */
[----:B------:R-:W-:Y:S01]  /*0cb0*/  STL [R1+0x2c], R6 ;  /* 0x00002c0601007387 */ /* 0x000fe20000100800 */
[----:B------:R-:W-:-:S03]  /*0cc0*/  SHF.R.U32.HI R11, RZ, 0x10, R23 ;  /* 0x00000010ff0b7819 */ /* 0x000fc60000011617 */
[----:B------:R0:W-:Y:S01]  /*0cd0*/  STL [R1+0x1c], R4 ;  /* 0x00001c0401007387 */ /* 0x0001e20000100800 */
[----:B------:R-:W-:-:S03]  /*0ce0*/  SHF.R.U64 R9, R26, 0x10, R27 ;  /* 0x000000101a097819 */ /* 0x000fc6000000121b */
[----:B------:R1:W-:Y:S01]  /*0cf0*/  STL [R1+0xc], R2 ;  /* 0x00000c0201007387 */ /* 0x0003e20000100800 */
[----:B0-----:R-:W-:Y:S02]  /*0d00*/  PRMT R4, RZ, 0x5410, R17 ;  /* 0x00005410ff047816 */ /* 0x001fe40000000011 */
[----:B-1----:R-:W-:-:S03]  /*0d10*/  PRMT R2, RZ, 0x5410, R15 ;  /* 0x00005410ff027816 */ /* 0x002fc6000000000f */
[----:B------:R0:W-:Y:S01]  /*0d20*/  STL [R1+0x88], R4 ;  /* 0x0000880401007387 */ /* 0x0001e20000100800 */
[----:B------:R-:W-:Y:S02]  /*0d30*/  PRMT R6, RZ, 0x5410, R13 ;  /* 0x00005410ff067816 */ /* 0x000fe4000000000d */
[----:B------:R-:W-:Y:S01]  /*0d40*/  SHF.R.U32.HI R7, RZ, 0x10, R27 ;  /* 0x00000010ff077819 */ /* 0x000fe2000001161b */
[----:B------:R1:W-:Y:S01]  /*0d50*/  STL [R1+0x78], R2 ;  /* 0x0000780201007387 */ /* 0x0003e20000100800 */
[--C-:B------:R-:W-:Y:S02]  /*0d60*/  SHF.R.U64 R5, R30, 0x10, R31.reuse ;  /* 0x000000101e057819 */ /* 0x100fe4000000121f */
[----:B------:R-:W-:Y:S02]  /*0d70*/  SHF.R.U32.HI R3, RZ, 0x10, R31 ;  /* 0x00000010ff037819 */ /* 0x000fe4000001161f */
[----:B0-----:R-:W-:Y:S01]  /*0d80*/  PRMT R4, RZ, 0x5410, R11 ;  /* 0x00005410ff047816 */ /* 0x001fe2000000000b */
[----:B------:R0:W-:Y:S01]  /*0d90*/  STL [R1+0x68], R6 ;  /* 0x0000680601007387 */ /* 0x0001e20000100800 */
[----:B-1----:R-:W-:-:S03]  /*0da0*/  PRMT R2, RZ, 0x5410, R9 ;  /* 0x00005410ff027816 */ /* 0x002fc60000000009 */
[----:B------:R1:W-:Y:S01]  /*0db0*/  STL [R1+0x58], R4 ;  /* 0x0000580401007387 */ /* 0x0003e20000100800 */
[----:B------:R-:W-:-:S03]  /*0dc0*/  SHF.R.U64 R0, R34, 0x10, R35 ;  /* 0x0000001022007819 */ /* 0x000fc60000001223 */
[----:B------:R2:W-:Y:S01]  /*0dd0*/  STL [R1+0x48], R2 ;  /* 0x0000480201007387 */ /* 0x0005e20000100800 */
[----:B0-----:R-:W-:Y:S02]  /*0de0*/  PRMT R6, RZ, 0x5410, R7 ;  /* 0x00005410ff067816 */ /* 0x001fe40000000007 */
[----:B------:R-:W-:Y:S02]  /*0df0*/  PRMT R0, RZ, 0x5410, R0 ;  /* 0x00005410ff007816 */ /* 0x000fe40000000000 */
[----:B-1----:R-:W-:Y:S01]  /*0e00*/  PRMT R4, RZ, 0x5410, R5 ;  /* 0x00005410ff047816 */ /* 0x002fe20000000005 */
[----:B------:R0:W-:Y:S01]  /*0e10*/  STL [R1+0x38], R6 ;  /* 0x0000380601007387 */ /* 0x0001e20000100800 */
[----:B--2---:R-:W-:-:S03]  /*0e20*/  PRMT R2, RZ, 0x5410, R3 ;  /* 0x00005410ff027816 */ /* 0x004fc60000000003 */
[----:B------:R0:W-:Y:S04]  /*0e30*/  STL [R1+0x28], R4 ;  /* 0x0000280401007387 */ /* 0x0001e80000100800 */
[----:B------:R0:W-:Y:S04]  /*0e40*/  STL [R1+0x18], R2 ;  /* 0x0000180201007387 */ /* 0x0001e80000100800 */
[----:B------:R0:W-:Y:S01]  /*0e50*/  STL [R1+0x8], R0 ;  /* 0x0000080001007387 */ /* 0x0001e20000100800 */
[--C-:B------:R-:W-:Y:S02]  /*0e60*/  SHF.R.U64 R248, R250, 0x10, R251.reuse ;  /* 0x00000010faf87819 */ /* 0x100fe400000012fb */
[----:B------:R-:W-:-:S02]  /*0e70*/  SHF.R.U32.HI R244, RZ, 0x10, R251 ;  /* 0x00000010fff47819 */ /* 0x000fc400000116fb */
[----:B------:R-:W-:Y:S02]  /*0e80*/  PRMT R246, RZ, 0x5410, R251 ;  /* 0x00005410fff67816 */ /* 0x000fe400000000fb */
[--C-:B------:R-:W-:Y:S02]  /*0e90*/  SHF.R.U64 R240, R242, 0x10, R243.reuse ;  /* 0x00000010f2f07819 */ /* 0x100fe400000012f3 */
[--C-:B------:R-:W-:Y:S02]  /*0ea0*/  SHF.R.U32.HI R234, RZ, 0x10, R243.reuse ;  /* 0x00000010ffea7819 */ /* 0x100fe400000116f3 */
[----:B------:R-:W-:Y:S02]  /*0eb0*/  PRMT R236, RZ, 0x5410, R243 ;  /* 0x00005410ffec7816 */ /* 0x000fe400000000f3 */
[----:B------:R-:W-:Y:S02]  /*0ec0*/  SHF.R.U32.HI R252, RZ, 0x10, R33 ;  /* 0x00000010fffc7819 */ /* 0x000fe40000011621 */
[----:B------:R-:W-:-:S02]  /*0ed0*/  SHF.R.U32.HI R251, RZ, 0x10, R35 ;  /* 0x00000010fffb7819 */ /* 0x000fc40000011623 */
[--C-:B------:R-:W-:Y:S02]  /*0ee0*/  SHF.R.U64 R247, R36, 0x10, R37.reuse ;  /* 0x0000001024f77819 */ /* 0x100fe40000001225 */
[----:B------:R-:W-:Y:S02]  /*0ef0*/  SHF.R.U32.HI R243, RZ, 0x10, R37 ;  /* 0x00000010fff37819 */ /* 0x000fe40000011625 */
[--C-:B------:R-:W-:Y:S02]  /*0f00*/  SHF.R.U64 R237, R38, 0x10, R39.reuse ;  /* 0x0000001026ed7819 */ /* 0x100fe40000001227 */
[----:B------:R-:W-:Y:S01]  /*0f10*/  SHF.R.U32.HI R229, RZ, 0x10, R39 ;  /* 0x00000010ffe57819 */ /* 0x000fe20000011627 */
[----:B------:R-:W-:Y:S01]  /*0f20*/  CS2R R34, SRZ ;  /* 0x0000000000227805 */ /* 0x000fe2000001ff00 */
        /* <DEDUP_REMOVED lines=12> */
[----:B------:R-:W-:Y:S01]  /*0ff0*/  CS2R R24, SRZ ;  /* 0x0000000000187805 */ /* 0x000fe2000001ff00 */
[----:B------:R-:W-:Y:S01]  /*1000*/  CS2R R22, SRZ ;  /* 0x0000000000167805 */ /* 0x000fe2000001ff00 */
[----:B------:R-:W-:Y:S01]  /*1010*/  CS2R R20, SRZ ;  /* 0x0000000000147805 */ /* 0x000fe2000001ff00 */
        /* <DEDUP_REMOVED lines=11> */
.L_x_233:
[----:B------:R-:W0:Y:S01]  /*10d0*/  S2R R230, SR_TID.X ;  /* 0x0000000000e67919 */ /* 0x000e220000002100 */
[----:B------:R-:W-:Y:S02]  /*10e0*/  IMAD R12, R157, c[0x0][0x168], RZ ;  /* 0x00005a009d0c7a24 */ /* 0x000fe400078e02ff */
[----:B------:R-:W-:Y:S01]  /*10f0*/  IMAD.MOV.U32 R192, RZ, RZ, 0x8 ;  /* 0x00000008ffc07424 */ /* 0x000fe200078e00ff */
[----:B------:R-:W2:Y:S02]  /*1100*/  LDL R199, [R1+0x90] ;  /* 0x0000900001c77983 */ /* 0x000ea40000100800 */
[----:B------:R-:W-:-:S02]  /*1110*/  SHF.R.S32.HI R13, RZ, 0x1f, R12 ;  /* 0x0000001fff0d7819 */ /* 0x000fc4000001140c */
[----:B------:R-:W3:Y:S02]  /*1120*/  LDL R198, [R1+0x94] ;  /* 0x0000940001c67983 */ /* 0x000ee40000100800 */
[----:B------:R-:W-:Y:S01]  /*1130*/  LEA.HI R13, R13, R12, RZ, 0x2 ;  /* 0x0000000c0d0d7211 */ /* 0x000fe200078f10ff */
[----:B------:R-:W-:Y:S01]  /*1140*/  IMAD.MOV.U32 R14, RZ, RZ, 0x4 ;  /* 0x00000004ff0e7424 */ /* 0x000fe200078e00ff */
[----:B------:R-:W-:Y:S01]  /*1150*/  ISETP.NE.U32.AND P1, PT, RZ, c[0x0][0x218], PT ;  /* 0x00008600ff007a0c */ /* 0x000fe20003f25070 */
[----:B------:R-:W4:Y:S01]  /*1160*/  LDL R203, [R1+0x88] ;  /* 0x0000880001cb7983 */ /* 0x000f220000100800 */
[----:B------:R-:W-:Y:S02]  /*1170*/  ISETP.NE.U32.AND P2, PT, RZ, c[0x0][0x250], PT ;  /* 0x00009400ff007a0c */ /* 0x000fe40003f45070 */
[----:B------:R-:W-:Y:S01]  /*1180*/  LOP3.LUT P3, RZ, R67, 0xff, RZ, 0xc0, !PT ;  /* 0x000000ff43ff7812 */ /* 0x000fe2000786c0ff */
[----:B------:R-:W2:Y:S04]  /*1190*/  LDL R202, [R1+0x8c] ;  /* 0x00008c0001ca7983 */ /* 0x000ea80000100800 */
[----:B------:R-:W2:Y:S01]  /*11a0*/  LDL R201, [R1+0x80] ;  /* 0x0000800001c97983 */ /* 0x000ea20000100800 */
[----:B0-----:R-:W-:-:S03]  /*11b0*/  LOP3.LUT R188, R230, 0xff, RZ, 0xc0, !PT ;  /* 0x000000ffe6bc7812 */ /* 0x001fc600078ec0ff */
[----:B------:R-:W2:Y:S01]  /*11c0*/  LDL R200, [R1+0x84] ;  /* 0x0000840001c87983 */ /* 0x000ea20000100800 */
[----:B------:R-:W-:Y:S01]  /*11d0*/  LEA.HI.SX32 R188, R13, R188, 0x1e ;  /* 0x000000bc0dbc7211 */ /* 0x000fe200078ff2ff */
[----:B------:R-:W-:Y:S02]  /*11e0*/  IMAD.WIDE R12, R157, R14, c[0x0][0x1a0] ;  /* 0x000068009d0c7625 */ /* 0x000fe400078e020e */
[----:B------:R-:W2:Y:S01]  /*11f0*/  LDL R207, [R1+0x70] ;  /* 0x0000700001cf7983 */ /* 0x000ea20000100800 */
[C---:B------:R-:W-:Y:S01]  /*1200*/  IADD3 R186, R188.reuse, 0x100, RZ ;  /* 0x00000100bcba7810 */ /* 0x040fe20007ffe0ff */
[CC--:B------:R-:W-:Y:S02]  /*1210*/  IMAD.WIDE.U32 R128, R188.reuse, R192.reuse, c[0x0][0x208] ;  /* 0x00008200bc807625 */ /* 0x0c0fe400078e00c0 */
[----:B------:R0:W2:Y:S01]  /*1220*/  LDG.E R189, [R12.64] ;  /* 0x000000040cbd7981 */ /* 0x0000a2000c1e1900 */
[----:B------:R-:W-:Y:S01]  /*1230*/  SHF.R.U32.HI R17, RZ, 0x1d, R188 ;  /* 0x0000001dff117819 */ /* 0x000fe200000116bc */
[----:B------:R-:W-:-:S02]  /*1240*/  IMAD.WIDE.U32 R134, R188, R192, c[0x0][0x210] ;  /* 0x00008400bc867625 */ /* 0x000fc400078e00c0 */
[----:B------:R-:W2:Y:S02]  /*1250*/  LDL R206, [R1+0x74] ;  /* 0x0000740001ce7983 */ /* 0x000ea40000100800 */
[----:B------:R-:W-:Y:S02]  /*1260*/  IMAD.SHL.U32 R18, R188, 0x8, RZ ;  /* 0x00000008bc127824 */ /* 0x000fe400078e00ff */
[----:B------:R-:W2:Y:S04]  /*1270*/  LDG.E.64 R128, [R128.64] ;  /* 0x0000000480807981 */ /* 0x000ea8000c1e1b00 */
[----:B------:R-:W3:Y:S01]  /*1280*/  LDG.E.64 R134, [R134.64] ;  /* 0x0000000486867981 */ /* 0x000ee2000c1e1b00 */
[----:B0-----:R-:W-:Y:S01]  /*1290*/  IMAD.WIDE R12, R157, R14, c[0x0][0x1a8] ;  /* 0x00006a009d0c7625 */ /* 0x001fe200078e020e */
[----:B------:R-:W-:-:S02]  /*12a0*/  IADD3 R122, P0, R18, c[0x0][0x188], RZ ;  /* 0x00006200127a7a10 */ /* 0x000fc40007f1e0ff */
[----:B------:R-:W-:Y:S01]  /*12b0*/  IADD3 R151, R188, 0x200, RZ ;  /* 0x00000200bc977810 */ /* 0x000fe20007ffe0ff */
[----:B------:R-:W-:Y:S01]  /*12c0*/  IMAD.SHL.U32 R15, R186, 0x8, RZ ;  /* 0x00000008ba0f7824 */ /* 0x000fe200078e00ff */
[----:B------:R-:W-:Y:S01]  /*12d0*/  ISETP.NE.AND.EX P1, PT, RZ, c[0x0][0x21c], PT, P1 ;  /* 0x00008700ff007a0c */ /* 0x000fe20003f25310 */
[----:B------:R0:W4:Y:S01]  /*12e0*/  LDG.E R16, [R12.64] ;  /* 0x000000040c107981 */ /* 0x000122000c1e1900 */
[----:B------:R-:W-:Y:S02]  /*12f0*/  IADD3.X R123, R17, c[0x0][0x18c], RZ, P0, !PT ;  /* 0x00006300117b7a10 */ /* 0x000fe400007fe4ff */
[----:B------:R-:W-:Y:S01]  /*1300*/  SHF.R.U32.HI R14, RZ, 0x1d, R186 ;  /* 0x0000001dff0e7819 */ /* 0x000fe200000116ba */
[----:B------:R-:W4:Y:S01]  /*1310*/  LDL R211, [R1+0x68] ;  /* 0x0000680001d37983 */ /* 0x000f220000100800 */
[----:B------:R-:W-:Y:S02]  /*1320*/  IADD3 R126, P0, R15, c[0x0][0x188], RZ ;  /* 0x000062000f7e7a10 */ /* 0x000fe40007f1e0ff */
[----:B------:R-:W-:Y:S01]  /*1330*/  ISETP.NE.AND.EX P2, PT, RZ, c[0x0][0x254], PT, P2 ;  /* 0x00009500ff007a0c */ /* 0x000fe20003f45320 */
[----:B------:R-:W-:Y:S01]  /*1340*/  IMAD.SHL.U32 R147, R188, 0x4, RZ ;  /* 0x00000004bc937824 */ /* 0x000fe200078e00ff */
[----:B------:R-:W4:Y:S01]  /*1350*/  LDL R210, [R1+0x6c] ;  /* 0x00006c0001d27983 */ /* 0x000f220000100800 */
[----:B0-----:R-:W-:Y:S01]  /*1360*/  IMAD.SHL.U32 R13, R151, 0x8, RZ ;  /* 0x00000008970d7824 */ /* 0x001fe200078e00ff */
[----:B------:R-:W-:-:S02]  /*1370*/  IADD3.X R127, R14, c[0x0][0x18c], RZ, P0, !PT ;  /* 0x000063000e7f7a10 */ /* 0x000fc400007fe4ff */
[----:B------:R-:W-:Y:S01]  /*1380*/  SHF.R.U32.HI R12, RZ, 0x1d, R151 ;  /* 0x0000001dff0c7819 */ /* 0x000fe20000011697 */
[----:B------:R-:W4:Y:S01]  /*1390*/  LDL R209, [R1+0x60] ;  /* 0x0000600001d17983 */ /* 0x000f220000100800 */
[----:B------:R-:W-:Y:S02]  /*13a0*/  IADD3 R124, P0, R13, c[0x0][0x188], RZ ;  /* 0x000062000d7c7a10 */ /* 0x000fe40007f1e0ff */
[----:B------:R-:W-:Y:S01]  /*13b0*/  SHF.R.U32.HI R149, RZ, 0x1e, R188 ;  /* 0x0000001eff957819 */ /* 0x000fe200000116bc */
[----:B------:R-:W4:Y:S01]  /*13c0*/  LDL R208, [R1+0x64] ;  /* 0x0000640001d07983 */ /* 0x000f220000100800 */
[----:B------:R-:W-:Y:S02]  /*13d0*/  IADD3.X R125, R12, c[0x0][0x18c], RZ, P0, !PT ;  /* 0x000063000c7d7a10 */ /* 0x000fe400007fe4ff */
[C---:B------:R-:W-:Y:S01]  /*13e0*/  @P1 LEA R64, P0, R188.reuse, c[0x0][0x218], 0x3 ;  /* 0x00008600bc401a11 */ /* 0x040fe200078018ff */
[----:B------:R-:W-:Y:S01]  /*13f0*/  ULDC.U8 UR6, c[0x0][0x1f0] ;  /* 0x00007c0000067ab9 */ /* 0x000fe20000000000 */
[C---:B------:R-:W-:Y:S01]  /*1400*/  IADD3 R164, R188.reuse, 0x300, RZ ;  /* 0x00000300bca47810 */ /* 0x040fe20007ffe0ff */
[----:B------:R-:W4:Y:S01]  /*1410*/  LDL R213, [R1+0x48] ;  /* 0x0000480001d57983 */ /* 0x000f220000100800 */
[----:B------:R-:W-:-:S02]  /*1420*/  @P1 LEA.HI.X R65, R188, c[0x0][0x21c], RZ, 0x3, P0 ;  /* 0x00008700bc411a11 */ /* 0x000fc400000f1cff */
[----:B------:R-:W-:Y:S01]  /*1430*/  @P2 IADD3 R66, P0, R147, c[0x0][0x198], RZ ;  /* 0x0000660093422a10 */ /* 0x000fe20007f1e0ff */
[----:B------:R-:W-:Y:S01]  /*1440*/  IMAD.SHL.U32 R162, R164, 0x8, RZ ;  /* 0x00000008a4a27824 */ /* 0x000fe200078e00ff */
[C---:B------:R-:W-:Y:S01]  /*1450*/  @P1 LEA R118, P4, R186.reuse, c[0x0][0x218], 0x3 ;  /* 0x00008600ba761a11 */ /* 0x040fe200078818ff */
[----:B------:R0:W5:Y:S01]  /*1460*/  @P1 LDG.E.64 R104, [R64.64] ;  /* 0x0000000440681981 */ /* 0x000162000c1e1b00 */
[----:B------:R-:W-:Y:S02]  /*1470*/  @P2 IADD3.X R67, R149, c[0x0][0x19c], RZ, P0, !PT ;  /* 0x0000670095432a10 */ /* 0x000fe400007fe4ff */
[----:B------:R-:W-:Y:S01]  /*1480*/  @P1 LEA.HI.X R119, R186, c[0x0][0x21c], RZ, 0x3, P4 ;  /* 0x00008700ba771a11 */ /* 0x000fe200020f1cff */
[----:B------:R-:W4:Y:S01]  /*1490*/  LDL R212, [R1+0x4c] ;  /* 0x00004c0001d47983 */ /* 0x000f220000100800 */
[----:B------:R-:W-:Y:S02]  /*14a0*/  SHF.R.U32.HI R163, RZ, 0x1d, R164 ;  /* 0x0000001dffa37819 */ /* 0x000fe400000116a4 */
[----:B------:R-:W-:Y:S01]  /*14b0*/  IADD3 R146, R188, 0x400, RZ ;  /* 0x00000400bc927810 */ /* 0x000fe20007ffe0ff */
[----:B------:R1:W5:Y:S01]  /*14c0*/  @P1 LDG.E.64 R106, [R118.64] ;  /* 0x00000004766a1981 */ /* 0x000362000c1e1b00 */
[----:B0-----:R-:W-:-:S02]  /*14d0*/  @P1 LEA R64, P0, R151, c[0x0][0x218], 0x3 ;  /* 0x0000860097401a11 */ /* 0x001fc400078018ff */
[----:B------:R-:W-:Y:S01]  /*14e0*/  IADD3 R190, R188, 0x500, RZ ;  /* 0x00000500bcbe7810 */ /* 0x000fe20007ffe0ff */
[C---:B------:R-:W-:Y:S01]  /*14f0*/  IMAD.SHL.U32 R150, R151.reuse, 0x4, RZ ;  /* 0x0000000497967824 */ /* 0x040fe200078e00ff */
[----:B------:R-:W-:Y:S01]  /*1500*/  @P1 LEA.HI.X R65, R151, c[0x0][0x21c], RZ, 0x3, P0 ;  /* 0x0000870097411a11 */ /* 0x000fe200000f1cff */
[-C--:B------:R-:W-:Y:S01]  /*1510*/  IMAD.WIDE.U32 R130, R186, R192.reuse, c[0x0][0x208] ;  /* 0x00008200ba827625 */ /* 0x080fe200078e00c0 */
[----:B------:R-:W-:Y:S01]  /*1520*/  IADD3 R120, P0, R162, c[0x0][0x188], RZ ;  /* 0x00006200a2787a10 */ /* 0x000fe20007f1e0ff */
[----:B------:R-:W4:Y:S01]  /*1530*/  LDG.E.64 R122, [R122.64] ;  /* 0x000000047a7a7981 */ /* 0x000f22000c1e1b00 */
[----:B------:R-:W-:Y:S02]  /*1540*/  IADD3 R188, R188, 0x600, RZ ;  /* 0x00000600bcbc7810 */ /* 0x000fe40007ffe0ff */
[----:B------:R-:W-:Y:S01]  /*1550*/  IADD3.X R121, R163, c[0x0][0x18c], RZ, P0, !PT ;  /* 0x00006300a3797a10 */ /* 0x000fe200007fe4ff */
[----:B------:R-:W-:Y:S01]  /*1560*/  IMAD.WIDE.U32 R140, R186, R192, c[0x0][0x210] ;  /* 0x00008400ba8c7625 */ /* 0x000fe200078e00c0 */
[----:B-1----:R-:W-:Y:S01]  /*1570*/  @P1 LEA R118, P0, R164, c[0x0][0x218], 0x3 ;  /* 0x00008600a4761a11 */ /* 0x002fe200078018ff */
[----:B------:R0:W5:Y:S01]  /*1580*/  @P2 LDG.E R11, [R66.64] ;  /* 0x00000004420b2981 */ /* 0x000162000c1e1900 */
[----:B------:R-:W-:-:S02]  /*1590*/  @P1 LEA R132, P4, R146, c[0x0][0x218], 0x3 ;  /* 0x0000860092841a11 */ /* 0x000fc400078818ff */
[----:B------:R-:W-:Y:S01]  /*15a0*/  @P1 LEA.HI.X R119, R164, c[0x0][0x21c], RZ, 0x3, P0 ;  /* 0x00008700a4771a11 */ /* 0x000fe200000f1cff */
[CC--:B------:R-:W-:Y:S01]  /*15b0*/  IMAD.WIDE.U32 R142, R151.reuse, R192.reuse, c[0x0][0x208] ;  /* 0x00008200978e7625 */ /* 0x0c0fe200078e00c0 */
[----:B------:R-:W-:Y:S01]  /*15c0*/  @P1 LEA R138, P0, R188, c[0x0][0x218], 0x3 ;  /* 0x00008600bc8a1a11 */ /* 0x000fe200078018ff */
[----:B------:R1:W5:Y:S01]  /*15d0*/  @P1 LDG.E.64 R108, [R64.64] ;  /* 0x00000004406c1981 */ /* 0x000362000c1e1b00 */
[----:B------:R-:W-:Y:S02]  /*15e0*/  @P1 LEA R136, P5, R190, c[0x0][0x218], 0x3 ;  /* 0x00008600be881a11 */ /* 0x000fe400078a18ff */
[----:B------:R-:W-:Y:S01]  /*15f0*/  @P1 LEA.HI.X R139, R188, c[0x0][0x21c], RZ, 0x3, P0 ;  /* 0x00008700bc8b1a11 */ /* 0x000fe200000f1cff */
[----:B------:R0:W5:Y:S01]  /*1600*/  @P1 LDG.E.64 R110, [R118.64] ;  /* 0x00000004766e1981 */ /* 0x000162000c1e1b00 */
[----:B------:R-:W-:Y:S02]  /*1610*/  @P1 LEA.HI.X R133, R146, c[0x0][0x21c], RZ, 0x3, P4 ;  /* 0x0000870092851a11 */ /* 0x000fe400020f1cff */
[----:B------:R-:W-:Y:S01]  /*1620*/  @P1 LEA.HI.X R137, R190, c[0x0][0x21c], RZ, 0x3, P5 ;  /* 0x00008700be891a11 */ /* 0x000fe200028f1cff */
[----:B------:R-:W-:Y:S01]  /*1630*/  IMAD.WIDE.U32 R144, R151, R192, c[0x0][0x210] ;  /* 0x0000840097907625 */ /* 0x000fe200078e00c0 */
[----:B------:R-:W-:Y:S01]  /*1640*/  SHF.L.U32 R148, R164, 0x2, RZ ;  /* 0x00000002a4947819 */ /* 0x000fe200000006ff */
[----:B------:R1:W5:Y:S01]  /*1650*/  @P1 LDG.E.64 R112, [R132.64] ;  /* 0x0000000484701981 */ /* 0x000362000c1e1b00 */
[----:B0-----:R-:W-:Y:S01]  /*1660*/  IADD3 R118, P0, R147, c[0x0][0x190], RZ ;  /* 0x0000640093767a10 */ /* 0x001fe20007f1e0ff */
[----:B------:R-:W-:-:S02]  /*1670*/  IMAD.SHL.U32 R147, R186, 0x4, RZ ;  /* 0x00000004ba937824 */ /* 0x000fc400078e00ff */
[----:B------:R0:W5:Y:S01]  /*1680*/  @P1 LDG.E.64 R114, [R136.64] ;  /* 0x0000000488721981 */ /* 0x000162000c1e1b00 */
[----:B------:R-:W-:Y:S02]  /*1690*/  SHF.R.U32.HI R186, RZ, 0x1e, R186 ;  /* 0x0000001effba7819 */ /* 0x000fe400000116ba */
[----:B------:R-:W-:Y:S01]  /*16a0*/  IADD3.X R119, R149, c[0x0][0x194], RZ, P0, !PT ;  /* 0x0000650095777a10 */ /* 0x000fe200007fe4ff */
[----:B------:R-:W-:Y:S01]  /*16b0*/  IMAD.SHL.U32 R187, R146, 0x4, RZ ;  /* 0x0000000492bb7824 */ /* 0x000fe200078e00ff */
[----:B------:R-:W-:Y:S01]  /*16c0*/  SHF.R.U32.HI R151, RZ, 0x1e, R151 ;  /* 0x0000001eff977819 */ /* 0x000fe20000011697 */
[----:B------:R-:W-:Y:S01]  /*16d0*/  IMAD.SHL.U32 R193, R190, 0x4, RZ ;  /* 0x00000004bec17824 */ /* 0x000fe200078e00ff */
[----:B-1----:R-:W-:Y:S01]  /*16e0*/  @P2 IADD3 R132, P0, R147, c[0x0][0x198], RZ ;  /* 0x0000660093842a10 */ /* 0x002fe20007f1e0ff */
[----:B------:R1:W5:Y:S01]  /*16f0*/  @P1 LDG.E.64 R116, [R138.64] ;  /* 0x000000048a741981 */ /* 0x000362000c1e1b00 */
[----:B0-----:R-:W-:Y:S02]  /*1700*/  @P2 IADD3 R136, P4, R150, c[0x0][0x198], RZ ;  /* 0x0000660096882a10 */ /* 0x001fe40007f9e0ff */
[----:B------:R-:W-:Y:S01]  /*1710*/  @P2 IADD3.X R133, R186, c[0x0][0x19c], RZ, P0, !PT ;  /* 0x00006700ba852a10 */ /* 0x000fe200007fe4ff */
[----:B------:R-:W-:Y:S01]  /*1720*/  IMAD.SHL.U32 R165, R146, 0x8, RZ ;  /* 0x0000000892a57824 */ /* 0x000fe200078e00ff */
[----:B------:R-:W-:Y:S01]  /*1730*/  @P2 IADD3.X R137, R151, c[0x0][0x19c], RZ, P4, !PT ;  /* 0x0000670097892a10 */ /* 0x000fe200027fe4ff */
[----:B------:R-:W4:Y:S01]  /*1740*/  LDG.E.64 R126, [R126.64] ;  /* 0x000000047e7e7981 */ /* 0x000f22000c1e1b00 */
[----:B------:R-:W-:-:S02]  /*1750*/  SHF.R.U32.HI R149, RZ, 0x1e, R164 ;  /* 0x0000001eff957819 */ /* 0x000fc400000116a4 */
[----:B-1----:R-:W-:Y:S01]  /*1760*/  @P2 IADD3 R138, P5, R148, c[0x0][0x198], RZ ;  /* 0x00006600948a2a10 */ /* 0x002fe20007fbe0ff */
[----:B------:R0:W5:Y:S01]  /*1770*/  @P2 LDG.E R10, [R132.64] ;  /* 0x00000004840a2981 */ /* 0x000162000c1e1900 */
[----:B------:R-:W-:Y:S02]  /*1780*/  SHF.R.U32.HI R180, RZ, 0x1e, R146 ;  /* 0x0000001effb47819 */ /* 0x000fe40000011692 */
[----:B------:R-:W-:Y:S01]  /*1790*/  SHF.R.U32.HI R183, RZ, 0x1e, R190 ;  /* 0x0000001effb77819 */ /* 0x000fe200000116be */
[----:B------:R1:W5:Y:S01]  /*17a0*/  @P2 LDG.E R9, [R136.64] ;  /* 0x0000000488092981 */ /* 0x000362000c1e1900 */
[----:B------:R-:W-:Y:S01]  /*17b0*/  @P2 IADD3.X R139, R149, c[0x0][0x19c], RZ, P5, !PT ;  /* 0x00006700958b2a10 */ /* 0x000fe20002ffe4ff */
[----:B------:R-:W-:Y:S02]  /*17c0*/  IMAD.SHL.U32 R191, R188, 0x4, RZ ;  /* 0x00000004bcbf7824 */ /* 0x000fe400078e00ff */
[----:B------:R-:W-:Y:S01]  /*17d0*/  IMAD.WIDE.U32 R66, R164, R192, c[0x0][0x208] ;  /* 0x00008200a4427625 */ /* 0x000fe200078e00c0 */
[----:B------:R1:W5:Y:S01]  /*17e0*/  LDG.E R179, [R118.64] ;  /* 0x0000000476b37981 */ /* 0x000362000c1e1900 */
[----:B0-----:R-:W-:-:S02]  /*17f0*/  @P2 IADD3 R132, P4, R193, c[0x0][0x198], RZ ;  /* 0x00006600c1842a10 */ /* 0x001fc40007f9e0ff */
[----:B------:R-:W-:Y:S01]  /*1800*/  IMAD.WIDE.U32 R64, R164, R192, c[0x0][0x210] ;  /* 0x00008400a4407625 */ /* 0x000fe200078e00c0 */
[----:B------:R-:W-:Y:S01]  /*1810*/  SHF.R.U32.HI R185, RZ, 0x1e, R188 ;  /* 0x0000001effb97819 */ /* 0x000fe200000116bc */
[----:B------:R0:W5:Y:S01]  /*1820*/  @P2 LDG.E R8, [R138.64] ;  /* 0x000000048a082981 */ /* 0x000162000c1e1900 */
[----:B-1----:R-:W-:Y:S02]  /*1830*/  @P2 IADD3 R136, P0, R187, c[0x0][0x198], RZ ;  /* 0x00006600bb882a10 */ /* 0x002fe40007f1e0ff */
[----:B------:R-:W-:Y:S01]  /*1840*/  @P2 IADD3.X R133, R183, c[0x0][0x19c], RZ, P4, !PT ;  /* 0x00006700b7852a10 */ /* 0x000fe200027fe4ff */
[----:B------:R-:W4:Y:S01]  /*1850*/  LDG.E.64 R130, [R130.64] ;  /* 0x0000000482827981 */ /* 0x000f22000c1e1b00 */
[----:B------:R-:W-:Y:S02]  /*1860*/  @P2 IADD3.X R137, R180, c[0x0][0x19c], RZ, P0, !PT ;  /* 0x00006700b4892a10 */ /* 0x000fe400007fe4ff */
[----:B------:R-:W-:Y:S01]  /*1870*/  SHF.R.U32.HI R164, RZ, 0x1d, R146 ;  /* 0x0000001dffa47819 */ /* 0x000fe20000011692 */
[----:B------:R1:W5:Y:S01]  /*1880*/  @P2 LDG.E R6, [R132.64] ;  /* 0x0000000484062981 */ /* 0x000362000c1e1900 */
[----:B------:R-:W-:-:S02]  /*1890*/  IADD3 R118, P0, R165, c[0x0][0x188], RZ ;  /* 0x00006200a5767a10 */ /* 0x000fc40007f1e0ff */
[----:B0-----:R-:W-:Y:S01]  /*18a0*/  @P2 IADD3 R138, P4, R191, c[0x0][0x198], RZ ;  /* 0x00006600bf8a2a10 */ /* 0x001fe20007f9e0ff */
[----:B------:R0:W5:Y:S01]  /*18b0*/  @P2 LDG.E R7, [R136.64] ;  /* 0x0000000488072981 */ /* 0x000162000c1e1900 */
[----:B------:R-:W-:Y:S02]  /*18c0*/  IADD3.X R119, R164, c[0x0][0x18c], RZ, P0, !PT ;  /* 0x00006300a4777a10 */ /* 0x000fe400007fe4ff */
[----:B------:R-:W-:Y:S01]  /*18d0*/  @P2 IADD3.X R139, R185, c[0x0][0x19c], RZ, P4, !PT ;  /* 0x00006700b98b2a10 */ /* 0x000fe200027fe4ff */
[----:B------:R-:W4:Y:S01]  /*18e0*/  LDG.E.64 R140, [R140.64] ;  /* 0x000000048c8c7981 */ /* 0x000f22000c1e1b00 */
[----:B-1----:R-:W-:Y:S02]  /*18f0*/  IADD3 R132, P0, R147, c[0x0][0x190], RZ ;  /* 0x0000640093847a10 */ /* 0x002fe40007f1e0ff */
[----:B------:R-:W-:Y:S01]  /*1900*/  IADD3 R150, P4, R150, c[0x0][0x190], RZ ;  /* 0x0000640096967a10 */ /* 0x000fe20007f9e0ff */
[----:B------:R1:W5:Y:S01]  /*1910*/  @P2 LDG.E R5, [R138.64] ;  /* 0x000000048a052981 */ /* 0x000362000c1e1900 */
[----:B0-----:R-:W-:Y:S01]  /*1920*/  IMAD.WIDE.U32 R136, R146, R192, c[0x0][0x208] ;  /* 0x0000820092887625 */ /* 0x001fe200078e00c0 */
[----:B------:R-:W-:-:S02]  /*1930*/  IADD3.X R133, R186, c[0x0][0x194], RZ, P0, !PT ;  /* 0x00006500ba857a10 */ /* 0x000fc400007fe4ff */
[----:B------:R-:W4:Y:S01]  /*1940*/  LDG.E.64 R124, [R124.64] ;  /* 0x000000047c7c7981 */ /* 0x000f22000c1e1b00 */
[----:B------:R-:W-:Y:S01]  /*1950*/  IMAD.WIDE.U32 R146, R146, R192, c[0x0][0x210] ;  /* 0x0000840092927625 */ /* 0x000fe200078e00c0 */
[----:B------:R-:W-:Y:S02]  /*1960*/  IADD3.X R151, R151, c[0x0][0x194], RZ, P4, !PT ;  /* 0x0000650097977a10 */ /* 0x000fe400027fe4ff */
[----:B------:R-:W-:Y:S01]  /*1970*/  IADD3 R148, P0, R148, c[0x0][0x190], RZ ;  /* 0x0000640094947a10 */ /* 0x000fe20007f1e0ff */
[----:B------:R0:W5:Y:S04]  /*1980*/  LDG.E R186, [R132.64] ;  /* 0x0000000484ba7981 */ /* 0x000168000c1e1900 */
[----:B-1----:R1:W4:Y:S01]  /*1990*/  LDG.E.64 R138, [R146.64] ;  /* 0x00000004928a7981 */ /* 0x002322000c1e1b00 */
[----:B------:R-:W-:-:S03]  /*19a0*/  IADD3.X R149, R149, c[0x0][0x194], RZ, P0, !PT ;  /* 0x0000650095957a10 */ /* 0x000fc600007fe4ff */
[----:B------:R-:W4:Y:S01]  /*19b0*/  LDG.E.64 R142, [R142.64] ;  /* 0x000000048e8e7981 */ /* 0x000f22000c1e1b00 */
[----:B0-----:R-:W-:-:S03]  /*19c0*/  IADD3 R132, P5, R193, c[0x0][0x190], RZ ;  /* 0x00006400c1847a10 */ /* 0x001fc60007fbe0ff */
[----:B------:R-:W4:Y:S01]  /*19d0*/  LDG.E.64 R144, [R144.64] ;  /* 0x0000000490907981 */ /* 0x000f22000c1e1b00 */
[----:B-1----:R-:W-:-:S03]  /*19e0*/  IADD3 R146, P4, R187, c[0x0][0x190], RZ ;  /* 0x00006400bb927a10 */ /* 0x002fc60007f9e0ff */
[----:B------:R0:W5:Y:S04]  /*19f0*/  LDG.E R187, [R150.64] ;  /* 0x0000000496bb7981 */ /* 0x000168000c1e1900 */
[----:B------:R-:W4:Y:S04]  /*1a00*/  LDG.E.64 R120, [R120.64] ;  /* 0x0000000478787981 */ /* 0x000f28000c1e1b00 */
[----:B------:R-:W4:Y:S01]  /*1a10*/  LDG.E.64 R64, [R64.64] ;  /* 0x0000000440407981 */ /* 0x000f22000c1e1b00 */
[----:B0-----:R-:W-:-:S03]  /*1a20*/  IADD3 R150, P0, R191, c[0x0][0x190], RZ ;  /* 0x00006400bf967a10 */ /* 0x001fc60007f1e0ff */
[----:B------:R-:W4:Y:S01]  /*1a30*/  LDG.E.64 R66, [R66.64] ;  /* 0x0000000442427981 */ /* 0x000f22000c1e1b00 */
[----:B------:R-:W-:-:S03]  /*1a40*/  IADD3.X R151, R185, c[0x0][0x194], RZ, P0, !PT ;  /* 0x00006500b9977a10 */ /* 0x000fc600007fe4ff */
[----:B------:R-:W4:Y:S04]  /*1a50*/  LDL R220, [R1+0x28] ;  /* 0x0000280001dc7983 */ /* 0x000f280000100800 */
[----:B------:R0:W5:Y:S01]  /*1a60*/  LDG.E R150, [R150.64] ;  /* 0x0000000496967981 */ /* 0x000162000c1e1900 */
[----:B------:R-:W-:Y:S02]  /*1a70*/  IADD3.X R133, R183, c[0x0][0x194], RZ, P5, !PT ;  /* 0x00006500b7857a10 */ /* 0x000fe40002ffe4ff */
[----:B------:R-:W-:Y:S01]  /*1a80*/  IADD3.X R147, R180, c[0x0][0x194], RZ, P4, !PT ;  /* 0x00006500b4937a10 */ /* 0x000fe200027fe4ff */
[----:B------:R1:W5:Y:S04]  /*1a90*/  LDG.E R183, [R148.64] ;  /* 0x0000000494b77981 */ /* 0x000368000c1e1900 */
[----:B------:R0:W5:Y:S04]  /*1aa0*/  LDG.E R180, [R132.64] ;  /* 0x0000000484b47981 */ /* 0x000168000c1e1900 */
[----:B------:R-:W4:Y:S04]  /*1ab0*/  LDL R214, [R1+0x20] ;  /* 0x0000200001d67983 */ /* 0x000f280000100800 */
[----:B------:R-:W4:Y:S04]  /*1ac0*/  LDL R216, [R1+0x2c] ;  /* 0x00002c0001d87983 */ /* 0x000f280000100800 */
[----:B------:R-:W4:Y:S04]  /*1ad0*/  LDG.E.64 R118, [R118.64] ;  /* 0x0000000476767981 */ /* 0x000f28000c1e1b00 */
[----:B------:R-:W4:Y:S04]  /*1ae0*/  LDG.E.64 R136, [R136.64] ;  /* 0x0000000488887981 */ /* 0x000f28000c1e1b00 */
[----:B------:R-:W4:Y:S04]  /*1af0*/  LDL R231, [R1+0x10] ;  /* 0x0000100001e77983 */ /* 0x000f280000100800 */
[----:B------:R-:W4:Y:S01]  /*1b00*/  LDL R222, [R1+0x14] ;  /* 0x0000140001de7983 */ /* 0x000f220000100800 */
[--C-:B--2---:R-:W-:Y:S01]  /*1b10*/  SHF.R.U64 R195, R128, 0x10, R129.reuse ;  /* 0x0000001080c37819 */ /* 0x104fe20000001281 */
[--C-:B------:R-:W-:Y:S01]  /*1b20*/  IMAD.MOV.U32 R194, RZ, RZ, R129.reuse ;  /* 0x000000ffffc27224 */ /* 0x100fe200078e0081 */
[----:B------:R-:W-:Y:S01]  /*1b30*/  SHF.R.U32.HI R193, RZ, 0x10, R129 ;  /* 0x00000010ffc17819 */ /* 0x000fe20000011681 */
[----:B------:R2:W5:Y:S01]  /*1b40*/  LDG.E R185, [R146.64] ;  /* 0x0000000492b97981 */ /* 0x000562000c1e1900 */
[----:B---3--:R-:W-:Y:S01]  /*1b50*/  IMAD.MOV.U32 R129, RZ, RZ, R134 ;  /* 0x000000ffff817224 */ /* 0x008fe200078e0086 */
[----:B------:R-:W-:-:S04]  /*1b60*/  SHF.R.U64 R197, R134, 0x10, R135 ;  /* 0x0000001086c57819 */ /* 0x000fc80000001287 */
[----:B------:R-:W-:-:S05]  /*1b70*/  PRMT R134, RZ, 0x5410, R129 ;  /* 0x00005410ff867816 */ /* 0x000fca0000000081 */
[----:B0-----:R-:W-:Y:S02]  /*1b80*/  FMUL.FTZ R151, R199, R134 ;  /* 0x00000086c7977220 */ /* 0x001fe40000410000 */
[----:B------:R-:W3:Y:S01]  /*1b90*/  LDL R199, [R1+0x78] ;  /* 0x0000780001c77983 */ /* 0x000ee20000100800 */
[----:B------:R-:W-:-:S05]  /*1ba0*/  IMAD.MOV.U32 R132, RZ, RZ, R128 ;  /* 0x000000ffff847224 */ /* 0x000fca00078e0080 */
[----:B------:R-:W-:-:S05]  /*1bb0*/  PRMT R132, RZ, 0x5410, R132 ;  /* 0x00005410ff847816 */ /* 0x000fca0000000084 */
[----:B------:R-:W-:Y:S02]  /*1bc0*/  FFMA.FTZ R151, R198, R132, R151 ;  /* 0x00000084c6977223 */ /* 0x000fe40000010097 */
[----:B------:R-:W3:Y:S01]  /*1bd0*/  LDL R198, [R1+0x7c] ;  /* 0x00007c0001c67983 */ /* 0x000ee20000100800 */
[----:B------:R-:W-:-:S04]  /*1be0*/  ISETP.NE.AND P0, PT, RZ, UR6, PT ;  /* 0x00000006ff007c0c */ /* 0x000fc8000bf05270 */
[----:B------:R-:W-:Y:S02]  /*1bf0*/  FSEL R215, R189, RZ, !P0 ;  /* 0x000000ffbdd77208 */ /* 0x000fe40004000000 */
[----:B------:R-:W-:Y:S01]  /*1c00*/  PRMT R197, RZ, 0x5410, R197 ;  /* 0x00005410ffc57816 */ /* 0x000fe200000000c5 */
[----:B------:R-:W-:Y:S01]  /*1c10*/  FADD.FTZ R48, R132, R48 ;  /* 0x0000003084307221 */ /* 0x000fe20000010000 */
[----:B--2---:R-:W-:Y:S01]  /*1c20*/  SHF.R.U32.HI R147, RZ, 0x1d, R190 ;  /* 0x0000001dff937819 */ /* 0x004fe200000116be */
[----:B------:R-:W-:Y:S02]  /*1c30*/  IMAD.SHL.U32 R146, R190, 0x8, RZ ;  /* 0x00000008be927824 */ /* 0x000fe400078e00ff */
[----:B----4-:R-:W-:Y:S01]  /*1c40*/  IMAD.MOV.U32 R133, RZ, RZ, R122 ;  /* 0x000000ffff857224 */ /* 0x010fe200078e007a */
[----:B------:R-:W-:-:S04]  /*1c50*/  SHF.R.U64 R191, R122, 0x10, R123 ;  /* 0x000000107abf7819 */ /* 0x000fc8000000127b */
[----:B------:R-:W-:Y:S02]  /*1c60*/  PRMT R133, RZ, 0x5410, R133 ;  /* 0x00005410ff857816 */ /* 0x000fe40000000085 */
[----:B------:R-:W-:-:S03]  /*1c70*/  PRMT R191, RZ, 0x5410, R191 ;  /* 0x00005410ffbf7816 */ /* 0x000fc600000000bf */
[C---:B------:R-:W-:Y:S02]  /*1c80*/  FADD.FTZ R189, -R215.reuse, R133 ;  /* 0x00000085d7bd7221 */ /* 0x040fe40000010100 */
[----:B-1----:R-:W-:Y:S02]  /*1c90*/  IMAD.MOV.U32 R148, RZ, RZ, R123 ;  /* 0x000000ffff947224 */ /* 0x002fe400078e007b */
[----:B------:R-:W-:Y:S02]  /*1ca0*/  FMUL.FTZ R189, R16, R189 ;  /* 0x000000bd10bd7220 */ /* 0x000fe40000410000 */
[----:B------:R-:W-:Y:S01]  /*1cb0*/  FADD.FTZ R191, -R215, R191 ;  /* 0x000000bfd7bf7221 */ /* 0x000fe20000010100 */
[----:B------:R-:W-:Y:S01]  /*1cc0*/  SHF.R.U32.HI R149, RZ, 0x10, R123 ;  /* 0x00000010ff957819 */ /* 0x000fe2000001167b */
[----:B------:R-:W-:Y:S01]  /*1cd0*/  FFMA.FTZ R20, R189, R132, R20 ;  /* 0x00000084bd147223 */ /* 0x000fe20000010014 */
[----:B------:R-:W-:Y:S01]  /*1ce0*/  PRMT R195, RZ, 0x5410, R195 ;  /* 0x00005410ffc37816 */ /* 0x000fe200000000c3 */
[----:B------:R-:W-:Y:S01]  /*1cf0*/  IMAD.WIDE.U32 R122, R190, R192, c[0x0][0x208] ;  /* 0x00008200be7a7625 */ /* 0x000fe200078e00c0 */
[----:B------:R-:W-:-:S03]  /*1d00*/  PRMT R148, RZ, 0x5410, R148 ;  /* 0x00005410ff947816 */ /* 0x000fc60000000094 */
[----:B------:R-:W-:-:S04]  /*1d10*/  IMAD.WIDE.U32 R132, R190, R192, c[0x0][0x210] ;  /* 0x00008400be847625 */ /* 0x000fc800078e00c0 */
[----:B------:R-:W-:Y:S02]  /*1d20*/  FMUL.FTZ R191, R16, R191 ;  /* 0x000000bf10bf7220 */ /* 0x000fe40000410000 */
[----:B------:R-:W-:Y:S01]  /*1d30*/  IMAD.MOV.U32 R196, RZ, RZ, R135 ;  /* 0x000000ffffc47224 */ /* 0x000fe200078e0087 */
[----:B------:R-:W-:Y:S01]  /*1d40*/  PRMT R149, RZ, 0x5410, R149 ;  /* 0x00005410ff957816 */ /* 0x000fe20000000095 */
[----:B------:R-:W-:Y:S01]  /*1d50*/  FMUL.FTZ R190, R203, R197 ;  /* 0x000000c5cbbe7220 */ /* 0x000fe20000410000 */
[----:B------:R-:W-:Y:S01]  /*1d60*/  PRMT R194, RZ, 0x5410, R194 ;  /* 0x00005410ffc27816 */ /* 0x000fe200000000c2 */
[----:B------:R-:W-:Y:S02]  /*1d70*/  FADD.FTZ R47, R195, R47 ;  /* 0x0000002fc32f7221 */ /* 0x000fe40000010000 */
[----:B------:R-:W-:Y:S02]  /*1d80*/  FADD.FTZ R172, R134, R172 ;  /* 0x000000ac86ac7221 */ /* 0x000fe40000010000 */
[----:B------:R-:W-:Y:S01]  /*1d90*/  FADD.FTZ R173, R197, R173 ;  /* 0x000000adc5ad7221 */ /* 0x000fe20000010000 */
[----:B------:R-:W-:Y:S01]  /*1da0*/  PRMT R193, RZ, 0x5410, R193 ;  /* 0x00005410ffc17816 */ /* 0x000fe200000000c1 */
[-C--:B------:R-:W-:Y:S01]  /*1db0*/  FFMA.FTZ R19, R191, R195.reuse, R19 ;  /* 0x000000c3bf137223 */ /* 0x080fe20000010013 */
[----:B------:R-:W-:Y:S01]  /*1dc0*/  SHF.R.U64 R204, R130, 0x10, R131 ;  /* 0x0000001082cc7819 */ /* 0x000fe20000001283 */
[----:B------:R-:W-:Y:S01]  /*1dd0*/  FFMA.FTZ R190, R202, R195, R190 ;  /* 0x000000c3cabe7223 */ /* 0x000fe200000100be */
[----:B------:R-:W-:Y:S01]  /*1de0*/  SHF.R.U64 R205, R140, 0x10, R141 ;  /* 0x000000108ccd7819 */ /* 0x000fe2000000128d */
[C---:B------:R-:W-:Y:S01]  /*1df0*/  FADD.FTZ R195, -R215.reuse, R148 ;  /* 0x00000094d7c37221 */ /* 0x040fe20000010100 */
[----:B------:R-:W-:Y:S01]  /*1e00*/  PRMT R148, RZ, 0x5410, R196 ;  /* 0x00005410ff947816 */ /* 0x000fe200000000c4 */
[----:B------:R-:W-:Y:S01]  /*1e10*/  FADD.FTZ R149, -R215, R149 ;  /* 0x00000095d7957221 */ /* 0x000fe20000010100 */
[----:B------:R-:W-:Y:S01]  /*1e20*/  SHF.R.U32.HI R135, RZ, 0x10, R135 ;  /* 0x00000010ff877819 */ /* 0x000fe20000011687 */
[----:B------:R-:W-:Y:S01]  /*1e30*/  FMUL.FTZ R196, R16, R195 ;  /* 0x000000c310c47220 */ /* 0x000fe20000410000 */
[----:B------:R-:W-:Y:S01]  /*1e40*/  IADD3 R128, P0, R146, c[0x0][0x188], RZ ;  /* 0x0000620092807a10 */ /* 0x000fe20007f1e0ff */
[----:B------:R-:W-:Y:S01]  /*1e50*/  FMUL.FTZ R195, R201, R148 ;  /* 0x00000094c9c37220 */ /* 0x000fe20000410000 */
[----:B------:R-:W-:Y:S01]  /*1e60*/  PRMT R135, RZ, 0x5410, R135 ;  /* 0x00005410ff877816 */ /* 0x000fe20000000087 */
[----:B------:R-:W-:Y:S01]  /*1e70*/  FADD.FTZ R50, R194, R50 ;  /* 0x00000032c2327221 */ /* 0x000fe20000010000 */
[----:B------:R-:W2:Y:S01]  /*1e80*/  LDG.E.64 R122, [R122.64] ;  /* 0x000000047a7a7981 */ /* 0x000ea2000c1e1b00 */
[----:B------:R-:W-:-:S02]  /*1e90*/  FFMA.FTZ R22, R196, R194, R22 ;  /* 0x000000c2c4167223 */ /* 0x000fc40000010016 */
[----:B------:R-:W-:Y:S01]  /*1ea0*/  FFMA.FTZ R195, R200, R194, R195 ;  /* 0x000000c2c8c37223 */ /* 0x000fe200000100c3 */
[----:B------:R-:W4:Y:S01]  /*1eb0*/  LDG.E.64 R132, [R132.64] ;  /* 0x0000000484847981 */ /* 0x000f22000c1e1b00 */
[----:B------:R-:W-:Y:S02]  /*1ec0*/  FMUL.FTZ R194, R16, R149 ;  /* 0x0000009510c27220 */ /* 0x000fe40000410000 */
[----:B------:R-:W-:Y:S02]  /*1ed0*/  FADD.FTZ R171, R135, R171 ;  /* 0x000000ab87ab7221 */ /* 0x000fe40000010000 */
[----:B------:R-:W-:Y:S02]  /*1ee0*/  FFMA.FTZ R81, R194, R135, R81 ;  /* 0x00000087c2517223 */ /* 0x000fe40000010051 */
[----:B------:R-:W-:Y:S02]  /*1ef0*/  FFMA.FTZ R80, R189, R134, R80 ;  /* 0x00000086bd507223 */ /* 0x000fe40000010050 */
[----:B------:R-:W-:Y:S01]  /*1f00*/  IMAD.MOV.U32 R134, RZ, RZ, R126 ;  /* 0x000000ffff867224 */ /* 0x000fe200078e007e */
[----:B------:R-:W-:-:S04]  /*1f10*/  SHF.R.U32.HI R202, RZ, 0x10, R141 ;  /* 0x00000010ffca7819 */ /* 0x000fc8000001168d */
[----:B------:R-:W-:Y:S01]  /*1f20*/  PRMT R134, RZ, 0x5410, R134 ;  /* 0x00005410ff867816 */ /* 0x000fe20000000086 */
[----:B------:R-:W-:Y:S02]  /*1f30*/  IMAD.MOV.U32 R200, RZ, RZ, R141 ;  /* 0x000000ffffc87224 */ /* 0x000fe400078e008d */
[----:B------:R-:W-:Y:S02]  /*1f40*/  FFMA.FTZ R79, R191, R197, R79 ;  /* 0x000000c5bf4f7223 */ /* 0x000fe4000001004f */
[----:B------:R-:W-:Y:S02]  /*1f50*/  FADD.FTZ R141, -R215, R134 ;  /* 0x00000086d78d7221 */ /* 0x000fe40000010100 */
[--C-:B------:R-:W-:Y:S02]  /*1f60*/  IMAD.MOV.U32 R197, RZ, RZ, R127.reuse ;  /* 0x000000ffffc57224 */ /* 0x100fe400078e007f */
[----:B------:R-:W-:Y:S01]  /*1f70*/  FMUL.FTZ R141, R16, R141 ;  /* 0x0000008d108d7220 */ /* 0x000fe20000410000 */
[----:B------:R-:W-:-:S02]  /*1f80*/  SHF.R.U64 R203, R126, 0x10, R127 ;  /* 0x000000107ecb7819 */ /* 0x000fc4000000127f */
[----:B------:R-:W-:Y:S02]  /*1f90*/  PRMT R197, RZ, 0x5410, R197 ;  /* 0x00005410ffc57816 */ /* 0x000fe400000000c5 */
[----:B------:R-:W-:Y:S01]  /*1fa0*/  PRMT R205, RZ, 0x5410, R205 ;  /* 0x00005410ffcd7816 */ /* 0x000fe200000000cd */
[----:B------:R-:W-:Y:S01]  /*1fb0*/  FADD.FTZ R49, R193, R49 ;  /* 0x00000031c1317221 */ /* 0x000fe20000010000 */
[----:B------:R-:W-:Y:S01]  /*1fc0*/  SHF.R.U32.HI R201, RZ, 0x10, R131 ;  /* 0x00000010ffc97819 */ /* 0x000fe20000011683 */
[----:B------:R-:W-:Y:S01]  /*1fd0*/  FFMA.FTZ R21, R194, R193, R21 ;  /* 0x000000c1c2157223 */ /* 0x000fe20000010015 */
[----:B------:R-:W-:Y:S01]  /*1fe0*/  PRMT R204, RZ, 0x5410, R204 ;  /* 0x00005410ffcc7816 */ /* 0x000fe200000000cc */
[----:B------:R-:W-:Y:S02]  /*1ff0*/  FADD.FTZ R170, R148, R170 ;  /* 0x000000aa94aa7221 */ /* 0x000fe40000010000 */
[----:B------:R-:W-:Y:S01]  /*2000*/  FFMA.FTZ R82, R196, R148, R82 ;  /* 0x00000094c4527223 */ /* 0x000fe20000010052 */
[----:B------:R-:W-:Y:S01]  /*2010*/  SHF.L.U32 R148, R188, 0x3, RZ ;  /* 0x00000003bc947819 */ /* 0x000fe200000006ff */
[----:B------:R-:W-:-:S02]  /*2020*/  FADD.FTZ R197, -R215, R197 ;  /* 0x000000c5d7c57221 */ /* 0x000fc40000010100 */
[----:B---3--:R-:W-:Y:S02]  /*2030*/  FMUL.FTZ R149, R199, R135 ;  /* 0x00000087c7957220 */ /* 0x008fe40000410000 */
[----:B------:R-:W-:Y:S02]  /*2040*/  IMAD.MOV.U32 R135, RZ, RZ, R130 ;  /* 0x000000ffff877224 */ /* 0x000fe400078e0082 */
[----:B------:R-:W-:-:S05]  /*2050*/  IMAD.MOV.U32 R130, RZ, RZ, R140 ;  /* 0x000000ffff827224 */ /* 0x000fca00078e008c */
[----:B------:R-:W-:Y:S02]  /*2060*/  PRMT R130, RZ, 0x5410, R130 ;  /* 0x00005410ff827816 */ /* 0x000fe40000000082 */
[----:B------:R-:W-:-:S03]  /*2070*/  PRMT R135, RZ, 0x5410, R135 ;  /* 0x00005410ff877816 */ /* 0x000fc60000000087 */
[----:B------:R-:W-:Y:S02]  /*2080*/  FMUL.FTZ R140, R207, R130 ;  /* 0x00000082cf8c7220 */ /* 0x000fe40000410000 */
[----:B------:R-:W3:Y:S02]  /*2090*/  LDL R207, [R1+0x58] ;  /* 0x0000580001cf7983 */ /* 0x000ee40000100800 */
[-C--:B------:R-:W-:Y:S02]  /*20a0*/  FFMA.FTZ R140, R206, R135.reuse, R140 ;  /* 0x00000087ce8c7223 */ /* 0x080fe4000001008c */
[----:B------:R-:W2:Y:S01]  /*20b0*/  LDL R206, [R1+0x5c] ;  /* 0x00005c0001ce7983 */ /* 0x000ea20000100800 */
[----:B------:R-:W-:Y:S02]  /*20c0*/  IMAD.MOV.U32 R199, RZ, RZ, R131 ;  /* 0x000000ffffc77224 */ /* 0x000fe400078e0083 */
[----:B------:R-:W-:Y:S02]  /*20d0*/  FADD.FTZ R52, R135, R52 ;  /* 0x0000003487347221 */ /* 0x000fe40000010000 */
[----:B------:R-:W-:-:S02]  /*20e0*/  FFMA.FTZ R24, R141, R135, R24 ;  /* 0x000000878d187223 */ /* 0x000fc40000010018 */
[----:B------:R-:W-:Y:S02]  /*20f0*/  FADD.FTZ R168, R130, R168 ;  /* 0x000000a882a87221 */ /* 0x000fe40000010000 */
[----:B------:R-:W-:Y:S02]  /*2100*/  FFMA.FTZ R84, R141, R130, R84 ;  /* 0x000000828d547223 */ /* 0x000fe40000010054 */
[----:B------:R-:W-:-:S04]  /*2110*/  IMAD.WIDE.U32 R134, R188, R192, c[0x0][0x208] ;  /* 0x00008200bc867625 */ /* 0x000fc800078e00c0 */
[----:B------:R-:W-:Y:S01]  /*2120*/  IMAD.WIDE.U32 R130, R188, R192, c[0x0][0x210] ;  /* 0x00008400bc827625 */ /* 0x000fe200078e00c0 */
[----:B------:R-:W-:Y:S01]  /*2130*/  PRMT R192, RZ, 0x5410, R203 ;  /* 0x00005410ffc07816 */ /* 0x000fe200000000cb */
[----:B------:R-:W4:Y:S01]  /*2140*/  LDG.E.64 R134, [R134.64] ;  /* 0x0000000486867981 */ /* 0x000f22000c1e1b00 */
[----:B------:R-:W-:Y:S01]  /*2150*/  PRMT R203, RZ, 0x5410, R200 ;  /* 0x00005410ffcb7816 */ /* 0x000fe200000000c8 */
[----:B------:R-:W-:Y:S01]  /*2160*/  FFMA.FTZ R193, R198, R193, R149 ;  /* 0x000000c1c6c17223 */ /* 0x000fe20000010095 */
[----:B------:R-:W-:Y:S01]  /*2170*/  SHF.R.U32.HI R149, RZ, 0x1d, R188 ;  /* 0x0000001dff957819 */ /* 0x000fe200000116bc */
[----:B------:R-:W-:Y:S01]  /*2180*/  FMUL.FTZ R188, R211, R205 ;  /* 0x000000cdd3bc7220 */ /* 0x000fe20000410000 */
[----:B------:R-:W-:Y:S01]  /*2190*/  PRMT R199, RZ, 0x5410, R199 ;  /* 0x00005410ffc77816 */ /* 0x000fe200000000c7 */
[----:B------:R-:W-:Y:S01]  /*21a0*/  FMUL.FTZ R200, R16, R197 ;  /* 0x000000c510c87220 */ /* 0x000fe20000410000 */
[----:B------:R-:W4:Y:S01]  /*21b0*/  LDL R211, [R1+0x40] ;  /* 0x0000400001d37983 */ /* 0x000f220000100800 */
[----:B------:R-:W-:-:S02]  /*21c0*/  FFMA.FTZ R188, R210, R204, R188 ;  /* 0x000000ccd2bc7223 */ /* 0x000fc400000100bc */
[----:B------:R-:W-:Y:S01]  /*21d0*/  FMUL.FTZ R197, R209, R203 ;  /* 0x000000cbd1c57220 */ /* 0x000fe20000410000 */
[----:B------:R-:W4:Y:S01]  /*21e0*/  LDL R210, [R1+0x50] ;  /* 0x0000500001d27983 */ /* 0x000f220000100800 */
[----:B------:R-:W-:Y:S02]  /*21f0*/  FADD.FTZ R54, R199, R54 ;  /* 0x00000036c7367221 */ /* 0x000fe40000010000 */
[-C--:B------:R-:W-:Y:S01]  /*2200*/  FFMA.FTZ R26, R200, R199.reuse, R26 ;  /* 0x000000c7c81a7223 */ /* 0x080fe2000001001a */
[----:B------:R-:W4:Y:S01]  /*2210*/  LDL R209, [R1+0x44] ;  /* 0x0000440001d17983 */ /* 0x000f220000100800 */
[----:B------:R-:W-:-:S03]  /*2220*/  FFMA.FTZ R199, R208, R199, R197 ;  /* 0x000000c7d0c77223 */ /* 0x000fc600000100c5 */
[----:B------:R-:W4:Y:S01]  /*2230*/  LDL R208, [R1+0x54] ;  /* 0x0000540001d07983 */ /* 0x000f220000100800 */
[----:B------:R-:W-:Y:S02]  /*2240*/  SHF.R.U32.HI R198, RZ, 0x10, R127 ;  /* 0x00000010ffc67819 */ /* 0x000fe4000001167f */
[----:B------:R-:W-:Y:S02]  /*2250*/  PRMT R202, RZ, 0x5410, R202 ;  /* 0x00005410ffca7816 */ /* 0x000fe400000000ca */
[----:B------:R-:W-:Y:S01]  /*2260*/  PRMT R201, RZ, 0x5410, R201 ;  /* 0x00005410ffc97816 */ /* 0x000fe200000000c9 */
[----:B------:R-:W-:Y:S01]  /*2270*/  FADD.FTZ R51, R204, R51 ;  /* 0x00000033cc337221 */ /* 0x000fe20000010000 */
[----:B------:R-:W-:Y:S01]  /*2280*/  PRMT R198, RZ, 0x5410, R198 ;  /* 0x00005410ffc67816 */ /* 0x000fe200000000c6 */
[----:B------:R-:W-:Y:S01]  /*2290*/  FADD.FTZ R192, -R215, R192 ;  /* 0x000000c0d7c07221 */ /* 0x000fe20000010100 */
[----:B------:R-:W-:Y:S01]  /*22a0*/  IADD3.X R129, R147, c[0x0][0x18c], RZ, P0, !PT ;  /* 0x0000630093817a10 */ /* 0x000fe200007fe4ff */
[----:B------:R-:W-:Y:S01]  /*22b0*/  FADD.FTZ R169, R205, R169 ;  /* 0x000000a9cda97221 */ /* 0x000fe20000010000 */
[----:B------:R-:W4:Y:S01]  /*22c0*/  LDG.E.64 R130, [R130.64] ;  /* 0x0000000482827981 */ /* 0x000f22000c1e1b00 */
[----:B------:R-:W-:-:S02]  /*22d0*/  FADD.FTZ R198, -R215, R198 ;  /* 0x000000c6d7c67221 */ /* 0x000fc40000010100 */
[C---:B------:R-:W-:Y:S01]  /*22e0*/  FMUL.FTZ R192, R16.reuse, R192 ;  /* 0x000000c010c07220 */ /* 0x040fe20000410000 */
[----:B------:R-:W4:Y:S01]  /*22f0*/  LDG.E.64 R128, [R128.64] ;  /* 0x0000000480807981 */ /* 0x000f22000c1e1b00 */
[----:B------:R-:W-:Y:S02]  /*2300*/  FMUL.FTZ R198, R16, R198 ;  /* 0x000000c610c67220 */ /* 0x000fe40000410000 */
[----:B------:R-:W-:Y:S02]  /*2310*/  FADD.FTZ R166, R203, R166 ;  /* 0x000000a6cba67221 */ /* 0x000fe40000010000 */
[----:B------:R-:W-:Y:S02]  /*2320*/  FFMA.FTZ R86, R200, R203, R86 ;  /* 0x000000cbc8567223 */ /* 0x000fe40000010056 */
[----:B------:R-:W-:Y:S02]  /*2330*/  IMAD.MOV.U32 R203, RZ, RZ, R124 ;  /* 0x000000ffffcb7224 */ /* 0x000fe400078e007c */
[----:B------:R-:W-:Y:S01]  /*2340*/  FFMA.FTZ R23, R192, R204, R23 ;  /* 0x000000ccc0177223 */ /* 0x000fe20000010017 */
[----:B------:R-:W-:Y:S01]  /*2350*/  SHF.R.U64 R204, R142, 0x10, R143 ;  /* 0x000000108ecc7819 */ /* 0x000fe2000000128f */
[----:B------:R-:W-:-:S02]  /*2360*/  FFMA.FTZ R83, R192, R205, R83 ;  /* 0x000000cdc0537223 */ /* 0x000fc40000010053 */
[----:B------:R-:W-:Y:S02]  /*2370*/  FADD.FTZ R167, R202, R167 ;  /* 0x000000a7caa77221 */ /* 0x000fe40000010000 */
[C---:B------:R-:W-:Y:S02]  /*2380*/  FFMA.FTZ R85, R198.reuse, R202, R85 ;  /* 0x000000cac6557223 */ /* 0x040fe40000010055 */
[----:B------:R-:W-:Y:S01]  /*2390*/  IMAD.MOV.U32 R205, RZ, RZ, R142 ;  /* 0x000000ffffcd7224 */ /* 0x000fe200078e008e */
[----:B------:R-:W-:Y:S01]  /*23a0*/  SHF.R.U32.HI R142, RZ, 0x10, R143 ;  /* 0x00000010ff8e7819 */ /* 0x000fe2000001168f */
[----:B------:R-:W-:Y:S02]  /*23b0*/  FADD.FTZ R53, R201, R53 ;  /* 0x00000035c9357221 */ /* 0x000fe40000010000 */
[----:B------:R-:W-:Y:S01]  /*23c0*/  FFMA.FTZ R25, R198, R201, R25 ;  /* 0x000000c9c6197223 */ /* 0x000fe20000010019 */
[----:B------:R-:W-:-:S05]  /*23d0*/  PRMT R205, RZ, 0x5410, R205 ;  /* 0x00005410ffcd7816 */ /* 0x000fca00000000cd */
[----:B------:R-:W-:Y:S02]  /*23e0*/  FADD.FTZ R56, R205, R56 ;  /* 0x00000038cd387221 */ /* 0x000fe40000010000 */
[----:B---3--:R-:W-:Y:S01]  /*23f0*/  FMUL.FTZ R197, R207, R202 ;  /* 0x000000cacfc57220 */ /* 0x008fe20000410000 */
[----:B------:R-:W-:Y:S01]  /*2400*/  SHF.R.U64 R207, R144, 0x10, R145 ;  /* 0x0000001090cf7819 */ /* 0x000fe20000001291 */
[----:B------:R-:W-:Y:S02]  /*2410*/  IMAD.MOV.U32 R202, RZ, RZ, R143 ;  /* 0x000000ffffca7224 */ /* 0x000fe400078e008f */
[----:B--2---:R-:W-:Y:S01]  /*2420*/  FFMA.FTZ R197, R206, R201, R197 ;  /* 0x000000c9cec57223 */ /* 0x004fe200000100c5 */
[----:B------:R-:W-:Y:S01]  /*2430*/  MOV R143, R145 ;  /* 0x00000091008f7202 */ /* 0x000fe20000000f00 */
[----:B------:R-:W-:Y:S01]  /*2440*/  IMAD.MOV.U32 R206, RZ, RZ, R144 ;  /* 0x000000ffffce7224 */ /* 0x000fe200078e0090 */
[----:B------:R-:W-:Y:S02]  /*2450*/  SHF.R.U32.HI R144, RZ, 0x10, R145 ;  /* 0x00000010ff907819 */ /* 0x000fe40000011691 */
[----:B------:R-:W-:-:S02]  /*2460*/  PRMT R145, RZ, 0x5410, R203 ;  /* 0x00005410ff917816 */ /* 0x000fc400000000cb */
[----:B------:R-:W-:-:S03]  /*2470*/  PRMT R203, RZ, 0x5410, R206 ;  /* 0x00005410ffcb7816 */ /* 0x000fc600000000ce */
[----:B------:R-:W-:Y:S01]  /*2480*/  FADD.FTZ R145, -R215, R145 ;  /* 0x00000091d7917221 */ /* 0x000fe20000010100 */
[--C-:B------:R-:W-:Y:S01]  /*2490*/  SHF.R.U64 R201, R124, 0x10, R125.reuse ;  /* 0x000000107cc97819 */ /* 0x100fe2000000127d */
[----:B------:R-:W-:Y:S02]  /*24a0*/  IMAD.MOV.U32 R124, RZ, RZ, R125 ;  /* 0x000000ffff7c7224 */ /* 0x000fe400078e007d */
[----:B------:R-:W-:-:S04]  /*24b0*/  FMUL.FTZ R206, R16, R145 ;  /* 0x0000009110ce7220 */ /* 0x000fc80000410000 */
[----:B------:R-:W-:Y:S01]  /*24c0*/  FFMA.FTZ R28, R206, R205, R28 ;  /* 0x000000cdce1c7223 */ /* 0x000fe2000001001c */
[----:B------:R-:W-:Y:S01]  /*24d0*/  PRMT R124, RZ, 0x5410, R124 ;  /* 0x00005410ff7c7816 */ /* 0x000fe2000000007c */
[----:B----4-:R-:W-:Y:S02]  /*24e0*/  FMUL.FTZ R145, R210, R203 ;  /* 0x000000cbd2917220 */ /* 0x010fe40000410000 */
[----:B------:R-:W2:Y:S02]  /*24f0*/  LDL R210, [R1+0x38] ;  /* 0x0000380001d27983 */ /* 0x000ea40000100800 */
[----:B------:R-:W-:Y:S02]  /*2500*/  FFMA.FTZ R205, R208, R205, R145 ;  /* 0x000000cdd0cd7223 */ /* 0x000fe40000010091 */
[----:B------:R-:W3:Y:S01]  /*2510*/  LDL R208, [R1+0x3c] ;  /* 0x00003c0001d07983 */ /* 0x000ee20000100800 */
[----:B------:R-:W-:Y:S01]  /*2520*/  FADD.FTZ R124, -R215, R124 ;  /* 0x0000007cd77c7221 */ /* 0x000fe20000010100 */
[----:B------:R-:W-:-:S02]  /*2530*/  PRMT R143, RZ, 0x5410, R143 ;  /* 0x00005410ff8f7816 */ /* 0x000fc4000000008f */
[----:B------:R-:W-:Y:S02]  /*2540*/  PRMT R145, RZ, 0x5410, R201 ;  /* 0x00005410ff917816 */ /* 0x000fe400000000c9 */
[----:B------:R-:W-:Y:S01]  /*2550*/  PRMT R201, RZ, 0x5410, R202 ;  /* 0x00005410ffc97816 */ /* 0x000fe200000000ca */
[----:B------:R-:W-:Y:S02]  /*2560*/  FMUL.FTZ R202, R16, R124 ;  /* 0x0000007c10ca7220 */ /* 0x000fe40000410000 */
[----:B------:R-:W-:Y:S02]  /*2570*/  FMUL.FTZ R124, R211, R143 ;  /* 0x0000008fd37c7220 */ /* 0x000fe40000410000 */
[----:B------:R-:W4:Y:S01]  /*2580*/  LDL R211, [R1+0x30] ;  /* 0x0000300001d37983 */ /* 0x000f220000100800 */
[----:B------:R-:W-:Y:S02]  /*2590*/  FADD.FTZ R58, R201, R58 ;  /* 0x0000003ac93a7221 */ /* 0x000fe40000010000 */
[----:B------:R-:W-:-:S02]  /*25a0*/  FFMA.FTZ R30, R202, R201, R30 ;  /* 0x000000c9ca1e7223 */ /* 0x000fc4000001001e */
[----:B------:R-:W-:Y:S02]  /*25b0*/  FFMA.FTZ R201, R209, R201, R124 ;  /* 0x000000c9d1c97223 */ /* 0x000fe4000001007c */
[----:B------:R-:W4:Y:S01]  /*25c0*/  LDL R209, [R1+0x34] ;  /* 0x0000340001d17983 */ /* 0x000f220000100800 */
[----:B------:R-:W-:Y:S01]  /*25d0*/  FADD.FTZ R145, -R215, R145 ;  /* 0x00000091d7917221 */ /* 0x000fe20000010100 */
[----:B------:R-:W-:Y:S01]  /*25e0*/  PRMT R207, RZ, 0x5410, R207 ;  /* 0x00005410ffcf7816 */ /* 0x000fe200000000cf */
[----:B------:R-:W-:Y:S02]  /*25f0*/  FADD.FTZ R155, R203, R155 ;  /* 0x0000009bcb9b7221 */ /* 0x000fe40000010000 */
[----:B------:R-:W-:Y:S01]  /*2600*/  FFMA.FTZ R88, R206, R203, R88 ;  /* 0x000000cbce587223 */ /* 0x000fe20000010058 */
[----:B------:R-:W-:Y:S01]  /*2610*/  PRMT R203, RZ, 0x5410, R204 ;  /* 0x00005410ffcb7816 */ /* 0x000fe200000000cc */
[----:B------:R-:W-:Y:S02]  /*2620*/  FMUL.FTZ R204, R16, R145 ;  /* 0x0000009110cc7220 */ /* 0x000fe40000410000 */
[----:B------:R-:W-:-:S02]  /*2630*/  FMUL.FTZ R145, R213, R207 ;  /* 0x000000cfd5917220 */ /* 0x000fc40000410000 */
[----:B------:R-:W4:Y:S01]  /*2640*/  LDL R213, [R1+0x24] ;  /* 0x0000240001d57983 */ /* 0x000f220000100800 */
[----:B------:R-:W-:Y:S01]  /*2650*/  SHF.R.U32.HI R125, RZ, 0x10, R125 ;  /* 0x00000010ff7d7819 */ /* 0x000fe2000001167d */
[----:B------:R-:W-:-:S03]  /*2660*/  FADD.FTZ R55, R203, R55 ;  /* 0x00000037cb377221 */ /* 0x000fc60000010000 */
[----:B------:R-:W-:Y:S01]  /*2670*/  PRMT R125, RZ, 0x5410, R125 ;  /* 0x00005410ff7d7816 */ /* 0x000fe2000000007d */
[-C--:B------:R-:W-:Y:S01]  /*2680*/  FFMA.FTZ R27, R204, R203.reuse, R27 ;  /* 0x000000cbcc1b7223 */ /* 0x080fe2000001001b */
[----:B------:R-:W-:Y:S01]  /*2690*/  PRMT R124, RZ, 0x5410, R144 ;  /* 0x00005410ff7c7816 */ /* 0x000fe20000000090 */
[----:B------:R-:W-:Y:S02]  /*26a0*/  FFMA.FTZ R203, R212, R203, R145 ;  /* 0x000000cbd4cb7223 */ /* 0x000fe40000010091 */
[----:B------:R-:W-:Y:S01]  /*26b0*/  FADD.FTZ R145, -R215, R125 ;  /* 0x0000007dd7917221 */ /* 0x000fe20000010100 */
[----:B------:R-:W-:Y:S01]  /*26c0*/  PRMT R142, RZ, 0x5410, R142 ;  /* 0x00005410ff8e7816 */ /* 0x000fe2000000008e */
[----:B------:R-:W-:Y:S01]  /*26d0*/  FADD.FTZ R154, R124, R154 ;  /* 0x0000009a7c9a7221 */ /* 0x000fe20000010000 */
[----:B------:R-:W4:Y:S01]  /*26e0*/  LDL R212, [R1+0x18] ;  /* 0x0000180001d47983 */ /* 0x000f220000100800 */
[----:B------:R-:W-:-:S04]  /*26f0*/  FMUL.FTZ R145, R16, R145 ;  /* 0x0000009110917220 */ /* 0x000fc80000410000 */
[----:B------:R-:W-:Y:S02]  /*2700*/  FFMA.FTZ R89, R145, R124, R89 ;  /* 0x0000007c91597223 */ /* 0x000fe40000010059 */
[----:B------:R-:W-:Y:S02]  /*2710*/  FADD.FTZ R156, R207, R156 ;  /* 0x0000009ccf9c7221 */ /* 0x000fe40000010000 */
[----:B------:R-:W-:Y:S02]  /*2720*/  FFMA.FTZ R87, R204, R207, R87 ;  /* 0x000000cfcc577223 */ /* 0x000fe40000010057 */
[----:B------:R-:W-:Y:S01]  /*2730*/  IMAD.MOV.U32 R207, RZ, RZ, R66 ;  /* 0x000000ffffcf7224 */ /* 0x000fe200078e0042 */
[----:B------:R-:W-:Y:S01]  /*2740*/  SHF.R.U64 R125, R120, 0x10, R121 ;  /* 0x00000010787d7819 */ /* 0x000fe20000001279 */
[----:B------:R-:W-:Y:S02]  /*2750*/  FADD.FTZ R153, R143, R153 ;  /* 0x000000998f997221 */ /* 0x000fe40000010000 */
[----:B------:R-:W-:Y:S01]  /*2760*/  FFMA.FTZ R90, R202, R143, R90 ;  /* 0x0000008fca5a7223 */ /* 0x000fe2000001005a */
[----:B------:R-:W-:Y:S01]  /*2770*/  PRMT R207, RZ, 0x5410, R207 ;  /* 0x00005410ffcf7816 */ /* 0x000fe200000000cf */
[----:B------:R-:W-:Y:S01]  /*2780*/  FADD.FTZ R57, R142, R57 ;  /* 0x000000398e397221 */ /* 0x000fe20000010000 */
[----:B------:R-:W-:Y:S01]  /*2790*/  SHF.R.U64 R143, R66, 0x10, R67 ;  /* 0x00000010428f7819 */ /* 0x000fe20000001243 */
[----:B------:R-:W-:Y:S01]  /*27a0*/  FFMA.FTZ R29, R145, R142, R29 ;  /* 0x0000008e911d7223 */ /* 0x000fe2000001001d */
[----:B------:R-:W-:-:S02]  /*27b0*/  PRMT R125, RZ, 0x5410, R125 ;  /* 0x00005410ff7d7816 */ /* 0x000fc4000000007d */
[----:B------:R-:W-:Y:S02]  /*27c0*/  SHF.R.U32.HI R66, RZ, 0x10, R67 ;  /* 0x00000010ff427819 */ /* 0x000fe40000011643 */
[----:B------:R-:W-:Y:S02]  /*27d0*/  PRMT R143, RZ, 0x5410, R143 ;  /* 0x00005410ff8f7816 */ /* 0x000fe4000000008f */
[----:B------:R-:W-:-:S04]  /*27e0*/  IADD3 R126, P0, R148, c[0x0][0x188], RZ ;  /* 0x00006200947e7a10 */ /* 0x000fc80007f1e0ff */
[----:B------:R-:W-:-:S06]  /*27f0*/  IADD3.X R127, R149, c[0x0][0x18c], RZ, P0, !PT ;  /* 0x00006300957f7a10 */ /* 0x000fcc00007fe4ff */
[----:B------:R-:W4:Y:S01]  /*2800*/  LDG.E.64 R126, [R126.64] ;  /* 0x000000047e7e7981 */ /* 0x000f22000c1e1b00 */
[----:B--2---:R-:W-:Y:S02]  /*2810*/  FMUL.FTZ R144, R210, R124 ;  /* 0x0000007cd2907220 */ /* 0x004fe40000410000 */
[----:B------:R-:W-:Y:S02]  /*2820*/  IMAD.MOV.U32 R124, RZ, RZ, R120 ;  /* 0x000000ffff7c7224 */ /* 0x000fe400078e0078 */
[----:B---3--:R-:W-:Y:S02]  /*2830*/  FFMA.FTZ R144, R208, R142, R144 ;  /* 0x0000008ed0907223 */ /* 0x008fe40000010090 */
[----:B------:R-:W-:Y:S01]  /*2840*/  IMAD.MOV.U32 R208, RZ, RZ, R64 ;  /* 0x000000ffffd07224 */ /* 0x000fe200078e0040 */
[----:B------:R-:W-:-:S04]  /*2850*/  PRMT R124, RZ, 0x5410, R124 ;  /* 0x00005410ff7c7816 */ /* 0x000fc8000000007c */
[----:B------:R-:W-:Y:S01]  /*2860*/  PRMT R208, RZ, 0x5410, R208 ;  /* 0x00005410ffd07816 */ /* 0x000fe200000000d0 */
[----:B------:R-:W-:-:S04]  /*2870*/  FADD.FTZ R210, -R215, R124 ;  /* 0x0000007cd7d27221 */ /* 0x000fc80000010100 */
[----:B----4-:R-:W-:Y:S02]  /*2880*/  FMUL.FTZ R124, R211, R208 ;  /* 0x000000d0d37c7220 */ /* 0x010fe40000410000 */
[----:B------:R-:W2:Y:S01]  /*2890*/  LDL R211, [R1+0x1c] ;  /* 0x00001c0001d37983 */ /* 0x000ea20000100800 */
[----:B------:R-:W-:Y:S02]  /*28a0*/  IMAD.MOV.U32 R120, RZ, RZ, R121 ;  /* 0x000000ffff787224 */ /* 0x000fe400078e0079 */
[----:B------:R-:W-:Y:S01]  /*28b0*/  IMAD.MOV.U32 R142, RZ, RZ, R67 ;  /* 0x000000ffff8e7224 */ /* 0x000fe200078e0043 */
[--C-:B------:R-:W-:Y:S01]  /*28c0*/  SHF.R.U64 R67, R64, 0x10, R65.reuse ;  /* 0x0000001040437819 */ /* 0x100fe20000001241 */
[----:B------:R-:W-:Y:S01]  /*28d0*/  IMAD.MOV.U32 R64, RZ, RZ, R65 ;  /* 0x000000ffff407224 */ /* 0x000fe200078e0041 */
[----:B------:R-:W-:Y:S01]  /*28e0*/  PRMT R120, RZ, 0x5410, R120 ;  /* 0x00005410ff787816 */ /* 0x000fe20000000078 */
[----:B------:R-:W-:Y:S02]  /*28f0*/  FMUL.FTZ R210, R16, R210 ;  /* 0x000000d210d27220 */ /* 0x000fe40000410000 */
[----:B------:R-:W-:Y:S01]  /*2900*/  FFMA.FTZ R124, R209, R207, R124 ;  /* 0x000000cfd17c7223 */ /* 0x000fe2000001007c */
[----:B------:R-:W-:Y:S01]  /*2910*/  PRMT R67, RZ, 0x5410, R67 ;  /* 0x00005410ff437816 */ /* 0x000fe20000000043 */
[----:B------:R-:W-:Y:S01]  /*2920*/  FADD.FTZ R209, -R215, R125 ;  /* 0x0000007dd7d17221 */ /* 0x000fe20000010100 */
[----:B------:R-:W-:Y:S01]  /*2930*/  PRMT R64, RZ, 0x5410, R64 ;  /* 0x00005410ff407816 */ /* 0x000fe20000000040 */
[----:B------:R-:W-:-:S02]  /*2940*/  FADD.FTZ R184, R208, R184 ;  /* 0x000000b8d0b87221 */ /* 0x000fc40000010000 */
[----:B------:R-:W-:Y:S02]  /*2950*/  FFMA.FTZ R92, R210, R208, R92 ;  /* 0x000000d0d25c7223 */ /* 0x000fe4000001005c */
[----:B------:R-:W-:Y:S02]  /*2960*/  FMUL.FTZ R209, R16, R209 ;  /* 0x000000d110d17220 */ /* 0x000fe40000410000 */
[----:B------:R-:W-:Y:S01]  /*2970*/  FADD.FTZ R208, -R215, R120 ;  /* 0x00000078d7d07221 */ /* 0x000fe20000010100 */
[----:B------:R-:W-:Y:S01]  /*2980*/  PRMT R142, RZ, 0x5410, R142 ;  /* 0x00005410ff8e7816 */ /* 0x000fe2000000008e */
[-C--:B------:R-:W-:Y:S02]  /*2990*/  FMUL.FTZ R125, R220, R67.reuse ;  /* 0x00000043dc7d7220 */ /* 0x080fe40000410000 */
[----:B------:R-:W-:Y:S01]  /*29a0*/  FADD.FTZ R217, R67, R217 ;  /* 0x000000d943d97221 */ /* 0x000fe20000010000 */
[----:B------:R-:W3:Y:S01]  /*29b0*/  LDL R220, [R1+0x8] ;  /* 0x0000080001dc7983 */ /* 0x000ee20000100800 */
[----:B------:R-:W-:-:S02]  /*29c0*/  FFMA.FTZ R91, R209, R67, R91 ;  /* 0x00000043d15b7223 */ /* 0x000fc4000001005b */
[----:B------:R-:W-:Y:S02]  /*29d0*/  FMUL.FTZ R208, R16, R208 ;  /* 0x000000d010d07220 */ /* 0x000fe40000410000 */
[----:B------:R-:W-:Y:S02]  /*29e0*/  FMUL.FTZ R67, R214, R64 ;  /* 0x00000040d6437220 */ /* 0x000fe40000410000 */
[----:B------:R-:W-:Y:S01]  /*29f0*/  FFMA.FTZ R125, R216, R143, R125 ;  /* 0x0000008fd87d7223 */ /* 0x000fe2000001007d */
[----:B------:R-:W4:Y:S01]  /*2a00*/  LDL R214, [R1+0x4] ;  /* 0x0000040001d67983 */ /* 0x000f220000100800 */
[----:B------:R-:W-:Y:S02]  /*2a10*/  FADD.FTZ R62, R142, R62 ;  /* 0x0000003e8e3e7221 */ /* 0x000fe40000010000 */
[-C--:B------:R-:W-:Y:S01]  /*2a20*/  FFMA.FTZ R34, R208, R142.reuse, R34 ;  /* 0x0000008ed0227223 */ /* 0x080fe20000010022 */
[----:B------:R-:W4:Y:S01]  /*2a30*/  LDL R216, [R1] ;  /* 0x0000000001d87983 */ /* 0x000f220000100800 */
[----:B------:R-:W-:-:S03]  /*2a40*/  FFMA.FTZ R142, R213, R142, R67 ;  /* 0x0000008ed58e7223 */ /* 0x000fc60000010043 */
[----:B------:R-:W4:Y:S01]  /*2a50*/  LDL R213, [R1+0xc] ;  /* 0x00000c0001d57983 */ /* 0x000f220000100800 */
[----:B------:R-:W-:Y:S02]  /*2a60*/  SHF.R.U32.HI R121, RZ, 0x10, R121 ;  /* 0x00000010ff797819 */ /* 0x000fe40000011679 */
[----:B------:R-:W-:Y:S02]  /*2a70*/  SHF.R.U32.HI R65, RZ, 0x10, R65 ;  /* 0x00000010ff417819 */ /* 0x000fe40000011641 */
[----:B------:R-:W-:Y:S01]  /*2a80*/  PRMT R121, RZ, 0x5410, R121 ;  /* 0x00005410ff797816 */ /* 0x000fe20000000079 */
[----:B------:R-:W-:Y:S01]  /*2a90*/  FADD.FTZ R60, R207, R60 ;  /* 0x0000003ccf3c7221 */ /* 0x000fe20000010000 */
[----:B------:R-:W-:Y:S01]  /*2aa0*/  PRMT R65, RZ, 0x5410, R65 ;  /* 0x00005410ff417816 */ /* 0x000fe20000000041 */
[----:B------:R-:W-:Y:S02]  /*2ab0*/  FFMA.FTZ R32, R210, R207, R32 ;  /* 0x000000cfd2207223 */ /* 0x000fe40000010020 */
[----:B------:R-:W-:Y:S01]  /*2ac0*/  FADD.FTZ R207, -R215, R121 ;  /* 0x00000079d7cf7221 */ /* 0x000fe20000010100 */
[----:B------:R-:W-:Y:S01]  /*2ad0*/  PRMT R66, RZ, 0x5410, R66 ;  /* 0x00005410ff427816 */ /* 0x000fe20000000042 */
[----:B------:R-:W-:-:S02]  /*2ae0*/  FADD.FTZ R59, R143, R59 ;  /* 0x0000003b8f3b7221 */ /* 0x000fc40000010000 */
[----:B------:R-:W-:Y:S02]  /*2af0*/  FFMA.FTZ R31, R209, R143, R31 ;  /* 0x0000008fd11f7223 */ /* 0x000fe4000001001f */
[----:B------:R-:W-:Y:S02]  /*2b00*/  IMAD.MOV.U32 R120, RZ, RZ, R118 ;  /* 0x000000ffff787224 */ /* 0x000fe400078e0076 */
[----:B------:R-:W-:Y:S02]  /*2b10*/  FMUL.FTZ R207, R16, R207 ;  /* 0x000000cf10cf7220 */ /* 0x000fe40000410000 */
[----:B------:R-:W-:Y:S01]  /*2b20*/  FMUL.FTZ R143, R212, R65 ;  /* 0x00000041d48f7220 */ /* 0x000fe20000410000 */
[----:B------:R-:W-:Y:S01]  /*2b30*/  PRMT R120, RZ, 0x5410, R120 ;  /* 0x00005410ff787816 */ /* 0x000fe20000000078 */
[----:B------:R-:W-:Y:S02]  /*2b40*/  FADD.FTZ R181, R64, R181 ;  /* 0x000000b540b57221 */ /* 0x000fe40000010000 */
[----:B------:R-:W-:-:S02]  /*2b50*/  FFMA.FTZ R94, R208, R64, R94 ;  /* 0x00000040d05e7223 */ /* 0x000fc4000001005e */
[----:B------:R-:W-:Y:S02]  /*2b60*/  FADD.FTZ R61, R66, R61 ;  /* 0x0000003d423d7221 */ /* 0x000fe40000010000 */
[----:B------:R-:W-:Y:S02]  /*2b70*/  FFMA.FTZ R33, R207, R66, R33 ;  /* 0x00000042cf217223 */ /* 0x000fe40000010021 */
[----:B------:R-:W-:Y:S02]  /*2b80*/  FADD.FTZ R182, R65, R182 ;  /* 0x000000b641b67221 */ /* 0x000fe40000010000 */
[----:B------:R-:W-:Y:S01]  /*2b90*/  FFMA.FTZ R93, R207, R65, R93 ;  /* 0x00000041cf5d7223 */ /* 0x000fe2000001005d */
[--C-:B------:R-:W-:Y:S01]  /*2ba0*/  SHF.R.U32.HI R65, RZ, 0x10, R119.reuse ;  /* 0x00000010ff417819 */ /* 0x100fe20000011677 */
[----:B------:R-:W-:Y:S01]  /*2bb0*/  IMAD.MOV.U32 R64, RZ, RZ, R119 ;  /* 0x000000ffff407224 */ /* 0x000fe200078e0077 */
[----:B------:R-:W-:Y:S01]  /*2bc0*/  SHF.R.U32.HI R67, RZ, 0x10, R137 ;  /* 0x00000010ff437819 */ /* 0x000fe20000011689 */
[----:B------:R-:W-:Y:S01]  /*2bd0*/  FADD.FTZ R120, -R215, R120 ;  /* 0x00000078d7787221 */ /* 0x000fe20000010100 */
[----:B------:R-:W-:-:S04]  /*2be0*/  MOV R121, R139 ;  /* 0x0000008b00797202 */ /* 0x000fc80000000f00 */
[----:B------:R-:W-:Y:S02]  /*2bf0*/  PRMT R121, RZ, 0x5410, R121 ;  /* 0x00005410ff797816 */ /* 0x000fe40000000079 */
[----:B------:R-:W-:Y:S02]  /*2c00*/  PRMT R64, RZ, 0x5410, R64 ;  /* 0x00005410ff407816 */ /* 0x000fe40000000040 */
[----:B------:R-:W-:Y:S02]  /*2c10*/  PRMT R65, RZ, 0x5410, R65 ;  /* 0x00005410ff417816 */ /* 0x000fe40000000041 */
[----:B------:R-:W-:Y:S01]  /*2c20*/  PRMT R67, RZ, 0x5410, R67 ;  /* 0x00005410ff437816 */ /* 0x000fe20000000043 */
[----:B------:R-:W-:-:S04]  /*2c30*/  FADD.FTZ R177, R121, R177 ;  /* 0x000000b179b17221 */ /* 0x000fc80000010000 */
[----:B------:R-:W-:Y:S01]  /*2c40*/  FADD.FTZ R69, R67, R69 ;  /* 0x0000004543457221 */ /* 0x000fe20000010000 */
[----:B------:R-:W-:Y:S02]  /*2c50*/  IADD3 R157, R157, c[0x0][0x160], RZ ;  /* 0x000058009d9d7a10 */ /* 0x000fe40007ffe0ff */
[----:B------:R-:W-:Y:S02]  /*2c60*/  LOP3.LUT P5, RZ, R230, 0x1f, RZ, 0xc0, !PT ;  /* 0x0000001fe6ff7812 */ /* 0x000fe400078ac0ff */
[----:B------:R-:W-:Y:S01]  /*2c70*/  ISETP.GE.AND P4, PT, R157, c[0x0][0x164], PT ;  /* 0x000059009d007a0c */ /* 0x000fe20003f86270 */
[----:B--2---:R-:W-:Y:S01]  /*2c80*/  FFMA.FTZ R143, R211, R66, R143 ;  /* 0x00000042d38f7223 */ /* 0x004fe2000001008f */
[----:B------:R-:W-:Y:S01]  /*2c90*/  SHF.R.U64 R66, R118, 0x10, R119 ;  /* 0x0000001076427819 */ /* 0x000fe20000001277 */
[----:B------:R-:W-:Y:S01]  /*2ca0*/  IMAD.MOV.U32 R211, RZ, RZ, R136 ;  /* 0x000000ffffd37224 */ /* 0x000fe200078e0088 */
[----:B------:R-:W-:Y:S01]  /*2cb0*/  SHF.R.U64 R119, R136, 0x10, R137 ;  /* 0x0000001088777819 */ /* 0x000fe20000001289 */
[----:B------:R-:W-:-:S02]  /*2cc0*/  IMAD.MOV.U32 R136, RZ, RZ, R138 ;  /* 0x000000ffff887224 */ /* 0x000fc400078e008a */
[----:B------:R-:W-:Y:S01]  /*2cd0*/  IMAD.MOV.U32 R118, RZ, RZ, R137 ;  /* 0x000000ffff767224 */ /* 0x000fe200078e0089 */
[----:B------:R-:W-:Y:S02]  /*2ce0*/  SHF.R.U64 R137, R138, 0x10, R139 ;  /* 0x000000108a897819 */ /* 0x000fe4000000128b */
[----:B------:R-:W-:Y:S01]  /*2cf0*/  PRMT R138, RZ, 0x5410, R211 ;  /* 0x00005410ff8a7816 */ /* 0x000fe200000000d3 */
[----:B------:R-:W-:Y:S01]  /*2d00*/  FMUL.FTZ R211, R16, R120 ;  /* 0x0000007810d37220 */ /* 0x000fe20000410000 */
[----:B------:R-:W-:Y:S02]  /*2d10*/  PRMT R212, RZ, 0x5410, R136 ;  /* 0x00005410ffd47816 */ /* 0x000fe40000000088 */
[----:B------:R-:W-:-:S03]  /*2d20*/  PRMT R66, RZ, 0x5410, R66 ;  /* 0x00005410ff427816 */ /* 0x000fc60000000042 */
[-C--:B------:R-:W-:Y:S02]  /*2d30*/  FMUL.FTZ R136, R231, R212.reuse ;  /* 0x000000d4e7887220 */ /* 0x080fe40000410000 */
[----:B------:R-:W-:Y:S02]  /*2d40*/  FADD.FTZ R218, R212, R218 ;  /* 0x000000dad4da7221 */ /* 0x000fe40000010000 */
[----:B------:R-:W-:Y:S02]  /*2d50*/  FFMA.FTZ R96, R211, R212, R96 ;  /* 0x000000d4d3607223 */ /* 0x000fe40000010060 */
[----:B------:R-:W-:Y:S01]  /*2d60*/  FADD.FTZ R212, -R215, R66 ;  /* 0x00000042d7d47221 */ /* 0x000fe20000010100 */
[----:B------:R-:W-:Y:S01]  /*2d70*/  PRMT R66, RZ, 0x5410, R137 ;  /* 0x00005410ff427816 */ /* 0x000fe20000000089 */
[----:B------:R-:W-:Y:S01]  /*2d80*/  FADD.FTZ R68, R138, R68 ;  /* 0x000000448a447221 */ /* 0x000fe20000010000 */
[----:B------:R-:W-:Y:S01]  /*2d90*/  PRMT R119, RZ, 0x5410, R119 ;  /* 0x00005410ff777816 */ /* 0x000fe20000000077 */
[-C--:B------:R-:W-:Y:S01]  /*2da0*/  FFMA.FTZ R36, R211, R138.reuse, R36 ;  /* 0x0000008ad3247223 */ /* 0x080fe20000010024 */
[----:B------:R-:W-:Y:S01]  /*2db0*/  PRMT R118, RZ, 0x5410, R118 ;  /* 0x00005410ff767816 */ /* 0x000fe20000000076 */
[----:B------:R-:W-:-:S02]  /*2dc0*/  FFMA.FTZ R136, R222, R138, R136 ;  /* 0x0000008ade887223 */ /* 0x000fc40000010088 */
[----:B---3--:R-:W-:Y:S01]  /*2dd0*/  FMUL.FTZ R137, R220, R66 ;  /* 0x00000042dc897220 */ /* 0x008fe20000410000 */
[----:B------:R-:W-:Y:S01]  /*2de0*/  SHF.R.U32.HI R139, RZ, 0x10, R139 ;  /* 0x00000010ff8b7819 */ /* 0x000fe2000001168b */
[----:B------:R-:W-:Y:S02]  /*2df0*/  FMUL.FTZ R212, R16, R212 ;  /* 0x000000d410d47220 */ /* 0x000fe40000410000 */
[----:B----4-:R-:W-:Y:S02]  /*2e00*/  FMUL.FTZ R138, R216, R121 ;  /* 0x00000079d88a7220 */ /* 0x010fe40000410000 */
[----:B------:R-:W-:Y:S02]  /*2e10*/  FFMA.FTZ R137, R213, R119, R137 ;  /* 0x00000077d5897223 */ /* 0x000fe40000010089 */
[----:B------:R-:W-:Y:S01]  /*2e20*/  FADD.FTZ R213, -R215, R64 ;  /* 0x00000040d7d57221 */ /* 0x000fe20000010100 */
[----:B------:R-:W-:Y:S01]  /*2e30*/  PRMT R64, RZ, 0x5410, R139 ;  /* 0x00005410ff407816 */ /* 0x000fe2000000008b */
[----:B------:R-:W-:-:S02]  /*2e40*/  FFMA.FTZ R138, R214, R118, R138 ;  /* 0x00000076d68a7223 */ /* 0x000fc4000001008a */
[----:B------:R-:W-:Y:S02]  /*2e50*/  FADD.FTZ R214, -R215, R65 ;  /* 0x00000041d7d67221 */ /* 0x000fe40000010100 */
[----:B------:R-:W-:Y:S02]  /*2e60*/  FADD.FTZ R63, R119, R63 ;  /* 0x0000003f773f7221 */ /* 0x000fe40000010000 */
[----:B------:R-:W-:Y:S02]  /*2e70*/  FFMA.FTZ R35, R212, R119, R35 ;  /* 0x00000077d4237223 */ /* 0x000fe40000010023 */
[----:B------:R-:W-:Y:S02]  /*2e80*/  IMAD.MOV.U32 R119, RZ, RZ, R128 ;  /* 0x000000ffff777224 */ /* 0x000fe400078e0080 */
[----:B------:R-:W-:Y:S02]  /*2e90*/  FADD.FTZ R219, R66, R219 ;  /* 0x000000db42db7221 */ /* 0x000fe40000010000 */
[----:B------:R-:W-:Y:S01]  /*2ea0*/  FFMA.FTZ R95, R212, R66, R95 ;  /* 0x00000042d45f7223 */ /* 0x000fe2000001005f */
[----:B------:R-:W-:Y:S01]  /*2eb0*/  SHF.R.U64 R66, R128, 0x10, R129 ;  /* 0x0000001080427819 */ /* 0x000fe20000001281 */
[----:B------:R-:W-:-:S02]  /*2ec0*/  FMUL.FTZ R214, R16, R214 ;  /* 0x000000d610d67220 */ /* 0x000fc40000410000 */
[----:B------:R-:W-:Y:S02]  /*2ed0*/  FMUL.FTZ R213, R16, R213 ;  /* 0x000000d510d57220 */ /* 0x000fe40000410000 */
[-C--:B------:R-:W-:Y:S01]  /*2ee0*/  FMUL.FTZ R139, R251, R64.reuse ;  /* 0x00000040fb8b7220 */ /* 0x080fe20000410000 */
[----:B------:R-:W-:Y:S01]  /*2ef0*/  PRMT R119, RZ, 0x5410, R119 ;  /* 0x00005410ff777816 */ /* 0x000fe20000000077 */
[----:B------:R-:W-:Y:S01]  /*2f00*/  FADD.FTZ R178, R64, R178 ;  /* 0x000000b240b27221 */ /* 0x000fe20000010000 */
[----:B------:R-:W-:Y:S01]  /*2f10*/  PRMT R66, RZ, 0x5410, R66 ;  /* 0x00005410ff427816 */ /* 0x000fe20000000042 */
[----:B------:R-:W-:Y:S01]  /*2f20*/  FFMA.FTZ R97, R214, R64, R97 ;  /* 0x00000040d6617223 */ /* 0x000fe20000010061 */
[----:B------:R-:W-:Y:S01]  /*2f30*/  SHF.R.U64 R120, R122, 0x10, R123 ;  /* 0x000000107a787819 */ /* 0x000fe2000000127b */
[----:B------:R-:W-:Y:S02]  /*2f40*/  FADD.FTZ R70, R118, R70 ;  /* 0x0000004676467221 */ /* 0x000fe40000010000 */
[----:B------:R-:W-:-:S02]  /*2f50*/  FFMA.FTZ R38, R213, R118, R38 ;  /* 0x00000076d5267223 */ /* 0x000fc40000010026 */
[-C--:B------:R-:W-:Y:S02]  /*2f60*/  FFMA.FTZ R37, R214, R67.reuse, R37 ;  /* 0x00000043d6257223 */ /* 0x080fe40000010025 */
[----:B------:R-:W-:Y:S01]  /*2f70*/  FFMA.FTZ R139, R252, R67, R139 ;  /* 0x00000043fc8b7223 */ /* 0x000fe2000001008b */
[----:B------:R-:W-:Y:S01]  /*2f80*/  SHF.R.U32.HI R67, RZ, 0x10, R123 ;  /* 0x00000010ff437819 */ /* 0x000fe2000001167b */
[----:B------:R-:W-:Y:S02]  /*2f90*/  IMAD.MOV.U32 R64, RZ, RZ, R129 ;  /* 0x000000ffff407224 */ /* 0x000fe400078e0081 */
[----:B------:R-:W-:Y:S01]  /*2fa0*/  IMAD.MOV.U32 R118, RZ, RZ, R123 ;  /* 0x000000ffff767224 */ /* 0x000fe200078e007b */
[----:B------:R-:W-:Y:S01]  /*2fb0*/  SHF.R.U32.HI R65, RZ, 0x10, R129 ;  /* 0x00000010ff417819 */ /* 0x000fe20000011681 */
[----:B------:R-:W-:Y:S01]  /*2fc0*/  IMAD.MOV.U32 R128, RZ, RZ, R122 ;  /* 0x000000ffff807224 */ /* 0x000fe200078e007a */
[--C-:B------:R-:W-:Y:S01]  /*2fd0*/  SHF.R.U64 R122, R132, 0x10, R133.reuse ;  /* 0x00000010847a7819 */ /* 0x100fe20000001285 */
[----:B------:R-:W-:Y:S01]  /*2fe0*/  IMAD.MOV.U32 R123, RZ, RZ, R132 ;  /* 0x000000ffff7b7224 */ /* 0x000fe200078e0084 */
[--C-:B------:R-:W-:Y:S01]  /*2ff0*/  SHF.R.U32.HI R129, RZ, 0x10, R133.reuse ;  /* 0x00000010ff817819 */ /* 0x100fe20000011685 */
[----:B------:R-:W-:Y:S01]  /*3000*/  FFMA.FTZ R98, R213, R121, R98 ;  /* 0x00000079d5627223 */ /* 0x000fe20000010062 */
[----:B------:R-:W-:Y:S01]  /*3010*/  PRMT R64, RZ, 0x5410, R64 ;  /* 0x00005410ff407816 */ /* 0x000fe20000000040 */
[----:B------:R-:W-:-:S02]  /*3020*/  IMAD.MOV.U32 R121, RZ, RZ, R133 ;  /* 0x000000ffff797224 */ /* 0x000fc400078e0085 */
[C---:B------:R-:W-:Y:S02]  /*3030*/  FADD.FTZ R132, -R215.reuse, R119 ;  /* 0x00000077d7847221 */ /* 0x040fe40000010100 */
[C---:B------:R-:W-:Y:S01]  /*3040*/  FADD.FTZ R133, -R215.reuse, R66 ;  /* 0x00000042d7857221 */ /* 0x040fe20000010100 */
[----:B------:R-:W-:Y:S01]  /*3050*/  PRMT R123, RZ, 0x5410, R123 ;  /* 0x00005410ff7b7816 */ /* 0x000fe2000000007b */
[C---:B------:R-:W-:Y:S01]  /*3060*/  FMUL.FTZ R132, R16.reuse, R132 ;  /* 0x0000008410847220 */ /* 0x040fe20000410000 */
[----:B------:R-:W-:Y:S01]  /*3070*/  PRMT R122, RZ, 0x5410, R122 ;  /* 0x00005410ff7a7816 */ /* 0x000fe2000000007a */
[----:B------:R-:W-:Y:S01]  /*3080*/  FMUL.FTZ R133, R16, R133 ;  /* 0x0000008510857220 */ /* 0x000fe20000410000 */
[----:B------:R-:W-:Y:S01]  /*3090*/  PRMT R121, RZ, 0x5410, R121 ;  /* 0x00005410ff797816 */ /* 0x000fe20000000079 */
[----:B------:R-:W-:Y:S01]  /*30a0*/  FADD.FTZ R216, -R215, R64 ;  /* 0x00000040d7d87221 */ /* 0x000fe20000010100 */
[----:B------:R-:W-:Y:S01]  /*30b0*/  PRMT R118, RZ, 0x5410, R118 ;  /* 0x00005410ff767816 */ /* 0x000fe20000000076 */
[----:B------:R-:W-:-:S02]  /*30c0*/  FMUL.FTZ R119, R249, R123 ;  /* 0x0000007bf9777220 */ /* 0x000fc40000410000 */
[----:B------:R-:W-:Y:S02]  /*30d0*/  FADD.FTZ R175, R123, R175 ;  /* 0x000000af7baf7221 */ /* 0x000fe40000010000 */
[----:B------:R-:W-:Y:S02]  /*30e0*/  FFMA.FTZ R228, R132, R123, R228 ;  /* 0x0000007b84e47223 */ /* 0x000fe400000100e4 */
[-C--:B------:R-:W-:Y:S02]  /*30f0*/  FMUL.FTZ R123, R247, R122.reuse ;  /* 0x0000007af77b7220 */ /* 0x080fe40000410000 */
[----:B------:R-:W-:Y:S02]  /*3100*/  FADD.FTZ R176, R122, R176 ;  /* 0x000000b07ab07221 */ /* 0x000fe40000010000 */
[----:B------:R-:W-:Y:S02]  /*3110*/  FFMA.FTZ R99, R133, R122, R99 ;  /* 0x0000007a85637223 */ /* 0x000fe40000010063 */
[----:B------:R-:W-:-:S02]  /*3120*/  FMUL.FTZ R216, R16, R216 ;  /* 0x000000d810d87220 */ /* 0x000fc40000410000 */
[----:B------:R-:W-:Y:S02]  /*3130*/  FMUL.FTZ R122, R245, R121 ;  /* 0x00000079f57a7220 */ /* 0x000fe40000410000 */
[----:B------:R-:W-:Y:S02]  /*3140*/  FADD.FTZ R74, R118, R74 ;  /* 0x0000004a764a7221 */ /* 0x000fe40000010000 */
[-C--:B------:R-:W-:Y:S02]  /*3150*/  FFMA.FTZ R42, R216, R118.reuse, R42 ;  /* 0x00000076d82a7223 */ /* 0x080fe4000001002a */
[----:B------:R-:W-:Y:S02]  /*3160*/  FFMA.FTZ R122, R246, R118, R122 ;  /* 0x00000076f67a7223 */ /* 0x000fe4000001007a */
[----:B------:R-:W-:Y:S02]  /*3170*/  IMAD.MOV.U32 R64, RZ, RZ, R126 ;  /* 0x000000ffff407224 */ /* 0x000fe400078e007e */
[----:B------:R-:W-:Y:S01]  /*3180*/  IMAD.MOV.U32 R118, RZ, RZ, R127 ;  /* 0x000000ffff767224 */ /* 0x000fe200078e007f */
[----:B------:R-:W-:-:S02]  /*3190*/  PRMT R65, RZ, 0x5410, R65 ;  /* 0x00005410ff417816 */ /* 0x000fc40000000041 */
[----:B------:R-:W-:Y:S02]  /*31a0*/  PRMT R128, RZ, 0x5410, R128 ;  /* 0x00005410ff807816 */ /* 0x000fe40000000080 */
[----:B------:R-:W-:Y:S02]  /*31b0*/  PRMT R64, RZ, 0x5410, R64 ;  /* 0x00005410ff407816 */ /* 0x000fe40000000040 */
[----:B------:R-:W-:Y:S01]  /*31c0*/  PRMT R118, RZ, 0x5410, R118 ;  /* 0x00005410ff767816 */ /* 0x000fe20000000076 */
[----:B------:R-:W-:Y:S02]  /*31d0*/  FADD.FTZ R220, -R215, R65 ;  /* 0x00000041d7dc7221 */ /* 0x000fe40000010100 */
[----:B------:R-:W-:Y:S02]  /*31e0*/  FADD.FTZ R72, R128, R72 ;  /* 0x0000004880487221 */ /* 0x000fe40000010000 */
[----:B------:R-:W-:Y:S02]  /*31f0*/  FFMA.FTZ R40, R132, R128, R40 ;  /* 0x0000008084287223 */ /* 0x000fe40000010028 */
[----:B------:R-:W-:-:S02]  /*3200*/  FADD.FTZ R152, R121, R152 ;  /* 0x0000009879987221 */ /* 0x000fc40000010000 */
[----:B------:R-:W-:Y:S01]  /*3210*/  FFMA.FTZ R226, R216, R121, R226 ;  /* 0x00000079d8e27223 */ /* 0x000fe200000100e2 */
[----:B------:R-:W-:Y:S01]  /*3220*/  SHF.R.U64 R66, R126, 0x10, R127 ;  /* 0x000000107e427819 */ /* 0x000fe2000000127f */
[----:B------:R-:W-:Y:S01]  /*3230*/  FFMA.FTZ R128, R250, R128, R119 ;  /* 0x00000080fa807223 */ /* 0x000fe20000010077 */
[----:B------:R-:W-:Y:S01]  /*3240*/  SHF.R.U32.HI R119, RZ, 0x10, R127 ;  /* 0x00000010ff777819 */ /* 0x000fe2000001167f */
[C---:B------:R-:W-:Y:S01]  /*3250*/  FADD.FTZ R121, -R215.reuse, R64 ;  /* 0x00000040d7797221 */ /* 0x040fe20000010100 */
[----:B------:R-:W-:Y:S01]  /*3260*/  PRMT R129, RZ, 0x5410, R129 ;  /* 0x00005410ff817816 */ /* 0x000fe20000000081 */
[----:B------:R-:W-:Y:S01]  /*3270*/  FADD.FTZ R64, -R215, R118 ;  /* 0x00000076d7407221 */ /* 0x000fe20000010100 */
[----:B------:R-:W-:Y:S01]  /*3280*/  SHF.R.U64 R118, R134, 0x10, R135 ;  /* 0x0000001086767819 */ /* 0x000fe20000001287 */
[----:B------:R-:W-:Y:S01]  /*3290*/  FMUL.FTZ R220, R16, R220 ;  /* 0x000000dc10dc7220 */ /* 0x000fe20000410000 */
[----:B------:R-:W-:Y:S01]  /*32a0*/  PRMT R120, RZ, 0x5410, R120 ;  /* 0x00005410ff787816 */ /* 0x000fe20000000078 */
[----:B------:R-:W-:-:S02]  /*32b0*/  IMAD.MOV.U32 R127, RZ, RZ, R134 ;  /* 0x000000ffff7f7224 */ /* 0x000fc400078e0086 */
[----:B------:R-:W-:Y:S01]  /*32c0*/  IMAD.MOV.U32 R134, RZ, RZ, R130 ;  /* 0x000000ffff867224 */ /* 0x000fe200078e0082 */
[----:B------:R-:W-:Y:S01]  /*32d0*/  PRMT R67, RZ, 0x5410, R67 ;  /* 0x00005410ff437816 */ /* 0x000fe20000000043 */
[-C--:B------:R-:W-:Y:S01]  /*32e0*/  FMUL.FTZ R126, R243, R129.reuse ;  /* 0x00000081f37e7220 */ /* 0x080fe20000410000 */
[----:B------:R-:W-:Y:S01]  /*32f0*/  PRMT R119, RZ, 0x5410, R119 ;  /* 0x00005410ff777816 */ /* 0x000fe20000000077 */
[----:B------:R-:W-:Y:S01]  /*3300*/  FADD.FTZ R174, R129, R174 ;  /* 0x000000ae81ae7221 */ /* 0x000fe20000010000 */
[----:B------:R-:W-:Y:S01]  /*3310*/  PRMT R66, RZ, 0x5410, R66 ;  /* 0x00005410ff427816 */ /* 0x000fe20000000042 */
[----:B------:R-:W-:Y:S01]  /*3320*/  FFMA.FTZ R227, R220, R129, R227 ;  /* 0x00000081dce37223 */ /* 0x000fe200000100e3 */
[----:B------:R-:W-:Y:S01]  /*3330*/  SHF.R.U64 R129, R130, 0x10, R131 ;  /* 0x0000001082817819 */ /* 0x000fe20000001283 */
[----:B------:R-:W-:Y:S01]  /*3340*/  FADD.FTZ R71, R120, R71 ;  /* 0x0000004778477221 */ /* 0x000fe20000010000 */
[----:B------:R-:W-:Y:S01]  /*3350*/  PRMT R130, RZ, 0x5410, R134 ;  /* 0x00005410ff827816 */ /* 0x000fe20000000086 */
[----:B------:R-:W-:-:S02]  /*3360*/  FFMA.FTZ R39, R133, R120, R39 ;  /* 0x0000007885277223 */ /* 0x000fc40000010027 */
[----:B------:R-:W-:Y:S01]  /*3370*/  FFMA.FTZ R123, R248, R120, R123 ;  /* 0x00000078f87b7223 */ /* 0x000fe2000001007b */
[----:B------:R-:W-:Y:S01]  /*3380*/  SHF.R.U32.HI R120, RZ, 0x10, R131 ;  /* 0x00000010ff787819 */ /* 0x000fe20000011683 */
[----:B------:R-:W-:Y:S01]  /*3390*/  FADD.FTZ R73, R67, R73 ;  /* 0x0000004943497221 */ /* 0x000fe20000010000 */
[----:B------:R-:W-:Y:S01]  /*33a0*/  PRMT R127, RZ, 0x5410, R127 ;  /* 0x00005410ff7f7816 */ /* 0x000fe2000000007f */
[-C--:B------:R-:W-:Y:S02]  /*33b0*/  FFMA.FTZ R41, R220, R67.reuse, R41 ;  /* 0x00000043dc297223 */ /* 0x080fe40000010029 */
[----:B------:R-:W-:Y:S02]  /*33c0*/  FFMA.FTZ R126, R244, R67, R126 ;  /* 0x00000043f47e7223 */ /* 0x000fe4000001007e */
[C---:B------:R-:W-:Y:S01]  /*33d0*/  FADD.FTZ R222, -R215.reuse, R119 ;  /* 0x00000077d7de7221 */ /* 0x040fe20000010100 */
[----:B------:R-:W-:Y:S01]  /*33e0*/  MOV R119, R131 ;  /* 0x0000008300777202 */ /* 0x000fe20000000f00 */
[----:B------:R-:W-:Y:S01]  /*33f0*/  FADD.FTZ R67, -R215, R66 ;  /* 0x00000042d7437221 */ /* 0x000fe20000010100 */
[----:B------:R-:W-:Y:S01]  /*3400*/  SHF.R.U32.HI R66, RZ, 0x10, R135 ;  /* 0x00000010ff427819 */ /* 0x000fe20000011687 */
[----:B------:R-:W-:Y:S01]  /*3410*/  FMUL.FTZ R134, R16, R121 ;  /* 0x0000007910867220 */ /* 0x000fe20000410000 */
[----:B------:R-:W-:Y:S01]  /*3420*/  PRMT R120, RZ, 0x5410, R120 ;  /* 0x00005410ff787816 */ /* 0x000fe20000000078 */
[----:B------:R-:W-:Y:S01]  /*3430*/  FMUL.FTZ R131, R241, R130 ;  /* 0x00000082f1837220 */ /* 0x000fe20000410000 */
[----:B------:R-:W-:Y:S01]  /*3440*/  PRMT R66, RZ, 0x5410, R66 ;  /* 0x00005410ff427816 */ /* 0x000fe20000000042 */
[----:B------:R-:W-:-:S02]  /*3450*/  FADD.FTZ R76, R127, R76 ;  /* 0x0000004c7f4c7221 */ /* 0x000fc40000010000 */
[-C--:B------:R-:W-:Y:S02]  /*3460*/  FFMA.FTZ R44, R134, R127.reuse, R44 ;  /* 0x0000007f862c7223 */ /* 0x080fe4000001002c */
[----:B------:R-:W-:Y:S02]  /*3470*/  FFMA.FTZ R131, R242, R127, R131 ;  /* 0x0000007ff2837223 */ /* 0x000fe40000010083 */
[C---:B------:R-:W-:Y:S02]  /*3480*/  FMUL.FTZ R222, R16.reuse, R222 ;  /* 0x000000de10de7220 */ /* 0x040fe40000410000 */
[----:B------:R-:W-:Y:S02]  /*3490*/  FMUL.FTZ R127, R229, R120 ;  /* 0x00000078e57f7220 */ /* 0x000fe40000410000 */
[----:B------:R-:W-:Y:S02]  /*34a0*/  IMAD.MOV.U32 R65, RZ, RZ, R135 ;  /* 0x000000ffff417224 */ /* 0x000fe400078e0087 */
[----:B------:R-:W-:-:S02]  /*34b0*/  FMUL.FTZ R135, R16, R67 ;  /* 0x0000004310877220 */ /* 0x000fc40000410000 */
[----:B------:R-:W-:Y:S02]  /*34c0*/  FADD.FTZ R77, R66, R77 ;  /* 0x0000004d424d7221 */ /* 0x000fe40000010000 */
[-C--:B------:R-:W-:Y:S02]  /*34d0*/  FFMA.FTZ R45, R222, R66.reuse, R45 ;  /* 0x00000042de2d7223 */ /* 0x080fe4000001002d */
[----:B------:R-:W-:Y:S02]  /*34e0*/  FFMA.FTZ R127, R234, R66, R127 ;  /* 0x00000042ea7f7223 */ /* 0x000fe4000001007f */
[----:B------:R-:W-:Y:S02]  /*34f0*/  FADD.FTZ R66, RZ, R151 ;  /* 0x00000097ff427221 */ /* 0x000fe40000010000 */
[----:B------:R-:W-:Y:S02]  /*3500*/  FFMA.FTZ R67, R189, R151, RZ ;  /* 0x00000097bd437223 */ /* 0x000fe400000100ff */
        /* <DEDUP_REMOVED lines=41> */
[----:B------:R-:W-:Y:S01]  /*37a0*/  FFMA.FTZ R67, R133, R123, R67 ;  /* 0x0000007b85437223 */ /* 0x000fe20000010043 */
[----:B------:R-:W-:Y:S01]  /*37b0*/  PRMT R129, RZ, 0x5410, R129 ;  /* 0x00005410ff817816 */ /* 0x000fe20000000081 */
[----:B------:R-:W-:-:S02]  /*37c0*/  FADD.FTZ R66, R122, R66 ;  /* 0x000000427a427221 */ /* 0x000fc40000010000 */
[----:B------:R-:W-:Y:S01]  /*37d0*/  FFMA.FTZ R67, R216, R122, R67 ;  /* 0x0000007ad8437223 */ /* 0x000fe20000010043 */
[----:B------:R-:W-:Y:S01]  /*37e0*/  PRMT R118, RZ, 0x5410, R118 ;  /* 0x00005410ff767816 */ /* 0x000fe20000000076 */
[----:B------:R-:W-:Y:S01]  /*37f0*/  FADD.FTZ R102, R130, R102 ;  /* 0x0000006682667221 */ /* 0x000fe20000010000 */
[----:B------:R-:W-:Y:S01]  /*3800*/  PRMT R119, RZ, 0x5410, R119 ;  /* 0x00005410ff777816 */ /* 0x000fe20000000077 */
[----:B------:R-:W-:Y:S02]  /*3810*/  FFMA.FTZ R224, R134, R130, R224 ;  /* 0x0000008286e07223 */ /* 0x000fe400000100e0 */
[----:B------:R-:W-:Y:S02]  /*3820*/  FMUL.FTZ R130, R237, R129 ;  /* 0x00000081ed827220 */ /* 0x000fe40000410000 */
[----:B------:R-:W-:Y:S02]  /*3830*/  FADD.FTZ R66, R126, R66 ;  /* 0x000000427e427221 */ /* 0x000fe40000010000 */
[----:B------:R-:W-:Y:S01]  /*3840*/  FFMA.FTZ R67, R220, R126, R67 ;  /* 0x0000007edc437223 */ /* 0x000fe20000010043 */
[----:B------:R-:W-:Y:S01]  /*3850*/  PRMT R65, RZ, 0x5410, R65 ;  /* 0x00005410ff417816 */ /* 0x000fe20000000041 */
[----:B------:R-:W-:-:S02]  /*3860*/  FADD.FTZ R103, R129, R103 ;  /* 0x0000006781677221 */ /* 0x000fc40000010000 */
[----:B------:R-:W-:Y:S02]  /*3870*/  FFMA.FTZ R225, R135, R129, R225 ;  /* 0x0000008187e17223 */ /* 0x000fe400000100e1 */
[----:B------:R-:W-:Y:S02]  /*3880*/  FFMA.FTZ R130, R240, R118, R130 ;  /* 0x00000076f0827223 */ /* 0x000fe40000010082 */
[----:B------:R-:W-:Y:S02]  /*3890*/  FMUL.FTZ R129, R235, R119 ;  /* 0x00000077eb817220 */ /* 0x000fe40000410000 */
[----:B------:R-:W-:Y:S02]  /*38a0*/  FADD.FTZ R66, R131, R66 ;  /* 0x0000004283427221 */ /* 0x000fe40000010000 */
[----:B------:R-:W-:Y:S02]  /*38b0*/  FFMA.FTZ R67, R134, R131, R67 ;  /* 0x0000008386437223 */ /* 0x000fe40000010043 */
[----:B------:R-:W-:-:S02]  /*38c0*/  FMUL.FTZ R215, R16, R64 ;  /* 0x0000004010d77220 */ /* 0x000fc40000410000 */
        /* <DEDUP_REMOVED lines=14> */
[----:B------:R-:W-:Y:S01]  /*39b0*/  FFMA.FTZ R67, R222, R127, R67 ;  /* 0x0000007fde437223 */ /* 0x000fe20000010043 */
[----:B------:R-:W-:Y:S05]  /*39c0*/  BRA.DIV ~URZ, `(.L_x_216) ;  /* 0x000034127f007947 */ /* 0x000fea000b800000 */
[----:B------:R0:W1:Y:S02]  /*39d0*/  SHFL.DOWN PT, R119, R66, 0x10, 0x1f ;  /* 0x0a001f0042777f89 */ /* 0x00006400000e0000 */
.L_x_234:
        /* <DEDUP_REMOVED lines=18> */
.L_x_235:
[----:B------:R-:W3:Y:S01]  /*3b00*/  S2R R64, SR_TID.X ;  /* 0x0000000000407919 */ /* 0x000ee20000002100 */
[----:B------:R-:W-:Y:S01]  /*3b10*/  PLOP3.LUT P0, PT, PT, PT, PT, 0x80, 0x0 ;  /* 0x000000000000781c */ /* 0x000fe20003f0f070 */
[----:B--2---:R-:W-:Y:S01]  /*3b20*/  FADD.FTZ R65, R65, R119 ;  /* 0x0000007741417221 */ /* 0x004fe20000010000 */
[----:B------:R-:W-:Y:S01]  /*3b30*/  @!P5 PLOP3.LUT P0, PT, P3, PT, PT, 0x80, 0x0 ;  /* 0x000000000000d81c */ /* 0x000fe20001f0f070 */
[----:B------:R-:W-:Y:S01]  /*3b40*/  ULDC.U8 UR6, c[0x0][0x1f0] ;  /* 0x00007c0000067ab9 */ /* 0x000fe20000000000 */
[----:B-----5:R-:W-:Y:S02]  /*3b50*/  LOP3.LUT P6, RZ, R179, 0xff, RZ, 0xc0, !PT ;  /* 0x000000ffb3ff7812 */ /* 0x020fe400078cc0ff */
[----:B0--3--:R-:W-:Y:S01]  /*3b60*/  SHF.R.U32.HI R119, RZ, 0x5, R64 ;  /* 0x00000005ff777819 */ /* 0x009fe20000011640 */
[----:B-1----:R-:W-:-:S03]  /*3b70*/  FADD.FTZ R64, R67, R66 ;  /* 0x0000004243407221 */ /* 0x002fc60000010000 */
[----:B------:R-:W-:-:S05]  /*3b80*/  @!P5 LOP3.LUT R118, R119, 0x7fffff8, RZ, 0xc0, !PT ;  /* 0x07fffff87776d812 */ /* 0x000fca00078ec0ff */
[----:B------:R-:W-:Y:S02]  /*3b90*/  @!P0 IADD3 R118, R118, 0x8, RZ ;  /* 0x0000000876768810 */ /* 0x000fe40007ffe0ff */
[----:B------:R-:W-:Y:S01]  /*3ba0*/  ISETP.NE.AND P0, PT, RZ, UR6, PT ;  /* 0x00000006ff007c0c */ /* 0x000fe2000bf05270 */
[----:B------:R-:W-:Y:S01]  /*3bb0*/  WARPSYNC 0xffffffff ;  /* 0xffffffff00007948 */ /* 0x000fe20003800000 */
[----:B------:R-:W-:-:S05]  /*3bc0*/  @!P5 LOP3.LUT R118, R118, 0x7, R119, 0xf8, !PT ;  /* 0x000000077676d812 */ /* 0x000fca00078ef877 */
[----:B------:R0:W-:Y:S04]  /*3bd0*/  @!P5 STS.64 [R118.X8+0x7000], R64 ;  /* 0x007000407600d388 */ /* 0x0001e80000008a00 */
[----:B------:R-:W-:Y:S01]  /*3be0*/  BAR.SYNC.DEFER_BLOCKING 0x0 ;  /* 0x0000000000007b1d */ /* 0x000fe20000010000 */
[----:B------:R-:W-:Y:S02]  /*3bf0*/  LOP3.LUT P5, RZ, R179, 0xff00, RZ, 0xc0, !PT ;  /* 0x0000ff00b3ff7812 */ /* 0x000fe400078ac0ff */
[----:B0-----:R-:W-:-:S04]  /*3c00*/  LOP3.LUT R118, R119, 0x7fffff8, RZ, 0xc0, !PT ;  /* 0x07fffff877767812 */ /* 0x001fc800078ec0ff */
[----:B------:R-:W-:-:S05]  /*3c10*/  @!P3 IADD3 R118, R118, 0x8, RZ ;  /* 0x000000087676b810 */ /* 0x000fca0007ffe0ff */
[----:B------:R-:W-:-:S05]  /*3c20*/  IMAD.SHL.U32 R118, R118, 0x8, RZ ;  /* 0x0000000876767824 */ /* 0x000fca00078e00ff */
[----:B------:R-:W0:Y:S02]  /*3c30*/  LDS.128 R64, [R118+0x7000] ;  /* 0x0070000076407984 */ /* 0x000e240000000c00 */
[----:B0-----:R-:W-:Y:S02]  /*3c40*/  FADD.FTZ R64, RZ, R64 ;  /* 0x00000040ff407221 */ /* 0x001fe40000010000 */
[----:B------:R-:W-:Y:S02]  /*3c50*/  FADD.FTZ R65, RZ, R65 ;  /* 0x00000041ff417221 */ /* 0x000fe40000010000 */
[----:B------:R-:W-:Y:S02]  /*3c60*/  FADD.FTZ R119, R66, R64 ;  /* 0x0000004042777221 */ /* 0x000fe40000010000 */
[----:B------:R-:W-:Y:S02]  /*3c70*/  FADD.FTZ R120, R67, R65 ;  /* 0x0000004143787221 */ /* 0x000fe40000010000 */
[----:B------:R-:W0:Y:S02]  /*3c80*/  LDS.128 R64, [R118+0x7010] ;  /* 0x0070100076407984 */ /* 0x000e240000000c00 */
[----:B0-----:R-:W-:-:S02]  /*3c90*/  FADD.FTZ R119, R119, R64 ;  /* 0x0000004077777221 */ /* 0x001fc40000010000 */
[----:B------:R-:W-:Y:S02]  /*3ca0*/  FADD.FTZ R120, R120, R65 ;  /* 0x0000004178787221 */ /* 0x000fe40000010000 */
[----:B------:R-:W-:Y:S02]  /*3cb0*/  FADD.FTZ R119, R66, R119 ;  /* 0x0000007742777221 */ /* 0x000fe40000010000 */
[----:B------:R-:W-:Y:S02]  /*3cc0*/  FADD.FTZ R120, R67, R120 ;  /* 0x0000007843787221 */ /* 0x000fe40000010000 */
[----:B------:R-:W0:Y:S02]  /*3cd0*/  LDS.128 R64, [R118+0x7020] ;  /* 0x0070200076407984 */ /* 0x000e240000000c00 */
[----:B0-----:R-:W-:Y:S02]  /*3ce0*/  FADD.FTZ R119, R119, R64 ;  /* 0x0000004077777221 */ /* 0x001fe40000010000 */
[----:B------:R-:W-:-:S02]  /*3cf0*/  FADD.FTZ R120, R120, R65 ;  /* 0x0000004178787221 */ /* 0x000fc40000010000 */
[----:B------:R-:W-:Y:S02]  /*3d00*/  FADD.FTZ R119, R66, R119 ;  /* 0x0000007742777221 */ /* 0x000fe40000010000 */
[----:B------:R-:W-:Y:S02]  /*3d10*/  FADD.FTZ R120, R67, R120 ;  /* 0x0000007843787221 */ /* 0x000fe40000010000 */
[----:B------:R0:W1:Y:S02]  /*3d20*/  LDS.128 R64, [R118+0x7030] ;  /* 0x0070300076407984 */ /* 0x0000640000000c00 */
[----:B0-----:R-:W-:-:S05]  /*3d30*/  @P1 IMAD.MOV.U32 R118, RZ, RZ, R104 ;  /* 0x000000ffff761224 */ /* 0x001fca00078e0068 */
[----:B------:R-:W-:Y:S01]  /*3d40*/  @P1 PRMT R118, RZ, 0x5410, R118 ;  /* 0x00005410ff761816 */ /* 0x000fe20000000076 */
[----:B-1----:R-:W-:Y:S02]  /*3d50*/  FADD.FTZ R64, R119, R64 ;  /* 0x0000004077407221 */ /* 0x002fe40000010000 */
[----:B------:R-:W-:Y:S02]  /*3d60*/  FADD.FTZ R65, R120, R65 ;  /* 0x0000004178417221 */ /* 0x000fe40000010000 */
[----:B------:R-:W-:Y:S02]  /*3d70*/  FADD.FTZ R64, R66, R64 ;  /* 0x0000004042407221 */ /* 0x000fe40000010000 */
[----:B------:R-:W-:Y:S02]  /*3d80*/  FADD.FTZ R65, R67, R65 ;  /* 0x0000004143417221 */ /* 0x000fe40000010000 */
[----:B------:R-:W-:Y:S02]  /*3d90*/  FMUL.FTZ R64, R64, c[0x0][0x1e0] ;  /* 0x0000780040407a20 */ /* 0x000fe40000410000 */
[----:B------:R-:W-:Y:S01]  /*3da0*/  FMUL.FTZ R239, R65, c[0x0][0x1e0] ;  /* 0x0000780041ef7a20 */ /* 0x000fe20000410000 */
[--C-:B------:R-:W-:Y:S01]  /*3db0*/  @P1 SHF.R.U64 R65, R104, 0x10, R105.reuse ;  /* 0x0000001068411819 */ /* 0x100fe20000001269 */
[----:B------:R-:W-:Y:S01]  /*3dc0*/  @P1 IMAD.MOV.U32 R67, RZ, RZ, R105 ;  /* 0x000000ffff431224 */ /* 0x000fe200078e0069 */
[----:B------:R-:W-:-:S02]  /*3dd0*/  FSEL R238, R64, RZ, !P0 ;  /* 0x000000ff40ee7208 */ /* 0x000fc40004000000 */
[----:B------:R-:W-:Y:S02]  /*3de0*/  @P1 PRMT R65, RZ, 0x5410, R65 ;  /* 0x00005410ff411816 */ /* 0x000fe40000000041 */
[----:B------:R-:W-:Y:S01]  /*3df0*/  @P1 PRMT R67, RZ, 0x5410, R67 ;  /* 0x00005410ff431816 */ /* 0x000fe20000000043 */
[-CC-:B------:R-:W-:Y:S01]  /*3e00*/  FFMA.FTZ R196, R196, R239.reuse, R238.reuse ;  /* 0x000000efc4c47223 */ /* 0x180fe200000100ee */
[----:B------:R-:W-:Y:S01]  /*3e10*/  LOP3.LUT P0, RZ, R179, 0xff0000, RZ, 0xc0, !PT ;  /* 0x00ff0000b3ff7812 */ /* 0x000fe2000780c0ff */
[----:B------:R-:W-:Y:S02]  /*3e20*/  FFMA.FTZ R191, R191, R239, R238 ;  /* 0x000000efbfbf7223 */ /* 0x000fe400000100ee */
[----:B------:R-:W-:Y:S02]  /*3e30*/  FADD.FTZ R196, R195, -R196 ;  /* 0x800000c4c3c47221 */ /* 0x000fe40000010000 */
[----:B------:R-:W-:Y:S02]  /*3e40*/  FADD.FTZ R191, R190, -R191 ;  /* 0x800000bfbebf7221 */ /* 0x000fe40000010000 */
[----:B------:R-:W-:-:S02]  /*3e50*/  FMUL.FTZ R120, R16, R196 ;  /* 0x000000c410787220 */ /* 0x000fc40000410000 */
[----:B------:R-:W-:Y:S02]  /*3e60*/  FFMA.FTZ R194, R194, R239, R238 ;  /* 0x000000efc2c27223 */ /* 0x000fe400000100ee */
[----:B------:R-:W-:Y:S01]  /*3e70*/  @P1 FADD.FTZ R120, R120, R67 ;  /* 0x0000004378781221 */ /* 0x000fe20000010000 */
[----:B------:R-:W-:Y:S01]  /*3e80*/  @P1 SHF.R.U32.HI R67, RZ, 0x10, R105 ;  /* 0x00000010ff431819 */ /* 0x000fe20000011669 */
[----:B------:R-:W-:Y:S02]  /*3e90*/  FMUL.FTZ R64, R16, R191 ;  /* 0x000000bf10407220 */ /* 0x000fe40000410000 */
[----:B------:R-:W-:Y:S01]  /*3ea0*/  FADD.FTZ R194, R193, -R194 ;  /* 0x800000c2c1c27221 */ /* 0x000fe20000010000 */
[----:B------:R-:W-:Y:S01]  /*3eb0*/  @P1 PRMT R67, RZ, 0x5410, R67 ;  /* 0x00005410ff431816 */ /* 0x000fe20000000043 */
[----:B------:R-:W-:Y:S02]  /*3ec0*/  FFMA.FTZ R189, R189, R239, R238 ;  /* 0x000000efbdbd7223 */ /* 0x000fe400000100ee */
[----:B------:R-:W-:-:S02]  /*3ed0*/  @P1 FADD.FTZ R64, R64, R65 ;  /* 0x0000004140401221 */ /* 0x000fc40000010000 */
[----:B------:R-:W-:Y:S02]  /*3ee0*/  FMUL.FTZ R121, R16, R194 ;  /* 0x000000c210797220 */ /* 0x000fe40000410000 */
[----:B------:R-:W-:Y:S02]  /*3ef0*/  FADD.FTZ R189, R151, -R189 ;  /* 0x800000bd97bd7221 */ /* 0x000fe40000010000 */
[----:B------:R-:W-:Y:S02]  /*3f00*/  FMUL.FTZ R66, R64, c[0x0][0x1e8] ;  /* 0x00007a0040427a20 */ /* 0x000fe40000410000 */
[----:B------:R-:W-:Y:S02]  /*3f10*/  @P1 FADD.FTZ R121, R121, R67 ;  /* 0x0000004379791221 */ /* 0x000fe40000010000 */
[----:B------:R-:W-:Y:S01]  /*3f20*/  FMUL.FTZ R67, R16, R189 ;  /* 0x000000bd10437220 */ /* 0x000fe20000410000 */
[----:B------:R-:W-:Y:S01]  /*3f30*/  FSEL R65, R66, RZ, P5 ;  /* 0x000000ff42417208 */ /* 0x000fe20002800000 */
[----:B------:R-:W-:Y:S01]  /*3f40*/  FMUL.FTZ R151, R121, c[0x0][0x1e8] ;  /* 0x00007a0079977a20 */ /* 0x000fe20000410000 */
[----:B------:R-:W-:Y:S01]  /*3f50*/  LOP3.LUT P5, RZ, R179, 0xff000000, RZ, 0xc0, !PT ;  /* 0xff000000b3ff7812 */ /* 0x000fe200078ac0ff */
[----:B------:R-:W-:-:S02]  /*3f60*/  @P1 FADD.FTZ R67, R67, R118 ;  /* 0x0000007643431221 */ /* 0x000fc40000010000 */
[----:B------:R-:W-:Y:S01]  /*3f70*/  FMUL.FTZ R179, R120, c[0x0][0x1e8] ;  /* 0x00007a0078b37a20 */ /* 0x000fe20000410000 */
[----:B------:R-:W-:Y:S01]  /*3f80*/  FSEL R191, R151, RZ, P5 ;  /* 0x000000ff97bf7208 */ /* 0x000fe20002800000 */
[----:B------:R-:W-:Y:S01]  /*3f90*/  FMUL.FTZ R118, R67, c[0x0][0x1e8] ;  /* 0x00007a0043767a20 */ /* 0x000fe20000410000 */
[----:B------:R-:W0:Y:S01]  /*3fa0*/  F2F.BF16.F32 R65, R65 ;  /* 0x0000004100417304 */ /* 0x000e220000202000 */
[----:B------:R-:W-:Y:S02]  /*3fb0*/  @P2 LOP3.LUT P5, RZ, R11, 0xff, RZ, 0xc0, !PT ;  /* 0x000000ff0bff2812 */ /* 0x000fe400078ac0ff */
[----:B------:R-:W-:Y:S02]  /*3fc0*/  FSEL R190, R179, RZ, P0 ;  /* 0x000000ffb3be7208 */ /* 0x000fe40000000000 */
[----:B------:R-:W-:Y:S02]  /*3fd0*/  ISETP.NE.U32.AND P0, PT, RZ, c[0x0][0x258], PT ;  /* 0x00009600ff007a0c */ /* 0x000fe40003f05070 */
[----:B------:R-:W-:Y:S01]  /*3fe0*/  FSEL R189, R118, RZ, P6 ;  /* 0x000000ff76bd7208 */ /* 0x000fe20003000000 */
[----:B------:R-:W1:Y:S01]  /*3ff0*/  F2F.BF16.F32 R191, R191 ;  /* 0x000000bf00bf7304 */ /* 0x000e620000202000 */
[----:B------:R-:W-:-:S02]  /*4000*/  ISETP.NE.AND.EX P0, PT, RZ, c[0x0][0x25c], PT, P0 ;  /* 0x00009700ff007a0c */ /* 0x000fc40003f05300 */
[----:B------:R-:W-:-:S05]  /*4010*/  @P2 LOP3.LUT P6, RZ, R11, 0xff00, RZ, 0xc0, !PT ;  /* 0x0000ff000bff2812 */ /* 0x000fca00078cc0ff */
[----:B------:R-:W2:Y:S06]  /*4020*/  F2F.BF16.F32 R190, R190 ;  /* 0x000000be00be7304 */ /* 0x000eac0000202000 */
[----:B------:R-:W-:Y:S01]  /*4030*/  @P0 F2FP.BF16.PACK_AB R119, RZ, R64 ;  /* 0x00000040ff77023e */ /* 0x000fe200000010ff */
[----:B0-----:R-:W-:Y:S01]  /*4040*/  IMAD.WIDE.U32 R64, R65, 0x10000, RZ ;  /* 0x0001000041407825 */ /* 0x001fe200078e00ff */
[----:B------:R-:W0:Y:S01]  /*4050*/  F2F.BF16.F32 R189, R189 ;  /* 0x000000bd00bd7304 */ /* 0x000e220000202000 */
[----:B------:R-:W-:Y:S02]  /*4060*/  @P0 F2FP.BF16.PACK_AB R67, RZ, R67 ;  /* 0x00000043ff43023e */ /* 0x000fe400000010ff */
[----:B-1----:R-:W-:Y:S01]  /*4070*/  IMAD.U32 R191, R191, 0x10000, RZ ;  /* 0x00010000bfbf7824 */ /* 0x002fe200078e00ff */
[----:B------:R-:W-:-:S02]  /*4080*/  @P0 F2FP.BF16.PACK_AB R120, RZ, R120 ;  /* 0x00000078ff78023e */ /* 0x000fc400000010ff */
[----:B------:R-:W-:Y:S02]  /*4090*/  @P0 F2FP.BF16.PACK_AB R121, RZ, R121 ;  /* 0x00000079ff79023e */ /* 0x000fe400000010ff */
[----:B--2---:R-:W-:Y:S02]  /*40a0*/  LOP3.LUT R65, R65, R191, R190, 0xfe, !PT ;  /* 0x000000bf41417212 */ /* 0x004fe400078efebe */
[----:B------:R-:W-:Y:S02]  /*40b0*/  @P2 FSEL R190, R118, RZ, P5 ;  /* 0x000000ff76be2208 */ /* 0x000fe40002800000 */
[----:B------:R-:W-:Y:S02]  /*40c0*/  @P0 PRMT R4, R67, 0x7610, R4 ;  /* 0x0000761043040816 */ /* 0x000fe40000000004 */
[----:B------:R-:W-:Y:S02]  /*40d0*/  @P0 PRMT R3, R119, 0x7610, R3 ;  /* 0x0000761077030816 */ /* 0x000fe40000000003 */
[----:B0-----:R-:W-:-:S02]  /*40e0*/  LOP3.LUT R64, R64, R189, RZ, 0xfc, !PT ;  /* 0x000000bd40407212 */ /* 0x001fc400078efcff */
[----:B------:R-:W-:Y:S02]  /*40f0*/  @P2 FSEL R189, R66, RZ, P6 ;  /* 0x000000ff42bd2208 */ /* 0x000fe40003000000 */
[----:B------:R-:W-:Y:S02]  /*4100*/  IADD3 R66, P5, R18, c[0x0][0x248], RZ ;  /* 0x0000920012427a10 */ /* 0x000fe40007fbe0ff */
[----:B------:R-:W-:Y:S02]  /*4110*/  @P0 PRMT R2, R120, 0x7610, R2 ;  /* 0x0000761078020816 */ /* 0x000fe40000000002 */
[----:B------:R-:W-:Y:S02]  /*4120*/  @P0 PRMT R0, R121, 0x7610, R0 ;  /* 0x0000761079000816 */ /* 0x000fe40000000000 */
[----:B------:R-:W-:Y:S02]  /*4130*/  @P2 F2FP.BF16.PACK_AB R190, RZ, R190 ;  /* 0x000000beffbe223e */ /* 0x000fe400000010ff */
[----:B------:R-:W-:-:S02]  /*4140*/  @P2 F2FP.BF16.PACK_AB R189, RZ, R189 ;  /* 0x000000bdffbd223e */ /* 0x000fc400000010ff */
[----:B------:R-:W-:Y:S01]  /*4150*/  IADD3.X R67, R17, c[0x0][0x24c], RZ, P5, !PT ;  /* 0x0000930011437a10 */ /* 0x000fe20002ffe4ff */
[----:B------:R-:W-:Y:S05]  /*4160*/  @!P0 BRA `(.L_x_218) ;  /* 0x0000008000008947 */ /* 0x000fea0003800000 */
[----:B------:R-:W-:Y:S02]  /*4170*/  LOP3.LUT R118, R3, 0xffff, RZ, 0xc0, !PT ;  /* 0x0000ffff03767812 */ /* 0x000fe400078ec0ff */
[----:B------:R-:W-:-:S03]  /*4180*/  PRMT R120, R2, 0x5410, R0 ;  /* 0x0000541002787816 */ /* 0x000fc60000000000 */
[----:B------:R-:W-:-:S05]  /*4190*/  IMAD.WIDE.U32 R118, R118, 0x10000, RZ ;  /* 0x0001000076767825 */ /* 0x000fca00078e00ff */
[----:B------:R-:W-:Y:S02]  /*41a0*/  LOP3.LUT R119, R120, R119, RZ, 0xfc, !PT ;  /* 0x0000007778777212 */ /* 0x000fe400078efcff */
[----:B------:R-:W-:Y:S02]  /*41b0*/  IADD3 R120, P5, R18, c[0x0][0x258], RZ ;  /* 0x0000960012787a10 */ /* 0x000fe40007fbe0ff */
[----:B------:R-:W-:Y:S02]  /*41c0*/  LOP3.LUT R118, R118, 0xffff, R4, 0xf8, !PT ;  /* 0x0000ffff76767812 */ /* 0x000fe400078ef804 */
[----:B------:R-:W-:-:S05]  /*41d0*/  IADD3.X R121, R17, c[0x0][0x25c], RZ, P5, !PT ;  /* 0x0000970011797a10 */ /* 0x000fca0002ffe4ff */
[----:B------:R0:W-:Y:S04]  /*41e0*/  STG.E.64 [R120.64], R118 ;  /* 0x0000007678007986 */ /* 0x0001e8000c101b04 */
.L_x_218:
[----:B------:R1:W-:Y:S01]  /*41f0*/  STG.E.64 [R66.64], R64 ;  /* 0x0000004042007986 */ /* 0x0003e2000c101b04 */
[-C--:B------:R-:W-:Y:S01]  /*4200*/  FFMA.FTZ R233, R134, R239.reuse, R238 ;  /* 0x000000ef86e97223 */ /* 0x080fe200000100ee */
[C---:B------:R-:W-:Y:S01]  /*4210*/  LOP3.LUT P6, RZ, R186.reuse, 0xff00, RZ, 0xc0, !PT ;  /* 0x0000ff00baff7812 */ /* 0x040fe200078cc0ff */
[----:B------:R-:W-:Y:S01]  /*4220*/  @P1 IMAD.MOV.U32 R134, RZ, RZ, R106 ;  /* 0x000000ffff861224 */ /* 0x000fe200078e006a */
[----:B------:R-:W-:Y:S01]  /*4230*/  LOP3.LUT P5, RZ, R186, 0xff0000, RZ, 0xc0, !PT ;  /* 0x00ff0000baff7812 */ /* 0x000fe200078ac0ff */
[-C--:B------:R-:W-:Y:S01]  /*4240*/  FFMA.FTZ R192, R192, R239.reuse, R238 ;  /* 0x000000efc0c07223 */ /* 0x080fe200000100ee */
[----:B------:R-:W-:Y:S01]  /*4250*/  @P2 PRMT R158, R190, 0x7610, R158 ;  /* 0x00007610be9e2816 */ /* 0x000fe2000000009e */
[-C--:B------:R-:W-:Y:S01]  /*4260*/  FFMA.FTZ R193, R213, R239.reuse, R238 ;  /* 0x000000efd5c17223 */ /* 0x080fe200000100ee */
[----:B------:R-:W-:Y:S01]  /*4270*/  @P2 PRMT R159, R189, 0x7610, R159 ;  /* 0x00007610bd9f2816 */ /* 0x000fe2000000009f */
[----:B------:R-:W-:Y:S02]  /*4280*/  FADD.FTZ R192, R188, -R192 ;  /* 0x800000c0bcc07221 */ /* 0x000fe40000010000 */
[----:B------:R-:W-:-:S02]  /*4290*/  FFMA.FTZ R198, R198, R239, R238 ;  /* 0x000000efc6c67223 */ /* 0x000fc400000100ee */
[-CC-:B0-----:R-:W-:Y:S01]  /*42a0*/  FFMA.FTZ R121, R210, R239.reuse, R238.reuse ;  /* 0x000000efd2797223 */ /* 0x181fe200000100ee */
[----:B-1----:R-:W-:Y:S01]  /*42b0*/  @P1 SHF.R.U64 R66, R106, 0x10, R107 ;  /* 0x000000106a421819 */ /* 0x002fe2000000126b */
[----:B------:R-:W-:Y:S02]  /*42c0*/  FFMA.FTZ R65, R141, R239, R238 ;  /* 0x000000ef8d417223 */ /* 0x000fe400000100ee */
[----:B------:R-:W-:Y:S01]  /*42d0*/  FMUL.FTZ R210, R16, R192 ;  /* 0x000000c010d27220 */ /* 0x000fe20000410000 */
[----:B------:R-:W-:Y:S01]  /*42e0*/  @P1 PRMT R66, RZ, 0x5410, R66 ;  /* 0x00005410ff421816 */ /* 0x000fe20000000042 */
[----:B------:R-:W-:Y:S02]  /*42f0*/  FADD.FTZ R65, R140, -R65 ;  /* 0x800000418c417221 */ /* 0x000fe40000010000 */
[----:B------:R-:W-:Y:S02]  /*4300*/  FADD.FTZ R198, R197, -R198 ;  /* 0x800000c6c5c67221 */ /* 0x000fe40000010000 */
[----:B------:R-:W-:Y:S01]  /*4310*/  FMUL.FTZ R213, R16, R65 ;  /* 0x0000004110d57220 */ /* 0x000fe20000410000 */
[----:B------:R-:W-:Y:S01]  /*4320*/  @P1 PRMT R65, RZ, 0x5410, R134 ;  /* 0x00005410ff411816 */ /* 0x000fe20000000086 */
[-CC-:B------:R-:W-:Y:S01]  /*4330*/  FFMA.FTZ R200, R200, R239.reuse, R238.reuse ;  /* 0x000000efc8c87223 */ /* 0x180fe200000100ee */
[----:B------:R-:W-:Y:S01]  /*4340*/  @P1 SHF.R.U32.HI R134, RZ, 0x10, R109 ;  /* 0x00000010ff861819 */ /* 0x000fe2000001166d */
[----:B------:R-:W-:-:S02]  /*4350*/  FFMA.FTZ R118, R214, R239, R238 ;  /* 0x000000efd6767223 */ /* 0x000fc400000100ee */
[----:B------:R-:W-:Y:S01]  /*4360*/  @P1 FADD.FTZ R213, R213, R65 ;  /* 0x00000041d5d51221 */ /* 0x000fe20000010000 */
[--C-:B------:R-:W-:Y:S01]  /*4370*/  @P1 SHF.R.U32.HI R65, RZ, 0x10, R107.reuse ;  /* 0x00000010ff411819 */ /* 0x100fe2000001166b */
[----:B------:R-:W-:Y:S01]  /*4380*/  @P1 FADD.FTZ R210, R210, R66 ;  /* 0x00000042d2d21221 */ /* 0x000fe20000010000 */
[----:B------:R-:W-:Y:S01]  /*4390*/  @P1 PRMT R134, RZ, 0x5410, R134 ;  /* 0x00005410ff861816 */ /* 0x000fe20000000086 */
[----:B------:R-:W-:Y:S01]  /*43a0*/  @P1 IMAD.MOV.U32 R66, RZ, RZ, R107 ;  /* 0x000000ffff421224 */ /* 0x000fe200078e006b */
[----:B------:R-:W-:Y:S01]  /*43b0*/  @P1 PRMT R65, RZ, 0x5410, R65 ;  /* 0x00005410ff411816 */ /* 0x000fe20000000041 */
[----:B------:R-:W-:Y:S02]  /*43c0*/  FMUL.FTZ R214, R16, R198 ;  /* 0x000000c610d67220 */ /* 0x000fe40000410000 */
[----:B------:R-:W-:Y:S01]  /*43d0*/  FFMA.FTZ R204, R204, R239, R238 ;  /* 0x000000efcccc7223 */ /* 0x000fe200000100ee */
[----:B------:R-:W-:Y:S01]  /*43e0*/  @P1 PRMT R66, RZ, 0x5410, R66 ;  /* 0x00005410ff421816 */ /* 0x000fe20000000042 */
[----:B------:R-:W-:-:S02]  /*43f0*/  FADD.FTZ R200, R199, -R200 ;  /* 0x800000c8c7c87221 */ /* 0x000fc40000010000 */
[----:B------:R-:W-:Y:S01]  /*4400*/  @P1 FADD.FTZ R214, R214, R65 ;  /* 0x00000041d6d61221 */ /* 0x000fe20000010000 */
[----:B------:R-:W-:Y:S01]  /*4410*/  @P1 SHF.R.U64 R65, R108, 0x10, R109 ;  /* 0x000000106c411819 */ /* 0x000fe2000000126d */
[-CC-:B------:R-:W-:Y:S02]  /*4420*/  FFMA.FTZ R141, R209, R239.reuse, R238.reuse ;  /* 0x000000efd18d7223 */ /* 0x180fe400000100ee */
[----:B------:R-:W-:Y:S01]  /*4430*/  FFMA.FTZ R191, R208, R239, R238 ;  /* 0x000000efd0bf7223 */ /* 0x000fe200000100ee */
[----:B------:R-:W-:Y:S01]  /*4440*/  @P1 PRMT R65, RZ, 0x5410, R65 ;  /* 0x00005410ff411816 */ /* 0x000fe20000000041 */
[----:B------:R-:W-:Y:S02]  /*4450*/  FMUL.FTZ R209, R16, R200 ;  /* 0x000000c810d17220 */ /* 0x000fe40000410000 */
[----:B------:R-:W-:Y:S02]  /*4460*/  FMUL.FTZ R208, R210, c[0x0][0x1e8] ;  /* 0x00007a00d2d07a20 */ /* 0x000fe40000410000 */
[----:B------:R-:W-:-:S02]  /*4470*/  FADD.FTZ R204, R203, -R204 ;  /* 0x800000cccbcc7221 */ /* 0x000fc40000010000 */
[-CC-:B------:R-:W-:Y:S02]  /*4480*/  FFMA.FTZ R64, R145, R239.reuse, R238.reuse ;  /* 0x000000ef91407223 */ /* 0x180fe400000100ee */
[-C--:B------:R-:W-:Y:S02]  /*4490*/  FFMA.FTZ R145, R212, R239.reuse, R238 ;  /* 0x000000efd4917223 */ /* 0x080fe400000100ee */
[----:B------:R-:W-:Y:S01]  /*44a0*/  @P1 FADD.FTZ R209, R209, R66 ;  /* 0x00000042d1d11221 */ /* 0x000fe20000010000 */
[----:B------:R-:W-:Y:S01]  /*44b0*/  FSEL R66, R208, RZ, P6 ;  /* 0x000000ffd0427208 */ /* 0x000fe20003000000 */
[----:B------:R-:W-:Y:S01]  /*44c0*/  FMUL.FTZ R212, R16, R204 ;  /* 0x000000cc10d47220 */ /* 0x000fe20000410000 */
[----:B------:R-:W-:Y:S01]  /*44d0*/  LOP3.LUT P6, RZ, R186, 0xff, RZ, 0xc0, !PT ;  /* 0x000000ffbaff7812 */ /* 0x000fe200078cc0ff */
[----:B------:R-:W-:Y:S02]  /*44e0*/  FFMA.FTZ R202, R202, R239, R238 ;  /* 0x000000efcaca7223 */ /* 0x000fe400000100ee */
[----:B------:R-:W-:-:S02]  /*44f0*/  FADD.FTZ R64, R144, -R64 ;  /* 0x8000004090407221 */ /* 0x000fc40000010000 */
[----:B------:R-:W-:Y:S02]  /*4500*/  @P1 FADD.FTZ R212, R212, R65 ;  /* 0x00000041d4d41221 */ /* 0x000fe40000010000 */
[-CC-:B------:R-:W-:Y:S01]  /*4510*/  FFMA.FTZ R120, R207, R239.reuse, R238.reuse ;  /* 0x000000efcf787223 */ /* 0x180fe200000100ee */
[----:B------:R0:W-:Y:S01]  /*4520*/  F2F.BF16.F32 R65, R66 ;  /* 0x0000004200417304 */ /* 0x0001e20000202000 */
[----:B------:R-:W-:Y:S02]  /*4530*/  FFMA.FTZ R206, R206, R239, R238 ;  /* 0x000000efcece7223 */ /* 0x000fe400000100ee */
[----:B------:R-:W-:Y:S02]  /*4540*/  FMUL.FTZ R207, R209, c[0x0][0x1e8] ;  /* 0x00007a00d1cf7a20 */ /* 0x000fe40000410000 */
[----:B------:R-:W-:Y:S02]  /*4550*/  FADD.FTZ R202, R201, -R202 ;  /* 0x800000cac9ca7221 */ /* 0x000fe40000010000 */
[----:B------:R-:W-:Y:S01]  /*4560*/  FMUL.FTZ R201, R16, R64 ;  /* 0x0000004010c97220 */ /* 0x000fe20000410000 */
[----:B------:R-:W-:Y:S01]  /*4570*/  FSEL R67, R207, RZ, P5 ;  /* 0x000000ffcf437208 */ /* 0x000fe20002800000 */
[----:B0-----:R-:W-:Y:S01]  /*4580*/  @P1 IMAD.MOV.U32 R66, RZ, RZ, R109 ;  /* 0x000000ffff421224 */ /* 0x001fe200078e006d */
[----:B------:R-:W-:Y:S01]  /*4590*/  LOP3.LUT P5, RZ, R186, 0xff000000, RZ, 0xc0, !PT ;  /* 0xff000000baff7812 */ /* 0x000fe200078ac0ff */
[----:B------:R-:W-:-:S02]  /*45a0*/  @P1 IMAD.MOV.U32 R64, RZ, RZ, R108 ;  /* 0x000000ffff401224 */ /* 0x000fc400078e006c */
[-C--:B------:R-:W-:Y:S01]  /*45b0*/  FFMA.FTZ R231, R216, R239.reuse, R238 ;  /* 0x000000efd8e77223 */ /* 0x080fe200000100ee */
[----:B------:R-:W-:Y:S01]  /*45c0*/  @P1 PRMT R66, RZ, 0x5410, R66 ;  /* 0x00005410ff421816 */ /* 0x000fe20000000042 */
[----:B------:R-:W-:Y:S01]  /*45d0*/  FADD.FTZ R206, R205, -R206 ;  /* 0x800000cecdce7221 */ /* 0x000fe20000010000 */
[----:B------:R-:W-:Y:S01]  /*45e0*/  @P1 PRMT R64, RZ, 0x5410, R64 ;  /* 0x00005410ff401816 */ /* 0x000fe20000000040 */
[-CC-:B------:R-:W-:Y:S01]  /*45f0*/  FFMA.FTZ R119, R211, R239.reuse, R238.reuse ;  /* 0x000000efd3777223 */ /* 0x180fe200000100ee */
[----:B------:R-:W-:Y:S01]  /*4600*/  F2F.BF16.F32 R67, R67 ;  /* 0x0000004300437304 */ /* 0x000fe20000202000 */
[----:B------:R-:W-:Y:S02]  /*4610*/  FFMA.FTZ R232, R215, R239, R238 ;  /* 0x000000efd7e87223 */ /* 0x000fe400000100ee */
[----:B------:R-:W-:Y:S02]  /*4620*/  FMUL.FTZ R216, R214, c[0x0][0x1e8] ;  /* 0x00007a00d6d87a20 */ /* 0x000fe40000410000 */
[----:B------:R-:W-:-:S02]  /*4630*/  FMUL.FTZ R211, R16, R202 ;  /* 0x000000ca10d37220 */ /* 0x000fc40000410000 */
[----:B------:R-:W-:Y:S01]  /*4640*/  FMUL.FTZ R215, R213, c[0x0][0x1e8] ;  /* 0x00007a00d5d77a20 */ /* 0x000fe20000410000 */
[----:B------:R-:W-:Y:S01]  /*4650*/  FSEL R186, R216, RZ, P5 ;  /* 0x000000ffd8ba7208 */ /* 0x000fe20002800000 */
[----:B------:R-:W-:Y:S01]  /*4660*/  FMUL.FTZ R204, R16, R206 ;  /* 0x000000ce10cc7220 */ /* 0x000fe20000410000 */
[----:B------:R-:W-:Y:S01]  /*4670*/  LOP3.LUT P5, RZ, R187, 0xff0000, RZ, 0xc0, !PT ;  /* 0x00ff0000bbff7812 */ /* 0x000fe200078ac0ff */
[----:B------:R-:W-:Y:S01]  /*4680*/  @P1 FADD.FTZ R211, R211, R66 ;  /* 0x00000042d3d31221 */ /* 0x000fe20000010000 */
[----:B------:R-:W-:Y:S01]  /*4690*/  FSEL R66, R215, RZ, P6 ;  /* 0x000000ffd7427208 */ /* 0x000fe20003000000 */
[----:B------:R-:W-:Y:S01]  /*46a0*/  FMUL.FTZ R197, R212, c[0x0][0x1e8] ;  /* 0x00007a00d4c57a20 */ /* 0x000fe20000410000 */
[----:B------:R-:W-:Y:S01]  /*46b0*/  LOP3.LUT P6, RZ, R187, 0xff00, RZ, 0xc0, !PT ;  /* 0x0000ff00bbff7812 */ /* 0x000fe200078cc0ff */
[----:B------:R-:W-:Y:S01]  /*46c0*/  @P1 FADD.FTZ R204, R204, R64 ;  /* 0x00000040cccc1221 */ /* 0x000fe20000010000 */
[----:B------:R-:W0:Y:S01]  /*46d0*/  F2F.BF16.F32 R186, R186 ;  /* 0x000000ba00ba7304 */ /* 0x000e220000202000 */
[----:B------:R-:W-:Y:S01]  /*46e0*/  FADD.FTZ R141, R125, -R141 ;  /* 0x8000008d7d8d7221 */ /* 0x000fe20000010000 */
[----:B------:R-:W-:Y:S01]  /*46f0*/  @P1 SHF.R.U64 R125, R110, 0x10, R111 ;  /* 0x000000106e7d1819 */ /* 0x000fe2000000126f */
[----:B------:R-:W-:Y:S01]  /*4700*/  FMUL.FTZ R196, R211, c[0x0][0x1e8] ;  /* 0x00007a00d3c47a20 */ /* 0x000fe20000410000 */
[----:B------:R-:W-:Y:S01]  /*4710*/  FSEL R140, R197, RZ, P6 ;  /* 0x000000ffc58c7208 */ /* 0x000fe20003000000 */
[----:B------:R-:W-:Y:S01]  /*4720*/  FMUL.FTZ R202, R204, c[0x0][0x1e8] ;  /* 0x00007a00ccca7a20 */ /* 0x000fe20000410000 */
[----:B------:R-:W-:Y:S01]  /*4730*/  LOP3.LUT P6, RZ, R187, 0xff, RZ, 0xc0, !PT ;  /* 0x000000ffbbff7812 */ /* 0x000fe200078cc0ff */
[----:B------:R-:W-:Y:S01]  /*4740*/  @P1 FADD.FTZ R201, R201, R134 ;  /* 0x00000086c9c91221 */ /* 0x000fe20000010000 */
[----:B------:R-:W-:Y:S01]  /*4750*/  @P1 PRMT R125, RZ, 0x5410, R125 ;  /* 0x00005410ff7d1816 */ /* 0x000fe2000000007d */
[----:B------:R-:W-:Y:S01]  /*4760*/  FFMA.FTZ R230, R135, R239, R238 ;  /* 0x000000ef87e67223 */ /* 0x000fe200000100ee */
[----:B------:R-:W1:Y:S01]  /*4770*/  F2F.BF16.F32 R66, R66 ;  /* 0x0000004200427304 */ /* 0x000e620000202000 */
[----:B------:R-:W-:Y:S01]  /*4780*/  FMUL.FTZ R205, R16, R141 ;  /* 0x0000008d10cd7220 */ /* 0x000fe20000410000 */
[----:B------:R-:W-:Y:S01]  /*4790*/  FSEL R135, R196, RZ, P5 ;  /* 0x000000ffc4877208 */ /* 0x000fe20002800000 */
[----:B------:R-:W-:Y:S01]  /*47a0*/  FADD.FTZ R120, R143, -R120 ;  /* 0x800000788f787221 */ /* 0x000fe20000010000 */
[----:B------:R-:W-:Y:S01]  /*47b0*/  FSEL R134, R202, RZ, P6 ;  /* 0x000000ffca867208 */ /* 0x000fe20003000000 */
[----:B------:R-:W-:Y:S01]  /*47c0*/  FADD.FTZ R121, R124, -R121 ;  /* 0x800000797c797221 */ /* 0x000fe20000010000 */
[----:B------:R-:W-:Y:S01]  /*47d0*/  @P1 MOV R124, R110 ;  /* 0x0000006e007c1202 */ /* 0x000fe20000000f00 */
[----:B------:R-:W-:Y:S01]  /*47e0*/  FMUL.FTZ R203, R201, c[0x0][0x1e8] ;  /* 0x00007a00c9cb7a20 */ /* 0x000fe20000410000 */
[----:B------:R-:W-:Y:S01]  /*47f0*/  LOP3.LUT P5, RZ, R187, 0xff000000, RZ, 0xc0, !PT ;  /* 0xff000000bbff7812 */ /* 0x000fe200078ac0ff */
[----:B------:R-:W2:Y:S01]  /*4800*/  F2F.BF16.F32 R140, R140 ;  /* 0x0000008c008c7304 */ /* 0x000ea20000202000 */
[----:B------:R-:W-:Y:S01]  /*4810*/  FADD.FTZ R138, R138, -R193 ;  /* 0x800000c18a8a7221 */ /* 0x000fe20000010000 */
[----:B------:R-:W-:Y:S01]  /*4820*/  LOP3.LUT P6, RZ, R183, 0xff00, RZ, 0xc0, !PT ;  /* 0x0000ff00b7ff7812 */ /* 0x000fe200078cc0ff */
[----:B------:R-:W-:Y:S01]  /*4830*/  @P1 FADD.FTZ R205, R205, R125 ;  /* 0x0000007dcdcd1221 */ /* 0x000fe20000010000 */
[----:B------:R-:W-:Y:S01]  /*4840*/  FSEL R144, R203, RZ, P5 ;  /* 0x000000ffcb907208 */ /* 0x000fe20002800000 */
[C---:B------:R-:W-:Y:S01]  /*4850*/  FMUL.FTZ R198, R16.reuse, R121 ;  /* 0x0000007910c67220 */ /* 0x040fe20000410000 */
[----:B------:R-:W-:Y:S01]  /*4860*/  @P1 PRMT R121, RZ, 0x5410, R124 ;  /* 0x00005410ff791816 */ /* 0x000fe2000000007c */
[----:B------:R-:W-:Y:S01]  /*4870*/  FMUL.FTZ R193, R16, R120 ;  /* 0x0000007810c17220 */ /* 0x000fe20000410000 */
[----:B------:R-:W-:Y:S01]  /*4880*/  @P1 SHF.R.U64 R120, R112, 0x10, R113 ;  /* 0x0000001070781819 */ /* 0x000fe20000001271 */
[----:B------:R-:W-:Y:S01]  /*4890*/  @P1 IMAD.MOV.U32 R125, RZ, RZ, R111 ;  /* 0x000000ffff7d1224 */ /* 0x000fe200078e006f */
[----:B------:R-:W3:Y:S01]  /*48a0*/  F2F.BF16.F32 R134, R134 ;  /* 0x0000008600867304 */ /* 0x000ee20000202000 */
[----:B------:R-:W-:Y:S01]  /*48b0*/  FADD.FTZ R145, R137, -R145 ;  /* 0x8000009189917221 */ /* 0x000fe20000010000 */
[----:B------:R-:W-:Y:S01]  /*48c0*/  @P1 PRMT R120, RZ, 0x5410, R120 ;  /* 0x00005410ff781816 */ /* 0x000fe20000000078 */
[----:B------:R-:W-:Y:S01]  /*48d0*/  FADD.FTZ R191, R142, -R191 ;  /* 0x800000bf8ebf7221 */ /* 0x000fe20000010000 */
[----:B------:R-:W-:Y:S01]  /*48e0*/  @P1 PRMT R125, RZ, 0x5410, R125 ;  /* 0x00005410ff7d1816 */ /* 0x000fe2000000007d */
[----:B------:R-:W-:Y:S01]  /*48f0*/  @P1 FADD.FTZ R198, R198, R121 ;  /* 0x00000079c6c61221 */ /* 0x000fe20000010000 */
[----:B------:R-:W-:Y:S01]  /*4900*/  @P1 SHF.R.U32.HI R121, RZ, 0x10, R111 ;  /* 0x00000010ff791819 */ /* 0x000fe2000001166f */
[C---:B------:R-:W-:Y:S01]  /*4910*/  FMUL.FTZ R194, R16.reuse, R145 ;  /* 0x0000009110c27220 */ /* 0x040fe20000410000 */
[----:B------:R-:W4:Y:S01]  /*4920*/  F2F.BF16.F32 R144, R144 ;  /* 0x0000009000907304 */ /* 0x000f220000202000 */
[----:B------:R-:W-:Y:S01]  /*4930*/  FMUL.FTZ R206, R16, R191 ;  /* 0x000000bf10ce7220 */ /* 0x000fe20000410000 */
[----:B------:R-:W-:Y:S01]  /*4940*/  @P1 PRMT R121, RZ, 0x5410, R121 ;  /* 0x00005410ff791816 */ /* 0x000fe20000000079 */
[----:B0-----:R-:W-:Y:S01]  /*4950*/  IMAD.U32 R186, R186, 0x10000, RZ ;  /* 0x00010000baba7824 */ /* 0x001fe200078e00ff */
[----:B------:R-:W-:Y:S01]  /*4960*/  LOP3.LUT P5, RZ, R183, 0xff0000, RZ, 0xc0, !PT ;  /* 0x00ff0000b7ff7812 */ /* 0x000fe200078ac0ff */
[----:B------:R-:W-:Y:S01]  /*4970*/  IMAD.WIDE.U32 R64, R65, 0x10000, RZ ;  /* 0x0001000041407825 */ /* 0x000fe200078e00ff */
[----:B------:R-:W-:-:S02]  /*4980*/  @P1 SHF.R.U32.HI R124, RZ, 0x10, R113 ;  /* 0x00000010ff7c1819 */ /* 0x000fc40000011671 */
[----:B------:R-:W0:Y:S01]  /*4990*/  F2F.BF16.F32 R135, R135 ;  /* 0x0000008700877304 */ /* 0x000e220000202000 */
[----:B------:R-:W-:Y:S01]  /*49a0*/  @P1 FADD.FTZ R194, R194, R120 ;  /* 0x00000078c2c21221 */ /* 0x000fe20000010000 */
[----:B------:R-:W-:Y:S01]  /*49b0*/  LOP3.LUT R65, R65, R186, R67, 0xfe, !PT ;  /* 0x000000ba41417212 */ /* 0x000fe200078efe43 */
[----:B------:R-:W-:Y:S01]  /*49c0*/  @P1 FADD.FTZ R206, R206, R125 ;  /* 0x0000007dcece1221 */ /* 0x000fe20000010000 */
[----:B-1----:R-:W-:Y:S01]  /*49d0*/  LOP3.LUT R64, R64, R66, RZ, 0xfc, !PT ;  /* 0x0000004240407212 */ /* 0x002fe200078efcff */
[----:B------:R-:W-:Y:S01]  /*49e0*/  @P1 IMAD.MOV.U32 R120, RZ, RZ, R113 ;  /* 0x000000ffff781224 */ /* 0x000fe200078e0071 */
[----:B------:R-:W-:Y:S01]  /*49f0*/  @P1 PRMT R124, RZ, 0x5410, R124 ;  /* 0x00005410ff7c1816 */ /* 0x000fe2000000007c */
[----:B--2---:R-:W-:-:S03]  /*4a00*/  IMAD.WIDE.U32 R66, R140, 0x10000, RZ ;  /* 0x000100008c427825 */ /* 0x004fc600078e00ff */
[----:B------:R-:W-:Y:S01]  /*4a10*/  @P1 PRMT R120, RZ, 0x5410, R120 ;  /* 0x00005410ff781816 */ /* 0x000fe20000000078 */
[----:B------:R-:W-:Y:S01]  /*4a20*/  FMUL.FTZ R192, R205, c[0x0][0x1e8] ;  /* 0x00007a00cdc07a20 */ /* 0x000fe20000410000 */
[----:B---3--:R-:W-:Y:S01]  /*4a30*/  LOP3.LUT R66, R66, R134, RZ, 0xfc, !PT ;  /* 0x0000008642427212 */ /* 0x008fe200078efcff */
[----:B------:R-:W-:Y:S02]  /*4a40*/  FMUL.FTZ R191, R206, c[0x0][0x1e8] ;  /* 0x00007a00cebf7a20 */ /* 0x000fe40000410000 */
[----:B------:R-:W-:Y:S01]  /*4a50*/  @P1 FADD.FTZ R193, R193, R121 ;  /* 0x00000079c1c11221 */ /* 0x000fe20000010000 */
[----:B------:R-:W-:Y:S01]  /*4a60*/  FSEL R134, R192, RZ, P6 ;  /* 0x000000ffc0867208 */ /* 0x000fe20003000000 */
[----:B------:R-:W-:Y:S01]  /*4a70*/  FMUL.FTZ R195, R16, R138 ;  /* 0x0000008a10c37220 */ /* 0x000fe20000410000 */
[----:B------:R-:W-:Y:S01]  /*4a80*/  FSEL R125, R191, RZ, P5 ;  /* 0x000000ffbf7d7208 */ /* 0x000fe20002800000 */
[----:B------:R-:W-:Y:S01]  /*4a90*/  FMUL.FTZ R199, R198, c[0x0][0x1e8] ;  /* 0x00007a00c6c77a20 */ /* 0x000fe20000410000 */
[----:B------:R-:W-:Y:S01]  /*4aa0*/  LOP3.LUT P6, RZ, R183, 0xff, RZ, 0xc0, !PT ;  /* 0x000000ffb7ff7812 */ /* 0x000fe200078cc0ff */
[----:B------:R-:W-:Y:S01]  /*4ab0*/  FMUL.FTZ R200, R193, c[0x0][0x1e8] ;  /* 0x00007a00c1c87a20 */ /* 0x000fe20000410000 */
[----:B------:R-:W-:Y:S01]  /*4ac0*/  LOP3.LUT P5, RZ, R183, 0xff000000, RZ, 0xc0, !PT ;  /* 0xff000000b7ff7812 */ /* 0x000fe200078ac0ff */
[----:B------:R-:W-:Y:S01]  /*4ad0*/  FADD.FTZ R118, R139, -R118 ;  /* 0x800000768b767221 */ /* 0x000fe20000010000 */
[----:B------:R1:W-:Y:S01]  /*4ae0*/  F2F.BF16.F32 R121, R125 ;  /* 0x0000007d00797304 */ /* 0x0003e20000202000 */
[----:B------:R-:W-:Y:S01]  /*4af0*/  @P1 FADD.FTZ R195, R195, R120 ;  /* 0x00000078c3c31221 */ /* 0x000fe20000010000 */
[----:B------:R-:W-:Y:S01]  /*4b00*/  FSEL R120, R199, RZ, P6 ;  /* 0x000000ffc7787208 */ /* 0x000fe20003000000 */
[----:B----4-:R-:W-:Y:S01]  /*4b10*/  IMAD.U32 R144, R144, 0x10000, RZ ;  /* 0x0001000090907824 */ /* 0x010fe200078e00ff */
[----:B------:R-:W-:Y:S01]  /*4b20*/  FSEL R137, R200, RZ, P5 ;  /* 0x000000ffc8897208 */ /* 0x000fe20002800000 */
[----:B------:R-:W-:Y:S01]  /*4b30*/  FMUL.FTZ R145, R16, R118 ;  /* 0x0000007610917220 */ /* 0x000fe20000410000 */
[C---:B------:R-:W-:Y:S01]  /*4b40*/  LOP3.LUT P6, RZ, R185.reuse, 0xff00, RZ, 0xc0, !PT ;  /* 0x0000ff00b9ff7812 */ /* 0x040fe200078cc0ff */
[----:B------:R-:W-:Y:S01]  /*4b50*/  FMUL.FTZ R141, R194, c[0x0][0x1e8] ;  /* 0x00007a00c28d7a20 */ /* 0x000fe20000410000 */
[----:B------:R-:W-:Y:S01]  /*4b60*/  LOP3.LUT P5, RZ, R185, 0xff0000, RZ, 0xc0, !PT ;  /* 0x00ff0000b9ff7812 */ /* 0x000fe200078ac0ff */
[----:B------:R-:W-:Y:S01]  /*4b70*/  FMUL.FTZ R140, R195, c[0x0][0x1e8] ;  /* 0x00007a00c38c7a20 */ /* 0x000fe20000410000 */
[----:B0-----:R-:W-:Y:S01]  /*4b80*/  LOP3.LUT R67, R67, R144, R135, 0xfe, !PT ;  /* 0x0000009043437212 */ /* 0x001fe200078efe87 */
[----:B------:R-:W-:Y:S01]  /*4b90*/  @P1 FADD.FTZ R145, R145, R124 ;  /* 0x0000007c91911221 */ /* 0x000fe20000010000 */
[----:B------:R-:W-:Y:S01]  /*4ba0*/  FSEL R135, R141, RZ, P6 ;  /* 0x000000ff8d877208 */ /* 0x000fe20003000000 */
[----:B------:R-:W-:Y:S01]  /*4bb0*/  FFMA.FTZ R133, R133, R239, R238 ;  /* 0x000000ef85857223 */ /* 0x000fe200000100ee */
[----:B-1----:R-:W-:Y:S01]  /*4bc0*/  FSEL R125, R140, RZ, P5 ;  /* 0x000000ff8c7d7208 */ /* 0x002fe20002800000 */
[----:B------:R-:W-:Y:S01]  /*4bd0*/  FADD.FTZ R231, R122, -R231 ;  /* 0x800000e77ae77221 */ /* 0x000fe20000010000 */
[C---:B------:R-:W-:Y:S01]  /*4be0*/  LOP3.LUT P6, RZ, R185.reuse, 0xff, RZ, 0xc0, !PT ;  /* 0x000000ffb9ff7812 */ /* 0x040fe200078cc0ff */
[----:B------:R-:W-:Y:S01]  /*4bf0*/  FADD.FTZ R119, R136, -R119 ;  /* 0x8000007788777221 */ /* 0x000fe20000010000 */
[----:B------:R-:W-:Y:S01]  /*4c00*/  LOP3.LUT P5, RZ, R185, 0xff000000, RZ, 0xc0, !PT ;  /* 0xff000000b9ff7812 */ /* 0x000fe200078ac0ff */
[----:B------:R-:W-:Y:S01]  /*4c10*/  FMUL.FTZ R185, R145, c[0x0][0x1e8] ;  /* 0x00007a0091b97a20 */ /* 0x000fe20000410000 */
[----:B------:R-:W-:Y:S01]  /*4c20*/  @P1 SHF.R.U64 R122, R114, 0x10, R115 ;  /* 0x00000010727a1819 */ /* 0x000fe20000001273 */
[----:B------:R-:W0:Y:S01]  /*4c30*/  F2F.BF16.F32 R134, R134 ;  /* 0x0000008600867304 */ /* 0x000e220000202000 */
[----:B------:R-:W-:-:S02]  /*4c40*/  FADD.FTZ R133, R123, -R133 ;  /* 0x800000857b857221 */ /* 0x000fc40000010000 */
[----:B------:R-:W-:Y:S01]  /*4c50*/  FSEL R136, R185, RZ, P5 ;  /* 0x000000ffb9887208 */ /* 0x000fe20002800000 */
[----:B------:R-:W-:Y:S01]  /*4c60*/  @P1 IMAD.MOV.U32 R118, RZ, RZ, R112 ;  /* 0x000000ffff761224 */ /* 0x000fe200078e0070 */
[----:B------:R-:W-:Y:S01]  /*4c70*/  @P1 PRMT R122, RZ, 0x5410, R122 ;  /* 0x00005410ff7a1816 */ /* 0x000fe2000000007a */
[----:B------:R-:W-:Y:S01]  /*4c80*/  FMUL.FTZ R187, R16, R133 ;  /* 0x0000008510bb7220 */ /* 0x000fe20000410000 */
[----:B------:R-:W-:Y:S01]  /*4c90*/  LOP3.LUT P5, RZ, R180, 0xff0000, RZ, 0xc0, !PT ;  /* 0x00ff0000b4ff7812 */ /* 0x000fe200078ac0ff */
[----:B------:R-:W1:Y:S01]  /*4ca0*/  F2F.BF16.F32 R137, R137 ;  /* 0x0000008900897304 */ /* 0x000e620000202000 */
[----:B------:R-:W-:Y:S01]  /*4cb0*/  @P1 PRMT R118, RZ, 0x5410, R118 ;  /* 0x00005410ff761816 */ /* 0x000fe20000000076 */
[----:B------:R-:W-:Y:S02]  /*4cc0*/  @P1 FADD.FTZ R187, R187, R122 ;  /* 0x0000007abbbb1221 */ /* 0x000fe40000010000 */
[----:B------:R-:W-:Y:S02]  /*4cd0*/  @P1 IMAD.MOV.U32 R122, RZ, RZ, R115 ;  /* 0x000000ffff7a1224 */ /* 0x000fe400078e0073 */
[----:B------:R-:W-:-:S02]  /*4ce0*/  FMUL.FTZ R183, R16, R119 ;  /* 0x0000007710b77220 */ /* 0x000fc40000410000 */
[----:B------:R-:W2:Y:S01]  /*4cf0*/  F2F.BF16.F32 R120, R120 ;  /* 0x0000007800787304 */ /* 0x000ea20000202000 */
[----:B------:R-:W-:Y:S01]  /*4d00*/  @P1 PRMT R122, RZ, 0x5410, R122 ;  /* 0x00005410ff7a1816 */ /* 0x000fe2000000007a */
[----:B------:R-:W-:Y:S02]  /*4d10*/  @P1 FADD.FTZ R183, R183, R118 ;  /* 0x00000076b7b71221 */ /* 0x000fe40000010000 */
[----:B------:R-:W-:Y:S02]  /*4d20*/  FMUL.FTZ R188, R16, R231 ;  /* 0x000000e710bc7220 */ /* 0x000fe40000410000 */
[----:B0-----:R-:W-:Y:S02]  /*4d30*/  IMAD.WIDE.U32 R118, R134, 0x10000, RZ ;  /* 0x0001000086767825 */ /* 0x001fe400078e00ff */
[----:B------:R-:W0:Y:S02]  /*4d40*/  F2F.BF16.F32 R135, R135 ;  /* 0x0000008700877304 */ /* 0x000e240000202000 */
[----:B-1----:R-:W-:-:S02]  /*4d50*/  IMAD.U32 R137, R137, 0x10000, RZ ;  /* 0x0001000089897824 */ /* 0x002fc400078e00ff */
[----:B------:R-:W-:Y:S02]  /*4d60*/  FMUL.FTZ R186, R183, c[0x0][0x1e8] ;  /* 0x00007a00b7ba7a20 */ /* 0x000fe40000410000 */
[----:B------:R-:W-:Y:S01]  /*4d70*/  @P1 FADD.FTZ R188, R188, R122 ;  /* 0x0000007abcbc1221 */ /* 0x000fe20000010000 */
[----:B------:R-:W-:Y:S01]  /*4d80*/  LOP3.LUT R119, R119, R137, R121, 0xfe, !PT ;  /* 0x0000008977777212 */ /* 0x000fe200078efe79 */
[----:B------:R-:W1:Y:S01]  /*4d90*/  F2F.BF16.F32 R136, R136 ;  /* 0x0000008800887304 */ /* 0x000e620000202000 */
[----:B--2---:R-:W-:Y:S01]  /*4da0*/  LOP3.LUT R118, R118, R120, RZ, 0xfc, !PT ;  /* 0x0000007876767212 */ /* 0x004fe200078efcff */
[----:B------:R-:W-:Y:S01]  /*4db0*/  FFMA.FTZ R132, R132, R239, R238 ;  /* 0x000000ef84847223 */ /* 0x000fe200000100ee */
[----:B------:R-:W-:Y:S01]  /*4dc0*/  FSEL R124, R186, RZ, P6 ;  /* 0x000000ffba7c7208 */ /* 0x000fe20003000000 */
[----:B------:R-:W-:Y:S01]  /*4dd0*/  FMUL.FTZ R134, R187, c[0x0][0x1e8] ;  /* 0x00007a00bb867a20 */ /* 0x000fe20000410000 */
[----:B------:R-:W-:Y:S01]  /*4de0*/  LOP3.LUT P6, RZ, R180, 0xff00, RZ, 0xc0, !PT ;  /* 0x0000ff00b4ff7812 */ /* 0x000fe200078cc0ff */
[----:B------:R-:W-:-:S02]  /*4df0*/  @P1 IMAD.MOV.U32 R123, RZ, RZ, R114 ;  /* 0x000000ffff7b1224 */ /* 0x000fc400078e0072 */
[----:B------:R-:W2:Y:S01]  /*4e00*/  F2F.BF16.F32 R125, R125 ;  /* 0x0000007d007d7304 */ /* 0x000ea20000202000 */
[----:B0-----:R-:W-:Y:S01]  /*4e10*/  IMAD.WIDE.U32 R120, R135, 0x10000, RZ ;  /* 0x0001000087787825 */ /* 0x001fe200078e00ff */
[----:B------:R-:W-:Y:S02]  /*4e20*/  FSEL R122, R134, RZ, P6 ;  /* 0x000000ff867a7208 */ /* 0x000fe40003000000 */
[----:B------:R-:W-:Y:S01]  /*4e30*/  LOP3.LUT P6, RZ, R180, 0xff, RZ, 0xc0, !PT ;  /* 0x000000ffb4ff7812 */ /* 0x000fe200078cc0ff */
[----:B------:R-:W-:Y:S01]  /*4e40*/  FMUL.FTZ R135, R188, c[0x0][0x1e8] ;  /* 0x00007a00bc877a20 */ /* 0x000fe20000410000 */
[----:B------:R-:W-:Y:S01]  /*4e50*/  @P1 PRMT R123, RZ, 0x5410, R123 ;  /* 0x00005410ff7b1816 */ /* 0x000fe2000000007b */
[----:B------:R-:W-:Y:S01]  /*4e60*/  FADD.FTZ R132, R128, -R132 ;  /* 0x8000008480847221 */ /* 0x000fe20000010000 */
[----:B------:R-:W0:Y:S01]  /*4e70*/  F2F.BF16.F32 R124, R124 ;  /* 0x0000007c007c7304 */ /* 0x000e220000202000 */
[----:B-1----:R-:W-:Y:S02]  /*4e80*/  IMAD.U32 R136, R136, 0x10000, RZ ;  /* 0x0001000088887824 */ /* 0x002fe400078e00ff */
[----:B------:R-:W-:-:S02]  /*4e90*/  FFMA.FTZ R220, R220, R239, R238 ;  /* 0x000000efdcdc7223 */ /* 0x000fc400000100ee */
[----:B------:R-:W-:Y:S02]  /*4ea0*/  FFMA.FTZ R222, R222, R239, R238 ;  /* 0x000000efdede7223 */ /* 0x000fe400000100ee */
[----:B------:R-:W-:Y:S01]  /*4eb0*/  FADD.FTZ R220, R126, -R220 ;  /* 0x800000dc7edc7221 */ /* 0x000fe20000010000 */
[----:B--2---:R-:W-:Y:S01]  /*4ec0*/  LOP3.LUT R121, R121, R136, R125, 0xfe, !PT ;  /* 0x0000008879797212 */ /* 0x004fe200078efe7d */
[----:B------:R-:W-:Y:S01]  /*4ed0*/  FADD.FTZ R230, R130, -R230 ;  /* 0x800000e682e67221 */ /* 0x000fe20000010000 */
[----:B------:R-:W-:Y:S01]  /*4ee0*/  FSEL R125, R135, RZ, P5 ;  /* 0x000000ff877d7208 */ /* 0x000fe20002800000 */
[----:B------:R-:W-:Y:S01]  /*4ef0*/  FMUL.FTZ R139, R16, R220 ;  /* 0x000000dc108b7220 */ /* 0x000fe20000410000 */
[----:B------:R-:W-:Y:S01]  /*4f00*/  LOP3.LUT P5, RZ, R180, 0xff000000, RZ, 0xc0, !PT ;  /* 0xff000000b4ff7812 */ /* 0x000fe200078ac0ff */
[----:B------:R-:W-:Y:S01]  /*4f10*/  FMUL.FTZ R180, R16, R132 ;  /* 0x0000008410b47220 */ /* 0x000fe20000410000 */
[----:B------:R-:W1:Y:S01]  /*4f20*/  F2F.BF16.F32 R122, R122 ;  /* 0x0000007a007a7304 */ /* 0x000e620000202000 */
[----:B------:R-:W-:Y:S01]  /*4f30*/  FADD.FTZ R232, R129, -R232 ;  /* 0x800000e881e87221 */ /* 0x000fe20000010000 */
[----:B0-----:R-:W-:Y:S01]  /*4f40*/  LOP3.LUT R120, R120, R124, RZ, 0xfc, !PT ;  /* 0x0000007c78787212 */ /* 0x001fe200078efcff */
[----:B------:R-:W-:Y:S01]  /*4f50*/  @P1 FADD.FTZ R180, R180, R123 ;  /* 0x0000007bb4b41221 */ /* 0x000fe20000010000 */
[----:B------:R-:W-:Y:S01]  /*4f60*/  @P1 SHF.R.U32.HI R123, RZ, 0x10, R115 ;  /* 0x00000010ff7b1819 */ /* 0x000fe20000011673 */
[----:B------:R-:W-:-:S02]  /*4f70*/  FADD.FTZ R233, R131, -R233 ;  /* 0x800000e983e97221 */ /* 0x000fc40000010000 */
[----:B------:R-:W-:Y:S01]  /*4f80*/  FADD.FTZ R222, R127, -R222 ;  /* 0x800000de7fde7221 */ /* 0x000fe20000010000 */
[----:B------:R-:W-:Y:S01]  /*4f90*/  @P1 PRMT R123, RZ, 0x5410, R123 ;  /* 0x00005410ff7b1816 */ /* 0x000fe2000000007b */
[C---:B------:R-:W-:Y:S01]  /*4fa0*/  FMUL.FTZ R142, R16.reuse, R230 ;  /* 0x000000e6108e7220 */ /* 0x040fe20000410000 */
[----:B------:R-:W-:Y:S01]  /*4fb0*/  F2F.BF16.F32 R125, R125 ;  /* 0x0000007d007d7304 */ /* 0x000fe20000202000 */
[----:B------:R-:W-:Y:S02]  /*4fc0*/  FMUL.FTZ R137, R16, R232 ;  /* 0x000000e810897220 */ /* 0x000fe40000410000 */
[----:B------:R-:W-:Y:S01]  /*4fd0*/  @P1 FADD.FTZ R139, R139, R123 ;  /* 0x0000007b8b8b1221 */ /* 0x000fe20000010000 */
[----:B------:R-:W-:Y:S01]  /*4fe0*/  @P1 SHF.R.U64 R123, R116, 0x10, R117 ;  /* 0x00000010747b1819 */ /* 0x000fe20000001275 */
[C---:B------:R-:W-:Y:S02]  /*4ff0*/  FMUL.FTZ R136, R16.reuse, R233 ;  /* 0x000000e910887220 */ /* 0x040fe40000410000 */
[----:B------:R-:W-:Y:S01]  /*5000*/  FMUL.FTZ R138, R16, R222 ;  /* 0x000000de108a7220 */ /* 0x000fe20000410000 */
[----:B------:R-:W-:Y:S01]  /*5010*/  @P1 PRMT R123, RZ, 0x5410, R123 ;  /* 0x00005410ff7b1816 */ /* 0x000fe2000000007b */
[----:B------:R-:W-:Y:S01]  /*5020*/  FMUL.FTZ R144, R139, c[0x0][0x1e8] ;  /* 0x00007a008b907a20 */ /* 0x000fe20000410000 */
[----:B------:R-:W-:Y:S01]  /*5030*/  @P1 SHF.R.U32.HI R16, RZ, 0x10, R117 ;  /* 0x00000010ff101819 */ /* 0x000fe20000011675 */
[----:B------:R-:W-:-:S02]  /*5040*/  FMUL.FTZ R143, R180, c[0x0][0x1e8] ;  /* 0x00007a00b48f7a20 */ /* 0x000fc40000410000 */
[----:B------:R-:W-:Y:S01]  /*5050*/  @P1 FADD.FTZ R142, R142, R123 ;  /* 0x0000007b8e8e1221 */ /* 0x000fe20000010000 */
[----:B------:R-:W-:Y:S01]  /*5060*/  @P1 PRMT R16, RZ, 0x5410, R16 ;  /* 0x00005410ff101816 */ /* 0x000fe20000000010 */
[----:B------:R-:W-:Y:S01]  /*5070*/  @P1 IMAD.MOV.U32 R123, RZ, RZ, R117 ;  /* 0x000000ffff7b1224 */ /* 0x000fe200078e0075 */
[----:B------:R-:W-:Y:S01]  /*5080*/  FSEL R129, R144, RZ, P5 ;  /* 0x000000ff90817208 */ /* 0x000fe20002800000 */
[----:B------:R-:W-:Y:S01]  /*5090*/  FMUL.FTZ R130, R142, c[0x0][0x1e8] ;  /* 0x00007a008e827a20 */ /* 0x000fe20000410000 */
[----:B------:R-:W-:Y:S01]  /*50a0*/  LOP3.LUT P5, RZ, R150, 0xff0000, RZ, 0xc0, !PT ;  /* 0x00ff000096ff7812 */ /* 0x000fe200078ac0ff */
        /* <DEDUP_REMOVED lines=8> */
[----:B------:R-:W0:Y:S01]  /*5130*/  F2F.BF16.F32 R129, R129 ;  /* 0x0000008100817304 */ /* 0x000e220000202000 */
[----:B------:R-:W-:Y:S01]  /*5140*/  FSEL R127, R130, RZ, P6 ;  /* 0x000000ff827f7208 */ /* 0x000fe20003000000 */
[----:B------:R-:W-:Y:S01]  /*5150*/  FMUL.FTZ R131, R137, c[0x0][0x1e8] ;  /* 0x00007a0089837a20 */ /* 0x000fe20000410000 */
[----:B------:R-:W-:Y:S01]  /*5160*/  LOP3.LUT P6, RZ, R150, 0xff, RZ, 0xc0, !PT ;  /* 0x000000ff96ff7812 */ /* 0x000fe200078cc0ff */
[----:B------:R-:W-:Y:S01]  /*5170*/  @P1 FADD.FTZ R136, R136, R16 ;  /* 0x0000001088881221 */ /* 0x000fe20000010000 */
[----:B------:R-:W-:Y:S01]  /*5180*/  @P2 LOP3.LUT P1, RZ, R11, 0xff0000, RZ, 0xc0, !PT ;  /* 0x00ff00000bff2812 */ /* 0x000fe2000782c0ff */
[----:B-1----:R-:W-:Y:S01]  /*5190*/  IMAD.WIDE.U32 R122, R122, 0x10000, RZ ;  /* 0x000100007a7a7825 */ /* 0x002fe200078e00ff */
[----:B------:R-:W-:Y:S01]  /*51a0*/  FSEL R126, R131, RZ, P5 ;  /* 0x000000ff837e7208 */ /* 0x000fe20002800000 */
[----:B------:R-:W1:Y:S01]  /*51b0*/  F2F.BF16.F32 R124, R124 ;  /* 0x0000007c007c7304 */ /* 0x000e620000202000 */
[----:B------:R-:W-:Y:S01]  /*51c0*/  LOP3.LUT P5, RZ, R150, 0xff000000, RZ, 0xc0, !PT ;  /* 0xff00000096ff7812 */ /* 0x000fe200078ac0ff */
[----:B------:R-:W-:Y:S01]  /*51d0*/  FMUL.FTZ R133, R136, c[0x0][0x1e8] ;  /* 0x00007a0088857a20 */ /* 0x000fe20000410000 */
[----:B------:R-:W-:-:S02]  /*51e0*/  @P2 FSEL R179, R179, RZ, P1 ;  /* 0x000000ffb3b32208 */ /* 0x000fc40000800000 */
[----:B------:R-:W-:Y:S02]  /*51f0*/  FSEL R128, R132, RZ, P5 ;  /* 0x000000ff84807208 */ /* 0x000fe40002800000 */
[----:B------:R-:W-:Y:S01]  /*5200*/  FSEL R16, R133, RZ, P6 ;  /* 0x000000ff85107208 */ /* 0x000fe20003000000 */
[----:B------:R-:W2:Y:S01]  /*5210*/  F2F.BF16.F32 R127, R127 ;  /* 0x0000007f007f7304 */ /* 0x000ea20000202000 */
[----:B------:R-:W-:Y:S01]  /*5220*/  @P2 LOP3.LUT P5, RZ, R11, 0xff000000, RZ, 0xc0, !PT ;  /* 0xff0000000bff2812 */ /* 0x000fe200078ac0ff */
[----:B0-----:R-:W-:Y:S01]  /*5230*/  IMAD.U32 R129, R129, 0x10000, RZ ;  /* 0x0001000081817824 */ /* 0x001fe200078e00ff */
[----:B------:R-:W-:Y:S02]  /*5240*/  @P2 F2FP.BF16.PACK_AB R179, RZ, R179 ;  /* 0x000000b3ffb3223e */ /* 0x000fe400000010ff */
[----:B------:R-:W-:Y:S02]  /*5250*/  @P2 FSEL R151, R151, RZ, P5 ;  /* 0x000000ff97972208 */ /* 0x000fe40002800000 */
[----:B------:R-:W-:Y:S01]  /*5260*/  LOP3.LUT R123, R123, R129, R125, 0xfe, !PT ;  /* 0x000000817b7b7212 */ /* 0x000fe200078efe7d */
[----:B------:R-:W0:Y:S01]  /*5270*/  F2F.BF16.F32 R128, R128 ;  /* 0x0000008000807304 */ /* 0x000e220000202000 */
[----:B-1----:R-:W-:-:S02]  /*5280*/  LOP3.LUT R122, R122, R124, RZ, 0xfc, !PT ;  /* 0x0000007c7a7a7212 */ /* 0x002fc400078efcff */
[----:B------:R-:W-:Y:S02]  /*5290*/  @P2 F2FP.BF16.PACK_AB R151, RZ, R151 ;  /* 0x00000097ff97223e */ /* 0x000fe400000010ff */
[----:B------:R-:W-:Y:S02]  /*52a0*/  @P2 PRMT R160, R179, 0x7610, R160 ;  /* 0x00007610b3a02816 */ /* 0x000fe400000000a0 */
[----:B------:R-:W-:Y:S01]  /*52b0*/  @P2 PRMT R161, R151, 0x7610, R161 ;  /* 0x0000761097a12816 */ /* 0x000fe200000000a1 */
[----:B------:R-:W1:Y:S01]  /*52c0*/  F2F.BF16.F32 R126, R126 ;  /* 0x0000007e007e7304 */ /* 0x000e620000202000 */
[----:B--2---:R-:W-:-:S07]  /*52d0*/  IMAD.WIDE.U32 R124, R127, 0x10000, RZ ;  /* 0x000100007f7c7825 */ /* 0x004fce00078e00ff */
[----:B------:R-:W2:Y:S01]  /*52e0*/  F2F.BF16.F32 R16, R16 ;  /* 0x0000001000107304 */ /* 0x000ea20000202000 */
[----:B0-----:R-:W-:-:S05]  /*52f0*/  IMAD.U32 R128, R128, 0x10000, RZ ;  /* 0x0001000080807824 */ /* 0x001fca00078e00ff */
[----:B-1----:R-:W-:Y:S02]  /*5300*/  LOP3.LUT R125, R125, R128, R126, 0xfe, !PT ;  /* 0x000000807d7d7212 */ /* 0x002fe400078efe7e */
[----:B--2---:R-:W-:Y:S01]  /*5310*/  LOP3.LUT R124, R124, R16, RZ, 0xfc, !PT ;  /* 0x000000107c7c7212 */ /* 0x004fe200078efcff */
[----:B------:R-:W-:Y:S05]  /*5320*/  @!P2 BRA `(.L_x_219) ;  /* 0x000000800000a947 */ /* 0x000fea0003800000 */
[----:B------:R-:W-:Y:S02]  /*5330*/  LOP3.LUT R126, R159, 0xffff, RZ, 0xc0, !PT ;  /* 0x0000ffff9f7e7812 */ /* 0x000fe400078ec0ff */
[----:B------:R-:W-:Y:S02]  /*5340*/  PRMT R128, R160, 0x5410, R161 ;  /* 0x00005410a0807816 */ /* 0x000fe400000000a1 */
[----:B------:R-:W-:Y:S01]  /*5350*/  IADD3 R16, P1, R18, c[0x0][0x250], RZ ;  /* 0x0000940012107a10 */ /* 0x000fe20007f3e0ff */
[----:B------:R-:W-:-:S03]  /*5360*/  IMAD.WIDE.U32 R126, R126, 0x10000, RZ ;  /* 0x000100007e7e7825 */ /* 0x000fc600078e00ff */
[----:B------:R-:W-:Y:S02]  /*5370*/  IADD3.X R17, R17, c[0x0][0x254], RZ, P1, !PT ;  /* 0x0000950011117a10 */ /* 0x000fe40000ffe4ff */
[----:B------:R-:W-:Y:S02]  /*5380*/  LOP3.LUT R127, R128, R127, RZ, 0xfc, !PT ;  /* 0x0000007f807f7212 */ /* 0x000fe400078efcff */
[----:B------:R-:W-:-:S05]  /*5390*/  LOP3.LUT R126, R126, 0xffff, R158, 0xf8, !PT ;  /* 0x0000ffff7e7e7812 */ /* 0x000fca00078ef89e */
[----:B------:R0:W-:Y:S02]  /*53a0*/  STG.E.64 [R16.64], R126 ;  /* 0x0000007e10007986 */ /* 0x0001e4000c101b04 */
.L_x_219:
[C---:B------:R-:W-:Y:S02]  /*53b0*/  @P2 LOP3.LUT P1, RZ, R10.reuse, 0xff00, RZ, 0xc0, !PT ;  /* 0x0000ff000aff2812 */ /* 0x040fe4000782c0ff */
[----:B------:R-:W-:Y:S02]  /*53c0*/  @P2 LOP3.LUT P5, RZ, R10, 0xff0000, RZ, 0xc0, !PT ;  /* 0x00ff00000aff2812 */ /* 0x000fe400078ac0ff */
[----:B------:R-:W-:Y:S02]  /*53d0*/  @P2 FSEL R208, R208, RZ, P1 ;  /* 0x000000ffd0d02208 */ /* 0x000fe40000800000 */
[----:B------:R-:W-:Y:S02]  /*53e0*/  @P2 FSEL R207, R207, RZ, P5 ;  /* 0x000000ffcfcf2208 */ /* 0x000fe40002800000 */
[C---:B------:R-:W-:Y:S02]  /*53f0*/  @P2 LOP3.LUT P1, RZ, R10.reuse, 0xff, RZ, 0xc0, !PT ;  /* 0x000000ff0aff2812 */ /* 0x040fe4000782c0ff */
[----:B------:R-:W-:-:S02]  /*5400*/  @P2 LOP3.LUT P5, RZ, R10, 0xff000000, RZ, 0xc0, !PT ;  /* 0xff0000000aff2812 */ /* 0x000fc400078ac0ff */
[----:B------:R-:W-:Y:S02]  /*5410*/  @P2 FSEL R215, R215, RZ, P1 ;  /* 0x000000ffd7d72208 */ /* 0x000fe40000800000 */
[----:B------:R-:W-:Y:S02]  /*5420*/  @P2 FSEL R216, R216, RZ, P5 ;  /* 0x000000ffd8d82208 */ /* 0x000fe40002800000 */
[----:B------:R-:W-:Y:S02]  /*5430*/  @P0 F2FP.BF16.PACK_AB R210, RZ, R210 ;  /* 0x000000d2ffd2023e */ /* 0x000fe400000010ff */
[----:B------:R-:W-:Y:S02]  /*5440*/  @P0 F2FP.BF16.PACK_AB R209, RZ, R209 ;  /* 0x000000d1ffd1023e */ /* 0x000fe400000010ff */
[----:B------:R-:W-:Y:S02]  /*5450*/  @P0 F2FP.BF16.PACK_AB R213, RZ, R213 ;  /* 0x000000d5ffd5023e */ /* 0x000fe400000010ff */
[----:B------:R-:W-:-:S02]  /*5460*/  @P0 F2FP.BF16.PACK_AB R214, RZ, R214 ;  /* 0x000000d6ffd6023e */ /* 0x000fc400000010ff */
[----:B------:R-:W-:Y:S02]  /*5470*/  @P2 F2FP.BF16.PACK_AB R208, RZ, R208 ;  /* 0x000000d0ffd0223e */ /* 0x000fe400000010ff */
[----:B------:R-:W-:Y:S02]  /*5480*/  @P2 F2FP.BF16.PACK_AB R207, RZ, R207 ;  /* 0x000000cfffcf223e */ /* 0x000fe400000010ff */
[----:B------:R-:W-:Y:S02]  /*5490*/  @P2 F2FP.BF16.PACK_AB R215, RZ, R215 ;  /* 0x000000d7ffd7223e */ /* 0x000fe400000010ff */
[----:B------:R-:W-:Y:S02]  /*54a0*/  @P2 F2FP.BF16.PACK_AB R216, RZ, R216 ;  /* 0x000000d8ffd8223e */ /* 0x000fe400000010ff */
[----:B0-----:R-:W-:Y:S02]  /*54b0*/  IADD3 R16, P1, R15, c[0x0][0x248], RZ ;  /* 0x000092000f107a10 */ /* 0x001fe40007f3e0ff */
[----:B------:R-:W-:-:S02]  /*54c0*/  @P0 PRMT R3, R210, 0x7610, R3 ;  /* 0x00007610d2030816 */ /* 0x000fc40000000003 */
[----:B------:R-:W-:Y:S02]  /*54d0*/  @P0 PRMT R2, R209, 0x7610, R2 ;  /* 0x00007610d1020816 */ /* 0x000fe40000000002 */
[----:B------:R-:W-:Y:S02]  /*54e0*/  @P0 PRMT R4, R213, 0x7610, R4 ;  /* 0x00007610d5040816 */ /* 0x000fe40000000004 */
[----:B------:R-:W-:Y:S02]  /*54f0*/  @P0 PRMT R0, R214, 0x7610, R0 ;  /* 0x00007610d6000816 */ /* 0x000fe40000000000 */
[----:B------:R-:W-:Y:S02]  /*5500*/  @P2 PRMT R159, R208, 0x7610, R159 ;  /* 0x00007610d09f2816 */ /* 0x000fe4000000009f */
[----:B------:R-:W-:Y:S02]  /*5510*/  @P2 PRMT R160, R207, 0x7610, R160 ;  /* 0x00007610cfa02816 */ /* 0x000fe400000000a0 */
[----:B------:R-:W-:-:S02]  /*5520*/  @P2 PRMT R158, R215, 0x7610, R158 ;  /* 0x00007610d79e2816 */ /* 0x000fc4000000009e */
[----:B------:R-:W-:Y:S02]  /*5530*/  @P2 PRMT R161, R216, 0x7610, R161 ;  /* 0x00007610d8a12816 */ /* 0x000fe400000000a1 */
[----:B------:R-:W-:Y:S02]  /*5540*/  @P0 F2FP.BF16.PACK_AB R212, RZ, R212 ;  /* 0x000000d4ffd4023e */ /* 0x000fe400000010ff */
[----:B------:R-:W-:Y:S02]  /*5550*/  @P0 F2FP.BF16.PACK_AB R211, RZ, R211 ;  /* 0x000000d3ffd3023e */ /* 0x000fe400000010ff */
[----:B------:R-:W-:Y:S01]  /*5560*/  IADD3.X R17, R14, c[0x0][0x24c], RZ, P1, !PT ;  /* 0x000093000e117a10 */ /* 0x000fe20000ffe4ff */
        /* <DEDUP_REMOVED lines=9> */
.L_x_220:
[----:B------:R1:W-:Y:S01]  /*5600*/  STG.E.64 [R16.64], R64 ;  /* 0x0000004010007986 */ /* 0x0003e2000c101b04 */
[----:B------:R-:W-:Y:S02]  /*5610*/  @P0 PRMT R3, R212, 0x7610, R3 ;  /* 0x00007610d4030816 */ /* 0x000fe40000000003 */
[----:B------:R-:W-:Y:S01]  /*5620*/  @P0 PRMT R2, R211, 0x7610, R2 ;  /* 0x00007610d3020816 */ /* 0x000fe20000000002 */
[----:B------:R-:W-:Y:S05]  /*5630*/  @!P2 BRA `(.L_x_221) ;  /* 0x000000800000a947 */ /* 0x000fea0003800000 */
[----:B-1----:R-:W-:Y:S02]  /*5640*/  LOP3.LUT R16, R159, 0xffff, RZ, 0xc0, !PT ;  /* 0x0000ffff9f107812 */ /* 0x002fe400078ec0ff */
[----:B------:R-:W-:Y:S02]  /*5650*/  PRMT R18, R160, 0x5410, R161 ;  /* 0x00005410a0127816 */ /* 0x000fe400000000a1 */
[----:B------:R-:W-:Y:S01]  /*5660*/  IADD3 R64, P1, R15, c[0x0][0x250], RZ ;  /* 0x000094000f407a10 */ /* 0x000fe20007f3e0ff */
[----:B------:R-:W-:-:S03]  /*5670*/  IMAD.WIDE.U32 R16, R16, 0x10000, RZ ;  /* 0x0001000010107825 */ /* 0x000fc600078e00ff */
[----:B------:R-:W-:Y:S02]  /*5680*/  IADD3.X R65, R14, c[0x0][0x254], RZ, P1, !PT ;  /* 0x000095000e417a10 */ /* 0x000fe40000ffe4ff */
[----:B------:R-:W-:Y:S02]  /*5690*/  LOP3.LUT R17, R18, R17, RZ, 0xfc, !PT ;  /* 0x0000001112117212 */ /* 0x000fe400078efcff */
[----:B------:R-:W-:-:S05]  /*56a0*/  LOP3.LUT R16, R16, 0xffff, R158, 0xf8, !PT ;  /* 0x0000ffff10107812 */ /* 0x000fca00078ef89e */
[----:B------:R1:W-:Y:S02]  /*56b0*/  STG.E.64 [R64.64], R16 ;  /* 0x0000001040007986 */ /* 0x0003e4000c101b04 */
.L_x_221:
[C---:B------:R-:W-:Y:S02]  /*56c0*/  @P2 LOP3.LUT P6, RZ, R9.reuse, 0xff00, RZ, 0xc0, !PT ;  /* 0x0000ff0009ff2812 */ /* 0x040fe400078cc0ff */
[----:B------:R-:W-:Y:S02]  /*56d0*/  @P2 LOP3.LUT P5, RZ, R9, 0xff0000, RZ, 0xc0, !PT ;  /* 0x00ff000009ff2812 */ /* 0x000fe400078ac0ff */
[----:B------:R-:W-:Y:S02]  /*56e0*/  @P2 FSEL R197, R197, RZ, P6 ;  /* 0x000000ffc5c52208 */ /* 0x000fe40003000000 */
[C---:B------:R-:W-:Y:S02]  /*56f0*/  @P2 LOP3.LUT P1, RZ, R9.reuse, 0xff, RZ, 0xc0, !PT ;  /* 0x000000ff09ff2812 */ /* 0x040fe4000782c0ff */
[----:B------:R-:W-:Y:S02]  /*5700*/  @P2 LOP3.LUT P6, RZ, R9, 0xff000000, RZ, 0xc0, !PT ;  /* 0xff00000009ff2812 */ /* 0x000fe400078cc0ff */
[----:B------:R-:W-:-:S02]  /*5710*/  @P2 FSEL R196, R196, RZ, P5 ;  /* 0x000000ffc4c42208 */ /* 0x000fc40002800000 */
[----:B------:R-:W-:Y:S02]  /*5720*/  @P2 FSEL R202, R202, RZ, P1 ;  /* 0x000000ffcaca2208 */ /* 0x000fe40000800000 */
[----:B------:R-:W-:Y:S02]  /*5730*/  @P2 FSEL R203, R203, RZ, P6 ;  /* 0x000000ffcbcb2208 */ /* 0x000fe40003000000 */
[----:B------:R-:W-:Y:S02]  /*5740*/  @P0 F2FP.BF16.PACK_AB R204, RZ, R204 ;  /* 0x000000ccffcc023e */ /* 0x000fe400000010ff */
[----:B------:R-:W-:Y:S02]  /*5750*/  @P2 F2FP.BF16.PACK_AB R197, RZ, R197 ;  /* 0x000000c5ffc5223e */ /* 0x000fe400000010ff */
[----:B------:R-:W-:Y:S02]  /*5760*/  @P2 F2FP.BF16.PACK_AB R196, RZ, R196 ;  /* 0x000000c4ffc4223e */ /* 0x000fe400000010ff */
[----:B------:R-:W-:-:S02]  /*5770*/  @P2 F2FP.BF16.PACK_AB R202, RZ, R202 ;  /* 0x000000caffca223e */ /* 0x000fc400000010ff */
[----:B------:R-:W-:Y:S02]  /*5780*/  @P2 F2FP.BF16.PACK_AB R203, RZ, R203 ;  /* 0x000000cbffcb223e */ /* 0x000fe400000010ff */
[----:B------:R-:W-:Y:S02]  /*5790*/  IADD3 R14, P1, R13, c[0x0][0x248], RZ ;  /* 0x000092000d0e7a10 */ /* 0x000fe40007f3e0ff */
[----:B------:R-:W-:Y:S02]  /*57a0*/  @P0 F2FP.BF16.PACK_AB R201, RZ, R201 ;  /* 0x000000c9ffc9023e */ /* 0x000fe400000010ff */
[----:B------:R-:W-:Y:S02]  /*57b0*/  @P0 PRMT R4, R204, 0x7610, R4 ;  /* 0x00007610cc040816 */ /* 0x000fe40000000004 */
[----:B------:R-:W-:Y:S02]  /*57c0*/  @P2 PRMT R159, R197, 0x7610, R159 ;  /* 0x00007610c59f2816 */ /* 0x000fe4000000009f */
[----:B------:R-:W-:-:S02]  /*57d0*/  @P2 PRMT R160, R196, 0x7610, R160 ;  /* 0x00007610c4a02816 */ /* 0x000fc400000000a0 */
[----:B------:R-:W-:Y:S02]  /*57e0*/  @P2 PRMT R158, R202, 0x7610, R158 ;  /* 0x00007610ca9e2816 */ /* 0x000fe4000000009e */
[----:B------:R-:W-:Y:S02]  /*57f0*/  @P2 PRMT R161, R203, 0x7610, R161 ;  /* 0x00007610cba12816 */ /* 0x000fe400000000a1 */
[----:B------:R-:W-:Y:S02]  /*5800*/  @P0 F2FP.BF16.PACK_AB R205, RZ, R205 ;  /* 0x000000cdffcd023e */ /* 0x000fe400000010ff */
[----:B------:R-:W-:Y:S02]  /*5810*/  @P0 F2FP.BF16.PACK_AB R206, RZ, R206 ;  /* 0x000000ceffce023e */ /* 0x000fe400000010ff */
[----:B------:R-:W-:Y:S02]  /*5820*/  IADD3.X R15, R12, c[0x0][0x24c], RZ, P1, !PT ;  /* 0x000093000c0f7a10 */ /* 0x000fe40000ffe4ff */
[----:B------:R-:W-:Y:S01]  /*5830*/  @P0 PRMT R0, R201, 0x7610, R0 ;  /* 0x00007610c9000816 */ /* 0x000fe20000000000 */
[----:B------:R-:W-:Y:S05]  /*5840*/  @!P0 BRA `(.L_x_222) ;  /* 0x0000008000008947 */ /* 0x000fea0003800000 */
[----:B-1----:R-:W-:Y:S02]  /*5850*/  LOP3.LUT R16, R3, 0xffff, RZ, 0xc0, !PT ;  /* 0x0000ffff03107812 */ /* 0x002fe400078ec0ff */
[----:B------:R-:W-:-:S02]  /*5860*/  PRMT R18, R2, 0x5410, R0 ;  /* 0x0000541002127816 */ /* 0x000fc40000000000 */
[----:B------:R-:W-:Y:S01]  /*5870*/  IADD3 R64, P1, R13, c[0x0][0x258], RZ ;  /* 0x000096000d407a10 */ /* 0x000fe20007f3e0ff */
[----:B------:R-:W-:-:S03]  /*5880*/  IMAD.WIDE.U32 R16, R16, 0x10000, RZ ;  /* 0x0001000010107825 */ /* 0x000fc600078e00ff */
[----:B------:R-:W-:Y:S02]  /*5890*/  IADD3.X R65, R12, c[0x0][0x25c], RZ, P1, !PT ;  /* 0x000097000c417a10 */ /* 0x000fe40000ffe4ff */
[----:B------:R-:W-:Y:S02]  /*58a0*/  LOP3.LUT R17, R18, R17, RZ, 0xfc, !PT ;  /* 0x0000001112117212 */ /* 0x000fe400078efcff */
[----:B------:R-:W-:-:S05]  /*58b0*/  LOP3.LUT R16, R16, 0xffff, R4, 0xf8, !PT ;  /* 0x0000ffff10107812 */ /* 0x000fca00078ef804 */
[----:B------:R1:W-:Y:S02]  /*58c0*/  STG.E.64 [R64.64], R16 ;  /* 0x0000001040007986 */ /* 0x0003e4000c101b04 */
.L_x_222:
[----:B------:R2:W-:Y:S01]  /*58d0*/  STG.E.64 [R14.64], R66 ;  /* 0x000000420e007986 */ /* 0x0005e2000c101b04 */
[----:B------:R-:W-:Y:S02]  /*58e0*/  @P0 PRMT R3, R205, 0x7610, R3 ;  /* 0x00007610cd030816 */ /* 0x000fe40000000003 */
[----:B------:R-:W-:Y:S01]  /*58f0*/  @P0 PRMT R2, R206, 0x7610, R2 ;  /* 0x00007610ce020816 */ /* 0x000fe20000000002 */
[----:B------:R-:W-:Y:S05]  /*5900*/  @!P2 BRA `(.L_x_223) ;  /* 0x000000800000a947 */ /* 0x000fea0003800000 */
[----:B--2---:R-:W-:Y:S02]  /*5910*/  LOP3.LUT R14, R159, 0xffff, RZ, 0xc0, !PT ;  /* 0x0000ffff9f0e7812 */ /* 0x004fe400078ec0ff */
[----:B-1----:R-:W-:Y:S02]  /*5920*/  PRMT R17, R160, 0x5410, R161 ;  /* 0x00005410a0117816 */ /* 0x002fe400000000a1 */
[----:B------:R-:W-:Y:S01]  /*5930*/  IADD3 R16, P1, R13, c[0x0][0x250], RZ ;  /* 0x000094000d107a10 */ /* 0x000fe20007f3e0ff */
[----:B------:R-:W-:-:S05]  /*5940*/  IMAD.WIDE.U32 R14, R14, 0x10000, RZ ;  /* 0x000100000e0e7825 */ /* 0x000fca00078e00ff */
[----:B------:R-:W-:Y:S02]  /*5950*/  LOP3.LUT R15, R17, R15, RZ, 0xfc, !PT ;  /* 0x0000000f110f7212 */ /* 0x000fe400078efcff */
[----:B------:R-:W-:Y:S02]  /*5960*/  LOP3.LUT R14, R14, 0xffff, R158, 0xf8, !PT ;  /* 0x0000ffff0e0e7812 */ /* 0x000fe400078ef89e */
[----:B------:R-:W-:-:S05]  /*5970*/  IADD3.X R17, R12, c[0x0][0x254], RZ, P1, !PT ;  /* 0x000095000c117a10 */ /* 0x000fca0000ffe4ff */
[----:B------:R1:W-:Y:S02]  /*5980*/  STG.E.64 [R16.64], R14 ;  /* 0x0000000e10007986 */ /* 0x0003e4000c101b04 */
.L_x_223:
        /* <DEDUP_REMOVED lines=25> */
[----:B-12---:R-:W-:Y:S02]  /*5b20*/  LOP3.LUT R14, R3, 0xffff, RZ, 0xc0, !PT ;  /* 0x0000ffff030e7812 */ /* 0x006fe400078ec0ff */
[----:B------:R-:W-:-:S02]  /*5b30*/  PRMT R17, R2, 0x5410, R0 ;  /* 0x0000541002117816 */ /* 0x000fc40000000000 */
[----:B------:R-:W-:Y:S01]  /*5b40*/  IADD3 R16, P1, R162, c[0x0][0x258], RZ ;  /* 0x00009600a2107a10 */ /* 0x000fe20007f3e0ff */
[----:B------:R-:W-:-:S05]  /*5b50*/  IMAD.WIDE.U32 R14, R14, 0x10000, RZ ;  /* 0x000100000e0e7825 */ /* 0x000fca00078e00ff */
[----:B------:R-:W-:Y:S02]  /*5b60*/  LOP3.LUT R15, R17, R15, RZ, 0xfc, !PT ;  /* 0x0000000f110f7212 */ /* 0x000fe400078efcff */
[----:B------:R-:W-:Y:S02]  /*5b70*/  LOP3.LUT R14, R14, 0xffff, R4, 0xf8, !PT ;  /* 0x0000ffff0e0e7812 */ /* 0x000fe400078ef804 */
[----:B------:R-:W-:-:S05]  /*5b80*/  IADD3.X R17, R163, c[0x0][0x25c], RZ, P1, !PT ;  /* 0x00009700a3117a10 */ /* 0x000fca0000ffe4ff */
[----:B------:R1:W-:Y:S02]  /*5b90*/  STG.E.64 [R16.64], R14 ;  /* 0x0000000e10007986 */ /* 0x0003e4000c101b04 */
.L_x_224:
[----:B------:R3:W-:Y:S01]  /*5ba0*/  STG.E.64 [R12.64], R118 ;  /* 0x000000760c007986 */ /* 0x0007e2000c101b04 */
[----:B------:R-:W-:Y:S02]  /*5bb0*/  @P0 PRMT R3, R194, 0x7610, R3 ;  /* 0x00007610c2030816 */ /* 0x000fe40000000003 */
[----:B------:R-:W-:Y:S01]  /*5bc0*/  @P0 PRMT R2, R195, 0x7610, R2 ;  /* 0x00007610c3020816 */ /* 0x000fe20000000002 */
[----:B------:R-:W-:Y:S05]  /*5bd0*/  @!P2 BRA `(.L_x_225) ;  /* 0x000000800000a947 */ /* 0x000fea0003800000 */
[----:B---3--:R-:W-:Y:S02]  /*5be0*/  LOP3.LUT R12, R159, 0xffff, RZ, 0xc0, !PT ;  /* 0x0000ffff9f0c7812 */ /* 0x008fe400078ec0ff */
[----:B-12---:R-:W-:Y:S02]  /*5bf0*/  PRMT R15, R160, 0x5410, R161 ;  /* 0x00005410a00f7816 */ /* 0x006fe400000000a1 */
[----:B------:R-:W-:Y:S01]  /*5c00*/  IADD3 R162, P1, R162, c[0x0][0x250], RZ ;  /* 0x00009400a2a27a10 */ /* 0x000fe20007f3e0ff */
[----:B------:R-:W-:-:S03]  /*5c10*/  IMAD.WIDE.U32 R12, R12, 0x10000, RZ ;  /* 0x000100000c0c7825 */ /* 0x000fc600078e00ff */
[----:B------:R-:W-:Y:S02]  /*5c20*/  IADD3.X R163, R163, c[0x0][0x254], RZ, P1, !PT ;  /* 0x00009500a3a37a10 */ /* 0x000fe40000ffe4ff */
[----:B------:R-:W-:Y:S02]  /*5c30*/  LOP3.LUT R13, R15, R13, RZ, 0xfc, !PT ;  /* 0x0000000d0f0d7212 */ /* 0x000fe400078efcff */
[----:B------:R-:W-:-:S05]  /*5c40*/  LOP3.LUT R12, R12, 0xffff, R158, 0xf8, !PT ;  /* 0x0000ffff0c0c7812 */ /* 0x000fca00078ef89e */
[----:B------:R1:W-:Y:S02]  /*5c50*/  STG.E.64 [R162.64], R12 ;  /* 0x0000000ca2007986 */ /* 0x0003e4000c101b04 */
.L_x_225:
        /* <DEDUP_REMOVED lines=14> */
[----:B-1-3--:R-:W-:Y:S02]  /*5d40*/  IADD3 R12, P1, R165, c[0x0][0x248], RZ ;  /* 0x00009200a50c7a10 */ /* 0x00afe40007f3e0ff */
[----:B------:R-:W-:Y:S02]  /*5d50*/  @P0 PRMT R4, R183, 0x7610, R4 ;  /* 0x00007610b7040816 */ /* 0x000fe40000000004 */
[----:B------:R-:W-:Y:S02]  /*5d60*/  @P2 PRMT R159, R141, 0x7610, R159 ;  /* 0x000076108d9f2816 */ /* 0x000fe4000000009f */
[----:B------:R-:W-:-:S02]  /*5d70*/  @P2 PRMT R160, R140, 0x7610, R160 ;  /* 0x000076108ca02816 */ /* 0x000fc400000000a0 */
[----:B------:R-:W-:Y:S02]  /*5d80*/  @P2 PRMT R158, R186, 0x7610, R158 ;  /* 0x00007610ba9e2816 */ /* 0x000fe4000000009e */
[----:B------:R-:W-:Y:S02]  /*5d90*/  @P2 PRMT R161, R185, 0x7610, R161 ;  /* 0x00007610b9a12816 */ /* 0x000fe400000000a1 */
[----:B------:R-:W-:Y:S02]  /*5da0*/  @P2 LOP3.LUT P5, RZ, R6, 0xff00, RZ, 0xc0, !PT ;  /* 0x0000ff0006ff2812 */ /* 0x000fe400078ac0ff */
[----:B------:R-:W-:Y:S02]  /*5db0*/  @P0 F2FP.BF16.PACK_AB R187, RZ, R187 ;  /* 0x000000bbffbb023e */ /* 0x000fe400000010ff */
[----:B------:R-:W-:Y:S02]  /*5dc0*/  @P0 F2FP.BF16.PACK_AB R188, RZ, R188 ;  /* 0x000000bcffbc023e */ /* 0x000fe400000010ff */
[----:B------:R-:W-:-:S02]  /*5dd0*/  @P0 F2FP.BF16.PACK_AB R180, RZ, R180 ;  /* 0x000000b4ffb4023e */ /* 0x000fc400000010ff */
[----:B------:R-:W-:Y:S02]  /*5de0*/  IADD3.X R13, R164, c[0x0][0x24c], RZ, P1, !PT ;  /* 0x00009300a40d7a10 */ /* 0x000fe40000ffe4ff */
[----:B------:R-:W-:Y:S01]  /*5df0*/  @P0 PRMT R0, R145, 0x7610, R0 ;  /* 0x0000761091000816 */ /* 0x000fe20000000000 */
[----:B------:R-:W-:Y:S05]  /*5e00*/  @!P0 BRA `(.L_x_226) ;  /* 0x0000008000008947 */ /* 0x000fea0003800000 */
[----:B------:R-:W-:Y:S02]  /*5e10*/  LOP3.LUT R16, R3, 0xffff, RZ, 0xc0, !PT ;  /* 0x0000ffff03107812 */ /* 0x000fe400078ec0ff */
[----:B--2---:R-:W-:Y:S02]  /*5e20*/  IADD3 R14, P1, R165, c[0x0][0x258], RZ ;  /* 0x00009600a50e7a10 */ /* 0x004fe40007f3e0ff */
[----:B------:R-:W-:Y:S01]  /*5e30*/  PRMT R65, R2, 0x5410, R0 ;  /* 0x0000541002417816 */ /* 0x000fe20000000000 */
[----:B------:R-:W-:Y:S01]  /*5e40*/  IMAD.WIDE.U32 R16, R16, 0x10000, RZ ;  /* 0x0001000010107825 */ /* 0x000fe200078e00ff */
[----:B------:R-:W-:-:S04]  /*5e50*/  IADD3.X R15, R164, c[0x0][0x25c], RZ, P1, !PT ;  /* 0x00009700a40f7a10 */ /* 0x000fc80000ffe4ff */
[----:B------:R-:W-:Y:S02]  /*5e60*/  LOP3.LUT R17, R65, R17, RZ, 0xfc, !PT ;  /* 0x0000001141117212 */ /* 0x000fe400078efcff */
[----:B------:R-:W-:-:S05]  /*5e70*/  LOP3.LUT R16, R16, 0xffff, R4, 0xf8, !PT ;  /* 0x0000ffff10107812 */ /* 0x000fca00078ef804 */
[----:B------:R1:W-:Y:S02]  /*5e80*/  STG.E.64 [R14.64], R16 ;  /* 0x000000100e007986 */ /* 0x0003e4000c101b04 */
.L_x_226:
[----:B------:R3:W-:Y:S01]  /*5e90*/  STG.E.64 [R12.64], R120 ;  /* 0x000000780c007986 */ /* 0x0007e2000c101b04 */
[----:B------:R-:W-:Y:S02]  /*5ea0*/  @P0 PRMT R3, R187, 0x7610, R3 ;  /* 0x00007610bb030816 */ /* 0x000fe40000000003 */
[----:B------:R-:W-:Y:S02]  /*5eb0*/  @P0 PRMT R2, R188, 0x7610, R2 ;  /* 0x00007610bc020816 */ /* 0x000fe40000000002 */
[----:B------:R-:W-:Y:S01]  /*5ec0*/  @P0 PRMT R4, R180, 0x7610, R4 ;  /* 0x00007610b4040816 */ /* 0x000fe20000000004 */
[----:B------:R-:W-:Y:S05]  /*5ed0*/  @!P2 BRA `(.L_x_227) ;  /* 0x000000800000a947 */ /* 0x000fea0003800000 */
[----:B-12---:R-:W-:Y:S02]  /*5ee0*/  LOP3.LUT R14, R159, 0xffff, RZ, 0xc0, !PT ;  /* 0x0000ffff9f0e7812 */ /* 0x006fe400078ec0ff */
[----:B---3--:R-:W-:Y:S02]  /*5ef0*/  IADD3 R12, P1, R165, c[0x0][0x250], RZ ;  /* 0x00009400a50c7a10 */ /* 0x008fe40007f3e0ff */
[----:B------:R-:W-:Y:S01]  /*5f00*/  PRMT R17, R160, 0x5410, R161 ;  /* 0x00005410a0117816 */ /* 0x000fe200000000a1 */
[----:B------:R-:W-:Y:S01]  /*5f10*/  IMAD.WIDE.U32 R14, R14, 0x10000, RZ ;  /* 0x000100000e0e7825 */ /* 0x000fe200078e00ff */
[----:B------:R-:W-:-:S04]  /*5f20*/  IADD3.X R13, R164, c[0x0][0x254], RZ, P1, !PT ;  /* 0x00009500a40d7a10 */ /* 0x000fc80000ffe4ff */
[----:B------:R-:W-:Y:S02]  /*5f30*/  LOP3.LUT R15, R17, R15, RZ, 0xfc, !PT ;  /* 0x0000000f110f7212 */ /* 0x000fe400078efcff */
[----:B------:R-:W-:-:S05]  /*5f40*/  LOP3.LUT R14, R14, 0xffff, R158, 0xf8, !PT ;  /* 0x0000ffff0e0e7812 */ /* 0x000fca00078ef89e */
[----:B------:R1:W-:Y:S02]  /*5f50*/  STG.E.64 [R12.64], R14 ;  /* 0x0000000e0c007986 */ /* 0x0003e4000c101b04 */
.L_x_227:
[----:B------:R-:W-:Y:S02]  /*5f60*/  @P2 FSEL R134, R134, RZ, P5 ;  /* 0x000000ff86862208 */ /* 0x000fe40002800000 */
[C---:B------:R-:W-:Y:S02]  /*5f70*/  @P2 LOP3.LUT P1, RZ, R6.reuse, 0xff0000, RZ, 0xc0, !PT ;  /* 0x00ff000006ff2812 */ /* 0x040fe4000782c0ff */
[C---:B------:R-:W-:Y:S02]  /*5f80*/  @P2 LOP3.LUT P5, RZ, R6.reuse, 0xff, RZ, 0xc0, !PT ;  /* 0x000000ff06ff2812 */ /* 0x040fe400078ac0ff */
[----:B------:R-:W-:Y:S02]  /*5f90*/  @P2 LOP3.LUT P6, RZ, R6, 0xff000000, RZ, 0xc0, !PT ;  /* 0xff00000006ff2812 */ /* 0x000fe400078cc0ff */
[----:B------:R-:W-:Y:S02]  /*5fa0*/  @P2 FSEL R135, R135, RZ, P1 ;  /* 0x000000ff87872208 */ /* 0x000fe40000800000 */
[----:B------:R-:W-:-:S02]  /*5fb0*/  @P2 FSEL R143, R143, RZ, P5 ;  /* 0x000000ff8f8f2208 */ /* 0x000fc40002800000 */
[----:B------:R-:W-:Y:S02]  /*5fc0*/  @P2 FSEL R144, R144, RZ, P6 ;  /* 0x000000ff90902208 */ /* 0x000fe40003000000 */
[----:B------:R-:W-:Y:S02]  /*5fd0*/  @P2 F2FP.BF16.PACK_AB R134, RZ, R134 ;  /* 0x00000086ff86223e */ /* 0x000fe400000010ff */
[----:B------:R-:W-:Y:S02]  /*5fe0*/  @P2 F2FP.BF16.PACK_AB R135, RZ, R135 ;  /* 0x00000087ff87223e */ /* 0x000fe400000010ff */
[----:B------:R-:W-:Y:S02]  /*5ff0*/  @P2 F2FP.BF16.PACK_AB R143, RZ, R143 ;  /* 0x0000008fff8f223e */ /* 0x000fe400000010ff */
[----:B------:R-:W-:Y:S02]  /*6000*/  @P2 F2FP.BF16.PACK_AB R144, RZ, R144 ;  /* 0x00000090ff90223e */ /* 0x000fe400000010ff */
[----:B------:R-:W-:-:S02]  /*6010*/  @P0 F2FP.BF16.PACK_AB R139, RZ, R139 ;  /* 0x0000008bff8b023e */ /* 0x000fc400000010ff */
[----:B------:R-:W-:Y:S02]  /*6020*/  @P2 PRMT R159, R134, 0x7610, R159 ;  /* 0x00007610869f2816 */ /* 0x000fe4000000009f */
[----:B------:R-:W-:Y:S02]  /*6030*/  @P2 PRMT R160, R135, 0x7610, R160 ;  /* 0x0000761087a02816 */ /* 0x000fe400000000a0 */
[----:B------:R-:W-:Y:S02]  /*6040*/  @P2 PRMT R158, R143, 0x7610, R158 ;  /* 0x000076108f9e2816 */ /* 0x000fe4000000009e */
[----:B------:R-:W-:Y:S02]  /*6050*/  @P2 PRMT R161, R144, 0x7610, R161 ;  /* 0x0000761090a12816 */ /* 0x000fe400000000a1 */
[----:B------:R-:W-:Y:S02]  /*6060*/  @P0 F2FP.BF16.PACK_AB R142, RZ, R142 ;  /* 0x0000008eff8e023e */ /* 0x000fe400000010ff */
[----:B------:R-:W-:Y:S01]  /*6070*/  @P0 PRMT R0, R139, 0x7610, R0 ;  /* 0x000076108b000816 */ /* 0x000fe20000000000 */
[----:B------:R-:W-:Y:S05]  /*6080*/  @!P0 BRA `(.L_x_228) ;  /* 0x0000008000008947 */ /* 0x000fea0003800000 */
[----:B-12---:R-:W-:Y:S02]  /*6090*/  LOP3.LUT R14, R3, 0xffff, RZ, 0xc0, !PT ;  /* 0x0000ffff030e7812 */ /* 0x006fe400078ec0ff */
[----:B---3--:R-:W-:-:S02]  /*60a0*/  IADD3 R12, P1, R146, c[0x0][0x258], RZ ;  /* 0x00009600920c7a10 */ /* 0x008fc40007f3e0ff */
[----:B------:R-:W-:Y:S01]  /*60b0*/  PRMT R17, R2, 0x5410, R0 ;  /* 0x0000541002117816 */ /* 0x000fe20000000000 */
[----:B------:R-:W-:Y:S01]  /*60c0*/  IMAD.WIDE.U32 R14, R14, 0x10000, RZ ;  /* 0x000100000e0e7825 */ /* 0x000fe200078e00ff */
[----:B------:R-:W-:-:S04]  /*60d0*/  IADD3.X R13, R147, c[0x0][0x25c], RZ, P1, !PT ;  /* 0x00009700930d7a10 */ /* 0x000fc80000ffe4ff */
[----:B------:R-:W-:Y:S02]  /*60e0*/  LOP3.LUT R15, R17, R15, RZ, 0xfc, !PT ;  /* 0x0000000f110f7212 */ /* 0x000fe400078efcff */
[----:B------:R-:W-:-:S05]  /*60f0*/  LOP3.LUT R14, R14, 0xffff, R4, 0xf8, !PT ;  /* 0x0000ffff0e0e7812 */ /* 0x000fca00078ef804 */
[----:B------:R1:W-:Y:S02]  /*6100*/  STG.E.64 [R12.64], R14 ;  /* 0x0000000e0c007986 */ /* 0x0003e4000c101b04 */
.L_x_228:
[----:B-12---:R-:W-:Y:S02]  /*6110*/  IADD3 R14, P1, R146, c[0x0][0x248], RZ ;  /* 0x00009200920e7a10 */ /* 0x006fe40007f3e0ff */
[----:B------:R-:W-:Y:S02]  /*6120*/  @P0 F2FP.BF16.PACK_AB R137, RZ, R137 ;  /* 0x00000089ff89023e */ /* 0x000fe400000010ff */
[----:B------:R-:W-:Y:S02]  /*6130*/  IADD3.X R15, R147, c[0x0][0x24c], RZ, P1, !PT ;  /* 0x00009300930f7a10 */ /* 0x000fe40000ffe4ff */
[----:B------:R-:W-:Y:S02]  /*6140*/  @P0 F2FP.BF16.PACK_AB R136, RZ, R136 ;  /* 0x00000088ff88023e */ /* 0x000fe400000010ff */
[----:B------:R-:W-:Y:S01]  /*6150*/  @P0 F2FP.BF16.PACK_AB R138, RZ, R138 ;  /* 0x0000008aff8a023e */ /* 0x000fe200000010ff */
[----:B------:R1:W-:Y:S01]  /*6160*/  STG.E.64 [R14.64], R122 ;  /* 0x0000007a0e007986 */ /* 0x0003e2000c101b04 */
[----:B---3--:R-:W-:-:S02]  /*6170*/  IADD3 R12, P5, R148, c[0x0][0x248], RZ ;  /* 0x00009200940c7a10 */ /* 0x008fc40007fbe0ff */
[----:B------:R-:W-:Y:S02]  /*6180*/  @P0 PRMT R3, R142, 0x7610, R3 ;  /* 0x000076108e030816 */ /* 0x000fe40000000003 */
[----:B------:R-:W-:Y:S02]  /*6190*/  @P0 PRMT R2, R137, 0x7610, R2 ;  /* 0x0000761089020816 */ /* 0x000fe40000000002 */
[----:B------:R-:W-:Y:S02]  /*61a0*/  @P0 PRMT R4, R136, 0x7610, R4 ;  /* 0x0000761088040816 */ /* 0x000fe40000000004 */
[----:B------:R-:W-:Y:S02]  /*61b0*/  @P0 PRMT R0, R138, 0x7610, R0 ;  /* 0x000076108a000816 */ /* 0x000fe40000000000 */
[----:B------:R-:W-:Y:S01]  /*61c0*/  IADD3.X R13, R149, c[0x0][0x24c], RZ, P5, !PT ;  /* 0x00009300950d7a10 */ /* 0x000fe20002ffe4ff */
[----:B------:R-:W-:Y:S05]  /*61d0*/  @!P2 BRA `(.L_x_229) ;  /* 0x000000800000a947 */ /* 0x000fea0003800000 */
[----:B-1----:R-:W-:Y:S02]  /*61e0*/  LOP3.LUT R14, R159, 0xffff, RZ, 0xc0, !PT ;  /* 0x0000ffff9f0e7812 */ /* 0x002fe400078ec0ff */
[----:B------:R-:W-:-:S02]  /*61f0*/  IADD3 R146, P1, R146, c[0x0][0x250], RZ ;  /* 0x0000940092927a10 */ /* 0x000fc40007f3e0ff */
[----:B------:R-:W-:Y:S01]  /*6200*/  PRMT R17, R160, 0x5410, R161 ;  /* 0x00005410a0117816 */ /* 0x000fe200000000a1 */
[----:B------:R-:W-:Y:S01]  /*6210*/  IMAD.WIDE.U32 R14, R14, 0x10000, RZ ;  /* 0x000100000e0e7825 */ /* 0x000fe200078e00ff */
[----:B------:R-:W-:-:S04]  /*6220*/  IADD3.X R147, R147, c[0x0][0x254], RZ, P1, !PT ;  /* 0x0000950093937a10 */ /* 0x000fc80000ffe4ff */
[----:B------:R-:W-:Y:S02]  /*6230*/  LOP3.LUT R15, R17, R15, RZ, 0xfc, !PT ;  /* 0x0000000f110f7212 */ /* 0x000fe400078efcff */
[----:B------:R-:W-:-:S05]  /*6240*/  LOP3.LUT R14, R14, 0xffff, R158, 0xf8, !PT ;  /* 0x0000ffff0e0e7812 */ /* 0x000fca00078ef89e */
[----:B------:R1:W-:Y:S02]  /*6250*/  STG.E.64 [R146.64], R14 ;  /* 0x0000000e92007986 */ /* 0x0003e4000c101b04 */
.L_x_229:
[----:B------:R-:W-:Y:S05]  /*6260*/  @!P0 BRA `(.L_x_230) ;  /* 0x0000008000008947 */ /* 0x000fea0003800000 */
[----:B------:R-:W-:Y:S02]  /*6270*/  LOP3.LUT R16, R3, 0xffff, RZ, 0xc0, !PT ;  /* 0x0000ffff03107812 */ /* 0x000fe400078ec0ff */
[----:B-1----:R-:W-:Y:S02]  /*6280*/  IADD3 R14, P0, R148, c[0x0][0x258], RZ ;  /* 0x00009600940e7a10 */ /* 0x002fe40007f1e0ff */
[----:B------:R-:W-:Y:S01]  /*6290*/  PRMT R65, R2, 0x5410, R0 ;  /* 0x0000541002417816 */ /* 0x000fe20000000000 */
[----:B------:R-:W-:Y:S01]  /*62a0*/  IMAD.WIDE.U32 R16, R16, 0x10000, RZ ;  /* 0x0001000010107825 */ /* 0x000fe200078e00ff */
[----:B------:R-:W-:-:S04]  /*62b0*/  IADD3.X R15, R149, c[0x0][0x25c], RZ, P0, !PT ;  /* 0x00009700950f7a10 */ /* 0x000fc800007fe4ff */
[----:B------:R-:W-:Y:S02]  /*62c0*/  LOP3.LUT R17, R65, R17, RZ, 0xfc, !PT ;  /* 0x0000001141117212 */ /* 0x000fe400078efcff */
[----:B------:R-:W-:-:S05]  /*62d0*/  LOP3.LUT R16, R16, 0xffff, R4, 0xf8, !PT ;  /* 0x0000ffff10107812 */ /* 0x000fca00078ef804 */
[----:B------:R1:W-:Y:S02]  /*62e0*/  STG.E.64 [R14.64], R16 ;  /* 0x000000100e007986 */ /* 0x0003e4000c101b04 */
.L_x_230:
[----:B------:R2:W-:Y:S01]  /*62f0*/  STG.E.64 [R12.64], R124 ;  /* 0x0000007c0c007986 */ /* 0x0005e2000c101b04 */
[C---:B------:R-:W-:Y:S02]  /*6300*/  @P2 LOP3.LUT P1, RZ, R5.reuse, 0xff00, RZ, 0xc0, !PT ;  /* 0x0000ff0005ff2812 */ /* 0x040fe4000782c0ff */
[C---:B------:R-:W-:Y:S02]  /*6310*/  @P2 LOP3.LUT P5, RZ, R5.reuse, 0xff0000, RZ, 0xc0, !PT ;  /* 0x00ff000005ff2812 */ /* 0x040fe400078ac0ff */
[C---:B------:R-:W-:Y:S02]  /*6320*/  @P2 LOP3.LUT P0, RZ, R5.reuse, 0xff, RZ, 0xc0, !PT ;  /* 0x000000ff05ff2812 */ /* 0x040fe4000780c0ff */
[----:B------:R-:W-:Y:S02]  /*6330*/  @P2 LOP3.LUT P6, RZ, R5, 0xff000000, RZ, 0xc0, !PT ;  /* 0xff00000005ff2812 */ /* 0x000fe400078cc0ff */
[----:B------:R-:W-:Y:S02]  /*6340*/  @P2 FSEL R130, R130, RZ, P1 ;  /* 0x000000ff82822208 */ /* 0x000fe40000800000 */
[----:B------:R-:W-:-:S02]  /*6350*/  @P2 FSEL R131, R131, RZ, P5 ;  /* 0x000000ff83832208 */ /* 0x000fc40002800000 */
[----:B------:R-:W-:Y:S02]  /*6360*/  @P2 FSEL R133, R133, RZ, P0 ;  /* 0x000000ff85852208 */ /* 0x000fe40000000000 */
[----:B------:R-:W-:Y:S02]  /*6370*/  @P2 FSEL R132, R132, RZ, P6 ;  /* 0x000000ff84842208 */ /* 0x000fe40003000000 */
[----:B------:R-:W-:Y:S02]  /*6380*/  @P2 F2FP.BF16.PACK_AB R130, RZ, R130 ;  /* 0x00000082ff82223e */ /* 0x000fe400000010ff */
[----:B------:R-:W-:Y:S02]  /*6390*/  @P2 F2FP.BF16.PACK_AB R131, RZ, R131 ;  /* 0x00000083ff83223e */ /* 0x000fe400000010ff */
[----:B------:R-:W-:Y:S02]  /*63a0*/  @P2 F2FP.BF16.PACK_AB R133, RZ, R133 ;  /* 0x00000085ff85223e */ /* 0x000fe400000010ff */
[----:B------:R-:W-:-:S02]  /*63b0*/  @P2 F2FP.BF16.PACK_AB R132, RZ, R132 ;  /* 0x00000084ff84223e */ /* 0x000fc400000010ff */
[----:B------:R-:W-:Y:S02]  /*63c0*/  @P2 PRMT R159, R130, 0x7610, R159 ;  /* 0x00007610829f2816 */ /* 0x000fe4000000009f */
[----:B------:R-:W-:Y:S02]  /*63d0*/  @P2 PRMT R160, R131, 0x7610, R160 ;  /* 0x0000761083a02816 */ /* 0x000fe400000000a0 */
[----:B------:R-:W-:Y:S02]  /*63e0*/  @P2 PRMT R158, R133, 0x7610, R158 ;  /* 0x00007610859e2816 */ /* 0x000fe4000000009e */
[----:B------:R-:W-:Y:S01]  /*63f0*/  @P2 PRMT R161, R132, 0x7610, R161 ;  /* 0x0000761084a12816 */ /* 0x000fe200000000a1 */
[----:B------:R-:W-:Y:S05]  /*6400*/  @!P2 BRA `(.L_x_231) ;  /* 0x000000800000a947 */ /* 0x000fea0003800000 */
[----:B--2---:R-:W-:Y:S02]  /*6410*/  LOP3.LUT R12, R159, 0xffff, RZ, 0xc0, !PT ;  /* 0x0000ffff9f0c7812 */ /* 0x004fe400078ec0ff */
[----:B------:R-:W-:Y:S02]  /*6420*/  IADD3 R148, P0, R148, c[0x0][0x250], RZ ;  /* 0x0000940094947a10 */ /* 0x000fe40007f1e0ff */
[----:B-1----:R-:W-:Y:S01]  /*6430*/  PRMT R15, R160, 0x5410, R161 ;  /* 0x00005410a00f7816 */ /* 0x002fe200000000a1 */
[----:B------:R-:W-:Y:S01]  /*6440*/  IMAD.WIDE.U32 R12, R12, 0x10000, RZ ;  /* 0x000100000c0c7825 */ /* 0x000fe200078e00ff */
[----:B------:R-:W-:-:S04]  /*6450*/  IADD3.X R149, R149, c[0x0][0x254], RZ, P0, !PT ;  /* 0x0000950095957a10 */ /* 0x000fc800007fe4ff */
[----:B------:R-:W-:Y:S02]  /*6460*/  LOP3.LUT R13, R15, R13, RZ, 0xfc, !PT ;  /* 0x0000000d0f0d7212 */ /* 0x000fe400078efcff */
[----:B------:R-:W-:-:S05]  /*6470*/  LOP3.LUT R12, R12, 0xffff, R158, 0xf8, !PT ;  /* 0x0000ffff0c0c7812 */ /* 0x000fca00078ef89e */
[----:B------:R1:W-:Y:S02]  /*6480*/  STG.E.64 [R148.64], R12 ;  /* 0x0000000c94007986 */ /* 0x0003e4000c101b04 */
.L_x_231:
[----:B--2---:R-:W-:Y:S01]  /*6490*/  SEL R67, RZ, 0x1, P3 ;  /* 0x00000001ff437807 */ /* 0x004fe20001800000 */
[----:B01----:R-:W-:Y:S01]  /*64a0*/  @P4 CALL.REL.NOINC `(.L_x_232) ;  /* 0x0000001000004944 */ /* 0x003fe20003c00000 */
[----:B------:R-:W-:Y:S05]  /*64b0*/  BRA `(.L_x_233) ;  /* 0xffffac1000007947 */ /* 0x000fea000383ffff */
.L_x_232:
        /* <DEDUP_REMOVED lines=106> */
.L_x_215:
[----:B------:R-:W0:Y:S01]  /*6b60*/  S2R R2, SR_TID.X ;  /* 0x0000000000027919 */ /* 0x000e220000002100 */
[----:B------:R-:W1:Y:S01]  /*6b70*/  S2UR UR6, SR_CTAID.X ;  /* 0x00000000000679c3 */ /* 0x000e620000002500 */
[----:B------:R-:W-:Y:S01]  /*6b80*/  IMAD.MOV.U32 R45, RZ, RZ, 0x10 ;  /* 0x00000010ff2d7424 */ /* 0x000fe200078e00ff */
[----:B0-----:R-:W-:-:S02]  /*6b90*/  LOP3.LUT R3, R2, 0xff, RZ, 0xc0, !PT ;  /* 0x000000ff02037812 */ /* 0x001fc400078ec0ff */
        /* <DEDUP_REMOVED lines=36> */
.L_x_216:
[----:B------:R-:W-:Y:S01]  /*6de0*/  HFMA2.MMA R121, -RZ, RZ, 0, 1.847743988037109375e-06 ;  /* 0x0000001fff797435 */ /* 0x000fe200000001ff */
[----:B------:R-:W-:Y:S01]  /*6df0*/  IMAD.MOV.U32 R65, RZ, RZ, R66 ;  /* 0x000000ffff417224 */ /* 0x000fe200078e0042 */
[----:B------:R-:W-:Y:S01]  /*6e00*/  MOV R64, 0x6e40 ;  /* 0x00006e4000407802 */ /* 0x000fe20000000f00 */
[----:B------:R-:W-:-:S02]  /*6e10*/  IMAD.MOV.U32 R118, RZ, RZ, 0x10 ;  /* 0x00000010ff767424 */ /* 0x000fc400078e00ff */
[----:B------:R-:W-:Y:S02]  /*6e20*/  IMAD.MOV.U32 R120, RZ, RZ, -0x1 ;  /* 0xffffffffff787424 */ /* 0x000fe400078e00ff */
[----:B-----5:R-:W-:Y:S05]  /*6e30*/  CALL.REL.NOINC `($__internal_5_$__cuda_sm70_shflsync_down_p) ;  /* 0x0000046000007944 */ /* 0x020fea0003c00000 */
[----:B-1----:R-:W-:Y:S01]  /*6e40*/  IMAD.MOV.U32 R119, RZ, RZ, R118 ;  /* 0x000000ffff777224 */ /* 0x002fe200078e0076 */
[----:B------:R-:W-:Y:S05]  /*6e50*/  BRA `(.L_x_234) ;  /* 0xffffcb8000007947 */ /* 0x000fea000383ffff */
.L_x_217:
[----:B------:R-:W-:Y:S01]  /*6e60*/  IMAD.MOV.U32 R65, RZ, RZ, R67 ;  /* 0x000000ffff417224 */ /* 0x000fe200078e0043 */
[----:B------:R-:W-:Y:S01]  /*6e70*/  MOV R64, 0x6ec0 ;  /* 0x00006ec000407802 */ /* 0x000fe20000000f00 */
[----:B------:R-:W-:Y:S02]  /*6e80*/  IMAD.MOV.U32 R118, RZ, RZ, 0x10 ;  /* 0x00000010ff767424 */ /* 0x000fe400078e00ff */
[----:B------:R-:W-:Y:S02]  /*6e90*/  IMAD.MOV.U32 R121, RZ, RZ, 0x1f ;  /* 0x0000001fff797424 */ /* 0x000fe400078e00ff */
[----:B------:R-:W-:Y:S02]  /*6ea0*/  IMAD.MOV.U32 R120, RZ, RZ, -0x1 ;  /* 0xffffffffff787424 */ /* 0x000fe400078e00ff */
[----:B01---5:R-:W-:Y:S05]  /*6eb0*/  CALL.REL.NOINC `($__internal_5_$__cuda_sm70_shflsync_down_p) ;  /* 0x000003e000007944 */ /* 0x023fea0003c00000 */
[----:B------:R-:W-:Y:S01]  /*6ec0*/  FADD.FTZ R66, R66, R119 ;  /* 0x0000007742427221 */ /* 0x000fe20000010000 */
[----:B------:R-:W-:Y:S01]  /*6ed0*/  MOV R64, 0x6f40 ;  /* 0x00006f4000407802 */ /* 0x000fe20000000f00 */
[----:B-1----:R-:W-:Y:S02]  /*6ee0*/  FADD.FTZ R67, R67, R118 ;  /* 0x0000007643437221 */ /* 0x002fe40000010000 */
[----:B------:R-:W-:-:S02]  /*6ef0*/  IMAD.MOV.U32 R118, RZ, RZ, 0x8 ;  /* 0x00000008ff767424 */ /* 0x000fc400078e00ff */
[----:B------:R-:W-:Y:S02]  /*6f00*/  IMAD.MOV.U32 R121, RZ, RZ, 0x1f ;  /* 0x0000001fff797424 */ /* 0x000fe400078e00ff */
[----:B------:R-:W-:Y:S02]  /*6f10*/  IMAD.MOV.U32 R120, RZ, RZ, -0x1 ;  /* 0xffffffffff787424 */ /* 0x000fe400078e00ff */
[----:B------:R-:W-:Y:S02]  /*6f20*/  IMAD.MOV.U32 R65, RZ, RZ, R66 ;  /* 0x000000ffff417224 */ /* 0x000fe400078e0042 */
[----:B------:R-:W-:Y:S05]  /*6f30*/  CALL.REL.NOINC `($__internal_5_$__cuda_sm70_shflsync_down_p) ;  /* 0x0000036000007944 */ /* 0x000fea0003c00000 */
[----:B-1----:R-:W-:Y:S01]  /*6f40*/  IMAD.MOV.U32 R119, RZ, RZ, R118 ;  /* 0x000000ffff777224 */ /* 0x002fe200078e0076 */
[----:B------:R-:W-:Y:S01]  /*6f50*/  MOV R65, R67 ;  /* 0x0000004300417202 */ /* 0x000fe20000000f00 */
[----:B------:R-:W-:Y:S01]  /*6f60*/  IMAD.MOV.U32 R118, RZ, RZ, 0x8 ;  /* 0x00000008ff767424 */ /* 0x000fe200078e00ff */
[----:B------:R-:W-:Y:S01]  /*6f70*/  MOV R64, 0x6fb0 ;  /* 0x00006fb000407802 */ /* 0x000fe20000000f00 */
[----:B------:R-:W-:Y:S02]  /*6f80*/  IMAD.MOV.U32 R121, RZ, RZ, 0x1f ;  /* 0x0000001fff797424 */ /* 0x000fe400078e00ff */
[----:B------:R-:W-:-:S02]  /*6f90*/  IMAD.MOV.U32 R120, RZ, RZ, -0x1 ;  /* 0xffffffffff787424 */ /* 0x000fc400078e00ff */
[----:B------:R-:W-:Y:S05]  /*6fa0*/  CALL.REL.NOINC `($__internal_5_$__cuda_sm70_shflsync_down_p) ;  /* 0x000002f000007944 */ /* 0x000fea0003c00000 */
[----:B------:R-:W-:Y:S01]  /*6fb0*/  FADD.FTZ R66, R119, R66 ;  /* 0x0000004277427221 */ /* 0x000fe20000010000 */
[----:B------:R-:W-:Y:S01]  /*6fc0*/  MOV R64, 0x7030 ;  /* 0x0000703000407802 */ /* 0x000fe20000000f00 */
[----:B-1----:R-:W-:-:S02]  /*6fd0*/  FADD.FTZ R67, R67, R118 ;  /* 0x0000007643437221 */ /* 0x002fc40000010000 */
[----:B------:R-:W-:Y:S02]  /*6fe0*/  IMAD.MOV.U32 R118, RZ, RZ, 0x4 ;  /* 0x00000004ff767424 */ /* 0x000fe400078e00ff */
[----:B------:R-:W-:Y:S02]  /*6ff0*/  IMAD.MOV.U32 R121, RZ, RZ, 0x1f ;  /* 0x0000001fff797424 */ /* 0x000fe400078e00ff */
[----:B------:R-:W-:Y:S02]  /*7000*/  IMAD.MOV.U32 R120, RZ, RZ, -0x1 ;  /* 0xffffffffff787424 */ /* 0x000fe400078e00ff */
[----:B------:R-:W-:Y:S02]  /*7010*/  IMAD.MOV.U32 R65, RZ, RZ, R66 ;  /* 0x000000ffff417224 */ /* 0x000fe400078e0042 */
[----:B------:R-:W-:Y:S05]  /*7020*/  CALL.REL.NOINC `($__internal_5_$__cuda_sm70_shflsync_down_p) ;  /* 0x0000027000007944 */ /* 0x000fea0003c00000 */
[----:B-1----:R-:W-:Y:S01]  /*7030*/  IMAD.MOV.U32 R119, RZ, RZ, R118 ;  /* 0x000000ffff777224 */ /* 0x002fe200078e0076 */
[----:B------:R-:W-:Y:S01]  /*7040*/  MOV R120, 0xffffffff ;  /* 0xffffffff00787802 */ /* 0x000fe20000000f00 */
[----:B------:R-:W-:Y:S01]  /*7050*/  IMAD.MOV.U32 R65, RZ, RZ, R67 ;  /* 0x000000ffff417224 */ /* 0x000fe200078e0043 */
[----:B------:R-:W-:Y:S01]  /*7060*/  MOV R64, 0x70a0 ;  /* 0x000070a000407802 */ /* 0x000fe20000000f00 */
[----:B------:R-:W-:-:S02]  /*7070*/  IMAD.MOV.U32 R118, RZ, RZ, 0x4 ;  /* 0x00000004ff767424 */ /* 0x000fc400078e00ff */
[----:B------:R-:W-:Y:S02]  /*7080*/  IMAD.MOV.U32 R121, RZ, RZ, 0x1f ;  /* 0x0000001fff797424 */ /* 0x000fe400078e00ff */
[----:B------:R-:W-:Y:S05]  /*7090*/  CALL.REL.NOINC `($__internal_5_$__cuda_sm70_shflsync_down_p) ;  /* 0x0000020000007944 */ /* 0x000fea0003c00000 */
[----:B------:R-:W-:Y:S01]  /*70a0*/  FADD.FTZ R66, R119, R66 ;  /* 0x0000004277427221 */ /* 0x000fe20000010000 */
[----:B------:R-:W-:Y:S01]  /*70b0*/  MOV R64, 0x7120 ;  /* 0x0000712000407802 */ /* 0x000fe20000000f00 */
[----:B-1----:R-:W-:Y:S02]  /*70c0*/  FADD.FTZ R67, R67, R118 ;  /* 0x0000007643437221 */ /* 0x002fe40000010000 */
[----:B------:R-:W-:Y:S02]  /*70d0*/  IMAD.MOV.U32 R118, RZ, RZ, 0x2 ;  /* 0x00000002ff767424 */ /* 0x000fe400078e00ff */
[----:B------:R-:W-:Y:S02]  /*70e0*/  IMAD.MOV.U32 R121, RZ, RZ, 0x1f ;  /* 0x0000001fff797424 */ /* 0x000fe400078e00ff */
[----:B------:R-:W-:Y:S02]  /*70f0*/  IMAD.MOV.U32 R120, RZ, RZ, -0x1 ;  /* 0xffffffffff787424 */ /* 0x000fe400078e00ff */
[----:B------:R-:W-:-:S02]  /*7100*/  IMAD.MOV.U32 R65, RZ, RZ, R66 ;  /* 0x000000ffff417224 */ /* 0x000fc400078e0042 */
[----:B------:R-:W-:Y:S05]  /*7110*/  CALL.REL.NOINC `($__internal_5_$__cuda_sm70_shflsync_down_p) ;  /* 0x0000018000007944 */ /* 0x000fea0003c00000 */
[----:B-1----:R-:W-:Y:S01]  /*7120*/  IMAD.MOV.U32 R119, RZ, RZ, R118 ;  /* 0x000000ffff777224 */ /* 0x002fe200078e0076 */
[----:B------:R-:W-:Y:S01]  /*7130*/  MOV R64, 0x7190 ;  /* 0x0000719000407802 */ /* 0x000fe20000000f00 */
[----:B------:R-:W-:-:S02]  /*7140*/  IMAD.MOV.U32 R65, RZ, RZ, R67 ;  /* 0x000000ffff417224 */ /* 0x000fc400078e0043 */
[----:B------:R-:W-:Y:S02]  /*7150*/  IMAD.MOV.U32 R118, RZ, RZ, 0x2 ;  /* 0x00000002ff767424 */ /* 0x000fe400078e00ff */
[----:B------:R-:W-:Y:S02]  /*7160*/  IMAD.MOV.U32 R121, RZ, RZ, 0x1f ;  /* 0x0000001fff797424 */ /* 0x000fe400078e00ff */
[----:B------:R-:W-:Y:S02]  /*7170*/  IMAD.MOV.U32 R120, RZ, RZ, -0x1 ;  /* 0xffffffffff787424 */ /* 0x000fe400078e00ff */
[----:B------:R-:W-:Y:S05]  /*7180*/  CALL.REL.NOINC `($__internal_5_$__cuda_sm70_shflsync_down_p) ;  /* 0x0000011000007944 */ /* 0x000fea0003c00000 */
[----:B------:R-:W-:Y:S01]  /*7190*/  FADD.FTZ R66, R119, R66 ;  /* 0x0000004277427221 */ /* 0x000fe20000010000 */
[----:B------:R-:W-:Y:S01]  /*71a0*/  HFMA2.MMA R121, -RZ, RZ, 0, 1.847743988037109375e-06 ;  /* 0x0000001fff797435 */ /* 0x000fe200000001ff */
[----:B-1----:R-:W-:Y:S01]  /*71b0*/  FADD.FTZ R119, R67, R118 ;  /* 0x0000007643777221 */ /* 0x002fe20000010000 */
[----:B------:R-:W-:Y:S01]  /*71c0*/  MOV R64, 0x7210 ;  /* 0x0000721000407802 */ /* 0x000fe20000000f00 */
[----:B------:R-:W-:Y:S02]  /*71d0*/  IMAD.MOV.U32 R118, RZ, RZ, 0x1 ;  /* 0x00000001ff767424 */ /* 0x000fe400078e00ff */
[----:B------:R-:W-:-:S02]  /*71e0*/  IMAD.MOV.U32 R120, RZ, RZ, -0x1 ;  /* 0xffffffffff787424 */ /* 0x000fc400078e00ff */
[----:B------:R-:W-:Y:S02]  /*71f0*/  IMAD.MOV.U32 R65, RZ, RZ, R66 ;  /* 0x000000ffff417224 */ /* 0x000fe400078e0042 */
[----:B------:R-:W-:Y:S05]  /*7200*/  CALL.REL.NOINC `($__internal_5_$__cuda_sm70_shflsync_down_p) ;  /* 0x0000009000007944 */ /* 0x000fea0003c00000 */
[----:B-1----:R-:W-:Y:S01]  /*7210*/  IMAD.MOV.U32 R67, RZ, RZ, R118 ;  /* 0x000000ffff437224 */ /* 0x002fe200078e0076 */
[----:B------:R-:W-:Y:S01]  /*7220*/  MOV R64, 0x7280 ;  /* 0x0000728000407802 */ /* 0x000fe20000000f00 */
[----:B------:R-:W-:Y:S02]  /*7230*/  IMAD.MOV.U32 R65, RZ, RZ, R119 ;  /* 0x000000ffff417224 */ /* 0x000fe400078e0077 */
[----:B------:R-:W-:Y:S02]  /*7240*/  IMAD.MOV.U32 R118, RZ, RZ, 0x1 ;  /* 0x00000001ff767424 */ /* 0x000fe400078e00ff */
[----:B------:R-:W-:Y:S02]  /*7250*/  IMAD.MOV.U32 R121, RZ, RZ, 0x1f ;  /* 0x0000001fff797424 */ /* 0x000fe400078e00ff */
[----:B------:R-:W-:Y:S02]  /*7260*/  IMAD.MOV.U32 R120, RZ, RZ, -0x1 ;  /* 0xffffffffff787424 */ /* 0x000fe400078e00ff */
[----:B------:R-:W-:Y:S05]  /*7270*/  CALL.REL.NOINC `($__internal_5_$__cuda_sm70_shflsync_down_p) ;  /* 0x0000002000007944 */ /* 0x000fea0003c00000 */
[----:B-1----:R-:W-:Y:S01]  /*7280*/  IMAD.MOV.U32 R65, RZ, RZ, R118 ;  /* 0x000000ffff417224 */ /* 0x002fe200078e0076 */
[----:B------:R-:W-:Y:S05]  /*7290*/  BRA `(.L_x_235) ;  /* 0xffffc86000007947 */ /* 0x000fea000383ffff */
        .weak           $__internal_5_$__cuda_sm70_shflsync_down_p
        .type           $__internal_5_$__cuda_sm70_shflsync_down_p,@function
        .size           $__internal_5_$__cuda_sm70_shflsync_down_p,(.L_x_3367 - $__internal_5_$__cuda_sm70_shflsync_down_p)
$__internal_5_$__cuda_sm70_shflsync_down_p:
[----:B------:R-:W-:Y:S04]  /*72a0*/  WARPSYNC R120 ;  /* 0x0000007800007348 */ /* 0x000fe80003800000 */
[----:B------:R0:W1:Y:S02]  /*72b0*/  SHFL.DOWN PT, R118, R65, R118, R121 ;  /* 0x0800007641767389 */ /* 0x00006400000e0079 */
[----:B0-----:R-:W-:-:S04]  /*72c0*/  IMAD.MOV.U32 R65, RZ, RZ, 0x0 ;  /* 0x00000000ff417424 */ /* 0x001fc800078e00ff */
[----:B------:R-:W-:Y:S05]  /*72d0*/  RET.REL.NODEC R64 `(_ZN10layer_norm31ln_parallel_residual_bwd_kernelINS_13Kernel_traitsI13__nv_bfloat16S2_S2_S2_fjLj7168ELj1ELj1ELj8ELj8ENS_18Kernel_traits_baseILj7168ES2_S2_S2_S2_fjLj256EEEEELb1ELb0ELb1EEEvNS_9BwdParamsE) ;  /* 0xffff8d2040007950 */ /* 0x000fea0003c3ffff */
.L_x_236:
        /* <DEDUP_REMOVED lines=10> */
.L_x_3367:


//--------------------- .text._ZN10layer_norm22ln_bwd_finalize_kernelINS_22Kernel_traits_finalizeILj7168E13__nv_bfloat16S2_S2_S2_fjLb0ELj1024ELj4ENS_18Kernel_traits_baseILj7168ES2_S2_S2_S2_fjLj1024EEEEELb0ELb0EEEvNS_9BwdParamsE --------------------------
	.section	.text._ZN10layer_norm22ln_bwd_finalize_kernelINS_22Kernel_traits_finalizeILj7168E13__nv_bfloat16S2_S2_S2_fjLb0ELj1024ELj4ENS_18Kernel_traits_baseILj7168ES2_S2_S2_S2_fjLj1024EEEEELb0ELb0EEEvNS_9BwdParamsE,"ax",@progbits
	.sectioninfo	@"SHI_REGISTERS=30"
	.align	128
        .global         _ZN10layer_norm22ln_bwd_finalize_kernelINS_22Kernel_traits_finalizeILj7168E13__nv_bfloat16S2_S2_S2_fjLb0ELj1024ELj4ENS_18Kernel_traits_baseILj7168ES2_S2_S2_S2_fjLj1024EEEEELb0ELb0EEEvNS_9BwdParamsE
        .type           _ZN10layer_norm22ln_bwd_finalize_kernelINS_22Kernel_traits_finalizeILj7168E13__nv_bfloat16S2_S2_S2_fjLb0ELj1024ELj4ENS_18Kernel_traits_baseILj7168ES2_S2_S2_S2_fjLj1024EEEEELb0ELb0EEEvNS_9BwdParamsE,@function
        .size           _ZN10layer_norm22ln_bwd_finalize_kernelINS_22Kernel_traits_finalizeILj7168E13__nv_bfloat16S2_S2_S2_fjLb0ELj1024ELj4ENS_18Kernel_traits_baseILj7168ES2_S2_S2_S2_fjLj1024EEEEELb0ELb0EEEvNS_9BwdParamsE,(.L_x_3368 - _ZN10layer_norm22ln_bwd_finalize_kernelINS_22Kernel_traits_finalizeILj7168E13__nv_bfloat16S2_S2_S2_fjLb0ELj1024ELj4ENS_18Kernel_traits_baseILj7168ES2_S2_S2_S2_fjLj1024EEEEELb0ELb0EEEvNS_9BwdParamsE)
        .other          _ZN10layer_norm22ln_bwd_finalize_kernelINS_22Kernel_traits_finalizeILj7168E13__nv_bfloat16S2_S2_S2_fjLb0ELj1024ELj4ENS_18Kernel_traits_baseILj7168ES2_S2_S2_S2_fjLj1024EEEEELb0ELb0EEEvNS_9BwdParamsE,@"STO_CUDA_ENTRY STV_DEFAULT"
_ZN10layer_norm22ln_bwd_finalize_kernelINS_22Kernel_traits_finalizeILj7168E13__nv_bfloat16S2_S2_S2_fjLb0ELj1024ELj4ENS_18Kernel_traits_baseILj7168ES2_S2_S2_S2_fjLj1024EEEEELb0ELb0EEEvNS_9BwdParamsE:
.text._ZN10layer_norm22ln_bwd_finalize_kernelINS_22Kernel_traits_finalizeILj7168E13__nv_bfloat16S2_S2_S2_fjLb0ELj1024ELj4ENS_18Kernel_traits_baseILj7168ES2_S2_S2_S2_fjLj1024EEEEELb0ELb0EEEvNS_9BwdParamsE:
[----:B------:R-:W-:Y:S02]  /*0000*/  MOV R1, c[0x0][0x28] ;  /* 0x00000a0000017a02 */ /* 0x000fe40000000f00 */
[----:B------:R-:W0:Y:S04]  /*0010*/  S2R R2, SR_CTAID.X ;  /* 0x0000000000027919 */ /* 0x000e280000002500 */
[----:B------:R-:W1:Y:S01]  /*0020*/  S2R R0, SR_TID.X ;  /* 0x0000000000007919 */ /* 0x000e620000002100 */
[----:B0-----:R-:W-:Y:S01]  /*0030*/  IMAD.SHL.U32 R3, R2, 0x20, RZ ;  /* 0x0000002002037824 */ /* 0x001fe200078e00ff */
[----:B-1----:R-:W-:-:S04]  /*0040*/  LOP3.LUT R16, R0, 0x1f, RZ, 0xc0, !PT ;  /* 0x0000001f00107812 */ /* 0x002fc800078ec0ff */
[----:B------:R-:W-:-:S04]  /*0050*/  LOP3.LUT R18, R3, 0xffffffe0, R16, 0xe2, !PT ;  /* 0xffffffe003127812 */ /* 0x000fc800078ee210 */
[----:B------:R-:W-:-:S13]  /*0060*/  ISETP.GT.U32.AND P0, PT, R18, 0x1bff, PT ;  /* 0x00001bff1200780c */ /* 0x000fda0003f04070 */
[----:B------:R-:W-:Y:S05]  /*0070*/  @P0 EXIT ;  /* 0x000000000000094d */ /* 0x000fea0003800000 */
[--C-:B------:R-:W-:Y:S01]  /*0080*/  SHF.R.U32.HI R17, RZ, 0x5, R0.reuse ;  /* 0x00000005ff117819 */ /* 0x100fe20000011600 */
[----:B------:R-:W-:Y:S01]  /*0090*/  ULDC.64 UR4, c[0x0][0x118] ;  /* 0x0000460000047ab9 */ /* 0x000fe20000000a00 */
[----:B------:R-:W-:Y:S02]  /*00a0*/  SHF.L.U32 R2, R2, 0x4, RZ ;  /* 0x0000000402027819 */ /* 0x000fe400000006ff */
[----:B------:R-:W-:Y:S02]  /*00b0*/  LOP3.LUT R20, R0, 0x3fffffe0, RZ, 0xc0, !PT ;  /* 0x3fffffe000147812 */ /* 0x000fe400078ec0ff */
[----:B------:R-:W-:Y:S02]  /*00c0*/  LOP3.LUT R19, R2, 0x7ffffff0, RZ, 0xc0, !PT ;  /* 0x7ffffff002137812 */ /* 0x000fe400078ec0ff */
[C---:B------:R-:W-:Y:S02]  /*00d0*/  LOP3.LUT R21, R17.reuse, 0x1f, R0, 0x78, !PT ;  /* 0x0000001f11157812 */ /* 0x040fe400078e7800 */
[----:B------:R-:W-:Y:S01]  /*00e0*/  ISETP.NE.AND P0, PT, R17, 0x1f, PT ;  /* 0x0000001f1100780c */ /* 0x000fe20003f05270 */
[----:B------:R-:W-:Y:S01]  /*00f0*/  IMAD.IADD R19, R16, 0x1, R19 ;  /* 0x0000000110137824 */ /* 0x000fe200078e0213 */
[----:B------:R-:W-:Y:S01]  /*0100*/  IADD3 R20, R20, R21, RZ ;  /* 0x0000001514147210 */ /* 0x000fe20007ffe0ff */
[C---:B------:R-:W-:Y:S01]  /*0110*/  IMAD R21, R16.reuse, 0x20, R21 ;  /* 0x0000002010157824 */ /* 0x040fe200078e0215 */
[----:B------:R-:W-:-:S02]  /*0120*/  ISETP.GT.U32.OR P0, PT, R16, 0xf, P0 ;  /* 0x0000000f1000780c */ /* 0x000fc40000704470 */
.L_x_250:
[----:B------:R-:W-:Y:S01]  /*0130*/  ISETP.GE.U32.AND P1, PT, R17, c[0x0][0x160], PT ;  /* 0x0000580011007a0c */ /* 0x000fe20003f26070 */
[----:B------:R-:W-:Y:S01]  /*0140*/  BSSY B0, `(.L_x_237) ;  /* 0x0000063000007945 */ /* 0x000fe20003800000 */
[----:B------:R-:W-:Y:S01]  /*0150*/  HFMA2.MMA R24, -RZ, RZ, 0, 0 ;  /* 0x00000000ff187435 */ /* 0x000fe200000001ff */
[----:B------:R-:W-:Y:S01]  /*0160*/  IMAD.MOV.U32 R23, RZ, RZ, RZ ;  /* 0x000000ffff177224 */ /* 0x000fe200078e00ff */
[----:B------:R-:W-:-:S13]  /*0170*/  ISETP.GE.U32.OR P1, PT, R18, c[0x0][0x168], P1 ;  /* 0x00005a0012007a0c */ /* 0x000fda0000f26470 */
[----:B------:R-:W-:Y:S05]  /*0180*/  @P1 BRA `(.L_x_238) ;  /* 0x000005e000001947 */ /* 0x000fea0003800000 */
[----:B------:R-:W-:Y:S02]  /*0190*/  ISETP.GE.U32.AND P2, PT, R17, c[0x0][0x160], PT ;  /* 0x0000580011007a0c */ /* 0x000fe40003f46070 */
[----:B------:R-:W-:-:S11]  /*01a0*/  MOV R25, R17 ;  /* 0x0000001100197202 */ /* 0x000fd60000000f00 */
[----:B------:R-:W-:Y:S02]  /*01b0*/  @P2 IMAD.MOV.U32 R3, RZ, RZ, 0x4 ;  /* 0x00000004ff032424 */ /* 0x000fe400078e00ff */
[----:B------:R-:W-:-:S04]  /*01c0*/  @P2 IMAD R2, R25, c[0x0][0x168], R18 ;  /* 0x00005a0019022a24 */ /* 0x000fc800078e0212 */
[----:B------:R-:W-:-:S04]  /*01d0*/  @P2 IMAD.WIDE.U32 R4, R2, R3, c[0x0][0x228] ;  /* 0x00008a0002042625 */ /* 0x000fc800078e0003 */
[----:B------:R-:W-:Y:S02]  /*01e0*/  @P2 IMAD.WIDE.U32 R2, R2, R3, c[0x0][0x220] ;  /* 0x0000880002022625 */ /* 0x000fe400078e0003 */
[----:B------:R-:W2:Y:S04]  /*01f0*/  @P2 LDG.E R5, [R4.64] ;  /* 0x0000000404052981 */ /* 0x000ea8000c1e1900 */
[----:B------:R-:W3:Y:S01]  /*0200*/  @P2 LDG.E R2, [R2.64] ;  /* 0x0000000402022981 */ /* 0x000ee2000c1e1900 */
[----:B------:R-:W-:Y:S01]  /*0210*/  @P2 IADD3 R25, R25, 0x20, RZ ;  /* 0x0000002019192810 */ /* 0x000fe20007ffe0ff */
[----:B------:R-:W-:Y:S01]  /*0220*/  IMAD.MOV.U32 R23, RZ, RZ, RZ ;  /* 0x000000ffff177224 */ /* 0x000fe200078e00ff */
[----:B------:R-:W-:Y:S01]  /*0230*/  MOV R24, RZ ;  /* 0x000000ff00187202 */ /* 0x000fe20000000f00 */
[----:B------:R-:W-:Y:S01]  /*0240*/  BSSY B1, `(.L_x_239) ;  /* 0x000002e000017945 */ /* 0x000fe20003800000 */
[----:B------:R-:W-:-:S02]  /*0250*/  ISETP.GE.U32.AND P1, PT, R25, c[0x0][0x160], PT ;  /* 0x0000580019007a0c */ /* 0x000fc40003f26070 */
[----:B------:R-:W-:-:S04]  /*0260*/  IADD3 R6, -R25, c[0x0][0x160], RZ ;  /* 0x0000580019067a10 */ /* 0x000fc80007ffe1ff */
[----:B------:R-:W-:Y:S01]  /*0270*/  ISETP.LE.U32.OR P1, PT, R6, 0x60, P1 ;  /* 0x000000600600780c */ /* 0x000fe20000f23470 */
[----:B--2---:R-:W-:Y:S02]  /*0280*/  @P2 FADD.FTZ R24, R24, R5 ;  /* 0x0000000518182221 */ /* 0x004fe40000010000 */
[----:B---3--:R-:W-:Y:S01]  /*0290*/  @P2 FADD.FTZ R23, R23, R2 ;  /* 0x0000000217172221 */ /* 0x008fe20000010000 */
[----:B------:R-:W-:-:S09]  /*02a0*/  PLOP3.LUT P2, PT, P2, PT, PT, 0x8, 0x0 ;  /* 0x000000000000781c */ /* 0x000fd2000174e170 */
[----:B------:R-:W-:Y:S05]  /*02b0*/  @P1 BRA `(.L_x_240) ;  /* 0x0000026000001947 */ /* 0x000fea0003800000 */
[----:B------:R-:W-:Y:S02]  /*02c0*/  MOV R22, c[0x0][0x160] ;  /* 0x0000580000167a02 */ /* 0x000fe40000000f00 */
[----:B------:R-:W-:Y:S02]  /*02d0*/  PLOP3.LUT P2, PT, PT, PT, PT, 0x8, 0x0 ;  /* 0x000000000000781c */ /* 0x000fe40003f4e170 */
[----:B------:R-:W-:Y:S02]  /*02e0*/  IADD3 R22, R22, -0x60, RZ ;  /* 0xffffffa016167810 */ /* 0x000fe40007ffe0ff */
.L_x_241:
[----:B------:R-:W-:Y:S01]  /*02f0*/  IMAD.MOV.U32 R14, RZ, RZ, 0x4 ;  /* 0x00000004ff0e7424 */ /* 0x000fe200078e00ff */
[C---:B------:R-:W-:Y:S01]  /*0300*/  IADD3 R3, R25.reuse, 0x20, RZ ;  /* 0x0000002019037810 */ /* 0x040fe20007ffe0ff */
[C---:B------:R-:W-:Y:S01]  /*0310*/  IMAD R13, R25.reuse, c[0x0][0x168], R18 ;  /* 0x00005a00190d7a24 */ /* 0x040fe200078e0212 */
[----:B------:R-:W-:-:S03]  /*0320*/  IADD3 R5, R25, 0x40, RZ ;  /* 0x0000004019057810 */ /* 0x000fc60007ffe0ff */
[----:B------:R-:W-:Y:S01]  /*0330*/  IMAD.WIDE.U32 R26, R13, R14, c[0x0][0x220] ;  /* 0x000088000d1a7625 */ /* 0x000fe200078e000e */
[----:B------:R-:W-:-:S03]  /*0340*/  IADD3 R15, R25, 0x60, RZ ;  /* 0x00000060190f7810 */ /* 0x000fc60007ffe0ff */
[--C-:B------:R-:W-:Y:S02]  /*0350*/  IMAD R3, R3, c[0x0][0x168], R18.reuse ;  /* 0x00005a0003037a24 */ /* 0x100fe400078e0212 */
[-C--:B------:R-:W-:Y:S01]  /*0360*/  IMAD.WIDE.U32 R12, R13, R14.reuse, c[0x0][0x228] ;  /* 0x00008a000d0c7625 */ /* 0x080fe200078e000e */
[----:B------:R-:W2:Y:S03]  /*0370*/  LDG.E R26, [R26.64] ;  /* 0x000000041a1a7981 */ /* 0x000ea6000c1e1900 */
[----:B------:R-:W-:Y:S02]  /*0380*/  IMAD R11, R5, c[0x0][0x168], R18 ;  /* 0x00005a00050b7a24 */ /* 0x000fe400078e0212 */
[CC--:B------:R-:W-:Y:S01]  /*0390*/  IMAD.WIDE.U32 R4, R3.reuse, R14.reuse, c[0x0][0x220] ;  /* 0x0000880003047625 */ /* 0x0c0fe200078e000e */
[----:B------:R-:W3:Y:S03]  /*03a0*/  LDG.E R13, [R12.64] ;  /* 0x000000040c0d7981 */ /* 0x000ee6000c1e1900 */
[----:B------:R-:W-:-:S02]  /*03b0*/  IMAD.WIDE.U32 R6, R3, R14, c[0x0][0x228] ;  /* 0x00008a0003067625 */ /* 0x000fc400078e000e */
[----:B------:R-:W4:Y:S02]  /*03c0*/  LDG.E R4, [R4.64] ;  /* 0x0000000404047981 */ /* 0x000f24000c1e1900 */
[----:B------:R-:W-:Y:S02]  /*03d0*/  IMAD R15, R15, c[0x0][0x168], R18 ;  /* 0x00005a000f0f7a24 */ /* 0x000fe400078e0212 */
[CC--:B------:R-:W-:Y:S01]  /*03e0*/  IMAD.WIDE.U32 R8, R11.reuse, R14.reuse, c[0x0][0x220] ;  /* 0x000088000b087625 */ /* 0x0c0fe200078e000e */
[----:B------:R-:W5:Y:S03]  /*03f0*/  LDG.E R6, [R6.64] ;  /* 0x0000000406067981 */ /* 0x000f66000c1e1900 */
[-C--:B------:R-:W-:Y:S02]  /*0400*/  IMAD.WIDE.U32 R2, R11, R14.reuse, c[0x0][0x228] ;  /* 0x00008a000b027625 */ /* 0x080fe400078e000e */
[----:B------:R-:W5:Y:S02]  /*0410*/  LDG.E R8, [R8.64] ;  /* 0x0000000408087981 */ /* 0x000f64000c1e1900 */
[----:B------:R-:W-:-:S02]  /*0420*/  IMAD.WIDE.U32 R10, R15, R14, c[0x0][0x220] ;  /* 0x000088000f0a7625 */ /* 0x000fc400078e000e */
[----:B------:R-:W5:Y:S02]  /*0430*/  LDG.E R3, [R2.64] ;  /* 0x0000000402037981 */ /* 0x000f64000c1e1900 */
[----:B------:R-:W-:Y:S02]  /*0440*/  IMAD.WIDE.U32 R14, R15, R14, c[0x0][0x228] ;  /* 0x00008a000f0e7625 */ /* 0x000fe400078e000e */
[----:B------:R-:W5:Y:S04]  /*0450*/  LDG.E R10, [R10.64] ;  /* 0x000000040a0a7981 */ /* 0x000f68000c1e1900 */
[----:B------:R-:W5:Y:S01]  /*0460*/  LDG.E R15, [R14.64] ;  /* 0x000000040e0f7981 */ /* 0x000f62000c1e1900 */
[----:B------:R-:W-:-:S04]  /*0470*/  IADD3 R25, R25, 0x80, RZ ;  /* 0x0000008019197810 */ /* 0x000fc80007ffe0ff */
[----:B------:R-:W-:Y:S01]  /*0480*/  ISETP.GE.U32.AND P1, PT, R25, R22, PT ;  /* 0x000000161900720c */ /* 0x000fe20003f26070 */
[----:B--2---:R-:W-:Y:S02]  /*0490*/  FADD.FTZ R23, R26, R23 ;  /* 0x000000171a177221 */ /* 0x004fe40000010000 */
[----:B---3--:R-:W-:Y:S02]  /*04a0*/  FADD.FTZ R13, R13, R24 ;  /* 0x000000180d0d7221 */ /* 0x008fe40000010000 */
[----:B----4-:R-:W-:Y:S02]  /*04b0*/  FADD.FTZ R23, R23, R4 ;  /* 0x0000000417177221 */ /* 0x010fe40000010000 */
[----:B-----5:R-:W-:Y:S02]  /*04c0*/  FADD.FTZ R6, R13, R6 ;  /* 0x000000060d067221 */ /* 0x020fe40000010000 */
[----:B------:R-:W-:Y:S02]  /*04d0*/  FADD.FTZ R23, R23, R8 ;  /* 0x0000000817177221 */ /* 0x000fe40000010000 */
[----:B------:R-:W-:-:S02]  /*04e0*/  FADD.FTZ R6, R6, R3 ;  /* 0x0000000306067221 */ /* 0x000fc40000010000 */
[----:B------:R-:W-:Y:S02]  /*04f0*/  FADD.FTZ R23, R23, R10 ;  /* 0x0000000a17177221 */ /* 0x000fe40000010000 */
[----:B------:R-:W-:Y:S01]  /*0500*/  FADD.FTZ R24, R6, R15 ;  /* 0x0000000f06187221 */ /* 0x000fe20000010000 */
[----:B------:R-:W-:Y:S05]  /*0510*/  @!P1 BRA `(.L_x_241) ;  /* 0xfffffdd000009947 */ /* 0x000fea000383ffff */
.L_x_240:
[----:B------:R-:W-:Y:S05]  /*0520*/  BSYNC B1 ;  /* 0x0000000000017941 */ /* 0x000fea0003800000 */
.L_x_239:
[C---:B------:R-:W-:Y:S01]  /*0530*/  ISETP.GE.U32.AND P1, PT, R25.reuse, c[0x0][0x160], PT ;  /* 0x0000580019007a0c */ /* 0x040fe20003f26070 */
[----:B------:R-:W-:Y:S01]  /*0540*/  BSSY B1, `(.L_x_242) ;  /* 0x0000016000017945 */ /* 0x000fe20003800000 */
[----:B------:R-:W-:-:S04]  /*0550*/  IADD3 R2, -R25, c[0x0][0x160], RZ ;  /* 0x0000580019027a10 */ /* 0x000fc80007ffe1ff */
[----:B------:R-:W-:-:S13]  /*0560*/  ISETP.LE.U32.OR P1, PT, R2, 0x20, P1 ;  /* 0x000000200200780c */ /* 0x000fda0000f23470 */
[----:B------:R-:W-:Y:S05]  /*0570*/  @P1 BRA `(.L_x_243) ;  /* 0x0000012000001947 */ /* 0x000fea0003800000 */
[----:B------:R-:W-:Y:S01]  /*0580*/  HFMA2.MMA R7, -RZ, RZ, 0, 2.384185791015625e-07 ;  /* 0x00000004ff077435 */ /* 0x000fe200000001ff */
[C---:B------:R-:W-:Y:S01]  /*0590*/  IADD3 R3, R25.reuse, 0x20, RZ ;  /* 0x0000002019037810 */ /* 0x040fe20007ffe0ff */
[----:B------:R-:W-:-:S04]  /*05a0*/  IMAD R2, R25, c[0x0][0x168], R18 ;  /* 0x00005a0019027a24 */ /* 0x000fc800078e0212 */
[----:B------:R-:W-:-:S04]  /*05b0*/  IMAD R6, R3, c[0x0][0x168], R18 ;  /* 0x00005a0003067a24 */ /* 0x000fc800078e0212 */
[----:B------:R-:W-:-:S04]  /*05c0*/  IMAD.WIDE.U32 R8, R2, R7, c[0x0][0x220] ;  /* 0x0000880002087625 */ /* 0x000fc800078e0007 */
[-C--:B------:R-:W-:Y:S02]  /*05d0*/  IMAD.WIDE.U32 R2, R2, R7.reuse, c[0x0][0x228] ;  /* 0x00008a0002027625 */ /* 0x080fe400078e0007 */
[----:B------:R-:W2:Y:S02]  /*05e0*/  LDG.E R8, [R8.64] ;  /* 0x0000000408087981 */ /* 0x000ea4000c1e1900 */
[CC--:B------:R-:W-:Y:S02]  /*05f0*/  IMAD.WIDE.U32 R4, R6.reuse, R7.reuse, c[0x0][0x220] ;  /* 0x0000880006047625 */ /* 0x0c0fe400078e0007 */
[----:B------:R-:W3:Y:S02]  /*0600*/  LDG.E R3, [R2.64] ;  /* 0x0000000402037981 */ /* 0x000ee4000c1e1900 */
[----:B------:R-:W-:Y:S02]  /*0610*/  IMAD.WIDE.U32 R6, R6, R7, c[0x0][0x228] ;  /* 0x00008a0006067625 */ /* 0x000fe400078e0007 */
[----:B------:R-:W4:Y:S04]  /*0620*/  LDG.E R4, [R4.64] ;  /* 0x0000000404047981 */ /* 0x000f28000c1e1900 */
[----:B------:R-:W5:Y:S01]  /*0630*/  LDG.E R7, [R6.64] ;  /* 0x0000000406077981 */ /* 0x000f62000c1e1900 */
[----:B------:R-:W-:-:S02]  /*0640*/  PLOP3.LUT P2, PT, PT, PT, PT, 0x8, 0x0 ;  /* 0x000000000000781c */ /* 0x000fc40003f4e170 */
[----:B------:R-:W-:Y:S01]  /*0650*/  IADD3 R25, R25, 0x40, RZ ;  /* 0x0000004019197810 */ /* 0x000fe20007ffe0ff */
[----:B--2---:R-:W-:Y:S02]  /*0660*/  FADD.FTZ R23, R23, R8 ;  /* 0x0000000817177221 */ /* 0x004fe40000010000 */
[----:B---3--:R-:W-:Y:S02]  /*0670*/  FADD.FTZ R24, R24, R3 ;  /* 0x0000000318187221 */ /* 0x008fe40000010000 */
[----:B----4-:R-:W-:Y:S02]  /*0680*/  FADD.FTZ R23, R23, R4 ;  /* 0x0000000417177221 */ /* 0x010fe40000010000 */
[----:B-----5:R-:W-:Y:S02]  /*0690*/  FADD.FTZ R24, R24, R7 ;  /* 0x0000000718187221 */ /* 0x020fe40000010000 */
.L_x_243:
[----:B------:R-:W-:Y:S05]  /*06a0*/  BSYNC B1 ;  /* 0x0000000000017941 */ /* 0x000fea0003800000 */
.L_x_242:
[----:B------:R-:W-:Y:S01]  /*06b0*/  ISETP.LT.U32.OR P2, PT, R25, c[0x0][0x160], P2 ;  /* 0x0000580019007a0c */ /* 0x000fe20001741470 */
[----:B------:R-:W-:-:S12]  /*06c0*/  BSSY B1, `(.L_x_238) ;  /* 0x000000a000017945 */ /* 0x000fd80003800000 */
[----:B------:R-:W-:Y:S05]  /*06d0*/  @!P2 BRA `(.L_x_244) ;  /* 0x000000800000a947 */ /* 0x000fea0003800000 */
[----:B------:R-:W-:Y:S02]  /*06e0*/  IMAD.MOV.U32 R3, RZ, RZ, 0x4 ;  /* 0x00000004ff037424 */ /* 0x000fe400078e00ff */
[----:B------:R-:W-:-:S04]  /*06f0*/  IMAD R2, R25, c[0x0][0x168], R18 ;  /* 0x00005a0019027a24 */ /* 0x000fc800078e0212 */
[----:B------:R-:W-:-:S04]  /*0700*/  IMAD.WIDE.U32 R4, R2, R3, c[0x0][0x228] ;  /* 0x00008a0002047625 */ /* 0x000fc800078e0003 */
[----:B------:R-:W-:Y:S02]  /*0710*/  IMAD.WIDE.U32 R2, R2, R3, c[0x0][0x220] ;  /* 0x0000880002027625 */ /* 0x000fe400078e0003 */
[----:B------:R-:W2:Y:S04]  /*0720*/  LDG.E R5, [R4.64] ;  /* 0x0000000404057981 */ /* 0x000ea8000c1e1900 */
[----:B------:R-:W3:Y:S01]  /*0730*/  LDG.E R2, [R2.64] ;  /* 0x0000000402027981 */ /* 0x000ee2000c1e1900 */
[----:B--2---:R-:W-:Y:S02]  /*0740*/  FADD.FTZ R24, R24, R5 ;  /* 0x0000000518187221 */ /* 0x004fe40000010000 */
[----:B---3--:R-:W-:Y:S02]  /*0750*/  FADD.FTZ R23, R23, R2 ;  /* 0x0000000217177221 */ /* 0x008fe40000010000 */
.L_x_244:
[----:B------:R-:W-:Y:S05]  /*0760*/  BSYNC B1 ;  /* 0x0000000000017941 */ /* 0x000fea0003800000 */
.L_x_238:
[----:B------:R-:W-:Y:S05]  /*0770*/  BSYNC B0 ;  /* 0x0000000000007941 */ /* 0x000fea0003800000 */
.L_x_237:
[----:B------:R-:W-:Y:S01]  /*0780*/  ISETP.GT.U32.AND P1, PT, R0, 0x3ff, PT ;  /* 0x000003ff0000780c */ /* 0x000fe20003f24070 */
[----:B------:R0:W-:Y:S01]  /*0790*/  STS [R20.X4], R24 ;  /* 0x0000001814007388 */ /* 0x0001e20000004800 */
[----:B------:R-:W-:Y:S03]  /*07a0*/  WARPSYNC 0xffffffff ;  /* 0xffffffff00007948 */ /* 0x000fe60003800000 */
[----:B------:R0:W-:Y:S04]  /*07b0*/  STS [R20.X4+0x1000], R23 ;  /* 0x0010001714007388 */ /* 0x0001e80000004800 */
[----:B------:R-:W-:Y:S06]  /*07c0*/  BAR.SYNC.DEFER_BLOCKING 0x0 ;  /* 0x0000000000007b1d */ /* 0x000fec0000010000 */
[----:B------:R-:W-:Y:S05]  /*07d0*/  @P1 BRA `(.L_x_245) ;  /* 0x000001b000001947 */ /* 0x000fea0003800000 */
[----:B0-----:R0:W1:Y:S01]  /*07e0*/  LDS R4, [R21.X4] ;  /* 0x0000000015047984 */ /* 0x0010620000004800 */
[----:B------:R-:W-:-:S03]  /*07f0*/  ISETP.NE.AND P1, PT, R16, RZ, PT ;  /* 0x000000ff1000720c */ /* 0x000fc60003f25270 */
[----:B------:R0:W2:Y:S01]  /*0800*/  LDS R5, [R21.X4+0x1000] ;  /* 0x0010000015057984 */ /* 0x0000a20000004800 */
[----:B------:R-:W-:Y:S07]  /*0810*/  BRA.DIV ~URZ, `(.L_x_246) ;  /* 0x000002e27f007947 */ /* 0x000fee000b800000 */
[----:B--2---:R2:W3:Y:S02]  /*0820*/  SHFL.BFLY PT, R2, R5, 0x1, 0x1f ;  /* 0x0c201f0005027f89 */ /* 0x0044e400000e0000 */
.L_x_251:
[----:B---3--:R-:W-:Y:S01]  /*0830*/  FADD.FTZ R9, R5, R2 ;  /* 0x0000000205097221 */ /* 0x008fe20000010000 */
[----:B------:R-:W-:Y:S05]  /*0840*/  BRA.DIV ~URZ, `(.L_x_247) ;  /* 0x000003327f007947 */ /* 0x000fea000b800000 */
[----:B-1----:R-:W1:Y:S04]  /*0850*/  SHFL.BFLY PT, R3, R4, 0x1, 0x1f ;  /* 0x0c201f0004037f89 */ /* 0x002e6800000e0000 */
[----:B------:R-:W3:Y:S01]  /*0860*/  SHFL.BFLY PT, R2, R9, 0x2, 0x1f ;  /* 0x0c401f0009027f89 */ /* 0x000ee200000e0000 */
[----:B-12---:R-:W-:Y:S02]  /*0870*/  FADD.FTZ R5, R4, R3 ;  /* 0x0000000304057221 */ /* 0x006fe40000010000 */
[----:B---3--:R-:W-:-:S03]  /*0880*/  FADD.FTZ R2, R9, R2 ;  /* 0x0000000209027221 */ /* 0x008fc60000010000 */
[----:B------:R-:W1:Y:S04]  /*0890*/  SHFL.BFLY PT, R6, R5, 0x2, 0x1f ;  /* 0x0c401f0005067f89 */ /* 0x000e6800000e0000 */
[----:B------:R-:W2:Y:S01]  /*08a0*/  SHFL.BFLY PT, R3, R2, 0x4, 0x1f ;  /* 0x0c801f0002037f89 */ /* 0x000ea200000e0000 */
[----:B-1----:R-:W-:Y:S02]  /*08b0*/  FADD.FTZ R7, R5, R6 ;  /* 0x0000000605077221 */ /* 0x002fe40000010000 */
[----:B--2---:R-:W-:-:S03]  /*08c0*/  FADD.FTZ R3, R2, R3 ;  /* 0x0000000302037221 */ /* 0x004fc60000010000 */
[----:B------:R-:W1:Y:S02]  /*08d0*/  SHFL.BFLY PT, R6, R7, 0x4, 0x1f ;  /* 0x0c801f0007067f89 */ /* 0x000e6400000e0000 */
[----:B-1----:R-:W-:Y:S02]  /*08e0*/  FADD.FTZ R8, R7, R6 ;  /* 0x0000000607087221 */ /* 0x002fe40000010000 */
[----:B------:R-:W1:Y:S04]  /*08f0*/  SHFL.BFLY PT, R6, R3, 0x8, 0x1f ;  /* 0x0d001f0003067f89 */ /* 0x000e6800000e0000 */
[----:B------:R-:W2:Y:S01]  /*0900*/  SHFL.BFLY PT, R9, R8, 0x8, 0x1f ;  /* 0x0d001f0008097f89 */ /* 0x000ea200000e0000 */
[----:B-1----:R-:W-:Y:S02]  /*0910*/  FADD.FTZ R6, R3, R6 ;  /* 0x0000000603067221 */ /* 0x002fe40000010000 */
[----:B--2---:R-:W-:-:S03]  /*0920*/  FADD.FTZ R9, R8, R9 ;  /* 0x0000000908097221 */ /* 0x004fc60000010000 */
[----:B------:R1:W2:Y:S04]  /*0930*/  SHFL.BFLY PT, R5, R6, 0x10, 0x1f ;  /* 0x0e001f0006057f89 */ /* 0x0002a800000e0000 */
[----:B------:R1:W3:Y:S02]  /*0940*/  SHFL.BFLY PT, R4, R9, 0x10, 0x1f ;  /* 0x0e001f0009047f89 */ /* 0x0002e400000e0000 */
.L_x_252:
[----:B---3--:R-:W-:Y:S02]  /*0950*/  FADD.FTZ R4, R4, R9 ;  /* 0x0000000904047221 */ /* 0x008fe40000010000 */
[----:B-12---:R-:W-:-:S03]  /*0960*/  FADD.FTZ R6, R5, R6 ;  /* 0x0000000605067221 */ /* 0x006fc60000010000 */
[----:B------:R1:W-:Y:S04]  /*0970*/  @!P1 STS [R17.X4+0x2000], R4 ;  /* 0x0020000411009388 */ /* 0x0003e80000004800 */
[----:B------:R1:W-:Y:S02]  /*0980*/  @!P1 STS [R17.X4+0x2080], R6 ;  /* 0x0020800611009388 */ /* 0x0003e40000004800 */
.L_x_245:
[----:B0-----:R-:W-:Y:S01]  /*0990*/  SHF.L.U32 R2, R19, 0x1, RZ ;  /* 0x0000000113027819 */ /* 0x001fe200000006ff */
[----:B------:R-:W-:Y:S01]  /*09a0*/  WARPSYNC 0xffffffff ;  /* 0xffffffff00007948 */ /* 0x000fe20003800000 */
[----:B------:R-:W-:Y:S02]  /*09b0*/  BAR.SYNC.DEFER_BLOCKING 0x0 ;  /* 0x0000000000007b1d */ /* 0x000fe40000010000 */
[----:B------:R-:W-:-:S04]  /*09c0*/  ISETP.GE.U32.OR P1, PT, R2, c[0x0][0x168], P0 ;  /* 0x00005a0002007a0c */ /* 0x000fc80000726470 */
[----:B------:R-:W-:Y:S09]  /*09d0*/  BSSY B0, `(.L_x_248) ;  /* 0x000000d000007945 */ /* 0x000ff20003800000 */
[----:B------:R-:W-:Y:S05]  /*09e0*/  @P1 BRA `(.L_x_249) ;  /* 0x000000b000001947 */ /* 0x000fea0003800000 */
[----:B------:R-:W-:Y:S01]  /*09f0*/  IMAD.SHL.U32 R2, R0, 0x8, RZ ;  /* 0x0000000800027824 */ /* 0x000fe200078e00ff */
[----:B------:R-:W-:-:S04]  /*0a00*/  HFMA2.MMA R10, -RZ, RZ, 0, 2.384185791015625e-07 ;  /* 0x00000004ff0a7435 */ /* 0x000fc800000001ff */
[----:B-1----:R-:W-:-:S05]  /*0a10*/  LOP3.LUT R6, R2, 0xf8, RZ, 0xc0, !PT ;  /* 0x000000f802067812 */ /* 0x002fca00078ec0ff */
[----:B------:R-:W0:Y:S01]  /*0a20*/  LDS.64 R4, [R6+0x2000] ;  /* 0x0020000006047984 */ /* 0x000e220000000a00 */
[----:B------:R-:W-:-:S03]  /*0a30*/  IMAD.WIDE.U32 R2, R19, R10, c[0x0][0x268] ;  /* 0x00009a0013027625 */ /* 0x000fc600078e000a */
[----:B------:R-:W1:Y:S01]  /*0a40*/  LDS.64 R8, [R6+0x2080] ;  /* 0x0020800006087984 */ /* 0x000e620000000a00 */
[----:B0-----:R-:W-:Y:S01]  /*0a50*/  F2FP.BF16.PACK_AB R7, R5, R4 ;  /* 0x000000040507723e */ /* 0x001fe200000010ff */
[----:B------:R-:W-:Y:S01]  /*0a60*/  IMAD.WIDE.U32 R4, R19, R10, c[0x0][0x260] ;  /* 0x0000980013047625 */ /* 0x000fe200078e000a */
[----:B-1----:R-:W-:-:S03]  /*0a70*/  F2FP.BF16.PACK_AB R9, R9, R8 ;  /* 0x000000080909723e */ /* 0x002fc600000010ff */
[----:B------:R0:W-:Y:S04]  /*0a80*/  STG.E [R2.64], R7 ;  /* 0x0000000702007986 */ /* 0x0001e8000c101904 */
[----:B------:R0:W-:Y:S02]  /*0a90*/  STG.E [R4.64], R9 ;  /* 0x0000000904007986 */ /* 0x0001e4000c101904 */
.L_x_249:
[----:B------:R-:W-:Y:S05]  /*0aa0*/  BSYNC B0 ;  /* 0x0000000000007941 */ /* 0x000fea0003800000 */
.L_x_248:
[C---:B------:R-:W-:Y:S02]  /*0ab0*/  ISETP.GT.U32.AND P1, PT, R18.reuse, -0x1c01, PT ;  /* 0xffffe3ff1200780c */ /* 0x040fe40003f24070 */
[----:B------:R-:W-:Y:S02]  /*0ac0*/  IADD3 R18, R18, 0x1c00, RZ ;  /* 0x00001c0012127810 */ /* 0x000fe40007ffe0ff */
[----:B------:R-:W-:-:S09]  /*0ad0*/  IADD3 R19, R19, 0xe00, RZ ;  /* 0x00000e0013137810 */ /* 0x000fd20007ffe0ff */
[----:B01----:R-:W-:Y:S05]  /*0ae0*/  @P1 BRA `(.L_x_250) ;  /* 0xfffff64000001947 */ /* 0x003fea000383ffff */
[----:B------:R-:W-:Y:S05]  /*0af0*/  EXIT ;  /* 0x000000000000794d */ /* 0x000fea0003800000 */
.L_x_246:
[----:B--2---:R-:W-:Y:S01]  /*0b00*/  IMAD.MOV.U32 R9, RZ, RZ, R5 ;  /* 0x000000ffff097224 */ /* 0x004fe200078e0005 */
[----:B------:R-:W-:Y:S01]  /*0b10*/  MOV R8, 0x1 ;  /* 0x0000000100087802 */ /* 0x000fe20000000f00 */
[----:B------:R-:W-:Y:S01]  /*0b20*/  IMAD.MOV.U32 R7, RZ, RZ, 0x1f ;  /* 0x0000001fff077424 */ /* 0x000fe200078e00ff */
[----:B------:R-:W-:Y:S02]  /*0b30*/  MOV R10, 0xffffffff ;  /* 0xffffffff000a7802 */ /* 0x000fe40000000f00 */
[----:B------:R-:W-:Y:S02]  /*0b40*/  MOV R2, 0xb60 ;  /* 0x00000b6000027802 */ /* 0x000fe40000000f00 */
[----:B01----:R-:W-:Y:S05]  /*0b50*/  CALL.REL.NOINC `($__internal_6_$__cuda_sm70_shflsync_bfly_p) ;  /* 0x000003b000007944 */ /* 0x003fea0003c00000 */
[----:B-1----:R-:W-:Y:S01]  /*0b60*/  IMAD.MOV.U32 R2, RZ, RZ, R7 ;  /* 0x000000ffff027224 */ /* 0x002fe200078e0007 */
[----:B0-----:R-:W-:Y:S05]  /*0b70*/  BRA `(.L_x_251) ;  /* 0xfffffcb000007947 */ /* 0x001fea000383ffff */
.L_x_247:
[----:B------:R-:W-:Y:S01]  /*0b80*/  HFMA2.MMA R8, -RZ, RZ, 0, 1.1920928955078125e-07 ;  /* 0x00000002ff087435 */ /* 0x000fe200000001ff */
[----:B------:R-:W-:Y:S01]  /*0b90*/  IMAD.MOV.U32 R7, RZ, RZ, 0x1f ;  /* 0x0000001fff077424 */ /* 0x000fe200078e00ff */
[----:B------:R-:W-:Y:S02]  /*0ba0*/  MOV R10, 0xffffffff ;  /* 0xffffffff000a7802 */ /* 0x000fe40000000f00 */
[----:B------:R-:W-:-:S02]  /*0bb0*/  MOV R2, 0xbd0 ;  /* 0x00000bd000027802 */ /* 0x000fc40000000f00 */
[----:B012---:R-:W-:Y:S05]  /*0bc0*/  CALL.REL.NOINC `($__internal_6_$__cuda_sm70_shflsync_bfly_p) ;  /* 0x0000034000007944 */ /* 0x007fea0003c00000 */
[----:B01----:R-:W-:Y:S01]  /*0bd0*/  FADD.FTZ R9, R9, R7 ;  /* 0x0000000709097221 */ /* 0x003fe20000010000 */
[----:B------:R-:W-:Y:S01]  /*0be0*/  HFMA2.MMA R7, -RZ, RZ, 0, 1.847743988037109375e-06 ;  /* 0x0000001fff077435 */ /* 0x000fe200000001ff */
[----:B------:R-:W-:Y:S01]  /*0bf0*/  IMAD.MOV.U32 R8, RZ, RZ, 0x4 ;  /* 0x00000004ff087424 */ /* 0x000fe200078e00ff */
[----:B------:R-:W-:Y:S01]  /*0c00*/  MOV R2, 0xc30 ;  /* 0x00000c3000027802 */ /* 0x000fe20000000f00 */
[----:B------:R-:W-:-:S03]  /*0c10*/  IMAD.MOV.U32 R10, RZ, RZ, -0x1 ;  /* 0xffffffffff0a7424 */ /* 0x000fc600078e00ff */
[----:B------:R-:W-:Y:S05]  /*0c20*/  CALL.REL.NOINC `($__internal_6_$__cuda_sm70_shflsync_bfly_p) ;  /* 0x000002e000007944 */ /* 0x000fea0003c00000 */
[----:B01----:R-:W-:Y:S01]  /*0c30*/  FADD.FTZ R9, R9, R7 ;  /* 0x0000000709097221 */ /* 0x003fe20000010000 */
[----:B------:R-:W-:Y:S01]  /*0c40*/  HFMA2.MMA R7, -RZ, RZ, 0, 1.847743988037109375e-06 ;  /* 0x0000001fff077435 */ /* 0x000fe200000001ff */
[----:B------:R-:W-:Y:S01]  /*0c50*/  MOV R8, 0x8 ;  /* 0x0000000800087802 */ /* 0x000fe20000000f00 */
[----:B------:R-:W-:Y:S01]  /*0c60*/  IMAD.MOV.U32 R10, RZ, RZ, -0x1 ;  /* 0xffffffffff0a7424 */ /* 0x000fe200078e00ff */
[----:B------:R-:W-:-:S03]  /*0c70*/  MOV R2, 0xc90 ;  /* 0x00000c9000027802 */ /* 0x000fc60000000f00 */
[----:B------:R-:W-:Y:S05]  /*0c80*/  CALL.REL.NOINC `($__internal_6_$__cuda_sm70_shflsync_bfly_p) ;  /* 0x0000028000007944 */ /* 0x000fea0003c00000 */
[----:B-1----:R-:W-:Y:S01]  /*0c90*/  FADD.FTZ R6, R9, R7 ;  /* 0x0000000709067221 */ /* 0x002fe20000010000 */
[----:B------:R-:W-:Y:S01]  /*0ca0*/  HFMA2.MMA R7, -RZ, RZ, 0, 1.847743988037109375e-06 ;  /* 0x0000001fff077435 */ /* 0x000fe200000001ff */
[----:B0-----:R-:W-:Y:S01]  /*0cb0*/  MOV R8, 0x10 ;  /* 0x0000001000087802 */ /* 0x001fe20000000f00 */
[----:B------:R-:W-:Y:S01]  /*0cc0*/  IMAD.MOV.U32 R10, RZ, RZ, -0x1 ;  /* 0xffffffffff0a7424 */ /* 0x000fe200078e00ff */
[----:B------:R-:W-:-:S02]  /*0cd0*/  MOV R2, 0xd00 ;  /* 0x00000d0000027802 */ /* 0x000fc40000000f00 */
[----:B------:R-:W-:Y:S02]  /*0ce0*/  MOV R9, R6 ;  /* 0x0000000600097202 */ /* 0x000fe40000000f00 */
[----:B------:R-:W-:Y:S05]  /*0cf0*/  CALL.REL.NOINC `($__internal_6_$__cuda_sm70_shflsync_bfly_p) ;  /* 0x0000021000007944 */ /* 0x000fea0003c00000 */
[----:B0-----:R-:W-:Y:S01]  /*0d00*/  HFMA2.MMA R8, -RZ, RZ, 0, 5.9604644775390625e-08 ;  /* 0x00000001ff087435 */ /* 0x001fe200000001ff */
[----:B-1----:R-:W-:Y:S01]  /*0d10*/  MOV R5, R7 ;  /* 0x0000000700057202 */ /* 0x002fe20000000f00 */
[----:B------:R-:W-:Y:S01]  /*0d20*/  IMAD.MOV.U32 R9, RZ, RZ, R4 ;  /* 0x000000ffff097224 */ /* 0x000fe200078e0004 */
[----:B------:R-:W-:Y:S01]  /*0d30*/  MOV R7, 0x1f ;  /* 0x0000001f00077802 */ /* 0x000fe20000000f00 */
[----:B------:R-:W-:Y:S01]  /*0d40*/  IMAD.MOV.U32 R10, RZ, RZ, -0x1 ;  /* 0xffffffffff0a7424 */ /* 0x000fe200078e00ff */
[----:B------:R-:W-:Y:S02]  /*0d50*/  MOV R2, 0xd70 ;  /* 0x00000d7000027802 */ /* 0x000fe40000000f00 */
[----:B------:R-:W-:Y:S05]  /*0d60*/  CALL.REL.NOINC `($__internal_6_$__cuda_sm70_shflsync_bfly_p) ;  /* 0x000001a000007944 */ /* 0x000fea0003c00000 */
[----:B0-----:R-:W-:Y:S01]  /*0d70*/  HFMA2.MMA R8, -RZ, RZ, 0, 1.1920928955078125e-07 ;  /* 0x00000002ff087435 */ /* 0x001fe200000001ff */
[----:B-1----:R-:W-:Y:S01]  /*0d80*/  FADD.FTZ R9, R4, R7 ;  /* 0x0000000704097221 */ /* 0x002fe20000010000 */
[----:B------:R-:W-:Y:S01]  /*0d90*/  MOV R7, 0x1f ;  /* 0x0000001f00077802 */ /* 0x000fe20000000f00 */
[----:B------:R-:W-:Y:S01]  /*0da0*/  IMAD.MOV.U32 R10, RZ, RZ, -0x1 ;  /* 0xffffffffff0a7424 */ /* 0x000fe200078e00ff */
[----:B------:R-:W-:Y:S02]  /*0db0*/  MOV R2, 0xdd0 ;  /* 0x00000dd000027802 */ /* 0x000fe40000000f00 */
[----:B------:R-:W-:Y:S05]  /*0dc0*/  CALL.REL.NOINC `($__internal_6_$__cuda_sm70_shflsync_bfly_p) ;  /* 0x0000014000007944 */ /* 0x000fea0003c00000 */
[----:B0-----:R-:W-:Y:S01]  /*0dd0*/  HFMA2.MMA R8, -RZ, RZ, 0, 2.384185791015625e-07 ;  /* 0x00000004ff087435 */ /* 0x001fe200000001ff */
[----:B-1----:R-:W-:Y:S01]  /*0de0*/  FADD.FTZ R9, R9, R7 ;  /* 0x0000000709097221 */ /* 0x002fe20000010000 */
[----:B------:R-:W-:Y:S01]  /*0df0*/  MOV R7, 0x1f ;  /* 0x0000001f00077802 */ /* 0x000fe20000000f00 */
[----:B------:R-:W-:Y:S01]  /*0e00*/  IMAD.MOV.U32 R10, RZ, RZ, -0x1 ;  /* 0xffffffffff0a7424 */ /* 0x000fe200078e00ff */
[----:B------:R-:W-:-:S02]  /*0e10*/  MOV R2, 0xe30 ;  /* 0x00000e3000027802 */ /* 0x000fc40000000f00 */
[----:B------:R-:W-:Y:S05]  /*0e20*/  CALL.REL.NOINC `($__internal_6_$__cuda_sm70_shflsync_bfly_p) ;  /* 0x000000e000007944 */ /* 0x000fea0003c00000 */
[----:B0-----:R-:W-:Y:S01]  /*0e30*/  HFMA2.MMA R8, -RZ, RZ, 0, 4.76837158203125e-07 ;  /* 0x00000008ff087435 */ /* 0x001fe200000001ff */
[----:B-1----:R-:W-:Y:S01]  /*0e40*/  FADD.FTZ R9, R9, R7 ;  /* 0x0000000709097221 */ /* 0x002fe20000010000 */
[----:B------:R-:W-:Y:S01]  /*0e50*/  MOV R7, 0x1f ;  /* 0x0000001f00077802 */ /* 0x000fe20000000f00 */
[----:B------:R-:W-:Y:S01]  /*0e60*/  IMAD.MOV.U32 R10, RZ, RZ, -0x1 ;  /* 0xffffffffff0a7424 */ /* 0x000fe200078e00ff */
[----:B------:R-:W-:-:S02]  /*0e70*/  MOV R2, 0xe90 ;  /* 0x00000e9000027802 */ /* 0x000fc40000000f00 */
[----:B------:R-:W-:Y:S05]  /*0e80*/  CALL.REL.NOINC `($__internal_6_$__cuda_sm70_shflsync_bfly_p) ;  /* 0x0000008000007944 */ /* 0x000fea0003c00000 */
[----:B0-----:R-:W-:Y:S01]  /*0e90*/  HFMA2.MMA R8, -RZ, RZ, 0, 9.5367431640625e-07 ;  /* 0x00000010ff087435 */ /* 0x001fe200000001ff */
[----:B-1----:R-:W-:Y:S01]  /*0ea0*/  FADD.FTZ R9, R9, R7 ;  /* 0x0000000709097221 */ /* 0x002fe20000010000 */
[----:B------:R-:W-:Y:S01]  /*0eb0*/  MOV R7, 0x1f ;  /* 0x0000001f00077802 */ /* 0x000fe20000000f00 */
[----:B------:R-:W-:Y:S01]  /*0ec0*/  IMAD.MOV.U32 R10, RZ, RZ, -0x1 ;  /* 0xffffffffff0a7424 */ /* 0x000fe200078e00ff */
[----:B------:R-:W-:-:S02]  /*0ed0*/  MOV R2, 0xef0 ;  /* 0x00000ef000027802 */ /* 0x000fc40000000f00 */
[----:B------:R-:W-:Y:S05]  /*0ee0*/  CALL.REL.NOINC `($__internal_6_$__cuda_sm70_shflsync_bfly_p) ;  /* 0x0000002000007944 */ /* 0x000fea0003c00000 */
[----:B-1----:R-:W-:Y:S01]  /*0ef0*/  MOV R4, R7 ;  /* 0x0000000700047202 */ /* 0x002fe20000000f00 */
[----:B0-----:R-:W-:Y:S05]  /*0f00*/  BRA `(.L_x_252) ;  /* 0xfffffa4000007947 */ /* 0x001fea000383ffff */
        .weak           $__internal_6_$__cuda_sm70_shflsync_bfly_p
        .type           $__internal_6_$__cuda_sm70_shflsync_bfly_p,@function
        .size           $__internal_6_$__cuda_sm70_shflsync_bfly_p,(.L_x_3368 - $__internal_6_$__cuda_sm70_shflsync_bfly_p)
$__internal_6_$__cuda_sm70_shflsync_bfly_p:
[----:B------:R-:W-:Y:S01]  /*0f10*/  HFMA2.MMA R3, -RZ, RZ, 0, 0 ;  /* 0x00000000ff037435 */ /* 0x000fe200000001ff */
[----:B------:R-:W-:Y:S04]  /*0f20*/  WARPSYNC R10 ;  /* 0x0000000a00007348 */ /* 0x000fe80003800000 */
[----:B------:R0:W1:Y:S01]  /*0f30*/  SHFL.BFLY PT, R7, R9, R8, R7 ;  /* 0x0c00000809077389 */ /* 0x00006200000e0007 */
[----:B------:R-:W-:Y:S05]  /*0f40*/  RET.REL.NODEC R2 `(_ZN10layer_norm22ln_bwd_finalize_kernelINS_22Kernel_traits_finalizeILj7168E13__nv_bfloat16S2_S2_S2_fjLb0ELj1024ELj4ENS_18Kernel_traits_baseILj7168ES2_S2_S2_S2_fjLj1024EEEEELb0ELb0EEEvNS_9BwdParamsE) ;  /* 0xfffff0b002007950 */ /* 0x000fea0003c3ffff */
.L_x_253:
        /* <DEDUP_REMOVED lines=11> */
.L_x_3368:


//--------------------- .text._ZN10layer_norm40ln_parallel_residual_bwd_finalize_kernelINS_22Kernel_traits_finalizeILj7168E13__nv_bfloat16S2_S2_S2_fjLb0ELj1024ELj4ENS_18Kernel_traits_baseILj7168ES2_S2_S2_S2_fjLj1024EEEEELb0EEEvNS_9BwdParamsE --------------------------
	.section	.text._ZN10layer_norm40ln_parallel_residual_bwd_finalize_kernelINS_22Kernel_traits_finalizeILj7168E13__nv_bfloat16S2_S2_S2_fjLb0ELj1024ELj4ENS_18Kernel_traits_baseILj7168ES2_S2_S2_S2_fjLj1024EEEEELb0EEEvNS_9BwdParamsE,"ax",@progbits
	.sectioninfo	@"SHI_REGISTERS=32"
	.align	128
        .global         _ZN10layer_norm40ln_parallel_residual_bwd_finalize_kernelINS_22Kernel_traits_finalizeILj7168E13__nv_bfloat16S2_S2_S2_fjLb0ELj1024ELj4ENS_18Kernel_traits_baseILj7168ES2_S2_S2_S2_fjLj1024EEEEELb0EEEvNS_9BwdParamsE
        .type           _ZN10layer_norm40ln_parallel_residual_bwd_finalize_kernelINS_22Kernel_traits_finalizeILj7168E13__nv_bfloat16S2_S2_S2_fjLb0ELj1024ELj4ENS_18Kernel_traits_baseILj7168ES2_S2_S2_S2_fjLj1024EEEEELb0EEEvNS_9BwdParamsE,@function
        .size           _ZN10layer_norm40ln_parallel_residual_bwd_finalize_kernelINS_22Kernel_traits_finalizeILj7168E13__nv_bfloat16S2_S2_S2_fjLb0ELj1024ELj4ENS_18Kernel_traits_baseILj7168ES2_S2_S2_S2_fjLj1024EEEEELb0EEEvNS_9BwdParamsE,(.L_x_3369 - _ZN10layer_norm40ln_parallel_residual_bwd_finalize_kernelINS_22Kernel_traits_finalizeILj7168E13__nv_bfloat16S2_S2_S2_fjLb0ELj1024ELj4ENS_18Kernel_traits_baseILj7168ES2_S2_S2_S2_fjLj1024EEEEELb0EEEvNS_9BwdParamsE)
        .other          _ZN10layer_norm40ln_parallel_residual_bwd_finalize_kernelINS_22Kernel_traits_finalizeILj7168E13__nv_bfloat16S2_S2_S2_fjLb0ELj1024ELj4ENS_18Kernel_traits_baseILj7168ES2_S2_S2_S2_fjLj1024EEEEELb0EEEvNS_9BwdParamsE,@"STO_CUDA_ENTRY STV_DEFAULT"
_ZN10layer_norm40ln_parallel_residual_bwd_finalize_kernelINS_22Kernel_traits_finalizeILj7168E13__nv_bfloat16S2_S2_S2_fjLb0ELj1024ELj4ENS_18Kernel_traits_baseILj7168ES2_S2_S2_S2_fjLj1024EEEEELb0EEEvNS_9BwdParamsE:
.text._ZN10layer_norm40ln_parallel_residual_bwd_finalize_kernelINS_22Kernel_traits_finalizeILj7168E13__nv_bfloat16S2_S2_S2_fjLb0ELj1024ELj4ENS_18Kernel_traits_baseILj7168ES2_S2_S2_S2_fjLj1024EEEEELb0EEEvNS_9BwdParamsE:
[----:B------:R-:W-:Y:S02]  /*0000*/  MOV R1, c[0x0][0x28] ;  /* 0x00000a0000017a02 */ /* 0x000fe40000000f00 */
[----:B------:R-:W0:Y:S04]  /*0010*/  S2R R0, SR_TID.X ;  /* 0x0000000000007919 */ /* 0x000e280000002100 */
[----:B------:R-:W1:Y:S01]  /*0020*/  S2R R5, SR_CTAID.X ;  /* 0x0000000000057919 */ /* 0x000e620000002500 */
[----:B0-----:R-:W-:Y:S02]  /*0030*/  LOP3.LUT R2, R0, 0x1f, RZ, 0xc0, !PT ;  /* 0x0000001f00027812 */ /* 0x001fe400078ec0ff */
[----:B-1----:R-:W-:-:S04]  /*0040*/  SHF.L.U32 R3, R5, 0x5, RZ ;  /* 0x0000000505037819 */ /* 0x002fc800000006ff */
        /* <DEDUP_REMOVED lines=11> */
[----:B------:R-:W-:-:S02]  /*0100*/  IADD3 R6, R6, R7, RZ ;  /* 0x0000000706067210 */ /* 0x000fc40007ffe0ff */
[C---:B------:R-:W-:Y:S02]  /*0110*/  ISETP.GT.U32.OR P0, PT, R2.reuse, 0xf, P0 ;  /* 0x0000000f0200780c */ /* 0x040fe40000704470 */
[----:B------:R-:W-:Y:S02]  /*0120*/  LEA R7, R2, R7, 0x5 ;  /* 0x0000000702077211 */ /* 0x000fe400078e28ff */
.L_x_268:
[----:B------:R-:W-:Y:S01]  /*0130*/  ISETP.GE.U32.AND P1, PT, R3, c[0x0][0x160], PT ;  /* 0x0000580003007a0c */ /* 0x000fe20003f26070 */
[----:B------:R-:W-:Y:S01]  /*0140*/  BSSY B0, `(.L_x_254) ;  /* 0x0000095000007945 */ /* 0x000fe20003800000 */
[----:B------:R-:W-:Y:S01]  /*0150*/  HFMA2.MMA R28, -RZ, RZ, 0, 0 ;  /* 0x00000000ff1c7435 */ /* 0x000fe200000001ff */
[----:B------:R-:W-:Y:S01]  /*0160*/  CS2R R24, SRZ ;  /* 0x0000000000187805 */ /* 0x000fe2000001ff00 */
[----:B------:R-:W-:Y:S01]  /*0170*/  ISETP.GE.U32.OR P1, PT, R4, c[0x0][0x168], P1 ;  /* 0x00005a0004007a0c */ /* 0x000fe20000f26470 */
[----:B------:R-:W-:-:S12]  /*0180*/  IMAD.MOV.U32 R23, RZ, RZ, RZ ;  /* 0x000000ffff177224 */ /* 0x000fd800078e00ff */
[----:B------:R-:W-:Y:S05]  /*0190*/  @P1 BRA `(.L_x_255) ;  /* 0x000008f000001947 */ /* 0x000fea0003800000 */
[----:B------:R-:W-:Y:S02]  /*01a0*/  ISETP.GE.U32.AND P2, PT, R3, c[0x0][0x160], PT ;  /* 0x0000580003007a0c */ /* 0x000fe40003f46070 */
[----:B------:R-:W-:-:S11]  /*01b0*/  MOV R11, R3 ;  /* 0x00000003000b7202 */ /* 0x000fd60000000f00 */
[----:B------:R-:W-:Y:S01]  /*01c0*/  @P2 MOV R13, 0x4 ;  /* 0x00000004000d2802 */ /* 0x000fe20000000f00 */
[----:B------:R-:W-:-:S04]  /*01d0*/  @P2 IMAD R12, R11, c[0x0][0x168], R4 ;  /* 0x00005a000b0c2a24 */ /* 0x000fc800078e0204 */
[----:B------:R-:W-:-:S04]  /*01e0*/  @P2 IMAD.WIDE.U32 R16, R12, R13, c[0x0][0x220] ;  /* 0x000088000c102625 */ /* 0x000fc800078e000d */
[CC--:B------:R-:W-:Y:S02]  /*01f0*/  @P2 IMAD.WIDE.U32 R14, R12.reuse, R13.reuse, c[0x0][0x228] ;  /* 0x00008a000c0e2625 */ /* 0x0c0fe400078e000d */
[----:B------:R-:W2:Y:S02]  /*0200*/  @P2 LDG.E R17, [R16.64] ;  /* 0x0000000410112981 */ /* 0x000ea4000c1e1900 */
[CC--:B------:R-:W-:Y:S02]  /*0210*/  @P2 IMAD.WIDE.U32 R8, R12.reuse, R13.reuse, c[0x0][0x238] ;  /* 0x00008e000c082625 */ /* 0x0c0fe400078e000d */
[----:B------:R-:W3:Y:S02]  /*0220*/  @P2 LDG.E R14, [R14.64] ;  /* 0x000000040e0e2981 */ /* 0x000ee4000c1e1900 */
[----:B------:R-:W-:Y:S02]  /*0230*/  @P2 IMAD.WIDE.U32 R12, R12, R13, c[0x0][0x230] ;  /* 0x00008c000c0c2625 */ /* 0x000fe400078e000d */
[----:B------:R-:W4:Y:S04]  /*0240*/  @P2 LDG.E R9, [R8.64] ;  /* 0x0000000408092981 */ /* 0x000f28000c1e1900 */
[----:B------:R-:W5:Y:S01]  /*0250*/  @P2 LDG.E R12, [R12.64] ;  /* 0x000000040c0c2981 */ /* 0x000f62000c1e1900 */
[----:B------:R-:W-:-:S04]  /*0260*/  @P2 IADD3 R11, R11, 0x20, RZ ;  /* 0x000000200b0b2810 */ /* 0x000fc80007ffe0ff */
[C---:B------:R-:W-:Y:S02]  /*0270*/  ISETP.GE.U32.AND P1, PT, R11.reuse, c[0x0][0x160], PT ;  /* 0x000058000b007a0c */ /* 0x040fe40003f26070 */
[----:B------:R-:W-:-:S04]  /*0280*/  IADD3 R10, -R11, c[0x0][0x160], RZ ;  /* 0x000058000b0a7a10 */ /* 0x000fc80007ffe1ff */
[----:B------:R-:W-:Y:S01]  /*0290*/  ISETP.LE.U32.OR P1, PT, R10, 0x60, P1 ;  /* 0x000000600a00780c */ /* 0x000fe20000f23470 */
[----:B------:R-:W-:Y:S01]  /*02a0*/  CS2R R24, SRZ ;  /* 0x0000000000187805 */ /* 0x000fe2000001ff00 */
[----:B------:R-:W-:Y:S01]  /*02b0*/  MOV R23, RZ ;  /* 0x000000ff00177202 */ /* 0x000fe20000000f00 */
[----:B------:R-:W-:Y:S01]  /*02c0*/  IMAD.MOV.U32 R28, RZ, RZ, RZ ;  /* 0x000000ffff1c7224 */ /* 0x000fe200078e00ff */
[----:B------:R-:W-:Y:S03]  /*02d0*/  BSSY B1, `(.L_x_256) ;  /* 0x0000045000017945 */ /* 0x000fe60003800000 */
[----:B--2---:R-:W-:Y:S02]  /*02e0*/  @P2 FADD.FTZ R24, R24, R17 ;  /* 0x0000001118182221 */ /* 0x004fe40000010000 */
[----:B---3--:R-:W-:Y:S02]  /*02f0*/  @P2 FADD.FTZ R23, R23, R14 ;  /* 0x0000000e17172221 */ /* 0x008fe40000010000 */
[----:B----4-:R-:W-:-:S02]  /*0300*/  @P2 FADD.FTZ R28, R28, R9 ;  /* 0x000000091c1c2221 */ /* 0x010fc40000010000 */
[----:B-----5:R-:W-:Y:S01]  /*0310*/  @P2 FADD.FTZ R25, R25, R12 ;  /* 0x0000000c19192221 */ /* 0x020fe20000010000 */
[----:B------:R-:W-:Y:S01]  /*0320*/  PLOP3.LUT P2, PT, P2, PT, PT, 0x8, 0x0 ;  /* 0x000000000000781c */ /* 0x000fe2000174e170 */
[----:B------:R-:W-:Y:S07]  /*0330*/  @P1 BRA `(.L_x_257) ;  /* 0x000003e000001947 */ /* 0x000fee0003800000 */
[----:B------:R-:W-:Y:S02]  /*0340*/  MOV R8, c[0x0][0x160] ;  /* 0x0000580000087a02 */ /* 0x000fe40000000f00 */
[----:B------:R-:W-:Y:S02]  /*0350*/  PLOP3.LUT P2, PT, PT, PT, PT, 0x8, 0x0 ;  /* 0x000000000000781c */ /* 0x000fe40003f4e170 */
[----:B------:R-:W-:Y:S02]  /*0360*/  IADD3 R8, R8, -0x60, RZ ;  /* 0xffffffa008087810 */ /* 0x000fe40007ffe0ff */
.L_x_258:
[----:B------:R-:W-:Y:S01]  /*0370*/  HFMA2.MMA R9, -RZ, RZ, 0, 2.384185791015625e-07 ;  /* 0x00000004ff097435 */ /* 0x000fe200000001ff */
[C---:B------:R-:W-:Y:S01]  /*0380*/  IMAD R20, R11.reuse, c[0x0][0x168], R4 ;  /* 0x00005a000b147a24 */ /* 0x040fe200078e0204 */
[----:B------:R-:W-:-:S05]  /*0390*/  IADD3 R17, R11, 0x20, RZ ;  /* 0x000000200b117810 */ /* 0x000fca0007ffe0ff */
[----:B------:R-:W-:-:S03]  /*03a0*/  IMAD R22, R17, c[0x0][0x168], R4 ;  /* 0x00005a0011167a24 */ /* 0x000fc600078e0204 */
[----:B------:R-:W-:-:S04]  /*03b0*/  IMAD.WIDE.U32 R26, R20, R9, c[0x0][0x228] ;  /* 0x00008a00141a7625 */ /* 0x000fc800078e0009 */
[CC--:B------:R-:W-:Y:S02]  /*03c0*/  IMAD.WIDE.U32 R14, R20.reuse, R9.reuse, c[0x0][0x220] ;  /* 0x00008800140e7625 */ /* 0x0c0fe400078e0009 */
[----:B------:R0:W2:Y:S02]  /*03d0*/  LDG.E R26, [R26.64] ;  /* 0x000000041a1a7981 */ /* 0x0000a4000c1e1900 */
[-C--:B------:R-:W-:Y:S02]  /*03e0*/  IMAD.WIDE.U32 R12, R20, R9.reuse, c[0x0][0x230] ;  /* 0x00008c00140c7625 */ /* 0x080fe400078e0009 */
[----:B------:R1:W3:Y:S02]  /*03f0*/  LDG.E R19, [R14.64] ;  /* 0x000000040e137981 */ /* 0x0002e4000c1e1900 */
[-C--:B------:R-:W-:Y:S02]  /*0400*/  IMAD.WIDE.U32 R16, R22, R9.reuse, c[0x0][0x220] ;  /* 0x0000880016107625 */ /* 0x080fe400078e0009 */
[----:B------:R4:W5:Y:S02]  /*0410*/  LDG.E R18, [R12.64] ;  /* 0x000000040c127981 */ /* 0x000964000c1e1900 */
[----:B------:R-:W-:-:S02]  /*0420*/  IMAD.WIDE.U32 R20, R20, R9, c[0x0][0x238] ;  /* 0x00008e0014147625 */ /* 0x000fc400078e0009 */
[----:B------:R4:W5:Y:S04]  /*0430*/  LDG.E R29, [R16.64] ;  /* 0x00000004101d7981 */ /* 0x000968000c1e1900 */
[----:B------:R4:W5:Y:S01]  /*0440*/  LDG.E R21, [R20.64] ;  /* 0x0000000414157981 */ /* 0x000962000c1e1900 */
[C---:B------:R-:W-:Y:S01]  /*0450*/  IADD3 R10, R11.reuse, 0x40, RZ ;  /* 0x000000400b0a7810 */ /* 0x040fe20007ffe0ff */
[----:B-1----:R-:W-:Y:S01]  /*0460*/  IMAD.WIDE.U32 R14, R22, R9, c[0x0][0x228] ;  /* 0x00008a00160e7625 */ /* 0x002fe200078e0009 */
[----:B0-----:R-:W-:-:S03]  /*0470*/  IADD3 R27, R11, 0x60, RZ ;  /* 0x000000600b1b7810 */ /* 0x001fc60007ffe0ff */
[----:B----4-:R-:W-:Y:S02]  /*0480*/  IMAD R20, R10, c[0x0][0x168], R4 ;  /* 0x00005a000a147a24 */ /* 0x010fe400078e0204 */
[----:B------:R0:W4:Y:S02]  /*0490*/  LDG.E R10, [R14.64] ;  /* 0x000000040e0a7981 */ /* 0x000124000c1e1900 */
[----:B------:R-:W-:-:S04]  /*04a0*/  IMAD.WIDE.U32 R16, R20, R9, c[0x0][0x220] ;  /* 0x0000880014107625 */ /* 0x000fc800078e0009 */
[----:B------:R-:W-:-:S04]  /*04b0*/  IMAD.WIDE.U32 R12, R22, R9, c[0x0][0x230] ;  /* 0x00008c00160c7625 */ /* 0x000fc800078e0009 */
[-C--:B0-----:R-:W-:Y:S02]  /*04c0*/  IMAD.WIDE.U32 R14, R22, R9.reuse, c[0x0][0x238] ;  /* 0x00008e00160e7625 */ /* 0x081fe400078e0009 */
[----:B------:R3:W4:Y:S04]  /*04d0*/  LDG.E R22, [R16.64] ;  /* 0x0000000410167981 */ /* 0x000728000c1e1900 */
[----:B------:R0:W4:Y:S04]  /*04e0*/  LDG.E R12, [R12.64] ;  /* 0x000000040c0c7981 */ /* 0x000128000c1e1900 */
[----:B0-----:R0:W4:Y:S02]  /*04f0*/  LDG.E R13, [R14.64] ;  /* 0x000000040e0d7981 */ /* 0x001124000c1e1900 */
[----:B0-----:R-:W-:-:S04]  /*0500*/  IMAD.WIDE.U32 R14, R20, R9, c[0x0][0x228] ;  /* 0x00008a00140e7625 */ /* 0x001fc800078e0009 */
[----:B--2---:R-:W-:Y:S02]  /*0510*/  FADD.FTZ R23, R26, R23 ;  /* 0x000000171a177221 */ /* 0x004fe40000010000 */
[----:B------:R-:W-:Y:S02]  /*0520*/  IMAD R26, R27, c[0x0][0x168], R4 ;  /* 0x00005a001b1a7a24 */ /* 0x000fe400078e0204 */
[----:B---3--:R-:W-:Y:S02]  /*0530*/  FADD.FTZ R16, R19, R24 ;  /* 0x0000001813107221 */ /* 0x008fe40000010000 */
[----:B------:R0:W2:Y:S01]  /*0540*/  LDG.E R24, [R14.64] ;  /* 0x000000040e187981 */ /* 0x0000a2000c1e1900 */
[----:B-----5:R-:W-:Y:S02]  /*0550*/  FADD.FTZ R25, R18, R25 ;  /* 0x0000001912197221 */ /* 0x020fe40000010000 */
[----:B------:R-:W-:-:S04]  /*0560*/  IMAD.WIDE.U32 R18, R20, R9, c[0x0][0x230] ;  /* 0x00008c0014127625 */ /* 0x000fc800078e0009 */
[----:B------:R-:W-:Y:S01]  /*0570*/  FADD.FTZ R29, R16, R29 ;  /* 0x0000001d101d7221 */ /* 0x000fe20000010000 */
[----:B------:R1:W3:Y:S01]  /*0580*/  LDG.E R27, [R18.64] ;  /* 0x00000004121b7981 */ /* 0x0002e2000c1e1900 */
[----:B------:R-:W-:-:S04]  /*0590*/  IMAD.WIDE.U32 R16, R26, R9, c[0x0][0x228] ;  /* 0x00008a001a107625 */ /* 0x000fc800078e0009 */
[----:B------:R-:W-:Y:S02]  /*05a0*/  FADD.FTZ R28, R21, R28 ;  /* 0x0000001c151c7221 */ /* 0x000fe40000010000 */
[-C--:B------:R-:W-:Y:S01]  /*05b0*/  IMAD.WIDE.U32 R20, R20, R9.reuse, c[0x0][0x238] ;  /* 0x00008e0014147625 */ /* 0x080fe200078e0009 */
[----:B------:R5:W3:Y:S03]  /*05c0*/  LDG.E R16, [R16.64] ;  /* 0x0000000410107981 */ /* 0x000ae6000c1e1900 */
[CC--:B-1----:R-:W-:Y:S02]  /*05d0*/  IMAD.WIDE.U32 R18, R26.reuse, R9.reuse, c[0x0][0x230] ;  /* 0x00008c001a127625 */ /* 0x0c2fe400078e0009 */
[----:B------:R-:W3:Y:S02]  /*05e0*/  LDG.E R20, [R20.64] ;  /* 0x0000000414147981 */ /* 0x000ee4000c1e1900 */
[----:B0-----:R-:W-:-:S02]  /*05f0*/  IMAD.WIDE.U32 R14, R26, R9, c[0x0][0x220] ;  /* 0x000088001a0e7625 */ /* 0x001fc400078e0009 */
[----:B-----5:R0:W5:Y:S04]  /*0600*/  LDG.E R17, [R18.64] ;  /* 0x0000000412117981 */ /* 0x020168000c1e1900 */
[----:B------:R-:W5:Y:S01]  /*0610*/  LDG.E R14, [R14.64] ;  /* 0x000000040e0e7981 */ /* 0x000f62000c1e1900 */
[----:B0-----:R-:W-:-:S05]  /*0620*/  IMAD.WIDE.U32 R18, R26, R9, c[0x0][0x238] ;  /* 0x00008e001a127625 */ /* 0x001fca00078e0009 */
[----:B------:R-:W5:Y:S01]  /*0630*/  LDG.E R9, [R18.64] ;  /* 0x0000000412097981 */ /* 0x000f62000c1e1900 */
[----:B------:R-:W-:-:S04]  /*0640*/  IADD3 R11, R11, 0x80, RZ ;  /* 0x000000800b0b7810 */ /* 0x000fc80007ffe0ff */
[----:B------:R-:W-:Y:S01]  /*0650*/  ISETP.GE.U32.AND P1, PT, R11, R8, PT ;  /* 0x000000080b00720c */ /* 0x000fe20003f26070 */
[----:B----4-:R-:W-:Y:S02]  /*0660*/  FADD.FTZ R23, R23, R10 ;  /* 0x0000000a17177221 */ /* 0x010fe40000010000 */
[----:B------:R-:W-:Y:S02]  /*0670*/  FADD.FTZ R12, R25, R12 ;  /* 0x0000000c190c7221 */ /* 0x000fe40000010000 */
[----:B------:R-:W-:Y:S02]  /*0680*/  FADD.FTZ R13, R28, R13 ;  /* 0x0000000d1c0d7221 */ /* 0x000fe40000010000 */
[----:B------:R-:W-:Y:S02]  /*0690*/  FADD.FTZ R29, R29, R22 ;  /* 0x000000161d1d7221 */ /* 0x000fe40000010000 */
[----:B--2---:R-:W-:Y:S02]  /*06a0*/  FADD.FTZ R23, R23, R24 ;  /* 0x0000001817177221 */ /* 0x004fe40000010000 */
[----:B---3--:R-:W-:-:S02]  /*06b0*/  FADD.FTZ R12, R12, R27 ;  /* 0x0000001b0c0c7221 */ /* 0x008fc40000010000 */
[----:B------:R-:W-:Y:S02]  /*06c0*/  FADD.FTZ R23, R23, R16 ;  /* 0x0000001017177221 */ /* 0x000fe40000010000 */
[----:B------:R-:W-:Y:S02]  /*06d0*/  FADD.FTZ R20, R13, R20 ;  /* 0x000000140d147221 */ /* 0x000fe40000010000 */
[----:B-----5:R-:W-:Y:S02]  /*06e0*/  FADD.FTZ R25, R12, R17 ;  /* 0x000000110c197221 */ /* 0x020fe40000010000 */
[----:B------:R-:W-:Y:S02]  /*06f0*/  FADD.FTZ R24, R29, R14 ;  /* 0x0000000e1d187221 */ /* 0x000fe40000010000 */
[----:B------:R-:W-:Y:S01]  /*0700*/  FADD.FTZ R28, R20, R9 ;  /* 0x00000009141c7221 */ /* 0x000fe20000010000 */
[----:B------:R-:W-:Y:S05]  /*0710*/  @!P1 BRA `(.L_x_258) ;  /* 0xfffffc5000009947 */ /* 0x000fea000383ffff */
.L_x_257:
[----:B------:R-:W-:Y:S05]  /*0720*/  BSYNC B1 ;  /* 0x0000000000017941 */ /* 0x000fea0003800000 */
.L_x_256:
[C---:B------:R-:W-:Y:S01]  /*0730*/  ISETP.GE.U32.AND P1, PT, R11.reuse, c[0x0][0x160], PT ;  /* 0x000058000b007a0c */ /* 0x040fe20003f26070 */
[----:B------:R-:W-:Y:S01]  /*0740*/  BSSY B1, `(.L_x_259) ;  /* 0x0000022000017945 */ /* 0x000fe20003800000 */
[----:B------:R-:W-:-:S04]  /*0750*/  IADD3 R8, -R11, c[0x0][0x160], RZ ;  /* 0x000058000b087a10 */ /* 0x000fc80007ffe1ff */
[----:B------:R-:W-:-:S13]  /*0760*/  ISETP.LE.U32.OR P1, PT, R8, 0x20, P1 ;  /* 0x000000200800780c */ /* 0x000fda0000f23470 */
[----:B------:R-:W-:Y:S05]  /*0770*/  @P1 BRA `(.L_x_260) ;  /* 0x000001e000001947 */ /* 0x000fea0003800000 */
[----:B------:R-:W-:Y:S01]  /*0780*/  MOV R20, 0x4 ;  /* 0x0000000400147802 */ /* 0x000fe20000000f00 */
[C---:B------:R-:W-:Y:S01]  /*0790*/  IMAD R13, R11.reuse, c[0x0][0x168], R4 ;  /* 0x00005a000b0d7a24 */ /* 0x040fe200078e0204 */
[----:B------:R-:W-:-:S03]  /*07a0*/  IADD3 R21, R11, 0x20, RZ ;  /* 0x000000200b157810 */ /* 0x000fc60007ffe0ff */
[----:B------:R-:W-:-:S04]  /*07b0*/  IMAD.WIDE.U32 R8, R13, R20, c[0x0][0x230] ;  /* 0x00008c000d087625 */ /* 0x000fc800078e0014 */
[CC--:B------:R-:W-:Y:S01]  /*07c0*/  IMAD.WIDE.U32 R16, R13.reuse, R20.reuse, c[0x0][0x220] ;  /* 0x000088000d107625 */ /* 0x0c0fe200078e0014 */
[----:B------:R0:W2:Y:S03]  /*07d0*/  LDG.E R10, [R8.64] ;  /* 0x00000004080a7981 */ /* 0x0000a6000c1e1900 */
[-C--:B------:R-:W-:Y:S02]  /*07e0*/  IMAD.WIDE.U32 R14, R13, R20.reuse, c[0x0][0x228] ;  /* 0x00008a000d0e7625 */ /* 0x080fe400078e0014 */
[----:B------:R-:W3:Y:S02]  /*07f0*/  LDG.E R17, [R16.64] ;  /* 0x0000000410117981 */ /* 0x000ee4000c1e1900 */
[----:B------:R-:W-:Y:S02]  /*0800*/  IMAD R21, R21, c[0x0][0x168], R4 ;  /* 0x00005a0015157a24 */ /* 0x000fe400078e0204 */
[-C--:B------:R-:W-:Y:S01]  /*0810*/  IMAD.WIDE.U32 R12, R13, R20.reuse, c[0x0][0x238] ;  /* 0x00008e000d0c7625 */ /* 0x080fe200078e0014 */
[----:B------:R-:W4:Y:S03]  /*0820*/  LDG.E R14, [R14.64] ;  /* 0x000000040e0e7981 */ /* 0x000f26000c1e1900 */
[----:B0-----:R-:W-:-:S02]  /*0830*/  IMAD.WIDE.U32 R8, R21, R20, c[0x0][0x220] ;  /* 0x0000880015087625 */ /* 0x001fc400078e0014 */
[----:B------:R-:W5:Y:S02]  /*0840*/  LDG.E R13, [R12.64] ;  /* 0x000000040c0d7981 */ /* 0x000f64000c1e1900 */
[CC--:B------:R-:W-:Y:S02]  /*0850*/  IMAD.WIDE.U32 R26, R21.reuse, R20.reuse, c[0x0][0x228] ;  /* 0x00008a00151a7625 */ /* 0x0c0fe400078e0014 */
[----:B------:R-:W5:Y:S02]  /*0860*/  LDG.E R22, [R8.64] ;  /* 0x0000000408167981 */ /* 0x000f64000c1e1900 */
[CC--:B------:R-:W-:Y:S02]  /*0870*/  IMAD.WIDE.U32 R18, R21.reuse, R20.reuse, c[0x0][0x230] ;  /* 0x00008c0015127625 */ /* 0x0c0fe400078e0014 */
[----:B------:R-:W5:Y:S02]  /*0880*/  LDG.E R27, [R26.64] ;  /* 0x000000041a1b7981 */ /* 0x000f64000c1e1900 */
[----:B------:R-:W-:-:S02]  /*0890*/  IMAD.WIDE.U32 R20, R21, R20, c[0x0][0x238] ;  /* 0x00008e0015147625 */ /* 0x000fc400078e0014 */
[----:B------:R-:W5:Y:S04]  /*08a0*/  LDG.E R19, [R18.64] ;  /* 0x0000000412137981 */ /* 0x000f68000c1e1900 */
[----:B------:R-:W5:Y:S01]  /*08b0*/  LDG.E R20, [R20.64] ;  /* 0x0000000414147981 */ /* 0x000f62000c1e1900 */
[----:B------:R-:W-:Y:S02]  /*08c0*/  PLOP3.LUT P2, PT, PT, PT, PT, 0x8, 0x0 ;  /* 0x000000000000781c */ /* 0x000fe40003f4e170 */
[----:B------:R-:W-:Y:S01]  /*08d0*/  IADD3 R11, R11, 0x40, RZ ;  /* 0x000000400b0b7810 */ /* 0x000fe20007ffe0ff */
[----:B--2---:R-:W-:Y:S02]  /*08e0*/  FADD.FTZ R10, R25, R10 ;  /* 0x0000000a190a7221 */ /* 0x004fe40000010000 */
[----:B---3--:R-:W-:-:S02]  /*08f0*/  FADD.FTZ R17, R24, R17 ;  /* 0x0000001118117221 */ /* 0x008fc40000010000 */
[----:B----4-:R-:W-:Y:S02]  /*0900*/  FADD.FTZ R14, R23, R14 ;  /* 0x0000000e170e7221 */ /* 0x010fe40000010000 */
[----:B-----5:R-:W-:Y:S02]  /*0910*/  FADD.FTZ R13, R28, R13 ;  /* 0x0000000d1c0d7221 */ /* 0x020fe40000010000 */
[----:B------:R-:W-:Y:S02]  /*0920*/  FADD.FTZ R24, R17, R22 ;  /* 0x0000001611187221 */ /* 0x000fe40000010000 */
[----:B------:R-:W-:Y:S02]  /*0930*/  FADD.FTZ R23, R14, R27 ;  /* 0x0000001b0e177221 */ /* 0x000fe40000010000 */
[----:B------:R-:W-:Y:S02]  /*0940*/  FADD.FTZ R25, R10, R19 ;  /* 0x000000130a197221 */ /* 0x000fe40000010000 */
[----:B------:R-:W-:-:S02]  /*0950*/  FADD.FTZ R28, R13, R20 ;  /* 0x000000140d1c7221 */ /* 0x000fc40000010000 */
.L_x_260:
[----:B------:R-:W-:Y:S05]  /*0960*/  BSYNC B1 ;  /* 0x0000000000017941 */ /* 0x000fea0003800000 */
.L_x_259:
[----:B------:R-:W-:Y:S01]  /*0970*/  ISETP.LT.U32.OR P2, PT, R11, c[0x0][0x160], P2 ;  /* 0x000058000b007a0c */ /* 0x000fe20001741470 */
[----:B------:R-:W-:-:S12]  /*0980*/  BSSY B1, `(.L_x_255) ;  /* 0x0000010000017945 */ /* 0x000fd80003800000 */
[----:B------:R-:W-:Y:S05]  /*0990*/  @!P2 BRA `(.L_x_261) ;  /* 0x000000e00000a947 */ /* 0x000fea0003800000 */
[----:B------:R-:W-:Y:S02]  /*09a0*/  IMAD.MOV.U32 R13, RZ, RZ, 0x4 ;  /* 0x00000004ff0d7424 */ /* 0x000fe400078e00ff */
[----:B------:R-:W-:-:S04]  /*09b0*/  IMAD R12, R11, c[0x0][0x168], R4 ;  /* 0x00005a000b0c7a24 */ /* 0x000fc800078e0204 */
[----:B------:R-:W-:-:S04]  /*09c0*/  IMAD.WIDE.U32 R14, R12, R13, c[0x0][0x220] ;  /* 0x000088000c0e7625 */ /* 0x000fc800078e000d */
[CC--:B------:R-:W-:Y:S02]  /*09d0*/  IMAD.WIDE.U32 R8, R12.reuse, R13.reuse, c[0x0][0x228] ;  /* 0x00008a000c087625 */ /* 0x0c0fe400078e000d */
[----:B------:R-:W2:Y:S02]  /*09e0*/  LDG.E R15, [R14.64] ;  /* 0x000000040e0f7981 */ /* 0x000ea4000c1e1900 */
[CC--:B------:R-:W-:Y:S02]  /*09f0*/  IMAD.WIDE.U32 R10, R12.reuse, R13.reuse, c[0x0][0x238] ;  /* 0x00008e000c0a7625 */ /* 0x0c0fe400078e000d */
[----:B------:R-:W3:Y:S02]  /*0a00*/  LDG.E R8, [R8.64] ;  /* 0x0000000408087981 */ /* 0x000ee4000c1e1900 */
[----:B------:R-:W-:Y:S02]  /*0a10*/  IMAD.WIDE.U32 R12, R12, R13, c[0x0][0x230] ;  /* 0x00008c000c0c7625 */ /* 0x000fe400078e000d */
[----:B------:R-:W4:Y:S04]  /*0a20*/  LDG.E R11, [R10.64] ;  /* 0x000000040a0b7981 */ /* 0x000f28000c1e1900 */
[----:B------:R-:W5:Y:S01]  /*0a30*/  LDG.E R12, [R12.64] ;  /* 0x000000040c0c7981 */ /* 0x000f62000c1e1900 */
[----:B--2---:R-:W-:-:S02]  /*0a40*/  FADD.FTZ R24, R24, R15 ;  /* 0x0000000f18187221 */ /* 0x004fc40000010000 */
[----:B---3--:R-:W-:Y:S02]  /*0a50*/  FADD.FTZ R23, R23, R8 ;  /* 0x0000000817177221 */ /* 0x008fe40000010000 */
[----:B----4-:R-:W-:Y:S02]  /*0a60*/  FADD.FTZ R28, R28, R11 ;  /* 0x0000000b1c1c7221 */ /* 0x010fe40000010000 */
[----:B-----5:R-:W-:Y:S02]  /*0a70*/  FADD.FTZ R25, R25, R12 ;  /* 0x0000000c19197221 */ /* 0x020fe40000010000 */
.L_x_261:
[----:B------:R-:W-:Y:S05]  /*0a80*/  BSYNC B1 ;  /* 0x0000000000017941 */ /* 0x000fea0003800000 */
.L_x_255:
[----:B------:R-:W-:Y:S05]  /*0a90*/  BSYNC B0 ;  /* 0x0000000000007941 */ /* 0x000fea0003800000 */
.L_x_254:
[----:B------:R-:W-:Y:S01]  /*0aa0*/  ISETP.GT.U32.AND P1, PT, R0, 0x3ff, PT ;  /* 0x000003ff0000780c */ /* 0x000fe20003f24070 */
[----:B------:R0:W-:Y:S01]  /*0ab0*/  STS [R6.X4], R23 ;  /* 0x0000001706007388 */ /* 0x0001e20000004800 */
[----:B------:R-:W-:Y:S03]  /*0ac0*/  WARPSYNC 0xffffffff ;  /* 0xffffffff00007948 */ /* 0x000fe60003800000 */
[----:B------:R0:W-:Y:S04]  /*0ad0*/  STS [R6.X4+0x1000], R24 ;  /* 0x0010001806007388 */ /* 0x0001e80000004800 */
[----:B------:R0:W-:Y:S04]  /*0ae0*/  STS [R6.X4+0x2000], R28 ;  /* 0x0020001c06007388 */ /* 0x0001e80000004800 */
[----:B------:R0:W-:Y:S04]  /*0af0*/  STS [R6.X4+0x3000], R25 ;  /* 0x0030001906007388 */ /* 0x0001e80000004800 */
[----:B------:R-:W-:Y:S06]  /*0b00*/  BAR.SYNC.DEFER_BLOCKING 0x0 ;  /* 0x0000000000007b1d */ /* 0x000fec0000010000 */
[----:B------:R-:W-:Y:S05]  /*0b10*/  @P1 BRA `(.L_x_262) ;  /* 0x0000035000001947 */ /* 0x000fea0003800000 */
[----:B0-----:R0:W1:Y:S04]  /*0b20*/  LDS R13, [R7.X4] ;  /* 0x00000000070d7984 */ /* 0x0010680000004800 */
[----:B------:R0:W2:Y:S04]  /*0b30*/  LDS R11, [R7.X4+0x3000] ;  /* 0x00300000070b7984 */ /* 0x0000a80000004800 */
[----:B------:R0:W3:Y:S04]  /*0b40*/  LDS R10, [R7.X4+0x2000] ;  /* 0x00200000070a7984 */ /* 0x0000e80000004800 */
[----:B------:R0:W4:Y:S01]  /*0b50*/  LDS R12, [R7.X4+0x1000] ;  /* 0x00100000070c7984 */ /* 0x0001220000004800 */
[----:B------:R-:W-:Y:S05]  /*0b60*/  BRA.DIV ~URZ, `(.L_x_263) ;  /* 0x000005027f007947 */ /* 0x000fea000b800000 */
[----:B----4-:R4:W0:Y:S02]  /*0b70*/  SHFL.BFLY PT, R14, R12, 0x1, 0x1f ;  /* 0x0c201f000c0e7f89 */ /* 0x01082400000e0000 */
.L_x_269:
[----:B0---4-:R-:W-:Y:S01]  /*0b80*/  FADD.FTZ R12, R12, R14 ;  /* 0x0000000e0c0c7221 */ /* 0x011fe20000010000 */
[----:B------:R-:W-:Y:S05]  /*0b90*/  BRA.DIV ~URZ, `(.L_x_264) ;  /* 0x000005427f007947 */ /* 0x000fea000b800000 */
[----:B--2---:R-:W0:Y:S04]  /*0ba0*/  SHFL.BFLY PT, R16, R11, 0x1, 0x1f ;  /* 0x0c201f000b107f89 */ /* 0x004e2800000e0000 */
[----:B-1----:R-:W1:Y:S04]  /*0bb0*/  SHFL.BFLY PT, R8, R13, 0x1, 0x1f ;  /* 0x0c201f000d087f89 */ /* 0x002e6800000e0000 */
[----:B---3--:R-:W2:Y:S01]  /*0bc0*/  SHFL.BFLY PT, R9, R10, 0x1, 0x1f ;  /* 0x0c201f000a097f89 */ /* 0x008ea200000e0000 */
[----:B0-----:R-:W-:-:S02]  /*0bd0*/  FADD.FTZ R16, R11, R16 ;  /* 0x000000100b107221 */ /* 0x001fc40000010000 */
[----:B-1----:R-:W-:-:S03]  /*0be0*/  FADD.FTZ R14, R13, R8 ;  /* 0x000000080d0e7221 */ /* 0x002fc60000010000 */
[----:B------:R-:W0:Y:S01]  /*0bf0*/  SHFL.BFLY PT, R17, R16, 0x2, 0x1f ;  /* 0x0c401f0010117f89 */ /* 0x000e2200000e0000 */
[----:B--2---:R-:W-:-:S03]  /*0c00*/  FADD.FTZ R19, R10, R9 ;  /* 0x000000090a137221 */ /* 0x004fc60000010000 */
[----:B------:R-:W1:Y:S04]  /*0c10*/  SHFL.BFLY PT, R15, R14, 0x2, 0x1f ;  /* 0x0c401f000e0f7f89 */ /* 0x000e6800000e0000 */
[----:B------:R-:W2:Y:S04]  /*0c20*/  SHFL.BFLY PT, R9, R12, 0x2, 0x1f ;  /* 0x0c401f000c097f89 */ /* 0x000ea800000e0000 */
[----:B------:R-:W3:Y:S01]  /*0c30*/  SHFL.BFLY PT, R8, R19, 0x2, 0x1f ;  /* 0x0c401f0013087f89 */ /* 0x000ee200000e0000 */
[----:B0-----:R-:W-:Y:S02]  /*0c40*/  FADD.FTZ R17, R16, R17 ;  /* 0x0000001110117221 */ /* 0x001fe40000010000 */
[----:B-1----:R-:W-:-:S03]  /*0c50*/  FADD.FTZ R15, R14, R15 ;  /* 0x0000000f0e0f7221 */ /* 0x002fc60000010000 */
[----:B------:R-:W0:Y:S01]  /*0c60*/  SHFL.BFLY PT, R18, R17, 0x4, 0x1f ;  /* 0x0c801f0011127f89 */ /* 0x000e2200000e0000 */
[----:B--2---:R-:W-:-:S03]  /*0c70*/  FADD.FTZ R9, R12, R9 ;  /* 0x000000090c097221 */ /* 0x004fc60000010000 */
[----:B------:R-:W1:Y:S01]  /*0c80*/  SHFL.BFLY PT, R10, R15, 0x4, 0x1f ;  /* 0x0c801f000f0a7f89 */ /* 0x000e6200000e0000 */
[----:B---3--:R-:W-:-:S03]  /*0c90*/  FADD.FTZ R20, R19, R8 ;  /* 0x0000000813147221 */ /* 0x008fc60000010000 */
[----:B------:R-:W2:Y:S04]  /*0ca0*/  SHFL.BFLY PT, R8, R9, 0x4, 0x1f ;  /* 0x0c801f0009087f89 */ /* 0x000ea800000e0000 */
[----:B------:R-:W3:Y:S01]  /*0cb0*/  SHFL.BFLY PT, R11, R20, 0x4, 0x1f ;  /* 0x0c801f00140b7f89 */ /* 0x000ee200000e0000 */
[----:B0-----:R-:W-:Y:S02]  /*0cc0*/  FADD.FTZ R14, R17, R18 ;  /* 0x00000012110e7221 */ /* 0x001fe40000010000 */
[----:B-1----:R-:W-:-:S03]  /*0cd0*/  FADD.FTZ R10, R15, R10 ;  /* 0x0000000a0f0a7221 */ /* 0x002fc60000010000 */
[----:B------:R-:W-:Y:S01]  /*0ce0*/  SHFL.BFLY PT, R19, R14, 0x8, 0x1f ;  /* 0x0d001f000e137f89 */ /* 0x000fe200000e0000 */
[----:B--2---:R-:W-:-:S03]  /*0cf0*/  FADD.FTZ R8, R9, R8 ;  /* 0x0000000809087221 */ /* 0x004fc60000010000 */
[----:B------:R-:W0:Y:S01]  /*0d00*/  SHFL.BFLY PT, R13, R10, 0x8, 0x1f ;  /* 0x0d001f000a0d7f89 */ /* 0x000e2200000e0000 */
[----:B---3--:R-:W-:-:S03]  /*0d10*/  FADD.FTZ R16, R20, R11 ;  /* 0x0000000b14107221 */ /* 0x008fc60000010000 */
[----:B------:R-:W1:Y:S04]  /*0d20*/  SHFL.BFLY PT, R11, R8, 0x8, 0x1f ;  /* 0x0d001f00080b7f89 */ /* 0x000e6800000e0000 */
[----:B------:R-:W2:Y:S01]  /*0d30*/  SHFL.BFLY PT, R9, R16, 0x8, 0x1f ;  /* 0x0d001f0010097f89 */ /* 0x000ea200000e0000 */
[----:B0-----:R-:W-:Y:S02]  /*0d40*/  FADD.FTZ R13, R10, R13 ;  /* 0x0000000d0a0d7221 */ /* 0x001fe40000010000 */
[----:B-1----:R-:W-:-:S03]  /*0d50*/  FADD.FTZ R12, R8, R11 ;  /* 0x0000000b080c7221 */ /* 0x002fc60000010000 */
[----:B------:R0:W1:Y:S01]  /*0d60*/  SHFL.BFLY PT, R18, R13, 0x10, 0x1f ;  /* 0x0e001f000d127f89 */ /* 0x00006200000e0000 */
[----:B------:R-:W-:Y:S02]  /*0d70*/  FADD.FTZ R11, R14, R19 ;  /* 0x000000130e0b7221 */ /* 0x000fe40000010000 */
[----:B--2---:R-:W-:Y:S01]  /*0d80*/  FADD.FTZ R19, R16, R9 ;  /* 0x0000000910137221 */ /* 0x004fe20000010000 */
[----:B------:R0:W2:Y:S04]  /*0d90*/  SHFL.BFLY PT, R15, R12, 0x10, 0x1f ;  /* 0x0e001f000c0f7f89 */ /* 0x0000a800000e0000 */
[----:B------:R0:W3:Y:S04]  /*0da0*/  SHFL.BFLY PT, R20, R11, 0x10, 0x1f ;  /* 0x0e001f000b147f89 */ /* 0x0000e800000e0000 */
[----:B------:R0:W4:Y:S02]  /*0db0*/  SHFL.BFLY PT, R8, R19, 0x10, 0x1f ;  /* 0x0e001f0013087f89 */ /* 0x00012400000e0000 */
.L_x_270:
[----:B------:R-:W-:Y:S01]  /*0dc0*/  ISETP.NE.AND P1, PT, R2, RZ, PT ;  /* 0x000000ff0200720c */ /* 0x000fe20003f25270 */
[----:B-1----:R-:W-:-:S02]  /*0dd0*/  FADD.FTZ R18, R18, R13 ;  /* 0x0000000d12127221 */ /* 0x002fc40000010000 */
[----:B0-2---:R-:W-:Y:S02]  /*0de0*/  FADD.FTZ R12, R15, R12 ;  /* 0x0000000c0f0c7221 */ /* 0x005fe40000010000 */
[----:B----4-:R-:W-:Y:S02]  /*0df0*/  FADD.FTZ R8, R8, R19 ;  /* 0x0000001308087221 */ /* 0x010fe40000010000 */
[----:B---3--:R-:W-:-:S06]  /*0e00*/  FADD.FTZ R20, R20, R11 ;  /* 0x0000000b14147221 */ /* 0x008fcc0000010000 */
[----:B------:R-:W-:-:S04]  /*0e10*/  @!P1 SHF.R.U32.HI R9, RZ, 0x3, R0 ;  /* 0x00000003ff099819 */ /* 0x000fc80000011600 */
[----:B------:R-:W-:-:S05]  /*0e20*/  @!P1 LOP3.LUT R9, R9, 0x1ffffffc, RZ, 0xc0, !PT ;  /* 0x1ffffffc09099812 */ /* 0x000fca00078ec0ff */
[----:B------:R0:W-:Y:S04]  /*0e30*/  @!P1 STS [R9+0x4000], R18 ;  /* 0x0040001209009388 */ /* 0x0001e80000000800 */
[----:B------:R0:W-:Y:S04]  /*0e40*/  @!P1 STS [R9+0x4080], R12 ;  /* 0x0040800c09009388 */ /* 0x0001e80000000800 */
[----:B------:R0:W-:Y:S04]  /*0e50*/  @!P1 STS [R9+0x4100], R8 ;  /* 0x0041000809009388 */ /* 0x0001e80000000800 */
[----:B------:R0:W-:Y:S02]  /*0e60*/  @!P1 STS [R9+0x4180], R20 ;  /* 0x0041801409009388 */ /* 0x0001e40000000800 */
.L_x_262:
[----:B0-----:R-:W-:Y:S01]  /*0e70*/  SHF.L.U32 R8, R5, 0x1, RZ ;  /* 0x0000000105087819 */ /* 0x001fe200000006ff */
[----:B------:R-:W-:Y:S01]  /*0e80*/  WARPSYNC 0xffffffff ;  /* 0xffffffff00007948 */ /* 0x000fe20003800000 */
[----:B------:R-:W-:Y:S02]  /*0e90*/  BAR.SYNC.DEFER_BLOCKING 0x0 ;  /* 0x0000000000007b1d */ /* 0x000fe40000010000 */
[----:B------:R-:W-:-:S04]  /*0ea0*/  ISETP.GE.U32.OR P1, PT, R8, c[0x0][0x168], P0 ;  /* 0x00005a0008007a0c */ /* 0x000fc80000726470 */
[----:B------:R-:W-:Y:S09]  /*0eb0*/  BSSY B0, `(.L_x_265) ;  /* 0x0000015000007945 */ /* 0x000ff20003800000 */
[----:B------:R-:W-:Y:S05]  /*0ec0*/  @P1 BRA `(.L_x_266) ;  /* 0x0000013000001947 */ /* 0x000fea0003800000 */
[----:B------:R-:W-:Y:S01]  /*0ed0*/  SHF.L.U32 R8, R0, 0x3, RZ ;  /* 0x0000000300087819 */ /* 0x000fe200000006ff */
[----:B------:R-:W-:-:S03]  /*0ee0*/  HFMA2.MMA R18, -RZ, RZ, 0, 2.384185791015625e-07 ;  /* 0x00000004ff127435 */ /* 0x000fc600000001ff */
[----:B------:R-:W-:-:S05]  /*0ef0*/  LOP3.LUT R16, R8, 0xf8, RZ, 0xc0, !PT ;  /* 0x000000f808107812 */ /* 0x000fca00078ec0ff */
[----:B------:R-:W0:Y:S04]  /*0f00*/  LDS.64 R8, [R16+0x4180] ;  /* 0x0041800010087984 */ /* 0x000e280000000a00 */
[----:B------:R-:W1:Y:S04]  /*0f10*/  LDS.64 R12, [R16+0x4000] ;  /* 0x00400000100c7984 */ /* 0x000e680000000a00 */
[----:B------:R-:W2:Y:S04]  /*0f20*/  LDS.64 R10, [R16+0x4100] ;  /* 0x00410000100a7984 */ /* 0x000ea80000000a00 */
[----:B------:R-:W3:Y:S01]  /*0f30*/  LDS.64 R14, [R16+0x4080] ;  /* 0x00408000100e7984 */ /* 0x000ee20000000a00 */
[----:B0-----:R-:W-:Y:S01]  /*0f40*/  F2FP.BF16.PACK_AB R23, R9, R8 ;  /* 0x000000080917723e */ /* 0x001fe200000010ff */
[----:B------:R-:W-:Y:S01]  /*0f50*/  IMAD.WIDE.U32 R8, R5, R18, c[0x0][0x268] ;  /* 0x00009a0005087625 */ /* 0x000fe200078e0012 */
[----:B-1----:R-:W-:-:S03]  /*0f60*/  F2FP.BF16.PACK_AB R17, R13, R12 ;  /* 0x0000000c0d11723e */ /* 0x002fc600000010ff */
[----:B------:R-:W-:Y:S01]  /*0f70*/  IMAD.WIDE.U32 R12, R5, R18, c[0x0][0x278] ;  /* 0x00009e00050c7625 */ /* 0x000fe200078e0012 */
[----:B--2---:R-:W-:-:S03]  /*0f80*/  F2FP.BF16.PACK_AB R21, R11, R10 ;  /* 0x0000000a0b15723e */ /* 0x004fc600000010ff */
[----:B------:R-:W-:Y:S01]  /*0f90*/  IMAD.WIDE.U32 R10, R5, R18, c[0x0][0x260] ;  /* 0x00009800050a7625 */ /* 0x000fe200078e0012 */
[----:B------:R0:W-:Y:S01]  /*0fa0*/  STG.E [R8.64], R17 ;  /* 0x0000001108007986 */ /* 0x0001e2000c101904 */
[----:B---3--:R-:W-:Y:S02]  /*0fb0*/  F2FP.BF16.PACK_AB R19, R15, R14 ;  /* 0x0000000e0f13723e */ /* 0x008fe400000010ff */
[----:B------:R-:W-:-:S03]  /*0fc0*/  IMAD.WIDE.U32 R14, R5, R18, c[0x0][0x270] ;  /* 0x00009c00050e7625 */ /* 0x000fc600078e0012 */
[----:B------:R0:W-:Y:S04]  /*0fd0*/  STG.E [R10.64], R19 ;  /* 0x000000130a007986 */ /* 0x0001e8000c101904 */
[----:B------:R0:W-:Y:S04]  /*0fe0*/  STG.E [R12.64], R21 ;  /* 0x000000150c007986 */ /* 0x0001e8000c101904 */
[----:B------:R0:W-:Y:S02]  /*0ff0*/  STG.E [R14.64], R23 ;  /* 0x000000170e007986 */ /* 0x0001e4000c101904 */
.L_x_266:
[----:B------:R-:W-:Y:S05]  /*1000*/  BSYNC B0 ;  /* 0x0000000000007941 */ /* 0x000fea0003800000 */
.L_x_265:
[C---:B------:R-:W-:Y:S02]  /*1010*/  ISETP.GT.U32.AND P1, PT, R4.reuse, -0x1c01, PT ;  /* 0xffffe3ff0400780c */ /* 0x040fe40003f24070 */
[----:B------:R-:W-:-:S02]  /*1020*/  IADD3 R4, R4, 0x1c00, RZ ;  /* 0x00001c0004047810 */ /* 0x000fc40007ffe0ff */
[----:B------:R-:W-:-:S09]  /*1030*/  IADD3 R5, R5, 0xe00, RZ ;  /* 0x00000e0005057810 */ /* 0x000fd20007ffe0ff */
[----:B0-----:R-:W-:Y:S01]  /*1040*/  @!P1 CALL.REL.NOINC `(.L_x_267) ;  /* 0x0000001000009944 */ /* 0x001fe20003c00000 */
[----:B------:R-:W-:Y:S05]  /*1050*/  BRA `(.L_x_268) ;  /* 0xfffff0d000007947 */ /* 0x000fea000383ffff */
.L_x_267:
[----:B------:R-:W-:Y:S05]  /*1060*/  EXIT ;  /* 0x000000000000794d */ /* 0x000fea0003800000 */
.L_x_263:
[----:B------:R-:W-:Y:S01]  /*1070*/  HFMA2.MMA R17, -RZ, RZ, 0, 1.847743988037109375e-06 ;  /* 0x0000001fff117435 */ /* 0x000fe200000001ff */
[----:B----4-:R-:W-:Y:S01]  /*1080*/  IMAD.MOV.U32 R19, RZ, RZ, R12 ;  /* 0x000000ffff137224 */ /* 0x010fe200078e000c */
[----:B------:R-:W-:Y:S02]  /*1090*/  MOV R16, 0x1 ;  /* 0x0000000100107802 */ /* 0x000fe40000000f00 */
[----:B------:R-:W-:Y:S02]  /*10a0*/  MOV R14, 0xffffffff ;  /* 0xffffffff000e7802 */ /* 0x000fe40000000f00 */
[----:B------:R-:W-:Y:S02]  /*10b0*/  MOV R8, 0x10d0 ;  /* 0x000010d000087802 */ /* 0x000fe40000000f00 */
[----:B0123--:R-:W-:Y:S05]  /*10c0*/  CALL.REL.NOINC `($__internal_7_$__cuda_sm70_shflsync_bfly_p) ;  /* 0x000007b000007944 */ /* 0x00ffea0003c00000 */
[----:B01----:R-:W-:Y:S05]  /*10d0*/  BRA `(.L_x_269) ;  /* 0xfffffaa000007947 */ /* 0x003fea000383ffff */
.L_x_264:
[----:B------:R-:W-:Y:S01]  /*10e0*/  HFMA2.MMA R16, -RZ, RZ, 0, 1.1920928955078125e-07 ;  /* 0x00000002ff107435 */ /* 0x000fe200000001ff */
[----:B------:R-:W-:Y:S01]  /*10f0*/  IMAD.MOV.U32 R19, RZ, RZ, R12 ;  /* 0x000000ffff137224 */ /* 0x000fe200078e000c */
[----:B------:R-:W-:Y:S02]  /*1100*/  MOV R17, 0x1f ;  /* 0x0000001f00117802 */ /* 0x000fe40000000f00 */
[----:B------:R-:W-:-:S02]  /*1110*/  MOV R14, 0xffffffff ;  /* 0xffffffff000e7802 */ /* 0x000fc40000000f00 */
[----:B------:R-:W-:Y:S02]  /*1120*/  MOV R8, 0x1140 ;  /* 0x0000114000087802 */ /* 0x000fe40000000f00 */
[----:B-123--:R-:W-:Y:S05]  /*1130*/  CALL.REL.NOINC `($__internal_7_$__cuda_sm70_shflsync_bfly_p) ;  /* 0x0000074000007944 */ /* 0x00efea0003c00000 */
[----:B0-----:R-:W-:Y:S01]  /*1140*/  HFMA2.MMA R17, -RZ, RZ, 0, 1.847743988037109375e-06 ;  /* 0x0000001fff117435 */ /* 0x001fe200000001ff */
[----:B-1----:R-:W-:Y:S01]  /*1150*/  FADD.FTZ R19, R12, R14 ;  /* 0x0000000e0c137221 */ /* 0x002fe20000010000 */
[----:B------:R-:W-:Y:S01]  /*1160*/  MOV R14, 0xffffffff ;  /* 0xffffffff000e7802 */ /* 0x000fe20000000f00 */
[----:B------:R-:W-:Y:S01]  /*1170*/  IMAD.MOV.U32 R16, RZ, RZ, 0x4 ;  /* 0x00000004ff107424 */ /* 0x000fe200078e00ff */
[----:B------:R-:W-:Y:S02]  /*1180*/  MOV R8, 0x11a0 ;  /* 0x000011a000087802 */ /* 0x000fe40000000f00 */
[----:B------:R-:W-:Y:S05]  /*1190*/  CALL.REL.NOINC `($__internal_7_$__cuda_sm70_shflsync_bfly_p) ;  /* 0x000006e000007944 */ /* 0x000fea0003c00000 */
[----:B0-----:R-:W-:Y:S01]  /*11a0*/  HFMA2.MMA R16, -RZ, RZ, 0, 4.76837158203125e-07 ;  /* 0x00000008ff107435 */ /* 0x001fe200000001ff */
[----:B-1----:R-:W-:Y:S01]  /*11b0*/  FADD.FTZ R19, R19, R14 ;  /* 0x0000000e13137221 */ /* 0x002fe20000010000 */
[----:B------:R-:W-:Y:S01]  /*11c0*/  MOV R14, 0xffffffff ;  /* 0xffffffff000e7802 */ /* 0x000fe20000000f00 */
[----:B------:R-:W-:Y:S01]  /*11d0*/  IMAD.MOV.U32 R17, RZ, RZ, 0x1f ;  /* 0x0000001fff117424 */ /* 0x000fe200078e00ff */
[----:B------:R-:W-:Y:S02]  /*11e0*/  MOV R8, 0x1200 ;  /* 0x0000120000087802 */ /* 0x000fe40000000f00 */
[----:B------:R-:W-:Y:S05]  /*11f0*/  CALL.REL.NOINC `($__internal_7_$__cuda_sm70_shflsync_bfly_p) ;  /* 0x0000068000007944 */ /* 0x000fea0003c00000 */
[----:B-1----:R-:W-:Y:S01]  /*1200*/  FADD.FTZ R12, R19, R14 ;  /* 0x0000000e130c7221 */ /* 0x002fe20000010000 */
[----:B0-----:R-:W-:Y:S01]  /*1210*/  HFMA2.MMA R16, -RZ, RZ, 0, 9.5367431640625e-07 ;  /* 0x00000010ff107435 */ /* 0x001fe200000001ff */
[----:B------:R-:W-:Y:S01]  /*1220*/  MOV R17, 0x1f ;  /* 0x0000001f00117802 */ /* 0x000fe20000000f00 */
[----:B------:R-:W-:Y:S01]  /*1230*/  IMAD.MOV.U32 R14, RZ, RZ, -0x1 ;  /* 0xffffffffff0e7424 */ /* 0x000fe200078e00ff */
[----:B------:R-:W-:-:S02]  /*1240*/  MOV R8, 0x1270 ;  /* 0x0000127000087802 */ /* 0x000fc40000000f00 */
[----:B------:R-:W-:Y:S02]  /*1250*/  MOV R19, R12 ;  /* 0x0000000c00137202 */ /* 0x000fe40000000f00 */
[----:B------:R-:W-:Y:S05]  /*1260*/  CALL.REL.NOINC `($__internal_7_$__cuda_sm70_shflsync_bfly_p) ;  /* 0x0000061000007944 */ /* 0x000fea0003c00000 */
[----:B0-----:R-:W-:Y:S01]  /*1270*/  HFMA2.MMA R17, -RZ, RZ, 0, 1.847743988037109375e-06 ;  /* 0x0000001fff117435 */ /* 0x001fe200000001ff */
[----:B-1----:R-:W-:Y:S01]  /*1280*/  MOV R15, R14 ;  /* 0x0000000e000f7202 */ /* 0x002fe20000000f00 */
[----:B------:R-:W-:Y:S01]  /*1290*/  IMAD.MOV.U32 R16, RZ, RZ, 0x1 ;  /* 0x00000001ff107424 */ /* 0x000fe200078e00ff */
[----:B------:R-:W-:Y:S02]  /*12a0*/  MOV R19, R13 ;  /* 0x0000000d00137202 */ /* 0x000fe40000000f00 */
[----:B------:R-:W-:Y:S02]  /*12b0*/  MOV R14, 0xffffffff ;  /* 0xffffffff000e7802 */ /* 0x000fe40000000f00 */
[----:B------:R-:W-:Y:S02]  /*12c0*/  MOV R8, 0x12e0 ;  /* 0x000012e000087802 */ /* 0x000fe40000000f00 */
[----:B------:R-:W-:Y:S05]  /*12d0*/  CALL.REL.NOINC `($__internal_7_$__cuda_sm70_shflsync_bfly_p) ;  /* 0x000005a000007944 */ /* 0x000fea0003c00000 */
[----:B0-----:R-:W-:Y:S01]  /*12e0*/  HFMA2.MMA R16, -RZ, RZ, 0, 1.1920928955078125e-07 ;  /* 0x00000002ff107435 */ /* 0x001fe200000001ff */
[----:B-1----:R-:W-:Y:S01]  /*12f0*/  FADD.FTZ R19, R13, R14 ;  /* 0x0000000e0d137221 */ /* 0x002fe20000010000 */
[----:B------:R-:W-:Y:S01]  /*1300*/  MOV R14, 0xffffffff ;  /* 0xffffffff000e7802 */ /* 0x000fe20000000f00 */
[----:B------:R-:W-:Y:S01]  /*1310*/  IMAD.MOV.U32 R17, RZ, RZ, 0x1f ;  /* 0x0000001fff117424 */ /* 0x000fe200078e00ff */
[----:B------:R-:W-:-:S02]  /*1320*/  MOV R8, 0x1340 ;  /* 0x0000134000087802 */ /* 0x000fc40000000f00 */
[----:B------:R-:W-:Y:S05]  /*1330*/  CALL.REL.NOINC `($__internal_7_$__cuda_sm70_shflsync_bfly_p) ;  /* 0x0000054000007944 */ /* 0x000fea0003c00000 */
[----:B0-----:R-:W-:Y:S01]  /*1340*/  HFMA2.MMA R16, -RZ, RZ, 0, 2.384185791015625e-07 ;  /* 0x00000004ff107435 */ /* 0x001fe200000001ff */
[----:B-1----:R-:W-:Y:S01]  /*1350*/  FADD.FTZ R19, R19, R14 ;  /* 0x0000000e13137221 */ /* 0x002fe20000010000 */
[----:B------:R-:W-:Y:S01]  /*1360*/  MOV R17, 0x1f ;  /* 0x0000001f00117802 */ /* 0x000fe20000000f00 */
[----:B------:R-:W-:Y:S01]  /*1370*/  IMAD.MOV.U32 R14, RZ, RZ, -0x1 ;  /* 0xffffffffff0e7424 */ /* 0x000fe200078e00ff */
[----:B------:R-:W-:-:S02]  /*1380*/  MOV R8, 0x13a0 ;  /* 0x000013a000087802 */ /* 0x000fc40000000f00 */
[----:B------:R-:W-:Y:S05]  /*1390*/  CALL.REL.NOINC `($__internal_7_$__cuda_sm70_shflsync_bfly_p) ;  /* 0x000004e000007944 */ /* 0x000fea0003c00000 */
[----:B0-----:R-:W-:Y:S01]  /*13a0*/  HFMA2.MMA R16, -RZ, RZ, 0, 4.76837158203125e-07 ;  /* 0x00000008ff107435 */ /* 0x001fe200000001ff */
[----:B-1----:R-:W-:Y:S01]  /*13b0*/  FADD.FTZ R19, R19, R14 ;  /* 0x0000000e13137221 */ /* 0x002fe20000010000 */
[----:B------:R-:W-:-:S02]  /*13c0*/  MOV R17, 0x1f ;  /* 0x0000001f00117802 */ /* 0x000fc40000000f00 */
[----:B------:R-:W-:Y:S02]  /*13d0*/  MOV R14, 0xffffffff ;  /* 0xffffffff000e7802 */ /* 0x000fe40000000f00 */
[----:B------:R-:W-:Y:S02]  /*13e0*/  MOV R8, 0x1400 ;  /* 0x0000140000087802 */ /* 0x000fe40000000f00 */
[----:B------:R-:W-:Y:S05]  /*13f0*/  CALL.REL.NOINC `($__internal_7_$__cuda_sm70_shflsync_bfly_p) ;  /* 0x0000048000007944 */ /* 0x000fea0003c00000 */
[----:B-1----:R-:W-:Y:S01]  /*1400*/  FADD.FTZ R13, R19, R14 ;  /* 0x0000000e130d7221 */ /* 0x002fe20000010000 */
[----:B0-----:R-:W-:Y:S01]  /*1410*/  HFMA2.MMA R17, -RZ, RZ, 0, 1.847743988037109375e-06 ;  /* 0x0000001fff117435 */ /* 0x001fe200000001ff */
[----:B------:R-:W-:Y:S01]  /*1420*/  IMAD.MOV.U32 R16, RZ, RZ, 0x10 ;  /* 0x00000010ff107424 */ /* 0x000fe200078e00ff */
[----:B------:R-:W-:Y:S02]  /*1430*/  MOV R14, 0xffffffff ;  /* 0xffffffff000e7802 */ /* 0x000fe40000000f00 */
[----:B------:R-:W-:Y:S02]  /*1440*/  MOV R19, R13 ;  /* 0x0000000d00137202 */ /* 0x000fe40000000f00 */
[----:B------:R-:W-:Y:S02]  /*1450*/  MOV R8, 0x1470 ;  /* 0x0000147000087802 */ /* 0x000fe40000000f00 */
[----:B------:R-:W-:Y:S05]  /*1460*/  CALL.REL.NOINC `($__internal_7_$__cuda_sm70_shflsync_bfly_p) ;  /* 0x0000041000007944 */ /* 0x000fea0003c00000 */
[----:B0-----:R-:W-:Y:S01]  /*1470*/  HFMA2.MMA R16, -RZ, RZ, 0, 5.9604644775390625e-08 ;  /* 0x00000001ff107435 */ /* 0x001fe200000001ff */
[----:B-1----:R-:W-:Y:S01]  /*1480*/  IMAD.MOV.U32 R18, RZ, RZ, R14 ;  /* 0x000000ffff127224 */ /* 0x002fe200078e000e */
[----:B------:R-:W-:Y:S01]  /*1490*/  MOV R19, R11 ;  /* 0x0000000b00137202 */ /* 0x000fe20000000f00 */
[----:B------:R-:W-:Y:S01]  /*14a0*/  IMAD.MOV.U32 R14, RZ, RZ, -0x1 ;  /* 0xffffffffff0e7424 */ /* 0x000fe200078e00ff */
[----:B------:R-:W-:-:S02]  /*14b0*/  MOV R17, 0x1f ;  /* 0x0000001f00117802 */ /* 0x000fc40000000f00 */
[----:B------:R-:W-:Y:S02]  /*14c0*/  MOV R8, 0x14e0 ;  /* 0x000014e000087802 */ /* 0x000fe40000000f00 */
[----:B------:R-:W-:Y:S05]  /*14d0*/  CALL.REL.NOINC `($__internal_7_$__cuda_sm70_shflsync_bfly_p) ;  /* 0x000003a000007944 */ /* 0x000fea0003c00000 */
[----:B0-----:R-:W-:Y:S01]  /*14e0*/  HFMA2.MMA R16, -RZ, RZ, 0, 1.1920928955078125e-07 ;  /* 0x00000002ff107435 */ /* 0x001fe200000001ff */
[----:B-1----:R-:W-:Y:S01]  /*14f0*/  FADD.FTZ R19, R11, R14 ;  /* 0x0000000e0b137221 */ /* 0x002fe20000010000 */
[----:B------:R-:W-:Y:S02]  /*1500*/  MOV R17, 0x1f ;  /* 0x0000001f00117802 */ /* 0x000fe40000000f00 */
[----:B------:R-:W-:Y:S02]  /*1510*/  MOV R14, 0xffffffff ;  /* 0xffffffff000e7802 */ /* 0x000fe40000000f00 */
[----:B------:R-:W-:Y:S02]  /*1520*/  MOV R8, 0x1540 ;  /* 0x0000154000087802 */ /* 0x000fe40000000f00 */
[----:B------:R-:W-:Y:S05]  /*1530*/  CALL.REL.NOINC `($__internal_7_$__cuda_sm70_shflsync_bfly_p) ;  /* 0x0000034000007944 */ /* 0x000fea0003c00000 */
[----:B0-----:R-:W-:Y:S01]  /*1540*/  HFMA2.MMA R17, -RZ, RZ, 0, 1.847743988037109375e-06 ;  /* 0x0000001fff117435 */ /* 0x001fe200000001ff */
[----:B-1----:R-:W-:Y:S01]  /*1550*/  FADD.FTZ R19, R19, R14 ;  /* 0x0000000e13137221 */ /* 0x002fe20000010000 */
[----:B------:R-:W-:Y:S01]  /*1560*/  MOV R14, 0xffffffff ;  /* 0xffffffff000e7802 */ /* 0x000fe20000000f00 */
[----:B------:R-:W-:Y:S01]  /*1570*/  IMAD.MOV.U32 R16, RZ, RZ, 0x4 ;  /* 0x00000004ff107424 */ /* 0x000fe200078e00ff */
[----:B------:R-:W-:-:S02]  /*1580*/  MOV R8, 0x15a0 ;  /* 0x000015a000087802 */ /* 0x000fc40000000f00 */
[----:B------:R-:W-:Y:S05]  /*1590*/  CALL.REL.NOINC `($__internal_7_$__cuda_sm70_shflsync_bfly_p) ;  /* 0x000002e000007944 */ /* 0x000fea0003c00000 */
[----:B0-----:R-:W-:Y:S01]  /*15a0*/  HFMA2.MMA R16, -RZ, RZ, 0, 4.76837158203125e-07 ;  /* 0x00000008ff107435 */ /* 0x001fe200000001ff */
[----:B-1----:R-:W-:Y:S01]  /*15b0*/  FADD.FTZ R19, R19, R14 ;  /* 0x0000000e13137221 */ /* 0x002fe20000010000 */
[----:B------:R-:W-:Y:S01]  /*15c0*/  MOV R14, 0xffffffff ;  /* 0xffffffff000e7802 */ /* 0x000fe20000000f00 */
[----:B------:R-:W-:Y:S01]  /*15d0*/  IMAD.MOV.U32 R17, RZ, RZ, 0x1f ;  /* 0x0000001fff117424 */ /* 0x000fe200078e00ff */
[----:B------:R-:W-:-:S02]  /*15e0*/  MOV R8, 0x1600 ;  /* 0x0000160000087802 */ /* 0x000fc40000000f00 */
        /* <DEDUP_REMOVED lines=33> */
[----:B0-----:R-:W-:Y:S01]  /*1800*/  HFMA2.MMA R17, -RZ, RZ, 0, 1.847743988037109375e-06 ;  /* 0x0000001fff117435 */ /* 0x001fe200000001ff */
[----:B-1----:R-:W-:Y:S01]  /*1810*/  FADD.FTZ R19, R19, R14 ;  /* 0x0000000e13137221 */ /* 0x002fe20000010000 */
[----:B------:R-:W-:Y:S01]  /*1820*/  MOV R14, 0xffffffff ;  /* 0xffffffff000e7802 */ /* 0x000fe20000000f00 */
[----:B------:R-:W-:Y:S01]  /*1830*/  IMAD.MOV.U32 R16, RZ, RZ, 0x10 ;  /* 0x00000010ff107424 */ /* 0x000fe200078e00ff */
[----:B------:R-:W-:Y:S02]  /*1840*/  MOV R8, 0x1860 ;  /* 0x0000186000087802 */ /* 0x000fe40000000f00 */
[----:B------:R-:W-:Y:S05]  /*1850*/  CALL.REL.NOINC `($__internal_7_$__cuda_sm70_shflsync_bfly_p) ;  /* 0x0000002000007944 */ /* 0x000fea0003c00000 */
[----:B-1----:R-:W-:Y:S01]  /*1860*/  MOV R8, R14 ;  /* 0x0000000e00087202 */ /* 0x002fe20000000f00 */
[----:B0-----:R-:W-:Y:S05]  /*1870*/  BRA `(.L_x_270) ;  /* 0xfffff54000007947 */ /* 0x001fea000383ffff */
        .weak           $__internal_7_$__cuda_sm70_shflsync_bfly_p
        .type           $__internal_7_$__cuda_sm70_shflsync_bfly_p,@function
        .size           $__internal_7_$__cuda_sm70_shflsync_bfly_p,(.L_x_3369 - $__internal_7_$__cuda_sm70_shflsync_bfly_p)
$__internal_7_$__cuda_sm70_shflsync_bfly_p:
[----:B------:R-:W-:Y:S01]  /*1880*/  HFMA2.MMA R9, -RZ, RZ, 0, 0 ;  /* 0x00000000ff097435 */ /* 0x000fe200000001ff */
[----:B------:R-:W-:Y:S04]  /*1890*/  WARPSYNC R14 ;  /* 0x0000000e00007348 */ /* 0x000fe80003800000 */
[----:B------:R0:W1:Y:S01]  /*18a0*/  SHFL.BFLY PT, R14, R19, R16, R17 ;  /* 0x0c000010130e7389 */ /* 0x00006200000e0011 */
[----:B------:R-:W-:Y:S05]  /*18b0*/  RET.REL.NODEC R8 `(_ZN10layer_norm40ln_parallel_residual_bwd_finalize_kernelINS_22Kernel_traits_finalizeILj7168E13__nv_bfloat16S2_S2_S2_fjLb0ELj1024ELj4ENS_18Kernel_traits_baseILj7168ES2_S2_S2_S2_fjLj1024EEEEELb0EEEvNS_9BwdParamsE) ;  /* 0xffffe74008007950 */ /* 0x000fea0003c3ffff */
.L_x_271:
        /* <DEDUP_REMOVED lines=12> */
.L_x_3369:


//--------------------- .text._ZN10layer_norm31ln_parallel_residual_bwd_kernelINS_13Kernel_traitsI13__nv_bfloat16S2_S2_S2_fjLj7168ELj1ELj1ELj8ELj8ENS_18Kernel_traits_baseILj7168ES2_S2_S2_S2_fjLj256EEEEELb1ELb1ELb0EEEvNS_9BwdParamsE --------------------------
	.section	.text._ZN10layer_norm31ln_parallel_residual_bwd_kernelINS_13Kernel_traitsI13__nv_bfloat16S2_S2_S2_fjLj7168ELj1ELj1ELj8ELj8ENS_18Kernel_traits_baseILj7168ES2_S2_S2_S2_fjLj256EEEEELb1ELb1ELb0EEEvNS_9BwdParamsE,"ax",@progbits
	.sectioninfo	@"SHI_REGISTERS=208"
	.align	128
        .global         _ZN10layer_norm31ln_parallel_residual_bwd_kernelINS_13Kernel_traitsI13__nv_bfloat16S2_S2_S2_fjLj7168ELj1ELj1ELj8ELj8ENS_18Kernel_traits_baseILj7168ES2_S2_S2_S2_fjLj256EEEEELb1ELb1ELb0EEEvNS_9BwdParamsE
        .type           _ZN10layer_norm31ln_parallel_residual_bwd_kernelINS_13Kernel_traitsI13__nv_bfloat16S2_S2_S2_fjLj7168ELj1ELj1ELj8ELj8ENS_18Kernel_traits_baseILj7168ES2_S2_S2_S2_fjLj256EEEEELb1ELb1ELb0EEEvNS_9BwdParamsE,@function
        .size           _ZN10layer_norm31ln_parallel_residual_bwd_kernelINS_13Kernel_traitsI13__nv_bfloat16S2_S2_S2_fjLj7168ELj1ELj1ELj8ELj8ENS_18Kernel_traits_baseILj7168ES2_S2_S2_S2_fjLj256EEEEELb1ELb1ELb0EEEvNS_9BwdParamsE,(.L_x_3370 - _ZN10layer_norm31ln_parallel_residual_bwd_kernelINS_13Kernel_traitsI13__nv_bfloat16S2_S2_S2_fjLj7168ELj1ELj1ELj8ELj8ENS_18Kernel_traits_baseILj7168ES2_S2_S2_S2_fjLj256EEEEELb1ELb1ELb0EEEvNS_9BwdParamsE)
        .other          _ZN10layer_norm31ln_parallel_residual_bwd_kernelINS_13Kernel_traitsI13__nv_bfloat16S2_S2_S2_fjLj7168ELj1ELj1ELj8ELj8ENS_18Kernel_traits_baseILj7168ES2_S2_S2_S2_fjLj256EEEEELb1ELb1ELb0EEEvNS_9BwdParamsE,@"STO_CUDA_ENTRY STV_DEFAULT"
_ZN10layer_norm31ln_parallel_residual_bwd_kernelINS_13Kernel_traitsI13__nv_bfloat16S2_S2_S2_fjLj7168ELj1ELj1ELj8ELj8ENS_18Kernel_traits_baseILj7168ES2_S2_S2_S2_fjLj256EEEEELb1ELb1ELb0EEEvNS_9BwdParamsE:
.text._ZN10layer_norm31ln_parallel_residual_bwd_kernelINS_13Kernel_traitsI13__nv_bfloat16S2_S2_S2_fjLj7168ELj1ELj1ELj8ELj8ENS_18Kernel_traits_baseILj7168ES2_S2_S2_S2_fjLj256EEEEELb1ELb1ELb0EEEvNS_9BwdParamsE:
        /* <DEDUP_REMOVED lines=13> */
[----:B------:R-:W-:Y:S02]  /*00d0*/  P2R R2, PR, RZ, 0x20 ;  /* 0x00000020ff027803 */ /* 0x000fe40000000000 */
[----:B------:R-:W-:-:S02]  /*00e0*/  ISETP.GE.U32.AND P1, PT, R35, 0x400, PT ;  /* 0x000004002300780c */ /* 0x000fc40003f26070 */
[C---:B------:R-:W-:Y:S01]  /*00f0*/  ISETP.GE.U32.AND P2, PT, R35.reuse, 0x500, PT ;  /* 0x000005002300780c */ /* 0x040fe20003f46070 */
[----:B------:R-:W-:Y:S01]  /*0100*/  @P6 IMAD.MOV.U32 R3, RZ, RZ, 0x8 ;  /* 0x00000008ff036424 */ /* 0x000fe200078e00ff */
[C---:B------:R-:W-:Y:S01]  /*0110*/  ISETP.GE.U32.AND P3, PT, R35.reuse, 0x600, PT ;  /* 0x000006002300780c */ /* 0x040fe20003f66070 */
[----:B------:R-:W-:Y:S01]  /*0120*/  @P5 IMAD.MOV.U32 R21, RZ, RZ, 0x8 ;  /* 0x00000008ff155424 */ /* 0x000fe200078e00ff */
[----:B------:R-:W0:Y:S01]  /*0130*/  S2UR UR6, SR_CTAID.X ;  /* 0x00000000000679c3 */ /* 0x000e220000002500 */
[C---:B------:R-:W-:Y:S01]  /*0140*/  @P6 IMAD.WIDE.U32 R2, R16.reuse, R3, c[0x0][0x1b0] ;  /* 0x00006c0010026625 */ /* 0x040fe200078e0003 */
[----:B------:R-:W-:Y:S02]  /*0150*/  @P6 LOP3.LUT R16, R16, 0x100, RZ, 0xfc, !PT ;  /* 0x0000010010106812 */ /* 0x000fe400078efcff */
[----:B------:R-:W-:Y:S01]  /*0160*/  ISETP.GE.U32.AND P4, PT, R35, 0x700, PT ;  /* 0x000007002300780c */ /* 0x000fe20003f86070 */
[----:B------:R-:W-:Y:S01]  /*0170*/  @P0 IMAD.MOV.U32 R23, RZ, RZ, 0x8 ;  /* 0x00000008ff170424 */ /* 0x000fe200078e00ff */
[----:B------:R0:W5:Y:S01]  /*0180*/  @P6 LDG.E.64 R4, [R2.64] ;  /* 0x0000000402046981 */ /* 0x000162000c1e1b00 */
[C---:B------:R-:W-:Y:S01]  /*0190*/  @P5 IMAD.WIDE.U32 R20, R16.reuse, R21, c[0x0][0x1b0] ;  /* 0x00006c0010145625 */ /* 0x040fe200078e0015 */
[----:B------:R-:W-:-:S02]  /*01a0*/  @P5 IADD3 R16, R16, 0x100, RZ ;  /* 0x0000010010105810 */ /* 0x000fc40007ffe0ff */
        /* <DEDUP_REMOVED lines=52> */
[----:B-----5:R-:W-:Y:S01]  /*04f0*/  IMAD.MOV.U32 R22, RZ, RZ, R8 ;  /* 0x000000ffff167224 */ /* 0x020fe200078e0008 */
[----:B------:R-:W-:Y:S01]  /*0500*/  SHF.R.U64 R38, R12, 0x10, R13 ;  /* 0x000000100c267819 */ /* 0x000fe2000000120d */
[----:B------:R-:W-:Y:S01]  /*0510*/  IMAD.MOV.U32 R16, RZ, RZ, R4 ;  /* 0x000000ffff107224 */ /* 0x000fe200078e0004 */
        /* <DEDUP_REMOVED lines=8> */
[----:B------:R-:W-:Y:S01]  /*05a0*/  SHF.R.U64 R42, R8, 0x10, R9 ;  /* 0x00000010082a7819 */ /* 0x000fe20000001209 */
[----:B------:R-:W-:Y:S01]  /*05b0*/  IMAD.MOV.U32 R17, RZ, RZ, R5 ;  /* 0x000000ffff117224 */ /* 0x000fe200078e0005 */
[----:B------:R-:W-:Y:S01]  /*05c0*/  SHF.R.U32.HI R41, RZ, 0x10, R9 ;  /* 0x00000010ff297819 */ /* 0x000fe20000011609 */
[----:B------:R-:W-:Y:S01]  /*05d0*/  IMAD.MOV.U32 R21, RZ, RZ, R7 ;  /* 0x000000ffff157224 */ /* 0x000fe200078e0007 */
[----:B------:R-:W-:Y:S01]  /*05e0*/  SHF.R.U64 R40, R10, 0x10, R11 ;  /* 0x000000100a287819 */ /* 0x000fe2000000120b */
[----:B------:R-:W-:Y:S01]  /*05f0*/  IMAD.MOV.U32 R23, RZ, RZ, R9 ;  /* 0x000000ffff177224 */ /* 0x000fe200078e0009 */
[--C-:B------:R-:W-:Y:S01]  /*0600*/  SHF.R.U32.HI R39, RZ, 0x10, R11.reuse ;  /* 0x00000010ff277819 */ /* 0x100fe2000001160b */
        /* <DEDUP_REMOVED lines=8> */
[--C-:B------:R-:W-:Y:S01]  /*0690*/  IMAD.MOV.U32 R31, RZ, RZ, R19.reuse ;  /* 0x000000ffff1f7224 */ /* 0x100fe200078e0013 */
[----:B------:R-:W-:Y:S01]  /*06a0*/  SHF.R.U32.HI R32, RZ, 0x10, R19 ;  /* 0x00000010ff207819 */ /* 0x000fe20000011613 */
[----:B------:R-:W-:Y:S01]  /*06b0*/  IMAD.MOV.U32 R47, RZ, RZ, 0x1 ;  /* 0x00000001ff2f7424 */ /* 0x000fe200078e00ff */
[----:B------:R-:W-:Y:S01]  /*06c0*/  PRMT R12, RZ, 0x5410, R22 ;  /* 0x00005410ff0c7816 */ /* 0x000fe20000000016 */
        /* <DEDUP_REMOVED lines=23> */
[----:B------:R-:W-:Y:S02]  /*0840*/  PRMT R25, R47, 0x7610, R25 ;  /* 0x000076102f197816 */ /* 0x000fe40000000019 */
[----:B------:R-:W-:Y:S02]  /*0850*/  PRMT R26, RZ, 0x5410, R36 ;  /* 0x00005410ff1a7816 */ /* 0x000fe40000000024 */
[----:B------:R-:W-:-:S02]  /*0860*/  PRMT R28, RZ, 0x5410, R34 ;  /* 0x00005410ff1c7816 */ /* 0x000fc40000000022 */
[----:B------:R-:W-:Y:S02]  /*0870*/  PRMT R30, RZ, 0x5410, R33 ;  /* 0x00005410ff1e7816 */ /* 0x000fe40000000021 */
[----:B------:R-:W-:Y:S02]  /*0880*/  PRMT R31, RZ, 0x5410, R31 ;  /* 0x00005410ff1f7816 */ /* 0x000fe4000000001f */
[----:B0-----:R-:W-:Y:S02]  /*0890*/  PRMT R32, RZ, 0x5410, R32 ;  /* 0x00005410ff207816 */ /* 0x001fe40000000020 */
.L_x_316:
        /* <DEDUP_REMOVED lines=12> */
[----:B------:R-:W-:Y:S01]  /*0960*/  IMAD.MOV.U32 R115, RZ, RZ, RZ ;  /* 0x000000ffff737224 */ /* 0x000fe200078e00ff */
[----:B------:R-:W-:-:S02]  /*0970*/  @!P4 IADD3 R202, R202, 0x8, RZ ;  /* 0x00000008cacac810 */ /* 0x000fc40007ffe0ff */
[----:B------:R-:W-:Y:S02]  /*0980*/  LEA.HI R34, R109, R34, RZ, 0x2 ;  /* 0x000000226d227211 */ /* 0x000fe400078f10ff */
[----:B------:R-:W-:-:S04]  /*0990*/  LOP3.LUT R109, R0, 0xff, RZ, 0xc0, !PT ;  /* 0x000000ff006d7812 */ /* 0x000fc800078ec0ff */
[----:B------:R-:W-:Y:S01]  /*09a0*/  LEA.HI.SX32 R34, R34, R109, 0x1e ;  /* 0x0000006d22227211 */ /* 0x000fe200078ff2ff */
[----:B------:R-:W-:-:S04]  /*09b0*/  IMAD.MOV.U32 R116, RZ, RZ, RZ ;  /* 0x000000ffff747224 */ /* 0x000fc800078e00ff */
[----:B------:R-:W-:Y:S01]  /*09c0*/  IMAD.MOV.U32 R118, RZ, RZ, R34 ;  /* 0x000000ffff767224 */ /* 0x000fe200078e0022 */
[----:B------:R-:W-:Y:S05]  /*09d0*/  @!P5 BRA `(.L_x_274) ;  /* 0x000004400000d947 */ /* 0x000fea0003800000 */
[----:B0-----:R-:W-:Y:S01]  /*09e0*/  ISETP.NE.U32.AND P5, PT, RZ, c[0x0][0x250], PT ;  /* 0x00009400ff007a0c */ /* 0x001fe20003fa5070 */
[C---:B------:R-:W-:Y:S01]  /*09f0*/  IMAD.SHL.U32 R42, R34.reuse, 0x4, RZ ;  /* 0x00000004222a7824 */ /* 0x040fe200078e00ff */
[----:B------:R-:W-:Y:S02]  /*0a00*/  SHF.L.U64.HI R37, R34, 0x2, RZ ;  /* 0x0000000222257819 */ /* 0x000fe400000102ff */
[----:B------:R-:W-:-:S13]  /*0a10*/  ISETP.NE.AND.EX P5, PT, RZ, c[0x0][0x254], PT, P5 ;  /* 0x00009500ff007a0c */ /* 0x000fda0003fa5350 */
[----:B------:R-:W-:-:S04]  /*0a20*/  @P5 IADD3 R44, P4, R42, c[0x0][0x198], RZ ;  /* 0x000066002a2c5a10 */ /* 0x000fc80007f9e0ff */
[----:B------:R-:W-:Y:S02]  /*0a30*/  @P5 IADD3.X R45, R37, c[0x0][0x19c], RZ, P4, !PT ;  /* 0x00006700252d5a10 */ /* 0x000fe400027fe4ff */
[----:B------:R-:W-:Y:S01]  /*0a40*/  ISETP.NE.U32.AND P4, PT, RZ, c[0x0][0x218], PT ;  /* 0x00008600ff007a0c */ /* 0x000fe20003f85070 */
[----:B------:R-:W-:Y:S02]  /*0a50*/  IMAD.MOV.U32 R41, RZ, RZ, 0x8 ;  /* 0x00000008ff297424 */ /* 0x000fe400078e00ff */
[----:B------:R0:W5:Y:S01]  /*0a60*/  @P5 LDG.E R36, [R44.64] ;  /* 0x000000042c245981 */ /* 0x000162000c1e1900 */
[----:B------:R-:W-:-:S13]  /*0a70*/  ISETP.NE.AND.EX P4, PT, RZ, c[0x0][0x21c], PT, P4 ;  /* 0x00008700ff007a0c */ /* 0x000fda0003f85340 */
[----:B------:R-:W-:-:S04]  /*0a80*/  @P4 LEA R104, P6, R34, c[0x0][0x218], 0x3 ;  /* 0x0000860022684a11 */ /* 0x000fc800078c18ff */
[C---:B------:R-:W-:Y:S02]  /*0a90*/  @P4 LEA.HI.X R105, R34.reuse, c[0x0][0x21c], RZ, 0x3, P6 ;  /* 0x0000870022694a11 */ /* 0x040fe400030f1cff */
[C---:B------:R-:W-:Y:S01]  /*0aa0*/  LEA R38, P6, R34.reuse, c[0x0][0x188], 0x3 ;  /* 0x0000620022267a11 */ /* 0x040fe200078c18ff */
[C---:B------:R-:W-:Y:S02]  /*0ab0*/  IMAD.WIDE.U32 R40, R34.reuse, R41, c[0x0][0x208] ;  /* 0x0000820022287625 */ /* 0x040fe400078e0029 */
[----:B------:R1:W5:Y:S01]  /*0ac0*/  @P4 LDG.E.64 R164, [R104.64] ;  /* 0x0000000468a44981 */ /* 0x000362000c1e1b00 */
[----:B------:R-:W-:-:S03]  /*0ad0*/  LEA.HI.X R39, R34, c[0x0][0x18c], RZ, 0x3, P6 ;  /* 0x0000630022277a11 */ /* 0x000fc600030f1cff */
[----:B------:R-:W0:Y:S04]  /*0ae0*/  LDG.E.64 R40, [R40.64] ;  /* 0x0000000428287981 */ /* 0x000e28000c1e1b00 */
[----:B------:R-:W2:Y:S01]  /*0af0*/  LDG.E.64 R38, [R38.64] ;  /* 0x0000000426267981 */ /* 0x000ea2000c1e1b00 */
[----:B------:R-:W-:-:S04]  /*0b00*/  ISETP.NE.AND P4, PT, R3, RZ, PT ;  /* 0x000000ff0300720c */ /* 0x000fc80003f85270 */
[----:B-----5:R-:W-:Y:S02]  /*0b10*/  FSEL R106, R117, RZ, !P4 ;  /* 0x000000ff756a7208 */ /* 0x020fe40006000000 */
[----:B------:R-:W-:-:S04]  /*0b20*/  IADD3 R42, P4, R42, c[0x0][0x190], RZ ;  /* 0x000064002a2a7a10 */ /* 0x000fc80007f9e0ff */
[----:B------:R-:W-:-:S05]  /*0b30*/  IADD3.X R43, R37, c[0x0][0x194], RZ, P4, !PT ;  /* 0x00006500252b7a10 */ /* 0x000fca00027fe4ff */
[----:B------:R3:W5:Y:S01]  /*0b40*/  LDG.E R37, [R42.64] ;  /* 0x000000042a257981 */ /* 0x000762000c1e1900 */
[----:B------:R-:W-:Y:S01]  /*0b50*/  IADD3 R118, R34, 0x100, RZ ;  /* 0x0000010022767810 */ /* 0x000fe20007ffe0ff */
[----:B--2---:R-:W-:Y:S01]  /*0b60*/  IMAD.MOV.U32 R107, RZ, RZ, R38 ;  /* 0x000000ffff6b7224 */ /* 0x004fe200078e0026 */
[--C-:B------:R-:W-:Y:S01]  /*0b70*/  SHF.R.U64 R108, R38, 0x10, R39.reuse ;  /* 0x00000010266c7819 */ /* 0x100fe20000001227 */
[--C-:B-1----:R-:W-:Y:S01]  /*0b80*/  IMAD.MOV.U32 R104, RZ, RZ, R39.reuse ;  /* 0x000000ffff687224 */ /* 0x102fe200078e0027 */
[----:B------:R-:W-:Y:S02]  /*0b90*/  SHF.R.U32.HI R105, RZ, 0x10, R39 ;  /* 0x00000010ff697819 */ /* 0x000fe40000011627 */
[----:B------:R-:W-:Y:S01]  /*0ba0*/  PRMT R107, RZ, 0x5410, R107 ;  /* 0x00005410ff6b7816 */ /* 0x000fe2000000006b */
[----:B0-----:R-:W-:Y:S01]  /*0bb0*/  IMAD.MOV.U32 R44, RZ, RZ, R40 ;  /* 0x000000ffff2c7224 */ /* 0x001fe200078e0028 */
[----:B------:R-:W-:Y:S01]  /*0bc0*/  PRMT R39, RZ, 0x5410, R108 ;  /* 0x00005410ff277816 */ /* 0x000fe2000000006c */
[----:B------:R-:W-:-:S02]  /*0bd0*/  IMAD.MOV.U32 R45, RZ, RZ, R41 ;  /* 0x000000ffff2d7224 */ /* 0x000fc400078e0029 */
[----:B------:R-:W-:Y:S01]  /*0be0*/  FADD.FTZ R38, -R106, R107 ;  /* 0x0000006b6a267221 */ /* 0x000fe20000010100 */
[----:B------:R-:W-:Y:S01]  /*0bf0*/  SHF.R.U64 R109, R40, 0x10, R41 ;  /* 0x00000010286d7819 */ /* 0x000fe20000001229 */
[C---:B------:R-:W-:Y:S01]  /*0c00*/  FADD.FTZ R40, -R106.reuse, R39 ;  /* 0x000000276a287221 */ /* 0x040fe20000010100 */
[----:B------:R-:W-:Y:S01]  /*0c10*/  SHF.R.U32.HI R110, RZ, 0x10, R41 ;  /* 0x00000010ff6e7819 */ /* 0x000fe20000011629 */
[C---:B------:R-:W-:Y:S01]  /*0c20*/  FMUL.FTZ R38, R33.reuse, R38 ;  /* 0x0000002621267220 */ /* 0x040fe20000410000 */
[----:B---3--:R-:W-:Y:S02]  /*0c30*/  PRMT R43, RZ, 0x5410, R104 ;  /* 0x00005410ff2b7816 */ /* 0x008fe40000000068 */
[----:B------:R-:W-:Y:S01]  /*0c40*/  PRMT R41, RZ, 0x5410, R44 ;  /* 0x00005410ff297816 */ /* 0x000fe2000000002c */
[----:B------:R-:W-:Y:S01]  /*0c50*/  FMUL.FTZ R39, R33, R40 ;  /* 0x0000002821277220 */ /* 0x000fe20000410000 */
[----:B------:R-:W-:Y:S01]  /*0c60*/  PRMT R42, RZ, 0x5410, R109 ;  /* 0x00005410ff2a7816 */ /* 0x000fe2000000006d */
[----:B------:R-:W-:-:S02]  /*0c70*/  FADD.FTZ R104, -R106, R43 ;  /* 0x0000002b6a687221 */ /* 0x000fc40000010100 */
[----:B------:R-:W-:Y:S02]  /*0c80*/  FADD.FTZ R72, R72, R41 ;  /* 0x0000002948487221 */ /* 0x000fe40000010000 */
[-C--:B------:R-:W-:Y:S02]  /*0c90*/  FFMA.FTZ R100, R38, R41.reuse, R100 ;  /* 0x0000002926647223 */ /* 0x080fe40000010064 */
[----:B------:R-:W-:Y:S01]  /*0ca0*/  FMUL.FTZ R41, R4, R41 ;  /* 0x0000002904297220 */ /* 0x000fe20000410000 */
[----:B------:R-:W-:Y:S01]  /*0cb0*/  PRMT R105, RZ, 0x5410, R105 ;  /* 0x00005410ff697816 */ /* 0x000fe20000000069 */
[----:B------:R-:W-:Y:S01]  /*0cc0*/  FADD.FTZ R73, R73, R42 ;  /* 0x0000002a49497221 */ /* 0x000fe20000010000 */
[----:B------:R-:W-:Y:S01]  /*0cd0*/  PRMT R43, RZ, 0x5410, R45 ;  /* 0x00005410ff2b7816 */ /* 0x000fe2000000002d */
[-C--:B------:R-:W-:Y:S02]  /*0ce0*/  FFMA.FTZ R101, R39, R42.reuse, R101 ;  /* 0x0000002a27657223 */ /* 0x080fe40000010065 */
[----:B------:R-:W-:-:S02]  /*0cf0*/  FMUL.FTZ R40, R5, R42 ;  /* 0x0000002a05287220 */ /* 0x000fc40000410000 */
[----:B------:R-:W-:Y:S02]  /*0d00*/  FMUL.FTZ R42, R33, R104 ;  /* 0x00000068212a7220 */ /* 0x000fe40000410000 */
[----:B------:R-:W-:Y:S02]  /*0d10*/  FADD.FTZ R45, RZ, R41 ;  /* 0x00000029ff2d7221 */ /* 0x000fe40000010000 */
[----:B------:R-:W-:Y:S01]  /*0d20*/  FFMA.FTZ R104, R38, R41, RZ ;  /* 0x0000002926687223 */ /* 0x000fe200000100ff */
[----:B------:R-:W-:Y:S01]  /*0d30*/  PRMT R110, RZ, 0x5410, R110 ;  /* 0x00005410ff6e7816 */ /* 0x000fe2000000006e */
[----:B------:R-:W-:Y:S02]  /*0d40*/  FADD.FTZ R108, -R106, R105 ;  /* 0x000000696a6c7221 */ /* 0x000fe40000010100 */
[----:B------:R-:W-:Y:S02]  /*0d50*/  FADD.FTZ R74, R74, R43 ;  /* 0x0000002b4a4a7221 */ /* 0x000fe40000010000 */
[----:B------:R-:W-:-:S02]  /*0d60*/  FFMA.FTZ R102, R42, R43, R102 ;  /* 0x0000002b2a667223 */ /* 0x000fc40000010066 */
[----:B------:R-:W-:Y:S02]  /*0d70*/  FMUL.FTZ R43, R6, R43 ;  /* 0x0000002b062b7220 */ /* 0x000fe40000410000 */
[----:B------:R-:W-:Y:S02]  /*0d80*/  FADD.FTZ R106, R45, R40 ;  /* 0x000000282d6a7221 */ /* 0x000fe40000010000 */
[----:B------:R-:W-:Y:S02]  /*0d90*/  FFMA.FTZ R104, R39, R40, R104 ;  /* 0x0000002827687223 */ /* 0x000fe40000010068 */
[----:B------:R-:W-:Y:S02]  /*0da0*/  FMUL.FTZ R44, R7, R110 ;  /* 0x0000006e072c7220 */ /* 0x000fe40000410000 */
[----:B------:R-:W-:Y:S02]  /*0db0*/  FMUL.FTZ R45, R33, R108 ;  /* 0x0000006c212d7220 */ /* 0x000fe40000410000 */
[----:B------:R-:W-:-:S02]  /*0dc0*/  FADD.FTZ R115, R106, R43 ;  /* 0x0000002b6a737221 */ /* 0x000fc40000010000 */
[----:B------:R-:W-:Y:S02]  /*0dd0*/  FFMA.FTZ R104, R42, R43, R104 ;  /* 0x0000002b2a687223 */ /* 0x000fe40000010068 */
[----:B------:R-:W-:Y:S02]  /*0de0*/  FADD.FTZ R75, R75, R110 ;  /* 0x0000006e4b4b7221 */ /* 0x000fe40000010000 */
[----:B------:R-:W-:Y:S02]  /*0df0*/  FFMA.FTZ R103, R45, R110, R103 ;  /* 0x0000006e2d677223 */ /* 0x000fe40000010067 */
[----:B------:R-:W-:Y:S02]  /*0e00*/  FADD.FTZ R115, R115, R44 ;  /* 0x0000002c73737221 */ /* 0x000fe40000010000 */
[----:B------:R-:W-:Y:S02]  /*0e10*/  FFMA.FTZ R116, R45, R44, R104 ;  /* 0x0000002c2d747223 */ /* 0x000fe40000010068 */
.L_x_274:
[----:B0-----:R-:W-:Y:S05]  /*0e20*/  BSYNC B0 ;  /* 0x0000000000007941 */ /* 0x001fea0003800000 */
.L_x_273:
[----:B------:R-:W-:Y:S01]  /*0e30*/  ISETP.GE.U32.AND P4, PT, R35, 0x200, PT ;  /* 0x000002002300780c */ /* 0x000fe20003f86070 */
[----:B------:R-:W-:-:S12]  /*0e40*/  BSSY B0, `(.L_x_275) ;  /* 0x0000046000007945 */ /* 0x000fd80003800000 */
[----:B------:R-:W-:Y:S05]  /*0e50*/  @!P4 BRA `(.L_x_276) ;  /* 0x000004400000c947 */ /* 0x000fea0003800000 */
[----:B------:R-:W-:Y:S01]  /*0e60*/  ISETP.NE.U32.AND P5, PT, RZ, c[0x0][0x250], PT ;  /* 0x00009400ff007a0c */ /* 0x000fe20003fa5070 */
        /* <DEDUP_REMOVED lines=22> */
[----:B------:R-:W-:Y:S02]  /*0fd0*/  IADD3 R118, R118, 0x100, RZ ;  /* 0x0000010076767810 */ /* 0x000fe40007ffe0ff */
[--C-:B--2---:R-:W-:Y:S01]  /*0fe0*/  SHF.R.U64 R120, R104, 0x10, R105.reuse ;  /* 0x0000001068787819 */ /* 0x104fe20000001269 */
[----:B------:R-:W-:Y:S01]  /*0ff0*/  IMAD.MOV.U32 R119, RZ, RZ, R104 ;  /* 0x000000ffff777224 */ /* 0x000fe200078e0068 */
[--C-:B-1----:R-:W-:Y:S01]  /*1000*/  SHF.R.U32.HI R113, RZ, 0x10, R105.reuse ;  /* 0x00000010ff717819 */ /* 0x102fe20000011669 */
[----:B------:R-:W-:Y:S01]  /*1010*/  IMAD.MOV.U32 R112, RZ, RZ, R105 ;  /* 0x000000ffff707224 */ /* 0x000fe200078e0069 */
[----:B------:R-:W-:Y:S01]  /*1020*/  PRMT R105, RZ, 0x5410, R120 ;  /* 0x00005410ff697816 */ /* 0x000fe20000000078 */
[----:B0-----:R-:W-:Y:S01]  /*1030*/  IMAD.MOV.U32 R110, RZ, RZ, R106 ;  /* 0x000000ffff6e7224 */ /* 0x001fe200078e006a */
[----:B------:R-:W-:Y:S02]  /*1040*/  PRMT R119, RZ, 0x5410, R119 ;  /* 0x00005410ff777816 */ /* 0x000fe40000000077 */
[----:B------:R-:W-:Y:S01]  /*1050*/  SHF.R.U64 R121, R106, 0x10, R107 ;  /* 0x000000106a797819 */ /* 0x000fe2000000126b */
[----:B------:R-:W-:Y:S01]  /*1060*/  FADD.FTZ R120, -R122, R105 ;  /* 0x000000697a787221 */ /* 0x000fe20000010100 */
[----:B------:R-:W-:-:S02]  /*1070*/  PRMT R106, RZ, 0x5410, R113 ;  /* 0x00005410ff6a7816 */ /* 0x000fc40000000071 */
[----:B------:R-:W-:Y:S01]  /*1080*/  PRMT R112, RZ, 0x5410, R112 ;  /* 0x00005410ff707816 */ /* 0x000fe20000000070 */
[C---:B------:R-:W-:Y:S01]  /*1090*/  FADD.FTZ R104, -R122.reuse, R119 ;  /* 0x000000777a687221 */ /* 0x040fe20000010100 */
[----:B------:R-:W-:Y:S01]  /*10a0*/  PRMT R105, RZ, 0x5410, R110 ;  /* 0x00005410ff697816 */ /* 0x000fe2000000006e */
[----:B------:R-:W-:Y:S02]  /*10b0*/  IMAD.MOV.U32 R111, RZ, RZ, R107 ;  /* 0x000000ffff6f7224 */ /* 0x000fe400078e006b */
[C---:B---3--:R-:W-:Y:S01]  /*10c0*/  FADD.FTZ R108, -R122.reuse, R106 ;  /* 0x0000006a7a6c7221 */ /* 0x048fe20000010100 */
[----:B------:R-:W-:Y:S01]  /*10d0*/  PRMT R106, RZ, 0x5410, R121 ;  /* 0x00005410ff6a7816 */ /* 0x000fe20000000079 */
[----:B------:R-:W-:Y:S02]  /*10e0*/  FADD.FTZ R112, -R122, R112 ;  /* 0x000000707a707221 */ /* 0x000fe40000010100 */
[C---:B------:R-:W-:Y:S02]  /*10f0*/  FMUL.FTZ R121, R33.reuse, R104 ;  /* 0x0000006821797220 */ /* 0x040fe40000410000 */
[----:B------:R-:W-:Y:S01]  /*1100*/  FMUL.FTZ R122, R8, R105 ;  /* 0x00000069087a7220 */ /* 0x000fe20000410000 */
[----:B------:R-:W-:Y:S01]  /*1110*/  SHF.R.U32.HI R107, RZ, 0x10, R107 ;  /* 0x00000010ff6b7819 */ /* 0x000fe2000001166b */
[----:B------:R-:W-:Y:S01]  /*1120*/  FMUL.FTZ R120, R33, R120 ;  /* 0x0000007821787220 */ /* 0x000fe20000410000 */
[----:B------:R-:W-:Y:S01]  /*1130*/  PRMT R111, RZ, 0x5410, R111 ;  /* 0x00005410ff6f7816 */ /* 0x000fe2000000006f */
[----:B------:R-:W-:-:S02]  /*1140*/  FMUL.FTZ R123, R9, R106 ;  /* 0x0000006a097b7220 */ /* 0x000fc40000410000 */
[----:B------:R-:W-:Y:S02]  /*1150*/  FADD.FTZ R104, R115, R122 ;  /* 0x0000007a73687221 */ /* 0x000fe40000010000 */
[C---:B------:R-:W-:Y:S01]  /*1160*/  FFMA.FTZ R116, R121.reuse, R122, R116 ;  /* 0x0000007a79747223 */ /* 0x040fe20000010074 */
[----:B------:R-:W-:Y:S01]  /*1170*/  PRMT R110, RZ, 0x5410, R107 ;  /* 0x00005410ff6e7816 */ /* 0x000fe2000000006b */
[----:B------:R-:W-:Y:S02]  /*1180*/  FADD.FTZ R68, R68, R105 ;  /* 0x0000006944447221 */ /* 0x000fe40000010000 */
[----:B------:R-:W-:Y:S02]  /*1190*/  FFMA.FTZ R96, R121, R105, R96 ;  /* 0x0000006979607223 */ /* 0x000fe40000010060 */
[----:B------:R-:W-:Y:S02]  /*11a0*/  FMUL.FTZ R125, R33, R112 ;  /* 0x00000070217d7220 */ /* 0x000fe40000410000 */
[----:B------:R-:W-:-:S02]  /*11b0*/  FMUL.FTZ R124, R10, R111 ;  /* 0x0000006f0a7c7220 */ /* 0x000fc40000410000 */
[----:B------:R-:W-:Y:S02]  /*11c0*/  FADD.FTZ R105, R104, R123 ;  /* 0x0000007b68697221 */ /* 0x000fe40000010000 */
[----:B------:R-:W-:Y:S02]  /*11d0*/  FFMA.FTZ R116, R120, R123, R116 ;  /* 0x0000007b78747223 */ /* 0x000fe40000010074 */
[----:B------:R-:W-:Y:S02]  /*11e0*/  FMUL.FTZ R126, R11, R110 ;  /* 0x0000006e0b7e7220 */ /* 0x000fe40000410000 */
[----:B------:R-:W-:Y:S02]  /*11f0*/  FMUL.FTZ R127, R33, R108 ;  /* 0x0000006c217f7220 */ /* 0x000fe40000410000 */
        /* <DEDUP_REMOVED lines=10> */
.L_x_276:
[----:B------:R-:W-:Y:S05]  /*12a0*/  BSYNC B0 ;  /* 0x0000000000007941 */ /* 0x000fea0003800000 */
.L_x_275:
[----:B------:R-:W-:Y:S01]  /*12b0*/  BSSY B0, `(.L_x_277) ;  /* 0x0000046000007945 */ /* 0x000fe20003800000 */
        /* <DEDUP_REMOVED lines=13> */
[----:B------:R-:W-:-:S03]  /*1390*/  LEA R106, P6, R118, c[0x0][0x188], 0x3 ;  /* 0x00006200766a7a11 */ /* 0x000fc600078c18ff */
[----:B------:R1:W5:Y:S01]  /*13a0*/  @P4 LDG.E.64 R160, [R112.64] ;  /* 0x0000000470a04981 */ /* 0x000362000c1e1b00 */
[----:B------:R-:W-:Y:S02]  /*13b0*/  ISETP.NE.AND P4, PT, R3, RZ, PT ;  /* 0x000000ff0300720c */ /* 0x000fe40003f85270 */
[----:B------:R-:W-:Y:S02]  /*13c0*/  LEA.HI.X R107, R118, c[0x0][0x18c], RZ, 0x3, P6 ;  /* 0x00006300766b7a11 */ /* 0x000fe400030f1cff */
[----:B-----5:R-:W-:Y:S02]  /*13d0*/  FSEL R176, R117, RZ, !P4 ;  /* 0x000000ff75b07208 */ /* 0x020fe40006000000 */
[----:B------:R-:W-:Y:S02]  /*13e0*/  IADD3 R108, P4, R108, c[0x0][0x190], RZ ;  /* 0x000064006c6c7a10 */ /* 0x000fe40007f9e0ff */
[----:B------:R-:W2:Y:S02]  /*13f0*/  LDG.E.64 R106, [R106.64] ;  /* 0x000000046a6a7981 */ /* 0x000ea4000c1e1b00 */
[----:B------:R-:W-:Y:S01]  /*1400*/  IADD3.X R109, R104, c[0x0][0x194], RZ, P4, !PT ;  /* 0x00006500686d7a10 */ /* 0x000fe200027fe4ff */
[----:B------:R-:W-:-:S04]  /*1410*/  IMAD.WIDE.U32 R104, R118, R105, c[0x0][0x208] ;  /* 0x0000820076687625 */ /* 0x000fc800078e0069 */
[----:B------:R3:W5:Y:S04]  /*1420*/  LDG.E R129, [R108.64] ;  /* 0x000000046c817981 */ /* 0x000768000c1e1900 */
[----:B------:R-:W0:Y:S01]  /*1430*/  LDG.E.64 R104, [R104.64] ;  /* 0x0000000468687981 */ /* 0x000e22000c1e1b00 */
[----:B------:R-:W-:Y:S01]  /*1440*/  IADD3 R118, R118, 0x100, RZ ;  /* 0x0000010076767810 */ /* 0x000fe20007ffe0ff */
[----:B--2---:R-:W-:Y:S01]  /*1450*/  IMAD.MOV.U32 R119, RZ, RZ, R106 ;  /* 0x000000ffff777224 */ /* 0x004fe200078e006a */
[--C-:B------:R-:W-:Y:S01]  /*1460*/  SHF.R.U64 R130, R106, 0x10, R107.reuse ;  /* 0x000000106a827819 */ /* 0x100fe2000000126b */
[--C-:B-1----:R-:W-:Y:S01]  /*1470*/  IMAD.MOV.U32 R112, RZ, RZ, R107.reuse ;  /* 0x000000ffff707224 */ /* 0x102fe200078e006b */
[----:B------:R-:W-:Y:S02]  /*1480*/  SHF.R.U32.HI R113, RZ, 0x10, R107 ;  /* 0x00000010ff717819 */ /* 0x000fe4000001166b */
[----:B------:R-:W-:-:S02]  /*1490*/  PRMT R119, RZ, 0x5410, R119 ;  /* 0x00005410ff777816 */ /* 0x000fc40000000077 */
[----:B------:R-:W-:Y:S02]  /*14a0*/  PRMT R106, RZ, 0x5410, R130 ;  /* 0x00005410ff6a7816 */ /* 0x000fe40000000082 */
[----:B------:R-:W-:Y:S02]  /*14b0*/  PRMT R112, RZ, 0x5410, R112 ;  /* 0x00005410ff707816 */ /* 0x000fe40000000070 */
[----:B------:R-:W-:Y:S01]  /*14c0*/  PRMT R107, RZ, 0x5410, R113 ;  /* 0x00005410ff6b7816 */ /* 0x000fe20000000071 */
[----:B0-----:R-:W-:Y:S01]  /*14d0*/  IMAD.MOV.U32 R110, RZ, RZ, R104 ;  /* 0x000000ffff6e7224 */ /* 0x001fe200078e0068 */
[----:B------:R-:W-:Y:S01]  /*14e0*/  SHF.R.U64 R131, R104, 0x10, R105 ;  /* 0x0000001068837819 */ /* 0x000fe20000001269 */
[C---:B------:R-:W-:Y:S02]  /*14f0*/  FADD.FTZ R104, -R176.reuse, R119 ;  /* 0x00000077b0687221 */ /* 0x040fe40000010100 */
[C---:B------:R-:W-:Y:S02]  /*1500*/  FADD.FTZ R106, -R176.reuse, R106 ;  /* 0x0000006ab06a7221 */ /* 0x040fe40000010100 */
[----:B------:R-:W-:-:S02]  /*1510*/  FADD.FTZ R112, -R176, R112 ;  /* 0x00000070b0707221 */ /* 0x000fc40000010100 */
[----:B------:R-:W-:Y:S01]  /*1520*/  FADD.FTZ R176, -R176, R107 ;  /* 0x0000006bb0b07221 */ /* 0x000fe20000010100 */
[--C-:B------:R-:W-:Y:S01]  /*1530*/  SHF.R.U32.HI R107, RZ, 0x10, R105.reuse ;  /* 0x00000010ff6b7819 */ /* 0x100fe20000011669 */
[----:B------:R-:W-:Y:S01]  /*1540*/  IMAD.MOV.U32 R111, RZ, RZ, R105 ;  /* 0x000000ffff6f7224 */ /* 0x000fe200078e0069 */
[----:B------:R-:W-:Y:S02]  /*1550*/  PRMT R105, RZ, 0x5410, R110 ;  /* 0x00005410ff697816 */ /* 0x000fe4000000006e */
[----:B---3--:R-:W-:Y:S01]  /*1560*/  PRMT R108, RZ, 0x5410, R131 ;  /* 0x00005410ff6c7816 */ /* 0x008fe20000000083 */
[C---:B------:R-:W-:Y:S02]  /*1570*/  FMUL.FTZ R131, R33.reuse, R104 ;  /* 0x0000006821837220 */ /* 0x040fe40000410000 */
[----:B------:R-:W-:Y:S01]  /*1580*/  FMUL.FTZ R132, R12, R105 ;  /* 0x000000690c847220 */ /* 0x000fe20000410000 */
[----:B------:R-:W-:Y:S01]  /*1590*/  PRMT R111, RZ, 0x5410, R111 ;  /* 0x00005410ff6f7816 */ /* 0x000fe2000000006f */
[----:B------:R-:W-:-:S02]  /*15a0*/  FMUL.FTZ R130, R33, R106 ;  /* 0x0000006a21827220 */ /* 0x000fc40000410000 */
[----:B------:R-:W-:Y:S02]  /*15b0*/  FMUL.FTZ R133, R13, R108 ;  /* 0x0000006c0d857220 */ /* 0x000fe40000410000 */
[----:B------:R-:W-:Y:S02]  /*15c0*/  FADD.FTZ R104, R115, R132 ;  /* 0x0000008473687221 */ /* 0x000fe40000010000 */
[C---:B------:R-:W-:Y:S01]  /*15d0*/  FFMA.FTZ R116, R131.reuse, R132, R116 ;  /* 0x0000008483747223 */ /* 0x040fe20000010074 */
[----:B------:R-:W-:Y:S01]  /*15e0*/  PRMT R110, RZ, 0x5410, R107 ;  /* 0x00005410ff6e7816 */ /* 0x000fe2000000006b */
[----:B------:R-:W-:Y:S02]  /*15f0*/  FADD.FTZ R64, R64, R105 ;  /* 0x0000006940407221 */ /* 0x000fe40000010000 */
[----:B------:R-:W-:Y:S02]  /*1600*/  FFMA.FTZ R92, R131, R105, R92 ;  /* 0x00000069835c7223 */ /* 0x000fe4000001005c */
[----:B------:R-:W-:-:S02]  /*1610*/  FMUL.FTZ R135, R33, R112 ;  /* 0x0000007021877220 */ /* 0x000fc40000410000 */
        /* <DEDUP_REMOVED lines=15> */
.L_x_278:
[----:B------:R-:W-:Y:S05]  /*1710*/  BSYNC B0 ;  /* 0x0000000000007941 */ /* 0x000fea0003800000 */
.L_x_277:
        /* <DEDUP_REMOVED lines=70> */
.L_x_280:
[----:B------:R-:W-:Y:S05]  /*1b80*/  BSYNC B0 ;  /* 0x0000000000007941 */ /* 0x000fea0003800000 */
.L_x_279:
        /* <DEDUP_REMOVED lines=70> */
.L_x_282:
[----:B------:R-:W-:Y:S05]  /*1ff0*/  BSYNC B0 ;  /* 0x0000000000007941 */ /* 0x000fea0003800000 */
.L_x_281:
        /* <DEDUP_REMOVED lines=20> */
[----:B------:R-:W1:Y:S02]  /*2140*/  LDG.E.64 R106, [R106.64] ;  /* 0x000000046a6a7981 */ /* 0x000e64000c1e1b00 */
[----:B------:R-:W-:Y:S01]  /*2150*/  IADD3.X R109, R104, c[0x0][0x194], RZ, P4, !PT ;  /* 0x00006500686d7a10 */ /* 0x000fe200027fe4ff */
[----:B------:R-:W-:-:S04]  /*2160*/  IMAD.WIDE.U32 R104, R118, R105, c[0x0][0x208] ;  /* 0x0000820076687625 */ /* 0x000fc800078e0069 */
[----:B------:R2:W5:Y:S04]  /*2170*/  LDG.E R173, [R108.64] ;  /* 0x000000046cad7981 */ /* 0x000568000c1e1900 */
[----:B------:R-:W0:Y:S01]  /*2180*/  LDG.E.64 R104, [R104.64] ;  /* 0x0000000468687981 */ /* 0x000e22000c1e1b00 */
[----:B------:R-:W-:Y:S02]  /*2190*/  IADD3 R118, R118, 0x100, RZ ;  /* 0x0000010076767810 */ /* 0x000fe40007ffe0ff */
[--C-:B-1----:R-:W-:Y:S01]  /*21a0*/  SHF.R.U32.HI R113, RZ, 0x10, R107.reuse ;  /* 0x00000010ff717819 */ /* 0x102fe2000001166b */
[----:B------:R-:W-:Y:S01]  /*21b0*/  IMAD.MOV.U32 R119, RZ, RZ, R106 ;  /* 0x000000ffff777224 */ /* 0x000fe200078e006a */
[--C-:B------:R-:W-:Y:S01]  /*21c0*/  SHF.R.U64 R174, R106, 0x10, R107.reuse ;  /* 0x000000106aae7819 */ /* 0x100fe2000000126b */
[----:B------:R-:W-:Y:S01]  /*21d0*/  IMAD.MOV.U32 R112, RZ, RZ, R107 ;  /* 0x000000ffff707224 */ /* 0x000fe200078e006b */
[----:B------:R-:W-:-:S02]  /*21e0*/  PRMT R107, RZ, 0x5410, R113 ;  /* 0x00005410ff6b7816 */ /* 0x000fc40000000071 */
[----:B------:R-:W-:Y:S02]  /*21f0*/  PRMT R106, RZ, 0x5410, R174 ;  /* 0x00005410ff6a7816 */ /* 0x000fe400000000ae */
[----:B------:R-:W-:Y:S01]  /*2200*/  PRMT R119, RZ, 0x5410, R119 ;  /* 0x00005410ff777816 */ /* 0x000fe20000000077 */
[----:B0-----:R-:W-:Y:S01]  /*2210*/  IMAD.MOV.U32 R110, RZ, RZ, R104 ;  /* 0x000000ffff6e7224 */ /* 0x001fe200078e0068 */
[----:B------:R-:W-:Y:S01]  /*2220*/  SHF.R.U64 R179, R104, 0x10, R105 ;  /* 0x0000001068b37819 */ /* 0x000fe20000001269 */
[C---:B--2---:R-:W-:Y:S01]  /*2230*/  FADD.FTZ R108, -R175.reuse, R107 ;  /* 0x0000006baf6c7221 */ /* 0x044fe20000010100 */
[----:B------:R-:W-:Y:S01]  /*2240*/  PRMT R112, RZ, 0x5410, R112 ;  /* 0x00005410ff707816 */ /* 0x000fe20000000070 */
[--C-:B------:R-:W-:Y:S01]  /*2250*/  IMAD.MOV.U32 R111, RZ, RZ, R105.reuse ;  /* 0x000000ffff6f7224 */ /* 0x100fe200078e0069 */
[----:B------:R-:W-:Y:S01]  /*2260*/  SHF.R.U32.HI R107, RZ, 0x10, R105 ;  /* 0x00000010ff6b7819 */ /* 0x000fe20000011669 */
[C---:B------:R-:W-:Y:S01]  /*2270*/  FADD.FTZ R106, -R175.reuse, R106 ;  /* 0x0000006aaf6a7221 */ /* 0x040fe20000010100 */
[----:B------:R-:W-:Y:S01]  /*2280*/  PRMT R105, RZ, 0x5410, R110 ;  /* 0x00005410ff697816 */ /* 0x000fe2000000006e */
[C---:B------:R-:W-:Y:S01]  /*2290*/  FADD.FTZ R104, -R175.reuse, R119 ;  /* 0x00000077af687221 */ /* 0x040fe20000010100 */
[----:B------:R-:W-:Y:S01]  /*22a0*/  PRMT R179, RZ, 0x5410, R179 ;  /* 0x00005410ffb37816 */ /* 0x000fe200000000b3 */
[----:B------:R-:W-:-:S02]  /*22b0*/  FADD.FTZ R112, -R175, R112 ;  /* 0x00000070af707221 */ /* 0x000fc40000010100 */
        /* <DEDUP_REMOVED lines=26> */
.L_x_284:
[----:B------:R-:W-:Y:S05]  /*2460*/  BSYNC B0 ;  /* 0x0000000000007941 */ /* 0x000fea0003800000 */
.L_x_283:
[----:B------:R-:W-:Y:S01]  /*2470*/  ISETP.GE.U32.AND P4, PT, R35, 0x700, PT ;  /* 0x000007002300780c */ /* 0x000fe20003f86070 */
[----:B------:R-:W-:-:S12]  /*2480*/  BSSY B0, `(.L_x_285) ;  /* 0x0000045000007945 */ /* 0x000fd80003800000 */
[----:B------:R-:W-:Y:S05]  /*2490*/  @!P4 BRA `(.L_x_286) ;  /* 0x000004300000c947 */ /* 0x000fea0003800000 */
[----:B------:R-:W-:Y:S01]  /*24a0*/  ISETP.NE.U32.AND P5, PT, RZ, c[0x0][0x218], PT ;  /* 0x00008600ff007a0c */ /* 0x000fe20003fa5070 */
[----:B------:R-:W-:Y:S01]  /*24b0*/  IMAD.SHL.U32 R108, R118, 0x4, RZ ;  /* 0x00000004766c7824 */ /* 0x000fe200078e00ff */
[----:B------:R-:W-:Y:S02]  /*24c0*/  SHF.R.U32.HI R106, RZ, 0x1e, R118 ;  /* 0x0000001eff6a7819 */ /* 0x000fe40000011676 */
[----:B------:R-:W-:-:S13]  /*24d0*/  ISETP.NE.AND.EX P5, PT, RZ, c[0x0][0x21c], PT, P5 ;  /* 0x00008700ff007a0c */ /* 0x000fda0003fa5350 */
[----:B------:R-:W-:-:S04]  /*24e0*/  @P5 LEA R112, P4, R118, c[0x0][0x218], 0x3 ;  /* 0x0000860076705a11 */ /* 0x000fc800078818ff */
[----:B------:R-:W-:Y:S02]  /*24f0*/  @P5 LEA.HI.X R113, R118, c[0x0][0x21c], RZ, 0x3, P4 ;  /* 0x0000870076715a11 */ /* 0x000fe400020f1cff */
[----:B------:R-:W-:Y:S01]  /*2500*/  ISETP.NE.U32.AND P4, PT, RZ, c[0x0][0x250], PT ;  /* 0x00009400ff007a0c */ /* 0x000fe20003f85070 */
[----:B------:R-:W-:Y:S02]  /*2510*/  IMAD.MOV.U32 R107, RZ, RZ, 0x8 ;  /* 0x00000008ff6b7424 */ /* 0x000fe400078e00ff */
[----:B------:R0:W5:Y:S01]  /*2520*/  @P5 LDG.E.64 R168, [R112.64] ;  /* 0x0000000470a85981 */ /* 0x000162000c1e1b00 */
[----:B------:R-:W-:-:S13]  /*2530*/  ISETP.NE.AND.EX P4, PT, RZ, c[0x0][0x254], PT, P4 ;  /* 0x00009500ff007a0c */ /* 0x000fda0003f85340 */
[----:B------:R-:W-:-:S04]  /*2540*/  @P4 IADD3 R110, P6, R108, c[0x0][0x198], RZ ;  /* 0x000066006c6e4a10 */ /* 0x000fc80007fde0ff */
[----:B------:R-:W-:Y:S02]  /*2550*/  @P4 IADD3.X R111, R106, c[0x0][0x19c], RZ, P6, !PT ;  /* 0x000067006a6f4a10 */ /* 0x000fe400037fe4ff */
[----:B------:R-:W-:-:S03]  /*2560*/  ISETP.NE.AND P6, PT, R3, RZ, PT ;  /* 0x000000ff0300720c */ /* 0x000fc60003fc5270 */
[----:B------:R1:W5:Y:S01]  /*2570*/  @P4 LDG.E R184, [R110.64] ;  /* 0x000000046eb84981 */ /* 0x000362000c1e1900 */
[C---:B------:R-:W-:Y:S02]  /*2580*/  LEA R104, P4, R118.reuse, c[0x0][0x188], 0x3 ;  /* 0x0000620076687a11 */ /* 0x040fe400078818ff */
[----:B-----5:R-:W-:Y:S02]  /*2590*/  FSEL R119, R117, RZ, !P6 ;  /* 0x000000ff75777208 */ /* 0x020fe40007000000 */
[----:B------:R-:W-:Y:S02]  /*25a0*/  LEA.HI.X R105, R118, c[0x0][0x18c], RZ, 0x3, P4 ;  /* 0x0000630076697a11 */ /* 0x000fe400020f1cff */
[----:B------:R-:W-:-:S04]  /*25b0*/  IADD3 R108, P4, R108, c[0x0][0x190], RZ ;  /* 0x000064006c6c7a10 */ /* 0x000fc80007f9e0ff */
[----:B------:R-:W-:Y:S01]  /*25c0*/  IADD3.X R109, R106, c[0x0][0x194], RZ, P4, !PT ;  /* 0x000065006a6d7a10 */ /* 0x000fe200027fe4ff */
[----:B------:R-:W-:Y:S01]  /*25d0*/  IMAD.WIDE.U32 R106, R118, R107, c[0x0][0x208] ;  /* 0x00008200766a7625 */ /* 0x000fe200078e006b */
[----:B------:R-:W0:Y:S04]  /*25e0*/  LDG.E.64 R104, [R104.64] ;  /* 0x0000000468687981 */ /* 0x000e28000c1e1b00 */
[----:B------:R2:W5:Y:S04]  /*25f0*/  LDG.E R185, [R108.64] ;  /* 0x000000046cb97981 */ /* 0x000568000c1e1900 */
[----:B------:R-:W1:Y:S01]  /*2600*/  LDG.E.64 R106, [R106.64] ;  /* 0x000000046a6a7981 */ /* 0x000e62000c1e1b00 */
[----:B0-----:R-:W-:Y:S01]  /*2610*/  IMAD.MOV.U32 R112, RZ, RZ, R104 ;  /* 0x000000ffff707224 */ /* 0x001fe200078e0068 */
[----:B------:R-:W-:-:S04]  /*2620*/  SHF.R.U64 R118, R104, 0x10, R105 ;  /* 0x0000001068767819 */ /* 0x000fc80000001269 */
[----:B------:R-:W-:Y:S02]  /*2630*/  PRMT R104, RZ, 0x5410, R118 ;  /* 0x00005410ff687816 */ /* 0x000fe40000000076 */
[----:B------:R-:W-:Y:S01]  /*2640*/  PRMT R112, RZ, 0x5410, R112 ;  /* 0x00005410ff707816 */ /* 0x000fe20000000070 */
[----:B-1----:R-:W-:Y:S01]  /*2650*/  IMAD.MOV.U32 R110, RZ, RZ, R106 ;  /* 0x000000ffff6e7224 */ /* 0x002fe200078e006a */
[--C-:B------:R-:W-:Y:S01]  /*2660*/  SHF.R.U32.HI R117, RZ, 0x10, R105.reuse ;  /* 0x00000010ff757819 */ /* 0x100fe20000011669 */
[----:B------:R-:W-:Y:S01]  /*2670*/  IMAD.MOV.U32 R113, RZ, RZ, R105 ;  /* 0x000000ffff717224 */ /* 0x000fe200078e0069 */
[----:B------:R-:W-:Y:S01]  /*2680*/  SHF.R.U64 R189, R106, 0x10, R107 ;  /* 0x000000106abd7819 */ /* 0x000fe2000000126b */
[C---:B------:R-:W-:Y:S01]  /*2690*/  FADD.FTZ R104, -R119.reuse, R104 ;  /* 0x0000006877687221 */ /* 0x040fe20000010100 */
[----:B------:R-:W-:Y:S01]  /*26a0*/  PRMT R110, RZ, 0x5410, R110 ;  /* 0x00005410ff6e7816 */ /* 0x000fe2000000006e */
[----:B------:R-:W-:Y:S01]  /*26b0*/  FADD.FTZ R112, -R119, R112 ;  /* 0x0000007077707221 */ /* 0x000fe20000010100 */
[----:B------:R-:W-:Y:S01]  /*26c0*/  PRMT R105, RZ, 0x5410, R117 ;  /* 0x00005410ff697816 */ /* 0x000fe20000000075 */
[----:B------:R-:W-:Y:S01]  /*26d0*/  IMAD.MOV.U32 R111, RZ, RZ, R107 ;  /* 0x000000ffff6f7224 */ /* 0x000fe200078e006b */
[----:B------:R-:W-:Y:S01]  /*26e0*/  PRMT R189, RZ, 0x5410, R189 ;  /* 0x00005410ffbd7816 */ /* 0x000fe200000000bd */
[C---:B------:R-:W-:Y:S01]  /*26f0*/  FMUL.FTZ R186, R33.reuse, R104 ;  /* 0x0000006821ba7220 */ /* 0x040fe20000410000 */
[----:B------:R-:W-:Y:S01]  /*2700*/  PRMT R113, RZ, 0x5410, R113 ;  /* 0x00005410ff717816 */ /* 0x000fe20000000071 */
[----:B------:R-:W-:-:S02]  /*2710*/  FMUL.FTZ R187, R33, R112 ;  /* 0x0000007021bb7220 */ /* 0x000fc40000410000 */
[----:B------:R-:W-:Y:S01]  /*2720*/  FMUL.FTZ R188, R29, R110 ;  /* 0x0000006e1dbc7220 */ /* 0x000fe20000410000 */
[----:B------:R-:W-:Y:S01]  /*2730*/  PRMT R111, RZ, 0x5410, R111 ;  /* 0x00005410ff6f7816 */ /* 0x000fe2000000006f */
[----:B--2---:R-:W-:Y:S01]  /*2740*/  FADD.FTZ R108, -R119, R105 ;  /* 0x00000069776c7221 */ /* 0x004fe20000010100 */
[----:B------:R-:W-:Y:S01]  /*2750*/  SHF.R.U32.HI R105, RZ, 0x10, R107 ;  /* 0x00000010ff697819 */ /* 0x000fe2000001166b */
[----:B------:R-:W-:Y:S02]  /*2760*/  FADD.FTZ R49, R49, R189 ;  /* 0x000000bd31317221 */ /* 0x000fe40000010000 */
[-C--:B------:R-:W-:Y:S02]  /*2770*/  FFMA.FTZ R77, R186, R189.reuse, R77 ;  /* 0x000000bdba4d7223 */ /* 0x080fe4000001004d */
[----:B------:R-:W-:Y:S02]  /*2780*/  FADD.FTZ R106, -R119, R113 ;  /* 0x00000071776a7221 */ /* 0x000fe40000010100 */
        /* <DEDUP_REMOVED lines=20> */
.L_x_286:
[----:B------:R-:W-:Y:S05]  /*28d0*/  BSYNC B0 ;  /* 0x0000000000007941 */ /* 0x000fea0003800000 */
.L_x_285:
[----:B------:R-:W-:Y:S01]  /*28e0*/  LOP3.LUT P4, RZ, R0, 0x1f, RZ, 0xc0, !PT ;  /* 0x0000001f00ff7812 */ /* 0x000fe2000788c0ff */
[----:B------:R-:W-:Y:S10]  /*28f0*/  BRA.DIV ~URZ, `(.L_x_287) ;  /* 0x000033d27f007947 */ /* 0x000ff4000b800000 */
[----:B------:R0:W1:Y:S02]  /*2900*/  SHFL.DOWN PT, R106, R115, 0x10, 0x1f ;  /* 0x0a001f00736a7f89 */ /* 0x00006400000e0000 */
.L_x_317:
        /* <DEDUP_REMOVED lines=15> */
[----:B------:R0:W2:Y:S01]  /*2a00*/  SHFL.DOWN PT, R111, R108, 0x1, 0x1f ;  /* 0x08201f006c6f7f89 */ /* 0x0000a200000e0000 */
[----:B-1----:R-:W-:-:S05]  /*2a10*/  FADD.FTZ R110, R109, R110 ;  /* 0x0000006e6d6e7221 */ /* 0x002fca0000010000 */
[----:B------:R0:W1:Y:S02]  /*2a20*/  SHFL.DOWN PT, R177, R110, 0x1, 0x1f ;  /* 0x08201f006eb17f89 */ /* 0x00006400000e0000 */
.L_x_318:
        /* <DEDUP_REMOVED lines=12> */
[----:B-----5:R-:W3:Y:S01]  /*2af0*/  LDS.128 R116, [R202.X8+0x7030] ;  /* 0x00703000ca747984 */ /* 0x020ee20000008c00 */
        /* <DEDUP_REMOVED lines=19> */
[----:B------:R-:W-:Y:S01]  /*2c30*/  ISETP.NE.AND P4, PT, R3, RZ, PT ;  /* 0x000000ff0300720c */ /* 0x000fe20003f85270 */
[----:B------:R-:W-:-:S03]  /*2c40*/  IMAD.MOV.U32 R119, RZ, RZ, 0x8 ;  /* 0x00000008ff777424 */ /* 0x000fc600078e00ff */
[----:B------:R-:W-:Y:S02]  /*2c50*/  FSEL R109, R112, RZ, !P4 ;  /* 0x000000ff706d7208 */ /* 0x000fe40006000000 */
[----:B------:R-:W-:-:S03]  /*2c60*/  ISETP.NE.U32.AND P4, PT, RZ, c[0x0][0x218], PT ;  /* 0x00008600ff007a0c */ /* 0x000fc60003f85070 */
[-CC-:B------:R-:W-:Y:S01]  /*2c70*/  FFMA.FTZ R104, R38, R114.reuse, R109.reuse ;  /* 0x0000007226687223 */ /* 0x180fe2000001006d */
[----:B------:R-:W-:Y:S01]  /*2c80*/  ISETP.NE.AND.EX P4, PT, RZ, c[0x0][0x21c], PT, P4 ;  /* 0x00008700ff007a0c */ /* 0x000fe20003f85340 */
[-CC-:B------:R-:W-:Y:S02]  /*2c90*/  FFMA.FTZ R107, R39, R114.reuse, R109.reuse ;  /* 0x00000072276b7223 */ /* 0x180fe4000001006d */
[----:B------:R-:W-:Y:S02]  /*2ca0*/  FADD.FTZ R104, R41, -R104 ;  /* 0x8000006829687221 */ /* 0x000fe40000010000 */
[----:B------:R-:W-:Y:S02]  /*2cb0*/  FFMA.FTZ R108, R42, R114, R109 ;  /* 0x000000722a6c7223 */ /* 0x000fe4000001006d */
[----:B------:R-:W-:Y:S02]  /*2cc0*/  FMUL.FTZ R104, R33, R104 ;  /* 0x0000006821687220 */ /* 0x000fe40000410000 */
[----:B------:R-:W-:-:S02]  /*2cd0*/  FADD.FTZ R106, R40, -R107 ;  /* 0x8000006b286a7221 */ /* 0x000fc40000010000 */
[----:B------:R-:W-:Y:S02]  /*2ce0*/  FADD.FTZ R108, R43, -R108 ;  /* 0x8000006c2b6c7221 */ /* 0x000fe40000010000 */
[----:B------:R-:W-:Y:S01]  /*2cf0*/  @P4 IMAD.MOV.U32 R105, RZ, RZ, R164 ;  /* 0x000000ffff694224 */ /* 0x000fe200078e00a4 */
[--C-:B------:R-:W-:Y:S01]  /*2d00*/  @P4 SHF.R.U64 R113, R164, 0x10, R165.reuse ;  /* 0x00000010a4714819 */ /* 0x100fe200000012a5 */
[C---:B------:R-:W-:Y:S01]  /*2d10*/  FMUL.FTZ R106, R33.reuse, R106 ;  /* 0x0000006a216a7220 */ /* 0x040fe20000410000 */
[----:B------:R-:W-:Y:S01]  /*2d20*/  @P4 SHF.R.U32.HI R111, RZ, 0x10, R165 ;  /* 0x00000010ff6f4819 */ /* 0x000fe200000116a5 */
[----:B------:R-:W-:Y:S01]  /*2d30*/  FMUL.FTZ R107, R33, R108 ;  /* 0x0000006c216b7220 */ /* 0x000fe20000410000 */
[----:B------:R-:W-:-:S05]  /*2d40*/  @P4 PRMT R105, RZ, 0x5410, R105 ;  /* 0x00005410ff694816 */ /* 0x000fca0000000069 */
[----:B------:R-:W-:Y:S02]  /*2d50*/  @P4 FADD.FTZ R104, R104, R105 ;  /* 0x0000006968684221 */ /* 0x000fe40000010000 */
[----:B------:R-:W-:Y:S02]  /*2d60*/  FFMA.FTZ R105, R45, R114, R109 ;  /* 0x000000722d697223 */ /* 0x000fe4000001006d */
[----:B------:R-:W-:Y:S02]  /*2d70*/  @P4 IMAD.MOV.U32 R109, RZ, RZ, R165 ;  /* 0x000000ffff6d4224 */ /* 0x000fe400078e00a5 */
[----:B------:R-:W-:Y:S01]  /*2d80*/  FADD.FTZ R110, R44, -R105 ;  /* 0x800000692c6e7221 */ /* 0x000fe20000010000 */
[----:B------:R-:W-:Y:S02]  /*2d90*/  @P4 PRMT R105, RZ, 0x5410, R113 ;  /* 0x00005410ff694816 */ /* 0x000fe40000000071 */
[----:B------:R-:W-:Y:S01]  /*2da0*/  @P4 PRMT R108, RZ, 0x5410, R109 ;  /* 0x00005410ff6c4816 */ /* 0x000fe2000000006d */
[----:B------:R-:W-:-:S02]  /*2db0*/  FMUL.FTZ R110, R33, R110 ;  /* 0x0000006e216e7220 */ /* 0x000fc40000410000 */
[----:B------:R-:W-:Y:S01]  /*2dc0*/  @P4 FADD.FTZ R106, R106, R105 ;  /* 0x000000696a6a4221 */ /* 0x000fe20000010000 */
[----:B------:R-:W-:Y:S01]  /*2dd0*/  @P4 PRMT R105, RZ, 0x5410, R111 ;  /* 0x00005410ff694816 */ /* 0x000fe2000000006f */
[----:B------:R-:W-:Y:S02]  /*2de0*/  @P4 FADD.FTZ R107, R107, R108 ;  /* 0x0000006c6b6b4221 */ /* 0x000fe40000010000 */
[----:B------:R-:W-:Y:S02]  /*2df0*/  FMUL.FTZ R115, R106, c[0x0][0x1e8] ;  /* 0x00007a006a737a20 */ /* 0x000fe40000410000 */
[----:B------:R-:W-:Y:S01]  /*2e00*/  @P4 FADD.FTZ R110, R110, R105 ;  /* 0x000000696e6e4221 */ /* 0x000fe20000010000 */
[----:B------:R-:W-:-:S03]  /*2e10*/  ISETP.NE.U32.AND P4, PT, RZ, c[0x0][0x258], PT ;  /* 0x00009600ff007a0c */ /* 0x000fc60003f85070 */
[----:B------:R-:W-:Y:S01]  /*2e20*/  FMUL.FTZ R117, R110, c[0x0][0x1e8] ;  /* 0x00007a006e757a20 */ /* 0x000fe20000410000 */
[----:B------:R-:W-:-:S13]  /*2e30*/  ISETP.NE.AND.EX P4, PT, RZ, c[0x0][0x25c], PT, P4 ;  /* 0x00009700ff007a0c */ /* 0x000fda0003f85340 */
[----:B------:R-:W-:Y:S01]  /*2e40*/  @P4 F2FP.BF16.PACK_AB R105, RZ, R104 ;  /* 0x00000068ff69423e */ /* 0x000fe200000010ff */
[----:B------:R-:W-:Y:S01]  /*2e50*/  FMUL.FTZ R104, R104, c[0x0][0x1e8] ;  /* 0x00007a0068687a20 */ /* 0x000fe20000410000 */
[----:B------:R-:W-:Y:S02]  /*2e60*/  @P4 F2FP.BF16.PACK_AB R108, RZ, R106 ;  /* 0x0000006aff6c423e */ /* 0x000fe400000010ff */
[----:B------:R-:W-:Y:S01]  /*2e70*/  @P4 F2FP.BF16.PACK_AB R109, RZ, R107 ;  /* 0x0000006bff6d423e */ /* 0x000fe200000010ff */
[----:B------:R-:W-:Y:S01]  /*2e80*/  FMUL.FTZ R107, R107, c[0x0][0x1e8] ;  /* 0x00007a006b6b7a20 */ /* 0x000fe20000410000 */
[----:B------:R-:W-:Y:S02]  /*2e90*/  @P4 F2FP.BF16.PACK_AB R111, RZ, R110 ;  /* 0x0000006eff6f423e */ /* 0x000fe400000010ff */
[----:B------:R-:W-:Y:S02]  /*2ea0*/  @P4 PRMT R195, R105, 0x7610, R195 ;  /* 0x0000761069c34816 */ /* 0x000fe400000000c3 */
[----:B------:R-:W-:-:S02]  /*2eb0*/  @P4 PRMT R194, R108, 0x7610, R194 ;  /* 0x000076106cc24816 */ /* 0x000fc400000000c2 */
[----:B------:R-:W-:Y:S02]  /*2ec0*/  @P4 PRMT R196, R109, 0x7610, R196 ;  /* 0x000076106dc44816 */ /* 0x000fe400000000c4 */
[----:B------:R-:W-:Y:S02]  /*2ed0*/  @P4 PRMT R197, R111, 0x7610, R197 ;  /* 0x000076106fc54816 */ /* 0x000fe400000000c5 */
[----:B------:R-:W-:-:S04]  /*2ee0*/  LOP3.LUT P4, RZ, R37, 0xff, RZ, 0xc0, !PT ;  /* 0x000000ff25ff7812 */ /* 0x000fc8000788c0ff */
[----:B------:R-:W-:Y:S02]  /*2ef0*/  FSEL R108, R104, RZ, P4 ;  /* 0x000000ff686c7208 */ /* 0x000fe40002000000 */
[----:B------:R-:W-:Y:S02]  /*2f00*/  ISETP.NE.U32.AND P4, PT, RZ, c[0x0][0x250], PT ;  /* 0x00009400ff007a0c */ /* 0x000fe40003f85070 */
[----:B------:R-:W-:Y:S02]  /*2f10*/  F2F.BF16.F32 R111, R108 ;  /* 0x0000006c006f7304 */ /* 0x000fe40000202000 */
[----:B------:R-:W-:-:S13]  /*2f20*/  ISETP.NE.AND.EX P4, PT, RZ, c[0x0][0x254], PT, P4 ;  /* 0x00009500ff007a0c */ /* 0x000fda0003f85340 */
[----:B------:R-:W-:-:S04]  /*2f30*/  @P4 LOP3.LUT P5, RZ, R36, 0xff, RZ, 0xc0, !PT ;  /* 0x000000ff24ff4812 */ /* 0x000fc800078ac0ff */
[----:B------:R-:W-:Y:S02]  /*2f40*/  @P4 FSEL R113, R104, RZ, P5 ;  /* 0x000000ff68714208 */ /* 0x000fe40002800000 */
[----:B------:R-:W-:-:S04]  /*2f50*/  LOP3.LUT P5, RZ, R37, 0xff00, RZ, 0xc0, !PT ;  /* 0x0000ff0025ff7812 */ /* 0x000fc800078ac0ff */
[C---:B------:R-:W-:Y:S02]  /*2f60*/  FSEL R106, R115.reuse, RZ, P5 ;  /* 0x000000ff736a7208 */ /* 0x040fe40002800000 */
[----:B------:R-:W-:Y:S02]  /*2f70*/  @P4 LOP3.LUT P5, RZ, R36, 0xff00, RZ, 0xc0, !PT ;  /* 0x0000ff0024ff4812 */ /* 0x000fe400078ac0ff */
[----:B------:R-:W0:Y:S02]  /*2f80*/  F2F.BF16.F32 R104, R106 ;  /* 0x0000006a00687304 */ /* 0x000e240000202000 */
[----:B------:R-:W-:Y:S02]  /*2f90*/  @P4 FSEL R115, R115, RZ, P5 ;  /* 0x000000ff73734208 */ /* 0x000fe40002800000 */
[----:B------:R-:W-:-:S04]  /*2fa0*/  LOP3.LUT P5, RZ, R37, 0xff0000, RZ, 0xc0, !PT ;  /* 0x00ff000025ff7812 */ /* 0x000fc800078ac0ff */
[----:B------:R-:W-:Y:S02]  /*2fb0*/  FSEL R109, R107, RZ, P5 ;  /* 0x000000ff6b6d7208 */ /* 0x000fe40002800000 */
[----:B------:R-:W-:-:S04]  /*2fc0*/  @P4 LOP3.LUT P5, RZ, R36, 0xff0000, RZ, 0xc0, !PT ;  /* 0x00ff000024ff4812 */ /* 0x000fc800078ac0ff */
[----:B------:R-:W-:Y:S01]  /*2fd0*/  @P4 FSEL R116, R107, RZ, P5 ;  /* 0x000000ff6b744208 */ /* 0x000fe20002800000 */
[----:B------:R-:W-:Y:S01]  /*2fe0*/  F2F.BF16.F32 R109, R109 ;  /* 0x0000006d006d7304 */ /* 0x000fe20000202000 */
[----:B------:R-:W-:Y:S01]  /*2ff0*/  LOP3.LUT P5, RZ, R37, 0xff000000, RZ, 0xc0, !PT ;  /* 0xff00000025ff7812 */ /* 0x000fe200078ac0ff */
[----:B0-----:R-:W-:-:S03]  /*3000*/  IMAD.WIDE.U32 R104, R104, 0x10000, RZ ;  /* 0x0001000068687825 */ /* 0x001fc600078e00ff */
[C---:B------:R-:W-:Y:S02]  /*3010*/  FSEL R110, R117.reuse, RZ, P5 ;  /* 0x000000ff756e7208 */ /* 0x040fe40002800000 */
[----:B------:R-:W-:Y:S02]  /*3020*/  @P4 LOP3.LUT P5, RZ, R36, 0xff000000, RZ, 0xc0, !PT ;  /* 0xff00000024ff4812 */ /* 0x000fe400078ac0ff */
[----:B------:R-:W0:Y:S01]  /*3030*/  F2F.BF16.F32 R107, R110 ;  /* 0x0000006e006b7304 */ /* 0x000e220000202000 */
[----:B------:R-:W-:Y:S02]  /*3040*/  LOP3.LUT R104, R104, R111, RZ, 0xfc, !PT ;  /* 0x0000006f68687212 */ /* 0x000fe400078efcff */
[----:B------:R-:W-:Y:S02]  /*3050*/  @P4 FSEL R117, R117, RZ, P5 ;  /* 0x000000ff75754208 */ /* 0x000fe40002800000 */
[----:B------:R-:W-:-:S04]  /*3060*/  ISETP.NE.U32.AND P5, PT, RZ, c[0x0][0x258], PT ;  /* 0x00009600ff007a0c */ /* 0x000fc80003fa5070 */
[----:B------:R-:W-:Y:S01]  /*3070*/  ISETP.NE.AND.EX P5, PT, RZ, c[0x0][0x25c], PT, P5 ;  /* 0x00009700ff007a0c */ /* 0x000fe20003fa5350 */
[----:B0-----:R-:W-:-:S05]  /*3080*/  IMAD.U32 R107, R107, 0x10000, RZ ;  /* 0x000100006b6b7824 */ /* 0x001fca00078e00ff */
[----:B------:R-:W-:Y:S01]  /*3090*/  LOP3.LUT R105, R105, R107, R109, 0xfe, !PT ;  /* 0x0000006b69697212 */ /* 0x000fe200078efe6d */
[----:B------:R-:W-:-:S06]  /*30a0*/  IMAD.WIDE.U32 R106, R34, R119, c[0x0][0x248] ;  /* 0x00009200226a7625 */ /* 0x000fcc00078e0077 */
        /* <DEDUP_REMOVED lines=9> */
.L_x_291:
[----:B------:R1:W-:Y:S01]  /*3140*/  STG.E.64 [R106.64], R104 ;  /* 0x000000686a007986 */ /* 0x0003e2000c101b04 */
[----:B------:R-:W-:Y:S02]  /*3150*/  @P4 F2FP.BF16.PACK_AB R113, RZ, R113 ;  /* 0x00000071ff71423e */ /* 0x000fe400000010ff */
[----:B------:R-:W-:Y:S02]  /*3160*/  @P4 F2FP.BF16.PACK_AB R115, RZ, R115 ;  /* 0x00000073ff73423e */ /* 0x000fe400000010ff */
[----:B------:R-:W-:Y:S02]  /*3170*/  @P4 F2FP.BF16.PACK_AB R116, RZ, R116 ;  /* 0x00000074ff74423e */ /* 0x000fe400000010ff */
[----:B------:R-:W-:Y:S02]  /*3180*/  @P4 F2FP.BF16.PACK_AB R117, RZ, R117 ;  /* 0x00000075ff75423e */ /* 0x000fe400000010ff */
[----:B------:R-:W-:Y:S02]  /*3190*/  @P4 PRMT R198, R113, 0x7610, R198 ;  /* 0x0000761071c64816 */ /* 0x000fe400000000c6 */
[----:B------:R-:W-:-:S02]  /*31a0*/  @P4 PRMT R199, R115, 0x7610, R199 ;  /* 0x0000761073c74816 */ /* 0x000fc400000000c7 */
[----:B------:R-:W-:Y:S02]  /*31b0*/  @P4 PRMT R200, R116, 0x7610, R200 ;  /* 0x0000761074c84816 */ /* 0x000fe400000000c8 */
[----:B------:R-:W-:Y:S01]  /*31c0*/  @P4 PRMT R201, R117, 0x7610, R201 ;  /* 0x0000761075c94816 */ /* 0x000fe200000000c9 */
[----:B------:R-:W-:Y:S05]  /*31d0*/  @!P4 BRA `(.L_x_292) ;  /* 0x000000800000c947 */ /* 0x000fea0003800000 */
[----:B-1----:R-:W-:Y:S02]  /*31e0*/  LOP3.LUT R106, R199, 0xffff, RZ, 0xc0, !PT ;  /* 0x0000ffffc76a7812 */ /* 0x002fe400078ec0ff */
[----:B------:R-:W-:Y:S02]  /*31f0*/  LEA R104, P4, R34, c[0x0][0x250], 0x3 ;  /* 0x0000940022687a11 */ /* 0x000fe400078818ff */
[----:B0-----:R-:W-:Y:S01]  /*3200*/  PRMT R109, R200, 0x5410, R201 ;  /* 0x00005410c86d7816 */ /* 0x001fe200000000c9 */
[----:B------:R-:W-:Y:S01]  /*3210*/  IMAD.WIDE.U32 R106, R106, 0x10000, RZ ;  /* 0x000100006a6a7825 */ /* 0x000fe200078e00ff */
[----:B------:R-:W-:-:S04]  /*3220*/  LEA.HI.X R105, R34, c[0x0][0x254], RZ, 0x3, P4 ;  /* 0x0000950022697a11 */ /* 0x000fc800020f1cff */
[----:B------:R-:W-:Y:S02]  /*3230*/  LOP3.LUT R107, R109, R107, RZ, 0xfc, !PT ;  /* 0x0000006b6d6b7212 */ /* 0x000fe400078efcff */
[----:B------:R-:W-:-:S05]  /*3240*/  LOP3.LUT R106, R106, 0xffff, R198, 0xf8, !PT ;  /* 0x0000ffff6a6a7812 */ /* 0x000fca00078ef8c6 */
[----:B------:R0:W-:Y:S02]  /*3250*/  STG.E.64 [R104.64], R106 ;  /* 0x0000006a68007986 */ /* 0x0001e4000c101b04 */
.L_x_292:
[----:B-1----:R-:W-:Y:S02]  /*3260*/  IADD3 R34, R34, 0x100, RZ ;  /* 0x0000010022227810 */ /* 0x002fe40007ffe0ff */
.L_x_290:
[----:B------:R-:W-:Y:S05]  /*3270*/  BSYNC B0 ;  /* 0x0000000000007941 */ /* 0x000fea0003800000 */
.L_x_289:
[----:B------:R-:W-:Y:S01]  /*3280*/  ISETP.GE.U32.AND P4, PT, R35, 0x200, PT ;  /* 0x000002002300780c */ /* 0x000fe20003f86070 */
[----:B------:R-:W-:-:S12]  /*3290*/  BSSY B0, `(.L_x_293) ;  /* 0x0000066000007945 */ /* 0x000fd80003800000 */
[----:B------:R-:W-:Y:S05]  /*32a0*/  @!P4 BRA `(.L_x_294) ;  /* 0x000006400000c947 */ /* 0x000fea0003800000 */
[----:B------:R-:W-:Y:S01]  /*32b0*/  ISETP.NE.AND P4, PT, R3, RZ, PT ;  /* 0x000000ff0300720c */ /* 0x000fe20003f85270 */
[----:B------:R-:W-:-:S03]  /*32c0*/  IMAD.MOV.U32 R119, RZ, RZ, 0x8 ;  /* 0x00000008ff777424 */ /* 0x000fc600078e00ff */
[----:B0-----:R-:W-:Y:S02]  /*32d0*/  FSEL R109, R112, RZ, !P4 ;  /* 0x000000ff706d7208 */ /* 0x001fe40006000000 */
[----:B------:R-:W-:-:S03]  /*32e0*/  ISETP.NE.U32.AND P4, PT, RZ, c[0x0][0x218], PT ;  /* 0x00008600ff007a0c */ /* 0x000fc60003f85070 */
[-CC-:B------:R-:W-:Y:S01]  /*32f0*/  FFMA.FTZ R105, R121, R114.reuse, R109.reuse ;  /* 0x0000007279697223 */ /* 0x180fe2000001006d */
[----:B------:R-:W-:Y:S01]  /*3300*/  ISETP.NE.AND.EX P4, PT, RZ, c[0x0][0x21c], PT, P4 ;  /* 0x00008700ff007a0c */ /* 0x000fe20003f85340 */
[-C--:B------:R-:W-:Y:S02]  /*3310*/  FFMA.FTZ R106, R120, R114.reuse, R109 ;  /* 0x00000072786a7223 */ /* 0x080fe4000001006d */
        /* <DEDUP_REMOVED lines=74> */
.L_x_295:
        /* <DEDUP_REMOVED lines=18> */
.L_x_296:
[----:B-1----:R-:W-:Y:S02]  /*38e0*/  IADD3 R34, R34, 0x100, RZ ;  /* 0x0000010022227810 */ /* 0x002fe40007ffe0ff */
.L_x_294:
[----:B------:R-:W-:Y:S05]  /*38f0*/  BSYNC B0 ;  /* 0x0000000000007941 */ /* 0x000fea0003800000 */
.L_x_293:
[----:B------:R-:W-:Y:S01]  /*3900*/  BSSY B0, `(.L_x_297) ;  /* 0x0000066000007945 */ /* 0x000fe20003800000 */
        /* <DEDUP_REMOVED lines=82> */
.L_x_299:
        /* <DEDUP_REMOVED lines=18> */
.L_x_300:
[----:B-1----:R-:W-:Y:S02]  /*3f50*/  IADD3 R34, R34, 0x100, RZ ;  /* 0x0000010022227810 */ /* 0x002fe40007ffe0ff */
.L_x_298:
[----:B------:R-:W-:Y:S05]  /*3f60*/  BSYNC B0 ;  /* 0x0000000000007941 */ /* 0x000fea0003800000 */
.L_x_297:
        /* <DEDUP_REMOVED lines=83> */
.L_x_303:
        /* <DEDUP_REMOVED lines=18> */
.L_x_304:
[----:B-1----:R-:W-:Y:S02]  /*45c0*/  IADD3 R34, R34, 0x100, RZ ;  /* 0x0000010022227810 */ /* 0x002fe40007ffe0ff */
.L_x_302:
[----:B------:R-:W-:Y:S05]  /*45d0*/  BSYNC B0 ;  /* 0x0000000000007941 */ /* 0x000fea0003800000 */
.L_x_301:
        /* <DEDUP_REMOVED lines=83> */
.L_x_307:
        /* <DEDUP_REMOVED lines=18> */
.L_x_308:
[----:B-1----:R-:W-:Y:S02]  /*4c30*/  IADD3 R34, R34, 0x100, RZ ;  /* 0x0000010022227810 */ /* 0x002fe40007ffe0ff */
.L_x_306:
[----:B------:R-:W-:Y:S05]  /*4c40*/  BSYNC B0 ;  /* 0x0000000000007941 */ /* 0x000fea0003800000 */
.L_x_305:
        /* <DEDUP_REMOVED lines=83> */
.L_x_311:
        /* <DEDUP_REMOVED lines=18> */
.L_x_312:
[----:B-1----:R-:W-:Y:S02]  /*52a0*/  IADD3 R34, R34, 0x100, RZ ;  /* 0x0000010022227810 */ /* 0x002fe40007ffe0ff */
.L_x_310:
[----:B------:R-:W-:Y:S05]  /*52b0*/  BSYNC B0 ;  /* 0x0000000000007941 */ /* 0x000fea0003800000 */
.L_x_309:
[----:B------:R-:W-:Y:S01]  /*52c0*/  ISETP.GE.U32.AND P4, PT, R35, 0x700, PT ;  /* 0x000007002300780c */ /* 0x000fe20003f86070 */
[----:B------:R-:W-:-:S12]  /*52d0*/  BSSY B0, `(.L_x_313) ;  /* 0x0000065000007945 */ /* 0x000fd80003800000 */
[----:B------:R-:W-:Y:S05]  /*52e0*/  @!P4 BRA `(.L_x_314) ;  /* 0x000006300000c947 */ /* 0x000fea0003800000 */
[----:B------:R-:W-:-:S04]  /*52f0*/  ISETP.NE.AND P4, PT, R3, RZ, PT ;  /* 0x000000ff0300720c */ /* 0x000fc80003f85270 */
[----:B0-----:R-:W-:Y:S02]  /*5300*/  FSEL R109, R112, RZ, !P4 ;  /* 0x000000ff706d7208 */ /* 0x001fe40006000000 */
        /* <DEDUP_REMOVED lines=9> */
[----:B------:R-:W-:Y:S02]  /*53a0*/  @P4 IMAD.MOV.U32 R106, RZ, RZ, R168 ;  /* 0x000000ffff6a4224 */ /* 0x000fe400078e00a8 */
[----:B------:R-:W-:Y:S01]  /*53b0*/  FADD.FTZ R112, R192, -R109 ;  /* 0x8000006dc0707221 */ /* 0x000fe20000010000 */
[----:B------:R-:W-:Y:S01]  /*53c0*/  @P4 SHF.R.U64 R109, R168, 0x10, R169 ;  /* 0x00000010a86d4819 */ /* 0x000fe200000012a9 */
[C---:B------:R-:W-:Y:S02]  /*53d0*/  FMUL.FTZ R104, R33.reuse, R104 ;  /* 0x0000006821687220 */ /* 0x040fe40000410000 */
[C---:B------:R-:W-:Y:S02]  /*53e0*/  FMUL.FTZ R108, R33.reuse, R108 ;  /* 0x0000006c216c7220 */ /* 0x040fe40000410000 */
[----:B------:R-:W-:-:S02]  /*53f0*/  FMUL.FTZ R110, R33, R110 ;  /* 0x0000006e216e7220 */ /* 0x000fc40000410000 */
[----:B------:R-:W-:Y:S01]  /*5400*/  FMUL.FTZ R107, R33, R112 ;  /* 0x00000070216b7220 */ /* 0x000fe20000410000 */
[----:B------:R-:W-:Y:S01]  /*5410*/  @P4 PRMT R33, RZ, 0x5410, R106 ;  /* 0x00005410ff214816 */ /* 0x000fe2000000006a */
[--C-:B------:R-:W-:Y:S01]  /*5420*/  @P4 IMAD.MOV.U32 R105, RZ, RZ, R169.reuse ;  /* 0x000000ffff694224 */ /* 0x100fe200078e00a9 */
[----:B------:R-:W-:-:S03]  /*5430*/  @P4 SHF.R.U32.HI R106, RZ, 0x10, R169 ;  /* 0x00000010ff6a4819 */ /* 0x000fc600000116a9 */
[----:B------:R-:W-:Y:S01]  /*5440*/  @P4 FADD.FTZ R104, R104, R33 ;  /* 0x0000002168684221 */ /* 0x000fe20000010000 */
[----:B------:R-:W-:Y:S02]  /*5450*/  @P4 PRMT R33, RZ, 0x5410, R109 ;  /* 0x00005410ff214816 */ /* 0x000fe4000000006d */
[----:B------:R-:W-:-:S03]  /*5460*/  @P4 PRMT R106, RZ, 0x5410, R106 ;  /* 0x00005410ff6a4816 */ /* 0x000fc6000000006a */
        /* <DEDUP_REMOVED lines=11> */
[----:B------:R-:W-:Y:S02]  /*5520*/  @P4 F2FP.BF16.PACK_AB R106, RZ, R110 ;  /* 0x0000006eff6a423e */ /* 0x000fe400000010ff */
[----:B------:R-:W-:Y:S01]  /*5530*/  @P4 F2FP.BF16.PACK_AB R109, RZ, R107 ;  /* 0x0000006bff6d423e */ /* 0x000fe200000010ff */
[----:B------:R-:W-:Y:S01]  /*5540*/  FMUL.FTZ R107, R107, c[0x0][0x1e8] ;  /* 0x00007a006b6b7a20 */ /* 0x000fe20000410000 */
[----:B------:R-:W-:Y:S02]  /*5550*/  @P4 PRMT R195, R33, 0x7610, R195 ;  /* 0x0000761021c34816 */ /* 0x000fe400000000c3 */
[----:B------:R-:W-:-:S02]  /*5560*/  @P4 PRMT R194, R105, 0x7610, R194 ;  /* 0x0000761069c24816 */ /* 0x000fc400000000c2 */
[----:B------:R-:W-:Y:S02]  /*5570*/  @P4 PRMT R196, R106, 0x7610, R196 ;  /* 0x000076106ac44816 */ /* 0x000fe400000000c4 */
[----:B------:R-:W-:Y:S01]  /*5580*/  @P4 PRMT R197, R109, 0x7610, R197 ;  /* 0x000076106dc54816 */ /* 0x000fe200000000c5 */
[----:B------:R-:W-:Y:S01]  /*5590*/  IMAD.MOV.U32 R109, RZ, RZ, 0x8 ;  /* 0x00000008ff6d7424 */ /* 0x000fe200078e00ff */
[----:B------:R-:W-:-:S04]  /*55a0*/  LOP3.LUT P4, RZ, R185, 0xff, RZ, 0xc0, !PT ;  /* 0x000000ffb9ff7812 */ /* 0x000fc8000788c0ff */
[----:B------:R-:W-:Y:S02]  /*55b0*/  FSEL R33, R104, RZ, P4 ;  /* 0x000000ff68217208 */ /* 0x000fe40002000000 */
[----:B------:R-:W-:-:S04]  /*55c0*/  ISETP.NE.U32.AND P4, PT, RZ, c[0x0][0x250], PT ;  /* 0x00009400ff007a0c */ /* 0x000fc80003f85070 */
[----:B------:R-:W-:Y:S01]  /*55d0*/  ISETP.NE.AND.EX P4, PT, RZ, c[0x0][0x254], PT, P4 ;  /* 0x00009500ff007a0c */ /* 0x000fe20003f85340 */
[----:B------:R-:W-:-:S12]  /*55e0*/  F2F.BF16.F32 R33, R33 ;  /* 0x0000002100217304 */ /* 0x000fd80000202000 */
[----:B------:R-:W-:-:S04]  /*55f0*/  @P4 LOP3.LUT P5, RZ, R184, 0xff, RZ, 0xc0, !PT ;  /* 0x000000ffb8ff4812 */ /* 0x000fc800078ac0ff */
[----:B------:R-:W-:Y:S02]  /*5600*/  @P4 FSEL R112, R104, RZ, P5 ;  /* 0x000000ff68704208 */ /* 0x000fe40002800000 */
[----:B------:R-:W-:-:S04]  /*5610*/  LOP3.LUT P5, RZ, R185, 0xff00, RZ, 0xc0, !PT ;  /* 0x0000ff00b9ff7812 */ /* 0x000fc800078ac0ff */
[C---:B------:R-:W-:Y:S02]  /*5620*/  FSEL R108, R113.reuse, RZ, P5 ;  /* 0x000000ff716c7208 */ /* 0x040fe40002800000 */
[----:B------:R-:W-:Y:S02]  /*5630*/  @P4 LOP3.LUT P5, RZ, R184, 0xff00, RZ, 0xc0, !PT ;  /* 0x0000ff00b8ff4812 */ /* 0x000fe400078ac0ff */
[----:B------:R0:W1:Y:S02]  /*5640*/  F2F.BF16.F32 R104, R108 ;  /* 0x0000006c00687304 */ /* 0x0000640000202000 */
[----:B------:R-:W-:Y:S02]  /*5650*/  @P4 FSEL R113, R113, RZ, P5 ;  /* 0x000000ff71714208 */ /* 0x000fe40002800000 */
[----:B------:R-:W-:-:S04]  /*5660*/  LOP3.LUT P5, RZ, R185, 0xff000000, RZ, 0xc0, !PT ;  /* 0xff000000b9ff7812 */ /* 0x000fc800078ac0ff */
[----:B------:R-:W-:Y:S01]  /*5670*/  FSEL R111, R107, RZ, P5 ;  /* 0x000000ff6b6f7208 */ /* 0x000fe20002800000 */
[----:B0-----:R-:W-:Y:S01]  /*5680*/  IMAD.WIDE.U32 R108, R34, R109, c[0x0][0x248] ;  /* 0x00009200226c7625 */ /* 0x001fe200078e006d */
[----:B------:R-:W-:-:S04]  /*5690*/  @P4 LOP3.LUT P5, RZ, R184, 0xff000000, RZ, 0xc0, !PT ;  /* 0xff000000b8ff4812 */ /* 0x000fc800078ac0ff */
[----:B------:R-:W-:Y:S02]  /*56a0*/  @P4 FSEL R115, R107, RZ, P5 ;  /* 0x000000ff6b734208 */ /* 0x000fe40002800000 */
[----:B------:R-:W-:Y:S01]  /*56b0*/  LOP3.LUT P5, RZ, R185, 0xff0000, RZ, 0xc0, !PT ;  /* 0x00ff0000b9ff7812 */ /* 0x000fe200078ac0ff */
[----:B------:R-:W0:Y:S01]  /*56c0*/  F2F.BF16.F32 R107, R111 ;  /* 0x0000006f006b7304 */ /* 0x000e220000202000 */
[----:B-1----:R-:W-:Y:S02]  /*56d0*/  IMAD.WIDE.U32 R104, R104, 0x10000, RZ ;  /* 0x0001000068687825 */ /* 0x002fe400078e00ff */
[----:B------:R-:W-:Y:S02]  /*56e0*/  FSEL R110, R114, RZ, P5 ;  /* 0x000000ff726e7208 */ /* 0x000fe40002800000 */
[----:B------:R-:W-:Y:S02]  /*56f0*/  @P4 LOP3.LUT P5, RZ, R184, 0xff0000, RZ, 0xc0, !PT ;  /* 0x00ff0000b8ff4812 */ /* 0x000fe400078ac0ff */
[----:B------:R-:W-:-:S02]  /*5700*/  LOP3.LUT R106, R104, R33, RZ, 0xfc, !PT ;  /* 0x00000021686a7212 */ /* 0x000fc400078efcff */
[----:B------:R-:W-:Y:S01]  /*5710*/  @P4 FSEL R114, R114, RZ, P5 ;  /* 0x000000ff72724208 */ /* 0x000fe20002800000 */
[----:B------:R-:W1:Y:S01]  /*5720*/  F2F.BF16.F32 R110, R110 ;  /* 0x0000006e006e7304 */ /* 0x000e620000202000 */
[----:B------:R-:W-:-:S04]  /*5730*/  ISETP.NE.U32.AND P5, PT, RZ, c[0x0][0x258], PT ;  /* 0x00009600ff007a0c */ /* 0x000fc80003fa5070 */
[----:B------:R-:W-:Y:S01]  /*5740*/  ISETP.NE.AND.EX P5, PT, RZ, c[0x0][0x25c], PT, P5 ;  /* 0x00009700ff007a0c */ /* 0x000fe20003fa5350 */
[----:B0-----:R-:W-:-:S05]  /*5750*/  IMAD.U32 R107, R107, 0x10000, RZ ;  /* 0x000100006b6b7824 */ /* 0x001fca00078e00ff */
[----:B-1----:R-:W-:-:S07]  /*5760*/  LOP3.LUT R107, R105, R107, R110, 0xfe, !PT ;  /* 0x0000006b696b7212 */ /* 0x002fce00078efe6e */
[----:B------:R-:W-:Y:S05]  /*5770*/  @!P5 BRA `(.L_x_315) ;  /* 0x000000800000d947 */ /* 0x000fea0003800000 */
[----:B------:R-:W-:Y:S01]  /*5780*/  LOP3.LUT R104, R194, 0xffff, RZ, 0xc0, !PT ;  /* 0x0000ffffc2687812 */ /* 0x000fe200078ec0ff */
[----:B------:R-:W-:Y:S01]  /*5790*/  IMAD.MOV.U32 R111, RZ, RZ, 0x8 ;  /* 0x00000008ff6f7424 */ /* 0x000fe200078e00ff */
[----:B------:R-:W-:-:S03]  /*57a0*/  PRMT R33, R196, 0x5410, R197 ;  /* 0x00005410c4217816 */ /* 0x000fc600000000c5 */
[----:B------:R-:W-:-:S04]  /*57b0*/  IMAD.WIDE.U32 R104, R104, 0x10000, RZ ;  /* 0x0001000068687825 */ /* 0x000fc800078e00ff */
[----:B------:R-:W-:Y:S01]  /*57c0*/  IMAD.WIDE.U32 R110, R34, R111, c[0x0][0x258] ;  /* 0x00009600226e7625 */ /* 0x000fe200078e006f */
[----:B------:R-:W-:Y:S02]  /*57d0*/  LOP3.LUT R105, R33, R105, RZ, 0xfc, !PT ;  /* 0x0000006921697212 */ /* 0x000fe400078efcff */
[----:B------:R-:W-:-:S05]  /*57e0*/  LOP3.LUT R104, R104, 0xffff, R195, 0xf8, !PT ;  /* 0x0000ffff68687812 */ /* 0x000fca00078ef8c3 */
[----:B------:R0:W-:Y:S02]  /*57f0*/  STG.E.64 [R110.64], R104 ;  /* 0x000000686e007986 */ /* 0x0001e4000c101b04 */
.L_x_315:
        /* <DEDUP_REMOVED lines=11> */
[----:B0-----:R-:W-:Y:S02]  /*58b0*/  LEA R104, P4, R34, c[0x0][0x250], 0x3 ;  /* 0x0000940022687a11 */ /* 0x001fe400078818ff */
[----:B------:R-:W-:Y:S01]  /*58c0*/  PRMT R33, R200, 0x5410, R201 ;  /* 0x00005410c8217816 */ /* 0x000fe200000000c9 */
[----:B------:R-:W-:Y:S01]  /*58d0*/  IMAD.WIDE.U32 R106, R106, 0x10000, RZ ;  /* 0x000100006a6a7825 */ /* 0x000fe200078e00ff */
[----:B------:R-:W-:-:S04]  /*58e0*/  LEA.HI.X R105, R34, c[0x0][0x254], RZ, 0x3, P4 ;  /* 0x0000950022697a11 */ /* 0x000fc800020f1cff */
[----:B------:R-:W-:Y:S02]  /*58f0*/  LOP3.LUT R107, R33, R107, RZ, 0xfc, !PT ;  /* 0x0000006b216b7212 */ /* 0x000fe400078efcff */
[----:B------:R-:W-:-:S05]  /*5900*/  LOP3.LUT R106, R106, 0xffff, R198, 0xf8, !PT ;  /* 0x0000ffff6a6a7812 */ /* 0x000fca00078ef8c6 */
[----:B------:R0:W-:Y:S02]  /*5910*/  STG.E.64 [R104.64], R106 ;  /* 0x0000006a68007986 */ /* 0x0001e4000c101b04 */
.L_x_314:
[----:B-1----:R-:W-:Y:S05]  /*5920*/  BSYNC B0 ;  /* 0x0000000000007941 */ /* 0x002fea0003800000 */
.L_x_313:
[----:B------:R-:W-:Y:S02]  /*5930*/  LOP3.LUT P4, RZ, R25, 0xff, RZ, 0xc0, !PT ;  /* 0x000000ff19ff7812 */ /* 0x000fe4000788c0ff */
[----:B------:R-:W-:Y:S02]  /*5940*/  IADD3 R2, R2, c[0x0][0x160], RZ ;  /* 0x0000580002027a10 */ /* 0x000fe40007ffe0ff */
[----:B------:R-:W-:Y:S02]  /*5950*/  SEL R25, RZ, 0x1, P4 ;  /* 0x00000001ff197807 */ /* 0x000fe40002000000 */
[----:B------:R-:W-:-:S13]  /*5960*/  ISETP.GE.AND P4, PT, R2, c[0x0][0x164], PT ;  /* 0x0000590002007a0c */ /* 0x000fda0003f86270 */
[----:B0-----:R-:W-:Y:S01]  /*5970*/  @P4 CALL.REL.NOINC `(.L_x_272) ;  /* 0x0000001000004944 */ /* 0x001fe20003c00000 */
[----:B------:R-:W-:Y:S05]  /*5980*/  BRA `(.L_x_316) ;  /* 0xffffaf1000007947 */ /* 0x000fea000383ffff */
.L_x_272:
[----:B-1----:R-:W0:Y:S01]  /*5990*/  S2UR UR6, SR_CTAID.X ;  /* 0x00000000000679c3 */ /* 0x002e220000002500 */
[----:B------:R-:W0:Y:S01]  /*59a0*/  S2R R2, SR_TID.X ;  /* 0x0000000000027919 */ /* 0x000e220000002100 */
[C---:B------:R-:W-:Y:S01]  /*59b0*/  LOP3.LUT P5, RZ, R35.reuse, 0xffffff00, RZ, 0xc0, !PT ;  /* 0xffffff0023ff7812 */ /* 0x040fe200078ac0ff */
[----:B-----5:R-:W-:Y:S01]  /*59c0*/  @P0 IMAD.MOV.U32 R13, RZ, RZ, 0x10 ;  /* 0x00000010ff0d0424 */ /* 0x020fe200078e00ff */
[----:B------:R-:W-:Y:S01]  /*59d0*/  ISETP.GE.U32.AND P4, PT, R35, 0x200, PT ;  /* 0x000002002300780c */ /* 0x000fe20003f86070 */
[----:B------:R-:W-:Y:S02]  /*59e0*/  @P1 IMAD.MOV.U32 R17, RZ, RZ, 0x10 ;  /* 0x00000010ff111424 */ /* 0x000fe400078e00ff */
[----:B------:R-:W-:Y:S02]  /*59f0*/  @P2 IMAD.MOV.U32 R21, RZ, RZ, 0x10 ;  /* 0x00000010ff152424 */ /* 0x000fe400078e00ff */
[----:B------:R-:W-:-:S06]  /*5a00*/  @P3 IMAD.MOV.U32 R23, RZ, RZ, 0x10 ;  /* 0x00000010ff173424 */ /* 0x000fcc00078e00ff */
[----:B------:R-:W-:Y:S02]  /*5a10*/  @P5 IMAD.MOV.U32 R5, RZ, RZ, 0x10 ;  /* 0x00000010ff055424 */ /* 0x000fe400078e00ff */
        /* <DEDUP_REMOVED lines=14> */
[----:B------:R-:W-:Y:S01]  /*5b00*/  @P0 IMAD.WIDE.U32 R10, R0, R13, c[0x0][0x220] ;  /* 0x00008800000a0625 */ /* 0x000fe200078e000d */
[----:B------:R2:W-:Y:S01]  /*5b10*/  @P4 STG.E.128 [R8.64], R96 ;  /* 0x0000006008004986 */ /* 0x0005e2000c101d04 */
[----:B------:R-:W-:-:S02]  /*5b20*/  ISETP.GE.U32.AND P4, PT, R35, 0x700, PT ;  /* 0x000007002300780c */ /* 0x000fc40003f86070 */
        /* <DEDUP_REMOVED lines=26> */
.L_x_287:
[----:B------:R-:W-:Y:S01]  /*5cd0*/  IMAD.MOV.U32 R107, RZ, RZ, R115 ;  /* 0x000000ffff6b7224 */ /* 0x000fe200078e0073 */
[----:B------:R-:W-:Y:S01]  /*5ce0*/  MOV R104, 0x5d30 ;  /* 0x00005d3000687802 */ /* 0x000fe20000000f00 */
[----:B------:R-:W-:Y:S02]  /*5cf0*/  IMAD.MOV.U32 R112, RZ, RZ, 0x10 ;  /* 0x00000010ff707424 */ /* 0x000fe400078e00ff */
[----:B------:R-:W-:-:S02]  /*5d00*/  IMAD.MOV.U32 R177, RZ, RZ, 0x1f ;  /* 0x0000001fffb17424 */ /* 0x000fc400078e00ff */
[----:B------:R-:W-:Y:S02]  /*5d10*/  IMAD.MOV.U32 R118, RZ, RZ, -0x1 ;  /* 0xffffffffff767424 */ /* 0x000fe400078e00ff */
[----:B-----5:R-:W-:Y:S05]  /*5d20*/  CALL.REL.NOINC `($__internal_8_$__cuda_sm70_shflsync_down_p) ;  /* 0x0000045000007944 */ /* 0x020fea0003c00000 */
[----:B-1----:R-:W-:Y:S01]  /*5d30*/  IMAD.MOV.U32 R106, RZ, RZ, R177 ;  /* 0x000000ffff6a7224 */ /* 0x002fe200078e00b1 */
[----:B0-----:R-:W-:Y:S05]  /*5d40*/  BRA `(.L_x_317) ;  /* 0xffffcbc000007947 */ /* 0x001fea000383ffff */
.L_x_288:
[----:B------:R-:W-:Y:S01]  /*5d50*/  IMAD.MOV.U32 R107, RZ, RZ, R116 ;  /* 0x000000ffff6b7224 */ /* 0x000fe200078e0074 */
[----:B------:R-:W-:Y:S01]  /*5d60*/  MOV R104, 0x5db0 ;  /* 0x00005db000687802 */ /* 0x000fe20000000f00 */
[----:B------:R-:W-:Y:S02]  /*5d70*/  IMAD.MOV.U32 R112, RZ, RZ, 0x10 ;  /* 0x00000010ff707424 */ /* 0x000fe400078e00ff */
[----:B------:R-:W-:Y:S02]  /*5d80*/  IMAD.MOV.U32 R177, RZ, RZ, 0x1f ;  /* 0x0000001fffb17424 */ /* 0x000fe400078e00ff */
[----:B------:R-:W-:Y:S02]  /*5d90*/  IMAD.MOV.U32 R118, RZ, RZ, -0x1 ;  /* 0xffffffffff767424 */ /* 0x000fe400078e00ff */
[----:B01---5:R-:W-:Y:S05]  /*5da0*/  CALL.REL.NOINC `($__internal_8_$__cuda_sm70_shflsync_down_p) ;  /* 0x000003d000007944 */ /* 0x023fea0003c00000 */
[----:B------:R-:W-:Y:S01]  /*5db0*/  FADD.FTZ R115, R106, R115 ;  /* 0x000000736a737221 */ /* 0x000fe20000010000 */
[----:B------:R-:W-:Y:S01]  /*5dc0*/  MOV R104, 0x5e30 ;  /* 0x00005e3000687802 */ /* 0x000fe20000000f00 */
[----:B-1----:R-:W-:Y:S02]  /*5dd0*/  FADD.FTZ R116, R116, R177 ;  /* 0x000000b174747221 */ /* 0x002fe40000010000 */
[----:B0-----:R-:W-:-:S02]  /*5de0*/  IMAD.MOV.U32 R112, RZ, RZ, 0x8 ;  /* 0x00000008ff707424 */ /* 0x001fc400078e00ff */
[----:B------:R-:W-:Y:S02]  /*5df0*/  IMAD.MOV.U32 R177, RZ, RZ, 0x1f ;  /* 0x0000001fffb17424 */ /* 0x000fe400078e00ff */
[----:B------:R-:W-:Y:S02]  /*5e00*/  IMAD.MOV.U32 R118, RZ, RZ, -0x1 ;  /* 0xffffffffff767424 */ /* 0x000fe400078e00ff */
[----:B------:R-:W-:Y:S02]  /*5e10*/  IMAD.MOV.U32 R107, RZ, RZ, R115 ;  /* 0x000000ffff6b7224 */ /* 0x000fe400078e0073 */
[----:B------:R-:W-:Y:S05]  /*5e20*/  CALL.REL.NOINC `($__internal_8_$__cuda_sm70_shflsync_down_p) ;  /* 0x0000035000007944 */ /* 0x000fea0003c00000 */
[----:B-1----:R-:W-:Y:S01]  /*5e30*/  IMAD.MOV.U32 R106, RZ, RZ, R177 ;  /* 0x000000ffff6a7224 */ /* 0x002fe200078e00b1 */
[----:B------:R-:W-:Y:S01]  /*5e40*/  MOV R104, 0x5ea0 ;  /* 0x00005ea000687802 */ /* 0x000fe20000000f00 */
[----:B0-----:R-:W-:Y:S02]  /*5e50*/  IMAD.MOV.U32 R107, RZ, RZ, R116 ;  /* 0x000000ffff6b7224 */ /* 0x001fe400078e0074 */
[----:B------:R-:W-:Y:S02]  /*5e60*/  IMAD.MOV.U32 R112, RZ, RZ, 0x8 ;  /* 0x00000008ff707424 */ /* 0x000fe400078e00ff */
[----:B------:R-:W-:-:S02]  /*5e70*/  IMAD.MOV.U32 R177, RZ, RZ, 0x1f ;  /* 0x0000001fffb17424 */ /* 0x000fc400078e00ff */
[----:B------:R-:W-:Y:S02]  /*5e80*/  IMAD.MOV.U32 R118, RZ, RZ, -0x1 ;  /* 0xffffffffff767424 */ /* 0x000fe400078e00ff */
[----:B------:R-:W-:Y:S05]  /*5e90*/  CALL.REL.NOINC `($__internal_8_$__cuda_sm70_shflsync_down_p) ;  /* 0x000002e000007944 */ /* 0x000fea0003c00000 */
[----:B------:R-:W-:Y:S01]  /*5ea0*/  FADD.FTZ R115, R106, R115 ;  /* 0x000000736a737221 */ /* 0x000fe20000010000 */
[----:B------:R-:W-:Y:S01]  /*5eb0*/  MOV R104, 0x5f20 ;  /* 0x00005f2000687802 */ /* 0x000fe20000000f00 */
[----:B-1----:R-:W-:Y:S02]  /*5ec0*/  FADD.FTZ R116, R116, R177 ;  /* 0x000000b174747221 */ /* 0x002fe40000010000 */
[----:B0-----:R-:W-:Y:S02]  /*5ed0*/  IMAD.MOV.U32 R112, RZ, RZ, 0x4 ;  /* 0x00000004ff707424 */ /* 0x001fe400078e00ff */
[----:B------:R-:W-:Y:S02]  /*5ee0*/  IMAD.MOV.U32 R177, RZ, RZ, 0x1f ;  /* 0x0000001fffb17424 */ /* 0x000fe400078e00ff */
[----:B------:R-:W-:Y:S02]  /*5ef0*/  IMAD.MOV.U32 R118, RZ, RZ, -0x1 ;  /* 0xffffffffff767424 */ /* 0x000fe400078e00ff */
[----:B------:R-:W-:-:S02]  /*5f00*/  IMAD.MOV.U32 R107, RZ, RZ, R115 ;  /* 0x000000ffff6b7224 */ /* 0x000fc400078e0073 */
[----:B------:R-:W-:Y:S05]  /*5f10*/  CALL.REL.NOINC `($__internal_8_$__cuda_sm70_shflsync_down_p) ;  /* 0x0000026000007944 */ /* 0x000fea0003c00000 */
[----:B-1----:R-:W-:Y:S01]  /*5f20*/  IMAD.MOV.U32 R106, RZ, RZ, R177 ;  /* 0x000000ffff6a7224 */ /* 0x002fe200078e00b1 */
[----:B------:R-:W-:Y:S01]  /*5f30*/  MOV R104, 0x5f90 ;  /* 0x00005f9000687802 */ /* 0x000fe20000000f00 */
[----:B0-----:R-:W-:-:S02]  /*5f40*/  IMAD.MOV.U32 R107, RZ, RZ, R116 ;  /* 0x000000ffff6b7224 */ /* 0x001fc400078e0074 */
[----:B------:R-:W-:Y:S02]  /*5f50*/  IMAD.MOV.U32 R112, RZ, RZ, 0x4 ;  /* 0x00000004ff707424 */ /* 0x000fe400078e00ff */
[----:B------:R-:W-:Y:S02]  /*5f60*/  IMAD.MOV.U32 R177, RZ, RZ, 0x1f ;  /* 0x0000001fffb17424 */ /* 0x000fe400078e00ff */
[----:B------:R-:W-:Y:S02]  /*5f70*/  IMAD.MOV.U32 R118, RZ, RZ, -0x1 ;  /* 0xffffffffff767424 */ /* 0x000fe400078e00ff */
[----:B------:R-:W-:Y:S05]  /*5f80*/  CALL.REL.NOINC `($__internal_8_$__cuda_sm70_shflsync_down_p) ;  /* 0x000001f000007944 */ /* 0x000fea0003c00000 */
[----:B------:R-:W-:Y:S01]  /*5f90*/  FADD.FTZ R115, R106, R115 ;  /* 0x000000736a737221 */ /* 0x000fe20000010000 */
[----:B------:R-:W-:Y:S01]  /*5fa0*/  MOV R104, 0x6010 ;  /* 0x0000601000687802 */ /* 0x000fe20000000f00 */
[----:B-1----:R-:W-:Y:S02]  /*5fb0*/  FADD.FTZ R110, R116, R177 ;  /* 0x000000b1746e7221 */ /* 0x002fe40000010000 */
[----:B0-----:R-:W-:Y:S02]  /*5fc0*/  IMAD.MOV.U32 R112, RZ, RZ, 0x2 ;  /* 0x00000002ff707424 */ /* 0x001fe400078e00ff */
[----:B------:R-:W-:-:S02]  /*5fd0*/  IMAD.MOV.U32 R177, RZ, RZ, 0x1f ;  /* 0x0000001fffb17424 */ /* 0x000fc400078e00ff */
[----:B------:R-:W-:Y:S02]  /*5fe0*/  IMAD.MOV.U32 R118, RZ, RZ, -0x1 ;  /* 0xffffffffff767424 */ /* 0x000fe400078e00ff */
[----:B------:R-:W-:Y:S02]  /*5ff0*/  IMAD.MOV.U32 R107, RZ, RZ, R115 ;  /* 0x000000ffff6b7224 */ /* 0x000fe400078e0073 */
[----:B------:R-:W-:Y:S05]  /*6000*/  CALL.REL.NOINC `($__internal_8_$__cuda_sm70_shflsync_down_p) ;  /* 0x0000017000007944 */ /* 0x000fea0003c00000 */
[----:B-1----:R-:W-:Y:S01]  /*6010*/  IMAD.MOV.U32 R106, RZ, RZ, R177 ;  /* 0x000000ffff6a7224 */ /* 0x002fe200078e00b1 */
[----:B------:R-:W-:Y:S01]  /*6020*/  MOV R104, 0x6080 ;  /* 0x0000608000687802 */ /* 0x000fe20000000f00 */
[----:B0-----:R-:W-:Y:S02]  /*6030*/  IMAD.MOV.U32 R107, RZ, RZ, R110 ;  /* 0x000000ffff6b7224 */ /* 0x001fe400078e006e */
[----:B------:R-:W-:Y:S02]  /*6040*/  IMAD.MOV.U32 R112, RZ, RZ, 0x2 ;  /* 0x00000002ff707424 */ /* 0x000fe400078e00ff */
[----:B------:R-:W-:Y:S02]  /*6050*/  IMAD.MOV.U32 R177, RZ, RZ, 0x1f ;  /* 0x0000001fffb17424 */ /* 0x000fe400078e00ff */
[----:B------:R-:W-:-:S02]  /*6060*/  IMAD.MOV.U32 R118, RZ, RZ, -0x1 ;  /* 0xffffffffff767424 */ /* 0x000fc400078e00ff */
[----:B------:R-:W-:Y:S05]  /*6070*/  CALL.REL.NOINC `($__internal_8_$__cuda_sm70_shflsync_down_p) ;  /* 0x0000010000007944 */ /* 0x000fea0003c00000 */
[----:B------:R-:W-:Y:S01]  /*6080*/  FADD.FTZ R108, R106, R115 ;  /* 0x000000736a6c7221 */ /* 0x000fe20000010000 */
[----:B------:R-:W-:Y:S01]  /*6090*/  MOV R104, 0x6100 ;  /* 0x0000610000687802 */ /* 0x000fe20000000f00 */
[----:B-1----:R-:W-:-:S02]  /*60a0*/  FADD.FTZ R110, R110, R177 ;  /* 0x000000b16e6e7221 */ /* 0x002fc40000010000 */
[----:B0-----:R-:W-:Y:S02]  /*60b0*/  IMAD.MOV.U32 R112, RZ, RZ, 0x1 ;  /* 0x00000001ff707424 */ /* 0x001fe400078e00ff */
[----:B------:R-:W-:Y:S02]  /*60c0*/  IMAD.MOV.U32 R177, RZ, RZ, 0x1f ;  /* 0x0000001fffb17424 */ /* 0x000fe400078e00ff */
[----:B------:R-:W-:Y:S02]  /*60d0*/  IMAD.MOV.U32 R118, RZ, RZ, -0x1 ;  /* 0xffffffffff767424 */ /* 0x000fe400078e00ff */
[----:B------:R-:W-:Y:S02]  /*60e0*/  IMAD.MOV.U32 R107, RZ, RZ, R108 ;  /* 0x000000ffff6b7224 */ /* 0x000fe400078e006c */
[----:B------:R-:W-:Y:S05]  /*60f0*/  CALL.REL.NOINC `($__internal_8_$__cuda_sm70_shflsync_down_p) ;  /* 0x0000008000007944 */ /* 0x000fea0003c00000 */
[----:B-1----:R-:W-:Y:S01]  /*6100*/  IMAD.MOV.U32 R111, RZ, RZ, R177 ;  /* 0x000000ffff6f7224 */ /* 0x002fe200078e00b1 */
[----:B------:R-:W-:Y:S01]  /*6110*/  MOV R104, 0x6170 ;  /* 0x0000617000687802 */ /* 0x000fe20000000f00 */
[----:B0-----:R-:W-:Y:S02]  /*6120*/  IMAD.MOV.U32 R107, RZ, RZ, R110 ;  /* 0x000000ffff6b7224 */ /* 0x001fe400078e006e */
[----:B------:R-:W-:-:S02]  /*6130*/  IMAD.MOV.U32 R112, RZ, RZ, 0x1 ;  /* 0x00000001ff707424 */ /* 0x000fc400078e00ff */
[----:B------:R-:W-:Y:S02]  /*6140*/  IMAD.MOV.U32 R177, RZ, RZ, 0x1f ;  /* 0x0000001fffb17424 */ /* 0x000fe400078e00ff */
[----:B------:R-:W-:Y:S02]  /*6150*/  IMAD.MOV.U32 R118, RZ, RZ, -0x1 ;  /* 0xffffffffff767424 */ /* 0x000fe400078e00ff */
[----:B------:R-:W-:Y:S05]  /*6160*/  CALL.REL.NOINC `($__internal_8_$__cuda_sm70_shflsync_down_p) ;  /* 0x0000001000007944 */ /* 0x000fea0003c00000 */
[----:B01----:R-:W-:Y:S05]  /*6170*/  BRA `(.L_x_318) ;  /* 0xffffc8b000007947 */ /* 0x003fea000383ffff */
        .weak           $__internal_8_$__cuda_sm70_shflsync_down_p
        .type           $__internal_8_$__cuda_sm70_shflsync_down_p,@function
        .size           $__internal_8_$__cuda_sm70_shflsync_down_p,(.L_x_3370 - $__internal_8_$__cuda_sm70_shflsync_down_p)
$__internal_8_$__cuda_sm70_shflsync_down_p:
[----:B------:R-:W-:Y:S01]  /*6180*/  IMAD.MOV.U32 R105, RZ, RZ, 0x0 ;  /* 0x00000000ff697424 */ /* 0x000fe200078e00ff */
[----:B------:R-:W-:Y:S04]  /*6190*/  WARPSYNC R118 ;  /* 0x0000007600007348 */ /* 0x000fe80003800000 */
[----:B------:R0:W1:Y:S01]  /*61a0*/  SHFL.DOWN PT, R177, R107, R112, R177 ;  /* 0x080000706bb17389 */ /* 0x00006200000e00b1 */
[----:B------:R-:W-:Y:S05]  /*61b0*/  RET.REL.NODEC R104 `(_ZN10layer_norm31ln_parallel_residual_bwd_kernelINS_13Kernel_traitsI13__nv_bfloat16S2_S2_S2_fjLj7168ELj1ELj1ELj8ELj8ENS_18Kernel_traits_baseILj7168ES2_S2_S2_S2_fjLj256EEEEELb1ELb1ELb0EEEvNS_9BwdParamsE) ;  /* 0xffff9e4068007950 */ /* 0x000fea0003c3ffff */
.L_x_319:
        /* <DEDUP_REMOVED lines=12> */
.L_x_3370:


//--------------------- .text._ZN10layer_norm22ln_bwd_finalize_kernelINS_22Kernel_traits_finalizeILj7168E13__nv_bfloat16S2_S2_S2_fjLb0ELj1024ELj4ENS_18Kernel_traits_baseILj7168ES2_S2_S2_S2_fjLj1024EEEEELb0ELb1EEEvNS_9BwdParamsE --------------------------
	.section	.text._ZN10layer_norm22ln_bwd_finalize_kernelINS_22Kernel_traits_finalizeILj7168E13__nv_bfloat16S2_S2_S2_fjLb0ELj1024ELj4ENS_18Kernel_traits_baseILj7168ES2_S2_S2_S2_fjLj1024EEEEELb0ELb1EEEvNS_9BwdParamsE,"ax",@progbits
	.sectioninfo	@"SHI_REGISTERS=32"
	.align	128
        .global         _ZN10layer_norm22ln_bwd_finalize_kernelINS_22Kernel_traits_finalizeILj7168E13__nv_bfloat16S2_S2_S2_fjLb0ELj1024ELj4ENS_18Kernel_traits_baseILj7168ES2_S2_S2_S2_fjLj1024EEEEELb0ELb1EEEvNS_9BwdParamsE
        .type           _ZN10layer_norm22ln_bwd_finalize_kernelINS_22Kernel_traits_finalizeILj7168E13__nv_bfloat16S2_S2_S2_fjLb0ELj1024ELj4ENS_18Kernel_traits_baseILj7168ES2_S2_S2_S2_fjLj1024EEEEELb0ELb1EEEvNS_9BwdParamsE,@function
        .size           _ZN10layer_norm22ln_bwd_finalize_kernelINS_22Kernel_traits_finalizeILj7168E13__nv_bfloat16S2_S2_S2_fjLb0ELj1024ELj4ENS_18Kernel_traits_baseILj7168ES2_S2_S2_S2_fjLj1024EEEEELb0ELb1EEEvNS_9BwdParamsE,(.L_x_3371 - _ZN10layer_norm22ln_bwd_finalize_kernelINS_22Kernel_traits_finalizeILj7168E13__nv_bfloat16S2_S2_S2_fjLb0ELj1024ELj4ENS_18Kernel_traits_baseILj7168ES2_S2_S2_S2_fjLj1024EEEEELb0ELb1EEEvNS_9BwdParamsE)
        .other          _ZN10layer_norm22ln_bwd_finalize_kernelINS_22Kernel_traits_finalizeILj7168E13__nv_bfloat16S2_S2_S2_fjLb0ELj1024ELj4ENS_18Kernel_traits_baseILj7168ES2_S2_S2_S2_fjLj1024EEEEELb0ELb1EEEvNS_9BwdParamsE,@"STO_CUDA_ENTRY STV_DEFAULT"
_ZN10layer_norm22ln_bwd_finalize_kernelINS_22Kernel_traits_finalizeILj7168E13__nv_bfloat16S2_S2_S2_fjLb0ELj1024ELj4ENS_18Kernel_traits_baseILj7168ES2_S2_S2_S2_fjLj1024EEEEELb0ELb1EEEvNS_9BwdParamsE:
.text._ZN10layer_norm22ln_bwd_finalize_kernelINS_22Kernel_traits_finalizeILj7168E13__nv_bfloat16S2_S2_S2_fjLb0ELj1024ELj4ENS_18Kernel_traits_baseILj7168ES2_S2_S2_S2_fjLj1024EEEEELb0ELb1EEEvNS_9BwdParamsE:
        /* <DEDUP_REMOVED lines=8> */
[----:B------:R-:W-:Y:S01]  /*0080*/  SHF.L.U32 R2, R2, 0x4, RZ ;  /* 0x0000000402027819 */ /* 0x000fe200000006ff */
[----:B------:R-:W-:Y:S01]  /*0090*/  ULDC.64 UR4, c[0x0][0x118] ;  /* 0x0000460000047ab9 */ /* 0x000fe20000000a00 */
[--C-:B------:R-:W-:Y:S02]  /*00a0*/  SHF.R.U32.HI R17, RZ, 0x5, R0.reuse ;  /* 0x00000005ff117819 */ /* 0x100fe40000011600 */
[----:B------:R-:W-:Y:S02]  /*00b0*/  LOP3.LUT R20, R0, 0x3fffffe0, RZ, 0xc0, !PT ;  /* 0x3fffffe000147812 */ /* 0x000fe400078ec0ff */
[----:B------:R-:W-:Y:S02]  /*00c0*/  LOP3.LUT R19, R2, 0x7ffffff0, RZ, 0xc0, !PT ;  /* 0x7ffffff002137812 */ /* 0x000fe400078ec0ff */
[C---:B------:R-:W-:Y:S02]  /*00d0*/  LOP3.LUT R21, R17.reuse, 0x1f, R0, 0x78, !PT ;  /* 0x0000001f11157812 */ /* 0x040fe400078e7800 */
[C---:B------:R-:W-:Y:S01]  /*00e0*/  ISETP.GE.U32.AND P0, PT, R16.reuse, 0x10, PT ;  /* 0x000000101000780c */ /* 0x040fe20003f06070 */
[----:B------:R-:W-:Y:S01]  /*00f0*/  IMAD.IADD R19, R16, 0x1, R19 ;  /* 0x0000000110137824 */ /* 0x000fe200078e0213 */
[----:B------:R-:W-:Y:S01]  /*0100*/  IADD3 R20, R20, R21, RZ ;  /* 0x0000001514147210 */ /* 0x000fe20007ffe0ff */
[----:B------:R-:W-:Y:S01]  /*0110*/  IMAD R21, R16, 0x20, R21 ;  /* 0x0000002010157824 */ /* 0x000fe200078e0215 */
[----:B------:R-:W-:-:S02]  /*0120*/  ISETP.EQ.AND P0, PT, R17, 0x1f, !P0 ;  /* 0x0000001f1100780c */ /* 0x000fc40004702270 */
.L_x_332:
[----:B------:R-:W-:Y:S01]  /*0130*/  ISETP.GE.U32.AND P1, PT, R17, c[0x0][0x160], PT ;  /* 0x0000580011007a0c */ /* 0x000fe20003f26070 */
[----:B------:R-:W-:Y:S01]  /*0140*/  BSSY B0, `(.L_x_320) ;  /* 0x0000060000007945 */ /* 0x000fe20003800000 */
[----:B------:R-:W-:Y:S01]  /*0150*/  HFMA2.MMA R27, -RZ, RZ, 0, 0 ;  /* 0x00000000ff1b7435 */ /* 0x000fe200000001ff */
[----:B------:R-:W-:-:S10]  /*0160*/  IMAD.MOV.U32 R23, RZ, RZ, RZ ;  /* 0x000000ffff177224 */ /* 0x000fd400078e00ff */
        /* <DEDUP_REMOVED lines=23> */
.L_x_324:
[----:B------:R-:W-:Y:S01]  /*02e0*/  IMAD.MOV.U32 R14, RZ, RZ, 0x4 ;  /* 0x00000004ff0e7424 */ /* 0x000fe200078e00ff */
[C---:B------:R-:W-:Y:S01]  /*02f0*/  IADD3 R3, R25.reuse, 0x20, RZ ;  /* 0x0000002019037810 */ /* 0x040fe20007ffe0ff */
[C---:B------:R-:W-:Y:S01]  /*0300*/  IMAD R13, R25.reuse, c[0x0][0x168], R18 ;  /* 0x00005a00190d7a24 */ /* 0x040fe200078e0212 */
[----:B------:R-:W-:-:S03]  /*0310*/  IADD3 R5, R25, 0x40, RZ ;  /* 0x0000004019057810 */ /* 0x000fc60007ffe0ff */
[----:B------:R-:W-:Y:S01]  /*0320*/  IMAD.WIDE.U32 R10, R13, R14, c[0x0][0x220] ;  /* 0x000088000d0a7625 */ /* 0x000fe200078e000e */
[----:B------:R-:W-:-:S03]  /*0330*/  IADD3 R29, R25, 0x60, RZ ;  /* 0x00000060191d7810 */ /* 0x000fc60007ffe0ff */
[----:B------:R-:W-:Y:S01]  /*0340*/  IMAD R3, R3, c[0x0][0x168], R18 ;  /* 0x00005a0003037a24 */ /* 0x000fe200078e0212 */
[----:B------:R0:W2:Y:S01]  /*0350*/  LDG.E R24, [R10.64] ;  /* 0x000000040a187981 */ /* 0x0000a2000c1e1900 */
[----:B------:R-:W-:-:S04]  /*0360*/  IMAD.WIDE.U32 R12, R13, R14, c[0x0][0x228] ;  /* 0x00008a000d0c7625 */ /* 0x000fc800078e000e */
[--C-:B------:R-:W-:Y:S02]  /*0370*/  IMAD R15, R5, c[0x0][0x168], R18.reuse ;  /* 0x00005a00050f7a24 */ /* 0x100fe400078e0212 */
[CC--:B------:R-:W-:Y:S01]  /*0380*/  IMAD.WIDE.U32 R4, R3.reuse, R14.reuse, c[0x0][0x220] ;  /* 0x0000880003047625 */ /* 0x0c0fe200078e000e */
[----:B------:R-:W3:Y:S03]  /*0390*/  LDG.E R12, [R12.64] ;  /* 0x000000040c0c7981 */ /* 0x000ee6000c1e1900 */
[----:B------:R-:W-:Y:S02]  /*03a0*/  IMAD.WIDE.U32 R6, R3, R14, c[0x0][0x228] ;  /* 0x00008a0003067625 */ /* 0x000fe400078e000e */
[----:B------:R-:W4:Y:S02]  /*03b0*/  LDG.E R4, [R4.64] ;  /* 0x0000000404047981 */ /* 0x000f24000c1e1900 */
[----:B------:R-:W-:-:S02]  /*03c0*/  IMAD R29, R29, c[0x0][0x168], R18 ;  /* 0x00005a001d1d7a24 */ /* 0x000fc400078e0212 */
[CC--:B------:R-:W-:Y:S01]  /*03d0*/  IMAD.WIDE.U32 R8, R15.reuse, R14.reuse, c[0x0][0x220] ;  /* 0x000088000f087625 */ /* 0x0c0fe200078e000e */
[----:B------:R-:W5:Y:S03]  /*03e0*/  LDG.E R6, [R6.64] ;  /* 0x0000000406067981 */ /* 0x000f66000c1e1900 */
[-C--:B------:R-:W-:Y:S02]  /*03f0*/  IMAD.WIDE.U32 R2, R15, R14.reuse, c[0x0][0x228] ;  /* 0x00008a000f027625 */ /* 0x080fe400078e000e */
[----:B------:R-:W5:Y:S02]  /*0400*/  LDG.E R8, [R8.64] ;  /* 0x0000000408087981 */ /* 0x000f64000c1e1900 */
[CC--:B0-----:R-:W-:Y:S02]  /*0410*/  IMAD.WIDE.U32 R10, R29.reuse, R14.reuse, c[0x0][0x220] ;  /* 0x000088001d0a7625 */ /* 0x0c1fe400078e000e */
[----:B------:R-:W5:Y:S02]  /*0420*/  LDG.E R3, [R2.64] ;  /* 0x0000000402037981 */ /* 0x000f64000c1e1900 */
[----:B------:R-:W-:-:S02]  /*0430*/  IMAD.WIDE.U32 R14, R29, R14, c[0x0][0x228] ;  /* 0x00008a001d0e7625 */ /* 0x000fc400078e000e */
        /* <DEDUP_REMOVED lines=13> */
.L_x_323:
[----:B------:R-:W-:Y:S05]  /*0510*/  BSYNC B1 ;  /* 0x0000000000017941 */ /* 0x000fea0003800000 */
.L_x_322:
        /* <DEDUP_REMOVED lines=23> */
.L_x_326:
[----:B------:R-:W-:Y:S05]  /*0690*/  BSYNC B1 ;  /* 0x0000000000017941 */ /* 0x000fea0003800000 */
.L_x_325:
[----:B------:R-:W-:-:S13]  /*06a0*/  ISETP.LT.U32.OR P2, PT, R25, c[0x0][0x160], P2 ;  /* 0x0000580019007a0c */ /* 0x000fda0001741470 */
        /* <DEDUP_REMOVED lines=9> */
.L_x_321:
[----:B------:R-:W-:Y:S05]  /*0740*/  BSYNC B0 ;  /* 0x0000000000007941 */ /* 0x000fea0003800000 */
.L_x_320:
        /* <DEDUP_REMOVED lines=11> */
.L_x_333:
[----:B---3--:R-:W-:Y:S01]  /*0800*/  FADD.FTZ R13, R4, R3 ;  /* 0x00000003040d7221 */ /* 0x008fe20000010000 */
[----:B------:R-:W-:Y:S05]  /*0810*/  BRA.DIV ~URZ, `(.L_x_329) ;  /* 0x000003127f007947 */ /* 0x000fea000b800000 */
[----:B-1----:R-:W1:Y:S02]  /*0820*/  SHFL.BFLY PT, R2, R5, 0x1, 0x1f ;  /* 0x0c201f0005027f89 */ /* 0x002e6400000e0000 */
[----:B-1----:R-:W-:Y:S02]  /*0830*/  FADD.FTZ R6, R5, R2 ;  /* 0x0000000205067221 */ /* 0x002fe40000010000 */
[----:B------:R-:W1:Y:S04]  /*0840*/  SHFL.BFLY PT, R2, R13, 0x2, 0x1f ;  /* 0x0c401f000d027f89 */ /* 0x000e6800000e0000 */
[----:B------:R-:W3:Y:S01]  /*0850*/  SHFL.BFLY PT, R3, R6, 0x2, 0x1f ;  /* 0x0c401f0006037f89 */ /* 0x000ee200000e0000 */
[----:B-1----:R-:W-:-:S02]  /*0860*/  FADD.FTZ R2, R13, R2 ;  /* 0x000000020d027221 */ /* 0x002fc40000010000 */
[----:B---3--:R-:W-:-:S03]  /*0870*/  FADD.FTZ R8, R6, R3 ;  /* 0x0000000306087221 */ /* 0x008fc60000010000 */
[----:B------:R-:W1:Y:S04]  /*0880*/  SHFL.BFLY PT, R3, R2, 0x4, 0x1f ;  /* 0x0c801f0002037f89 */ /* 0x000e6800000e0000 */
[----:B------:R-:W3:Y:S01]  /*0890*/  SHFL.BFLY PT, R7, R8, 0x4, 0x1f ;  /* 0x0c801f0008077f89 */ /* 0x000ee200000e0000 */
[----:B-1----:R-:W-:Y:S02]  /*08a0*/  FADD.FTZ R3, R2, R3 ;  /* 0x0000000302037221 */ /* 0x002fe40000010000 */
[----:B---3--:R-:W-:-:S03]  /*08b0*/  FADD.FTZ R9, R8, R7 ;  /* 0x0000000708097221 */ /* 0x008fc60000010000 */
[----:B--2---:R-:W1:Y:S04]  /*08c0*/  SHFL.BFLY PT, R4, R3, 0x8, 0x1f ;  /* 0x0d001f0003047f89 */ /* 0x004e6800000e0000 */
[----:B------:R-:W2:Y:S01]  /*08d0*/  SHFL.BFLY PT, R10, R9, 0x8, 0x1f ;  /* 0x0d001f00090a7f89 */ /* 0x000ea200000e0000 */
[----:B-1----:R-:W-:Y:S02]  /*08e0*/  FADD.FTZ R4, R3, R4 ;  /* 0x0000000403047221 */ /* 0x002fe40000010000 */
[----:B--2---:R-:W-:-:S03]  /*08f0*/  FADD.FTZ R10, R9, R10 ;  /* 0x0000000a090a7221 */ /* 0x004fc60000010000 */
[----:B------:R1:W2:Y:S04]  /*0900*/  SHFL.BFLY PT, R7, R4, 0x10, 0x1f ;  /* 0x0e001f0004077f89 */ /* 0x0002a800000e0000 */
[----:B------:R1:W3:Y:S02]  /*0910*/  SHFL.BFLY PT, R5, R10, 0x10, 0x1f ;  /* 0x0e001f000a057f89 */ /* 0x0002e400000e0000 */
.L_x_334:
[----:B------:R-:W-:Y:S01]  /*0920*/  @!P1 SHF.R.U32.HI R2, RZ, 0x3, R0 ;  /* 0x00000003ff029819 */ /* 0x000fe20000011600 */
[----:B---3--:R-:W-:Y:S02]  /*0930*/  FADD.FTZ R5, R5, R10 ;  /* 0x0000000a05057221 */ /* 0x008fe40000010000 */
[----:B--2---:R-:W-:Y:S01]  /*0940*/  FADD.FTZ R7, R7, R4 ;  /* 0x0000000407077221 */ /* 0x004fe20000010000 */
[----:B------:R-:W-:-:S05]  /*0950*/  @!P1 LOP3.LUT R2, R2, 0x1ffffffc, RZ, 0xc0, !PT ;  /* 0x1ffffffc02029812 */ /* 0x000fca00078ec0ff */
[----:B------:R2:W-:Y:S04]  /*0960*/  @!P1 STS [R2+0x2000], R5 ;  /* 0x0020000502009388 */ /* 0x0005e80000000800 */
[----:B------:R2:W-:Y:S02]  /*0970*/  @!P1 STS [R2+0x2080], R7 ;  /* 0x0020800702009388 */ /* 0x0005e40000000800 */
.L_x_327:
[----:B0-----:R-:W-:Y:S01]  /*0980*/  WARPSYNC 0xffffffff ;  /* 0xffffffff00007948 */ /* 0x001fe20003800000 */
[----:B------:R-:W-:Y:S06]  /*0990*/  BAR.SYNC.DEFER_BLOCKING 0x0 ;  /* 0x0000000000007b1d */ /* 0x000fec0000010000 */
[----:B------:R-:W-:Y:S01]  /*09a0*/  BSSY B0, `(.L_x_330) ;  /* 0x000000b000007945 */ /* 0x000fe20003800000 */
[----:B------:R-:W-:Y:S05]  /*09b0*/  @!P0 BRA `(.L_x_331) ;  /* 0x0000009000008947 */ /* 0x000fea0003800000 */
[----:B--2---:R-:W0:Y:S01]  /*09c0*/  LDS.64 R2, [R16.X8+0x2000] ;  /* 0x0020000010027984 */ /* 0x004e220000008a00 */
[----:B------:R-:W-:-:S03]  /*09d0*/  HFMA2.MMA R6, -RZ, RZ, 0, 2.384185791015625e-07 ;  /* 0x00000004ff067435 */ /* 0x000fc600000001ff */
[----:B-1----:R-:W1:Y:S01]  /*09e0*/  LDS.64 R4, [R16.X8+0x2080] ;  /* 0x0020800010047984 */ /* 0x002e620000008a00 */
[----:B0-----:R-:W-:-:S06]  /*09f0*/  F2FP.BF16.PACK_AB R7, R3, R2 ;  /* 0x000000020307723e */ /* 0x001fcc00000010ff */
[----:B------:R-:W-:Y:S01]  /*0a00*/  IMAD.WIDE.U32 R2, R19, R6, c[0x0][0x268] ;  /* 0x00009a0013027625 */ /* 0x000fe200078e0006 */
[----:B-1----:R-:W-:-:S03]  /*0a10*/  F2FP.BF16.PACK_AB R9, R5, R4 ;  /* 0x000000040509723e */ /* 0x002fc600000010ff */
[----:B------:R-:W-:Y:S01]  /*0a20*/  IMAD.WIDE.U32 R4, R19, R6, c[0x0][0x260] ;  /* 0x0000980013047625 */ /* 0x000fe200078e0006 */
[----:B------:R0:W-:Y:S04]  /*0a30*/  STG.E [R2.64], R7 ;  /* 0x0000000702007986 */ /* 0x0001e8000c101904 */
[----:B------:R0:W-:Y:S02]  /*0a40*/  STG.E [R4.64], R9 ;  /* 0x0000000904007986 */ /* 0x0001e4000c101904 */
.L_x_331:
[----:B------:R-:W-:Y:S05]  /*0a50*/  BSYNC B0 ;  /* 0x0000000000007941 */ /* 0x000fea0003800000 */
.L_x_330:
[C---:B------:R-:W-:Y:S02]  /*0a60*/  ISETP.GT.U32.AND P1, PT, R18.reuse, -0x1c01, PT ;  /* 0xffffe3ff1200780c */ /* 0x040fe40003f24070 */
[----:B------:R-:W-:Y:S02]  /*0a70*/  IADD3 R18, R18, 0x1c00, RZ ;  /* 0x00001c0012127810 */ /* 0x000fe40007ffe0ff */
[----:B------:R-:W-:-:S09]  /*0a80*/  IADD3 R19, R19, 0xe00, RZ ;  /* 0x00000e0013137810 */ /* 0x000fd20007ffe0ff */
[----:B012---:R-:W-:Y:S05]  /*0a90*/  @P1 BRA `(.L_x_332) ;  /* 0xfffff69000001947 */ /* 0x007fea000383ffff */
[----:B------:R-:W-:Y:S05]  /*0aa0*/  EXIT ;  /* 0x000000000000794d */ /* 0x000fea0003800000 */
.L_x_328:
[----:B--2---:R-:W-:Y:S01]  /*0ab0*/  IMAD.MOV.U32 R10, RZ, RZ, R4 ;  /* 0x000000ffff0a7224 */ /* 0x004fe200078e0004 */
[----:B------:R-:W-:Y:S01]  /*0ac0*/  MOV R9, 0x1 ;  /* 0x0000000100097802 */ /* 0x000fe20000000f00 */
[----:B------:R-:W-:Y:S01]  /*0ad0*/  IMAD.MOV.U32 R6, RZ, RZ, 0x1f ;  /* 0x0000001fff067424 */ /* 0x000fe200078e00ff */
[----:B------:R-:W-:Y:S02]  /*0ae0*/  MOV R11, 0xffffffff ;  /* 0xffffffff000b7802 */ /* 0x000fe40000000f00 */
[----:B------:R-:W-:Y:S02]  /*0af0*/  MOV R2, 0xb10 ;  /* 0x00000b1000027802 */ /* 0x000fe40000000f00 */
[----:B01----:R-:W-:Y:S05]  /*0b00*/  CALL.REL.NOINC `($__internal_9_$__cuda_sm70_shflsync_bfly_p) ;  /* 0x000003c000007944 */ /* 0x003fea0003c00000 */
[----:B-1----:R-:W-:Y:S01]  /*0b10*/  IMAD.MOV.U32 R3, RZ, RZ, R6 ;  /* 0x000000ffff037224 */ /* 0x002fe200078e0006 */
[----:B0-----:R-:W-:Y:S05]  /*0b20*/  BRA `(.L_x_333) ;  /* 0xfffffcd000007947 */ /* 0x001fea000383ffff */
.L_x_329:
[----:B------:R-:W-:Y:S01]  /*0b30*/  HFMA2.MMA R6, -RZ, RZ, 0, 1.847743988037109375e-06 ;  /* 0x0000001fff067435 */ /* 0x000fe200000001ff */
[----:B------:R-:W-:Y:S01]  /*0b40*/  MOV R10, R13 ;  /* 0x0000000d000a7202 */ /* 0x000fe20000000f00 */
[----:B------:R-:W-:Y:S01]  /*0b50*/  IMAD.MOV.U32 R9, RZ, RZ, 0x2 ;  /* 0x00000002ff097424 */ /* 0x000fe200078e00ff */
[----:B------:R-:W-:Y:S01]  /*0b60*/  MOV R2, 0xb90 ;  /* 0x00000b9000027802 */ /* 0x000fe20000000f00 */
[----:B------:R-:W-:-:S02]  /*0b70*/  IMAD.MOV.U32 R11, RZ, RZ, -0x1 ;  /* 0xffffffffff0b7424 */ /* 0x000fc400078e00ff */
[----:B012---:R-:W-:Y:S05]  /*0b80*/  CALL.REL.NOINC `($__internal_9_$__cuda_sm70_shflsync_bfly_p) ;  /* 0x0000034000007944 */ /* 0x007fea0003c00000 */
[----:B01----:R-:W-:Y:S01]  /*0b90*/  FADD.FTZ R10, R13, R6 ;  /* 0x000000060d0a7221 */ /* 0x003fe20000010000 */
[----:B------:R-:W-:Y:S01]  /*0ba0*/  HFMA2.MMA R6, -RZ, RZ, 0, 1.847743988037109375e-06 ;  /* 0x0000001fff067435 */ /* 0x000fe200000001ff */
[----:B------:R-:W-:Y:S01]  /*0bb0*/  MOV R9, 0x4 ;  /* 0x0000000400097802 */ /* 0x000fe20000000f00 */
[----:B------:R-:W-:Y:S01]  /*0bc0*/  IMAD.MOV.U32 R11, RZ, RZ, -0x1 ;  /* 0xffffffffff0b7424 */ /* 0x000fe200078e00ff */
[----:B------:R-:W-:-:S03]  /*0bd0*/  MOV R2, 0xbf0 ;  /* 0x00000bf000027802 */ /* 0x000fc60000000f00 */
[----:B------:R-:W-:Y:S05]  /*0be0*/  CALL.REL.NOINC `($__internal_9_$__cuda_sm70_shflsync_bfly_p) ;  /* 0x000002e000007944 */ /* 0x000fea0003c00000 */
[----:B01----:R-:W-:Y:S01]  /*0bf0*/  FADD.FTZ R10, R10, R6 ;  /* 0x000000060a0a7221 */ /* 0x003fe20000010000 */
[----:B------:R-:W-:Y:S01]  /*0c00*/  HFMA2.MMA R6, -RZ, RZ, 0, 1.847743988037109375e-06 ;  /* 0x0000001fff067435 */ /* 0x000fe200000001ff */
[----:B------:R-:W-:Y:S01]  /*0c10*/  MOV R9, 0x8 ;  /* 0x0000000800097802 */ /* 0x000fe20000000f00 */
[----:B------:R-:W-:Y:S01]  /*0c20*/  IMAD.MOV.U32 R11, RZ, RZ, -0x1 ;  /* 0xffffffffff0b7424 */ /* 0x000fe200078e00ff */
[----:B------:R-:W-:-:S03]  /*0c30*/  MOV R2, 0xc50 ;  /* 0x00000c5000027802 */ /* 0x000fc60000000f00 */
[----:B------:R-:W-:Y:S05]  /*0c40*/  CALL.REL.NOINC `($__internal_9_$__cuda_sm70_shflsync_bfly_p) ;  /* 0x0000028000007944 */ /* 0x000fea0003c00000 */
[----:B-1----:R-:W-:Y:S01]  /*0c50*/  FADD.FTZ R4, R10, R6 ;  /* 0x000000060a047221 */ /* 0x002fe20000010000 */
[----:B------:R-:W-:Y:S01]  /*0c60*/  HFMA2.MMA R6, -RZ, RZ, 0, 1.847743988037109375e-06 ;  /* 0x0000001fff067435 */ /* 0x000fe200000001ff */
[----:B0-----:R-:W-:Y:S01]  /*0c70*/  MOV R9, 0x10 ;  /* 0x0000001000097802 */ /* 0x001fe20000000f00 */
[----:B------:R-:W-:Y:S01]  /*0c80*/  IMAD.MOV.U32 R11, RZ, RZ, -0x1 ;  /* 0xffffffffff0b7424 */ /* 0x000fe200078e00ff */
[----:B------:R-:W-:-:S02]  /*0c90*/  MOV R2, 0xcc0 ;  /* 0x00000cc000027802 */ /* 0x000fc40000000f00 */
[----:B------:R-:W-:Y:S02]  /*0ca0*/  MOV R10, R4 ;  /* 0x00000004000a7202 */ /* 0x000fe40000000f00 */
[----:B------:R-:W-:Y:S05]  /*0cb0*/  CALL.REL.NOINC `($__internal_9_$__cuda_sm70_shflsync_bfly_p) ;  /* 0x0000021000007944 */ /* 0x000fea0003c00000 */
[----:B0-----:R-:W-:Y:S01]  /*0cc0*/  HFMA2.MMA R9, -RZ, RZ, 0, 5.9604644775390625e-08 ;  /* 0x00000001ff097435 */ /* 0x001fe200000001ff */
[----:B-1----:R-:W-:Y:S01]  /*0cd0*/  MOV R7, R6 ;  /* 0x0000000600077202 */ /* 0x002fe20000000f00 */
[----:B------:R-:W-:Y:S01]  /*0ce0*/  IMAD.MOV.U32 R10, RZ, RZ, R5 ;  /* 0x000000ffff0a7224 */ /* 0x000fe200078e0005 */
[----:B------:R-:W-:Y:S01]  /*0cf0*/  MOV R6, 0x1f ;  /* 0x0000001f00067802 */ /* 0x000fe20000000f00 */
[----:B------:R-:W-:Y:S01]  /*0d00*/  IMAD.MOV.U32 R11, RZ, RZ, -0x1 ;  /* 0xffffffffff0b7424 */ /* 0x000fe200078e00ff */
[----:B------:R-:W-:Y:S02]  /*0d10*/  MOV R2, 0xd30 ;  /* 0x00000d3000027802 */ /* 0x000fe40000000f00 */
[----:B------:R-:W-:Y:S05]  /*0d20*/  CALL.REL.NOINC `($__internal_9_$__cuda_sm70_shflsync_bfly_p) ;  /* 0x000001a000007944 */ /* 0x000fea0003c00000 */
[----:B0-----:R-:W-:Y:S01]  /*0d30*/  HFMA2.MMA R9, -RZ, RZ, 0, 1.1920928955078125e-07 ;  /* 0x00000002ff097435 */ /* 0x001fe200000001ff */
[----:B-1----:R-:W-:Y:S01]  /*0d40*/  FADD.FTZ R10, R5, R6 ;  /* 0x00000006050a7221 */ /* 0x002fe20000010000 */
[----:B------:R-:W-:Y:S01]  /*0d50*/  MOV R6, 0x1f ;  /* 0x0000001f00067802 */ /* 0x000fe20000000f00 */
[----:B------:R-:W-:Y:S01]  /*0d60*/  IMAD.MOV.U32 R11, RZ, RZ, -0x1 ;  /* 0xffffffffff0b7424 */ /* 0x000fe200078e00ff */
[----:B------:R-:W-:Y:S02]  /*0d70*/  MOV R2, 0xd90 ;  /* 0x00000d9000027802 */ /* 0x000fe40000000f00 */
[----:B------:R-:W-:Y:S05]  /*0d80*/  CALL.REL.NOINC `($__internal_9_$__cuda_sm70_shflsync_bfly_p) ;  /* 0x0000014000007944 */ /* 0x000fea0003c00000 */
[----:B0-----:R-:W-:Y:S01]  /*0d90*/  HFMA2.MMA R9, -RZ, RZ, 0, 2.384185791015625e-07 ;  /* 0x00000004ff097435 */ /* 0x001fe200000001ff */
[----:B-1----:R-:W-:Y:S01]  /*0da0*/  FADD.FTZ R10, R10, R6 ;  /* 0x000000060a0a7221 */ /* 0x002fe20000010000 */
[----:B------:R-:W-:Y:S01]  /*0db0*/  MOV R6, 0x1f ;  /* 0x0000001f00067802 */ /* 0x000fe20000000f00 */
[----:B------:R-:W-:Y:S01]  /*0dc0*/  IMAD.MOV.U32 R11, RZ, RZ, -0x1 ;  /* 0xffffffffff0b7424 */ /* 0x000fe200078e00ff */
[----:B------:R-:W-:-:S02]  /*0dd0*/  MOV R2, 0xdf0 ;  /* 0x00000df000027802 */ /* 0x000fc40000000f00 */
[----:B------:R-:W-:Y:S05]  /*0de0*/  CALL.REL.NOINC `($__internal_9_$__cuda_sm70_shflsync_bfly_p) ;  /* 0x000000e000007944 */ /* 0x000fea0003c00000 */
[----:B0-----:R-:W-:Y:S01]  /*0df0*/  HFMA2.MMA R9, -RZ, RZ, 0, 4.76837158203125e-07 ;  /* 0x00000008ff097435 */ /* 0x001fe200000001ff */
[----:B-1----:R-:W-:Y:S01]  /*0e00*/  FADD.FTZ R10, R10, R6 ;  /* 0x000000060a0a7221 */ /* 0x002fe20000010000 */
[----:B------:R-:W-:Y:S01]  /*0e10*/  MOV R6, 0x1f ;  /* 0x0000001f00067802 */ /* 0x000fe20000000f00 */
[----:B------:R-:W-:Y:S01]  /*0e20*/  IMAD.MOV.U32 R11, RZ, RZ, -0x1 ;  /* 0xffffffffff0b7424 */ /* 0x000fe200078e00ff */
[----:B------:R-:W-:-:S02]  /*0e30*/  MOV R2, 0xe50 ;  /* 0x00000e5000027802 */ /* 0x000fc40000000f00 */
[----:B------:R-:W-:Y:S05]  /*0e40*/  CALL.REL.NOINC `($__internal_9_$__cuda_sm70_shflsync_bfly_p) ;  /* 0x0000008000007944 */ /* 0x000fea0003c00000 */
[----:B0-----:R-:W-:Y:S01]  /*0e50*/  HFMA2.MMA R9, -RZ, RZ, 0, 9.5367431640625e-07 ;  /* 0x00000010ff097435 */ /* 0x001fe200000001ff */
[----:B-1----:R-:W-:Y:S01]  /*0e60*/  FADD.FTZ R10, R10, R6 ;  /* 0x000000060a0a7221 */ /* 0x002fe20000010000 */
[----:B------:R-:W-:Y:S01]  /*0e70*/  MOV R6, 0x1f ;  /* 0x0000001f00067802 */ /* 0x000fe20000000f00 */
[----:B------:R-:W-:Y:S01]  /*0e80*/  IMAD.MOV.U32 R11, RZ, RZ, -0x1 ;  /* 0xffffffffff0b7424 */ /* 0x000fe200078e00ff */
[----:B------:R-:W-:-:S02]  /*0e90*/  MOV R2, 0xeb0 ;  /* 0x00000eb000027802 */ /* 0x000fc40000000f00 */
[----:B------:R-:W-:Y:S05]  /*0ea0*/  CALL.REL.NOINC `($__internal_9_$__cuda_sm70_shflsync_bfly_p) ;  /* 0x0000002000007944 */ /* 0x000fea0003c00000 */
[----:B-1----:R-:W-:Y:S01]  /*0eb0*/  MOV R5, R6 ;  /* 0x0000000600057202 */ /* 0x002fe20000000f00 */
[----:B0-----:R-:W-:Y:S05]  /*0ec0*/  BRA `(.L_x_334) ;  /* 0xfffffa5000007947 */ /* 0x001fea000383ffff */
        .weak           $__internal_9_$__cuda_sm70_shflsync_bfly_p
        .type           $__internal_9_$__cuda_sm70_shflsync_bfly_p,@function
        .size           $__internal_9_$__cuda_sm70_shflsync_bfly_p,(.L_x_3371 - $__internal_9_$__cuda_sm70_shflsync_bfly_p)
$__internal_9_$__cuda_sm70_shflsync_bfly_p:
[----:B------:R-:W-:Y:S01]  /*0ed0*/  HFMA2.MMA R3, -RZ, RZ, 0, 0 ;  /* 0x00000000ff037435 */ /* 0x000fe200000001ff */
[----:B------:R-:W-:Y:S04]  /*0ee0*/  WARPSYNC R11 ;  /* 0x0000000b00007348 */ /* 0x000fe80003800000 */
[----:B------:R0:W1:Y:S01]  /*0ef0*/  SHFL.BFLY PT, R6, R10, R9, R6 ;  /* 0x0c0000090a067389 */ /* 0x00006200000e0006 */
[----:B------:R-:W-:Y:S05]  /*0f00*/  RET.REL.NODEC R2 `(_ZN10layer_norm22ln_bwd_finalize_kernelINS_22Kernel_traits_finalizeILj7168E13__nv_bfloat16S2_S2_S2_fjLb0ELj1024ELj4ENS_18Kernel_traits_baseILj7168ES2_S2_S2_S2_fjLj1024EEEEELb0ELb1EEEvNS_9BwdParamsE) ;  /* 0xfffff0f002007950 */ /* 0x000fea0003c3ffff */
.L_x_335:
        /* <DEDUP_REMOVED lines=15> */
.L_x_3371:


//--------------------- .text._ZN10layer_norm40ln_parallel_residual_bwd_finalize_kernelINS_22Kernel_traits_finalizeILj7168E13__nv_bfloat16S2_S2_S2_fjLb0ELj1024ELj4ENS_18Kernel_traits_baseILj7168ES2_S2_S2_S2_fjLj1024EEEEELb1EEEvNS_9BwdParamsE --------------------------
	.section	.text._ZN10layer_norm40ln_parallel_residual_bwd_finalize_kernelINS_22Kernel_traits_finalizeILj7168E13__nv_bfloat16S2_S2_S2_fjLb0ELj1024ELj4ENS_18Kernel_traits_baseILj7168ES2_S2_S2_S2_fjLj1024EEEEELb1EEEvNS_9BwdParamsE,"ax",@progbits
	.sectioninfo	@"SHI_REGISTERS=32"
	.align	128
        .global         _ZN10layer_norm40ln_parallel_residual_bwd_finalize_kernelINS_22Kernel_traits_finalizeILj7168E13__nv_bfloat16S2_S2_S2_fjLb0ELj1024ELj4ENS_18Kernel_traits_baseILj7168ES2_S2_S2_S2_fjLj1024EEEEELb1EEEvNS_9BwdParamsE
        .type           _ZN10layer_norm40ln_parallel_residual_bwd_finalize_kernelINS_22Kernel_traits_finalizeILj7168E13__nv_bfloat16S2_S2_S2_fjLb0ELj1024ELj4ENS_18Kernel_traits_baseILj7168ES2_S2_S2_S2_fjLj1024EEEEELb1EEEvNS_9BwdParamsE,@function
        .size           _ZN10layer_norm40ln_parallel_residual_bwd_finalize_kernelINS_22Kernel_traits_finalizeILj7168E13__nv_bfloat16S2_S2_S2_fjLb0ELj1024ELj4ENS_18Kernel_traits_baseILj7168ES2_S2_S2_S2_fjLj1024EEEEELb1EEEvNS_9BwdParamsE,(.L_x_3372 - _ZN10layer_norm40ln_parallel_residual_bwd_finalize_kernelINS_22Kernel_traits_finalizeILj7168E13__nv_bfloat16S2_S2_S2_fjLb0ELj1024ELj4ENS_18Kernel_traits_baseILj7168ES2_S2_S2_S2_fjLj1024EEEEELb1EEEvNS_9BwdParamsE)
        .other          _ZN10layer_norm40ln_parallel_residual_bwd_finalize_kernelINS_22Kernel_traits_finalizeILj7168E13__nv_bfloat16S2_S2_S2_fjLb0ELj1024ELj4ENS_18Kernel_traits_baseILj7168ES2_S2_S2_S2_fjLj1024EEEEELb1EEEvNS_9BwdParamsE,@"STO_CUDA_ENTRY STV_DEFAULT"
_ZN10layer_norm40ln_parallel_residual_bwd_finalize_kernelINS_22Kernel_traits_finalizeILj7168E13__nv_bfloat16S2_S2_S2_fjLb0ELj1024ELj4ENS_18Kernel_traits_baseILj7168ES2_S2_S2_S2_fjLj1024EEEEELb1EEEvNS_9BwdParamsE:
.text._ZN10layer_norm40ln_parallel_residual_bwd_finalize_kernelINS_22Kernel_traits_finalizeILj7168E13__nv_bfloat16S2_S2_S2_fjLb0ELj1024ELj4ENS_18Kernel_traits_baseILj7168ES2_S2_S2_S2_fjLj1024EEEEELb1EEEvNS_9BwdParamsE:
        /* <DEDUP_REMOVED lines=13> */
[----:B------:R-:W-:Y:S02]  /*00d0*/  LOP3.LUT R7, R3, 0x1f, R0, 0x78, !PT ;  /* 0x0000001f03077812 */ /* 0x000fe400078e7800 */
[C---:B------:R-:W-:Y:S01]  /*00e0*/  ISETP.GE.U32.AND P0, PT, R2.reuse, 0x10, PT ;  /* 0x000000100200780c */ /* 0x040fe20003f06070 */
[----:B------:R-:W-:Y:S01]  /*00f0*/  IMAD.IADD R5, R2, 0x1, R5 ;  /* 0x0000000102057824 */ /* 0x000fe200078e0205 */
[----:B------:R-:W-:-:S02]  /*0100*/  IADD3 R6, R6, R7, RZ ;  /* 0x0000000706067210 */ /* 0x000fc40007ffe0ff */
[----:B------:R-:W-:Y:S02]  /*0110*/  ISETP.EQ.AND P0, PT, R3, 0x1f, !P0 ;  /* 0x0000001f0300780c */ /* 0x000fe40004702270 */
[----:B------:R-:W-:Y:S02]  /*0120*/  LEA R7, R2, R7, 0x5 ;  /* 0x0000000702077211 */ /* 0x000fe400078e28ff */
.L_x_349:
[----:B------:R-:W-:Y:S01]  /*0130*/  ISETP.GE.U32.AND P1, PT, R3, c[0x0][0x160], PT ;  /* 0x0000580003007a0c */ /* 0x000fe20003f26070 */
[----:B------:R-:W-:Y:S01]  /*0140*/  BSSY B0, `(.L_x_336) ;  /* 0x0000094000007945 */ /* 0x000fe20003800000 */
[----:B------:R-:W-:Y:S01]  /*0150*/  HFMA2.MMA R21, -RZ, RZ, 0, 0 ;  /* 0x00000000ff157435 */ /* 0x000fe200000001ff */
[----:B------:R-:W-:Y:S01]  /*0160*/  IMAD.MOV.U32 R25, RZ, RZ, RZ ;  /* 0x000000ffff197224 */ /* 0x000fe200078e00ff */
[----:B------:R-:W-:Y:S01]  /*0170*/  HFMA2.MMA R27, -RZ, RZ, 0, 0 ;  /* 0x00000000ff1b7435 */ /* 0x000fe200000001ff */
[----:B------:R-:W-:-:S08]  /*0180*/  MOV R23, RZ ;  /* 0x000000ff00177202 */ /* 0x000fd00000000f00 */
[----:B------:R-:W-:Y:S05]  /*0190*/  @P1 BRA `(.L_x_337) ;  /* 0x000008e000001947 */ /* 0x000fea0003800000 */
[----:B------:R-:W-:Y:S02]  /*01a0*/  ISETP.GE.U32.AND P2, PT, R3, c[0x0][0x160], PT ;  /* 0x0000580003007a0c */ /* 0x000fe40003f46070 */
[----:B------:R-:W-:-:S11]  /*01b0*/  MOV R11, R3 ;  /* 0x00000003000b7202 */ /* 0x000fd60000000f00 */
[----:B------:R-:W-:Y:S02]  /*01c0*/  @P2 IMAD.MOV.U32 R13, RZ, RZ, 0x4 ;  /* 0x00000004ff0d2424 */ /* 0x000fe400078e00ff */
        /* <DEDUP_REMOVED lines=13> */
[----:B------:R-:W-:Y:S01]  /*02a0*/  IMAD.MOV.U32 R25, RZ, RZ, RZ ;  /* 0x000000ffff197224 */ /* 0x000fe200078e00ff */
[----:B------:R-:W-:Y:S02]  /*02b0*/  MOV R27, RZ ;  /* 0x000000ff001b7202 */ /* 0x000fe40000000f00 */
[----:B------:R-:W-:Y:S02]  /*02c0*/  MOV R23, RZ ;  /* 0x000000ff00177202 */ /* 0x000fe40000000f00 */
[----:B------:R-:W-:Y:S01]  /*02d0*/  MOV R21, RZ ;  /* 0x000000ff00157202 */ /* 0x000fe20000000f00 */
[----:B------:R-:W-:Y:S01]  /*02e0*/  BSSY B1, `(.L_x_338) ;  /* 0x0000045000017945 */ /* 0x000fe20003800000 */
[----:B--2---:R-:W-:Y:S02]  /*02f0*/  @P2 FADD.FTZ R27, R27, R16 ;  /* 0x000000101b1b2221 */ /* 0x004fe40000010000 */
[----:B---3--:R-:W-:-:S02]  /*0300*/  @P2 FADD.FTZ R23, R23, R14 ;  /* 0x0000000e17172221 */ /* 0x008fc40000010000 */
[----:B----4-:R-:W-:Y:S02]  /*0310*/  @P2 FADD.FTZ R21, R21, R8 ;  /* 0x0000000815152221 */ /* 0x010fe40000010000 */
[----:B-----5:R-:W-:Y:S01]  /*0320*/  @P2 FADD.FTZ R25, R25, R12 ;  /* 0x0000000c19192221 */ /* 0x020fe20000010000 */
[----:B------:R-:W-:Y:S01]  /*0330*/  PLOP3.LUT P2, PT, P2, PT, PT, 0x8, 0x0 ;  /* 0x000000000000781c */ /* 0x000fe2000174e170 */
[----:B------:R-:W-:Y:S07]  /*0340*/  @P1 BRA `(.L_x_339) ;  /* 0x000003e000001947 */ /* 0x000fee0003800000 */
[----:B------:R-:W-:Y:S02]  /*0350*/  MOV R8, c[0x0][0x160] ;  /* 0x0000580000087a02 */ /* 0x000fe40000000f00 */
[----:B------:R-:W-:Y:S02]  /*0360*/  PLOP3.LUT P2, PT, PT, PT, PT, 0x8, 0x0 ;  /* 0x000000000000781c */ /* 0x000fe40003f4e170 */
[----:B------:R-:W-:Y:S02]  /*0370*/  IADD3 R8, R8, -0x60, RZ ;  /* 0xffffffa008087810 */ /* 0x000fe40007ffe0ff */
.L_x_340:
[----:B------:R-:W-:Y:S01]  /*0380*/  HFMA2.MMA R9, -RZ, RZ, 0, 2.384185791015625e-07 ;  /* 0x00000004ff097435 */ /* 0x000fe200000001ff */
[C---:B------:R-:W-:Y:S01]  /*0390*/  IMAD R28, R11.reuse, c[0x0][0x168], R4 ;  /* 0x00005a000b1c7a24 */ /* 0x040fe200078e0204 */
[----:B------:R-:W-:-:S08]  /*03a0*/  IADD3 R17, R11, 0x20, RZ ;  /* 0x000000200b117810 */ /* 0x000fd00007ffe0ff */
[----:B------:R-:W-:-:S04]  /*03b0*/  IMAD.WIDE.U32 R14, R28, R9, c[0x0][0x220] ;  /* 0x000088001c0e7625 */ /* 0x000fc800078e0009 */
[CC--:B------:R-:W-:Y:S01]  /*03c0*/  IMAD.WIDE.U32 R18, R28.reuse, R9.reuse, c[0x0][0x230] ;  /* 0x00008c001c127625 */ /* 0x0c0fe200078e0009 */
[----:B------:R0:W2:Y:S03]  /*03d0*/  LDG.E R26, [R14.64] ;  /* 0x000000040e1a7981 */ /* 0x0000a6000c1e1900 */
[----:B------:R-:W-:Y:S02]  /*03e0*/  IMAD R22, R17, c[0x0][0x168], R4 ;  /* 0x00005a0011167a24 */ /* 0x000fe400078e0204 */
[CC--:B------:R-:W-:Y:S01]  /*03f0*/  IMAD.WIDE.U32 R12, R28.reuse, R9.reuse, c[0x0][0x228] ;  /* 0x00008a001c0c7625 */ /* 0x0c0fe200078e0009 */
[----:B------:R-:W3:Y:S03]  /*0400*/  LDG.E R18, [R18.64] ;  /* 0x0000000412127981 */ /* 0x000ee6000c1e1900 */
[-C--:B------:R-:W-:Y:S01]  /*0410*/  IMAD.WIDE.U32 R28, R28, R9.reuse, c[0x0][0x238] ;  /* 0x00008e001c1c7625 */ /* 0x080fe200078e0009 */
[----:B------:R1:W4:Y:S03]  /*0420*/  LDG.E R24, [R12.64] ;  /* 0x000000040c187981 */ /* 0x000326000c1e1900 */
[----:B------:R-:W-:-:S02]  /*0430*/  IMAD.WIDE.U32 R16, R22, R9, c[0x0][0x220] ;  /* 0x0000880016107625 */ /* 0x000fc400078e0009 */
[----:B------:R5:W4:Y:S04]  /*0440*/  LDG.E R28, [R28.64] ;  /* 0x000000041c1c7981 */ /* 0x000b28000c1e1900 */
[----:B-----5:R5:W4:Y:S01]  /*0450*/  LDG.E R29, [R16.64] ;  /* 0x00000004101d7981 */ /* 0x020b22000c1e1900 */
[----:B------:R-:W-:Y:S01]  /*0460*/  IADD3 R20, R11, 0x40, RZ ;  /* 0x000000400b147810 */ /* 0x000fe20007ffe0ff */
[----:B0-----:R-:W-:-:S04]  /*0470*/  IMAD.WIDE.U32 R14, R22, R9, c[0x0][0x228] ;  /* 0x00008a00160e7625 */ /* 0x001fc800078e0009 */
[----:B------:R-:W-:Y:S01]  /*0480*/  IMAD R20, R20, c[0x0][0x168], R4 ;  /* 0x00005a0014147a24 */ /* 0x000fe200078e0204 */
[----:B------:R0:W4:Y:S03]  /*0490*/  LDG.E R10, [R14.64] ;  /* 0x000000040e0a7981 */ /* 0x000126000c1e1900 */
[----:B-----5:R-:W-:-:S04]  /*04a0*/  IMAD.WIDE.U32 R16, R20, R9, c[0x0][0x220] ;  /* 0x0000880014107625 */ /* 0x020fc800078e0009 */
[----:B-1----:R-:W-:-:S04]  /*04b0*/  IMAD.WIDE.U32 R12, R22, R9, c[0x0][0x230] ;  /* 0x00008c00160c7625 */ /* 0x002fc800078e0009 */
[-C--:B0-----:R-:W-:Y:S02]  /*04c0*/  IMAD.WIDE.U32 R14, R22, R9.reuse, c[0x0][0x238] ;  /* 0x00008e00160e7625 */ /* 0x081fe400078e0009 */
[----:B------:R2:W5:Y:S04]  /*04d0*/  LDG.E R22, [R16.64] ;  /* 0x0000000410167981 */ /* 0x000568000c1e1900 */
[----:B------:R0:W5:Y:S04]  /*04e0*/  LDG.E R12, [R12.64] ;  /* 0x000000040c0c7981 */ /* 0x000168000c1e1900 */
[----:B0-----:R0:W5:Y:S02]  /*04f0*/  LDG.E R13, [R14.64] ;  /* 0x000000040e0d7981 */ /* 0x001164000c1e1900 */
[----:B0-----:R-:W-:-:S04]  /*0500*/  IMAD.WIDE.U32 R14, R20, R9, c[0x0][0x228] ;  /* 0x00008a00140e7625 */ /* 0x001fc800078e0009 */
[----:B--2---:R-:W-:Y:S01]  /*0510*/  FADD.FTZ R16, R26, R27 ;  /* 0x0000001b1a107221 */ /* 0x004fe20000010000 */
[----:B------:R-:W-:Y:S01]  /*0520*/  IADD3 R27, R11, 0x60, RZ ;  /* 0x000000600b1b7810 */ /* 0x000fe20007ffe0ff */
[----:B---3--:R-:W-:Y:S02]  /*0530*/  FADD.FTZ R25, R18, R25 ;  /* 0x0000001912197221 */ /* 0x008fe40000010000 */
[----:B------:R-:W-:-:S04]  /*0540*/  IMAD.WIDE.U32 R18, R20, R9, c[0x0][0x230] ;  /* 0x00008c0014127625 */ /* 0x000fc800078e0009 */
[----:B------:R-:W-:Y:S02]  /*0550*/  IMAD R26, R27, c[0x0][0x168], R4 ;  /* 0x00005a001b1a7a24 */ /* 0x000fe400078e0204 */
[----:B------:R0:W2:Y:S01]  /*0560*/  LDG.E R27, [R18.64] ;  /* 0x00000004121b7981 */ /* 0x0000a2000c1e1900 */
[----:B----4-:R-:W-:Y:S02]  /*0570*/  FADD.FTZ R28, R28, R21 ;  /* 0x000000151c1c7221 */ /* 0x010fe40000010000 */
[----:B------:R-:W-:-:S04]  /*0580*/  IMAD.WIDE.U32 R20, R20, R9, c[0x0][0x238] ;  /* 0x00008e0014147625 */ /* 0x000fc800078e0009 */
[----:B------:R-:W-:Y:S02]  /*0590*/  FADD.FTZ R23, R24, R23 ;  /* 0x0000001718177221 */ /* 0x000fe40000010000 */
[----:B------:R1:W3:Y:S01]  /*05a0*/  LDG.E R24, [R14.64] ;  /* 0x000000040e187981 */ /* 0x0002e2000c1e1900 */
[----:B------:R-:W-:Y:S02]  /*05b0*/  FADD.FTZ R29, R16, R29 ;  /* 0x0000001d101d7221 */ /* 0x000fe40000010000 */
[CC--:B------:R-:W-:Y:S01]  /*05c0*/  IMAD.WIDE.U32 R16, R26.reuse, R9.reuse, c[0x0][0x228] ;  /* 0x00008a001a107625 */ /* 0x0c0fe200078e0009 */
[----:B------:R-:W4:Y:S03]  /*05d0*/  LDG.E R20, [R20.64] ;  /* 0x0000000414147981 */ /* 0x000f26000c1e1900 */
[CC--:B0-----:R-:W-:Y:S02]  /*05e0*/  IMAD.WIDE.U32 R18, R26.reuse, R9.reuse, c[0x0][0x230] ;  /* 0x00008c001a127625 */ /* 0x0c1fe400078e0009 */
[----:B------:R0:W4:Y:S02]  /*05f0*/  LDG.E R16, [R16.64] ;  /* 0x0000000410107981 */ /* 0x000124000c1e1900 */
[----:B-1----:R-:W-:-:S06]  /*0600*/  IMAD.WIDE.U32 R14, R26, R9, c[0x0][0x220] ;  /* 0x000088001a0e7625 */ /* 0x002fcc00078e0009 */
[----:B------:R-:W4:Y:S04]  /*0610*/  LDG.E R14, [R14.64] ;  /* 0x000000040e0e7981 */ /* 0x000f28000c1e1900 */
[----:B0-----:R0:W4:Y:S02]  /*0620*/  LDG.E R17, [R18.64] ;  /* 0x0000000412117981 */ /* 0x001124000c1e1900 */
[----:B0-----:R-:W-:-:S05]  /*0630*/  IMAD.WIDE.U32 R18, R26, R9, c[0x0][0x238] ;  /* 0x00008e001a127625 */ /* 0x001fca00078e0009 */
[----:B------:R-:W4:Y:S01]  /*0640*/  LDG.E R9, [R18.64] ;  /* 0x0000000412097981 */ /* 0x000f22000c1e1900 */
[----:B------:R-:W-:-:S04]  /*0650*/  IADD3 R11, R11, 0x80, RZ ;  /* 0x000000800b0b7810 */ /* 0x000fc80007ffe0ff */
[----:B------:R-:W-:Y:S01]  /*0660*/  ISETP.GE.U32.AND P1, PT, R11, R8, PT ;  /* 0x000000080b00720c */ /* 0x000fe20003f26070 */
[----:B------:R-:W-:Y:S02]  /*0670*/  FADD.FTZ R23, R23, R10 ;  /* 0x0000000a17177221 */ /* 0x000fe40000010000 */
[----:B-----5:R-:W-:Y:S02]  /*0680*/  FADD.FTZ R12, R25, R12 ;  /* 0x0000000c190c7221 */ /* 0x020fe40000010000 */
[----:B------:R-:W-:Y:S02]  /*0690*/  FADD.FTZ R13, R28, R13 ;  /* 0x0000000d1c0d7221 */ /* 0x000fe40000010000 */
[----:B------:R-:W-:Y:S02]  /*06a0*/  FADD.FTZ R29, R29, R22 ;  /* 0x000000161d1d7221 */ /* 0x000fe40000010000 */
[----:B--2---:R-:W-:Y:S02]  /*06b0*/  FADD.FTZ R12, R12, R27 ;  /* 0x0000001b0c0c7221 */ /* 0x004fe40000010000 */
[----:B---3--:R-:W-:-:S02]  /*06c0*/  FADD.FTZ R23, R23, R24 ;  /* 0x0000001817177221 */ /* 0x008fc40000010000 */
[----:B----4-:R-:W-:Y:S02]  /*06d0*/  FADD.FTZ R20, R13, R20 ;  /* 0x000000140d147221 */ /* 0x010fe40000010000 */
[----:B------:R-:W-:Y:S02]  /*06e0*/  FADD.FTZ R23, R23, R16 ;  /* 0x0000001017177221 */ /* 0x000fe40000010000 */
[----:B------:R-:W-:Y:S02]  /*06f0*/  FADD.FTZ R27, R29, R14 ;  /* 0x0000000e1d1b7221 */ /* 0x000fe40000010000 */
[----:B------:R-:W-:Y:S02]  /*0700*/  FADD.FTZ R25, R12, R17 ;  /* 0x000000110c197221 */ /* 0x000fe40000010000 */
[----:B------:R-:W-:Y:S01]  /*0710*/  FADD.FTZ R21, R20, R9 ;  /* 0x0000000914157221 */ /* 0x000fe20000010000 */
[----:B------:R-:W-:Y:S05]  /*0720*/  @!P1 BRA `(.L_x_340) ;  /* 0xfffffc5000009947 */ /* 0x000fea000383ffff */
.L_x_339:
[----:B------:R-:W-:Y:S05]  /*0730*/  BSYNC B1 ;  /* 0x0000000000017941 */ /* 0x000fea0003800000 */
.L_x_338:
        /* <DEDUP_REMOVED lines=9> */
[CC--:B------:R-:W-:Y:S02]  /*07d0*/  IMAD.WIDE.U32 R14, R13.reuse, R28.reuse, c[0x0][0x228] ;  /* 0x00008a000d0e7625 */ /* 0x0c0fe400078e001c */
[----:B------:R-:W2:Y:S02]  /*07e0*/  LDG.E R16, [R16.64] ;  /* 0x0000000410107981 */ /* 0x000ea4000c1e1900 */
[CC--:B------:R-:W-:Y:S02]  /*07f0*/  IMAD.WIDE.U32 R8, R13.reuse, R28.reuse, c[0x0][0x230] ;  /* 0x00008c000d087625 */ /* 0x0c0fe400078e001c */
[----:B------:R-:W3:Y:S02]  /*0800*/  LDG.E R14, [R14.64] ;  /* 0x000000040e0e7981 */ /* 0x000ee4000c1e1900 */
[----:B------:R-:W-:Y:S02]  /*0810*/  IMAD.WIDE.U32 R12, R13, R28, c[0x0][0x238] ;  /* 0x00008e000d0c7625 */ /* 0x000fe400078e001c */
[----:B------:R0:W4:Y:S02]  /*0820*/  LDG.E R10, [R8.64] ;  /* 0x00000004080a7981 */ /* 0x000124000c1e1900 */
[----:B------:R-:W-:-:S02]  /*0830*/  IMAD R29, R29, c[0x0][0x168], R4 ;  /* 0x00005a001d1d7a24 */ /* 0x000fc400078e0204 */
[----:B------:R1:W5:Y:S02]  /*0840*/  LDG.E R20, [R12.64] ;  /* 0x000000040c147981 */ /* 0x000364000c1e1900 */
[----:B------:R-:W-:-:S04]  /*0850*/  IMAD.WIDE.U32 R18, R29, R28, c[0x0][0x230] ;  /* 0x00008c001d127625 */ /* 0x000fc800078e001c */
[CC--:B0-----:R-:W-:Y:S02]  /*0860*/  IMAD.WIDE.U32 R8, R29.reuse, R28.reuse, c[0x0][0x228] ;  /* 0x00008a001d087625 */ /* 0x0c1fe400078e001c */
[----:B------:R-:W5:Y:S02]  /*0870*/  LDG.E R19, [R18.64] ;  /* 0x0000000412137981 */ /* 0x000f64000c1e1900 */
[CC--:B-1----:R-:W-:Y:S02]  /*0880*/  IMAD.WIDE.U32 R12, R29.reuse, R28.reuse, c[0x0][0x220] ;  /* 0x000088001d0c7625 */ /* 0x0c2fe400078e001c */
[----:B------:R-:W5:Y:S02]  /*0890*/  LDG.E R24, [R8.64] ;  /* 0x0000000408187981 */ /* 0x000f64000c1e1900 */
[----:B------:R-:W-:Y:S02]  /*08a0*/  IMAD.WIDE.U32 R28, R29, R28, c[0x0][0x238] ;  /* 0x00008e001d1c7625 */ /* 0x000fe400078e001c */
[----:B------:R-:W5:Y:S04]  /*08b0*/  LDG.E R22, [R12.64] ;  /* 0x000000040c167981 */ /* 0x000f68000c1e1900 */
[----:B------:R-:W5:Y:S01]  /*08c0*/  LDG.E R29, [R28.64] ;  /* 0x000000041c1d7981 */ /* 0x000f62000c1e1900 */
[----:B------:R-:W-:-:S02]  /*08d0*/  PLOP3.LUT P2, PT, PT, PT, PT, 0x8, 0x0 ;  /* 0x000000000000781c */ /* 0x000fc40003f4e170 */
[----:B------:R-:W-:Y:S01]  /*08e0*/  IADD3 R11, R11, 0x40, RZ ;  /* 0x000000400b0b7810 */ /* 0x000fe20007ffe0ff */
[----:B--2---:R-:W-:Y:S02]  /*08f0*/  FADD.FTZ R27, R27, R16 ;  /* 0x000000101b1b7221 */ /* 0x004fe40000010000 */
[----:B---3--:R-:W-:Y:S02]  /*0900*/  FADD.FTZ R14, R23, R14 ;  /* 0x0000000e170e7221 */ /* 0x008fe40000010000 */
[----:B----4-:R-:W-:Y:S02]  /*0910*/  FADD.FTZ R10, R25, R10 ;  /* 0x0000000a190a7221 */ /* 0x010fe40000010000 */
[----:B-----5:R-:W-:Y:S02]  /*0920*/  FADD.FTZ R20, R21, R20 ;  /* 0x0000001415147221 */ /* 0x020fe40000010000 */
[----:B------:R-:W-:Y:S02]  /*0930*/  FADD.FTZ R25, R10, R19 ;  /* 0x000000130a197221 */ /* 0x000fe40000010000 */
[----:B------:R-:W-:-:S02]  /*0940*/  FADD.FTZ R23, R14, R24 ;  /* 0x000000180e177221 */ /* 0x000fc40000010000 */
[----:B------:R-:W-:Y:S02]  /*0950*/  FADD.FTZ R27, R27, R22 ;  /* 0x000000161b1b7221 */ /* 0x000fe40000010000 */
[----:B------:R-:W-:Y:S02]  /*0960*/  FADD.FTZ R21, R20, R29 ;  /* 0x0000001d14157221 */ /* 0x000fe40000010000 */
.L_x_342:
[----:B------:R-:W-:Y:S05]  /*0970*/  BSYNC B1 ;  /* 0x0000000000017941 */ /* 0x000fea0003800000 */
.L_x_341:
[----:B------:R-:W-:-:S13]  /*0980*/  ISETP.LT.U32.OR P2, PT, R11, c[0x0][0x160], P2 ;  /* 0x000058000b007a0c */ /* 0x000fda0001741470 */
        /* <DEDUP_REMOVED lines=15> */
.L_x_337:
[----:B------:R-:W-:Y:S05]  /*0a80*/  BSYNC B0 ;  /* 0x0000000000007941 */ /* 0x000fea0003800000 */
.L_x_336:
        /* <DEDUP_REMOVED lines=14> */
.L_x_350:
        /* <DEDUP_REMOVED lines=36> */
.L_x_351:
        /* <DEDUP_REMOVED lines=11> */
.L_x_343:
[----:B0-----:R-:W-:Y:S01]  /*0e60*/  WARPSYNC 0xffffffff ;  /* 0xffffffff00007948 */ /* 0x001fe20003800000 */
[----:B------:R-:W-:Y:S06]  /*0e70*/  BAR.SYNC.DEFER_BLOCKING 0x0 ;  /* 0x0000000000007b1d */ /* 0x000fec0000010000 */
[----:B------:R-:W-:Y:S01]  /*0e80*/  BSSY B0, `(.L_x_346) ;  /* 0x0000015000007945 */ /* 0x000fe20003800000 */
[----:B------:R-:W-:Y:S05]  /*0e90*/  @!P0 BRA `(.L_x_347) ;  /* 0x0000013000008947 */ /* 0x000fea0003800000 */
        /* <DEDUP_REMOVED lines=19> */
.L_x_347:
[----:B------:R-:W-:Y:S05]  /*0fd0*/  BSYNC B0 ;  /* 0x0000000000007941 */ /* 0x000fea0003800000 */
.L_x_346:
[C---:B------:R-:W-:Y:S02]  /*0fe0*/  ISETP.GT.U32.AND P1, PT, R4.reuse, -0x1c01, PT ;  /* 0xffffe3ff0400780c */ /* 0x040fe40003f24070 */
[----:B------:R-:W-:-:S02]  /*0ff0*/  IADD3 R4, R4, 0x1c00, RZ ;  /* 0x00001c0004047810 */ /* 0x000fc40007ffe0ff */
[----:B------:R-:W-:-:S09]  /*1000*/  IADD3 R5, R5, 0xe00, RZ ;  /* 0x00000e0005057810 */ /* 0x000fd20007ffe0ff */
[----:B0-----:R-:W-:Y:S01]  /*1010*/  @!P1 CALL.REL.NOINC `(.L_x_348) ;  /* 0x0000001000009944 */ /* 0x001fe20003c00000 */
[----:B------:R-:W-:Y:S05]  /*1020*/  BRA `(.L_x_349) ;  /* 0xfffff10000007947 */ /* 0x000fea000383ffff */
.L_x_348:
[----:B------:R-:W-:Y:S05]  /*1030*/  EXIT ;  /* 0x000000000000794d */ /* 0x000fea0003800000 */
.L_x_344:
[----:B------:R-:W-:Y:S01]  /*1040*/  HFMA2.MMA R17, -RZ, RZ, 0, 1.847743988037109375e-06 ;  /* 0x0000001fff117435 */ /* 0x000fe200000001ff */
[----:B----4-:R-:W-:Y:S01]  /*1050*/  MOV R19, R12 ;  /* 0x0000000c00137202 */ /* 0x010fe20000000f00 */
[----:B------:R-:W-:Y:S01]  /*1060*/  IMAD.MOV.U32 R16, RZ, RZ, 0x1 ;  /* 0x00000001ff107424 */ /* 0x000fe200078e00ff */
[----:B------:R-:W-:Y:S02]  /*1070*/  MOV R14, 0xffffffff ;  /* 0xffffffff000e7802 */ /* 0x000fe40000000f00 */
[----:B------:R-:W-:Y:S02]  /*1080*/  MOV R8, 0x10a0 ;  /* 0x000010a000087802 */ /* 0x000fe40000000f00 */
[----:B0123--:R-:W-:Y:S05]  /*1090*/  CALL.REL.NOINC `($__internal_10_$__cuda_sm70_shflsync_bfly_p) ;  /* 0x000007b000007944 */ /* 0x00ffea0003c00000 */
[----:B01----:R-:W-:Y:S05]  /*10a0*/  BRA `(.L_x_350) ;  /* 0xfffffac000007947 */ /* 0x003fea000383ffff */
.L_x_345:
[----:B------:R-:W-:Y:S01]  /*10b0*/  HFMA2.MMA R17, -RZ, RZ, 0, 1.847743988037109375e-06 ;  /* 0x0000001fff117435 */ /* 0x000fe200000001ff */
[----:B------:R-:W-:Y:S01]  /*10c0*/  MOV R19, R12 ;  /* 0x0000000c00137202 */ /* 0x000fe20000000f00 */
[----:B------:R-:W-:Y:S01]  /*10d0*/  IMAD.MOV.U32 R16, RZ, RZ, 0x2 ;  /* 0x00000002ff107424 */ /* 0x000fe200078e00ff */
[----:B------:R-:W-:Y:S02]  /*10e0*/  MOV R14, 0xffffffff ;  /* 0xffffffff000e7802 */ /* 0x000fe40000000f00 */
[----:B------:R-:W-:-:S02]  /*10f0*/  MOV R8, 0x1110 ;  /* 0x0000111000087802 */ /* 0x000fc40000000f00 */
[----:B-123--:R-:W-:Y:S05]  /*1100*/  CALL.REL.NOINC `($__internal_10_$__cuda_sm70_shflsync_bfly_p) ;  /* 0x0000074000007944 */ /* 0x00efea0003c00000 */
[----:B0-----:R-:W-:Y:S01]  /*1110*/  HFMA2.MMA R16, -RZ, RZ, 0, 2.384185791015625e-07 ;  /* 0x00000004ff107435 */ /* 0x001fe200000001ff */
[----:B-1----:R-:W-:Y:S01]  /*1120*/  FADD.FTZ R19, R12, R14 ;  /* 0x0000000e0c137221 */ /* 0x002fe20000010000 */
[----:B------:R-:W-:Y:S01]  /*1130*/  MOV R14, 0xffffffff ;  /* 0xffffffff000e7802 */ /* 0x000fe20000000f00 */
[----:B------:R-:W-:Y:S01]  /*1140*/  IMAD.MOV.U32 R17, RZ, RZ, 0x1f ;  /* 0x0000001fff117424 */ /* 0x000fe200078e00ff */
[----:B------:R-:W-:-:S02]  /*1150*/  MOV R8, 0x1170 ;  /* 0x0000117000087802 */ /* 0x000fc40000000f00 */
[----:B------:R-:W-:Y:S05]  /*1160*/  CALL.REL.NOINC `($__internal_10_$__cuda_sm70_shflsync_bfly_p) ;  /* 0x000006e000007944 */ /* 0x000fea0003c00000 */
[----:B0-----:R-:W-:Y:S01]  /*1170*/  HFMA2.MMA R16, -RZ, RZ, 0, 4.76837158203125e-07 ;  /* 0x00000008ff107435 */ /* 0x001fe200000001ff */
[----:B-1----:R-:W-:Y:S01]  /*1180*/  FADD.FTZ R19, R19, R14 ;  /* 0x0000000e13137221 */ /* 0x002fe20000010000 */
[----:B------:R-:W-:Y:S01]  /*1190*/  MOV R17, 0x1f ;  /* 0x0000001f00117802 */ /* 0x000fe20000000f00 */
[----:B------:R-:W-:Y:S01]  /*11a0*/  IMAD.MOV.U32 R14, RZ, RZ, -0x1 ;  /* 0xffffffffff0e7424 */ /* 0x000fe200078e00ff */
[----:B------:R-:W-:-:S02]  /*11b0*/  MOV R8, 0x11d0 ;  /* 0x000011d000087802 */ /* 0x000fc40000000f00 */
[----:B------:R-:W-:Y:S05]  /*11c0*/  CALL.REL.NOINC `($__internal_10_$__cuda_sm70_shflsync_bfly_p) ;  /* 0x0000068000007944 */ /* 0x000fea0003c00000 */
[----:B-1----:R-:W-:Y:S01]  /*11d0*/  FADD.FTZ R12, R19, R14 ;  /* 0x0000000e130c7221 */ /* 0x002fe20000010000 */
[----:B0-----:R-:W-:Y:S01]  /*11e0*/  HFMA2.MMA R16, -RZ, RZ, 0, 9.5367431640625e-07 ;  /* 0x00000010ff107435 */ /* 0x001fe200000001ff */
[----:B------:R-:W-:-:S02]  /*11f0*/  MOV R17, 0x1f ;  /* 0x0000001f00117802 */ /* 0x000fc40000000f00 */
[----:B------:R-:W-:Y:S01]  /*1200*/  MOV R14, 0xffffffff ;  /* 0xffffffff000e7802 */ /* 0x000fe20000000f00 */
[----:B------:R-:W-:Y:S01]  /*1210*/  IMAD.MOV.U32 R19, RZ, RZ, R12 ;  /* 0x000000ffff137224 */ /* 0x000fe200078e000c */
[----:B------:R-:W-:Y:S02]  /*1220*/  MOV R8, 0x1240 ;  /* 0x0000124000087802 */ /* 0x000fe40000000f00 */
[----:B------:R-:W-:Y:S05]  /*1230*/  CALL.REL.NOINC `($__internal_10_$__cuda_sm70_shflsync_bfly_p) ;  /* 0x0000061000007944 */ /* 0x000fea0003c00000 */
[----:B0-----:R-:W-:Y:S01]  /*1240*/  HFMA2.MMA R16, -RZ, RZ, 0, 5.9604644775390625e-08 ;  /* 0x00000001ff107435 */ /* 0x001fe200000001ff */
[----:B-1----:R-:W-:Y:S01]  /*1250*/  MOV R15, R14 ;  /* 0x0000000e000f7202 */ /* 0x002fe20000000f00 */
[----:B------:R-:W-:Y:S01]  /*1260*/  IMAD.MOV.U32 R17, RZ, RZ, 0x1f ;  /* 0x0000001fff117424 */ /* 0x000fe200078e00ff */
[----:B------:R-:W-:Y:S02]  /*1270*/  MOV R19, R13 ;  /* 0x0000000d00137202 */ /* 0x000fe40000000f00 */
[----:B------:R-:W-:Y:S02]  /*1280*/  MOV R14, 0xffffffff ;  /* 0xffffffff000e7802 */ /* 0x000fe40000000f00 */
[----:B------:R-:W-:Y:S02]  /*1290*/  MOV R8, 0x12b0 ;  /* 0x000012b000087802 */ /* 0x000fe40000000f00 */
[----:B------:R-:W-:Y:S05]  /*12a0*/  CALL.REL.NOINC `($__internal_10_$__cuda_sm70_shflsync_bfly_p) ;  /* 0x000005a000007944 */ /* 0x000fea0003c00000 */
[----:B0-----:R-:W-:Y:S01]  /*12b0*/  HFMA2.MMA R16, -RZ, RZ, 0, 1.1920928955078125e-07 ;  /* 0x00000002ff107435 */ /* 0x001fe200000001ff */
[----:B-1----:R-:W-:Y:S01]  /*12c0*/  FADD.FTZ R19, R13, R14 ;  /* 0x0000000e0d137221 */ /* 0x002fe20000010000 */
[----:B------:R-:W-:Y:S01]  /*12d0*/  MOV R17, 0x1f ;  /* 0x0000001f00117802 */ /* 0x000fe20000000f00 */
[----:B------:R-:W-:Y:S01]  /*12e0*/  IMAD.MOV.U32 R14, RZ, RZ, -0x1 ;  /* 0xffffffffff0e7424 */ /* 0x000fe200078e00ff */
[----:B------:R-:W-:-:S02]  /*12f0*/  MOV R8, 0x1310 ;  /* 0x0000131000087802 */ /* 0x000fc40000000f00 */
[----:B------:R-:W-:Y:S05]  /*1300*/  CALL.REL.NOINC `($__internal_10_$__cuda_sm70_shflsync_bfly_p) ;  /* 0x0000054000007944 */ /* 0x000fea0003c00000 */
[----:B0-----:R-:W-:Y:S01]  /*1310*/  HFMA2.MMA R16, -RZ, RZ, 0, 2.384185791015625e-07 ;  /* 0x00000004ff107435 */ /* 0x001fe200000001ff */
[----:B-1----:R-:W-:Y:S01]  /*1320*/  FADD.FTZ R19, R19, R14 ;  /* 0x0000000e13137221 */ /* 0x002fe20000010000 */
[----:B------:R-:W-:-:S02]  /*1330*/  MOV R17, 0x1f ;  /* 0x0000001f00117802 */ /* 0x000fc40000000f00 */
[----:B------:R-:W-:Y:S02]  /*1340*/  MOV R14, 0xffffffff ;  /* 0xffffffff000e7802 */ /* 0x000fe40000000f00 */
[----:B------:R-:W-:Y:S02]  /*1350*/  MOV R8, 0x1370 ;  /* 0x0000137000087802 */ /* 0x000fe40000000f00 */
[----:B------:R-:W-:Y:S05]  /*1360*/  CALL.REL.NOINC `($__internal_10_$__cuda_sm70_shflsync_bfly_p) ;  /* 0x000004e000007944 */ /* 0x000fea0003c00000 */
[----:B0-----:R-:W-:Y:S01]  /*1370*/  HFMA2.MMA R17, -RZ, RZ, 0, 1.847743988037109375e-06 ;  /* 0x0000001fff117435 */ /* 0x001fe200000001ff */
[----:B-1----:R-:W-:Y:S01]  /*1380*/  FADD.FTZ R19, R19, R14 ;  /* 0x0000000e13137221 */ /* 0x002fe20000010000 */
[----:B------:R-:W-:Y:S01]  /*1390*/  MOV R14, 0xffffffff ;  /* 0xffffffff000e7802 */ /* 0x000fe20000000f00 */
[----:B------:R-:W-:Y:S01]  /*13a0*/  IMAD.MOV.U32 R16, RZ, RZ, 0x8 ;  /* 0x00000008ff107424 */ /* 0x000fe200078e00ff */
[----:B------:R-:W-:Y:S02]  /*13b0*/  MOV R8, 0x13d0 ;  /* 0x000013d000087802 */ /* 0x000fe40000000f00 */
[----:B------:R-:W-:Y:S05]  /*13c0*/  CALL.REL.NOINC `($__internal_10_$__cuda_sm70_shflsync_bfly_p) ;  /* 0x0000048000007944 */ /* 0x000fea0003c00000 */
[----:B-1----:R-:W-:Y:S01]  /*13d0*/  FADD.FTZ R13, R19, R14 ;  /* 0x0000000e130d7221 */ /* 0x002fe20000010000 */
[----:B0-----:R-:W-:Y:S01]  /*13e0*/  HFMA2.MMA R16, -RZ, RZ, 0, 9.5367431640625e-07 ;  /* 0x00000010ff107435 */ /* 0x001fe200000001ff */
[----:B------:R-:W-:Y:S01]  /*13f0*/  IMAD.MOV.U32 R17, RZ, RZ, 0x1f ;  /* 0x0000001fff117424 */ /* 0x000fe200078e00ff */
[----:B------:R-:W-:Y:S02]  /*1400*/  MOV R14, 0xffffffff ;  /* 0xffffffff000e7802 */ /* 0x000fe40000000f00 */
[----:B------:R-:W-:-:S02]  /*1410*/  MOV R19, R13 ;  /* 0x0000000d00137202 */ /* 0x000fc40000000f00 */
[----:B------:R-:W-:Y:S02]  /*1420*/  MOV R8, 0x1440 ;  /* 0x0000144000087802 */ /* 0x000fe40000000f00 */
[----:B------:R-:W-:Y:S05]  /*1430*/  CALL.REL.NOINC `($__internal_10_$__cuda_sm70_shflsync_bfly_p) ;  /* 0x0000041000007944 */ /* 0x000fea0003c00000 */
[----:B0-----:R-:W-:Y:S01]  /*1440*/  HFMA2.MMA R16, -RZ, RZ, 0, 5.9604644775390625e-08 ;  /* 0x00000001ff107435 */ /* 0x001fe200000001ff */
[----:B-1----:R-:W-:Y:S01]  /*1450*/  MOV R18, R14 ;  /* 0x0000000e00127202 */ /* 0x002fe20000000f00 */
[----:B------:R-:W-:Y:S01]  /*1460*/  IMAD.MOV.U32 R19, RZ, RZ, R11 ;  /* 0x000000ffff137224 */ /* 0x000fe200078e000b */
[----:B------:R-:W-:Y:S02]  /*1470*/  MOV R17, 0x1f ;  /* 0x0000001f00117802 */ /* 0x000fe40000000f00 */
[----:B------:R-:W-:Y:S02]  /*1480*/  MOV R14, 0xffffffff ;  /* 0xffffffff000e7802 */ /* 0x000fe40000000f00 */
[----:B------:R-:W-:Y:S02]  /*1490*/  MOV R8, 0x14b0 ;  /* 0x000014b000087802 */ /* 0x000fe40000000f00 */
[----:B------:R-:W-:Y:S05]  /*14a0*/  CALL.REL.NOINC `($__internal_10_$__cuda_sm70_shflsync_bfly_p) ;  /* 0x000003a000007944 */ /* 0x000fea0003c00000 */
[----:B0-----:R-:W-:Y:S01]  /*14b0*/  HFMA2.MMA R17, -RZ, RZ, 0, 1.847743988037109375e-06 ;  /* 0x0000001fff117435 */ /* 0x001fe200000001ff */
[----:B-1----:R-:W-:Y:S01]  /*14c0*/  FADD.FTZ R19, R11, R14 ;  /* 0x0000000e0b137221 */ /* 0x002fe20000010000 */
[----:B------:R-:W-:Y:S01]  /*14d0*/  MOV R14, 0xffffffff ;  /* 0xffffffff000e7802 */ /* 0x000fe20000000f00 */
[----:B------:R-:W-:Y:S01]  /*14e0*/  IMAD.MOV.U32 R16, RZ, RZ, 0x2 ;  /* 0x00000002ff107424 */ /* 0x000fe200078e00ff */
[----:B------:R-:W-:-:S02]  /*14f0*/  MOV R8, 0x1510 ;  /* 0x0000151000087802 */ /* 0x000fc40000000f00 */
[----:B------:R-:W-:Y:S05]  /*1500*/  CALL.REL.NOINC `($__internal_10_$__cuda_sm70_shflsync_bfly_p) ;  /* 0x0000034000007944 */ /* 0x000fea0003c00000 */
        /* <DEDUP_REMOVED lines=44> */
[----:B0-----:R-:W-:Y:S01]  /*17d0*/  HFMA2.MMA R16, -RZ, RZ, 0, 9.5367431640625e-07 ;  /* 0x00000010ff107435 */ /* 0x001fe200000001ff */
[----:B-1----:R-:W-:Y:S01]  /*17e0*/  FADD.FTZ R19, R19, R14 ;  /* 0x0000000e13137221 */ /* 0x002fe20000010000 */
[----:B------:R-:W-:Y:S01]  /*17f0*/  MOV R14, 0xffffffff ;  /* 0xffffffff000e7802 */ /* 0x000fe20000000f00 */
[----:B------:R-:W-:Y:S01]  /*1800*/  IMAD.MOV.U32 R17, RZ, RZ, 0x1f ;  /* 0x0000001fff117424 */ /* 0x000fe200078e00ff */
[----:B------:R-:W-:-:S02]  /*1810*/  MOV R8, 0x1830 ;  /* 0x0000183000087802 */ /* 0x000fc40000000f00 */
[----:B------:R-:W-:Y:S05]  /*1820*/  CALL.REL.NOINC `($__internal_10_$__cuda_sm70_shflsync_bfly_p) ;  /* 0x0000002000007944 */ /* 0x000fea0003c00000 */
[----:B-1----:R-:W-:Y:S01]  /*1830*/  MOV R8, R14 ;  /* 0x0000000e00087202 */ /* 0x002fe20000000f00 */
[----:B0-----:R-:W-:Y:S05]  /*1840*/  BRA `(.L_x_351) ;  /* 0xfffff56000007947 */ /* 0x001fea000383ffff */
        .weak           $__internal_10_$__cuda_sm70_shflsync_bfly_p
        .type           $__internal_10_$__cuda_sm70_shflsync_bfly_p,@function
        .size           $__internal_10_$__cuda_sm70_shflsync_bfly_p,(.L_x_3372 - $__internal_10_$__cuda_sm70_shflsync_bfly_p)
$__internal_10_$__cuda_sm70_shflsync_bfly_p:
[----:B------:R-:W-:Y:S01]  /*1850*/  HFMA2.MMA R9, -RZ, RZ, 0, 0 ;  /* 0x00000000ff097435 */ /* 0x000fe200000001ff */
[----:B------:R-:W-:Y:S04]  /*1860*/  WARPSYNC R14 ;  /* 0x0000000e00007348 */ /* 0x000fe80003800000 */
[----:B------:R0:W1:Y:S01]  /*1870*/  SHFL.BFLY PT, R14, R19, R16, R17 ;  /* 0x0c000010130e7389 */ /* 0x00006200000e0011 */
[----:B------:R-:W-:Y:S05]  /*1880*/  RET.REL.NODEC R8 `(_ZN10layer_norm40ln_parallel_residual_bwd_finalize_kernelINS_22Kernel_traits_finalizeILj7168E13__nv_bfloat16S2_S2_S2_fjLb0ELj1024ELj4ENS_18Kernel_traits_baseILj7168ES2_S2_S2_S2_fjLj1024EEEEELb1EEEvNS_9BwdParamsE) ;  /* 0xffffe77008007950 */ /* 0x000fea0003c3ffff */
.L_x_352:
        /* <DEDUP_REMOVED lines=15> */
.L_x_3372:


//--------------------- .text._ZN10layer_norm31ln_parallel_residual_bwd_kernelINS_13Kernel_traitsI13__nv_bfloat16S2_S2_S2_fjLj7168ELj1ELj1ELj8ELj8ENS_18Kernel_traits_baseILj7168ES2_S2_S2_S2_fjLj256EEEEELb1ELb1ELb1EEEvNS_9BwdParamsE --------------------------
	.section	.text._ZN10layer_norm31ln_parallel_residual_bwd_kernelINS_13Kernel_traitsI13__nv_bfloat16S2_S2_S2_fjLj7168ELj1ELj1ELj8ELj8ENS_18Kernel_traits_baseILj7168ES2_S2_S2_S2_fjLj256EEEEELb1ELb1ELb1EEEvNS_9BwdParamsE,"ax",@progbits
	.sectioninfo	@"SHI_REGISTERS=222"
	.align	128
        .global         _ZN10layer_norm31ln_parallel_residual_bwd_kernelINS_13Kernel_traitsI13__nv_bfloat16S2_S2_S2_fjLj7168ELj1ELj1ELj8ELj8ENS_18Kernel_traits_baseILj7168ES2_S2_S2_S2_fjLj256EEEEELb1ELb1ELb1EEEvNS_9BwdParamsE
        .type           _ZN10layer_norm31ln_parallel_residual_bwd_kernelINS_13Kernel_traitsI13__nv_bfloat16S2_S2_S2_fjLj7168ELj1ELj1ELj8ELj8ENS_18Kernel_traits_baseILj7168ES2_S2_S2_S2_fjLj256EEEEELb1ELb1ELb1EEEvNS_9BwdParamsE,@function
        .size           _ZN10layer_norm31ln_parallel_residual_bwd_kernelINS_13Kernel_traitsI13__nv_bfloat16S2_S2_S2_fjLj7168ELj1ELj1ELj8ELj8ENS_18Kernel_traits_baseILj7168ES2_S2_S2_S2_fjLj256EEEEELb1ELb1ELb1EEEvNS_9BwdParamsE,(.L_x_3373 - _ZN10layer_norm31ln_parallel_residual_bwd_kernelINS_13Kernel_traitsI13__nv_bfloat16S2_S2_S2_fjLj7168ELj1ELj1ELj8ELj8ENS_18Kernel_traits_baseILj7168ES2_S2_S2_S2_fjLj256EEEEELb1ELb1ELb1EEEvNS_9BwdParamsE)
        .other          _ZN10layer_norm31ln_parallel_residual_bwd_kernelINS_13Kernel_traitsI13__nv_bfloat16S2_S2_S2_fjLj7168ELj1ELj1ELj8ELj8ENS_18Kernel_traits_baseILj7168ES2_S2_S2_S2_fjLj256EEEEELb1ELb1ELb1EEEvNS_9BwdParamsE,@"STO_CUDA_ENTRY STV_DEFAULT"
_ZN10layer_norm31ln_parallel_residual_bwd_kernelINS_13Kernel_traitsI13__nv_bfloat16S2_S2_S2_fjLj7168ELj1ELj1ELj8ELj8ENS_18Kernel_traits_baseILj7168ES2_S2_S2_S2_fjLj256EEEEELb1ELb1ELb1EEEvNS_9BwdParamsE:
.text._ZN10layer_norm31ln_parallel_residual_bwd_kernelINS_13Kernel_traitsI13__nv_bfloat16S2_S2_S2_fjLj7168ELj1ELj1ELj8ELj8ENS_18Kernel_traits_baseILj7168ES2_S2_S2_S2_fjLj256EEEEELb1ELb1ELb1EEEvNS_9BwdParamsE:
        /* <DEDUP_REMOVED lines=36> */
.L_x_353:
[----:B------:R-:W-:-:S05]  /*0240*/  IMAD.SHL.U32 R2, R0, 0x8, RZ ;  /* 0x0000000800027824 */ /* 0x000fca00078e00ff */
[----:B------:R-:W-:-:S04]  /*0250*/  LOP3.LUT R2, R2, 0x7f8, RZ, 0xc0, !PT ;  /* 0x000007f802027812 */ /* 0x000fc800078ec0ff */
[----:B------:R-:W-:-:S05]  /*0260*/  IADD3 R2, P0, R2, c[0x0][0x1b0], RZ ;  /* 0x00006c0002027a10 */ /* 0x000fca0007f1e0ff */
[----:B------:R-:W-:-:S05]  /*0270*/  IMAD.X R3, RZ, RZ, c[0x0][0x1b4], P0 ;  /* 0x00006d00ff037624 */ /* 0x000fca00000e06ff */
[----:B------:R-:W2:Y:S04]  /*0280*/  LDG.E.64 R4, [R2.64] ;  /* 0x0000000402047981 */ /* 0x000ea8000c1e1b00 */
[----:B------:R0:W3:Y:S04]  /*0290*/  LDG.E.64 R6, [R2.64+0x800] ;  /* 0x0008000402067981 */ /* 0x0000e8000c1e1b00 */
[----:B------:R0:W4:Y:S04]  /*02a0*/  LDG.E.64 R8, [R2.64+0x1000] ;  /* 0x0010000402087981 */ /* 0x000128000c1e1b00 */
[----:B------:R0:W5:Y:S04]  /*02b0*/  LDG.E.64 R10, [R2.64+0x1800] ;  /* 0x00180004020a7981 */ /* 0x000168000c1e1b00 */
[----:B------:R0:W4:Y:S04]  /*02c0*/  LDG.E.64 R12, [R2.64+0x2000] ;  /* 0x00200004020c7981 */ /* 0x000128000c1e1b00 */
[----:B------:R0:W5:Y:S04]  /*02d0*/  LDG.E.64 R14, [R2.64+0x2800] ;  /* 0x00280004020e7981 */ /* 0x000168000c1e1b00 */
[----:B------:R0:W5:Y:S01]  /*02e0*/  LDG.E.64 R16, [R2.64+0x3000] ;  /* 0x0030000402107981 */ /* 0x000162000c1e1b00 */
        /* <DEDUP_REMOVED lines=28> */
[----:B------:R-:W-:-:S02]  /*04b0*/  IMAD.MOV.U32 R28, RZ, RZ, RZ ;  /* 0x000000ffff1c7224 */ /* 0x000fc400078e00ff */
[----:B------:R-:W-:Y:S01]  /*04c0*/  IMAD.MOV.U32 R165, RZ, RZ, RZ ;  /* 0x000000ffffa57224 */ /* 0x000fe200078e00ff */
[--C-:B--2---:R-:W-:Y:S02]  /*04d0*/  SHF.R.U64 R78, R4, 0x10, R5.reuse ;  /* 0x00000010044e7819 */ /* 0x104fe40000001205 */
[----:B0-----:R-:W-:Y:S02]  /*04e0*/  PRMT R3, RZ, 0x5410, R4 ;  /* 0x00005410ff037816 */ /* 0x001fe40000000004 */
[--C-:B------:R-:W-:Y:S02]  /*04f0*/  SHF.R.U32.HI R79, RZ, 0x10, R5.reuse ;  /* 0x00000010ff4f7819 */ /* 0x100fe40000011605 */
[----:B------:R-:W-:Y:S02]  /*0500*/  PRMT R4, RZ, 0x5410, R5 ;  /* 0x00005410ff047816 */ /* 0x000fe40000000005 */
[----:B---3--:R-:W-:Y:S02]  /*0510*/  SHF.R.U64 R80, R6, 0x10, R7 ;  /* 0x0000001006507819 */ /* 0x008fe40000001207 */
[----:B------:R-:W-:-:S02]  /*0520*/  PRMT R5, RZ, 0x5410, R6 ;  /* 0x00005410ff057816 */ /* 0x000fc40000000006 */
[--C-:B------:R-:W-:Y:S02]  /*0530*/  SHF.R.U32.HI R81, RZ, 0x10, R7.reuse ;  /* 0x00000010ff517819 */ /* 0x100fe40000011607 */
[----:B------:R-:W-:Y:S02]  /*0540*/  PRMT R6, RZ, 0x5410, R7 ;  /* 0x00005410ff067816 */ /* 0x000fe40000000007 */
[--C-:B----4-:R-:W-:Y:S02]  /*0550*/  SHF.R.U64 R82, R8, 0x10, R9.reuse ;  /* 0x0000001008527819 */ /* 0x110fe40000001209 */
[----:B------:R-:W-:Y:S02]  /*0560*/  PRMT R7, RZ, 0x5410, R8 ;  /* 0x00005410ff077816 */ /* 0x000fe40000000008 */
[--C-:B------:R-:W-:Y:S02]  /*0570*/  SHF.R.U32.HI R83, RZ, 0x10, R9.reuse ;  /* 0x00000010ff537819 */ /* 0x100fe40000011609 */
[----:B------:R-:W-:-:S02]  /*0580*/  PRMT R8, RZ, 0x5410, R9 ;  /* 0x00005410ff087816 */ /* 0x000fc40000000009 */
[--C-:B-----5:R-:W-:Y:S02]  /*0590*/  SHF.R.U64 R84, R10, 0x10, R11.reuse ;  /* 0x000000100a547819 */ /* 0x120fe4000000120b */
[----:B------:R-:W-:Y:S02]  /*05a0*/  PRMT R9, RZ, 0x5410, R10 ;  /* 0x00005410ff097816 */ /* 0x000fe4000000000a */
[--C-:B------:R-:W-:Y:S02]  /*05b0*/  SHF.R.U32.HI R85, RZ, 0x10, R11.reuse ;  /* 0x00000010ff557819 */ /* 0x100fe4000001160b */
[----:B------:R-:W-:Y:S02]  /*05c0*/  PRMT R10, RZ, 0x5410, R11 ;  /* 0x00005410ff0a7816 */ /* 0x000fe4000000000b */
[----:B------:R-:W-:Y:S02]  /*05d0*/  SHF.R.U64 R86, R12, 0x10, R13 ;  /* 0x000000100c567819 */ /* 0x000fe4000000120d */
[----:B------:R-:W-:-:S02]  /*05e0*/  PRMT R11, RZ, 0x5410, R12 ;  /* 0x00005410ff0b7816 */ /* 0x000fc4000000000c */
[--C-:B------:R-:W-:Y:S02]  /*05f0*/  SHF.R.U32.HI R87, RZ, 0x10, R13.reuse ;  /* 0x00000010ff577819 */ /* 0x100fe4000001160d */
[----:B------:R-:W-:Y:S02]  /*0600*/  PRMT R12, RZ, 0x5410, R13 ;  /* 0x00005410ff0c7816 */ /* 0x000fe4000000000d */
[--C-:B------:R-:W-:Y:S02]  /*0610*/  SHF.R.U64 R88, R14, 0x10, R15.reuse ;  /* 0x000000100e587819 */ /* 0x100fe4000000120f */
[----:B------:R-:W-:Y:S02]  /*0620*/  PRMT R13, RZ, 0x5410, R14 ;  /* 0x00005410ff0d7816 */ /* 0x000fe4000000000e */
[----:B------:R-:W-:Y:S02]  /*0630*/  SHF.R.U32.HI R89, RZ, 0x10, R15 ;  /* 0x00000010ff597819 */ /* 0x000fe4000001160f */
[----:B------:R-:W-:-:S02]  /*0640*/  SHF.R.U64 R90, R16, 0x10, R17 ;  /* 0x00000010105a7819 */ /* 0x000fc40000001211 */
[----:B------:R-:W-:Y:S02]  /*0650*/  SHF.R.U32.HI R91, RZ, 0x10, R17 ;  /* 0x00000010ff5b7819 */ /* 0x000fe40000011611 */
[----:B------:R-:W-:Y:S02]  /*0660*/  PRMT R14, RZ, 0x5410, R15 ;  /* 0x00005410ff0e7816 */ /* 0x000fe4000000000f */
[----:B------:R-:W-:Y:S02]  /*0670*/  PRMT R15, RZ, 0x5410, R16 ;  /* 0x00005410ff0f7816 */ /* 0x000fe40000000010 */
[----:B------:R-:W-:Y:S01]  /*0680*/  PRMT R16, RZ, 0x5410, R17 ;  /* 0x00005410ff107816 */ /* 0x000fe20000000011 */
[----:B------:R-:W-:Y:S01]  /*0690*/  IMAD.MOV.U32 R17, RZ, RZ, RZ ;  /* 0x000000ffff117224 */ /* 0x000fe200078e00ff */
        /* <DEDUP_REMOVED lines=14> */
.L_x_372:
[----:B------:R-:W-:Y:S01]  /*0780*/  IMAD R60, R43, c[0x0][0x168], RZ ;  /* 0x00005a002b3c7a24 */ /* 0x000fe200078e02ff */
[----:B------:R-:W-:-:S04]  /*0790*/  LOP3.LUT R62, R0, 0xff, RZ, 0xc0, !PT ;  /* 0x000000ff003e7812 */ /* 0x000fc800078ec0ff */
[----:B------:R-:W-:-:S04]  /*07a0*/  SHF.R.S32.HI R61, RZ, 0x1f, R60 ;  /* 0x0000001fff3d7819 */ /* 0x000fc8000001143c */
[----:B------:R-:W-:-:S04]  /*07b0*/  LEA.HI R61, R61, R60, RZ, 0x2 ;  /* 0x0000003c3d3d7211 */ /* 0x000fc800078f10ff */
[----:B------:R-:W-:-:S04]  /*07c0*/  LEA.HI.SX32 R146, R61, R62, 0x1e ;  /* 0x0000003e3d927211 */ /* 0x000fc800078ff2ff */
[C---:B------:R-:W-:Y:S01]  /*07d0*/  IADD3 R178, R146.reuse, 0x200, RZ ;  /* 0x0000020092b27810 */ /* 0x040fe20007ffe0ff */
[C---:B------:R-:W-:Y:S01]  /*07e0*/  IMAD.SHL.U32 R92, R146.reuse, 0x8, RZ ;  /* 0x00000008925c7824 */ /* 0x040fe200078e00ff */
[C---:B------:R-:W-:Y:S02]  /*07f0*/  IADD3 R176, R146.reuse, 0x100, RZ ;  /* 0x0000010092b07810 */ /* 0x040fe40007ffe0ff */
[----:B------:R-:W-:Y:S01]  /*0800*/  IADD3 R182, R146, 0x400, RZ ;  /* 0x0000040092b67810 */ /* 0x000fe20007ffe0ff */
[----:B------:R-:W-:Y:S01]  /*0810*/  IMAD.SHL.U32 R96, R178, 0x8, RZ ;  /* 0x00000008b2607824 */ /* 0x000fe200078e00ff */
[----:B------:R-:W-:Y:S01]  /*0820*/  IADD3 R180, R146, 0x300, RZ ;  /* 0x0000030092b47810 */ /* 0x000fe20007ffe0ff */
[----:B------:R-:W-:Y:S01]  /*0830*/  IMAD.SHL.U32 R94, R176, 0x8, RZ ;  /* 0x00000008b05e7824 */ /* 0x000fe200078e00ff */
[----:B------:R-:W-:Y:S01]  /*0840*/  SHF.R.U32.HI R97, RZ, 0x1d, R178 ;  /* 0x0000001dff617819 */ /* 0x000fe200000116b2 */
[----:B------:R-:W-:Y:S01]  /*0850*/  IMAD.SHL.U32 R100, R182, 0x8, RZ ;  /* 0x00000008b6647824 */ /* 0x000fe200078e00ff */
[----:B------:R-:W-:Y:S01]  /*0860*/  IADD3 R64, P1, R96, c[0x0][0x188], RZ ;  /* 0x0000620060407a10 */ /* 0x000fe20007f3e0ff */
[----:B------:R-:W-:Y:S01]  /*0870*/  IMAD.SHL.U32 R98, R180, 0x8, RZ ;  /* 0x00000008b4627824 */ /* 0x000fe200078e00ff */
[----:B------:R-:W-:-:S02]  /*0880*/  SHF.R.U32.HI R95, RZ, 0x1d, R176 ;  /* 0x0000001dff5f7819 */ /* 0x000fc400000116b0 */
[----:B------:R-:W-:Y:S02]  /*0890*/  IADD3 R68, P0, R94, c[0x0][0x188], RZ ;  /* 0x000062005e447a10 */ /* 0x000fe40007f1e0ff */
[C---:B------:R-:W-:Y:S02]  /*08a0*/  IADD3 R186, R146.reuse, 0x600, RZ ;  /* 0x0000060092ba7810 */ /* 0x040fe40007ffe0ff */
[----:B------:R-:W-:Y:S02]  /*08b0*/  IADD3.X R65, R97, c[0x0][0x18c], RZ, P1, !PT ;  /* 0x0000630061417a10 */ /* 0x000fe40000ffe4ff */
[----:B------:R-:W-:Y:S01]  /*08c0*/  IADD3 R184, R146, 0x500, RZ ;  /* 0x0000050092b87810 */ /* 0x000fe20007ffe0ff */
[----:B------:R-:W-:Y:S01]  /*08d0*/  IMAD.SHL.U32 R104, R186, 0x8, RZ ;  /* 0x00000008ba687824 */ /* 0x000fe200078e00ff */
[----:B------:R-:W-:Y:S02]  /*08e0*/  SHF.R.U32.HI R101, RZ, 0x1d, R182 ;  /* 0x0000001dff657819 */ /* 0x000fe400000116b6 */
[----:B------:R-:W-:Y:S01]  /*08f0*/  IADD3.X R69, R95, c[0x0][0x18c], RZ, P0, !PT ;  /* 0x000063005f457a10 */ /* 0x000fe200007fe4ff */
[----:B------:R-:W-:Y:S01]  /*0900*/  IMAD.SHL.U32 R102, R184, 0x8, RZ ;  /* 0x00000008b8667824 */ /* 0x000fe200078e00ff */
[----:B------:R-:W-:Y:S01]  /*0910*/  IADD3 R60, P1, R100, c[0x0][0x188], RZ ;  /* 0x00006200643c7a10 */ /* 0x000fe20007f3e0ff */
[----:B------:R-:W-:Y:S01]  /*0920*/  IMAD.MOV.U32 R144, RZ, RZ, 0x4 ;  /* 0x00000004ff907424 */ /* 0x000fe200078e00ff */
[----:B------:R-:W-:Y:S01]  /*0930*/  SHF.R.U32.HI R93, RZ, 0x1d, R146 ;  /* 0x0000001dff5d7819 */ /* 0x000fe20000011692 */
[----:B------:R-:W2:Y:S01]  /*0940*/  LDG.E.64 R64, [R64.64] ;  /* 0x0000000440407981 */ /* 0x000ea2000c1e1b00 */
[----:B------:R-:W-:-:S02]  /*0950*/  IADD3 R140, P0, R92, c[0x0][0x188], RZ ;  /* 0x000062005c8c7a10 */ /* 0x000fc40007f1e0ff */
[----:B------:R-:W-:Y:S01]  /*0960*/  IADD3.X R61, R101, c[0x0][0x18c], RZ, P1, !PT ;  /* 0x00006300653d7a10 */ /* 0x000fe20000ffe4ff */
[----:B------:R-:W3:Y:S01]  /*0970*/  LDG.E.64 R68, [R68.64] ;  /* 0x0000000444447981 */ /* 0x000ee2000c1e1b00 */
[----:B------:R-:W-:Y:S02]  /*0980*/  SHF.R.U32.HI R99, RZ, 0x1d, R180 ;  /* 0x0000001dff637819 */ /* 0x000fe400000116b4 */
[----:B------:R-:W-:Y:S02]  /*0990*/  IADD3 R62, P2, R98, c[0x0][0x188], RZ ;  /* 0x00006200623e7a10 */ /* 0x000fe40007f5e0ff */
[----:B------:R-:W-:Y:S01]  /*09a0*/  IADD3.X R141, R93, c[0x0][0x18c], RZ, P0, !PT ;  /* 0x000063005d8d7a10 */ /* 0x000fe200007fe4ff */
[----:B------:R-:W4:Y:S01]  /*09b0*/  LDG.E.64 R60, [R60.64] ;  /* 0x000000043c3c7981 */ /* 0x000f22000c1e1b00 */
[----:B------:R-:W-:Y:S02]  /*09c0*/  SHF.R.U32.HI R105, RZ, 0x1d, R186 ;  /* 0x0000001dff697819 */ /* 0x000fe400000116ba */
[----:B------:R-:W-:-:S02]  /*09d0*/  IADD3 R136, P0, R104, c[0x0][0x188], RZ ;  /* 0x0000620068887a10 */ /* 0x000fc40007f1e0ff */
[----:B------:R-:W-:Y:S01]  /*09e0*/  IADD3.X R63, R99, c[0x0][0x18c], RZ, P2, !PT ;  /* 0x00006300633f7a10 */ /* 0x000fe200017fe4ff */
[----:B------:R-:W4:Y:S01]  /*09f0*/  LDG.E.64 R140, [R140.64] ;  /* 0x000000048c8c7981 */ /* 0x000f22000c1e1b00 */
[----:B------:R-:W-:Y:S01]  /*0a00*/  SHF.R.U32.HI R103, RZ, 0x1d, R184 ;  /* 0x0000001dff677819 */ /* 0x000fe200000116b8 */
[----:B------:R-:W-:Y:S01]  /*0a10*/  IMAD.WIDE R70, R43, R144, c[0x0][0x1a0] ;  /* 0x000068002b467625 */ /* 0x000fe200078e0290 */
[----:B------:R-:W-:Y:S02]  /*0a20*/  IADD3 R66, P2, R102, c[0x0][0x188], RZ ;  /* 0x0000620066427a10 */ /* 0x000fe40007f5e0ff */
[----:B------:R-:W-:Y:S01]  /*0a30*/  IADD3.X R137, R105, c[0x0][0x18c], RZ, P0, !PT ;  /* 0x0000630069897a10 */ /* 0x000fe200007fe4ff */
[----:B------:R-:W-:Y:S01]  /*0a40*/  IMAD.MOV.U32 R145, RZ, RZ, 0x8 ;  /* 0x00000008ff917424 */ /* 0x000fe200078e00ff */
[----:B------:R-:W-:Y:S01]  /*0a50*/  IADD3.X R67, R103, c[0x0][0x18c], RZ, P2, !PT ;  /* 0x0000630067437a10 */ /* 0x000fe200017fe4ff */
[----:B------:R0:W4:Y:S04]  /*0a60*/  LDG.E R177, [R70.64] ;  /* 0x0000000446b17981 */ /* 0x000128000c1e1900 */
[----:B------:R-:W4:Y:S01]  /*0a70*/  LDG.E.64 R136, [R136.64] ;  /* 0x0000000488887981 */ /* 0x000f22000c1e1b00 */
[----:B------:R-:W-:-:S03]  /*0a80*/  IMAD.WIDE.U32 R142, R146, R145, c[0x0][0x208] ;  /* 0x00008200928e7625 */ /* 0x000fc600078e0091 */
[----:B------:R-:W4:Y:S04]  /*0a90*/  LDG.E.64 R62, [R62.64] ;  /* 0x000000043e3e7981 */ /* 0x000f28000c1e1b00 */
[----:B------:R-:W4:Y:S01]  /*0aa0*/  LDG.E.64 R66, [R66.64] ;  /* 0x0000000442427981 */ /* 0x000f22000c1e1b00 */
[----:B------:R-:W-:-:S03]  /*0ab0*/  IMAD.WIDE.U32 R138, R176, R145, c[0x0][0x208] ;  /* 0x00008200b08a7625 */ /* 0x000fc600078e0091 */
        /* <DEDUP_REMOVED lines=9> */
[----:B0-----:R-:W-:-:S03]  /*0b50*/  IMAD.WIDE.U32 R70, R186, R145, c[0x0][0x208] ;  /* 0x00008200ba467625 */ /* 0x001fc600078e0091 */
[----:B------:R-:W4:Y:S01]  /*0b60*/  LDG.E.64 R72, [R72.64] ;  /* 0x0000000448487981 */ /* 0x000f22000c1e1b00 */
[----:B------:R-:W-:-:S03]  /*0b70*/  IMAD.WIDE R144, R43, R144, c[0x0][0x1a8] ;  /* 0x00006a002b907625 */ /* 0x000fc600078e0290 */
[----:B------:R-:W4:Y:S04]  /*0b80*/  LDG.E.64 R70, [R70.64] ;  /* 0x0000000446467981 */ /* 0x000f28000c1e1b00 */
[----:B------:R0:W4:Y:S01]  /*0b90*/  LDG.E R174, [R144.64] ;  /* 0x0000000490ae7981 */ /* 0x000122000c1e1900 */
[----:B------:R-:W-:Y:S02]  /*0ba0*/  ISETP.NE.U32.AND P2, PT, RZ, c[0x0][0x218], PT ;  /* 0x00008600ff007a0c */ /* 0x000fe40003f45070 */
[----:B------:R-:W-:Y:S02]  /*0bb0*/  ISETP.NE.U32.AND P1, PT, RZ, c[0x0][0x250], PT ;  /* 0x00009400ff007a0c */ /* 0x000fe40003f25070 */
[----:B------:R-:W-:Y:S02]  /*0bc0*/  ISETP.NE.AND.EX P2, PT, RZ, c[0x0][0x21c], PT, P2 ;  /* 0x00008700ff007a0c */ /* 0x000fe40003f45320 */
[----:B------:R-:W-:Y:S01]  /*0bd0*/  ISETP.NE.AND.EX P1, PT, RZ, c[0x0][0x254], PT, P1 ;  /* 0x00009500ff007a0c */ /* 0x000fe20003f25310 */
[----:B------:R-:W-:Y:S01]  /*0be0*/  IMAD.SHL.U32 R158, R146, 0x4, RZ ;  /* 0x00000004929e7824 */ /* 0x000fe200078e00ff */
[----:B------:R-:W-:-:S09]  /*0bf0*/  SHF.R.U32.HI R159, RZ, 0x1e, R146 ;  /* 0x0000001eff9f7819 */ /* 0x000fd20000011692 */
[----:B------:R-:W-:-:S04]  /*0c00*/  @P2 LEA R156, P0, R146, c[0x0][0x218], 0x3 ;  /* 0x00008600929c2a11 */ /* 0x000fc800078018ff */
[----:B------:R-:W-:Y:S02]  /*0c10*/  @P2 LEA.HI.X R157, R146, c[0x0][0x21c], RZ, 0x3, P0 ;  /* 0x00008700929d2a11 */ /* 0x000fe400000f1cff */
[----:B------:R-:W-:Y:S02]  /*0c20*/  @P1 IADD3 R154, P0, R158, c[0x0][0x198], RZ ;  /* 0x000066009e9a1a10 */ /* 0x000fe40007f1e0ff */
[----:B------:R-:W-:Y:S01]  /*0c30*/  @P2 LEA R150, P3, R176, c[0x0][0x218], 0x3 ;  /* 0x00008600b0962a11 */ /* 0x000fe200078618ff */
[C---:B------:R-:W-:Y:S01]  /*0c40*/  IMAD.SHL.U32 R179, R178.reuse, 0x4, RZ ;  /* 0x00000004b2b37824 */ /* 0x040fe200078e00ff */
[----:B------:R-:W-:Y:S01]  /*0c50*/  @P1 IADD3.X R155, R159, c[0x0][0x19c], RZ, P0, !PT ;  /* 0x000067009f9b1a10 */ /* 0x000fe200007fe4ff */
[----:B------:R1:W5:Y:S01]  /*0c60*/  @P2 LDG.E.64 R130, [R156.64] ;  /* 0x000000049c822981 */ /* 0x000362000c1e1b00 */
[----:B------:R-:W-:Y:S02]  /*0c70*/  @P2 LEA R148, P0, R178, c[0x0][0x218], 0x3 ;  /* 0x00008600b2942a11 */ /* 0x000fe400078018ff */
[----:B0-----:R-:W-:Y:S01]  /*0c80*/  @P2 LEA R144, P4, R182, c[0x0][0x218], 0x3 ;  /* 0x00008600b6902a11 */ /* 0x001fe200078818ff */
[----:B------:R0:W5:Y:S01]  /*0c90*/  @P1 LDG.E R106, [R154.64] ;  /* 0x000000049a6a1981 */ /* 0x000162000c1e1900 */
[----:B------:R-:W-:-:S02]  /*0ca0*/  @P2 LEA.HI.X R149, R178, c[0x0][0x21c], RZ, 0x3, P0 ;  /* 0x00008700b2952a11 */ /* 0x000fc400000f1cff */
[----:B------:R-:W-:Y:S02]  /*0cb0*/  @P2 LEA R152, P0, R184, c[0x0][0x218], 0x3 ;  /* 0x00008600b8982a11 */ /* 0x000fe400078018ff */
[----:B------:R-:W-:Y:S01]  /*0cc0*/  @P2 LEA.HI.X R151, R176, c[0x0][0x21c], RZ, 0x3, P3 ;  /* 0x00008700b0972a11 */ /* 0x000fe200018f1cff */
[C---:B------:R-:W-:Y:S01]  /*0cd0*/  IMAD.SHL.U32 R181, R180.reuse, 0x4, RZ ;  /* 0x00000004b4b57824 */ /* 0x040fe200078e00ff */
[----:B------:R-:W-:Y:S01]  /*0ce0*/  @P2 LEA R146, P3, R180, c[0x0][0x218], 0x3 ;  /* 0x00008600b4922a11 */ /* 0x000fe200078618ff */
[----:B------:R1:W5:Y:S01]  /*0cf0*/  @P2 LDG.E.64 R126, [R148.64] ;  /* 0x00000004947e2981 */ /* 0x000362000c1e1b00 */
[----:B------:R-:W-:Y:S02]  /*0d00*/  @P2 LEA.HI.X R145, R182, c[0x0][0x21c], RZ, 0x3, P4 ;  /* 0x00008700b6912a11 */ /* 0x000fe400020f1cff */
[----:B------:R-:W-:Y:S01]  /*0d10*/  @P2 LEA.HI.X R153, R184, c[0x0][0x21c], RZ, 0x3, P0 ;  /* 0x00008700b8992a11 */ /* 0x000fe200000f1cff */
[----:B------:R1:W5:Y:S01]  /*0d20*/  @P2 LDG.E.64 R128, [R150.64] ;  /* 0x0000000496802981 */ /* 0x000362000c1e1b00 */
[----:B0-----:R-:W-:-:S02]  /*0d30*/  IADD3 R154, P0, R158, c[0x0][0x190], RZ ;  /* 0x000064009e9a7a10 */ /* 0x001fc40007f1e0ff */
[----:B------:R-:W-:Y:S01]  /*0d40*/  @P2 LEA.HI.X R147, R180, c[0x0][0x21c], RZ, 0x3, P3 ;  /* 0x00008700b4932a11 */ /* 0x000fe200018f1cff */
[----:B------:R0:W5:Y:S01]  /*0d50*/  @P2 LDG.E.64 R122, [R144.64] ;  /* 0x00000004907a2981 */ /* 0x000162000c1e1b00 */
[----:B-1----:R-:W-:Y:S02]  /*0d60*/  @P2 LEA R156, P3, R186, c[0x0][0x218], 0x3 ;  /* 0x00008600ba9c2a11 */ /* 0x002fe400078618ff */
[----:B------:R-:W-:Y:S01]  /*0d70*/  IADD3.X R155, R159, c[0x0][0x194], RZ, P0, !PT ;  /* 0x000065009f9b7a10 */ /* 0x000fe200007fe4ff */
[----:B------:R1:W5:Y:S01]  /*0d80*/  @P2 LDG.E.64 R124, [R146.64] ;  /* 0x00000004927c2981 */ /* 0x000362000c1e1b00 */
[----:B------:R-:W-:Y:S01]  /*0d90*/  SHF.R.U32.HI R178, RZ, 0x1e, R178 ;  /* 0x0000001effb27819 */ /* 0x000fe200000116b2 */
[----:B------:R-:W-:Y:S01]  /*0da0*/  IMAD.SHL.U32 R150, R176, 0x4, RZ ;  /* 0x00000004b0967824 */ /* 0x000fe200078e00ff */
[----:B------:R-:W-:Y:S01]  /*0db0*/  @P2 LEA.HI.X R157, R186, c[0x0][0x21c], RZ, 0x3, P3 ;  /* 0x00008700ba9d2a11 */ /* 0x000fe200018f1cff */
[----:B------:R-:W-:Y:S01]  /*0dc0*/  IMAD.SHL.U32 R183, R182, 0x4, RZ ;  /* 0x00000004b6b77824 */ /* 0x000fe200078e00ff */
[----:B------:R1:W5:Y:S01]  /*0dd0*/  @P2 LDG.E.64 R120, [R152.64] ;  /* 0x0000000498782981 */ /* 0x000362000c1e1b00 */
[----:B0-----:R-:W-:Y:S01]  /*0de0*/  @P1 IADD3 R144, P0, R179, c[0x0][0x198], RZ ;  /* 0x00006600b3901a10 */ /* 0x001fe20007f1e0ff */
[----:B------:R-:W-:Y:S01]  /*0df0*/  IMAD.SHL.U32 R185, R184, 0x4, RZ ;  /* 0x00000004b8b97824 */ /* 0x000fe200078e00ff */
[----:B------:R-:W-:Y:S01]  /*0e00*/  SHF.R.U32.HI R151, RZ, 0x1e, R176 ;  /* 0x0000001eff977819 */ /* 0x000fe200000116b0 */
[----:B------:R-:W-:Y:S01]  /*0e10*/  IMAD.SHL.U32 R187, R186, 0x4, RZ ;  /* 0x00000004babb7824 */ /* 0x000fe200078e00ff */
[----:B------:R-:W-:Y:S01]  /*0e20*/  @P1 IADD3 R148, P3, R150, c[0x0][0x198], RZ ;  /* 0x0000660096941a10 */ /* 0x000fe20007f7e0ff */
[----:B------:R0:W5:Y:S01]  /*0e30*/  @P2 LDG.E.64 R118, [R156.64] ;  /* 0x000000049c762981 */ /* 0x000162000c1e1b00 */
[----:B------:R-:W-:-:S02]  /*0e40*/  @P1 IADD3.X R145, R178, c[0x0][0x19c], RZ, P0, !PT ;  /* 0x00006700b2911a10 */ /* 0x000fc400007fe4ff */
[----:B------:R-:W-:Y:S01]  /*0e50*/  SHF.R.U32.HI R180, RZ, 0x1e, R180 ;  /* 0x0000001effb47819 */ /* 0x000fe200000116b4 */
[----:B------:R0:W5:Y:S01]  /*0e60*/  LDG.E R176, [R154.64] ;  /* 0x000000049ab07981 */ /* 0x000162000c1e1900 */
[----:B-1----:R-:W-:Y:S02]  /*0e70*/  @P1 IADD3 R146, P0, R181, c[0x0][0x198], RZ ;  /* 0x00006600b5921a10 */ /* 0x002fe40007f1e0ff */
[----:B------:R-:W-:Y:S01]  /*0e80*/  @P1 IADD3.X R149, R151, c[0x0][0x19c], RZ, P3, !PT ;  /* 0x0000670097951a10 */ /* 0x000fe20001ffe4ff */
[----:B------:R1:W5:Y:S01]  /*0e90*/  @P1 LDG.E R108, [R144.64] ;  /* 0x00000004906c1981 */ /* 0x000362000c1e1900 */
[----:B------:R-:W-:Y:S02]  /*0ea0*/  SHF.R.U32.HI R182, RZ, 0x1e, R182 ;  /* 0x0000001effb67819 */ /* 0x000fe400000116b6 */
[----:B------:R-:W-:Y:S01]  /*0eb0*/  @P1 IADD3 R158, P3, R183, c[0x0][0x198], RZ ;  /* 0x00006600b79e1a10 */ /* 0x000fe20007f7e0ff */
[----:B------:R0:W5:Y:S01]  /*0ec0*/  @P1 LDG.E R107, [R148.64] ;  /* 0x00000004946b1981 */ /* 0x000162000c1e1900 */
[----:B------:R-:W-:-:S02]  /*0ed0*/  @P1 IADD3.X R147, R180, c[0x0][0x19c], RZ, P0, !PT ;  /* 0x00006700b4931a10 */ /* 0x000fc400007fe4ff */
[----:B------:R-:W-:Y:S02]  /*0ee0*/  SHF.R.U32.HI R184, RZ, 0x1e, R184 ;  /* 0x0000001effb87819 */ /* 0x000fe400000116b8 */
[----:B------:R-:W-:Y:S01]  /*0ef0*/  @P1 IADD3 R152, P0, R185, c[0x0][0x198], RZ ;  /* 0x00006600b9981a10 */ /* 0x000fe20007f1e0ff */
[----:B------:R1:W5:Y:S01]  /*0f00*/  @P1 LDG.E R109, [R146.64] ;  /* 0x00000004926d1981 */ /* 0x000362000c1e1900 */
[----:B------:R-:W-:Y:S02]  /*0f10*/  @P1 IADD3.X R159, R182, c[0x0][0x19c], RZ, P3, !PT ;  /* 0x00006700b69f1a10 */ /* 0x000fe40001ffe4ff */
[----:B------:R-:W-:Y:S02]  /*0f20*/  SHF.R.U32.HI R186, RZ, 0x1e, R186 ;  /* 0x0000001effba7819 */ /* 0x000fe400000116ba */
[----:B0-----:R-:W-:Y:S01]  /*0f30*/  @P1 IADD3 R156, P3, R187, c[0x0][0x198], RZ ;  /* 0x00006600bb9c1a10 */ /* 0x001fe20007f7e0ff */
[----:B------:R-:W-:Y:S01]  /*0f40*/  ULDC.U8 UR6, c[0x0][0x1f0] ;  /* 0x00007c0000067ab9 */ /* 0x000fe20000000000 */
[----:B------:R-:W-:Y:S01]  /*0f50*/  @P1 IADD3.X R153, R184, c[0x0][0x19c], RZ, P0, !PT ;  /* 0x00006700b8991a10 */ /* 0x000fe200007fe4ff */
[----:B------:R0:W5:Y:S01]  /*0f60*/  @P1 LDG.E R110, [R158.64] ;  /* 0x000000049e6e1981 */ /* 0x000162000c1e1900 */
[----:B------:R-:W-:-:S02]  /*0f70*/  IADD3 R154, P0, R150, c[0x0][0x190], RZ ;  /* 0x00006400969a7a10 */ /* 0x000fc40007f1e0ff */
[----:B------:R-:W-:Y:S01]  /*0f80*/  @P1 IADD3.X R157, R186, c[0x0][0x19c], RZ, P3, !PT ;  /* 0x00006700ba9d1a10 */ /* 0x000fe20001ffe4ff */
[----:B------:R0:W5:Y:S01]  /*0f90*/  @P1 LDG.E R111, [R152.64] ;  /* 0x00000004986f1981 */ /* 0x000162000c1e1900 */
[----:B-1----:R-:W-:Y:S02]  /*0fa0*/  IADD3 R144, P4, R185, c[0x0][0x190], RZ ;  /* 0x00006400b9907a10 */ /* 0x002fe40007f9e0ff */
[----:B------:R-:W-:Y:S01]  /*0fb0*/  IADD3 R150, P3, R179, c[0x0][0x190], RZ ;  /* 0x00006400b3967a10 */ /* 0x000fe20007f7e0ff */
[----:B------:R1:W5:Y:S01]  /*0fc0*/  @P1 LDG.E R112, [R156.64] ;  /* 0x000000049c701981 */ /* 0x000362000c1e1900 */
[----:B------:R-:W-:Y:S02]  /*0fd0*/  IADD3.X R155, R151, c[0x0][0x194], RZ, P0, !PT ;  /* 0x00006500979b7a10 */ /* 0x000fe400007fe4ff */
[----:B------:R-:W-:Y:S02]  /*0fe0*/  IADD3 R148, P0, R181, c[0x0][0x190], RZ ;  /* 0x00006400b5947a10 */ /* 0x000fe40007f1e0ff */
[----:B------:R-:W-:Y:S01]  /*0ff0*/  IADD3.X R145, R184, c[0x0][0x194], RZ, P4, !PT ;  /* 0x00006500b8917a10 */ /* 0x000fe200027fe4ff */
[----:B------:R1:W5:Y:S01]  /*1000*/  LDG.E R154, [R154.64] ;  /* 0x000000049a9a7981 */ /* 0x000362000c1e1900 */
[----:B------:R-:W-:-:S02]  /*1010*/  IADD3.X R151, R178, c[0x0][0x194], RZ, P3, !PT ;  /* 0x00006500b2977a10 */ /* 0x000fc40001ffe4ff */
[----:B------:R-:W-:Y:S01]  /*1020*/  IADD3 R146, P3, R183, c[0x0][0x190], RZ ;  /* 0x00006400b7927a10 */ /* 0x000fe20007f7e0ff */
[----:B------:R4:W5:Y:S01]  /*1030*/  LDG.E R144, [R144.64] ;  /* 0x0000000490907981 */ /* 0x000962000c1e1900 */
[----:B------:R-:W-:Y:S02]  /*1040*/  IADD3.X R149, R180, c[0x0][0x194], RZ, P0, !PT ;  /* 0x00006500b4957a10 */ /* 0x000fe400007fe4ff */
[----:B0-----:R-:W-:Y:S01]  /*1050*/  IADD3 R152, P0, R187, c[0x0][0x190], RZ ;  /* 0x00006400bb987a10 */ /* 0x001fe20007f1e0ff */
[----:B------:R3:W5:Y:S01]  /*1060*/  LDG.E R150, [R150.64] ;  /* 0x0000000496967981 */ /* 0x000762000c1e1900 */
[----:B------:R-:W-:Y:S02]  /*1070*/  IADD3.X R147, R182, c[0x0][0x194], RZ, P3, !PT ;  /* 0x00006500b6937a10 */ /* 0x000fe40001ffe4ff */
[----:B------:R-:W-:Y:S01]  /*1080*/  IADD3.X R153, R186, c[0x0][0x194], RZ, P0, !PT ;  /* 0x00006500ba997a10 */ /* 0x000fe200007fe4ff */
[----:B------:R0:W5:Y:S01]  /*1090*/  LDG.E R148, [R148.64] ;  /* 0x0000000494947981 */ /* 0x000162000c1e1900 */
[----:B------:R-:W-:-:S03]  /*10a0*/  ISETP.NE.AND P0, PT, RZ, UR6, PT ;  /* 0x00000006ff007c0c */ /* 0x000fc6000bf05270 */
[----:B------:R0:W5:Y:S04]  /*10b0*/  LDG.E R146, [R146.64] ;  /* 0x0000000492927981 */ /* 0x000168000c1e1900 */
[----:B------:R0:W5:Y:S01]  /*10c0*/  LDG.E R189, [R152.64] ;  /* 0x0000000498bd7981 */ /* 0x000162000c1e1900 */
[----:B--2---:R-:W-:Y:S01]  /*10d0*/  SHF.R.U64 R197, R64, 0x10, R65 ;  /* 0x0000001040c57819 */ /* 0x004fe20000001241 */
[----:B---3--:R-:W-:Y:S02]  /*10e0*/  IMAD.MOV.U32 R151, RZ, RZ, R69 ;  /* 0x000000ffff977224 */ /* 0x008fe400078e0045 */
[----:B----4-:R-:W-:Y:S01]  /*10f0*/  IMAD.MOV.U32 R145, RZ, RZ, R60 ;  /* 0x000000ffff917224 */ /* 0x010fe200078e003c */
[----:B-1----:R-:W-:Y:S01]  /*1100*/  SHF.R.U64 R157, R60, 0x10, R61 ;  /* 0x000000103c9d7819 */ /* 0x002fe2000000123d */
[----:B------:R-:W-:Y:S01]  /*1110*/  IMAD.MOV.U32 R60, RZ, RZ, R140 ;  /* 0x000000ffff3c7224 */ /* 0x000fe200078e008c */
[----:B------:R-:W-:Y:S01]  /*1120*/  SHF.R.U64 R185, R68, 0x10, R69 ;  /* 0x0000001044b97819 */ /* 0x000fe20000001245 */
[----:B0-----:R-:W-:Y:S01]  /*1130*/  IMAD.MOV.U32 R147, RZ, RZ, R61 ;  /* 0x000000ffff937224 */ /* 0x001fe200078e003d */
[----:B------:R-:W-:-:S02]  /*1140*/  SHF.R.U32.HI R181, RZ, 0x10, R69 ;  /* 0x00000010ffb57819 */ /* 0x000fc40000011645 */
[----:B------:R-:W-:Y:S01]  /*1150*/  PRMT R60, RZ, 0x5410, R60 ;  /* 0x00005410ff3c7816 */ /* 0x000fe2000000003c */
[----:B------:R-:W-:Y:S01]  /*1160*/  IMAD.MOV.U32 R155, RZ, RZ, R68 ;  /* 0x000000ffff9b7224 */ /* 0x000fe200078e0044 */
[----:B------:R-:W-:Y:S01]  /*1170*/  FSEL R184, R177, RZ, !P0 ;  /* 0x000000ffb1b87208 */ /* 0x000fe20004000000 */
[--C-:B------:R-:W-:Y:S01]  /*1180*/  IMAD.MOV.U32 R69, RZ, RZ, R65.reuse ;  /* 0x000000ffff457224 */ /* 0x100fe200078e0041 */
[----:B------:R-:W-:Y:S01]  /*1190*/  SHF.R.U32.HI R187, RZ, 0x10, R65 ;  /* 0x00000010ffbb7819 */ /* 0x000fe20000011641 */
[----:B------:R-:W-:Y:S01]  /*11a0*/  IMAD.MOV.U32 R68, RZ, RZ, R64 ;  /* 0x000000ffff447224 */ /* 0x000fe200078e0040 */
[----:B------:R-:W-:Y:S01]  /*11b0*/  SHF.R.U32.HI R158, RZ, 0x10, R137 ;  /* 0x00000010ff9e7819 */ /* 0x000fe20000011689 */
[----:B------:R-:W-:Y:S01]  /*11c0*/  FADD.FTZ R195, -R184, R60 ;  /* 0x0000003cb8c37221 */ /* 0x000fe20000010100 */
[----:B------:R-:W-:Y:S01]  /*11d0*/  SHF.R.U32.HI R182, RZ, 0x10, R61 ;  /* 0x00000010ffb67819 */ /* 0x000fe2000001163d */
[--C-:B------:R-:W-:Y:S01]  /*11e0*/  IMAD.MOV.U32 R65, RZ, RZ, R63.reuse ;  /* 0x000000ffff417224 */ /* 0x100fe200078e003f */
[----:B------:R-:W-:Y:S01]  /*11f0*/  SHF.R.U64 R183, R62, 0x10, R63 ;  /* 0x000000103eb77819 */ /* 0x000fe2000000123f */
[----:B------:R-:W-:Y:S01]  /*1200*/  IMAD.MOV.U32 R64, RZ, RZ, R62 ;  /* 0x000000ffff407224 */ /* 0x000fe200078e003e */
[----:B------:R-:W-:Y:S01]  /*1210*/  PRMT R151, RZ, 0x5410, R151 ;  /* 0x00005410ff977816 */ /* 0x000fe20000000097 */
[----:B------:R-:W-:Y:S01]  /*1220*/  IMAD.MOV.U32 R149, RZ, RZ, R66 ;  /* 0x000000ffff957224 */ /* 0x000fe200078e0042 */
[----:B------:R-:W-:Y:S01]  /*1230*/  SHF.R.U64 R61, R140, 0x10, R141 ;  /* 0x000000108c3d7819 */ /* 0x000fe2000000128d */
[----:B------:R-:W-:Y:S01]  /*1240*/  IMAD.MOV.U32 R156, RZ, RZ, R137 ;  /* 0x000000ffff9c7224 */ /* 0x000fe200078e0089 */
[----:B------:R-:W-:-:S02]  /*1250*/  PRMT R147, RZ, 0x5410, R147 ;  /* 0x00005410ff937816 */ /* 0x000fc40000000093 */
[----:B------:R-:W-:Y:S02]  /*1260*/  PRMT R60, RZ, 0x5410, R158 ;  /* 0x00005410ff3c7816 */ /* 0x000fe4000000009e */
[----:B------:R-:W-:Y:S02]  /*1270*/  SHF.R.U32.HI R159, RZ, 0x10, R63 ;  /* 0x00000010ff9f7819 */ /* 0x000fe4000001163f */
[----:B------:R-:W-:Y:S02]  /*1280*/  SHF.R.U64 R180, R66, 0x10, R67 ;  /* 0x0000001042b47819 */ /* 0x000fe40000001243 */
[----:B------:R-:W-:Y:S01]  /*1290*/  PRMT R69, RZ, 0x5410, R69 ;  /* 0x00005410ff457816 */ /* 0x000fe20000000045 */
[--C-:B------:R-:W-:Y:S01]  /*12a0*/  IMAD.MOV.U32 R62, RZ, RZ, R141.reuse ;  /* 0x000000ffff3e7224 */ /* 0x100fe200078e008d */
[----:B------:R-:W-:Y:S02]  /*12b0*/  SHF.R.U32.HI R63, RZ, 0x10, R141 ;  /* 0x00000010ff3f7819 */ /* 0x000fe4000001168d */
[----:B------:R-:W-:Y:S01]  /*12c0*/  PRMT R153, RZ, 0x5410, R183 ;  /* 0x00005410ff997816 */ /* 0x000fe200000000b7 */
[C---:B------:R-:W-:Y:S01]  /*12d0*/  FADD.FTZ R183, -R184.reuse, R151 ;  /* 0x00000097b8b77221 */ /* 0x040fe20000010100 */
[----:B------:R-:W-:Y:S01]  /*12e0*/  PRMT R65, RZ, 0x5410, R65 ;  /* 0x00005410ff417816 */ /* 0x000fe20000000041 */
[----:B------:R-:W-:Y:S01]  /*12f0*/  IMAD.MOV.U32 R141, RZ, RZ, R136 ;  /* 0x000000ffff8d7224 */ /* 0x000fe200078e0088 */
[----:B------:R-:W-:Y:S01]  /*1300*/  SHF.R.U32.HI R179, RZ, 0x10, R67 ;  /* 0x00000010ffb37819 */ /* 0x000fe20000011643 */
[----:B------:R-:W-:Y:S01]  /*1310*/  FADD.FTZ R151, -R184, R147 ;  /* 0x00000093b8977221 */ /* 0x000fe20000010100 */
[----:B------:R-:W-:-:S02]  /*1320*/  PRMT R61, RZ, 0x5410, R61 ;  /* 0x00005410ff3d7816 */ /* 0x000fc4000000003d */
[----:B------:R-:W-:Y:S02]  /*1330*/  PRMT R64, RZ, 0x5410, R64 ;  /* 0x00005410ff407816 */ /* 0x000fe40000000040 */
[----:B------:R-:W-:Y:S01]  /*1340*/  PRMT R66, RZ, 0x5410, R149 ;  /* 0x00005410ff427816 */ /* 0x000fe20000000095 */
[----:B------:R-:W-:Y:S01]  /*1350*/  FADD.FTZ R147, -R184, R60 ;  /* 0x0000003cb8937221 */ /* 0x000fe20000010100 */
[----:B------:R-:W-:Y:S02]  /*1360*/  SHF.R.U64 R178, R136, 0x10, R137 ;  /* 0x0000001088b27819 */ /* 0x000fe40000001289 */
[----:B------:R-:W-:Y:S02]  /*1370*/  PRMT R155, RZ, 0x5410, R155 ;  /* 0x00005410ff9b7816 */ /* 0x000fe4000000009b */
[----:B------:R-:W-:Y:S01]  /*1380*/  PRMT R145, RZ, 0x5410, R145 ;  /* 0x00005410ff917816 */ /* 0x000fe20000000091 */
[----:B------:R-:W-:Y:S01]  /*1390*/  IMAD.MOV.U32 R152, RZ, RZ, R67 ;  /* 0x000000ffff987224 */ /* 0x000fe200078e0043 */
[----:B------:R-:W-:Y:S01]  /*13a0*/  PRMT R136, RZ, 0x5410, R180 ;  /* 0x00005410ff887816 */ /* 0x000fe200000000b4 */
[C---:B------:R-:W-:Y:S01]  /*13b0*/  FADD.FTZ R193, -R184.reuse, R69 ;  /* 0x00000045b8c17221 */ /* 0x040fe20000010100 */
[----:B------:R-:W-:Y:S01]  /*13c0*/  PRMT R156, RZ, 0x5410, R156 ;  /* 0x00005410ff9c7816 */ /* 0x000fe2000000009c */
[----:B------:R-:W-:Y:S01]  /*13d0*/  IMAD.MOV.U32 R60, RZ, RZ, R142 ;  /* 0x000000ffff3c7224 */ /* 0x000fe200078e008e */
[----:B------:R-:W-:Y:S01]  /*13e0*/  PRMT R63, RZ, 0x5410, R63 ;  /* 0x00005410ff3f7816 */ /* 0x000fe2000000003f */
[C---:B------:R-:W-:Y:S01]  /*13f0*/  FADD.FTZ R69, -R184.reuse, R65 ;  /* 0x00000041b8457221 */ /* 0x040fe20000010100 */
        /* <DEDUP_REMOVED lines=9> */
[----:B------:R-:W-:Y:S01]  /*1490*/  FADD.FTZ R149, -R184, R145 ;  /* 0x00000091b8957221 */ /* 0x000fe20000010100 */
[----:B------:R-:W-:Y:S01]  /*14a0*/  SHF.R.U64 R182, R138, 0x10, R139 ;  /* 0x000000108ab67819 */ /* 0x000fe2000000128b */
[----:B------:R-:W-:Y:S01]  /*14b0*/  IMAD.MOV.U32 R64, RZ, RZ, R138 ;  /* 0x000000ffff407224 */ /* 0x000fe200078e008a */
[----:B------:R-:W-:Y:S01]  /*14c0*/  PRMT R181, RZ, 0x5410, R181 ;  /* 0x00005410ffb57816 */ /* 0x000fe200000000b5 */
[----:B------:R-:W-:Y:S01]  /*14d0*/  IMAD.MOV.U32 R66, RZ, RZ, R139 ;  /* 0x000000ffff427224 */ /* 0x000fe200078e008b */
[----:B------:R-:W-:Y:S01]  /*14e0*/  SHF.R.U64 R203, R142, 0x10, R143 ;  /* 0x000000108ecb7819 */ /* 0x000fe2000000128f */
[----:B------:R-:W-:Y:S01]  /*14f0*/  FADD.FTZ R155, -R184, R136 ;  /* 0x00000088b89b7221 */ /* 0x000fe20000010100 */
[--C-:B------:R-:W-:Y:S01]  /*1500*/  SHF.R.U64 R208, R134, 0x10, R135.reuse ;  /* 0x0000001086d07819 */ /* 0x100fe20000001287 */
[C---:B------:R-:W-:Y:S01]  /*1510*/  FADD.FTZ R145, -R184.reuse, R156 ;  /* 0x0000009cb8917221 */ /* 0x040fe20000010100 */
[--C-:B------:R-:W-:Y:S01]  /*1520*/  SHF.R.U32.HI R178, RZ, 0x10, R135.reuse ;  /* 0x00000010ffb27819 */ /* 0x100fe20000011687 */
[----:B------:R-:W-:Y:S01]  /*1530*/  IMAD.MOV.U32 R138, RZ, RZ, R135 ;  /* 0x000000ffff8a7224 */ /* 0x000fe200078e0087 */
[----:B------:R-:W-:Y:S01]  /*1540*/  PRMT R137, RZ, 0x5410, R152 ;  /* 0x00005410ff897816 */ /* 0x000fe20000000098 */
[----:B------:R-:W-:Y:S01]  /*1550*/  FADD.FTZ R207, -R184, R63 ;  /* 0x0000003fb8cf7221 */ /* 0x000fe20000010100 */
[--C-:B------:R-:W-:Y:S01]  /*1560*/  SHF.R.U64 R156, R132, 0x10, R133.reuse ;  /* 0x00000010849c7819 */ /* 0x100fe20000001285 */
[----:B------:R-:W-:Y:S01]  /*1570*/  IMAD.MOV.U32 R136, RZ, RZ, R134 ;  /* 0x000000ffff887224 */ /* 0x000fe200078e0086 */
[--C-:B------:R-:W-:Y:S01]  /*1580*/  SHF.R.U32.HI R158, RZ, 0x10, R133.reuse ;  /* 0x00000010ff9e7819 */ /* 0x100fe20000011685 */
[----:B------:R-:W-:Y:S01]  /*1590*/  IMAD.MOV.U32 R135, RZ, RZ, R133 ;  /* 0x000000ffff877224 */ /* 0x000fe200078e0085 */
[----:B------:R-:W-:Y:S01]  /*15a0*/  PRMT R60, RZ, 0x5410, R60 ;  /* 0x00005410ff3c7816 */ /* 0x000fe2000000003c */
[C---:B------:R-:W-:Y:S01]  /*15b0*/  FADD.FTZ R187, -R184.reuse, R187 ;  /* 0x000000bbb8bb7221 */ /* 0x040fe20000010100 */
[----:B------:R-:W-:Y:S01]  /*15c0*/  SHF.R.U32.HI R180, RZ, 0x10, R139 ;  /* 0x00000010ffb47819 */ /* 0x000fe2000001168b */
[----:B------:R-:W-:Y:S01]  /*15d0*/  FADD.FTZ R63, -R184, R140 ;  /* 0x0000008cb83f7221 */ /* 0x000fe20000010100 */
[--C-:B------:R-:W-:Y:S01]  /*15e0*/  SHF.R.U64 R152, R74, 0x10, R75.reuse ;  /* 0x000000104a987819 */ /* 0x100fe2000000124b */
[----:B------:R-:W-:Y:S01]  /*15f0*/  IMAD.MOV.U32 R134, RZ, RZ, R132 ;  /* 0x000000ffff867224 */ /* 0x000fe200078e0084 */
[--C-:B------:R-:W-:Y:S01]  /*1600*/  SHF.R.U32.HI R142, RZ, 0x10, R75.reuse ;  /* 0x00000010ff8e7819 */ /* 0x100fe2000001164b */
[----:B------:R-:W-:Y:S01]  /*1610*/  IMAD.MOV.U32 R133, RZ, RZ, R75 ;  /* 0x000000ffff857224 */ /* 0x000fe200078e004b */
[--C-:B------:R-:W-:Y:S01]  /*1620*/  SHF.R.U64 R140, R72, 0x10, R73.reuse ;  /* 0x00000010488c7819 */ /* 0x100fe20000001249 */
[----:B------:R-:W-:Y:S01]  /*1630*/  FADD.FTZ R201, -R184, R62 ;  /* 0x0000003eb8c97221 */ /* 0x000fe20000010100 */
[----:B------:R-:W-:Y:S01]  /*1640*/  SHF.R.U32.HI R139, RZ, 0x10, R73 ;  /* 0x00000010ff8b7819 */ /* 0x000fe20000011649 */
[----:B------:R-:W-:Y:S01]  /*1650*/  IMAD.MOV.U32 R132, RZ, RZ, R74 ;  /* 0x000000ffff847224 */ /* 0x000fe200078e004a */
[----:B------:R-:W-:Y:S01]  /*1660*/  PRMT R203, RZ, 0x5410, R203 ;  /* 0x00005410ffcb7816 */ /* 0x000fe200000000cb */
[----:B------:R-:W-:Y:S01]  /*1670*/  IMAD.MOV.U32 R75, RZ, RZ, R73 ;  /* 0x000000ffff4b7224 */ /* 0x000fe200078e0049 */
[----:B------:R-:W-:Y:S01]  /*1680*/  PRMT R73, RZ, 0x5410, R66 ;  /* 0x00005410ff497816 */ /* 0x000fe20000000042 */
[----:B------:R-:W-:Y:S01]  /*1690*/  IMAD.MOV.U32 R62, RZ, RZ, R143 ;  /* 0x000000ffff3e7224 */ /* 0x000fe200078e008f */
[----:B------:R-:W-:Y:S01]  /*16a0*/  PRMT R66, RZ, 0x5410, R178 ;  /* 0x00005410ff427816 */ /* 0x000fe200000000b2 */
[----:B------:R-:W-:Y:S01]  /*16b0*/  IMAD.MOV.U32 R74, RZ, RZ, R72 ;  /* 0x000000ffff4a7224 */ /* 0x000fe200078e0048 */
[----:B------:R-:W-:Y:S01]  /*16c0*/  SHF.R.U32.HI R72, RZ, 0x10, R71 ;  /* 0x00000010ff487819 */ /* 0x000fe20000011647 */
[----:B------:R-:W-:-:S02]  /*16d0*/  FMUL.FTZ R214, R174, R195 ;  /* 0x000000c3aed67220 */ /* 0x000fc40000410000 */
[----:B------:R-:W-:Y:S02]  /*16e0*/  FADD.FTZ R181, -R184, R181 ;  /* 0x000000b5b8b57221 */ /* 0x000fe40000010100 */
[C---:B------:R-:W-:Y:S01]  /*16f0*/  FMUL.FTZ R212, R174.reuse, R199 ;  /* 0x000000c7aed47220 */ /* 0x040fe20000410000 */
[----:B------:R-:W-:Y:S01]  /*1700*/  SHF.R.U32.HI R192, RZ, 0x10, R143 ;  /* 0x00000010ffc07819 */ /* 0x000fe2000001168f */
[----:B------:R-:W-:Y:S02]  /*1710*/  FMUL.FTZ R205, R3, R60 ;  /* 0x0000003c03cd7220 */ /* 0x000fe40000410000 */
[----:B------:R-:W-:Y:S01]  /*1720*/  FMUL.FTZ R187, R174, R187 ;  /* 0x000000bbaebb7220 */ /* 0x000fe20000410000 */
[--C-:B------:R-:W-:Y:S01]  /*1730*/  SHF.R.U64 R143, R70, 0x10, R71.reuse ;  /* 0x00000010468f7819 */ /* 0x100fe20000001247 */
[----:B------:R-:W-:Y:S01]  /*1740*/  IMAD.MOV.U32 R202, RZ, RZ, R71 ;  /* 0x000000ffffca7224 */ /* 0x000fe200078e0047 */
        /* <DEDUP_REMOVED lines=8> */
[----:B------:R-:W-:Y:S02]  /*17d0*/  FMUL.FTZ R203, R78, R203 ;  /* 0x000000cb4ecb7220 */ /* 0x000fe40000410000 */
[----:B------:R-:W-:-:S02]  /*17e0*/  FADD.FTZ R72, RZ, R205 ;  /* 0x000000cdff487221 */ /* 0x000fc40000010000 */
[----:B------:R-:W-:Y:S02]  /*17f0*/  FADD.FTZ R113, R66, R113 ;  /* 0x0000007142717221 */ /* 0x000fe40000010000 */
[-C--:B------:R-:W-:Y:S02]  /*1800*/  FFMA.FTZ R40, R187, R66.reuse, R40 ;  /* 0x00000042bb287223 */ /* 0x080fe40000010028 */
[----:B------:R-:W-:Y:S01]  /*1810*/  FMUL.FTZ R181, R83, R66 ;  /* 0x0000004253b57220 */ /* 0x000fe20000410000 */
[----:B------:R-:W-:Y:S01]  /*1820*/  PRMT R185, RZ, 0x5410, R185 ;  /* 0x00005410ffb97816 */ /* 0x000fe200000000b9 */
[----:B------:R-:W-:Y:S01]  /*1830*/  FFMA.FTZ R66, R214, R205, RZ ;  /* 0x000000cdd6427223 */ /* 0x000fe200000100ff */
[----:B------:R-:W-:Y:S01]  /*1840*/  PRMT R192, RZ, 0x5410, R192 ;  /* 0x00005410ffc07816 */ /* 0x000fe200000000c0 */
[C---:B------:R-:W-:Y:S02]  /*1850*/  FMUL.FTZ R210, R174.reuse, R201 ;  /* 0x000000c9aed27220 */ /* 0x040fe40000410000 */
[----:B------:R-:W-:-:S02]  /*1860*/  FMUL.FTZ R199, R174, R207 ;  /* 0x000000cfaec77220 */ /* 0x000fc40000410000 */
[----:B------:R-:W-:Y:S02]  /*1870*/  FMUL.FTZ R201, R4, R71 ;  /* 0x0000004704c97220 */ /* 0x000fe40000410000 */
[----:B------:R-:W-:Y:S02]  /*1880*/  FADD.FTZ R72, R203, R72 ;  /* 0x00000048cb487221 */ /* 0x000fe40000010000 */
[----:B------:R-:W-:Y:S01]  /*1890*/  FADD.FTZ R179, -R184, R68 ;  /* 0x00000044b8b37221 */ /* 0x000fe20000010100 */
[----:B------:R-:W-:Y:S01]  /*18a0*/  PRMT R68, RZ, 0x5410, R64 ;  /* 0x00005410ff447816 */ /* 0x000fe20000000040 */
[----:B------:R-:W-:Y:S02]  /*18b0*/  FFMA.FTZ R66, R212, R203, R66 ;  /* 0x000000cbd4427223 */ /* 0x000fe40000010042 */
[----:B------:R-:W-:Y:S02]  /*18c0*/  FADD.FTZ R185, -R184, R185 ;  /* 0x000000b9b8b97221 */ /* 0x000fe40000010100 */
[----:B------:R-:W-:-:S02]  /*18d0*/  FADD.FTZ R162, R192, R162 ;  /* 0x000000a2c0a27221 */ /* 0x000fc40000010000 */
[-C--:B------:R-:W-:Y:S02]  /*18e0*/  FFMA.FTZ R38, R199, R192.reuse, R38 ;  /* 0x000000c0c7267223 */ /* 0x080fe40000010026 */
[C---:B------:R-:W-:Y:S02]  /*18f0*/  FMUL.FTZ R196, R174.reuse, R191 ;  /* 0x000000bfaec47220 */ /* 0x040fe40000410000 */
[----:B------:R-:W-:Y:S02]  /*1900*/  FMUL.FTZ R178, R174, R69 ;  /* 0x00000045aeb27220 */ /* 0x000fe40000410000 */
[----:B------:R-:W-:Y:S02]  /*1910*/  FMUL.FTZ R192, R79, R192 ;  /* 0x000000c04fc07220 */ /* 0x000fe40000410000 */
[----:B------:R-:W-:Y:S01]  /*1920*/  FADD.FTZ R69, R201, R72 ;  /* 0x00000048c9457221 */ /* 0x000fe20000010000 */
[----:B------:R-:W-:Y:S01]  /*1930*/  PRMT R207, RZ, 0x5410, R182 ;  /* 0x00005410ffcf7816 */ /* 0x000fe200000000b6 */
[----:B------:R-:W-:-:S02]  /*1940*/  FFMA.FTZ R66, R210, R201, R66 ;  /* 0x000000c9d2427223 */ /* 0x000fc40000010042 */
[----:B------:R-:W-:Y:S02]  /*1950*/  FADD.FTZ R34, R68, R34 ;  /* 0x0000002244227221 */ /* 0x000fe40000010000 */
[----:B------:R-:W-:Y:S02]  /*1960*/  FMUL.FTZ R216, R174, R185 ;  /* 0x000000b9aed87220 */ /* 0x000fe40000410000 */
[-C--:B------:R-:W-:Y:S02]  /*1970*/  FFMA.FTZ R165, R196, R68.reuse, R165 ;  /* 0x00000044c4a57223 */ /* 0x080fe400000100a5 */
[----:B------:R-:W-:Y:S02]  /*1980*/  FMUL.FTZ R191, R5, R68 ;  /* 0x0000004405bf7220 */ /* 0x000fe40000410000 */
[----:B------:R-:W-:Y:S02]  /*1990*/  FADD.FTZ R68, R192, R69 ;  /* 0x00000045c0447221 */ /* 0x000fe40000010000 */
[----:B------:R-:W-:Y:S01]  /*19a0*/  FFMA.FTZ R66, R199, R192, R66 ;  /* 0x000000c0c7427223 */ /* 0x000fe20000010042 */
[----:B------:R-:W-:Y:S01]  /*19b0*/  PRMT R197, RZ, 0x5410, R197 ;  /* 0x00005410ffc57816 */ /* 0x000fe200000000c5 */
[----:B------:R-:W-:Y:S01]  /*19c0*/  FADD.FTZ R166, R207, R166 ;  /* 0x000000a6cfa67221 */ /* 0x000fe20000010000 */
[----:B------:R-:W-:Y:S01]  /*19d0*/  PRMT R159, RZ, 0x5410, R159 ;  /* 0x00005410ff9f7816 */ /* 0x000fe2000000009f */
[-C--:B------:R-:W-:Y:S01]  /*19e0*/  FFMA.FTZ R167, R216, R207.reuse, R167 ;  /* 0x000000cfd8a77223 */ /* 0x080fe200000100a7 */
[----:B------:R-:W-:Y:S01]  /*19f0*/  PRMT R157, RZ, 0x5410, R157 ;  /* 0x00005410ff9d7816 */ /* 0x000fe2000000009d */
[----:B------:R-:W-:Y:S01]  /*1a00*/  FMUL.FTZ R207, R80, R207 ;  /* 0x000000cf50cf7220 */ /* 0x000fe20000410000 */
[----:B------:R-:W-:Y:S01]  /*1a10*/  PRMT R141, RZ, 0x5410, R141 ;  /* 0x00005410ff8d7816 */ /* 0x000fe2000000008d */
[----:B------:R-:W-:Y:S01]  /*1a20*/  FADD.FTZ R68, R191, R68 ;  /* 0x00000044bf447221 */ /* 0x000fe20000010000 */
[----:B------:R-:W-:Y:S01]  /*1a30*/  PRMT R195, RZ, 0x5410, R180 ;  /* 0x00005410ffc37816 */ /* 0x000fe200000000b4 */
[----:B------:R-:W-:-:S02]  /*1a40*/  FFMA.FTZ R66, R196, R191, R66 ;  /* 0x000000bfc4427223 */ /* 0x000fc40000010042 */
[----:B------:R-:W-:Y:S02]  /*1a50*/  FMUL.FTZ R194, R174, R183 ;  /* 0x000000b7aec27220 */ /* 0x000fe40000410000 */
[----:B------:R-:W-:Y:S02]  /*1a60*/  FMUL.FTZ R183, R6, R73 ;  /* 0x0000004906b77220 */ /* 0x000fe40000410000 */
[----:B------:R-:W-:Y:S02]  /*1a70*/  FADD.FTZ R68, R207, R68 ;  /* 0x00000044cf447221 */ /* 0x000fe40000010000 */
[C---:B------:R-:W-:Y:S02]  /*1a80*/  FADD.FTZ R197, -R184.reuse, R197 ;  /* 0x000000c5b8c57221 */ /* 0x040fe40000010100 */
[C---:B------:R-:W-:Y:S02]  /*1a90*/  FADD.FTZ R153, -R184.reuse, R153 ;  /* 0x00000099b8997221 */ /* 0x040fe40000010100 */
[----:B------:R-:W-:-:S02]  /*1aa0*/  FADD.FTZ R159, -R184, R159 ;  /* 0x0000009fb89f7221 */ /* 0x000fc40000010100 */
[C---:B------:R-:W-:Y:S02]  /*1ab0*/  FADD.FTZ R157, -R184.reuse, R157 ;  /* 0x0000009db89d7221 */ /* 0x040fe40000010100 */
[C---:B------:R-:W-:Y:S02]  /*1ac0*/  FADD.FTZ R67, -R184.reuse, R67 ;  /* 0x00000043b8437221 */ /* 0x040fe40000010100 */
[C---:B------:R-:W-:Y:S02]  /*1ad0*/  FADD.FTZ R137, -R184.reuse, R137 ;  /* 0x00000089b8897221 */ /* 0x040fe40000010100 */
[C---:B------:R-:W-:Y:S02]  /*1ae0*/  FADD.FTZ R141, -R184.reuse, R141 ;  /* 0x0000008db88d7221 */ /* 0x040fe40000010100 */
[----:B------:R-:W-:Y:S01]  /*1af0*/  FADD.FTZ R61, -R184, R61 ;  /* 0x0000003db83d7221 */ /* 0x000fe20000010100 */
[----:B------:R-:W-:Y:S01]  /*1b00*/  PRMT R184, RZ, 0x5410, R136 ;  /* 0x00005410ffb87816 */ /* 0x000fe20000000088 */
[----:B------:R-:W-:-:S02]  /*1b10*/  FFMA.FTZ R66, R216, R207, R66 ;  /* 0x000000cfd8427223 */ /* 0x000fc40000010042 */
[----:B------:R-:W-:Y:S02]  /*1b20*/  FADD.FTZ R170, R195, R170 ;  /* 0x000000aac3aa7221 */ /* 0x000fe40000010000 */
[----:B------:R-:W-:Y:S02]  /*1b30*/  FMUL.FTZ R188, R174, R179 ;  /* 0x000000b3aebc7220 */ /* 0x000fe40000410000 */
[-C--:B------:R-:W-:Y:S02]  /*1b40*/  FFMA.FTZ R171, R190, R195.reuse, R171 ;  /* 0x000000c3beab7223 */ /* 0x080fe400000100ab */
[----:B------:R-:W-:Y:S02]  /*1b50*/  FMUL.FTZ R195, R81, R195 ;  /* 0x000000c351c37220 */ /* 0x000fe40000410000 */
[----:B------:R-:W-:Y:S01]  /*1b60*/  FADD.FTZ R68, R183, R68 ;  /* 0x00000044b7447221 */ /* 0x000fe20000010000 */
[----:B------:R-:W-:Y:S01]  /*1b70*/  PRMT R208, RZ, 0x5410, R208 ;  /* 0x00005410ffd07816 */ /* 0x000fe200000000d0 */
[----:B------:R-:W-:-:S02]  /*1b80*/  FFMA.FTZ R66, R194, R183, R66 ;  /* 0x000000b7c2427223 */ /* 0x000fc40000010042 */
[----:B------:R-:W-:Y:S02]  /*1b90*/  FADD.FTZ R172, R184, R172 ;  /* 0x000000acb8ac7221 */ /* 0x000fe40000010000 */
[----:B------:R-:W-:Y:S02]  /*1ba0*/  FMUL.FTZ R197, R174, R197 ;  /* 0x000000c5aec57220 */ /* 0x000fe40000410000 */
[-C--:B------:R-:W-:Y:S02]  /*1bb0*/  FFMA.FTZ R173, R188, R184.reuse, R173 ;  /* 0x000000b8bcad7223 */ /* 0x080fe400000100ad */
[----:B------:R-:W-:Y:S02]  /*1bc0*/  FADD.FTZ R168, R73, R168 ;  /* 0x000000a849a87221 */ /* 0x000fe40000010000 */
[----:B------:R-:W-:Y:S02]  /*1bd0*/  FFMA.FTZ R169, R194, R73, R169 ;  /* 0x00000049c2a97223 */ /* 0x000fe400000100a9 */
[----:B------:R-:W-:-:S02]  /*1be0*/  FMUL.FTZ R184, R7, R184 ;  /* 0x000000b807b87220 */ /* 0x000fc40000410000 */
[----:B------:R-:W-:Y:S01]  /*1bf0*/  FADD.FTZ R69, R195, R68 ;  /* 0x00000044c3457221 */ /* 0x000fe20000010000 */
[----:B------:R-:W-:Y:S01]  /*1c00*/  PRMT R186, RZ, 0x5410, R138 ;  /* 0x00005410ffba7816 */ /* 0x000fe2000000008a */
[----:B------:R-:W-:Y:S02]  /*1c10*/  FFMA.FTZ R73, R190, R195, R66 ;  /* 0x000000c3be497223 */ /* 0x000fe40000010042 */
[----:B------:R-:W-:Y:S02]  /*1c20*/  FADD.FTZ R77, R208, R77 ;  /* 0x0000004dd04d7221 */ /* 0x000fe40000010000 */
[----:B------:R-:W-:Y:S02]  /*1c30*/  FMUL.FTZ R193, R174, R193 ;  /* 0x000000c1aec17220 */ /* 0x000fe40000410000 */
[-C--:B------:R-:W-:Y:S02]  /*1c40*/  FFMA.FTZ R58, R197, R208.reuse, R58 ;  /* 0x000000d0c53a7223 */ /* 0x080fe4000001003a */
[----:B------:R-:W-:-:S02]  /*1c50*/  FMUL.FTZ R208, R82, R208 ;  /* 0x000000d052d07220 */ /* 0x000fc40000410000 */
[----:B------:R-:W-:Y:S02]  /*1c60*/  FADD.FTZ R69, R184, R69 ;  /* 0x00000045b8457221 */ /* 0x000fe40000010000 */
[----:B------:R-:W-:Y:S02]  /*1c70*/  FFMA.FTZ R66, R188, R184, R73 ;  /* 0x000000b8bc427223 */ /* 0x000fe40000010049 */
[----:B------:R-:W-:Y:S02]  /*1c80*/  FADD.FTZ R55, R186, R55 ;  /* 0x00000037ba377221 */ /* 0x000fe40000010000 */
[-C--:B------:R-:W-:Y:S02]  /*1c90*/  FFMA.FTZ R52, R193, R186.reuse, R52 ;  /* 0x000000bac1347223 */ /* 0x080fe40000010034 */
[----:B------:R-:W-:Y:S02]  /*1ca0*/  FMUL.FTZ R186, R8, R186 ;  /* 0x000000ba08ba7220 */ /* 0x000fe40000410000 */
[----:B------:R-:W-:-:S02]  /*1cb0*/  FADD.FTZ R69, R208, R69 ;  /* 0x00000045d0457221 */ /* 0x000fc40000010000 */
[----:B------:R-:W-:Y:S01]  /*1cc0*/  FFMA.FTZ R66, R197, R208, R66 ;  /* 0x000000d0c5427223 */ /* 0x000fe20000010042 */
[----:B------:R-:W-:Y:S01]  /*1cd0*/  PRMT R134, RZ, 0x5410, R134 ;  /* 0x00005410ff867816 */ /* 0x000fe20000000086 */
[----:B------:R-:W-:Y:S01]  /*1ce0*/  FMUL.FTZ R206, R174, R67 ;  /* 0x00000043aece7220 */ /* 0x000fe20000410000 */
[----:B------:R-:W-:Y:S01]  /*1cf0*/  PRMT R64, RZ, 0x5410, R142 ;  /* 0x00005410ff407816 */ /* 0x000fe2000000008e */
[----:B------:R-:W-:Y:S02]  /*1d00*/  FADD.FTZ R68, R186, R69 ;  /* 0x00000045ba447221 */ /* 0x000fe40000010000 */
[----:B------:R-:W-:Y:S02]  /*1d10*/  FFMA.FTZ R66, R193, R186, R66 ;  /* 0x000000bac1427223 */ /* 0x000fe40000010042 */
[----:B------:R-:W-:Y:S01]  /*1d20*/  IMAD.MOV.U32 R198, RZ, RZ, R70 ;  /* 0x000000ffffc67224 */ /* 0x000fe200078e0046 */
[----:B------:R-:W-:Y:S01]  /*1d30*/  PRMT R70, RZ, 0x5410, R156 ;  /* 0x00005410ff467816 */ /* 0x000fe2000000009c */
[----:B------:R-:W-:-:S02]  /*1d40*/  FMUL.FTZ R182, R174, R153 ;  /* 0x00000099aeb67220 */ /* 0x000fc40000410000 */
[----:B------:R-:W-:Y:S02]  /*1d50*/  FMUL.FTZ R179, R9, R134 ;  /* 0x0000008609b37220 */ /* 0x000fe40000410000 */
[----:B------:R-:W-:Y:S02]  /*1d60*/  FADD.FTZ R57, R64, R57 ;  /* 0x0000003940397221 */ /* 0x000fe40000010000 */
[-C--:B------:R-:W-:Y:S02]  /*1d70*/  FFMA.FTZ R23, R206, R64.reuse, R23 ;  /* 0x00000040ce177223 */ /* 0x080fe40000010017 */
[----:B------:R-:W-:Y:S02]  /*1d80*/  FMUL.FTZ R153, R87, R64 ;  /* 0x0000004057997220 */ /* 0x000fe40000410000 */
[----:B------:R-:W-:Y:S02]  /*1d90*/  FADD.FTZ R68, R181, R68 ;  /* 0x00000044b5447221 */ /* 0x000fe40000010000 */
[----:B------:R-:W-:-:S02]  /*1da0*/  FMUL.FTZ R180, R174, R177 ;  /* 0x000000b1aeb47220 */ /* 0x000fc40000410000 */
[----:B------:R-:W-:Y:S01]  /*1db0*/  FFMA.FTZ R64, R187, R181, R66 ;  /* 0x000000b5bb407223 */ /* 0x000fe20000010042 */
[----:B------:R-:W-:Y:S01]  /*1dc0*/  PRMT R135, RZ, 0x5410, R135 ;  /* 0x00005410ff877816 */ /* 0x000fe20000000087 */
[----:B------:R-:W-:Y:S02]  /*1dd0*/  FMUL.FTZ R185, R84, R70 ;  /* 0x0000004654b97220 */ /* 0x000fe40000410000 */
[----:B------:R-:W-:Y:S01]  /*1de0*/  FADD.FTZ R68, R179, R68 ;  /* 0x00000044b3447221 */ /* 0x000fe20000010000 */
[----:B------:R-:W-:Y:S01]  /*1df0*/  PRMT R158, RZ, 0x5410, R158 ;  /* 0x00005410ff9e7816 */ /* 0x000fe2000000009e */
[----:B------:R-:W-:Y:S02]  /*1e00*/  FFMA.FTZ R64, R180, R179, R64 ;  /* 0x000000b3b4407223 */ /* 0x000fe40000010040 */
[----:B------:R-:W-:Y:S02]  /*1e10*/  FMUL.FTZ R159, R174, R159 ;  /* 0x0000009fae9f7220 */ /* 0x000fe40000410000 */
[----:B------:R-:W-:-:S02]  /*1e20*/  FMUL.FTZ R177, R10, R135 ;  /* 0x000000870ab17220 */ /* 0x000fc40000410000 */
[----:B------:R-:W-:Y:S02]  /*1e30*/  FADD.FTZ R68, R185, R68 ;  /* 0x00000044b9447221 */ /* 0x000fe40000010000 */
        /* <DEDUP_REMOVED lines=8> */
[----:B------:R-:W-:Y:S01]  /*1ec0*/  FADD.FTZ R65, R177, R68 ;  /* 0x00000044b1417221 */ /* 0x000fe20000010000 */
[----:B------:R-:W-:Y:S01]  /*1ed0*/  PRMT R152, RZ, 0x5410, R152 ;  /* 0x00005410ff987816 */ /* 0x000fe20000000098 */
[----:B------:R-:W-:Y:S02]  /*1ee0*/  FFMA.FTZ R64, R178, R177, R64 ;  /* 0x000000b1b2407223 */ /* 0x000fe40000010040 */
[----:B------:R-:W-:Y:S02]  /*1ef0*/  FMUL.FTZ R157, R174, R157 ;  /* 0x0000009dae9d7220 */ /* 0x000fe40000410000 */
[----:B------:R-:W-:-:S02]  /*1f00*/  FMUL.FTZ R156, R11, R132 ;  /* 0x000000840b9c7220 */ /* 0x000fc40000410000 */
[----:B------:R-:W-:Y:S02]  /*1f10*/  FADD.FTZ R65, R158, R65 ;  /* 0x000000419e417221 */ /* 0x000fe40000010000 */
[----:B------:R-:W-:Y:S02]  /*1f20*/  FMUL.FTZ R149, R174, R149 ;  /* 0x00000095ae957220 */ /* 0x000fe40000410000 */
[----:B------:R-:W-:Y:S01]  /*1f30*/  FFMA.FTZ R64, R159, R158, R64 ;  /* 0x0000009e9f407223 */ /* 0x000fe20000010040 */
[----:B------:R-:W-:Y:S01]  /*1f40*/  PRMT R133, RZ, 0x5410, R133 ;  /* 0x00005410ff857816 */ /* 0x000fe20000000085 */
[----:B------:R-:W-:Y:S02]  /*1f50*/  FADD.FTZ R41, R152, R41 ;  /* 0x0000002998297221 */ /* 0x000fe40000010000 */
[-C--:B------:R-:W-:Y:S02]  /*1f60*/  FFMA.FTZ R25, R157, R152.reuse, R25 ;  /* 0x000000989d197223 */ /* 0x080fe40000010019 */
[----:B------:R-:W-:-:S02]  /*1f70*/  FMUL.FTZ R152, R86, R152 ;  /* 0x0000009856987220 */ /* 0x000fc40000410000 */
[----:B------:R-:W-:Y:S02]  /*1f80*/  FADD.FTZ R65, R156, R65 ;  /* 0x000000419c417221 */ /* 0x000fe40000010000 */
[----:B------:R-:W-:Y:S02]  /*1f90*/  FFMA.FTZ R64, R149, R156, R64 ;  /* 0x0000009c95407223 */ /* 0x000fe40000010040 */
[----:B------:R-:W-:Y:S02]  /*1fa0*/  FMUL.FTZ R204, R12, R133 ;  /* 0x000000850ccc7220 */ /* 0x000fe40000410000 */
[----:B------:R-:W-:Y:S01]  /*1fb0*/  FADD.FTZ R65, R152, R65 ;  /* 0x0000004198417221 */ /* 0x000fe20000010000 */
[----:B------:R-:W-:Y:S01]  /*1fc0*/  PRMT R138, RZ, 0x5410, R74 ;  /* 0x00005410ff8a7816 */ /* 0x000fe2000000004a */
[C---:B------:R-:W-:Y:S02]  /*1fd0*/  FMUL.FTZ R151, R174.reuse, R151 ;  /* 0x00000097ae977220 */ /* 0x040fe40000410000 */
[----:B------:R-:W-:Y:S01]  /*1fe0*/  FFMA.FTZ R64, R157, R152, R64 ;  /* 0x000000989d407223 */ /* 0x000fe20000010040 */
[----:B------:R-:W-:Y:S01]  /*1ff0*/  PRMT R62, RZ, 0x5410, R139 ;  /* 0x00005410ff3e7816 */ /* 0x000fe2000000008b */
[----:B------:R-:W-:-:S02]  /*2000*/  FMUL.FTZ R142, R174, R63 ;  /* 0x0000003fae8e7220 */ /* 0x000fc40000410000 */
[----:B------:R-:W-:Y:S01]  /*2010*/  FADD.FTZ R66, R204, R65 ;  /* 0x00000041cc427221 */ /* 0x000fe20000010000 */
[----:B------:R-:W-:Y:S01]  /*2020*/  PRMT R136, RZ, 0x5410, R140 ;  /* 0x00005410ff887816 */ /* 0x000fe2000000008c */
[----:B------:R-:W-:Y:S02]  /*2030*/  FFMA.FTZ R64, R151, R204, R64 ;  /* 0x000000cc97407223 */ /* 0x000fe40000010040 */
[----:B------:R-:W-:Y:S02]  /*2040*/  FADD.FTZ R39, R138, R39 ;  /* 0x000000278a277221 */ /* 0x000fe40000010000 */
[-C--:B------:R-:W-:Y:S02]  /*2050*/  FFMA.FTZ R24, R135, R138.reuse, R24 ;  /* 0x0000008a87187223 */ /* 0x080fe40000010018 */
[----:B------:R-:W-:Y:S02]  /*2060*/  FMUL.FTZ R155, R174, R155 ;  /* 0x0000009bae9b7220 */ /* 0x000fe40000410000 */
[----:B------:R-:W-:-:S02]  /*2070*/  FMUL.FTZ R138, R13, R138 ;  /* 0x0000008a0d8a7220 */ /* 0x000fc40000410000 */
[----:B------:R-:W-:Y:S02]  /*2080*/  FADD.FTZ R163, R62, R163 ;  /* 0x000000a33ea37221 */ /* 0x000fe40000010000 */
[-C--:B------:R-:W-:Y:S02]  /*2090*/  FFMA.FTZ R19, R142, R62.reuse, R19 ;  /* 0x0000003e8e137223 */ /* 0x080fe40000010013 */
[----:B------:R-:W-:Y:S02]  /*20a0*/  FMUL.FTZ R139, R89, R62 ;  /* 0x0000003e598b7220 */ /* 0x000fe40000410000 */
[----:B------:R-:W-:Y:S02]  /*20b0*/  FADD.FTZ R63, R153, R66 ;  /* 0x00000042993f7221 */ /* 0x000fe40000010000 */
[----:B------:R-:W-:Y:S02]  /*20c0*/  FFMA.FTZ R62, R206, R153, R64 ;  /* 0x00000099ce3e7223 */ /* 0x000fe40000010040 */
        /* <DEDUP_REMOVED lines=9> */
[----:B------:R-:W-:Y:S01]  /*2160*/  FADD.FTZ R63, R136, R63 ;  /* 0x0000003f883f7221 */ /* 0x000fe20000010000 */
[----:B------:R-:W-:Y:S01]  /*2170*/  PRMT R198, RZ, 0x5410, R198 ;  /* 0x00005410ffc67816 */ /* 0x000fe200000000c6 */
[C---:B------:R-:W-:Y:S02]  /*2180*/  FMUL.FTZ R137, R174.reuse, R137 ;  /* 0x00000089ae897220 */ /* 0x040fe40000410000 */
[----:B------:R-:W-:Y:S02]  /*2190*/  FFMA.FTZ R62, R155, R136, R62 ;  /* 0x000000889b3e7223 */ /* 0x000fe4000001003e */
[----:B------:R-:W-:Y:S02]  /*21a0*/  FMUL.FTZ R141, R174, R141 ;  /* 0x0000008dae8d7220 */ /* 0x000fe40000410000 */
[----:B------:R-:W-:-:S02]  /*21b0*/  FADD.FTZ R64, R140, R63 ;  /* 0x0000003f8c407221 */ /* 0x000fc40000010000 */
[----:B------:R-:W-:Y:S01]  /*21c0*/  FFMA.FTZ R62, R137, R140, R62 ;  /* 0x0000008c893e7223 */ /* 0x000fe2000001003e */
[----:B------:R-:W-:Y:S01]  /*21d0*/  PRMT R143, RZ, 0x5410, R143 ;  /* 0x00005410ff8f7816 */ /* 0x000fe2000000008f */
[----:B------:R-:W-:Y:S02]  /*21e0*/  FADD.FTZ R56, R198, R56 ;  /* 0x00000038c6387221 */ /* 0x000fe40000010000 */
[-C--:B------:R-:W-:Y:S02]  /*21f0*/  FFMA.FTZ R20, R141, R198.reuse, R20 ;  /* 0x000000c68d147223 */ /* 0x080fe40000010014 */
[----:B------:R-:W-:Y:S02]  /*2200*/  FMUL.FTZ R200, R174, R61 ;  /* 0x0000003daec87220 */ /* 0x000fe40000410000 */
        /* <DEDUP_REMOVED lines=8> */
[----:B------:R-:W-:-:S02]  /*2290*/  FMUL.FTZ R143, R90, R143 ;  /* 0x0000008f5a8f7220 */ /* 0x000fc40000410000 */
[----:B------:R-:W-:Y:S02]  /*22a0*/  FFMA.FTZ R61, R141, R198, R63 ;  /* 0x000000c68d3d7223 */ /* 0x000fe4000001003f */
[----:B------:R-:W-:Y:S02]  /*22b0*/  FADD.FTZ R53, R202, R53 ;  /* 0x00000035ca357221 */ /* 0x000fe40000010000 */
[-C--:B------:R-:W-:Y:S02]  /*22c0*/  FFMA.FTZ R50, R145, R202.reuse, R50 ;  /* 0x000000ca91327223 */ /* 0x080fe40000010032 */
[----:B------:R-:W-:Y:S02]  /*22d0*/  FMUL.FTZ R202, R16, R202 ;  /* 0x000000ca10ca7220 */ /* 0x000fe40000410000 */
[----:B------:R-:W-:Y:S02]  /*22e0*/  FADD.FTZ R63, R62, R143 ;  /* 0x0000008f3e3f7221 */ /* 0x000fe40000010000 */
[----:B------:R-:W-:Y:S01]  /*22f0*/  FFMA.FTZ R61, R200, R143, R61 ;  /* 0x0000008fc83d7223 */ /* 0x000fe2000001003d */
[----:B------:R-:W-:Y:S01]  /*2300*/  IADD3 R43, R43, c[0x0][0x160], RZ ;  /* 0x000058002b2b7a10 */ /* 0x000fe20007ffe0ff */
[----:B------:R-:W-:-:S02]  /*2310*/  FADD.FTZ R51, R134, R51 ;  /* 0x0000003386337221 */ /* 0x000fc40000010000 */
[----:B------:R-:W-:Y:S02]  /*2320*/  FFMA.FTZ R36, R180, R134, R36 ;  /* 0x00000086b4247223 */ /* 0x000fe40000010024 */
[----:B------:R-:W-:Y:S02]  /*2330*/  FMUL.FTZ R134, R91, R60 ;  /* 0x0000003c5b867220 */ /* 0x000fe40000410000 */
[----:B------:R-:W-:Y:S02]  /*2340*/  FMUL.FTZ R147, R174, R147 ;  /* 0x00000093ae937220 */ /* 0x000fe40000410000 */
[----:B------:R-:W-:Y:S02]  /*2350*/  FADD.FTZ R63, R63, R202 ;  /* 0x000000ca3f3f7221 */ /* 0x000fe40000010000 */
[----:B------:R-:W-:Y:S01]  /*2360*/  FFMA.FTZ R61, R145, R202, R61 ;  /* 0x000000ca913d7223 */ /* 0x000fe2000001003d */
[----:B------:R-:W-:Y:S01]  /*2370*/  LOP3.LUT P5, RZ, R0, 0x1f, RZ, 0xc0, !PT ;  /* 0x0000001f00ff7812 */ /* 0x000fe200078ac0ff */
[----:B------:R-:W-:Y:S01]  /*2380*/  FADD.FTZ R37, R70, R37 ;  /* 0x0000002546257221 */ /* 0x000fe20000010000 */
[----:B------:R-:W-:Y:S01]  /*2390*/  ISETP.GE.AND P3, PT, R43, c[0x0][0x164], PT ;  /* 0x000059002b007a0c */ /* 0x000fe20003f66270 */
        /* <DEDUP_REMOVED lines=10> */
[----:B------:R-:W-:Y:S01]  /*2440*/  FFMA.FTZ R67, R147, R134, R61 ;  /* 0x0000008693437223 */ /* 0x000fe2000001003d */
[----:B------:R-:W-:Y:S05]  /*2450*/  BRA.DIV ~URZ, `(.L_x_355) ;  /* 0x00002f727f007947 */ /* 0x000fea000b800000 */
[----:B------:R0:W1:Y:S02]  /*2460*/  SHFL.DOWN PT, R62, R65, 0x10, 0x1f ;  /* 0x0a001f00413e7f89 */ /* 0x00006400000e0000 */
.L_x_373:
        /* <DEDUP_REMOVED lines=18> */
.L_x_374:
[----:B------:R-:W-:Y:S01]  /*2590*/  LOP3.LUT P4, RZ, R175, 0xff, RZ, 0xc0, !PT ;  /* 0x000000ffafff7812 */ /* 0x000fe2000788c0ff */
[----:B-1----:R-:W-:Y:S01]  /*25a0*/  FADD.FTZ R133, R60, R67 ;  /* 0x000000433c857221 */ /* 0x002fe20000010000 */
[----:B------:R-:W-:Y:S01]  /*25b0*/  PLOP3.LUT P0, PT, PT, PT, PT, 0x80, 0x0 ;  /* 0x000000000000781c */ /* 0x000fe20003f0f070 */
[----:B--2---:R-:W-:Y:S01]  /*25c0*/  FADD.FTZ R132, R132, R65 ;  /* 0x0000004184847221 */ /* 0x004fe20000010000 */
[----:B------:R-:W-:Y:S01]  /*25d0*/  @!P5 PLOP3.LUT P0, PT, P4, PT, PT, 0x80, 0x0 ;  /* 0x000000000000d81c */ /* 0x000fe2000270f070 */
[----:B------:R-:W-:Y:S01]  /*25e0*/  ULDC.U8 UR6, c[0x0][0x1f0] ;  /* 0x00007c0000067ab9 */ /* 0x000fe20000000000 */
[----:B------:R-:W-:Y:S02]  /*25f0*/  SHF.R.U32.HI R61, RZ, 0x5, R0 ;  /* 0x00000005ff3d7819 */ /* 0x000fe40000011600 */
[----:B-----5:R-:W-:Y:S02]  /*2600*/  LOP3.LUT P6, RZ, R176, 0xff00, RZ, 0xc0, !PT ;  /* 0x0000ff00b0ff7812 */ /* 0x020fe400078cc0ff */
[----:B------:R-:W-:-:S02]  /*2610*/  @!P5 LOP3.LUT R62, R61, 0x7fffff8, RZ, 0xc0, !PT ;  /* 0x07fffff83d3ed812 */ /* 0x000fc400078ec0ff */
[----:B------:R-:W-:-:S04]  /*2620*/  LOP3.LUT R209, R61, 0x7fffff8, RZ, 0xc0, !PT ;  /* 0x07fffff83dd17812 */ /* 0x000fc800078ec0ff */
[----:B------:R-:W-:Y:S02]  /*2630*/  @!P4 IADD3 R209, R209, 0x8, RZ ;  /* 0x00000008d1d1c810 */ /* 0x000fe40007ffe0ff */
[----:B------:R-:W-:Y:S02]  /*2640*/  @!P0 IADD3 R62, R62, 0x8, RZ ;  /* 0x000000083e3e8810 */ /* 0x000fe40007ffe0ff */
[----:B------:R-:W-:Y:S01]  /*2650*/  ISETP.NE.AND P0, PT, RZ, UR6, PT ;  /* 0x00000006ff007c0c */ /* 0x000fe2000bf05270 */
[----:B------:R-:W-:Y:S01]  /*2660*/  WARPSYNC 0xffffffff ;  /* 0xffffffff00007948 */ /* 0x000fe20003800000 */
[----:B------:R-:W-:Y:S01]  /*2670*/  @!P5 LOP3.LUT R175, R62, 0x7, R61, 0xf8, !PT ;  /* 0x000000073eafd812 */ /* 0x000fe200078ef83d */
[----:B------:R-:W-:-:S04]  /*2680*/  IMAD.SHL.U32 R209, R209, 0x8, RZ ;  /* 0x00000008d1d17824 */ /* 0x000fc800078e00ff */
[----:B------:R1:W-:Y:S04]  /*2690*/  @!P5 STS.64 [R175.X8+0x7000], R132 ;  /* 0x00700084af00d388 */ /* 0x0003e80000008a00 */
[----:B------:R-:W-:Y:S01]  /*26a0*/  BAR.SYNC.DEFER_BLOCKING 0x0 ;  /* 0x0000000000007b1d */ /* 0x000fe20000010000 */
[----:B------:R-:W-:Y:S02]  /*26b0*/  @P1 LOP3.LUT P5, RZ, R106, 0xff, RZ, 0xc0, !PT ;  /* 0x000000ff6aff1812 */ /* 0x000fe400078ac0ff */
[----:B-1----:R-:W-:-:S03]  /*26c0*/  @P2 SHF.R.U32.HI R175, RZ, 0x10, R129 ;  /* 0x00000010ffaf2819 */ /* 0x002fc60000011681 */
[----:B------:R-:W1:Y:S04]  /*26d0*/  LDS.128 R60, [R209+0x7000] ;  /* 0x00700000d13c7984 */ /* 0x000e680000000c00 */
[----:B0-----:R-:W0:Y:S04]  /*26e0*/  LDS.128 R64, [R209+0x7010] ;  /* 0x00701000d1407984 */ /* 0x001e280000000c00 */
[----:B------:R-:W2:Y:S04]  /*26f0*/  LDS.128 R68, [R209+0x7020] ;  /* 0x00702000d1447984 */ /* 0x000ea80000000c00 */
[----:B------:R-:W3:Y:S01]  /*2700*/  LDS.128 R72, [R209+0x7030] ;  /* 0x00703000d1487984 */ /* 0x000ee20000000c00 */
[----:B-1----:R-:W-:-:S02]  /*2710*/  FADD.FTZ R211, RZ, R60 ;  /* 0x0000003cffd37221 */ /* 0x002fc40000010000 */
[----:B------:R-:W-:Y:S02]  /*2720*/  FADD.FTZ R60, RZ, R61 ;  /* 0x0000003dff3c7221 */ /* 0x000fe40000010000 */
[----:B------:R-:W-:Y:S02]  /*2730*/  FADD.FTZ R211, R62, R211 ;  /* 0x000000d33ed37221 */ /* 0x000fe40000010000 */
[----:B------:R-:W-:Y:S01]  /*2740*/  FADD.FTZ R60, R63, R60 ;  /* 0x0000003c3f3c7221 */ /* 0x000fe20000010000 */
[----:B------:R-:W-:Y:S01]  /*2750*/  @P2 SHF.R.U64 R63, R130, 0x10, R131 ;  /* 0x00000010823f2819 */ /* 0x000fe20000001283 */
[----:B0-----:R-:W-:Y:S02]  /*2760*/  FADD.FTZ R211, R211, R64 ;  /* 0x00000040d3d37221 */ /* 0x001fe40000010000 */
[----:B------:R-:W-:Y:S01]  /*2770*/  FADD.FTZ R60, R60, R65 ;  /* 0x000000413c3c7221 */ /* 0x000fe20000010000 */
[----:B------:R-:W-:Y:S01]  /*2780*/  @P2 PRMT R63, RZ, 0x5410, R63 ;  /* 0x00005410ff3f2816 */ /* 0x000fe2000000003f */
[----:B------:R-:W-:Y:S01]  /*2790*/  FADD.FTZ R211, R66, R211 ;  /* 0x000000d342d37221 */ /* 0x000fe20000010000 */
[----:B------:R-:W-:Y:S01]  /*27a0*/  @P2 SHF.R.U32.HI R65, RZ, 0x10, R131 ;  /* 0x00000010ff412819 */ /* 0x000fe20000011683 */
[----:B------:R-:W-:-:S02]  /*27b0*/  FADD.FTZ R60, R67, R60 ;  /* 0x0000003c433c7221 */ /* 0x000fc40000010000 */
[----:B--2---:R-:W-:Y:S02]  /*27c0*/  FADD.FTZ R211, R211, R68 ;  /* 0x00000044d3d37221 */ /* 0x004fe40000010000 */
[----:B------:R-:W-:Y:S02]  /*27d0*/  FADD.FTZ R60, R60, R69 ;  /* 0x000000453c3c7221 */ /* 0x000fe40000010000 */
[----:B------:R-:W-:Y:S02]  /*27e0*/  FADD.FTZ R211, R70, R211 ;  /* 0x000000d346d37221 */ /* 0x000fe40000010000 */
[----:B------:R-:W-:Y:S02]  /*27f0*/  FADD.FTZ R60, R71, R60 ;  /* 0x0000003c473c7221 */ /* 0x000fe40000010000 */
[----:B---3--:R-:W-:Y:S02]  /*2800*/  FADD.FTZ R211, R211, R72 ;  /* 0x00000048d3d37221 */ /* 0x008fe40000010000 */
[----:B------:R-:W-:-:S02]  /*2810*/  FADD.FTZ R60, R60, R73 ;  /* 0x000000493c3c7221 */ /* 0x000fc40000010000 */
[----:B------:R-:W-:Y:S02]  /*2820*/  FADD.FTZ R74, R74, R211 ;  /* 0x000000d34a4a7221 */ /* 0x000fe40000010000 */
[----:B------:R-:W-:Y:S02]  /*2830*/  FADD.FTZ R60, R75, R60 ;  /* 0x0000003c4b3c7221 */ /* 0x000fe40000010000 */
[----:B------:R-:W-:Y:S02]  /*2840*/  FMUL.FTZ R67, R74, c[0x0][0x1e0] ;  /* 0x000078004a437a20 */ /* 0x000fe40000410000 */
[----:B------:R-:W-:Y:S02]  /*2850*/  FMUL.FTZ R68, R60, c[0x0][0x1e0] ;  /* 0x000078003c447a20 */ /* 0x000fe40000410000 */
[----:B------:R-:W-:Y:S01]  /*2860*/  @P2 IMAD.MOV.U32 R61, RZ, RZ, R130 ;  /* 0x000000ffff3d2224 */ /* 0x000fe200078e0082 */
[----:B------:R-:W-:Y:S01]  /*2870*/  FSEL R67, R67, RZ, !P0 ;  /* 0x000000ff43437208 */ /* 0x000fe20004000000 */
[----:B------:R-:W-:Y:S01]  /*2880*/  @P2 IMAD.MOV.U32 R62, RZ, RZ, R131 ;  /* 0x000000ffff3e2224 */ /* 0x000fe200078e0083 */
[----:B------:R-:W-:Y:S01]  /*2890*/  LOP3.LUT P0, RZ, R176, 0xff, RZ, 0xc0, !PT ;  /* 0x000000ffb0ff7812 */ /* 0x000fe2000780c0ff */
[----:B------:R-:W-:Y:S01]  /*28a0*/  @P2 IMAD.MOV.U32 R73, RZ, RZ, R128 ;  /* 0x000000ffff492224 */ /* 0x000fe200078e0080 */
[----:B------:R-:W-:Y:S01]  /*28b0*/  @P2 PRMT R61, RZ, 0x5410, R61 ;  /* 0x00005410ff3d2816 */ /* 0x000fe2000000003d */
[----:B------:R-:W-:-:S02]  /*28c0*/  FFMA.FTZ R212, R212, R68, R67 ;  /* 0x00000044d4d47223 */ /* 0x000fc40000010043 */
[-C--:B------:R-:W-:Y:S01]  /*28d0*/  FFMA.FTZ R214, R214, R68.reuse, R67 ;  /* 0x00000044d6d67223 */ /* 0x080fe20000010043 */
[----:B------:R-:W-:Y:S01]  /*28e0*/  @P2 PRMT R73, RZ, 0x5410, R73 ;  /* 0x00005410ff492816 */ /* 0x000fe20000000049 */
[----:B------:R-:W-:Y:S02]  /*28f0*/  FADD.FTZ R203, R203, -R212 ;  /* 0x800000d4cbcb7221 */ /* 0x000fe40000010000 */
[----:B------:R-:W-:Y:S02]  /*2900*/  FFMA.FTZ R210, R210, R68, R67 ;  /* 0x00000044d2d27223 */ /* 0x000fe40000010043 */
[----:B------:R-:W-:Y:S02]  /*2910*/  FMUL.FTZ R64, R174, R203 ;  /* 0x000000cbae407220 */ /* 0x000fe40000410000 */
[----:B------:R-:W-:Y:S02]  /*2920*/  FADD.FTZ R205, R205, -R214 ;  /* 0x800000d6cdcd7221 */ /* 0x000fe40000010000 */
[----:B------:R-:W-:-:S02]  /*2930*/  FADD.FTZ R201, R201, -R210 ;  /* 0x800000d2c9c97221 */ /* 0x000fc40000010000 */
[----:B------:R-:W-:Y:S01]  /*2940*/  @P2 FADD.FTZ R64, R64, R63 ;  /* 0x0000003f40402221 */ /* 0x000fe20000010000 */
[----:B------:R-:W-:Y:S01]  /*2950*/  @P2 PRMT R63, RZ, 0x5410, R62 ;  /* 0x00005410ff3f2816 */ /* 0x000fe2000000003e */
[C---:B------:R-:W-:Y:S01]  /*2960*/  FMUL.FTZ R60, R174.reuse, R205 ;  /* 0x000000cdae3c7220 */ /* 0x040fe20000410000 */
[----:B------:R-:W-:Y:S01]  /*2970*/  @P2 PRMT R62, RZ, 0x5410, R65 ;  /* 0x00005410ff3e2816 */ /* 0x000fe20000000041 */
[-CC-:B------:R-:W-:Y:S02]  /*2980*/  FFMA.FTZ R199, R199, R68.reuse, R67.reuse ;  /* 0x00000044c7c77223 */ /* 0x180fe40000010043 */
[----:B------:R-:W-:Y:S02]  /*2990*/  FMUL.FTZ R66, R174, R201 ;  /* 0x000000c9ae427220 */ /* 0x000fe40000410000 */
[----:B------:R-:W-:Y:S02]  /*29a0*/  FFMA.FTZ R216, R216, R68, R67 ;  /* 0x00000044d8d87223 */ /* 0x000fe40000010043 */
[----:B------:R-:W-:-:S02]  /*29b0*/  @P2 FADD.FTZ R60, R60, R61 ;  /* 0x0000003d3c3c2221 */ /* 0x000fc40000010000 */
[----:B------:R-:W-:Y:S02]  /*29c0*/  FMUL.FTZ R70, R64, c[0x0][0x1e8] ;  /* 0x00007a0040467a20 */ /* 0x000fe40000410000 */
[----:B------:R-:W-:Y:S02]  /*29d0*/  FADD.FTZ R199, R192, -R199 ;  /* 0x800000c7c0c77221 */ /* 0x000fe40000010000 */
[----:B------:R-:W-:Y:S01]  /*29e0*/  @P2 FADD.FTZ R66, R66, R63 ;  /* 0x0000003f42422221 */ /* 0x000fe20000010000 */
[----:B------:R-:W-:Y:S01]  /*29f0*/  @P2 SHF.R.U64 R63, R128, 0x10, R129 ;  /* 0x00000010803f2819 */ /* 0x000fe20000001281 */
[----:B------:R-:W-:Y:S01]  /*2a00*/  FADD.FTZ R207, R207, -R216 ;  /* 0x800000d8cfcf7221 */ /* 0x000fe20000010000 */
[----:B------:R-:W-:Y:S01]  /*2a10*/  FSEL R72, R70, RZ, P6 ;  /* 0x000000ff46487208 */ /* 0x000fe20003000000 */
[----:B------:R-:W-:Y:S01]  /*2a20*/  FMUL.FTZ R61, R60, c[0x0][0x1e8] ;  /* 0x00007a003c3d7a20 */ /* 0x000fe20000410000 */
[----:B------:R-:W-:Y:S01]  /*2a30*/  @P1 LOP3.LUT P6, RZ, R106, 0xff00, RZ, 0xc0, !PT ;  /* 0x0000ff006aff1812 */ /* 0x000fe200078cc0ff */
[C---:B------:R-:W-:Y:S01]  /*2a40*/  FMUL.FTZ R75, R174.reuse, R199 ;  /* 0x000000c7ae4b7220 */ /* 0x040fe20000410000 */
[----:B------:R-:W-:Y:S01]  /*2a50*/  @P2 PRMT R63, RZ, 0x5410, R63 ;  /* 0x00005410ff3f2816 */ /* 0x000fe2000000003f */
[----:B------:R-:W-:Y:S01]  /*2a60*/  FMUL.FTZ R132, R174, R207 ;  /* 0x000000cfae847220 */ /* 0x000fe20000410000 */
[----:B------:R-:W-:Y:S01]  /*2a70*/  FSEL R69, R61, RZ, P0 ;  /* 0x000000ff3d457208 */ /* 0x000fe20000000000 */
[----:B------:R-:W-:Y:S01]  /*2a80*/  @P2 FADD.FTZ R75, R75, R62 ;  /* 0x0000003e4b4b2221 */ /* 0x000fe20000010000 */
[----:B------:R-:W-:Y:S01]  /*2a90*/  LOP3.LUT P0, RZ, R176, 0xff0000, RZ, 0xc0, !PT ;  /* 0x00ff0000b0ff7812 */ /* 0x000fe2000780c0ff */
[----:B------:R-:W-:Y:S01]  /*2aa0*/  FMUL.FTZ R65, R66, c[0x0][0x1e8] ;  /* 0x00007a0042417a20 */ /* 0x000fe20000410000 */
[----:B------:R-:W-:Y:S01]  /*2ab0*/  @P1 FSEL R62, R70, RZ, P6 ;  /* 0x000000ff463e1208 */ /* 0x000fe20003000000 */
[----:B------:R-:W-:Y:S01]  /*2ac0*/  @P2 FADD.FTZ R132, R132, R63 ;  /* 0x0000003f84842221 */ /* 0x000fe20000010000 */
[----:B------:R-:W-:Y:S01]  /*2ad0*/  @P1 LOP3.LUT P6, RZ, R106, 0xff0000, RZ, 0xc0, !PT ;  /* 0x00ff00006aff1812 */ /* 0x000fe200078cc0ff */
[----:B------:R-:W-:Y:S01]  /*2ae0*/  FMUL.FTZ R70, R75, c[0x0][0x1e8] ;  /* 0x00007a004b467a20 */ /* 0x000fe20000410000 */
[----:B------:R-:W-:Y:S01]  /*2af0*/  @P1 FSEL R61, R61, RZ, P5 ;  /* 0x000000ff3d3d1208 */ /* 0x000fe20002800000 */
[----:B------:R-:W-:Y:S01]  /*2b00*/  FMUL.FTZ R192, R132, c[0x0][0x1e8] ;  /* 0x00007a0084c07a20 */ /* 0x000fe20000410000 */
[----:B------:R-:W-:Y:S01]  /*2b10*/  FSEL R71, R65, RZ, P0 ;  /* 0x000000ff41477208 */ /* 0x000fe20000000000 */
[-CC-:B------:R-:W-:Y:S01]  /*2b20*/  FFMA.FTZ R194, R194, R68.reuse, R67.reuse ;  /* 0x00000044c2c27223 */ /* 0x180fe20000010043 */
[----:B------:R-:W-:Y:S01]  /*2b30*/  LOP3.LUT P5, RZ, R176, 0xff000000, RZ, 0xc0, !PT ;  /* 0xff000000b0ff7812 */ /* 0x000fe200078ac0ff */
[-CC-:B------:R-:W-:Y:S01]  /*2b40*/  FFMA.FTZ R196, R196, R68.reuse, R67.reuse ;  /* 0x00000044c4c47223 */ /* 0x180fe20000010043 */
[----:B------:R-:W-:Y:S01]  /*2b50*/  @P1 LOP3.LUT P0, RZ, R106, 0xff000000, RZ, 0xc0, !PT ;  /* 0xff0000006aff1812 */ /* 0x000fe2000780c0ff */
[----:B------:R-:W-:Y:S01]  /*2b60*/  FADD.FTZ R133, R183, -R194 ;  /* 0x800000c2b7857221 */ /* 0x000fe20000010000 */
[----:B------:R-:W-:Y:S01]  /*2b70*/  @P1 FSEL R63, R65, RZ, P6 ;  /* 0x000000ff413f1208 */ /* 0x000fe20003000000 */
[----:B------:R-:W-:Y:S01]  /*2b80*/  FADD.FTZ R191, R191, -R196 ;  /* 0x800000c4bfbf7221 */ /* 0x000fe20000010000 */
[----:B------:R-:W-:Y:S01]  /*2b90*/  LOP3.LUT P6, RZ, R154, 0xff00, RZ, 0xc0, !PT ;  /* 0x0000ff009aff7812 */ /* 0x000fe200078cc0ff */
[----:B------:R-:W-:Y:S01]  /*2ba0*/  FMUL.FTZ R133, R174, R133 ;  /* 0x00000085ae857220 */ /* 0x000fe20000410000 */
[----:B------:R-:W-:Y:S01]  /*2bb0*/  FSEL R74, R70, RZ, P5 ;  /* 0x000000ff464a7208 */ /* 0x000fe20002800000 */
[-CC-:B------:R-:W-:Y:S01]  /*2bc0*/  FFMA.FTZ R190, R190, R68.reuse, R67.reuse ;  /* 0x00000044bebe7223 */ /* 0x180fe20000010043 */
[----:B------:R-:W-:Y:S01]  /*2bd0*/  @P1 FSEL R65, R70, RZ, P0 ;  /* 0x000000ff46411208 */ /* 0x000fe20000000000 */
[----:B------:R-:W-:Y:S01]  /*2be0*/  FFMA.FTZ R197, R197, R68, R67 ;  /* 0x00000044c5c57223 */ /* 0x000fe20000010043 */
[----:B------:R-:W-:Y:S01]  /*2bf0*/  FSEL R70, R192, RZ, P6 ;  /* 0x000000ffc0467208 */ /* 0x000fe20003000000 */
[----:B------:R-:W-:Y:S01]  /*2c00*/  FMUL.FTZ R194, R174, R191 ;  /* 0x000000bfaec27220 */ /* 0x000fe20000410000 */
[C---:B------:R-:W-:Y:S01]  /*2c10*/  LOP3.LUT P5, RZ, R154.reuse, 0xff0000, RZ, 0xc0, !PT ;  /* 0x00ff00009aff7812 */ /* 0x040fe200078ac0ff */
[----:B------:R-:W-:Y:S01]  /*2c20*/  FADD.FTZ R195, R195, -R190 ;  /* 0x800000bec3c37221 */ /* 0x000fe20000010000 */
[----:B------:R-:W-:Y:S01]  /*2c30*/  LOP3.LUT P0, RZ, R154, 0xff, RZ, 0xc0, !PT ;  /* 0x000000ff9aff7812 */ /* 0x000fe2000780c0ff */
[----:B------:R-:W-:Y:S01]  /*2c40*/  FADD.FTZ R197, R208, -R197 ;  /* 0x800000c5d0c57221 */ /* 0x000fe20000010000 */
[----:B------:R-:W-:Y:S01]  /*2c50*/  LOP3.LUT P6, RZ, R154, 0xff000000, RZ, 0xc0, !PT ;  /* 0xff0000009aff7812 */ /* 0x000fe200078cc0ff */
[----:B------:R-:W-:Y:S01]  /*2c60*/  @P2 IMAD.MOV.U32 R154, RZ, RZ, R129 ;  /* 0x000000ffff9a2224 */ /* 0x000fe200078e0081 */
[----:B------:R-:W0:Y:S01]  /*2c70*/  F2F.BF16.F32 R72, R72 ;  /* 0x0000004800487304 */ /* 0x000e220000202000 */
[----:B------:R-:W-:Y:S01]  /*2c80*/  @P2 FADD.FTZ R194, R194, R73 ;  /* 0x00000049c2c22221 */ /* 0x000fe20000010000 */
[----:B------:R-:W-:Y:S01]  /*2c90*/  @P2 PRMT R73, RZ, 0x5410, R175 ;  /* 0x00005410ff492816 */ /* 0x000fe200000000af */
[C---:B------:R-:W-:Y:S01]  /*2ca0*/  FMUL.FTZ R190, R174.reuse, R195 ;  /* 0x000000c3aebe7220 */ /* 0x040fe20000410000 */
[----:B------:R-:W-:Y:S01]  /*2cb0*/  @P2 PRMT R154, RZ, 0x5410, R154 ;  /* 0x00005410ff9a2816 */ /* 0x000fe2000000009a */
[----:B------:R-:W-:Y:S01]  /*2cc0*/  FMUL.FTZ R191, R174, R197 ;  /* 0x000000c5aebf7220 */ /* 0x000fe20000410000 */
[----:B------:R-:W-:Y:S01]  /*2cd0*/  @P1 F2FP.BF16.PACK_AB R61, RZ, R61 ;  /* 0x0000003dff3d123e */ /* 0x000fe200000010ff */
[----:B------:R-:W-:Y:S01]  /*2ce0*/  @P2 FADD.FTZ R190, R190, R73 ;  /* 0x00000049bebe2221 */ /* 0x000fe20000010000 */
[----:B------:R-:W1:Y:S01]  /*2cf0*/  F2F.BF16.F32 R74, R74 ;  /* 0x0000004a004a7304 */ /* 0x000e620000202000 */
[----:B------:R-:W-:Y:S01]  /*2d00*/  @P2 FADD.FTZ R133, R133, R154 ;  /* 0x0000009a85852221 */ /* 0x000fe20000010000 */
[----:B------:R-:W-:Y:S01]  /*2d10*/  @P2 SHF.R.U64 R154, R126, 0x10, R127 ;  /* 0x000000107e9a2819 */ /* 0x000fe2000000127f */
[----:B------:R-:W-:Y:S01]  /*2d20*/  FMUL.FTZ R196, R194, c[0x0][0x1e8] ;  /* 0x00007a00c2c47a20 */ /* 0x000fe20000410000 */
[----:B------:R-:W-:Y:S01]  /*2d30*/  @P1 F2FP.BF16.PACK_AB R62, RZ, R62 ;  /* 0x0000003eff3e123e */ /* 0x000fe200000010ff */
[----:B------:R-:W-:Y:S01]  /*2d40*/  FMUL.FTZ R195, R133, c[0x0][0x1e8] ;  /* 0x00007a0085c37a20 */ /* 0x000fe20000410000 */
[----:B------:R-:W-:Y:S01]  /*2d50*/  @P2 PRMT R154, RZ, 0x5410, R154 ;  /* 0x00005410ff9a2816 */ /* 0x000fe2000000009a */
[----:B------:R-:W-:Y:S01]  /*2d60*/  FMUL.FTZ R197, R190, c[0x0][0x1e8] ;  /* 0x00007a00bec57a20 */ /* 0x000fe20000410000 */
[----:B------:R-:W-:Y:S01]  /*2d70*/  FSEL R199, R196, RZ, P0 ;  /* 0x000000ffc4c77208 */ /* 0x000fe20000000000 */
[-C--:B------:R-:W-:Y:S01]  /*2d80*/  FFMA.FTZ R193, R193, R68.reuse, R67 ;  /* 0x00000044c1c17223 */ /* 0x080fe20000010043 */
[----:B------:R-:W-:Y:S01]  /*2d90*/  FSEL R73, R195, RZ, P5 ;  /* 0x000000ffc3497208 */ /* 0x000fe20002800000 */
[----:B------:R-:W-:Y:S01]  /*2da0*/  @P2 FADD.FTZ R191, R191, R154 ;  /* 0x0000009abfbf2221 */ /* 0x000fe20000010000 */
[C---:B------:R-:W-:Y:S01]  /*2db0*/  LOP3.LUT P5, RZ, R150.reuse, 0xff00, RZ, 0xc0, !PT ;  /* 0x0000ff0096ff7812 */ /* 0x040fe200078ac0ff */
[----:B------:R-:W-:Y:S01]  /*2dc0*/  @P2 IMAD.MOV.U32 R154, RZ, RZ, R127 ;  /* 0x000000ffff9a2224 */ /* 0x000fe200078e007f */
[----:B------:R-:W-:Y:S01]  /*2dd0*/  FSEL R205, R197, RZ, P6 ;  /* 0x000000ffc5cd7208 */ /* 0x000fe20003000000 */
[----:B------:R-:W-:Y:S01]  /*2de0*/  FMUL.FTZ R183, R191, c[0x0][0x1e8] ;  /* 0x00007a00bfb77a20 */ /* 0x000fe20000410000 */
[----:B------:R-:W-:Y:S01]  /*2df0*/  LOP3.LUT P0, RZ, R150, 0xff0000, RZ, 0xc0, !PT ;  /* 0x00ff000096ff7812 */ /* 0x000fe2000780c0ff */
[----:B------:R-:W-:Y:S01]  /*2e00*/  FADD.FTZ R193, R186, -R193 ;  /* 0x800000c1bac17221 */ /* 0x000fe20000010000 */
[----:B------:R-:W-:Y:S01]  /*2e10*/  LOP3.LUT P6, RZ, R150, 0xff, RZ, 0xc0, !PT ;  /* 0x000000ff96ff7812 */ /* 0x000fe200078cc0ff */
[-CC-:B------:R-:W-:Y:S01]  /*2e20*/  FFMA.FTZ R175, R188, R68.reuse, R67.reuse ;  /* 0x00000044bcaf7223 */ /* 0x180fe20000010043 */
[----:B------:R-:W-:Y:S01]  /*2e30*/  FSEL R207, R183, RZ, P5 ;  /* 0x000000ffb7cf7208 */ /* 0x000fe20002800000 */
[-CC-:B------:R-:W-:Y:S01]  /*2e40*/  FFMA.FTZ R182, R182, R68.reuse, R67.reuse ;  /* 0x00000044b6b67223 */ /* 0x180fe20000010043 */
[----:B------:R-:W-:Y:S01]  /*2e50*/  LOP3.LUT P5, RZ, R150, 0xff000000, RZ, 0xc0, !PT ;  /* 0xff00000096ff7812 */ /* 0x000fe200078ac0ff */
[-C--:B------:R-:W-:Y:S01]  /*2e60*/  FFMA.FTZ R150, R187, R68.reuse, R67 ;  /* 0x00000044bb967223 */ /* 0x080fe20000010043 */
[----:B------:R-:W-:Y:S01]  /*2e70*/  @P2 PRMT R154, RZ, 0x5410, R154 ;  /* 0x00005410ff9a2816 */ /* 0x000fe2000000009a */
[----:B------:R-:W-:Y:S01]  /*2e80*/  FADD.FTZ R175, R184, -R175 ;  /* 0x800000afb8af7221 */ /* 0x000fe20000010000 */
[----:B------:R-:W-:Y:S01]  /*2e90*/  F2F.BF16.F32 R71, R71 ;  /* 0x0000004700477304 */ /* 0x000fe20000202000 */
[----:B------:R-:W-:Y:S01]  /*2ea0*/  FADD.FTZ R181, R181, -R150 ;  /* 0x80000096b5b57221 */ /* 0x000fe20000010000 */
[----:B------:R-:W-:Y:S01]  /*2eb0*/  @P1 PRMT R44, R61, 0x7610, R44 ;  /* 0x000076103d2c1816 */ /* 0x000fe2000000002c */
[----:B------:R-:W-:Y:S01]  /*2ec0*/  @P2 IMAD.MOV.U32 R150, RZ, RZ, R126 ;  /* 0x000000ffff962224 */ /* 0x000fe200078e007e */
[----:B------:R-:W-:Y:S01]  /*2ed0*/  @P1 PRMT R42, R62, 0x7610, R42 ;  /* 0x000076103e2a1816 */ /* 0x000fe2000000002a */
[C---:B------:R-:W-:Y:S01]  /*2ee0*/  FMUL.FTZ R193, R174.reuse, R193 ;  /* 0x000000c1aec17220 */ /* 0x040fe20000410000 */
[----:B------:R-:W-:Y:S01]  /*2ef0*/  @P1 F2FP.BF16.PACK_AB R63, RZ, R63 ;  /* 0x0000003fff3f123e */ /* 0x000fe200000010ff */
[----:B------:R-:W-:Y:S01]  /*2f00*/  FADD.FTZ R187, R185, -R182 ;  /* 0x800000b6b9bb7221 */ /* 0x000fe20000010000 */
[----:B------:R-:W-:Y:S01]  /*2f10*/  @P2 PRMT R150, RZ, 0x5410, R150 ;  /* 0x00005410ff962816 */ /* 0x000fe20000000096 */
[----:B------:R-:W-:Y:S01]  /*2f20*/  FMUL.FTZ R185, R174, R175 ;  /* 0x000000afaeb97220 */ /* 0x000fe20000410000 */
[----:B------:R-:W-:Y:S01]  /*2f30*/  @P2 SHF.R.U64 R175, R124, 0x10, R125 ;  /* 0x000000107caf2819 */ /* 0x000fe2000000127d */
[----:B------:R-:W-:Y:S01]  /*2f40*/  @P2 FADD.FTZ R193, R193, R154 ;  /* 0x0000009ac1c12221 */ /* 0x000fe20000010000 */
[----:B------:R-:W-:Y:S01]  /*2f50*/  @P2 SHF.R.U32.HI R154, RZ, 0x10, R127 ;  /* 0x00000010ff9a2819 */ /* 0x000fe2000001167f */
[----:B------:R-:W-:Y:S01]  /*2f60*/  @P2 FADD.FTZ R185, R185, R150 ;  /* 0x00000096b9b92221 */ /* 0x000fe20000010000 */
[----:B------:R-:W-:Y:S01]  /*2f70*/  @P2 PRMT R175, RZ, 0x5410, R175 ;  /* 0x00005410ffaf2816 */ /* 0x000fe200000000af */
[C---:B------:R-:W-:Y:S01]  /*2f80*/  FMUL.FTZ R181, R174.reuse, R181 ;  /* 0x000000b5aeb57220 */ /* 0x040fe20000410000 */
[----:B------:R-:W-:Y:S01]  /*2f90*/  @P2 PRMT R150, RZ, 0x5410, R154 ;  /* 0x00005410ff962816 */ /* 0x000fe2000000009a */
[----:B------:R-:W-:Y:S01]  /*2fa0*/  FMUL.FTZ R182, R174, R187 ;  /* 0x000000bbaeb67220 */ /* 0x000fe20000410000 */
[----:B------:R-:W-:Y:S01]  /*2fb0*/  F2F.BF16.F32 R70, R70 ;  /* 0x0000004600467304 */ /* 0x000fe20000202000 */
[----:B------:R-:W-:Y:S01]  /*2fc0*/  FMUL.FTZ R186, R193, c[0x0][0x1e8] ;  /* 0x00007a00c1ba7a20 */ /* 0x000fe20000410000 */
[----:B------:R-:W-:Y:S01]  /*2fd0*/  @P1 PRMT R164, R63, 0x7610, R164 ;  /* 0x000076103fa41816 */ /* 0x000fe200000000a4 */
[----:B------:R-:W-:Y:S01]  /*2fe0*/  @P2 FADD.FTZ R181, R181, R150 ;  /* 0x00000096b5b52221 */ /* 0x000fe20000010000 */
[----:B------:R-:W-:Y:S01]  /*2ff0*/  @P1 F2FP.BF16.PACK_AB R65, RZ, R65 ;  /* 0x00000041ff41123e */ /* 0x000fe200000010ff */
[----:B------:R-:W-:Y:S01]  /*3000*/  @P2 FADD.FTZ R182, R182, R175 ;  /* 0x000000afb6b62221 */ /* 0x000fe20000010000 */
[----:B------:R-:W-:Y:S01]  /*3010*/  FSEL R203, R186, RZ, P0 ;  /* 0x000000ffbacb7208 */ /* 0x000fe20000000000 */
[----:B------:R-:W-:Y:S01]  /*3020*/  FMUL.FTZ R187, R185, c[0x0][0x1e8] ;  /* 0x00007a00b9bb7a20 */ /* 0x000fe20000410000 */
[----:B------:R-:W-:Y:S01]  /*3030*/  LOP3.LUT P0, RZ, R148, 0xff00, RZ, 0xc0, !PT ;  /* 0x0000ff0094ff7812 */ /* 0x000fe2000780c0ff */
[----:B------:R-:W-:Y:S01]  /*3040*/  FMUL.FTZ R188, R181, c[0x0][0x1e8] ;  /* 0x00007a00b5bc7a20 */ /* 0x000fe20000410000 */
[----:B------:R-:W-:Y:S01]  /*3050*/  F2F.BF16.F32 R199, R199 ;  /* 0x000000c700c77304 */ /* 0x000fe20000202000 */
[----:B------:R-:W-:Y:S01]  /*3060*/  FMUL.FTZ R176, R182, c[0x0][0x1e8] ;  /* 0x00007a00b6b07a20 */ /* 0x000fe20000410000 */
[----:B------:R-:W-:Y:S01]  /*3070*/  FSEL R201, R187, RZ, P6 ;  /* 0x000000ffbbc97208 */ /* 0x000fe20003000000 */
[-CC-:B------:R-:W-:Y:S01]  /*3080*/  FFMA.FTZ R178, R178, R68.reuse, R67.reuse ;  /* 0x00000044b2b27223 */ /* 0x180fe20000010043 */
[----:B------:R-:W-:Y:S01]  /*3090*/  FSEL R208, R188, RZ, P5 ;  /* 0x000000ffbcd07208 */ /* 0x000fe20002800000 */
[-CC-:B------:R-:W-:Y:S01]  /*30a0*/  FFMA.FTZ R180, R180, R68.reuse, R67.reuse ;  /* 0x00000044b4b47223 */ /* 0x180fe20000010043 */
[----:B------:R-:W-:Y:S01]  /*30b0*/  FSEL R150, R176, RZ, P0 ;  /* 0x000000ffb0967208 */ /* 0x000fe20000000000 */
[-C--:B------:R-:W-:Y:S01]  /*30c0*/  FFMA.FTZ R157, R157, R68.reuse, R67 ;  /* 0x000000449d9d7223 */ /* 0x080fe20000010043 */
[C---:B------:R-:W-:Y:S01]  /*30d0*/  LOP3.LUT P6, RZ, R148.reuse, 0xff0000, RZ, 0xc0, !PT ;  /* 0x00ff000094ff7812 */ /* 0x040fe200078cc0ff */
[----:B------:R-:W-:Y:S01]  /*30e0*/  @P2 IMAD.MOV.U32 R154, RZ, RZ, R125 ;  /* 0x000000ffff9a2224 */ /* 0x000fe200078e007d */
[C---:B------:R-:W-:Y:S01]  /*30f0*/  LOP3.LUT P5, RZ, R148.reuse, 0xff, RZ, 0xc0, !PT ;  /* 0x000000ff94ff7812 */ /* 0x040fe200078ac0ff */
[----:B------:R-:W-:Y:S01]  /*3100*/  FFMA.FTZ R175, R159, R68, R67 ;  /* 0x000000449faf7223 */ /* 0x000fe20000010043 */
[----:B------:R-:W-:Y:S01]  /*3110*/  LOP3.LUT P0, RZ, R148, 0xff000000, RZ, 0xc0, !PT ;  /* 0xff00000094ff7812 */ /* 0x000fe2000780c0ff */
[----:B------:R-:W-:Y:S01]  /*3120*/  FADD.FTZ R159, R177, -R178 ;  /* 0x800000b2b19f7221 */ /* 0x000fe20000010000 */
[----:B------:R-:W2:Y:S01]  /*3130*/  F2F.BF16.F32 R205, R205 ;  /* 0x000000cd00cd7304 */ /* 0x000ea20000202000 */
[----:B------:R-:W-:Y:S01]  /*3140*/  FADD.FTZ R177, R179, -R180 ;  /* 0x800000b4b3b17221 */ /* 0x000fe20000010000 */
[----:B------:R-:W-:Y:S01]  /*3150*/  @P1 PRMT R29, R65, 0x7610, R29 ;  /* 0x00007610411d1816 */ /* 0x000fe2000000001d */
[----:B------:R-:W-:Y:S01]  /*3160*/  FADD.FTZ R179, R152, -R157 ;  /* 0x8000009d98b37221 */ /* 0x000fe20000010000 */
[----:B------:R-:W-:Y:S01]  /*3170*/  @P2 PRMT R157, RZ, 0x5410, R154 ;  /* 0x00005410ff9d2816 */ /* 0x000fe2000000009a */
[----:B------:R-:W-:Y:S01]  /*3180*/  @P2 IMAD.MOV.U32 R148, RZ, RZ, R124 ;  /* 0x000000ffff942224 */ /* 0x000fe200078e007c */
[----:B------:R-:W-:Y:S01]  /*3190*/  @P2 SHF.R.U32.HI R152, RZ, 0x10, R125 ;  /* 0x00000010ff982819 */ /* 0x000fe2000001167d */
[C---:B------:R-:W-:Y:S01]  /*31a0*/  FMUL.FTZ R184, R174.reuse, R159 ;  /* 0x0000009faeb87220 */ /* 0x040fe20000410000 */
[----:B------:R-:W3:Y:S01]  /*31b0*/  F2F.BF16.F32 R69, R69 ;  /* 0x0000004500457304 */ /* 0x000ee20000202000 */
[----:B------:R-:W-:Y:S01]  /*31c0*/  FMUL.FTZ R177, R174, R177 ;  /* 0x000000b1aeb17220 */ /* 0x000fe20000410000 */
[----:B------:R-:W-:Y:S01]  /*31d0*/  @P2 PRMT R148, RZ, 0x5410, R148 ;  /* 0x00005410ff942816 */ /* 0x000fe20000000094 */
[----:B------:R-:W-:Y:S01]  /*31e0*/  @P2 FADD.FTZ R184, R184, R157 ;  /* 0x0000009db8b82221 */ /* 0x000fe20000010000 */
[----:B------:R-:W-:Y:S01]  /*31f0*/  @P2 SHF.R.U64 R157, R122, 0x10, R123 ;  /* 0x000000107a9d2819 */ /* 0x000fe2000000127b */
[----:B------:R-:W-:-:S02]  /*3200*/  FADD.FTZ R175, R158, -R175 ;  /* 0x800000af9eaf7221 */ /* 0x000fc40000010000 */
[----:B------:R-:W-:Y:S01]  /*3210*/  @P2 FADD.FTZ R177, R177, R148 ;  /* 0x00000094b1b12221 */ /* 0x000fe20000010000 */
[----:B------:R-:W-:Y:S01]  /*3220*/  @P2 PRMT R148, RZ, 0x5410, R152 ;  /* 0x00005410ff942816 */ /* 0x000fe20000000098 */
[C---:B------:R-:W-:Y:S01]  /*3230*/  FMUL.FTZ R159, R174.reuse, R175 ;  /* 0x000000afae9f7220 */ /* 0x040fe20000410000 */
[----:B------:R-:W-:Y:S01]  /*3240*/  @P2 PRMT R157, RZ, 0x5410, R157 ;  /* 0x00005410ff9d2816 */ /* 0x000fe2000000009d */
[----:B------:R-:W-:Y:S01]  /*3250*/  FMUL.FTZ R158, R174, R179 ;  /* 0x000000b3ae9e7220 */ /* 0x000fe20000410000 */
[----:B------:R-:W-:Y:S01]  /*3260*/  F2F.BF16.F32 R73, R73 ;  /* 0x0000004900497304 */ /* 0x000fe20000202000 */
[----:B------:R-:W-:Y:S02]  /*3270*/  FMUL.FTZ R178, R184, c[0x0][0x1e8] ;  /* 0x00007a00b8b27a20 */ /* 0x000fe40000410000 */
[----:B------:R-:W-:Y:S02]  /*3280*/  @P2 FADD.FTZ R159, R159, R148 ;  /* 0x000000949f9f2221 */ /* 0x000fe40000010000 */
        /* <DEDUP_REMOVED lines=12> */
[----:B------:R-:W-:Y:S01]  /*3350*/  FFMA.FTZ R149, R149, R68, R67 ;  /* 0x0000004495957223 */ /* 0x000fe20000010043 */
[----:B------:R-:W-:Y:S01]  /*3360*/  LOP3.LUT P5, RZ, R146, 0xff0000, RZ, 0xc0, !PT ;  /* 0x00ff000092ff7812 */ /* 0x000fe200078ac0ff */
[----:B------:R-:W-:Y:S01]  /*3370*/  FADD.FTZ R157, R204, -R157 ;  /* 0x8000009dcc9d7221 */ /* 0x000fe20000010000 */
[----:B------:R-:W-:Y:S01]  /*3380*/  LOP3.LUT P0, RZ, R146, 0xff, RZ, 0xc0, !PT ;  /* 0x000000ff92ff7812 */ /* 0x000fe2000780c0ff */
[----:B------:R-:W-:Y:S01]  /*3390*/  FADD.FTZ R155, R136, -R155 ;  /* 0x8000009b889b7221 */ /* 0x000fe20000010000 */
[----:B------:R-:W-:Y:S01]  /*33a0*/  LOP3.LUT P6, RZ, R146, 0xff000000, RZ, 0xc0, !PT ;  /* 0xff00000092ff7812 */ /* 0x000fe200078cc0ff */
[----:B------:R-:W-:Y:S01]  /*33b0*/  @P2 IMAD.MOV.U32 R146, RZ, RZ, R123 ;  /* 0x000000ffff922224 */ /* 0x000fe200078e007b */
[----:B------:R-:W-:Y:S01]  /*33c0*/  F2F.BF16.F32 R204, R208 ;  /* 0x000000d000cc7304 */ /* 0x000fe20000202000 */
[----:B------:R-:W-:-:S02]  /*33d0*/  @P2 IMAD.MOV.U32 R136, RZ, RZ, R122 ;  /* 0x000000ffff882224 */ /* 0x000fc400078e007a */
[-CC-:B------:R-:W-:Y:S01]  /*33e0*/  FFMA.FTZ R135, R135, R68.reuse, R67.reuse ;  /* 0x0000004487877223 */ /* 0x180fe20000010043 */
[----:B------:R-:W-:Y:S01]  /*33f0*/  @P2 PRMT R146, RZ, 0x5410, R146 ;  /* 0x00005410ff922816 */ /* 0x000fe20000000092 */
[-CC-:B------:R-:W-:Y:S01]  /*3400*/  FFMA.FTZ R206, R206, R68.reuse, R67.reuse ;  /* 0x00000044cece7223 */ /* 0x180fe20000010043 */
[----:B------:R-:W-:Y:S01]  /*3410*/  @P2 PRMT R136, RZ, 0x5410, R136 ;  /* 0x00005410ff882816 */ /* 0x000fe20000000088 */
[----:B------:R-:W-:Y:S01]  /*3420*/  FFMA.FTZ R137, R137, R68, R67 ;  /* 0x0000004489897223 */ /* 0x000fe20000010043 */
[----:B------:R-:W-:Y:S01]  /*3430*/  F2F.BF16.F32 R208, R148 ;  /* 0x0000009400d07304 */ /* 0x000fe20000202000 */
[----:B------:R-:W-:Y:S02]  /*3440*/  FADD.FTZ R149, R156, -R149 ;  /* 0x800000959c957221 */ /* 0x000fe40000010000 */
[----:B------:R-:W-:Y:S02]  /*3450*/  FMUL.FTZ R175, R174, R157 ;  /* 0x0000009daeaf7220 */ /* 0x000fe40000410000 */
[----:B------:R-:W-:-:S02]  /*3460*/  FADD.FTZ R135, R138, -R135 ;  /* 0x800000878a877221 */ /* 0x000fc40000010000 */
[----:B------:R-:W-:Y:S01]  /*3470*/  FADD.FTZ R213, R153, -R206 ;  /* 0x800000ce99d57221 */ /* 0x000fe20000010000 */
[----:B------:R-:W-:Y:S01]  /*3480*/  F2F.BF16.F32 R203, R203 ;  /* 0x000000cb00cb7304 */ /* 0x000fe20000202000 */
[-CC-:B------:R-:W-:Y:S02]  /*3490*/  FFMA.FTZ R142, R142, R68.reuse, R67.reuse ;  /* 0x000000448e8e7223 */ /* 0x180fe40000010043 */
[-CC-:B------:R-:W-:Y:S02]  /*34a0*/  FFMA.FTZ R200, R200, R68.reuse, R67.reuse ;  /* 0x00000044c8c87223 */ /* 0x180fe40000010043 */
[-CC-:B------:R-:W-:Y:S02]  /*34b0*/  FFMA.FTZ R145, R145, R68.reuse, R67.reuse ;  /* 0x0000004491917223 */ /* 0x180fe40000010043 */
[----:B------:R-:W-:Y:S01]  /*34c0*/  FFMA.FTZ R141, R141, R68, R67 ;  /* 0x000000448d8d7223 */ /* 0x000fe20000010043 */
[----:B------:R4:W-:Y:S01]  /*34d0*/  F2F.BF16.F32 R206, R150 ;  /* 0x0000009600ce7304 */ /* 0x0009e20000202000 */
[----:B------:R-:W-:-:S02]  /*34e0*/  FADD.FTZ R137, R140, -R137 ;  /* 0x800000898c897221 */ /* 0x000fc40000010000 */
[----:B------:R-:W-:Y:S02]  /*34f0*/  @P2 IMAD.MOV.U32 R138, RZ, RZ, R121 ;  /* 0x000000ffff8a2224 */ /* 0x000fe400078e0079 */
[C---:B------:R-:W-:Y:S02]  /*3500*/  FMUL.FTZ R153, R174.reuse, R149 ;  /* 0x00000095ae997220 */ /* 0x040fe40000410000 */
[----:B------:R-:W-:Y:S01]  /*3510*/  FFMA.FTZ R67, R147, R68, R67 ;  /* 0x0000004493437223 */ /* 0x000fe20000010043 */
[----:B------:R-:W-:Y:S01]  /*3520*/  F2F.BF16.F32 R201, R201 ;  /* 0x000000c900c97304 */ /* 0x000fe20000202000 */
[----:B------:R-:W-:Y:S01]  /*3530*/  @P2 FADD.FTZ R175, R175, R146 ;  /* 0x00000092afaf2221 */ /* 0x000fe20000010000 */
[----:B------:R-:W-:Y:S01]  /*3540*/  @P2 SHF.R.U32.HI R146, RZ, 0x10, R123 ;  /* 0x00000010ff922819 */ /* 0x000fe2000001167b */
[----:B----4-:R-:W-:Y:S01]  /*3550*/  FMUL.FTZ R150, R174, R137 ;  /* 0x00000089ae967220 */ /* 0x010fe20000410000 */
[----:B------:R-:W-:Y:S01]  /*3560*/  @P2 PRMT R137, RZ, 0x5410, R138 ;  /* 0x00005410ff892816 */ /* 0x000fe2000000008a */
[----:B------:R-:W-:Y:S01]  /*3570*/  @P2 FADD.FTZ R153, R153, R136 ;  /* 0x0000008899992221 */ /* 0x000fe20000010000 */
[----:B------:R-:W-:Y:S01]  /*3580*/  @P2 PRMT R149, RZ, 0x5410, R146 ;  /* 0x00005410ff952816 */ /* 0x000fe20000000092 */
[----:B------:R-:W-:Y:S01]  /*3590*/  FADD.FTZ R219, R134, -R67 ;  /* 0x8000004386db7221 */ /* 0x000fe20000010000 */
[----:B------:R-:W-:Y:S01]  /*35a0*/  @P2 SHF.R.U64 R136, R120, 0x10, R121 ;  /* 0x0000001078882819 */ /* 0x000fe20000001279 */
[----:B------:R-:W-:Y:S01]  /*35b0*/  @P2 IMAD.MOV.U32 R67, RZ, RZ, R120 ;  /* 0x000000ffff432224 */ /* 0x000fe200078e0078 */
[----:B------:R4:W0:Y:S01]  /*35c0*/  F2F.BF16.F32 R68, R151 ;  /* 0x0000009700447304 */ /* 0x0008220000202000 */
[----:B------:R-:W-:Y:S01]  /*35d0*/  FMUL.FTZ R154, R174, R213 ;  /* 0x000000d5ae9a7220 */ /* 0x000fe20000410000 */
[----:B------:R-:W-:Y:S01]  /*35e0*/  @P2 PRMT R136, RZ, 0x5410, R136 ;  /* 0x00005410ff882816 */ /* 0x000fe20000000088 */
[----:B------:R-:W-:Y:S01]  /*35f0*/  FMUL.FTZ R156, R153, c[0x0][0x1e8] ;  /* 0x00007a00999c7a20 */ /* 0x000fe20000410000 */
[----:B------:R-:W-:Y:S01]  /*3600*/  @P2 PRMT R134, RZ, 0x5410, R67 ;  /* 0x00005410ff862816 */ /* 0x000fe20000000043 */
[----:B------:R-:W-:Y:S01]  /*3610*/  @P2 FADD.FTZ R150, R150, R137 ;  /* 0x0000008996962221 */ /* 0x000fe20000010000 */
[----:B------:R-:W-:Y:S01]  /*3620*/  @P2 SHF.R.U32.HI R138, RZ, 0x10, R121 ;  /* 0x00000010ff8a2819 */ /* 0x000fe20000011679 */
[----:B------:R-:W-:Y:S01]  /*3630*/  @P2 FADD.FTZ R154, R154, R149 ;  /* 0x000000959a9a2221 */ /* 0x000fe20000010000 */
[----:B------:R-:W-:Y:S01]  /*3640*/  FSEL R146, R156, RZ, P0 ;  /* 0x000000ff9c927208 */ /* 0x000fe20000000000 */
[----:B----4-:R-:W-:Y:S01]  /*3650*/  FMUL.FTZ R151, R174, R135 ;  /* 0x00000087ae977220 */ /* 0x010fe20000410000 */
[----:B------:R-:W-:Y:S01]  /*3660*/  LOP3.LUT P0, RZ, R144, 0xff0000, RZ, 0xc0, !PT ;  /* 0x00ff000090ff7812 */ /* 0x000fe2000780c0ff */
[----:B------:R-:W-:Y:S01]  /*3670*/  FMUL.FTZ R149, R174, R155 ;  /* 0x0000009bae957220 */ /* 0x000fe20000410000 */
[----:B------:R-:W-:Y:S01]  /*3680*/  @P2 SHF.R.U64 R67, R118, 0x10, R119 ;  /* 0x0000001076432819 */ /* 0x000fe20000001277 */
[----:B------:R-:W-:Y:S01]  /*3690*/  FADD.FTZ R139, R139, -R142 ;  /* 0x8000008e8b8b7221 */ /* 0x000fe20000010000 */
[----:B------:R4:W-:Y:S01]  /*36a0*/  F2F.BF16.F32 R135, R146 ;  /* 0x0000009200877304 */ /* 0x0009e20000202000 */
[----:B------:R-:W-:Y:S01]  /*36b0*/  FADD.FTZ R147, R198, -R141 ;  /* 0x8000008dc6937221 */ /* 0x000fe20000010000 */
[----:B------:R-:W-:Y:S01]  /*36c0*/  @P2 PRMT R67, RZ, 0x5410, R67 ;  /* 0x00005410ff432816 */ /* 0x000fe20000000043 */
[----:B------:R-:W-:-:S02]  /*36d0*/  FMUL.FTZ R140, R150, c[0x0][0x1e8] ;  /* 0x00007a00968c7a20 */ /* 0x000fc40000410000 */
[----:B------:R-:W-:Y:S02]  /*36e0*/  @P2 IMAD.MOV.U32 R141, RZ, RZ, R119 ;  /* 0x000000ffff8d2224 */ /* 0x000fe400078e0077 */
[----:B------:R-:W-:Y:S01]  /*36f0*/  FMUL.FTZ R155, R175, c[0x0][0x1e8] ;  /* 0x00007a00af9b7a20 */ /* 0x000fe20000410000 */
[----:B------:R-:W-:Y:S01]  /*3700*/  FSEL R217, R140, RZ, P0 ;  /* 0x000000ff8cd97208 */ /* 0x000fe20000000000 */
[----:B------:R-:W-:Y:S01]  /*3710*/  @P2 FADD.FTZ R151, R151, R134 ;  /* 0x0000008697972221 */ /* 0x000fe20000010000 */
[----:B------:R-:W-:Y:S01]  /*3720*/  @P2 PRMT R134, RZ, 0x5410, R138 ;  /* 0x00005410ff862816 */ /* 0x000fe2000000008a */
[----:B------:R-:W-:Y:S01]  /*3730*/  @P2 FADD.FTZ R149, R149, R136 ;  /* 0x0000008895952221 */ /* 0x000fe20000010000 */
[----:B------:R-:W-:Y:S01]  /*3740*/  @P2 PRMT R142, RZ, 0x5410, R141 ;  /* 0x00005410ff8e2816 */ /* 0x000fe2000000008d */
[----:B------:R-:W-:Y:S01]  /*3750*/  FADD.FTZ R145, R202, -R145 ;  /* 0x80000091ca917221 */ /* 0x000fe20000010000 */
[----:B------:R-:W-:Y:S01]  /*3760*/  ISETP.NE.U32.AND P0, PT, RZ, c[0x0][0x258], PT ;  /* 0x00009600ff007a0c */ /* 0x000fe20003f05070 */
[----:B------:R-:W-:Y:S01]  /*3770*/  FMUL.FTZ R137, R174, R139 ;  /* 0x0000008bae897220 */ /* 0x000fe20000410000 */
[----:B------:R-:W-:Y:S01]  /*3780*/  FSEL R213, R155, RZ, P5 ;  /* 0x000000ff9bd57208 */ /* 0x000fe20002800000 */
[----:B------:R-:W-:Y:S01]  /*3790*/  FMUL.FTZ R136, R149, c[0x0][0x1e8] ;  /* 0x00007a0095887a20 */ /* 0x000fe20000410000 */
[----:B------:R-:W-:Y:S01]  /*37a0*/  LOP3.LUT P5, RZ, R144, 0xff00, RZ, 0xc0, !PT ;  /* 0x0000ff0090ff7812 */ /* 0x000fe200078ac0ff */
[----:B------:R-:W-:Y:S01]  /*37b0*/  FMUL.FTZ R139, R174, R145 ;  /* 0x00000091ae8b7220 */ /* 0x000fe20000410000 */
[----:B------:R-:W-:Y:S01]  /*37c0*/  ISETP.NE.AND.EX P0, PT, RZ, c[0x0][0x25c], PT, P0 ;  /* 0x00009700ff007a0c */ /* 0x000fe20003f05300 */
[----:B------:R-:W-:Y:S01]  /*37d0*/  FADD.FTZ R143, R143, -R200 ;  /* 0x800000c88f8f7221 */ /* 0x000fe20000010000 */
[----:B------:R-:W-:Y:S01]  /*37e0*/  @P2 SHF.R.U32.HI R202, RZ, 0x10, R119 ;  /* 0x00000010ffca2819 */ /* 0x000fe20000011677 */
[----:B------:R-:W-:Y:S01]  /*37f0*/  @P2 FADD.FTZ R137, R137, R134 ;  /* 0x0000008689892221 */ /* 0x000fe20000010000 */
[----:B------:R-:W-:Y:S01]  /*3800*/  FSEL R212, R136, RZ, P5 ;  /* 0x000000ff88d47208 */ /* 0x000fe20002800000 */
[----:B------:R-:W-:Y:S01]  /*3810*/  FMUL.FTZ R157, R154, c[0x0][0x1e8] ;  /* 0x00007a009a9d7a20 */ /* 0x000fe20000410000 */
[----:B------:R-:W-:Y:S01]  /*3820*/  LOP3.LUT P5, RZ, R144, 0xff000000, RZ, 0xc0, !PT ;  /* 0xff00000090ff7812 */ /* 0x000fe200078ac0ff */
[----:B------:R-:W-:Y:S01]  /*3830*/  @P2 FADD.FTZ R139, R139, R142 ;  /* 0x0000008e8b8b2221 */ /* 0x000fe20000010000 */
[----:B------:R-:W-:Y:S01]  /*3840*/  F2F.BF16.F32 R198, R212 ;  /* 0x000000d400c67304 */ /* 0x000fe20000202000 */
[----:B------:R-:W-:Y:S01]  /*3850*/  FMUL.FTZ R138, R174, R143 ;  /* 0x0000008fae8a7220 */ /* 0x000fe20000410000 */
[----:B------:R-:W-:Y:S01]  /*3860*/  FSEL R210, R157, RZ, P6 ;  /* 0x000000ff9dd27208 */ /* 0x000fe20003000000 */
[----:B------:R-:W-:Y:S01]  /*3870*/  FMUL.FTZ R142, R137, c[0x0][0x1e8] ;  /* 0x00007a00898e7a20 */ /* 0x000fe20000410000 */
[----:B------:R-:W-:Y:S01]  /*3880*/  LOP3.LUT P6, RZ, R144, 0xff, RZ, 0xc0, !PT ;  /* 0x000000ff90ff7812 */ /* 0x000fe200078cc0ff */
[C---:B------:R-:W-:Y:S01]  /*3890*/  FMUL.FTZ R145, R174.reuse, R219 ;  /* 0x000000dbae917220 */ /* 0x040fe20000410000 */
[----:B------:R-:W-:Y:S01]  /*38a0*/  @P0 F2FP.BF16.PACK_AB R60, RZ, R60 ;  /* 0x0000003cff3c023e */ /* 0x000fe200000010ff */
[----:B----4-:R-:W-:Y:S01]  /*38b0*/  FMUL.FTZ R146, R174, R147 ;  /* 0x00000093ae927220 */ /* 0x010fe20000410000 */
[----:B------:R-:W-:Y:S01]  /*38c0*/  @P2 PRMT R174, RZ, 0x5410, R202 ;  /* 0x00005410ffae2816 */ /* 0x000fe200000000ca */
[----:B------:R-:W-:Y:S01]  /*38d0*/  @P2 FADD.FTZ R138, R138, R67 ;  /* 0x000000438a8a2221 */ /* 0x000fe20000010000 */
[----:B------:R-:W-:Y:S01]  /*38e0*/  FSEL R67, R142, RZ, P5 ;  /* 0x000000ff8e437208 */ /* 0x000fe20002800000 */
[----:B------:R-:W-:Y:S01]  /*38f0*/  FMUL.FTZ R141, R151, c[0x0][0x1e8] ;  /* 0x00007a00978d7a20 */ /* 0x000fe20000410000 */
[----:B------:R-:W-:Y:S01]  /*3900*/  LOP3.LUT P5, RZ, R189, 0xff0000, RZ, 0xc0, !PT ;  /* 0x00ff0000bdff7812 */ /* 0x000fe200078ac0ff */
[----:B------:R-:W-:Y:S01]  /*3910*/  @P2 IMAD.MOV.U32 R147, RZ, RZ, R118 ;  /* 0x000000ffff932224 */ /* 0x000fe200078e0076 */
[----:B------:R-:W-:Y:S01]  /*3920*/  @P0 PRMT R46, R60, 0x7610, R46 ;  /* 0x000076103c2e0816 */ /* 0x000fe2000000002e */
[----:B------:R-:W-:Y:S01]  /*3930*/  @P2 FADD.FTZ R145, R145, R174 ;  /* 0x000000ae91912221 */ /* 0x000fe20000010000 */
[----:B------:R-:W-:Y:S01]  /*3940*/  FSEL R215, R141, RZ, P6 ;  /* 0x000000ff8dd77208 */ /* 0x000fe20003000000 */
[----:B------:R-:W-:Y:S01]  /*3950*/  FMUL.FTZ R143, R138, c[0x0][0x1e8] ;  /* 0x00007a008a8f7a20 */ /* 0x000fe20000410000 */
[----:B------:R4:W-:Y:S01]  /*3960*/  F2F.BF16.F32 R174, R67 ;  /* 0x0000004300ae7304 */ /* 0x0009e20000202000 */
[----:B------:R-:W-:Y:S01]  /*3970*/  FMUL.FTZ R144, R139, c[0x0][0x1e8] ;  /* 0x00007a008b907a20 */ /* 0x000fe20000410000 */
[----:B------:R-:W-:Y:S01]  /*3980*/  LOP3.LUT P6, RZ, R189, 0xff00, RZ, 0xc0, !PT ;  /* 0x0000ff00bdff7812 */ /* 0x000fe200078cc0ff */
[----:B0-----:R-:W-:Y:S01]  /*3990*/  IMAD.WIDE.U32 R60, R72, 0x10000, RZ ;  /* 0x00010000483c7825 */ /* 0x001fe200078e00ff */
[----:B------:R-:W-:-:S02]  /*39a0*/  @P0 F2FP.BF16.PACK_AB R64, RZ, R64 ;  /* 0x00000040ff40023e */ /* 0x000fc400000010ff */
[----:B------:R-:W-:Y:S01]  /*39b0*/  FSEL R148, R143, RZ, P6 ;  /* 0x000000ff8f947208 */ /* 0x000fe20003000000 */
[----:B-1----:R-:W-:Y:S01]  /*39c0*/  IMAD.U32 R62, R74, 0x10000, RZ ;  /* 0x000100004a3e7824 */ /* 0x002fe200078e00ff */
[----:B------:R-:W-:Y:S01]  /*39d0*/  FSEL R200, R144, RZ, P5 ;  /* 0x000000ff90c87208 */ /* 0x000fe20002800000 */
[----:B------:R-:W0:Y:S01]  /*39e0*/  F2F.BF16.F32 R134, R210 ;  /* 0x000000d200867304 */ /* 0x000e220000202000 */
[----:B----4-:R-:W-:Y:S01]  /*39f0*/  @P2 PRMT R67, RZ, 0x5410, R147 ;  /* 0x00005410ff432816 */ /* 0x010fe20000000093 */
[----:B------:R-:W-:Y:S01]  /*3a00*/  FMUL.FTZ R147, R145, c[0x0][0x1e8] ;  /* 0x00007a0091937a20 */ /* 0x000fe20000410000 */
[----:B------:R-:W-:Y:S01]  /*3a10*/  LOP3.LUT P5, RZ, R189, 0xff000000, RZ, 0xc0, !PT ;  /* 0xff000000bdff7812 */ /* 0x000fe200078ac0ff */
[----:B--2---:R-:W-:Y:S01]  /*3a20*/  IMAD.U32 R205, R205, 0x10000, RZ ;  /* 0x00010000cdcd7824 */ /* 0x004fe200078e00ff */
[----:B------:R-:W-:Y:S01]  /*3a30*/  LOP3.LUT P6, RZ, R189, 0xff, RZ, 0xc0, !PT ;  /* 0x000000ffbdff7812 */ /* 0x000fe200078cc0ff */
[----:B------:R-:W-:Y:S01]  /*3a40*/  @P2 FADD.FTZ R146, R146, R67 ;  /* 0x0000004392922221 */ /* 0x000fe20000010000 */
[----:B------:R-:W-:Y:S01]  /*3a50*/  FSEL R74, R147, RZ, P5 ;  /* 0x000000ff934a7208 */ /* 0x000fe20002800000 */
[----:B------:R1:W-:Y:S01]  /*3a60*/  F2F.BF16.F32 R189, R148 ;  /* 0x0000009400bd7304 */ /* 0x0003e20000202000 */
[----:B------:R-:W-:Y:S01]  /*3a70*/  LOP3.LUT R61, R61, R62, R71, 0xfe, !PT ;  /* 0x0000003e3d3d7212 */ /* 0x000fe200078efe47 */
[----:B------:R-:W-:Y:S01]  /*3a80*/  IMAD.WIDE.U32 R62, R70, 0x10000, RZ ;  /* 0x00010000463e7825 */ /* 0x000fe200078e00ff */
[----:B---3--:R-:W-:-:S02]  /*3a90*/  LOP3.LUT R60, R60, R69, RZ, 0xfc, !PT ;  /* 0x000000453c3c7212 */ /* 0x008fc400078efcff */
[----:B------:R-:W-:Y:S01]  /*3aa0*/  @P0 F2FP.BF16.PACK_AB R66, RZ, R66 ;  /* 0x00000042ff42023e */ /* 0x000fe200000010ff */
[----:B------:R-:W-:Y:S01]  /*3ab0*/  IMAD.WIDE.U32 R68, R68, 0x10000, RZ ;  /* 0x0001000044447825 */ /* 0x000fe200078e00ff */
[----:B------:R-:W-:Y:S01]  /*3ac0*/  LOP3.LUT R62, R62, R199, RZ, 0xfc, !PT ;  /* 0x000000c73e3e7212 */ /* 0x000fe200078efcff */
[----:B------:R-:W2:Y:S01]  /*3ad0*/  F2F.BF16.F32 R213, R213 ;  /* 0x000000d500d57304 */ /* 0x000ea20000202000 */
[----:B------:R-:W-:Y:S01]  /*3ae0*/  LOP3.LUT R63, R63, R205, R73, 0xfe, !PT ;  /* 0x000000cd3f3f7212 */ /* 0x000fe200078efe49 */
[----:B-1----:R-:W-:Y:S01]  /*3af0*/  FMUL.FTZ R148, R146, c[0x0][0x1e8] ;  /* 0x00007a0092947a20 */ /* 0x002fe20000410000 */
[----:B------:R-:W-:Y:S01]  /*3b00*/  @P0 PRMT R45, R64, 0x7610, R45 ;  /* 0x00007610402d0816 */ /* 0x000fe2000000002d */
[----:B0-----:R-:W-:Y:S01]  /*3b10*/  IMAD.U32 R134, R134, 0x10000, RZ ;  /* 0x0001000086867824 */ /* 0x001fe200078e00ff */
[----:B------:R-:W-:Y:S01]  /*3b20*/  @P0 PRMT R2, R66, 0x7610, R2 ;  /* 0x0000761042020816 */ /* 0x000fe20000000002 */
[----:B------:R-:W-:Y:S01]  /*3b30*/  IMAD.WIDE.U32 R70, R198, 0x10000, RZ ;  /* 0x00010000c6467825 */ /* 0x000fe200078e00ff */
[----:B------:R-:W-:Y:S01]  /*3b40*/  FSEL R72, R148, RZ, P6 ;  /* 0x000000ff94487208 */ /* 0x000fe20003000000 */
[----:B------:R-:W0:Y:S01]  /*3b50*/  F2F.BF16.F32 R217, R217 ;  /* 0x000000d900d97304 */ /* 0x000e220000202000 */
[----:B------:R-:W-:Y:S01]  /*3b60*/  LOP3.LUT R68, R68, R135, RZ, 0xfc, !PT ;  /* 0x0000008744447212 */ /* 0x000fe200078efcff */
[----:B------:R-:W-:Y:S01]  /*3b70*/  IMAD.WIDE.U32 R64, R207, 0x10000, RZ ;  /* 0x00010000cf407825 */ /* 0x000fe200078e00ff */
[----:B------:R-:W-:-:S03]  /*3b80*/  @P0 F2FP.BF16.PACK_AB R198, RZ, R133 ;  /* 0x00000085ffc6023e */ /* 0x000fc600000010ff */
[----:B------:R-:W-:Y:S01]  /*3b90*/  IMAD.U32 R204, R204, 0x10000, RZ ;  /* 0x00010000cccc7824 */ /* 0x000fe200078e00ff */
[----:B------:R-:W-:Y:S01]  /*3ba0*/  LOP3.LUT R64, R64, R201, RZ, 0xfc, !PT ;  /* 0x000000c940407212 */ /* 0x000fe200078efcff */
[----:B------:R1:W-:Y:S01]  /*3bb0*/  F2F.BF16.F32 R202, R74 ;  /* 0x0000004a00ca7304 */ /* 0x0003e20000202000 */
[----:B------:R-:W-:Y:S01]  /*3bc0*/  IMAD.WIDE.U32 R66, R206, 0x10000, RZ ;  /* 0x00010000ce427825 */ /* 0x000fe200078e00ff */
[----:B--2---:R-:W-:Y:S02]  /*3bd0*/  LOP3.LUT R69, R69, R134, R213, 0xfe, !PT ;  /* 0x0000008645457212 */ /* 0x004fe400078efed5 */
[----:B------:R-:W-:Y:S01]  /*3be0*/  @P0 F2FP.BF16.PACK_AB R134, RZ, R75 ;  /* 0x0000004bff86023e */ /* 0x000fe200000010ff */
[----:B------:R-:W-:Y:S01]  /*3bf0*/  IMAD.U32 R208, R208, 0x10000, RZ ;  /* 0x00010000d0d07824 */ /* 0x000fe200078e00ff */
[----:B------:R-:W-:Y:S02]  /*3c00*/  LOP3.LUT R65, R65, R204, R203, 0xfe, !PT ;  /* 0x000000cc41417212 */ /* 0x000fe400078efecb */
[----:B------:R-:W2:Y:S01]  /*3c10*/  F2F.BF16.F32 R211, R211 ;  /* 0x000000d300d37304 */ /* 0x000ea20000202000 */
[----:B-1----:R-:W-:Y:S01]  /*3c20*/  IMAD.U32 R74, R174, 0x10000, RZ ;  /* 0x00010000ae4a7824 */ /* 0x002fe200078e00ff */
[----:B------:R-:W-:-:S02]  /*3c30*/  @P0 F2FP.BF16.PACK_AB R174, RZ, R132 ;  /* 0x00000084ffae023e */ /* 0x000fc400000010ff */
[----:B------:R-:W-:Y:S02]  /*3c40*/  @P0 PRMT R47, R134, 0x7610, R47 ;  /* 0x00007610862f0816 */ /* 0x000fe4000000002f */
[----:B0-----:R-:W-:Y:S02]  /*3c50*/  LOP3.LUT R71, R71, R74, R217, 0xfe, !PT ;  /* 0x0000004a47477212 */ /* 0x001fe400078efed9 */
[----:B------:R-:W0:Y:S01]  /*3c60*/  F2F.BF16.F32 R209, R209 ;  /* 0x000000d100d17304 */ /* 0x000e220000202000 */
[----:B------:R-:W-:-:S04]  /*3c70*/  IADD3 R74, P2, R92, c[0x0][0x248], RZ ;  /* 0x000092005c4a7a10 */ /* 0x000fc80007f5e0ff */
[----:B------:R-:W-:-:S03]  /*3c80*/  IADD3.X R75, R93, c[0x0][0x24c], RZ, P2, !PT ;  /* 0x000093005d4b7a10 */ /* 0x000fc600017fe4ff */
[----:B------:R-:W1:Y:S01]  /*3c90*/  F2F.BF16.F32 R215, R215 ;  /* 0x000000d700d77304 */ /* 0x000e620000202000 */
[----:B--2---:R-:W-:-:S07]  /*3ca0*/  LOP3.LUT R67, R67, R208, R211, 0xfe, !PT ;  /* 0x000000d043437212 */ /* 0x004fce00078efed3 */
[----:B------:R-:W-:Y:S01]  /*3cb0*/  F2F.BF16.F32 R200, R200 ;  /* 0x000000c800c87304 */ /* 0x000fe20000202000 */
[----:B0-----:R-:W-:-:S07]  /*3cc0*/  LOP3.LUT R66, R66, R209, RZ, 0xfc, !PT ;  /* 0x000000d142427212 */ /* 0x001fce00078efcff */
[----:B------:R0:W2:Y:S01]  /*3cd0*/  F2F.BF16.F32 R199, R72 ;  /* 0x0000004800c77304 */ /* 0x0000a20000202000 */
[----:B-1----:R-:W-:Y:S01]  /*3ce0*/  LOP3.LUT R70, R70, R215, RZ, 0xfc, !PT ;  /* 0x000000d746467212 */ /* 0x002fe200078efcff */
[----:B0-----:R-:W-:-:S04]  /*3cf0*/  IMAD.WIDE.U32 R72, R189, 0x10000, RZ ;  /* 0x00010000bd487825 */ /* 0x001fc800078e00ff */
[----:B------:R-:W-:Y:S01]  /*3d00*/  IMAD.U32 R189, R202, 0x10000, RZ ;  /* 0x00010000cabd7824 */ /* 0x000fe200078e00ff */
[----:B--2---:R-:W-:-:S04]  /*3d10*/  LOP3.LUT R72, R72, R199, RZ, 0xfc, !PT ;  /* 0x000000c748487212 */ /* 0x004fc800078efcff */
[----:B------:R-:W-:Y:S01]  /*3d20*/  LOP3.LUT R73, R73, R189, R200, 0xfe, !PT ;  /* 0x000000bd49497212 */ /* 0x000fe200078efec8 */
        /* <DEDUP_REMOVED lines=9> */
.L_x_357:
[----:B------:R1:W-:Y:S01]  /*3dc0*/  STG.E.64 [R74.64], R60 ;  /* 0x0000003c4a007986 */ /* 0x0003e2000c101b04 */
        /* <DEDUP_REMOVED lines=11> */
.L_x_358:
[C---:B------:R-:W-:Y:S02]  /*3e80*/  @P1 LOP3.LUT P6, RZ, R107.reuse, 0xff00, RZ, 0xc0, !PT ;  /* 0x0000ff006bff1812 */ /* 0x040fe400078cc0ff */
[C---:B------:R-:W-:Y:S02]  /*3e90*/  @P1 LOP3.LUT P5, RZ, R107.reuse, 0xff0000, RZ, 0xc0, !PT ;  /* 0x00ff00006bff1812 */ /* 0x040fe400078ac0ff */
        /* <DEDUP_REMOVED lines=11> */
[----:B-1----:R-:W-:Y:S02]  /*3f50*/  IADD3 R74, P2, R94, c[0x0][0x248], RZ ;  /* 0x000092005e4a7a10 */ /* 0x002fe40007f5e0ff */
        /* <DEDUP_REMOVED lines=11> */
[----:B------:R-:W-:Y:S02]  /*4010*/  LOP3.LUT R60, R45, 0xffff, RZ, 0xc0, !PT ;  /* 0x0000ffff2d3c7812 */ /* 0x000fe400078ec0ff */
[----:B------:R-:W-:-:S02]  /*4020*/  IADD3 R92, P2, R94, c[0x0][0x258], RZ ;  /* 0x000096005e5c7a10 */ /* 0x000fc40007f5e0ff */
[----:B0-----:R-:W-:Y:S01]  /*4030*/  PRMT R133, R2, 0x5410, R47 ;  /* 0x0000541002857816 */ /* 0x001fe2000000002f */
[----:B------:R-:W-:Y:S01]  /*4040*/  IMAD.WIDE.U32 R60, R60, 0x10000, RZ ;  /* 0x000100003c3c7825 */ /* 0x000fe200078e00ff */
[----:B------:R-:W-:-:S04]  /*4050*/  IADD3.X R93, R95, c[0x0][0x25c], RZ, P2, !PT ;  /* 0x000097005f5d7a10 */ /* 0x000fc800017fe4ff */
[----:B------:R-:W-:Y:S02]  /*4060*/  LOP3.LUT R61, R133, R61, RZ, 0xfc, !PT ;  /* 0x0000003d853d7212 */ /* 0x000fe400078efcff */
[----:B------:R-:W-:-:S05]  /*4070*/  LOP3.LUT R60, R60, 0xffff, R46, 0xf8, !PT ;  /* 0x0000ffff3c3c7812 */ /* 0x000fca00078ef82e */
[----:B------:R0:W-:Y:S02]  /*4080*/  STG.E.64 [R92.64], R60 ;  /* 0x0000003c5c007986 */ /* 0x0001e4000c101b04 */
.L_x_359:
[----:B------:R1:W-:Y:S01]  /*4090*/  STG.E.64 [R74.64], R62 ;  /* 0x0000003e4a007986 */ /* 0x0003e2000c101b04 */
[----:B------:R-:W-:Y:S02]  /*40a0*/  @P0 PRMT R45, R191, 0x7610, R45 ;  /* 0x00007610bf2d0816 */ /* 0x000fe4000000002d */
[----:B------:R-:W-:Y:S01]  /*40b0*/  @P0 PRMT R2, R193, 0x7610, R2 ;  /* 0x00007610c1020816 */ /* 0x000fe20000000002 */
[----:B------:R-:W-:Y:S05]  /*40c0*/  @!P1 BRA `(.L_x_360) ;  /* 0x0000008000009947 */ /* 0x000fea0003800000 */
[----:B0-----:R-:W-:Y:S02]  /*40d0*/  LOP3.LUT R60, R42, 0xffff, RZ, 0xc0, !PT ;  /* 0x0000ffff2a3c7812 */ /* 0x001fe400078ec0ff */
[----:B------:R-:W-:Y:S02]  /*40e0*/  IADD3 R94, P2, R94, c[0x0][0x250], RZ ;  /* 0x000094005e5e7a10 */ /* 0x000fe40007f5e0ff */
[----:B-1----:R-:W-:Y:S01]  /*40f0*/  PRMT R63, R164, 0x5410, R29 ;  /* 0x00005410a43f7816 */ /* 0x002fe2000000001d */
[----:B------:R-:W-:Y:S01]  /*4100*/  IMAD.WIDE.U32 R60, R60, 0x10000, RZ ;  /* 0x000100003c3c7825 */ /* 0x000fe200078e00ff */
[----:B------:R-:W-:-:S04]  /*4110*/  IADD3.X R95, R95, c[0x0][0x254], RZ, P2, !PT ;  /* 0x000095005f5f7a10 */ /* 0x000fc800017fe4ff */
[----:B------:R-:W-:Y:S02]  /*4120*/  LOP3.LUT R61, R63, R61, RZ, 0xfc, !PT ;  /* 0x0000003d3f3d7212 */ /* 0x000fe400078efcff */
[----:B------:R-:W-:-:S05]  /*4130*/  LOP3.LUT R60, R60, 0xffff, R44, 0xf8, !PT ;  /* 0x0000ffff3c3c7812 */ /* 0x000fca00078ef82c */
[----:B------:R0:W-:Y:S02]  /*4140*/  STG.E.64 [R94.64], R60 ;  /* 0x0000003c5e007986 */ /* 0x0001e4000c101b04 */
.L_x_360:
        /* <DEDUP_REMOVED lines=13> */
[----:B0-----:R-:W-:Y:S02]  /*4220*/  IADD3 R60, P2, R96, c[0x0][0x248], RZ ;  /* 0x00009200603c7a10 */ /* 0x001fe40007f5e0ff */
        /* <DEDUP_REMOVED lines=19> */
.L_x_361:
[----:B------:R2:W-:Y:S01]  /*4360*/  STG.E.64 [R60.64], R64 ;  /* 0x000000403c007986 */ /* 0x0005e2000c101b04 */
[----:B------:R-:W-:Y:S02]  /*4370*/  @P0 PRMT R45, R182, 0x7610, R45 ;  /* 0x00007610b62d0816 */ /* 0x000fe4000000002d */
[----:B------:R-:W-:Y:S01]  /*4380*/  @P0 PRMT R2, R184, 0x7610, R2 ;  /* 0x00007610b8020816 */ /* 0x000fe20000000002 */
[----:B------:R-:W-:Y:S05]  /*4390*/  @!P1 BRA `(.L_x_362) ;  /* 0x0000008000009947 */ /* 0x000fea0003800000 */
[----:B--2---:R-:W-:Y:S02]  /*43a0*/  LOP3.LUT R60, R42, 0xffff, RZ, 0xc0, !PT ;  /* 0x0000ffff2a3c7812 */ /* 0x004fe400078ec0ff */
[----:B------:R-:W-:Y:S02]  /*43b0*/  IADD3 R96, P2, R96, c[0x0][0x250], RZ ;  /* 0x0000940060607a10 */ /* 0x000fe40007f5e0ff */
[----:B01----:R-:W-:Y:S01]  /*43c0*/  PRMT R63, R164, 0x5410, R29 ;  /* 0x00005410a43f7816 */ /* 0x003fe2000000001d */
[----:B------:R-:W-:Y:S01]  /*43d0*/  IMAD.WIDE.U32 R60, R60, 0x10000, RZ ;  /* 0x000100003c3c7825 */ /* 0x000fe200078e00ff */
[----:B------:R-:W-:-:S04]  /*43e0*/  IADD3.X R97, R97, c[0x0][0x254], RZ, P2, !PT ;  /* 0x0000950061617a10 */ /* 0x000fc800017fe4ff */
[----:B------:R-:W-:Y:S02]  /*43f0*/  LOP3.LUT R61, R63, R61, RZ, 0xfc, !PT ;  /* 0x0000003d3f3d7212 */ /* 0x000fe400078efcff */
[----:B------:R-:W-:-:S05]  /*4400*/  LOP3.LUT R60, R60, 0xffff, R44, 0xf8, !PT ;  /* 0x0000ffff3c3c7812 */ /* 0x000fca00078ef82c */
[----:B------:R0:W-:Y:S02]  /*4410*/  STG.E.64 [R96.64], R60 ;  /* 0x0000003c60007986 */ /* 0x0001e4000c101b04 */
.L_x_362:
        /* <DEDUP_REMOVED lines=13> */
[----:B0-2---:R-:W-:Y:S02]  /*44f0*/  IADD3 R60, P2, R98, c[0x0][0x248], RZ ;  /* 0x00009200623c7a10 */ /* 0x005fe40007f5e0ff */
        /* <DEDUP_REMOVED lines=12> */
[----:B-1----:R-:W-:-:S02]  /*45c0*/  IADD3 R62, P2, R98, c[0x0][0x258], RZ ;  /* 0x00009600623e7a10 */ /* 0x002fc40007f5e0ff */
[----:B------:R-:W-:Y:S01]  /*45d0*/  PRMT R75, R2, 0x5410, R47 ;  /* 0x00005410024b7816 */ /* 0x000fe2000000002f */
[----:B------:R-:W-:Y:S01]  /*45e0*/  IMAD.WIDE.U32 R64, R64, 0x10000, RZ ;  /* 0x0001000040407825 */ /* 0x000fe200078e00ff */
[----:B------:R-:W-:-:S04]  /*45f0*/  IADD3.X R63, R99, c[0x0][0x25c], RZ, P2, !PT ;  /* 0x00009700633f7a10 */ /* 0x000fc800017fe4ff */
[----:B------:R-:W-:Y:S02]  /*4600*/  LOP3.LUT R65, R75, R65, RZ, 0xfc, !PT ;  /* 0x000000414b417212 */ /* 0x000fe400078efcff */
[----:B------:R-:W-:-:S05]  /*4610*/  LOP3.LUT R64, R64, 0xffff, R46, 0xf8, !PT ;  /* 0x0000ffff40407812 */ /* 0x000fca00078ef82e */
[----:B------:R0:W-:Y:S02]  /*4620*/  STG.E.64 [R62.64], R64 ;  /* 0x000000403e007986 */ /* 0x0001e4000c101b04 */
.L_x_363:
        /* <DEDUP_REMOVED lines=12> */
.L_x_364:
        /* <DEDUP_REMOVED lines=14> */
[----:B0-2---:R-:W-:Y:S02]  /*47d0*/  IADD3 R60, P2, R100, c[0x0][0x248], RZ ;  /* 0x00009200643c7a10 */ /* 0x005fe40007f5e0ff */
        /* <DEDUP_REMOVED lines=20> */
.L_x_365:
[----:B------:R2:W-:Y:S01]  /*4920*/  STG.E.64 [R60.64], R68 ;  /* 0x000000443c007986 */ /* 0x0005e2000c101b04 */
[----:B------:R-:W-:Y:S02]  /*4930*/  @P0 PRMT R45, R149, 0x7610, R45 ;  /* 0x00007610952d0816 */ /* 0x000fe4000000002d */
        /* <DEDUP_REMOVED lines=11> */
.L_x_366:
        /* <DEDUP_REMOVED lines=19> */
[----:B01----:R-:W-:Y:S02]  /*4b20*/  LOP3.LUT R62, R45, 0xffff, RZ, 0xc0, !PT ;  /* 0x0000ffff2d3e7812 */ /* 0x003fe400078ec0ff */
[----:B--2---:R-:W-:-:S02]  /*4b30*/  IADD3 R60, P2, R102, c[0x0][0x258], RZ ;  /* 0x00009600663c7a10 */ /* 0x004fc40007f5e0ff */
[----:B------:R-:W-:Y:S01]  /*4b40*/  PRMT R65, R2, 0x5410, R47 ;  /* 0x0000541002417816 */ /* 0x000fe2000000002f */
[----:B------:R-:W-:Y:S01]  /*4b50*/  IMAD.WIDE.U32 R62, R62, 0x10000, RZ ;  /* 0x000100003e3e7825 */ /* 0x000fe200078e00ff */
[----:B------:R-:W-:-:S04]  /*4b60*/  IADD3.X R61, R103, c[0x0][0x25c], RZ, P2, !PT ;  /* 0x00009700673d7a10 */ /* 0x000fc800017fe4ff */
[----:B------:R-:W-:Y:S02]  /*4b70*/  LOP3.LUT R63, R65, R63, RZ, 0xfc, !PT ;  /* 0x0000003f413f7212 */ /* 0x000fe400078efcff */
[----:B------:R-:W-:-:S05]  /*4b80*/  LOP3.LUT R62, R62, 0xffff, R46, 0xf8, !PT ;  /* 0x0000ffff3e3e7812 */ /* 0x000fca00078ef82e */
[----:B------:R0:W-:Y:S02]  /*4b90*/  STG.E.64 [R60.64], R62 ;  /* 0x0000003e3c007986 */ /* 0x0001e4000c101b04 */
.L_x_367:
[----:B01----:R-:W-:Y:S02]  /*4ba0*/  IADD3 R62, P2, R102, c[0x0][0x248], RZ ;  /* 0x00009200663e7a10 */ /* 0x003fe40007f5e0ff */
[----:B------:R-:W-:Y:S02]  /*4bb0*/  @P0 F2FP.BF16.PACK_AB R139, RZ, R139 ;  /* 0x0000008bff8b023e */ /* 0x000fe400000010ff */
[----:B------:R-:W-:Y:S02]  /*4bc0*/  IADD3.X R63, R103, c[0x0][0x24c], RZ, P2, !PT ;  /* 0x00009300673f7a10 */ /* 0x000fe400017fe4ff */
[----:B------:R-:W-:Y:S02]  /*4bd0*/  @P0 F2FP.BF16.PACK_AB R146, RZ, R146 ;  /* 0x00000092ff92023e */ /* 0x000fe400000010ff */
[----:B------:R-:W-:Y:S01]  /*4be0*/  @P0 F2FP.BF16.PACK_AB R145, RZ, R145 ;  /* 0x00000091ff91023e */ /* 0x000fe200000010ff */
[----:B------:R0:W-:Y:S01]  /*4bf0*/  STG.E.64 [R62.64], R70 ;  /* 0x000000463e007986 */ /* 0x0001e2000c101b04 */
[----:B--2---:R-:W-:-:S02]  /*4c00*/  IADD3 R60, P5, R104, c[0x0][0x248], RZ ;  /* 0x00009200683c7a10 */ /* 0x004fc40007fbe0ff */
        /* <DEDUP_REMOVED lines=14> */
.L_x_368:
        /* <DEDUP_REMOVED lines=9> */
.L_x_369:
        /* <DEDUP_REMOVED lines=26> */
.L_x_370:
[----:B-1----:R-:W-:Y:S01]  /*4f20*/  SEL R175, RZ, 0x1, P4 ;  /* 0x00000001ffaf7807 */ /* 0x002fe20002000000 */
[----:B0-----:R-:W-:Y:S01]  /*4f30*/  @P3 CALL.REL.NOINC `(.L_x_371) ;  /* 0x0000001000003944 */ /* 0x001fe20003c00000 */
[----:B------:R-:W-:Y:S05]  /*4f40*/  BRA `(.L_x_372) ;  /* 0xffffb83000007947 */ /* 0x000fea000383ffff */
.L_x_371:
        /* <DEDUP_REMOVED lines=49> */
.L_x_354:
[----:B------:R-:W0:Y:S01]  /*5260*/  S2UR UR6, SR_CTAID.X ;  /* 0x00000000000679c3 */ /* 0x000e220000002500 */
[C---:B------:R-:W-:Y:S01]  /*5270*/  LOP3.LUT R3, R0.reuse, 0xff, RZ, 0xc0, !PT ;  /* 0x000000ff00037812 */ /* 0x040fe200078ec0ff */
[----:B------:R-:W-:Y:S01]  /*5280*/  IMAD.MOV.U32 R17, RZ, RZ, 0x10 ;  /* 0x00000010ff117424 */ /* 0x000fe200078e00ff */
[----:B0-----:R-:W-:-:S05]  /*5290*/  LEA.HI R2, R0, UR6, RZ, 0x18 ;  /* 0x0000000600027c11 */ /* 0x001fca000f8fc0ff */
        /* <DEDUP_REMOVED lines=19> */
.L_x_355:
[----:B------:R-:W-:Y:S01]  /*53d0*/  IMAD.MOV.U32 R63, RZ, RZ, R65 ;  /* 0x000000ffff3f7224 */ /* 0x000fe200078e0041 */
[----:B------:R-:W-:Y:S01]  /*53e0*/  MOV R60, 0x5430 ;  /* 0x00005430003c7802 */ /* 0x000fe20000000f00 */
[----:B------:R-:W-:-:S02]  /*53f0*/  IMAD.MOV.U32 R64, RZ, RZ, 0x10 ;  /* 0x00000010ff407424 */ /* 0x000fc400078e00ff */
[----:B------:R-:W-:Y:S02]  /*5400*/  IMAD.MOV.U32 R66, RZ, RZ, 0x1f ;  /* 0x0000001fff427424 */ /* 0x000fe400078e00ff */
[----:B------:R-:W-:Y:S02]  /*5410*/  IMAD.MOV.U32 R69, RZ, RZ, -0x1 ;  /* 0xffffffffff457424 */ /* 0x000fe400078e00ff */
[----:B-----5:R-:W-:Y:S05]  /*5420*/  CALL.REL.NOINC `($__internal_11_$__cuda_sm70_shflsync_down_p) ;  /* 0x0000046000007944 */ /* 0x020fea0003c00000 */
[----:B-1----:R-:W-:Y:S01]  /*5430*/  IMAD.MOV.U32 R62, RZ, RZ, R63 ;  /* 0x000000ffff3e7224 */ /* 0x002fe200078e003f */
[----:B0-----:R-:W-:Y:S05]  /*5440*/  BRA `(.L_x_373) ;  /* 0xffffd02000007947 */ /* 0x001fea000383ffff */
.L_x_356:
[----:B------:R-:W-:Y:S01]  /*5450*/  IMAD.MOV.U32 R63, RZ, RZ, R67 ;  /* 0x000000ffff3f7224 */ /* 0x000fe200078e0043 */
[----:B------:R-:W-:Y:S01]  /*5460*/  MOV R60, 0x54b0 ;  /* 0x000054b0003c7802 */ /* 0x000fe20000000f00 */
[----:B------:R-:W-:Y:S02]  /*5470*/  IMAD.MOV.U32 R64, RZ, RZ, 0x10 ;  /* 0x00000010ff407424 */ /* 0x000fe400078e00ff */
[----:B------:R-:W-:Y:S02]  /*5480*/  IMAD.MOV.U32 R66, RZ, RZ, 0x1f ;  /* 0x0000001fff427424 */ /* 0x000fe400078e00ff */
[----:B------:R-:W-:Y:S02]  /*5490*/  IMAD.MOV.U32 R69, RZ, RZ, -0x1 ;  /* 0xffffffffff457424 */ /* 0x000fe400078e00ff */
[----:B01---5:R-:W-:Y:S05]  /*54a0*/  CALL.REL.NOINC `($__internal_11_$__cuda_sm70_shflsync_down_p) ;  /* 0x000003e000007944 */ /* 0x023fea0003c00000 */
[----:B------:R-:W-:Y:S01]  /*54b0*/  FADD.FTZ R65, R65, R62 ;  /* 0x0000003e41417221 */ /* 0x000fe20000010000 */
[----:B------:R-:W-:Y:S01]  /*54c0*/  MOV R60, 0x5530 ;  /* 0x00005530003c7802 */ /* 0x000fe20000000f00 */
[----:B-1----:R-:W-:-:S02]  /*54d0*/  FADD.FTZ R68, R67, R63 ;  /* 0x0000003f43447221 */ /* 0x002fc40000010000 */
[----:B0-----:R-:W-:Y:S02]  /*54e0*/  IMAD.MOV.U32 R64, RZ, RZ, 0x8 ;  /* 0x00000008ff407424 */ /* 0x001fe400078e00ff */
[----:B------:R-:W-:Y:S02]  /*54f0*/  IMAD.MOV.U32 R66, RZ, RZ, 0x1f ;  /* 0x0000001fff427424 */ /* 0x000fe400078e00ff */
[----:B------:R-:W-:Y:S02]  /*5500*/  IMAD.MOV.U32 R69, RZ, RZ, -0x1 ;  /* 0xffffffffff457424 */ /* 0x000fe400078e00ff */
[----:B------:R-:W-:Y:S02]  /*5510*/  IMAD.MOV.U32 R63, RZ, RZ, R65 ;  /* 0x000000ffff3f7224 */ /* 0x000fe400078e0041 */
[----:B------:R-:W-:Y:S05]  /*5520*/  CALL.REL.NOINC `($__internal_11_$__cuda_sm70_shflsync_down_p) ;  /* 0x0000036000007944 */ /* 0x000fea0003c00000 */
[----:B-1----:R-:W-:Y:S01]  /*5530*/  IMAD.MOV.U32 R62, RZ, RZ, R63 ;  /* 0x000000ffff3e7224 */ /* 0x002fe200078e003f */
[----:B------:R-:W-:Y:S01]  /*5540*/  MOV R60, 0x55a0 ;  /* 0x000055a0003c7802 */ /* 0x000fe20000000f00 */
[----:B------:R-:W-:Y:S02]  /*5550*/  IMAD.MOV.U32 R63, RZ, RZ, R68 ;  /* 0x000000ffff3f7224 */ /* 0x000fe400078e0044 */
[----:B0-----:R-:W-:-:S02]  /*5560*/  IMAD.MOV.U32 R64, RZ, RZ, 0x8 ;  /* 0x00000008ff407424 */ /* 0x001fc400078e00ff */
[----:B------:R-:W-:Y:S02]  /*5570*/  IMAD.MOV.U32 R66, RZ, RZ, 0x1f ;  /* 0x0000001fff427424 */ /* 0x000fe400078e00ff */
[----:B------:R-:W-:Y:S02]  /*5580*/  IMAD.MOV.U32 R69, RZ, RZ, -0x1 ;  /* 0xffffffffff457424 */ /* 0x000fe400078e00ff */
[----:B------:R-:W-:Y:S05]  /*5590*/  CALL.REL.NOINC `($__internal_11_$__cuda_sm70_shflsync_down_p) ;  /* 0x000002f000007944 */ /* 0x000fea0003c00000 */
[----:B------:R-:W-:Y:S01]  /*55a0*/  FADD.FTZ R65, R62, R65 ;  /* 0x000000413e417221 */ /* 0x000fe20000010000 */
[----:B------:R-:W-:Y:S01]  /*55b0*/  MOV R60, 0x5620 ;  /* 0x00005620003c7802 */ /* 0x000fe20000000f00 */
[----:B-1----:R-:W-:Y:S02]  /*55c0*/  FADD.FTZ R68, R68, R63 ;  /* 0x0000003f44447221 */ /* 0x002fe40000010000 */
[----:B0-----:R-:W-:Y:S02]  /*55d0*/  IMAD.MOV.U32 R64, RZ, RZ, 0x4 ;  /* 0x00000004ff407424 */ /* 0x001fe400078e00ff */
[----:B------:R-:W-:Y:S02]  /*55e0*/  IMAD.MOV.U32 R66, RZ, RZ, 0x1f ;  /* 0x0000001fff427424 */ /* 0x000fe400078e00ff */
[----:B------:R-:W-:-:S02]  /*55f0*/  IMAD.MOV.U32 R69, RZ, RZ, -0x1 ;  /* 0xffffffffff457424 */ /* 0x000fc400078e00ff */
[----:B------:R-:W-:Y:S02]  /*5600*/  IMAD.MOV.U32 R63, RZ, RZ, R65 ;  /* 0x000000ffff3f7224 */ /* 0x000fe400078e0041 */
[----:B------:R-:W-:Y:S05]  /*5610*/  CALL.REL.NOINC `($__internal_11_$__cuda_sm70_shflsync_down_p) ;  /* 0x0000027000007944 */ /* 0x000fea0003c00000 */
[----:B-1----:R-:W-:Y:S01]  /*5620*/  IMAD.MOV.U32 R62, RZ, RZ, R63 ;  /* 0x000000ffff3e7224 */ /* 0x002fe200078e003f */
[----:B------:R-:W-:Y:S01]  /*5630*/  MOV R60, 0x5690 ;  /* 0x00005690003c7802 */ /* 0x000fe20000000f00 */
[----:B------:R-:W-:Y:S02]  /*5640*/  IMAD.MOV.U32 R63, RZ, RZ, R68 ;  /* 0x000000ffff3f7224 */ /* 0x000fe400078e0044 */
[----:B0-----:R-:W-:Y:S02]  /*5650*/  IMAD.MOV.U32 R64, RZ, RZ, 0x4 ;  /* 0x00000004ff407424 */ /* 0x001fe400078e00ff */
[----:B------:R-:W-:Y:S02]  /*5660*/  IMAD.MOV.U32 R66, RZ, RZ, 0x1f ;  /* 0x0000001fff427424 */ /* 0x000fe400078e00ff */
[----:B------:R-:W-:Y:S02]  /*5670*/  IMAD.MOV.U32 R69, RZ, RZ, -0x1 ;  /* 0xffffffffff457424 */ /* 0x000fe400078e00ff */
[----:B------:R-:W-:Y:S05]  /*5680*/  CALL.REL.NOINC `($__internal_11_$__cuda_sm70_shflsync_down_p) ;  /* 0x0000020000007944 */ /* 0x000fea0003c00000 */
        /* <DEDUP_REMOVED lines=30> */
[----:B-1----:R-:W-:Y:S01]  /*5870*/  IMAD.MOV.U32 R60, RZ, RZ, R63 ;  /* 0x000000ffff3c7224 */ /* 0x002fe200078e003f */
[----:B0-----:R-:W-:Y:S05]  /*5880*/  BRA `(.L_x_374) ;  /* 0xffffcd0000007947 */ /* 0x001fea000383ffff */
        .weak           $__internal_11_$__cuda_sm70_shflsync_down_p
        .type           $__internal_11_$__cuda_sm70_shflsync_down_p,@function
        .size           $__internal_11_$__cuda_sm70_shflsync_down_p,(.L_x_3373 - $__internal_11_$__cuda_sm70_shflsync_down_p)
$__internal_11_$__cuda_sm70_shflsync_down_p:
[----:B------:R-:W-:Y:S01]  /*5890*/  IMAD.MOV.U32 R61, RZ, RZ, 0x0 ;  /* 0x00000000ff3d7424 */ /* 0x000fe200078e00ff */
[----:B------:R-:W-:Y:S04]  /*58a0*/  WARPSYNC R69 ;  /* 0x0000004500007348 */ /* 0x000fe80003800000 */
[----:B------:R0:W1:Y:S01]  /*58b0*/  SHFL.DOWN PT, R63, R63, R64, R66 ;  /* 0x080000403f3f7389 */ /* 0x00006200000e0042 */
[----:B------:R-:W-:Y:S05]  /*58c0*/  RET.REL.NODEC R60 `(_ZN10layer_norm31ln_parallel_residual_bwd_kernelINS_13Kernel_traitsI13__nv_bfloat16S2_S2_S2_fjLj7168ELj1ELj1ELj8ELj8ENS_18Kernel_traits_baseILj7168ES2_S2_S2_S2_fjLj256EEEEELb1ELb1ELb1EEEvNS_9BwdParamsE) ;  /* 0xffffa7303c007950 */ /* 0x000fea0003c3ffff */
.L_x_375:
        /* <DEDUP_REMOVED lines=11> */
.L_x_3373:


//--------------------- .text._ZN10layer_norm31ln_parallel_residual_bwd_kernelINS_13Kernel_traitsI6__halfS2_S2_S2_fjLj7168ELj1ELj1ELj8ELj8ENS_18Kernel_traits_baseILj7168ES2_S2_S2_S2_fjLj256EEEEELb0ELb0ELb0EEEvNS_9BwdParamsE --------------------------
	.section	.text._ZN10layer_norm31ln_parallel_residual_bwd_kernelINS_13Kernel_traitsI6__halfS2_S2_S2_fjLj7168ELj1ELj1ELj8ELj8ENS_18Kernel_traits_baseILj7168ES2_S2_S2_S2_fjLj256EEEEELb0ELb0ELb0EEEvNS_9BwdParamsE,"ax",@progbits
	.sectioninfo	@"SHI_REGISTERS=255"
	.align	128
        .global         _ZN10layer_norm31ln_parallel_residual_bwd_kernelINS_13Kernel_traitsI6__halfS2_S2_S2_fjLj7168ELj1ELj1ELj8ELj8ENS_18Kernel_traits_baseILj7168ES2_S2_S2_S2_fjLj256EEEEELb0ELb0ELb0EEEvNS_9BwdParamsE
        .type           _ZN10layer_norm31ln_parallel_residual_bwd_kernelINS_13Kernel_traitsI6__halfS2_S2_S2_fjLj7168ELj1ELj1ELj8ELj8ENS_18Kernel_traits_baseILj7168ES2_S2_S2_S2_fjLj256EEEEELb0ELb0ELb0EEEvNS_9BwdParamsE,@function
        .size           _ZN10layer_norm31ln_parallel_residual_bwd_kernelINS_13Kernel_traitsI6__halfS2_S2_S2_fjLj7168ELj1ELj1ELj8ELj8ENS_18Kernel_traits_baseILj7168ES2_S2_S2_S2_fjLj256EEEEELb0ELb0ELb0EEEvNS_9BwdParamsE,(.L_x_3374 - _ZN10layer_norm31ln_parallel_residual_bwd_kernelINS_13Kernel_traitsI6__halfS2_S2_S2_fjLj7168ELj1ELj1ELj8ELj8ENS_18Kernel_traits_baseILj7168ES2_S2_S2_S2_fjLj256EEEEELb0ELb0ELb0EEEvNS_9BwdParamsE)
        .other          _ZN10layer_norm31ln_parallel_residual_bwd_kernelINS_13Kernel_traitsI6__halfS2_S2_S2_fjLj7168ELj1ELj1ELj8ELj8ENS_18Kernel_traits_baseILj7168ES2_S2_S2_S2_fjLj256EEEEELb0ELb0ELb0EEEvNS_9BwdParamsE,@"STO_CUDA_ENTRY STV_DEFAULT"
_ZN10layer_norm31ln_parallel_residual_bwd_kernelINS_13Kernel_traitsI6__halfS2_S2_S2_fjLj7168ELj1ELj1ELj8ELj8ENS_18Kernel_traits_baseILj7168ES2_S2_S2_S2_fjLj256EEEEELb0ELb0ELb0EEEvNS_9BwdParamsE:
.text._ZN10layer_norm31ln_parallel_residual_bwd_kernelINS_13Kernel_traitsI6__halfS2_S2_S2_fjLj7168ELj1ELj1ELj8ELj8ENS_18Kernel_traits_baseILj7168ES2_S2_S2_S2_fjLj256EEEEELb0ELb0ELb0EEEvNS_9BwdParamsE:
[----:B------:R-:W-:Y:S02]  /*0000*/  MOV R1, c[0x0][0x28] ;  /* 0x00000a0000017a02 */ /* 0x000fe40000000f00 */
[----:B------:R-:W0:Y:S01]  /*0010*/  S2R R144, SR_TID.X ;  /* 0x0000000000907919 */ /* 0x000e220000002100 */
[----:B------:R-:W-:Y:S01]  /*0020*/  MOV R0, c[0x0][0x168] ;  /* 0x00005a0000007a02 */ /* 0x000fe20000000f00 */
[----:B------:R-:W-:Y:S01]  /*0030*/  ULDC.64 UR4, c[0x0][0x118] ;  /* 0x0000460000047ab9 */ /* 0x000fe20000000a00 */
[----:B------:R-:W-:Y:S02]  /*0040*/  IADD3 R1, R1, -0x28, RZ ;  /* 0xffffffd801017810 */ /* 0x000fe40007ffe0ff */
        /* <DEDUP_REMOVED lines=14> */
[----:B------:R-:W-:Y:S02]  /*0130*/  @P0 MOV R39, 0x8 ;  /* 0x0000000800270802 */ /* 0x000fe40000000f00 */
[----:B------:R-:W-:Y:S01]  /*0140*/  @P6 IMAD.WIDE.U32 R20, R0, R25, c[0x0][0x1b0] ;  /* 0x00006c0000146625 */ /* 0x000fe200078e0019 */
[----:B------:R-:W-:-:S03]  /*0150*/  @P1 MOV R43, 0x8 ;  /* 0x00000008002b1802 */ /* 0x000fc60000000f00 */
[C---:B------:R-:W-:Y:S01]  /*0160*/  @P6 IMAD.WIDE.U32 R24, R0.reuse, R25, c[0x0][0x1b8] ;  /* 0x00006e0000186625 */ /* 0x040fe200078e0019 */
[----:B------:R-:W-:Y:S01]  /*0170*/  @P6 LOP3.LUT R0, R0, 0x100, RZ, 0xfc, !PT ;  /* 0x0000010000006812 */ /* 0x000fe200078efcff */
[----:B------:R1:W5:Y:S01]  /*0180*/  @P6 LDG.E.64 R22, [R20.64] ;  /* 0x0000000414166981 */ /* 0x000362000c1e1b00 */
[----:B------:R-:W-:Y:S01]  /*0190*/  @P3 MOV R51, 0x8 ;  /* 0x0000000800333802 */ /* 0x000fe20000000f00 */
[----:B------:R-:W-:Y:S02]  /*01a0*/  @P2 IMAD.MOV.U32 R47, RZ, RZ, 0x8 ;  /* 0x00000008ff2f2424 */ /* 0x000fe400078e00ff */
[CC--:B------:R-:W-:Y:S01]  /*01b0*/  @P0 IMAD.WIDE.U32 R36, R0.reuse, R39.reuse, c[0x0][0x1b0] ;  /* 0x00006c0000240625 */ /* 0x0c0fe200078e0027 */
[----:B------:R-:W-:Y:S01]  /*01c0*/  @P4 MOV R55, 0x8 ;  /* 0x0000000800374802 */ /* 0x000fe20000000f00 */
[----:B------:R2:W5:Y:S02]  /*01d0*/  @P6 LDG.E.64 R26, [R24.64] ;  /* 0x00000004181a6981 */ /* 0x000564000c1e1b00 */
        /* <DEDUP_REMOVED lines=23> */
[----:B------:R-:W-:Y:S01]  /*0350*/  @P5 IMAD.MOV.U32 R5, RZ, RZ, 0x8 ;  /* 0x00000008ff055424 */ /* 0x000fe200078e00ff */
[----:B---3--:R-:W-:Y:S01]  /*0360*/  CS2R R36, SRZ ;  /* 0x0000000000247805 */ /* 0x008fe2000001ff00 */
[----:B------:R3:W5:Y:S02]  /*0370*/  @P4 LDG.E.64 R8, [R54.64] ;  /* 0x0000000436084981 */ /* 0x000764000c1e1b00 */
[----:B-1----:R-:W-:-:S04]  /*0380*/  @P5 IMAD.WIDE.U32 R20, R0, R5, c[0x0][0x1b0] ;  /* 0x00006c0000145625 */ /* 0x002fc800078e0005 */
[----:B--2---:R-:W-:Y:S01]  /*0390*/  @P5 IMAD.WIDE.U32 R24, R0, R5, c[0x0][0x1b8] ;  /* 0x00006e0000185625 */ /* 0x004fe200078e0005 */
[----:B0-----:R-:W-:Y:S01]  /*03a0*/  LEA.HI R0, R144, UR6, RZ, 0x18 ;  /* 0x0000000690007c11 */ /* 0x001fe2000f8fc0ff */
[----:B------:R0:W5:Y:S04]  /*03b0*/  @P5 LDG.E.64 R6, [R20.64] ;  /* 0x0000000414065981 */ /* 0x000168000c1e1b00 */
[----:B------:R0:W5:Y:S01]  /*03c0*/  @P5 LDG.E.64 R2, [R24.64] ;  /* 0x0000000418025981 */ /* 0x000162000c1e1b00 */
[----:B------:R-:W-:Y:S01]  /*03d0*/  ISETP.GE.AND P5, PT, R0, c[0x0][0x164], PT ;  /* 0x0000590000007a0c */ /* 0x000fe20003fa6270 */
        /* <DEDUP_REMOVED lines=8> */
[----:B---3--:R-:W-:Y:S01]  /*0460*/  CS2R R54, SRZ ;  /* 0x0000000000367805 */ /* 0x008fe2000001ff00 */
        /* <DEDUP_REMOVED lines=48> */
[----:B------:R-:W-:Y:S01]  /*0770*/  IMAD.MOV.U32 R212, RZ, RZ, R2 ;  /* 0x000000ffffd47224 */ /* 0x000fe200078e0002 */
[----:B------:R-:W-:Y:S01]  /*0780*/  SHF.R.U64 R148, R22, 0x10, R23 ;  /* 0x0000001016947819 */ /* 0x000fe20000001217 */
[----:B------:R-:W-:Y:S01]  /*0790*/  IMAD.MOV.U32 R20, RZ, RZ, R26 ;  /* 0x000000ffff147224 */ /* 0x000fe200078e001a */
[----:B------:R-:W-:Y:S01]  /*07a0*/  MOV R21, R23 ;  /* 0x0000001700157202 */ /* 0x000fe20000000f00 */
[----:B------:R-:W-:Y:S01]  /*07b0*/  HADD2.F32 R5, -RZ, R5.H0_H0 ;  /* 0x20000005ff057230 */ /* 0x000fe20000004100 */
[----:B------:R-:W-:Y:S01]  /*07c0*/  SHF.R.U64 R210, R2, 0x10, R3 ;  /* 0x0000001002d27819 */ /* 0x000fe20000001203 */
[----:B------:R-:W-:Y:S01]  /*07d0*/  IMAD.MOV.U32 R249, RZ, RZ, R29 ;  /* 0x000000fffff97224 */ /* 0x000fe200078e001d */
[----:B------:R-:W-:Y:S01]  /*07e0*/  MOV R208, R3 ;  /* 0x0000000300d07202 */ /* 0x000fe20000000f00 */
[----:B------:R-:W-:Y:S01]  /*07f0*/  HADD2.F32 R2, -RZ, R21.H0_H0 ;  /* 0x20000015ff027230 */ /* 0x000fe20000004100 */
[----:B------:R-:W-:Y:S01]  /*0800*/  SHF.R.U32.HI R206, RZ, 0x10, R3 ;  /* 0x00000010ffce7819 */ /* 0x000fe20000011603 */
[----:B------:R-:W-:Y:S01]  /*0810*/  HADD2.F32 R3, -RZ, R148.H0_H0 ;  /* 0x20000094ff037230 */ /* 0x000fe20000004100 */
[----:B------:R-:W-:Y:S01]  /*0820*/  SHF.R.U32.HI R25, RZ, 0x10, R23 ;  /* 0x00000010ff197819 */ /* 0x000fe20000011617 */
[----:B------:R0:W-:Y:S01]  /*0830*/  STL [R1+0x20], R5 ;  /* 0x0000200501007387 */ /* 0x0001e20000100800 */
[--C-:B------:R-:W-:Y:S01]  /*0840*/  SHF.R.U64 R26, R26, 0x10, R27.reuse ;  /* 0x000000101a1a7819 */ /* 0x100fe2000000121b */
[----:B------:R-:W-:Y:S01]  /*0850*/  IMAD.MOV.U32 R245, RZ, RZ, R32 ;  /* 0x000000fffff57224 */ /* 0x000fe200078e0020 */
[----:B------:R-:W-:Y:S01]  /*0860*/  MOV R22, R27 ;  /* 0x0000001b00167202 */ /* 0x000fe20000000f00 */
[----:B------:R1:W-:Y:S01]  /*0870*/  STL [R1+0x18], R3 ;  /* 0x0000180301007387 */ /* 0x0003e20000100800 */
[----:B------:R-:W-:Y:S01]  /*0880*/  SHF.R.U32.HI R24, RZ, 0x10, R27 ;  /* 0x00000010ff187819 */ /* 0x000fe2000001161b */
[----:B------:R-:W-:Y:S01]  /*0890*/  IMAD.MOV.U32 R240, RZ, RZ, R35 ;  /* 0x000000fffff07224 */ /* 0x000fe200078e0023 */
[----:B------:R-:W-:Y:S01]  /*08a0*/  MOV R23, R28 ;  /* 0x0000001c00177202 */ /* 0x000fe20000000f00 */
[----:B------:R2:W-:Y:S01]  /*08b0*/  STL [R1+0x10], R2 ;  /* 0x0000100201007387 */ /* 0x0005e20000100800 */
[--C-:B------:R-:W-:Y:S01]  /*08c0*/  SHF.R.U64 R251, R28, 0x10, R29.reuse ;  /* 0x000000101cfb7819 */ /* 0x100fe2000000121d */
[----:B0-----:R-:W-:Y:S01]  /*08d0*/  HADD2.F32 R5, -RZ, R25.H0_H0 ;  /* 0x20000019ff057230 */ /* 0x001fe20000004100 */
[----:B------:R-:W-:Y:S01]  /*08e0*/  SHF.R.U32.HI R247, RZ, 0x10, R29 ;  /* 0x00000010fff77819 */ /* 0x000fe2000001161d */
[----:B------:R-:W-:Y:S01]  /*08f0*/  IMAD.MOV.U32 R236, RZ, RZ, R16 ;  /* 0x000000ffffec7224 */ /* 0x000fe200078e0010 */
[----:B------:R-:W-:Y:S01]  /*0900*/  MOV R252, R30 ;  /* 0x0000001e00fc7202 */ /* 0x000fe20000000f00 */
[----:B-1----:R-:W-:Y:S01]  /*0910*/  HADD2.F32 R3, -RZ, R20.H0_H0 ;  /* 0x20000014ff037230 */ /* 0x002fe20000004100 */
[----:B------:R0:W-:Y:S01]  /*0920*/  STL [R1+0x8], R5 ;  /* 0x0000080501007387 */ /* 0x0001e20000100800 */
[----:B------:R-:W-:Y:S01]  /*0930*/  SHF.R.U64 R250, R30, 0x10, R31 ;  /* 0x000000101efa7819 */ /* 0x000fe2000000121f */
[----:B------:R-:W-:Y:S01]  /*0940*/  IMAD.MOV.U32 R225, RZ, RZ, R15 ;  /* 0x000000ffffe17224 */ /* 0x000fe200078e000f */
[----:B--2---:R-:W-:Y:S01]  /*0950*/  HADD2.F32 R2, -RZ, R26.H0_H0 ;  /* 0x2000001aff027230 */ /* 0x004fe20000004100 */
[----:B------:R1:W-:Y:S01]  /*0960*/  STL [R1+0x1c], R3 ;  /* 0x00001c0301007387 */ /* 0x0003e20000100800 */
[----:B------:R-:W-:Y:S01]  /*0970*/  MOV R248, R31 ;  /* 0x0000001f00f87202 */ /* 0x000fe20000000f00 */
[----:B------:R-:W-:Y:S01]  /*0980*/  IMAD.MOV.U32 R221, RZ, RZ, R10 ;  /* 0x000000ffffdd7224 */ /* 0x000fe200078e000a */
[----:B------:R-:W-:Y:S01]  /*0990*/  SHF.R.U32.HI R246, RZ, 0x10, R31 ;  /* 0x00000010fff67819 */ /* 0x000fe2000001161f */
[----:B------:R2:W-:Y:S01]  /*09a0*/  STL [R1+0x14], R2 ;  /* 0x0000140201007387 */ /* 0x0005e20000100800 */
[----:B------:R-:W-:Y:S01]  /*09b0*/  SHF.R.U64 R243, R32, 0x10, R33 ;  /* 0x0000001020f37819 */ /* 0x000fe20000001221 */
[----:B0-----:R-:W-:Y:S01]  /*09c0*/  HADD2.F32 R5, -RZ, R22.H0_H0 ;  /* 0x20000016ff057230 */ /* 0x001fe20000004100 */
[----:B------:R-:W-:Y:S01]  /*09d0*/  MOV R241, R33 ;  /* 0x0000002100f17202 */ /* 0x000fe20000000f00 */
[----:B------:R-:W-:Y:S01]  /*09e0*/  IMAD.MOV.U32 R216, RZ, RZ, R9 ;  /* 0x000000ffffd87224 */ /* 0x000fe200078e0009 */
[----:B------:R-:W-:Y:S01]  /*09f0*/  SHF.R.U32.HI R239, RZ, 0x10, R33 ;  /* 0x00000010ffef7819 */ /* 0x000fe20000011621 */
[----:B-1----:R-:W-:Y:S01]  /*0a00*/  HADD2.F32 R3, -RZ, R24.H0_H0 ;  /* 0x20000018ff037230 */ /* 0x002fe20000004100 */
[----:B------:R0:W-:Y:S01]  /*0a10*/  STL [R1+0xc], R5 ;  /* 0x00000c0501007387 */ /* 0x0001e20000100800 */
[----:B------:R-:W-:Y:S01]  /*0a20*/  MOV R244, R34 ;  /* 0x0000002200f47202 */ /* 0x000fe20000000f00 */
[----:B------:R-:W-:Y:S01]  /*0a30*/  HFMA2.MMA R205, -RZ, RZ, 0, 5.9604644775390625e-08 ;  /* 0x00000001ffcd7435 */ /* 0x000fe200000001ff */
[----:B--2---:R-:W-:Y:S01]  /*0a40*/  HADD2.F32 R2, -RZ, R23.H0_H0 ;  /* 0x20000017ff027230 */ /* 0x004fe20000004100 */
[----:B------:R0:W-:Y:S01]  /*0a50*/  STL [R1+0x4], R3 ;  /* 0x0000040301007387 */ /* 0x0001e20000100800 */
[--C-:B------:R-:W-:Y:S01]  /*0a60*/  SHF.R.U64 R242, R34, 0x10, R35.reuse ;  /* 0x0000001022f27819 */ /* 0x100fe20000001223 */
[----:B------:R-:W-:Y:S01]  /*0a70*/  IMAD.MOV.U32 R37, RZ, RZ, RZ ;  /* 0x000000ffff257224 */ /* 0x000fe200078e00ff */
[----:B------:R-:W-:Y:S01]  /*0a80*/  SHF.R.U32.HI R238, RZ, 0x10, R35 ;  /* 0x00000010ffee7819 */ /* 0x000fe20000011623 */
[----:B------:R0:W-:Y:S01]  /*0a90*/  STL [R1], R2 ;  /* 0x0000000201007387 */ /* 0x0001e20000100800 */
[----:B------:R-:W-:Y:S01]  /*0aa0*/  MOV R237, R18 ;  /* 0x0000001200ed7202 */ /* 0x000fe20000000f00 */
[----:B------:R-:W-:Y:S01]  /*0ab0*/  HADD2.F32 R251, -RZ, R251.H0_H0 ;  /* 0x200000fbfffb7230 */ /* 0x000fe20000004100 */
[--C-:B------:R-:W-:Y:S01]  /*0ac0*/  SHF.R.U64 R235, R18, 0x10, R19.reuse ;  /* 0x0000001012eb7819 */ /* 0x100fe20000001213 */
[----:B------:R-:W-:Y:S01]  /*0ad0*/  HADD2.F32 R249, -RZ, R249.H0_H0 ;  /* 0x200000f9fff97230 */ /* 0x000fe20000004100 */
[----:B------:R-:W-:Y:S01]  /*0ae0*/  MOV R233, R19 ;  /* 0x0000001300e97202 */ /* 0x000fe20000000f00 */
[----:B------:R-:W-:Y:S01]  /*0af0*/  HADD2.F32 R247, -RZ, R247.H0_H0 ;  /* 0x200000f7fff77230 */ /* 0x000fe20000004100 */
[----:B------:R-:W-:Y:S01]  /*0b00*/  SHF.R.U32.HI R231, RZ, 0x10, R19 ;  /* 0x00000010ffe77819 */ /* 0x000fe20000011613 */
[----:B------:R-:W-:Y:S01]  /*0b10*/  HADD2.F32 R252, -RZ, R252.H0_H0 ;  /* 0x200000fcfffc7230 */ /* 0x000fe20000004100 */
[--C-:B------:R-:W-:Y:S01]  /*0b20*/  SHF.R.U64 R234, R16, 0x10, R17.reuse ;  /* 0x0000001010ea7819 */ /* 0x100fe20000001211 */
[----:B------:R-:W-:Y:S01]  /*0b30*/  HADD2.F32 R250, -RZ, R250.H0_H0 ;  /* 0x200000fafffa7230 */ /* 0x000fe20000004100 */
[----:B------:R-:W-:Y:S01]  /*0b40*/  MOV R232, R17 ;  /* 0x0000001100e87202 */ /* 0x000fe20000000f00 */
[----:B------:R-:W-:Y:S01]  /*0b50*/  HADD2.F32 R248, -RZ, R248.H0_H0 ;  /* 0x200000f8fff87230 */ /* 0x000fe20000004100 */
[----:B------:R-:W-:Y:S01]  /*0b60*/  SHF.R.U32.HI R230, RZ, 0x10, R17 ;  /* 0x00000010ffe67819 */ /* 0x000fe20000011611 */
[----:B------:R-:W-:Y:S01]  /*0b70*/  HADD2.F32 R246, -RZ, R246.H0_H0 ;  /* 0x200000f6fff67230 */ /* 0x000fe20000004100 */
[----:B------:R-:W-:Y:S01]  /*0b80*/  MOV R229, R14 ;  /* 0x0000000e00e57202 */ /* 0x000fe20000000f00 */
[----:B------:R-:W-:Y:S01]  /*0b90*/  HADD2.F32 R245, -RZ, R245.H0_H0 ;  /* 0x200000f5fff57230 */ /* 0x000fe20000004100 */
[--C-:B------:R-:W-:Y:S01]  /*0ba0*/  SHF.R.U64 R227, R14, 0x10, R15.reuse ;  /* 0x000000100ee37819 */ /* 0x100fe2000000120f */
[----:B------:R-:W-:Y:S01]  /*0bb0*/  HADD2.F32 R243, -RZ, R243.H0_H0 ;  /* 0x200000f3fff37230 */ /* 0x000fe20000004100 */
[----:B------:R-:W-:Y:S01]  /*0bc0*/  SHF.R.U32.HI R223, RZ, 0x10, R15 ;  /* 0x00000010ffdf7819 */ /* 0x000fe2000001160f */
[----:B------:R-:W-:Y:S01]  /*0bd0*/  HADD2.F32 R241, -RZ, R241.H0_H0 ;  /* 0x200000f1fff17230 */ /* 0x000fe20000004100 */
        /* <DEDUP_REMOVED lines=27> */
[----:B------:R-:W-:-:S02]  /*0d90*/  HADD2.F32 R229, -RZ, R229.H0_H0 ;  /* 0x200000e5ffe57230 */ /* 0x000fc40000004100 */
[----:B------:R-:W-:Y:S02]  /*0da0*/  HADD2.F32 R227, -RZ, R227.H0_H0 ;  /* 0x200000e3ffe37230 */ /* 0x000fe40000004100 */
[----:B------:R-:W-:Y:S02]  /*0db0*/  HADD2.F32 R225, -RZ, R225.H0_H0 ;  /* 0x200000e1ffe17230 */ /* 0x000fe40000004100 */
[----:B------:R-:W-:Y:S02]  /*0dc0*/  HADD2.F32 R223, -RZ, R223.H0_H0 ;  /* 0x200000dfffdf7230 */ /* 0x000fe40000004100 */
[----:B------:R-:W-:Y:S02]  /*0dd0*/  HADD2.F32 R228, -RZ, R228.H0_H0 ;  /* 0x200000e4ffe47230 */ /* 0x000fe40000004100 */
[----:B------:R-:W-:Y:S02]  /*0de0*/  HADD2.F32 R226, -RZ, R226.H0_H0 ;  /* 0x200000e2ffe27230 */ /* 0x000fe40000004100 */
        /* <DEDUP_REMOVED lines=17> */
[----:B0-----:R-:W-:Y:S02]  /*0f00*/  HADD2.F32 R206, -RZ, R206.H0_H0 ;  /* 0x200000ceffce7230 */ /* 0x001fe40000004100 */
.L_x_420:
[----:B------:R-:W0:Y:S01]  /*0f10*/  S2R R150, SR_TID.X ;  /* 0x0000000000967919 */ /* 0x000e220000002100 */
[----:B------:R-:W-:Y:S01]  /*0f20*/  MOV R148, 0x4 ;  /* 0x0000000400947802 */ /* 0x000fe20000000f00 */
[----:B------:R-:W1:Y:S04]  /*0f30*/  LDC.U8 R194, c[0x0][0x1f0] ;  /* 0x00007c00ffc27b82 */ /* 0x000e680000000000 */
        /* <DEDUP_REMOVED lines=11> */
[----:B------:R-:W-:-:S04]  /*0ff0*/  LEA.HI.SX32 R3, R3, R148, 0x1e ;  /* 0x0000009403037211 */ /* 0x000fc800078ff2ff */
[----:B------:R-:W-:Y:S01]  /*1000*/  MOV R192, R3 ;  /* 0x0000000300c07202 */ /* 0x000fe20000000f00 */
        /* <DEDUP_REMOVED lines=8> */
[C---:B------:R-:W-:Y:S01]  /*1090*/  @P5 LEA R6, P6, R3.reuse, c[0x0][0x218], 0x3 ;  /* 0x0000860003065a11 */ /* 0x040fe200078c18ff */
[----:B------:R-:W2:Y:S03]  /*10a0*/  LDL R199, [R1+0x18] ;  /* 0x0000180001c77983 */ /* 0x000ea60000100800 */
        /* <DEDUP_REMOVED lines=10> */
[----:B------:R-:W3:Y:S01]  /*1150*/  LDG.E.64 R148, [R148.64] ;  /* 0x0000000494947981 */ /* 0x000ee2000c1e1b00 */
[----:B--2---:R-:W-:Y:S01]  /*1160*/  MOV R190, R8 ;  /* 0x0000000800be7202 */ /* 0x004fe20000000f00 */
[----:B---3--:R-:W-:-:S04]  /*1170*/  HADD2.F32 R5, -RZ, R148.H0_H0 ;  /* 0x20000094ff057230 */ /* 0x008fc80000004100 */
[----:B------:R-:W-:Y:S01]  /*1180*/  HADD2.F32 R192, -RZ, R190.H0_H0 ;  /* 0x200000beffc07230 */ /* 0x000fe20000004100 */
[----:B------:R-:W-:-:S04]  /*1190*/  FADD.FTZ R5, -R7, R5 ;  /* 0x0000000507057221 */ /* 0x000fc80000010100 */
[-C--:B------:R-:W-:Y:S01]  /*11a0*/  FMUL.FTZ R190, R193, R192.reuse ;  /* 0x000000c0c1be7220 */ /* 0x080fe20000410000 */
[--C-:B------:R-:W-:Y:S01]  /*11b0*/  SHF.R.U64 R193, R148, 0x10, R149.reuse ;  /* 0x0000001094c17819 */ /* 0x100fe20000001295 */
[----:B------:R-:W-:Y:S01]  /*11c0*/  FMUL.FTZ R5, R2, R5 ;  /* 0x0000000502057220 */ /* 0x000fe20000410000 */
[----:B------:R-:W-:Y:S01]  /*11d0*/  SHF.R.U32.HI R148, RZ, 0x10, R149 ;  /* 0x00000010ff947819 */ /* 0x000fe20000011695 */
[----:B------:R-:W-:Y:S02]  /*11e0*/  FADD.FTZ R120, R120, R192 ;  /* 0x000000c078787221 */ /* 0x000fe40000010000 */
[----:B------:R-:W-:Y:S01]  /*11f0*/  FFMA.FTZ R92, R5, R192, R92 ;  /* 0x000000c0055c7223 */ /* 0x000fe2000001005c */
[----:B------:R-:W-:Y:S02]  /*1200*/  HADD2.F32 R192, -RZ, R149.H0_H0 ;  /* 0x20000095ffc07230 */ /* 0x000fe40000004100 */
[----:B------:R-:W-:Y:S02]  /*1210*/  HADD2.F32 R149, -RZ, R193.H0_H0 ;  /* 0x200000c1ff957230 */ /* 0x000fe40000004100 */
[----:B------:R-:W2:Y:S01]  /*1220*/  LDL R193, [R1+0x10] ;  /* 0x0000100001c17983 */ /* 0x000ea20000100800 */
[----:B------:R-:W-:-:S05]  /*1230*/  MOV R6, R150 ;  /* 0x0000009600067202 */ /* 0x000fca0000000f00 */
[----:B------:R-:W-:-:S05]  /*1240*/  HADD2.F32 R6, -RZ, R6.H0_H0 ;  /* 0x20000006ff067230 */ /* 0x000fca0000004100 */
[----:B------:R-:W-:Y:S02]  /*1250*/  FADD.FTZ R64, R64, R6 ;  /* 0x0000000640407221 */ /* 0x000fe40000010000 */
[-C--:B------:R-:W-:Y:S02]  /*1260*/  FFMA.FTZ R36, R5, R6.reuse, R36 ;  /* 0x0000000605247223 */ /* 0x080fe40000010024 */
[----:B------:R-:W-:Y:S01]  /*1270*/  FFMA.FTZ R6, R191, R6, R190 ;  /* 0x00000006bf067223 */ /* 0x000fe200000100be */
[--C-:B------:R-:W-:Y:S01]  /*1280*/  SHF.R.U64 R190, R150, 0x10, R151.reuse ;  /* 0x0000001096be7819 */ /* 0x100fe20000001297 */
[--C-:B------:R-:W-:Y:S01]  /*1290*/  IMAD.MOV.U32 R191, RZ, RZ, R151.reuse ;  /* 0x000000ffffbf7224 */ /* 0x100fe200078e0097 */
[----:B------:R-:W-:Y:S02]  /*12a0*/  SHF.R.U32.HI R150, RZ, 0x10, R151 ;  /* 0x00000010ff967819 */ /* 0x000fe40000011697 */
[----:B------:R-:W-:-:S05]  /*12b0*/  MOV R151, R9 ;  /* 0x0000000900977202 */ /* 0x000fca0000000f00 */
[----:B------:R-:W-:Y:S02]  /*12c0*/  HADD2.F32 R151, -RZ, R151.H0_H0 ;  /* 0x20000097ff977230 */ /* 0x000fe40000004100 */
[----:B------:R-:W-:-:S03]  /*12d0*/  HADD2.F32 R191, -RZ, R191.H0_H0 ;  /* 0x200000bfffbf7230 */ /* 0x000fc60000004100 */
[----:B----4-:R-:W-:Y:S01]  /*12e0*/  FMUL.FTZ R201, R201, R151 ;  /* 0x00000097c9c97220 */ /* 0x010fe20000410000 */
[----:B------:R-:W-:Y:S01]  /*12f0*/  HADD2.F32 R148, -RZ, R148.H0_H0 ;  /* 0x20000094ff947230 */ /* 0x000fe20000004100 */
[C---:B------:R-:W-:Y:S02]  /*1300*/  FADD.FTZ R192, -R7.reuse, R192 ;  /* 0x000000c007c07221 */ /* 0x040fe40000010100 */
[C---:B------:R-:W-:Y:S02]  /*1310*/  FADD.FTZ R149, -R7.reuse, R149 ;  /* 0x0000009507957221 */ /* 0x040fe40000010100 */
[----:B------:R-:W-:Y:S02]  /*1320*/  FADD.FTZ R148, -R7, R148 ;  /* 0x0000009407947221 */ /* 0x000fe40000010100 */
[----:B------:R-:W-:Y:S02]  /*1330*/  FMUL.FTZ R7, R2, R192 ;  /* 0x000000c002077220 */ /* 0x000fe40000410000 */
[----:B------:R-:W3:Y:S01]  /*1340*/  LDL R192, [R1+0x8] ;  /* 0x0000080001c07983 */ /* 0x000ee20000100800 */
[----:B--2---:R-:W-:-:S03]  /*1350*/  FFMA.FTZ R201, R193, R191, R201 ;  /* 0x000000bfc1c97223 */ /* 0x004fc600000100c9 */
[----:B------:R-:W2:Y:S01]  /*1360*/  LDL R193, [R1+0x4] ;  /* 0x0000040001c17983 */ /* 0x000ea20000100800 */
[----:B------:R-:W-:Y:S01]  /*1370*/  SHF.R.U64 R8, R8, 0x10, R9 ;  /* 0x0000001008087819 */ /* 0x000fe20000001209 */
[----:B------:R-:W-:Y:S01]  /*1380*/  FADD.FTZ R122, R122, R151 ;  /* 0x000000977a7a7221 */ /* 0x000fe20000010000 */
[----:B------:R-:W-:Y:S01]  /*1390*/  SHF.R.U32.HI R9, RZ, 0x10, R9 ;  /* 0x00000010ff097819 */ /* 0x000fe20000011609 */
[----:B------:R-:W-:Y:S02]  /*13a0*/  FFMA.FTZ R94, R7, R151, R94 ;  /* 0x00000097075e7223 */ /* 0x000fe4000001005e */
[----:B------:R-:W-:Y:S01]  /*13b0*/  HADD2.F32 R151, -RZ, R8.H0_H0 ;  /* 0x20000008ff977230 */ /* 0x000fe20000004100 */
[----:B------:R-:W-:Y:S01]  /*13c0*/  FMUL.FTZ R8, R2, R149 ;  /* 0x0000009502087220 */ /* 0x000fe20000410000 */
[----:B------:R-:W-:Y:S02]  /*13d0*/  HADD2.F32 R190, -RZ, R190.H0_H0 ;  /* 0x200000beffbe7230 */ /* 0x000fe40000004100 */
[----:B------:R-:W-:Y:S01]  /*13e0*/  HADD2.F32 R149, -RZ, R9.H0_H0 ;  /* 0x20000009ff957230 */ /* 0x000fe20000004100 */
[----:B------:R-:W-:Y:S01]  /*13f0*/  FMUL.FTZ R202, R202, R151 ;  /* 0x00000097caca7220 */ /* 0x000fe20000410000 */
[----:B------:R-:W-:Y:S01]  /*1400*/  HADD2.F32 R150, -RZ, R150.H0_H0 ;  /* 0x20000096ff967230 */ /* 0x000fe20000004100 */
[----:B------:R-:W-:-:S02]  /*1410*/  FMUL.FTZ R9, R2, R148 ;  /* 0x0000009402097220 */ /* 0x000fc40000410000 */
[----:B------:R-:W-:Y:S02]  /*1420*/  FFMA.FTZ R202, R199, R190, R202 ;  /* 0x000000bec7ca7223 */ /* 0x000fe400000100ca */
[----:B------:R-:W-:Y:S02]  /*1430*/  FADD.FTZ R121, R121, R151 ;  /* 0x0000009779797221 */ /* 0x000fe40000010000 */
[----:B------:R-:W-:Y:S02]  /*1440*/  FFMA.FTZ R93, R8, R151, R93 ;  /* 0x00000097085d7223 */ /* 0x000fe4000001005d */
[----:B------:R-:W-:Y:S02]  /*1450*/  FADD.FTZ R67, R67, R150 ;  /* 0x0000009643437221 */ /* 0x000fe40000010000 */
[----:B------:R-:W-:Y:S02]  /*1460*/  FFMA.FTZ R39, R9, R150, R39 ;  /* 0x0000009609277223 */ /* 0x000fe40000010027 */
[----:B------:R-:W-:-:S04]  /*1470*/  FFMA.FTZ R151, R5, R6, RZ ;  /* 0x0000000605977223 */ /* 0x000fc800000100ff */
[----:B------:R-:W-:-:S04]  /*1480*/  FFMA.FTZ R151, R8, R202, R151 ;  /* 0x000000ca08977223 */ /* 0x000fc80000010097 */
[C---:B------:R-:W-:Y:S02]  /*1490*/  FFMA.FTZ R151, R7.reuse, R201, R151 ;  /* 0x000000c907977223 */ /* 0x040fe40000010097 */
[----:B------:R-:W-:Y:S02]  /*14a0*/  FFMA.FTZ R38, R7, R191, R38 ;  /* 0x000000bf07267223 */ /* 0x000fe40000010026 */
[----:B------:R-:W-:Y:S02]  /*14b0*/  FADD.FTZ R66, R66, R191 ;  /* 0x000000bf42427221 */ /* 0x000fe40000010000 */
[----:B------:R-:W-:Y:S02]  /*14c0*/  FADD.FTZ R65, R65, R190 ;  /* 0x000000be41417221 */ /* 0x000fe40000010000 */
[----:B------:R-:W-:Y:S02]  /*14d0*/  FFMA.FTZ R37, R8, R190, R37 ;  /* 0x000000be08257223 */ /* 0x000fe40000010025 */
[----:B------:R-:W-:-:S02]  /*14e0*/  FADD.FTZ R123, R123, R149 ;  /* 0x000000957b7b7221 */ /* 0x000fc40000010000 */
[-C--:B------:R-:W-:Y:S02]  /*14f0*/  FFMA.FTZ R95, R9, R149.reuse, R95 ;  /* 0x00000095095f7223 */ /* 0x080fe4000001005f */
[----:B--2---:R-:W-:-:S04]  /*1500*/  FMUL.FTZ R199, R193, R149 ;  /* 0x00000095c1c77220 */ /* 0x004fc80000410000 */
[----:B---3--:R-:W-:Y:S02]  /*1510*/  FFMA.FTZ R199, R192, R150, R199 ;  /* 0x00000096c0c77223 */ /* 0x008fe400000100c7 */
[----:B------:R-:W-:-:S04]  /*1520*/  FADD.FTZ R150, RZ, R6 ;  /* 0x00000006ff967221 */ /* 0x000fc80000010000 */
[----:B------:R-:W-:-:S04]  /*1530*/  FADD.FTZ R150, R150, R202 ;  /* 0x000000ca96967221 */ /* 0x000fc80000010000 */
[----:B------:R-:W-:Y:S01]  /*1540*/  FADD.FTZ R150, R150, R201 ;  /* 0x000000c996967221 */ /* 0x000fe20000010000 */
[----:B------:R-:W-:Y:S01]  /*1550*/  IADD3 R192, R3, 0x100, RZ ;  /* 0x0000010003c07810 */ /* 0x000fe20007ffe0ff */
[----:B------:R-:W-:Y:S02]  /*1560*/  FFMA.FTZ R151, R9, R199, R151 ;  /* 0x000000c709977223 */ /* 0x000fe40000010097 */
[----:B------:R-:W-:Y:S02]  /*1570*/  FADD.FTZ R150, R150, R199 ;  /* 0x000000c796967221 */ /* 0x000fe40000010000 */
.L_x_378:
[----:B-1----:R-:W-:Y:S05]  /*1580*/  BSYNC B0 ;  /* 0x0000000000007941 */ /* 0x002fea0003800000 */
.L_x_377:
[----:B------:R-:W-:Y:S01]  /*1590*/  BSSY B0, `(.L_x_379) ;  /* 0x0000051000007945 */ /* 0x000fe20003800000 */
[----:B------:R-:W-:Y:S05]  /*15a0*/  @!P0 BRA `(.L_x_380) ;  /* 0x000004f000008947 */ /* 0x000fea0003800000 */
[----:B------:R-:W-:Y:S01]  /*15b0*/  ISETP.NE.U32.AND P5, PT, RZ, c[0x0][0x218], PT ;  /* 0x00008600ff007a0c */ /* 0x000fe20003fa5070 */
[----:B------:R-:W2:Y:S03]  /*15c0*/  LDL R198, [R1] ;  /* 0x0000000001c67983 */ /* 0x000ea60000100800 */
[----:B------:R-:W-:Y:S01]  /*15d0*/  ISETP.NE.AND.EX P5, PT, RZ, c[0x0][0x21c], PT, P5 ;  /* 0x00008700ff007a0c */ /* 0x000fe20003fa5350 */
[----:B------:R-:W-:-:S12]  /*15e0*/  HFMA2.MMA R190, -RZ, RZ, 0, 4.76837158203125e-07 ;  /* 0x00000008ffbe7435 */ /* 0x000fd800000001ff */
[----:B------:R-:W-:-:S04]  /*15f0*/  @P5 LEA R10, P6, R192, c[0x0][0x218], 0x3 ;  /* 0x00008600c00a5a11 */ /* 0x000fc800078c18ff */
[----:B------:R-:W-:-:S05]  /*1600*/  @P5 LEA.HI.X R11, R192, c[0x0][0x21c], RZ, 0x3, P6 ;  /* 0x00008700c00b5a11 */ /* 0x000fca00030f1cff */
[----:B------:R0:W5:Y:S01]  /*1610*/  @P5 LDG.E.64 R182, [R10.64] ;  /* 0x000000040ab65981 */ /* 0x000162000c1e1b00 */
[C---:B------:R-:W-:Y:S01]  /*1620*/  LEA R148, P5, R192.reuse, c[0x0][0x188], 0x3 ;  /* 0x00006200c0947a11 */ /* 0x040fe200078a18ff */
[----:B------:R-:W-:-:S03]  /*1630*/  IMAD.WIDE.U32 R12, R192, R190, c[0x0][0x210] ;  /* 0x00008400c00c7625 */ /* 0x000fc600078e00be */
[C---:B------:R-:W-:Y:S01]  /*1640*/  LEA.HI.X R149, R192.reuse, c[0x0][0x18c], RZ, 0x3, P5 ;  /* 0x00006300c0957a11 */ /* 0x040fe200028f1cff */
[----:B------:R-:W-:Y:S01]  /*1650*/  IMAD.WIDE.U32 R190, R192, R190, c[0x0][0x208] ;  /* 0x00008200c0be7625 */ /* 0x000fe200078e00be */
[----:B------:R-:W-:Y:S01]  /*1660*/  ISETP.NE.AND P5, PT, R194, RZ, PT ;  /* 0x000000ffc200720c */ /* 0x000fe20003fa5270 */
[----:B------:R-:W3:Y:S03]  /*1670*/  LDG.E.64 R12, [R12.64] ;  /* 0x000000040c0c7981 */ /* 0x000ee6000c1e1b00 */
[----:B0----5:R-:W-:Y:S01]  /*1680*/  FSEL R11, R189, RZ, !P5 ;  /* 0x000000ffbd0b7208 */ /* 0x021fe20006800000 */
[----:B------:R-:W4:Y:S04]  /*1690*/  LDG.E.64 R148, [R148.64] ;  /* 0x0000000494947981 */ /* 0x000f28000c1e1b00 */
[----:B------:R-:W2:Y:S01]  /*16a0*/  LDG.E.64 R190, [R190.64] ;  /* 0x00000004bebe7981 */ /* 0x000ea2000c1e1b00 */
[----:B------:R-:W-:Y:S01]  /*16b0*/  IADD3 R192, R192, 0x100, RZ ;  /* 0x00000100c0c07810 */ /* 0x000fe20007ffe0ff */
[----:B---3--:R-:W-:Y:S01]  /*16c0*/  IMAD.MOV.U32 R194, RZ, RZ, R12 ;  /* 0x000000ffffc27224 */ /* 0x008fe200078e000c */
[----:B----4-:R-:W-:-:S04]  /*16d0*/  HADD2.F32 R10, -RZ, R148.H0_H0 ;  /* 0x20000094ff0a7230 */ /* 0x010fc80000004100 */
[----:B------:R-:W-:Y:S01]  /*16e0*/  HADD2.F32 R196, -RZ, R194.H0_H0 ;  /* 0x200000c2ffc47230 */ /* 0x000fe20000004100 */
[----:B--2---:R-:W-:Y:S01]  /*16f0*/  MOV R193, R190 ;  /* 0x000000be00c17202 */ /* 0x004fe20000000f00 */
[----:B------:R-:W-:Y:S01]  /*1700*/  FADD.FTZ R10, -R11, R10 ;  /* 0x0000000a0b0a7221 */ /* 0x000fe20000010100 */
[----:B------:R-:W-:-:S03]  /*1710*/  SHF.R.U64 R197, R148, 0x10, R149 ;  /* 0x0000001094c57819 */ /* 0x000fc60000001295 */
[----:B------:R-:W-:Y:S01]  /*1720*/  HADD2.F32 R204, -RZ, R193.H0_H0 ;  /* 0x200000c1ffcc7230 */ /* 0x000fe20000004100 */
[----:B------:R-:W-:Y:S02]  /*1730*/  FMUL.FTZ R10, R2, R10 ;  /* 0x0000000a020a7220 */ /* 0x000fe40000410000 */
[----:B------:R-:W-:Y:S01]  /*1740*/  FMUL.FTZ R193, R252, R196 ;  /* 0x000000c4fcc17220 */ /* 0x000fe20000410000 */
[----:B------:R-:W-:Y:S01]  /*1750*/  SHF.R.U32.HI R148, RZ, 0x10, R149 ;  /* 0x00000010ff947819 */ /* 0x000fe20000011695 */
[----:B------:R-:W-:Y:S02]  /*1760*/  FADD.FTZ R68, R68, R204 ;  /* 0x000000cc44447221 */ /* 0x000fe40000010000 */
[----:B------:R-:W-:Y:S02]  /*1770*/  FFMA.FTZ R40, R10, R204, R40 ;  /* 0x000000cc0a287223 */ /* 0x000fe40000010028 */
[----:B------:R-:W-:Y:S02]  /*1780*/  FADD.FTZ R124, R124, R196 ;  /* 0x000000c47c7c7221 */ /* 0x000fe40000010000 */
[----:B------:R-:W-:Y:S01]  /*1790*/  FFMA.FTZ R96, R10, R196, R96 ;  /* 0x000000c40a607223 */ /* 0x000fe20000010060 */
[----:B------:R-:W-:Y:S01]  /*17a0*/  HADD2.F32 R196, -RZ, R149.H0_H0 ;  /* 0x20000095ffc47230 */ /* 0x000fe20000004100 */
[----:B------:R-:W-:Y:S01]  /*17b0*/  FFMA.FTZ R204, R198, R204, R193 ;  /* 0x000000ccc6cc7223 */ /* 0x000fe200000100c1 */
[--C-:B------:R-:W-:Y:S01]  /*17c0*/  SHF.R.U64 R193, R190, 0x10, R191.reuse ;  /* 0x00000010bec17819 */ /* 0x100fe200000012bf */
[----:B------:R-:W-:Y:S01]  /*17d0*/  HADD2.F32 R149, -RZ, R197.H0_H0 ;  /* 0x200000c5ff957230 */ /* 0x000fe20000004100 */
[----:B------:R-:W-:Y:S01]  /*17e0*/  MOV R194, R191 ;  /* 0x000000bf00c27202 */ /* 0x000fe20000000f00 */
[----:B------:R-:W-:Y:S01]  /*17f0*/  HADD2.F32 R148, -RZ, R148.H0_H0 ;  /* 0x20000094ff947230 */ /* 0x000fe20000004100 */
[----:B------:R-:W-:Y:S01]  /*1800*/  SHF.R.U32.HI R190, RZ, 0x10, R191 ;  /* 0x00000010ffbe7819 */ /* 0x000fe200000116bf */
[----:B------:R-:W-:-:S02]  /*1810*/  IMAD.MOV.U32 R191, RZ, RZ, R13 ;  /* 0x000000ffffbf7224 */ /* 0x000fc400078e000d */
[C---:B------:R-:W-:Y:S01]  /*1820*/  FADD.FTZ R196, -R11.reuse, R196 ;  /* 0x000000c40bc47221 */ /* 0x040fe20000010100 */
[----:B------:R-:W-:Y:S01]  /*1830*/  SHF.R.U64 R12, R12, 0x10, R13 ;  /* 0x000000100c0c7819 */ /* 0x000fe2000000120d */
[C---:B------:R-:W-:Y:S01]  /*1840*/  FADD.FTZ R149, -R11.reuse, R149 ;  /* 0x000000950b957221 */ /* 0x040fe20000010100 */
[----:B------:R-:W-:Y:S01]  /*1850*/  HADD2.F32 R191, -RZ, R191.H0_H0 ;  /* 0x200000bfffbf7230 */ /* 0x000fe20000004100 */
[----:B------:R-:W-:Y:S02]  /*1860*/  FADD.FTZ R148, -R11, R148 ;  /* 0x000000940b947221 */ /* 0x000fe40000010100 */
[----:B------:R-:W-:Y:S02]  /*1870*/  FMUL.FTZ R11, R2, R196 ;  /* 0x000000c4020b7220 */ /* 0x000fe40000410000 */
[----:B------:R-:W-:Y:S02]  /*1880*/  FMUL.FTZ R197, R248, R191 ;  /* 0x000000bff8c57220 */ /* 0x000fe40000410000 */
[----:B------:R-:W-:-:S02]  /*1890*/  FADD.FTZ R126, R126, R191 ;  /* 0x000000bf7e7e7221 */ /* 0x000fc40000010000 */
[----:B------:R-:W-:Y:S01]  /*18a0*/  FFMA.FTZ R98, R11, R191, R98 ;  /* 0x000000bf0b627223 */ /* 0x000fe20000010062 */
[----:B------:R-:W-:Y:S01]  /*18b0*/  HADD2.F32 R191, -RZ, R12.H0_H0 ;  /* 0x2000000cffbf7230 */ /* 0x000fe20000004100 */
[----:B------:R-:W-:Y:S01]  /*18c0*/  SHF.R.U32.HI R13, RZ, 0x10, R13 ;  /* 0x00000010ff0d7819 */ /* 0x000fe2000001160d */
[----:B------:R-:W-:Y:S01]  /*18d0*/  HADD2.F32 R193, -RZ, R193.H0_H0 ;  /* 0x200000c1ffc17230 */ /* 0x000fe20000004100 */
[----:B------:R-:W-:Y:S02]  /*18e0*/  FMUL.FTZ R12, R2, R149 ;  /* 0x00000095020c7220 */ /* 0x000fe40000410000 */
[----:B------:R-:W-:Y:S01]  /*18f0*/  FMUL.FTZ R198, R250, R191 ;  /* 0x000000bffac67220 */ /* 0x000fe20000410000 */
[----:B------:R-:W-:Y:S01]  /*1900*/  HADD2.F32 R194, -RZ, R194.H0_H0 ;  /* 0x200000c2ffc27230 */ /* 0x000fe20000004100 */
[----:B------:R-:W-:Y:S01]  /*1910*/  FADD.FTZ R150, R150, R204 ;  /* 0x000000cc96967221 */ /* 0x000fe20000010000 */
[----:B------:R-:W-:Y:S01]  /*1920*/  HADD2.F32 R149, -RZ, R13.H0_H0 ;  /* 0x2000000dff957230 */ /* 0x000fe20000004100 */
[----:B------:R-:W-:-:S02]  /*1930*/  FFMA.FTZ R198, R251, R193, R198 ;  /* 0x000000c1fbc67223 */ /* 0x000fc400000100c6 */
[----:B------:R-:W-:Y:S01]  /*1940*/  FFMA.FTZ R151, R10, R204, R151 ;  /* 0x000000cc0a977223 */ /* 0x000fe20000010097 */
[----:B------:R-:W-:Y:S01]  /*1950*/  HADD2.F32 R190, -RZ, R190.H0_H0 ;  /* 0x200000beffbe7230 */ /* 0x000fe20000004100 */
[----:B------:R-:W-:Y:S02]  /*1960*/  FFMA.FTZ R197, R249, R194, R197 ;  /* 0x000000c2f9c57223 */ /* 0x000fe400000100c5 */
[----:B------:R-:W-:Y:S02]  /*1970*/  FMUL.FTZ R196, R246, R149 ;  /* 0x00000095f6c47220 */ /* 0x000fe40000410000 */
[----:B------:R-:W-:Y:S02]  /*1980*/  FADD.FTZ R150, R150, R198 ;  /* 0x000000c696967221 */ /* 0x000fe40000010000 */
[----:B------:R-:W-:Y:S02]  /*1990*/  FFMA.FTZ R151, R12, R198, R151 ;  /* 0x000000c60c977223 */ /* 0x000fe40000010097 */
[----:B------:R-:W-:-:S02]  /*19a0*/  FMUL.FTZ R13, R2, R148 ;  /* 0x00000094020d7220 */ /* 0x000fc40000410000 */
[----:B------:R-:W-:Y:S02]  /*19b0*/  FFMA.FTZ R196, R247, R190, R196 ;  /* 0x000000bef7c47223 */ /* 0x000fe400000100c4 */
[----:B------:R-:W-:Y:S02]  /*19c0*/  FADD.FTZ R150, R150, R197 ;  /* 0x000000c596967221 */ /* 0x000fe40000010000 */
[C---:B------:R-:W-:Y:S02]  /*19d0*/  FFMA.FTZ R151, R11.reuse, R197, R151 ;  /* 0x000000c50b977223 */ /* 0x040fe40000010097 */
[----:B------:R-:W-:Y:S02]  /*19e0*/  FFMA.FTZ R42, R11, R194, R42 ;  /* 0x000000c20b2a7223 */ /* 0x000fe4000001002a */
[----:B------:R-:W-:Y:S02]  /*19f0*/  FADD.FTZ R70, R70, R194 ;  /* 0x000000c246467221 */ /* 0x000fe40000010000 */
[----:B------:R-:W-:-:S02]  /*1a00*/  FADD.FTZ R69, R69, R193 ;  /* 0x000000c145457221 */ /* 0x000fc40000010000 */
[C---:B------:R-:W-:Y:S02]  /*1a10*/  FFMA.FTZ R41, R12.reuse, R193, R41 ;  /* 0x000000c10c297223 */ /* 0x040fe40000010029 */
        /* <DEDUP_REMOVED lines=8> */
.L_x_380:
[----:B------:R-:W-:Y:S05]  /*1aa0*/  BSYNC B0 ;  /* 0x0000000000007941 */ /* 0x000fea0003800000 */
.L_x_379:
[----:B------:R-:W-:Y:S01]  /*1ab0*/  BSSY B0, `(.L_x_381) ;  /* 0x0000051000007945 */ /* 0x000fe20003800000 */
[----:B------:R-:W-:Y:S05]  /*1ac0*/  @!P1 BRA `(.L_x_382) ;  /* 0x000004f000009947 */ /* 0x000fea0003800000 */
[----:B------:R-:W-:Y:S01]  /*1ad0*/  ISETP.NE.U32.AND P5, PT, RZ, c[0x0][0x218], PT ;  /* 0x00008600ff007a0c */ /* 0x000fe20003fa5070 */
[----:B------:R-:W0:Y:S03]  /*1ae0*/  LDC.U8 R148, c[0x0][0x1f0] ;  /* 0x00007c00ff947b82 */ /* 0x000e260000000000 */
[----:B------:R-:W-:-:S13]  /*1af0*/  ISETP.NE.AND.EX P5, PT, RZ, c[0x0][0x21c], PT, P5 ;  /* 0x00008700ff007a0c */ /* 0x000fda0003fa5350 */
[----:B------:R-:W-:-:S04]  /*1b00*/  @P5 LEA R14, P6, R192, c[0x0][0x218], 0x3 ;  /* 0x00008600c00e5a11 */ /* 0x000fc800078c18ff */
[----:B------:R-:W-:-:S05]  /*1b10*/  @P5 LEA.HI.X R15, R192, c[0x0][0x21c], RZ, 0x3, P6 ;  /* 0x00008700c00f5a11 */ /* 0x000fca00030f1cff */
[----:B------:R1:W5:Y:S01]  /*1b20*/  @P5 LDG.E.64 R180, [R14.64] ;  /* 0x000000040eb45981 */ /* 0x000362000c1e1b00 */
[----:B------:R-:W-:-:S04]  /*1b30*/  LEA R18, P5, R192, c[0x0][0x188], 0x3 ;  /* 0x00006200c0127a11 */ /* 0x000fc800078a18ff */
[----:B------:R-:W-:Y:S02]  /*1b40*/  LEA.HI.X R19, R192, c[0x0][0x18c], RZ, 0x3, P5 ;  /* 0x00006300c0137a11 */ /* 0x000fe400028f1cff */
[----:B0-----:R-:W-:Y:S01]  /*1b50*/  ISETP.NE.AND P5, PT, R148, RZ, PT ;  /* 0x000000ff9400720c */ /* 0x001fe20003fa5270 */
[----:B------:R-:W-:-:S03]  /*1b60*/  HFMA2.MMA R148, -RZ, RZ, 0, 4.76837158203125e-07 ;  /* 0x00000008ff947435 */ /* 0x000fc600000001ff */
[----:B------:R-:W2:Y:S01]  /*1b70*/  LDG.E.64 R18, [R18.64] ;  /* 0x0000000412127981 */ /* 0x000ea2000c1e1b00 */
[----:B-1---5:R-:W-:-:S06]  /*1b80*/  FSEL R15, R189, RZ, !P5 ;  /* 0x000000ffbd0f7208 */ /* 0x022fcc0006800000 */
[----:B------:R-:W-:-:S04]  /*1b90*/  IMAD.WIDE.U32 R16, R192, R148, c[0x0][0x210] ;  /* 0x00008400c0107625 */ /* 0x000fc800078e0094 */
[C---:B------:R-:W-:Y:S02]  /*1ba0*/  IMAD.WIDE.U32 R148, R192.reuse, R148, c[0x0][0x208] ;  /* 0x00008200c0947625 */ /* 0x040fe400078e0094 */
[----:B------:R-:W3:Y:S04]  /*1bb0*/  LDG.E.64 R16, [R16.64] ;  /* 0x0000000410107981 */ /* 0x000ee8000c1e1b00 */
[----:B------:R-:W4:Y:S01]  /*1bc0*/  LDG.E.64 R148, [R148.64] ;  /* 0x0000000494947981 */ /* 0x000f22000c1e1b00 */
[----:B------:R-:W-:Y:S01]  /*1bd0*/  IADD3 R192, R192, 0x100, RZ ;  /* 0x00000100c0c07810 */ /* 0x000fe20007ffe0ff */
[----:B--2---:R-:W-:-:S05]  /*1be0*/  HADD2.F32 R14, -RZ, R18.H0_H0 ;  /* 0x20000012ff0e7230 */ /* 0x004fca0000004100 */
[----:B------:R-:W-:Y:S01]  /*1bf0*/  FADD.FTZ R14, -R15, R14 ;  /* 0x0000000e0f0e7221 */ /* 0x000fe20000010100 */
[----:B---3--:R-:W-:Y:S01]  /*1c00*/  MOV R191, R16 ;  /* 0x0000001000bf7202 */ /* 0x008fe20000000f00 */
[----:B----4-:R-:W-:-:S04]  /*1c10*/  IMAD.MOV.U32 R190, RZ, RZ, R148 ;  /* 0x000000ffffbe7224 */ /* 0x010fc800078e0094 */
[----:B------:R-:W-:Y:S01]  /*1c20*/  HADD2.F32 R193, -RZ, R191.H0_H0 ;  /* 0x200000bfffc17230 */ /* 0x000fe20000004100 */
[----:B------:R-:W-:Y:S01]  /*1c30*/  FMUL.FTZ R14, R2, R14 ;  /* 0x0000000e020e7220 */ /* 0x000fe20000410000 */
[----:B------:R-:W-:-:S03]  /*1c40*/  HADD2.F32 R203, -RZ, R190.H0_H0 ;  /* 0x200000beffcb7230 */ /* 0x000fc60000004100 */
[----:B------:R-:W-:Y:S01]  /*1c50*/  FMUL.FTZ R190, R244, R193 ;  /* 0x000000c1f4be7220 */ /* 0x000fe20000410000 */
[----:B------:R-:W-:Y:S01]  /*1c60*/  MOV R191, R149 ;  /* 0x0000009500bf7202 */ /* 0x000fe20000000f00 */
[----:B------:R-:W-:Y:S02]  /*1c70*/  FADD.FTZ R72, R72, R203 ;  /* 0x000000cb48487221 */ /* 0x000fe40000010000 */
[-C--:B------:R-:W-:Y:S02]  /*1c80*/  FFMA.FTZ R44, R14, R203.reuse, R44 ;  /* 0x000000cb0e2c7223 */ /* 0x080fe4000001002c */
[----:B------:R-:W-:Y:S01]  /*1c90*/  FFMA.FTZ R203, R245, R203, R190 ;  /* 0x000000cbf5cb7223 */ /* 0x000fe200000100be */
[----:B------:R-:W-:Y:S01]  /*1ca0*/  SHF.R.U64 R190, R148, 0x10, R149 ;  /* 0x0000001094be7819 */ /* 0x000fe20000001295 */
[----:B------:R-:W-:Y:S01]  /*1cb0*/  FADD.FTZ R128, R128, R193 ;  /* 0x000000c180807221 */ /* 0x000fe20000010000 */
[----:B------:R-:W-:Y:S01]  /*1cc0*/  SHF.R.U32.HI R148, RZ, 0x10, R149 ;  /* 0x00000010ff947819 */ /* 0x000fe20000011695 */
[----:B------:R-:W-:Y:S01]  /*1cd0*/  FFMA.FTZ R100, R14, R193, R100 ;  /* 0x000000c10e647223 */ /* 0x000fe20000010064 */
[----:B------:R-:W-:-:S02]  /*1ce0*/  SHF.R.U64 R149, R16, 0x10, R17 ;  /* 0x0000001010957819 */ /* 0x000fc40000001211 */
[----:B------:R-:W-:Y:S02]  /*1cf0*/  MOV R16, R17 ;  /* 0x0000001100107202 */ /* 0x000fe40000000f00 */
[----:B------:R-:W-:Y:S02]  /*1d00*/  SHF.R.U32.HI R193, RZ, 0x10, R17 ;  /* 0x00000010ffc17819 */ /* 0x000fe40000011611 */
[--C-:B------:R-:W-:Y:S01]  /*1d10*/  SHF.R.U64 R17, R18, 0x10, R19.reuse ;  /* 0x0000001012117819 */ /* 0x100fe20000001213 */
[----:B------:R-:W-:Y:S01]  /*1d20*/  HADD2.F32 R149, -RZ, R149.H0_H0 ;  /* 0x20000095ff957230 */ /* 0x000fe20000004100 */
[----:B------:R-:W-:-:S03]  /*1d30*/  SHF.R.U32.HI R18, RZ, 0x10, R19 ;  /* 0x00000010ff127819 */ /* 0x000fc60000011613 */
[----:B------:R-:W-:Y:S02]  /*1d40*/  HADD2.F32 R17, -RZ, R17.H0_H0 ;  /* 0x20000011ff117230 */ /* 0x000fe40000004100 */
[----:B------:R-:W-:Y:S01]  /*1d50*/  HADD2.F32 R19, -RZ, R19.H0_H0 ;  /* 0x20000013ff137230 */ /* 0x000fe20000004100 */
[----:B------:R-:W-:Y:S01]  /*1d60*/  FMUL.FTZ R195, R242, R149 ;  /* 0x00000095f2c37220 */ /* 0x000fe20000410000 */
[----:B------:R-:W-:Y:S01]  /*1d70*/  HADD2.F32 R194, -RZ, R16.H0_H0 ;  /* 0x20000010ffc27230 */ /* 0x000fe20000004100 */
[C---:B------:R-:W-:Y:S01]  /*1d80*/  FADD.FTZ R17, -R15.reuse, R17 ;  /* 0x000000110f117221 */ /* 0x040fe20000010100 */
[----:B------:R-:W-:Y:S02]  /*1d90*/  HADD2.F32 R190, -RZ, R190.H0_H0 ;  /* 0x200000beffbe7230 */ /* 0x000fe40000004100 */
[----:B------:R-:W-:Y:S01]  /*1da0*/  HADD2.F32 R18, -RZ, R18.H0_H0 ;  /* 0x20000012ff127230 */ /* 0x000fe20000004100 */
[----:B------:R-:W-:Y:S01]  /*1db0*/  FADD.FTZ R19, -R15, R19 ;  /* 0x000000130f137221 */ /* 0x000fe20000010100 */
[----:B------:R-:W-:Y:S01]  /*1dc0*/  HADD2.F32 R191, -RZ, R191.H0_H0 ;  /* 0x200000bfffbf7230 */ /* 0x000fe20000004100 */
[----:B------:R-:W-:Y:S01]  /*1dd0*/  FMUL.FTZ R16, R240, R194 ;  /* 0x000000c2f0107220 */ /* 0x000fe20000410000 */
[----:B------:R-:W-:Y:S01]  /*1de0*/  HADD2.F32 R193, -RZ, R193.H0_H0 ;  /* 0x200000c1ffc17230 */ /* 0x000fe20000004100 */
[----:B------:R-:W-:-:S02]  /*1df0*/  FMUL.FTZ R17, R2, R17 ;  /* 0x0000001102117220 */ /* 0x000fc40000410000 */
[----:B------:R-:W-:Y:S02]  /*1e00*/  FFMA.FTZ R195, R243, R190, R195 ;  /* 0x000000bef3c37223 */ /* 0x000fe400000100c3 */
[----:B------:R-:W-:Y:S02]  /*1e10*/  FADD.FTZ R150, R150, R203 ;  /* 0x000000cb96967221 */ /* 0x000fe40000010000 */
[----:B------:R-:W-:Y:S01]  /*1e20*/  FFMA.FTZ R151, R14, R203, R151 ;  /* 0x000000cb0e977223 */ /* 0x000fe20000010097 */
[----:B------:R-:W-:Y:S01]  /*1e30*/  HADD2.F32 R148, -RZ, R148.H0_H0 ;  /* 0x20000094ff947230 */ /* 0x000fe20000004100 */
[----:B------:R-:W-:Y:S02]  /*1e40*/  FADD.FTZ R18, -R15, R18 ;  /* 0x000000120f127221 */ /* 0x000fe40000010100 */
[----:B------:R-:W-:Y:S02]  /*1e50*/  FMUL.FTZ R15, R2, R19 ;  /* 0x00000013020f7220 */ /* 0x000fe40000410000 */
[----:B------:R-:W-:-:S02]  /*1e60*/  FFMA.FTZ R16, R241, R191, R16 ;  /* 0x000000bff1107223 */ /* 0x000fc40000010010 */
[----:B------:R-:W-:Y:S02]  /*1e70*/  FMUL.FTZ R19, R238, R193 ;  /* 0x000000c1ee137220 */ /* 0x000fe40000410000 */
[----:B------:R-:W-:Y:S02]  /*1e80*/  FADD.FTZ R150, R150, R195 ;  /* 0x000000c396967221 */ /* 0x000fe40000010000 */
[----:B------:R-:W-:Y:S02]  /*1e90*/  FFMA.FTZ R151, R17, R195, R151 ;  /* 0x000000c311977223 */ /* 0x000fe40000010097 */
[----:B------:R-:W-:Y:S02]  /*1ea0*/  FMUL.FTZ R18, R2, R18 ;  /* 0x0000001202127220 */ /* 0x000fe40000410000 */
[----:B------:R-:W-:Y:S02]  /*1eb0*/  FFMA.FTZ R19, R239, R148, R19 ;  /* 0x00000094ef137223 */ /* 0x000fe40000010013 */
[----:B------:R-:W-:-:S02]  /*1ec0*/  FADD.FTZ R150, R150, R16 ;  /* 0x0000001096967221 */ /* 0x000fc40000010000 */
[C---:B------:R-:W-:Y:S02]  /*1ed0*/  FFMA.FTZ R151, R15.reuse, R16, R151 ;  /* 0x000000100f977223 */ /* 0x040fe40000010097 */
[C---:B------:R-:W-:Y:S02]  /*1ee0*/  FFMA.FTZ R46, R15.reuse, R191, R46 ;  /* 0x000000bf0f2e7223 */ /* 0x040fe4000001002e */
[----:B------:R-:W-:Y:S02]  /*1ef0*/  FADD.FTZ R74, R74, R191 ;  /* 0x000000bf4a4a7221 */ /* 0x000fe40000010000 */
        /* <DEDUP_REMOVED lines=12> */
.L_x_382:
[----:B------:R-:W-:Y:S05]  /*1fc0*/  BSYNC B0 ;  /* 0x0000000000007941 */ /* 0x000fea0003800000 */
.L_x_381:
        /* <DEDUP_REMOVED lines=14> */
[----:B------:R-:W2:Y:S03]  /*20b0*/  LDG.E.64 R22, [R22.64] ;  /* 0x0000000416167981 */ /* 0x000ea6000c1e1b00 */
[----:B-----5:R-:W-:Y:S01]  /*20c0*/  FSEL R148, R189, RZ, !P5 ;  /* 0x000000ffbd947208 */ /* 0x020fe20006800000 */
[----:B------:R-:W1:Y:S04]  /*20d0*/  LDG.E.64 R24, [R24.64] ;  /* 0x0000000418187981 */ /* 0x000e68000c1e1b00 */
[----:B------:R-:W3:Y:S01]  /*20e0*/  LDG.E.64 R26, [R26.64] ;  /* 0x000000041a1a7981 */ /* 0x000ee2000c1e1b00 */
[----:B------:R-:W-:-:S02]  /*20f0*/  IADD3 R192, R192, 0x100, RZ ;  /* 0x00000100c0c07810 */ /* 0x000fc40007ffe0ff */
[----:B--2---:R-:W-:Y:S01]  /*2100*/  MOV R149, R22 ;  /* 0x0000001600957202 */ /* 0x004fe20000000f00 */
[----:B-1----:R-:W-:-:S04]  /*2110*/  HADD2.F32 R20, -RZ, R24.H0_H0 ;  /* 0x20000018ff147230 */ /* 0x002fc80000004100 */
[----:B------:R-:W-:Y:S01]  /*2120*/  HADD2.F32 R191, -RZ, R149.H0_H0 ;  /* 0x20000095ffbf7230 */ /* 0x000fe20000004100 */
[----:B---3--:R-:W-:Y:S01]  /*2130*/  MOV R21, R26 ;  /* 0x0000001a00157202 */ /* 0x008fe20000000f00 */
[----:B------:R-:W-:-:S03]  /*2140*/  FADD.FTZ R20, -R148, R20 ;  /* 0x0000001494147221 */ /* 0x000fc60000010100 */
[----:B------:R-:W-:Y:S01]  /*2150*/  FMUL.FTZ R149, R236, R191 ;  /* 0x000000bfec957220 */ /* 0x000fe20000410000 */
[----:B------:R-:W-:Y:S01]  /*2160*/  HADD2.F32 R21, -RZ, R21.H0_H0 ;  /* 0x20000015ff157230 */ /* 0x000fe20000004100 */
[----:B------:R-:W-:-:S04]  /*2170*/  FMUL.FTZ R20, R2, R20 ;  /* 0x0000001402147220 */ /* 0x000fc80000410000 */
[----:B------:R-:W-:Y:S02]  /*2180*/  FADD.FTZ R76, R76, R21 ;  /* 0x000000154c4c7221 */ /* 0x000fe40000010000 */
[-C--:B------:R-:W-:Y:S02]  /*2190*/  FFMA.FTZ R48, R20, R21.reuse, R48 ;  /* 0x0000001514307223 */ /* 0x080fe40000010030 */
[----:B------:R-:W-:Y:S01]  /*21a0*/  FFMA.FTZ R21, R237, R21, R149 ;  /* 0x00000015ed157223 */ /* 0x000fe20000010095 */
[--C-:B------:R-:W-:Y:S01]  /*21b0*/  SHF.R.U64 R149, R26, 0x10, R27.reuse ;  /* 0x000000101a957819 */ /* 0x100fe2000000121b */
[--C-:B------:R-:W-:Y:S01]  /*21c0*/  IMAD.MOV.U32 R190, RZ, RZ, R27.reuse ;  /* 0x000000ffffbe7224 */ /* 0x100fe200078e001b */
[----:B------:R-:W-:Y:S01]  /*21d0*/  SHF.R.U32.HI R26, RZ, 0x10, R27 ;  /* 0x00000010ff1a7819 */ /* 0x000fe2000001161b */
[----:B------:R-:W-:Y:S01]  /*21e0*/  FADD.FTZ R132, R132, R191 ;  /* 0x000000bf84847221 */ /* 0x000fe20000010000 */
[----:B------:R-:W-:Y:S01]  /*21f0*/  SHF.R.U64 R27, R22, 0x10, R23 ;  /* 0x00000010161b7819 */ /* 0x000fe20000001217 */
[----:B------:R-:W-:Y:S01]  /*2200*/  FFMA.FTZ R104, R20, R191, R104 ;  /* 0x000000bf14687223 */ /* 0x000fe20000010068 */
[----:B------:R-:W-:-:S02]  /*2210*/  MOV R22, R23 ;  /* 0x0000001700167202 */ /* 0x000fc40000000f00 */
[----:B------:R-:W-:Y:S02]  /*2220*/  SHF.R.U32.HI R191, RZ, 0x10, R23 ;  /* 0x00000010ffbf7819 */ /* 0x000fe40000011617 */
[--C-:B------:R-:W-:Y:S02]  /*2230*/  SHF.R.U64 R24, R24, 0x10, R25.reuse ;  /* 0x0000001018187819 */ /* 0x100fe40000001219 */
[----:B------:R-:W-:Y:S01]  /*2240*/  SHF.R.U32.HI R23, RZ, 0x10, R25 ;  /* 0x00000010ff177819 */ /* 0x000fe20000011619 */
[----:B------:R-:W-:Y:S02]  /*2250*/  HADD2.F32 R193, -RZ, R25.H0_H0 ;  /* 0x20000019ffc17230 */ /* 0x000fe40000004100 */
[----:B------:R-:W-:Y:S02]  /*2260*/  HADD2.F32 R24, -RZ, R24.H0_H0 ;  /* 0x20000018ff187230 */ /* 0x000fe40000004100 */
[----:B------:R-:W-:Y:S01]  /*2270*/  HADD2.F32 R25, -RZ, R23.H0_H0 ;  /* 0x20000017ff197230 */ /* 0x000fe20000004100 */
[----:B------:R-:W-:-:S02]  /*2280*/  FADD.FTZ R23, -R148, R193 ;  /* 0x000000c194177221 */ /* 0x000fc40000010100 */
[C---:B------:R-:W-:Y:S02]  /*2290*/  FADD.FTZ R24, -R148.reuse, R24 ;  /* 0x0000001894187221 */ /* 0x040fe40000010100 */
[----:B------:R-:W-:Y:S01]  /*22a0*/  FADD.FTZ R148, -R148, R25 ;  /* 0x0000001994947221 */ /* 0x000fe20000010100 */
[----:B------:R-:W-:Y:S01]  /*22b0*/  HADD2.F32 R25, -RZ, R22.H0_H0 ;  /* 0x20000016ff197230 */ /* 0x000fe20000004100 */
[----:B------:R-:W-:Y:S01]  /*22c0*/  FMUL.FTZ R22, R2, R23 ;  /* 0x0000001702167220 */ /* 0x000fe20000410000 */
[----:B------:R-:W-:Y:S02]  /*22d0*/  HADD2.F32 R27, -RZ, R27.H0_H0 ;  /* 0x2000001bff1b7230 */ /* 0x000fe40000004100 */
[----:B------:R-:W-:Y:S01]  /*22e0*/  HADD2.F32 R149, -RZ, R149.H0_H0 ;  /* 0x20000095ff957230 */ /* 0x000fe20000004100 */
[----:B------:R-:W-:Y:S02]  /*22f0*/  FMUL.FTZ R23, R232, R25 ;  /* 0x00000019e8177220 */ /* 0x000fe40000410000 */
[----:B------:R-:W-:-:S02]  /*2300*/  FADD.FTZ R134, R134, R25 ;  /* 0x0000001986867221 */ /* 0x000fc40000010000 */
[----:B------:R-:W-:Y:S02]  /*2310*/  FFMA.FTZ R106, R22, R25, R106 ;  /* 0x00000019166a7223 */ /* 0x000fe4000001006a */
[----:B------:R-:W-:Y:S02]  /*2320*/  FMUL.FTZ R25, R234, R27 ;  /* 0x0000001bea197220 */ /* 0x000fe40000410000 */
[----:B------:R-:W-:Y:S01]  /*2330*/  FMUL.FTZ R24, R2, R24 ;  /* 0x0000001802187220 */ /* 0x000fe20000410000 */
[----:B------:R-:W-:Y:S01]  /*2340*/  HADD2.F32 R190, -RZ, R190.H0_H0 ;  /* 0x200000beffbe7230 */ /* 0x000fe20000004100 */
[----:B------:R-:W-:Y:S01]  /*2350*/  FFMA.FTZ R25, R235, R149, R25 ;  /* 0x00000095eb197223 */ /* 0x000fe20000010019 */
[----:B------:R-:W-:Y:S01]  /*2360*/  HADD2.F32 R191, -RZ, R191.H0_H0 ;  /* 0x200000bfffbf7230 */ /* 0x000fe20000004100 */
[----:B------:R-:W-:Y:S02]  /*2370*/  FADD.FTZ R150, R150, R21 ;  /* 0x0000001596967221 */ /* 0x000fe40000010000 */
[----:B------:R-:W-:-:S02]  /*2380*/  FFMA.FTZ R151, R20, R21, R151 ;  /* 0x0000001514977223 */ /* 0x000fc40000010097 */
[----:B------:R-:W-:Y:S02]  /*2390*/  FADD.FTZ R133, R133, R27 ;  /* 0x0000001b85857221 */ /* 0x000fe40000010000 */
[----:B------:R-:W-:Y:S01]  /*23a0*/  FFMA.FTZ R105, R24, R27, R105 ;  /* 0x0000001b18697223 */ /* 0x000fe20000010069 */
[----:B------:R-:W-:Y:S01]  /*23b0*/  HADD2.F32 R27, -RZ, R26.H0_H0 ;  /* 0x2000001aff1b7230 */ /* 0x000fe20000004100 */
[----:B------:R-:W-:Y:S02]  /*23c0*/  FMUL.FTZ R26, R2, R148 ;  /* 0x00000094021a7220 */ /* 0x000fe40000410000 */
[----:B------:R-:W-:Y:S02]  /*23d0*/  FFMA.FTZ R23, R233, R190, R23 ;  /* 0x000000bee9177223 */ /* 0x000fe40000010017 */
[----:B------:R-:W-:Y:S02]  /*23e0*/  FMUL.FTZ R148, R230, R191 ;  /* 0x000000bfe6947220 */ /* 0x000fe40000410000 */
[----:B------:R-:W-:-:S02]  /*23f0*/  FADD.FTZ R150, R150, R25 ;  /* 0x0000001996967221 */ /* 0x000fc40000010000 */
[----:B------:R-:W-:Y:S02]  /*2400*/  FFMA.FTZ R151, R24, R25, R151 ;  /* 0x0000001918977223 */ /* 0x000fe40000010097 */
[----:B------:R-:W-:Y:S02]  /*2410*/  FADD.FTZ R79, R79, R27 ;  /* 0x0000001b4f4f7221 */ /* 0x000fe40000010000 */
[-C--:B------:R-:W-:Y:S02]  /*2420*/  FFMA.FTZ R51, R26, R27.reuse, R51 ;  /* 0x0000001b1a337223 */ /* 0x080fe40000010033 */
[----:B------:R-:W-:Y:S02]  /*2430*/  FFMA.FTZ R27, R231, R27, R148 ;  /* 0x0000001be71b7223 */ /* 0x000fe40000010094 */
[----:B------:R-:W-:Y:S02]  /*2440*/  FADD.FTZ R150, R150, R23 ;  /* 0x0000001796967221 */ /* 0x000fe40000010000 */
[----:B------:R-:W-:-:S02]  /*2450*/  FFMA.FTZ R151, R22, R23, R151 ;  /* 0x0000001716977223 */ /* 0x000fc40000010097 */
[----:B------:R-:W-:Y:S02]  /*2460*/  FFMA.FTZ R50, R22, R190, R50 ;  /* 0x000000be16327223 */ /* 0x000fe40000010032 */
[----:B------:R-:W-:Y:S02]  /*2470*/  FADD.FTZ R78, R78, R190 ;  /* 0x000000be4e4e7221 */ /* 0x000fe40000010000 */
[----:B------:R-:W-:Y:S02]  /*2480*/  FADD.FTZ R77, R77, R149 ;  /* 0x000000954d4d7221 */ /* 0x000fe40000010000 */
[----:B------:R-:W-:Y:S02]  /*2490*/  FFMA.FTZ R49, R24, R149, R49 ;  /* 0x0000009518317223 */ /* 0x000fe40000010031 */
[----:B------:R-:W-:Y:S02]  /*24a0*/  FADD.FTZ R135, R135, R191 ;  /* 0x000000bf87877221 */ /* 0x000fe40000010000 */
[----:B------:R-:W-:-:S02]  /*24b0*/  FFMA.FTZ R107, R26, R191, R107 ;  /* 0x000000bf1a6b7223 */ /* 0x000fc4000001006b */
[----:B------:R-:W-:Y:S02]  /*24c0*/  FADD.FTZ R150, R150, R27 ;  /* 0x0000001b96967221 */ /* 0x000fe40000010000 */
[----:B------:R-:W-:Y:S02]  /*24d0*/  FFMA.FTZ R151, R26, R27, R151 ;  /* 0x0000001b1a977223 */ /* 0x000fe40000010097 */
.L_x_384:
[----:B------:R-:W-:Y:S05]  /*24e0*/  BSYNC B0 ;  /* 0x0000000000007941 */ /* 0x000fea0003800000 */
.L_x_383:
[----:B------:R-:W-:Y:S01]  /*24f0*/  BSSY B0, `(.L_x_385) ;  /* 0x0000051000007945 */ /* 0x000fe20003800000 */
[----:B------:R-:W-:Y:S05]  /*2500*/  @!P3 BRA `(.L_x_386) ;  /* 0x000004f00000b947 */ /* 0x000fea0003800000 */
[----:B------:R-:W-:Y:S01]  /*2510*/  ISETP.NE.U32.AND P5, PT, RZ, c[0x0][0x218], PT ;  /* 0x00008600ff007a0c */ /* 0x000fe20003fa5070 */
[----:B------:R-:W0:Y:S03]  /*2520*/  LDC.U8 R148, c[0x0][0x1f0] ;  /* 0x00007c00ff947b82 */ /* 0x000e260000000000 */
        /* <DEDUP_REMOVED lines=14> */
[----:B------:R-:W-:Y:S01]  /*2610*/  IADD3 R192, R192, 0x100, RZ ;  /* 0x00000100c0c07810 */ /* 0x000fe20007ffe0ff */
[----:B--2---:R-:W-:Y:S01]  /*2620*/  IMAD.MOV.U32 R149, RZ, RZ, R30 ;  /* 0x000000ffff957224 */ /* 0x004fe200078e001e */
[----:B-1----:R-:W-:-:S04]  /*2630*/  HADD2.F32 R28, -RZ, R32.H0_H0 ;  /* 0x20000020ff1c7230 */ /* 0x002fc80000004100 */
[----:B------:R-:W-:Y:S01]  /*2640*/  HADD2.F32 R191, -RZ, R149.H0_H0 ;  /* 0x20000095ffbf7230 */ /* 0x000fe20000004100 */
[----:B---3--:R-:W-:Y:S01]  /*2650*/  MOV R29, R34 ;  /* 0x00000022001d7202 */ /* 0x008fe20000000f00 */
[----:B------:R-:W-:-:S03]  /*2660*/  FADD.FTZ R28, -R148, R28 ;  /* 0x0000001c941c7221 */ /* 0x000fc60000010100 */
[----:B------:R-:W-:Y:S01]  /*2670*/  FMUL.FTZ R149, R228, R191 ;  /* 0x000000bfe4957220 */ /* 0x000fe20000410000 */
[----:B------:R-:W-:Y:S01]  /*2680*/  HADD2.F32 R29, -RZ, R29.H0_H0 ;  /* 0x2000001dff1d7230 */ /* 0x000fe20000004100 */
[----:B------:R-:W-:Y:S01]  /*2690*/  FMUL.FTZ R28, R2, R28 ;  /* 0x0000001c021c7220 */ /* 0x000fe20000410000 */
[----:B------:R-:W-:-:S03]  /*26a0*/  MOV R190, R35 ;  /* 0x0000002300be7202 */ /* 0x000fc60000000f00 */
[----:B------:R-:W-:Y:S02]  /*26b0*/  FADD.FTZ R80, R80, R29 ;  /* 0x0000001d50507221 */ /* 0x000fe40000010000 */
[-C--:B------:R-:W-:Y:S02]  /*26c0*/  FFMA.FTZ R52, R28, R29.reuse, R52 ;  /* 0x0000001d1c347223 */ /* 0x080fe40000010034 */
[----:B------:R-:W-:Y:S01]  /*26d0*/  FFMA.FTZ R29, R229, R29, R149 ;  /* 0x0000001de51d7223 */ /* 0x000fe20000010095 */
[----:B------:R-:W-:Y:S01]  /*26e0*/  SHF.R.U64 R149, R34, 0x10, R35 ;  /* 0x0000001022957819 */ /* 0x000fe20000001223 */
[----:B------:R-:W-:Y:S01]  /*26f0*/  FADD.FTZ R136, R136, R191 ;  /* 0x000000bf88887221 */ /* 0x000fe20000010000 */
[----:B------:R-:W-:Y:S01]  /*2700*/  SHF.R.U32.HI R34, RZ, 0x10, R35 ;  /* 0x00000010ff227819 */ /* 0x000fe20000011623 */
[----:B------:R-:W-:Y:S01]  /*2710*/  FFMA.FTZ R108, R28, R191, R108 ;  /* 0x000000bf1c6c7223 */ /* 0x000fe2000001006c */
[----:B------:R-:W-:Y:S02]  /*2720*/  SHF.R.U64 R35, R30, 0x10, R31 ;  /* 0x000000101e237819 */ /* 0x000fe4000000121f */
        /* <DEDUP_REMOVED lines=45> */
.L_x_386:
[----:B------:R-:W-:Y:S05]  /*2a00*/  BSYNC B0 ;  /* 0x0000000000007941 */ /* 0x000fea0003800000 */
.L_x_385:
        /* <DEDUP_REMOVED lines=18> */
[----:B------:R-:W-:Y:S01]  /*2b30*/  IADD3 R192, R192, 0x100, RZ ;  /* 0x00000100c0c07810 */ /* 0x000fe20007ffe0ff */
[----:B--2---:R-:W-:Y:S01]  /*2b40*/  HADD2.F32 R152, -RZ, R154.H0_H0 ;  /* 0x2000009aff987230 */ /* 0x004fe20000004100 */
[----:B---3--:R-:W-:-:S04]  /*2b50*/  MOV R159, R148 ;  /* 0x00000094009f7202 */ /* 0x008fc80000000f00 */
[----:B------:R-:W-:Y:S01]  /*2b60*/  FADD.FTZ R152, -R158, R152 ;  /* 0x000000989e987221 */ /* 0x000fe20000010100 */
[----:B----4-:R-:W-:Y:S01]  /*2b70*/  MOV R153, R156 ;  /* 0x0000009c00997202 */ /* 0x010fe20000000f00 */
[----:B------:R-:W-:Y:S02]  /*2b80*/  HADD2.F32 R191, -RZ, R159.H0_H0 ;  /* 0x2000009fffbf7230 */ /* 0x000fe40000004100 */
[----:B------:R-:W-:Y:S02]  /*2b90*/  FMUL.FTZ R152, R2, R152 ;  /* 0x0000009802987220 */ /* 0x000fe40000410000 */
[----:B------:R-:W-:Y:S01]  /*2ba0*/  HADD2.F32 R153, -RZ, R153.H0_H0 ;  /* 0x20000099ff997230 */ /* 0x000fe20000004100 */
[-C--:B------:R-:W-:Y:S02]  /*2bb0*/  FMUL.FTZ R159, R220, R191.reuse ;  /* 0x000000bfdc9f7220 */ /* 0x080fe40000410000 */
[----:B------:R-:W-:Y:S02]  /*2bc0*/  FADD.FTZ R140, R140, R191 ;  /* 0x000000bf8c8c7221 */ /* 0x000fe40000010000 */
[----:B------:R-:W-:Y:S01]  /*2bd0*/  FFMA.FTZ R112, R152, R191, R112 ;  /* 0x000000bf98707223 */ /* 0x000fe20000010070 */
[----:B------:R-:W-:Y:S01]  /*2be0*/  SHF.R.U64 R191, R154, 0x10, R155 ;  /* 0x000000109abf7819 */ /* 0x000fe2000000129b */
[----:B------:R-:W-:Y:S01]  /*2bf0*/  FADD.FTZ R84, R84, R153 ;  /* 0x0000009954547221 */ /* 0x000fe20000010000 */
[----:B------:R-:W-:Y:S01]  /*2c00*/  SHF.R.U32.HI R154, RZ, 0x10, R155 ;  /* 0x00000010ff9a7819 */ /* 0x000fe2000001169b */
[-C--:B------:R-:W-:Y:S01]  /*2c10*/  FFMA.FTZ R56, R152, R153.reuse, R56 ;  /* 0x0000009998387223 */ /* 0x080fe20000010038 */
[----:B------:R-:W-:Y:S01]  /*2c20*/  SHF.R.U64 R156, R156, 0x10, R157 ;  /* 0x000000109c9c7819 */ /* 0x000fe2000000129d */
[----:B------:R-:W-:Y:S01]  /*2c30*/  FFMA.FTZ R153, R221, R153, R159 ;  /* 0x00000099dd997223 */ /* 0x000fe2000001009f */
[----:B------:R-:W-:Y:S01]  /*2c40*/  MOV R190, R157 ;  /* 0x0000009d00be7202 */ /* 0x000fe20000000f00 */
[----:B------:R-:W-:Y:S01]  /*2c50*/  HADD2.F32 R193, -RZ, R155.H0_H0 ;  /* 0x2000009bffc17230 */ /* 0x000fe20000004100 */
[----:B------:R-:W-:Y:S01]  /*2c60*/  SHF.R.U32.HI R159, RZ, 0x10, R157 ;  /* 0x00000010ff9f7819 */ /* 0x000fe2000001169d */
[----:B------:R-:W-:Y:S01]  /*2c70*/  IMAD.MOV.U32 R157, RZ, RZ, R149 ;  /* 0x000000ffff9d7224 */ /* 0x000fe200078e0095 */
[----:B------:R-:W-:-:S02]  /*2c80*/  HADD2.F32 R191, -RZ, R191.H0_H0 ;  /* 0x200000bfffbf7230 */ /* 0x000fc40000004100 */
[----:B------:R-:W-:Y:S01]  /*2c90*/  HADD2.F32 R155, -RZ, R154.H0_H0 ;  /* 0x2000009aff9b7230 */ /* 0x000fe20000004100 */
[----:B------:R-:W-:Y:S01]  /*2ca0*/  FADD.FTZ R154, -R158, R193 ;  /* 0x000000c19e9a7221 */ /* 0x000fe20000010100 */
[----:B------:R-:W-:Y:S01]  /*2cb0*/  SHF.R.U64 R148, R148, 0x10, R149 ;  /* 0x0000001094947819 */ /* 0x000fe20000001295 */
[----:B------:R-:W-:Y:S01]  /*2cc0*/  HADD2.F32 R157, -RZ, R157.H0_H0 ;  /* 0x2000009dff9d7230 */ /* 0x000fe20000004100 */
[----:B------:R-:W-:Y:S01]  /*2cd0*/  FADD.FTZ R191, -R158, R191 ;  /* 0x000000bf9ebf7221 */ /* 0x000fe20000010100 */
[----:B------:R-:W-:Y:S01]  /*2ce0*/  HADD2.F32 R190, -RZ, R190.H0_H0 ;  /* 0x200000beffbe7230 */ /* 0x000fe20000004100 */
[----:B------:R-:W-:Y:S01]  /*2cf0*/  FMUL.FTZ R154, R2, R154 ;  /* 0x0000009a029a7220 */ /* 0x000fe20000410000 */
[----:B------:R-:W-:Y:S01]  /*2d00*/  HADD2.F32 R148, -RZ, R148.H0_H0 ;  /* 0x20000094ff947230 */ /* 0x000fe20000004100 */
[----:B------:R-:W-:Y:S02]  /*2d10*/  FADD.FTZ R158, -R158, R155 ;  /* 0x0000009b9e9e7221 */ /* 0x000fe40000010100 */
[----:B------:R-:W-:Y:S01]  /*2d20*/  FMUL.FTZ R155, R216, R157 ;  /* 0x0000009dd89b7220 */ /* 0x000fe20000410000 */
[----:B------:R-:W-:Y:S01]  /*2d30*/  SHF.R.U32.HI R149, RZ, 0x10, R149 ;  /* 0x00000010ff957819 */ /* 0x000fe20000011695 */
[----:B------:R-:W-:-:S02]  /*2d40*/  FADD.FTZ R142, R142, R157 ;  /* 0x0000009d8e8e7221 */ /* 0x000fc40000010000 */
[C---:B------:R-:W-:Y:S01]  /*2d50*/  FFMA.FTZ R114, R154.reuse, R157, R114 ;  /* 0x0000009d9a727223 */ /* 0x040fe20000010072 */
[----:B------:R-:W-:Y:S01]  /*2d60*/  HADD2.F32 R157, -RZ, R156.H0_H0 ;  /* 0x2000009cff9d7230 */ /* 0x000fe20000004100 */
[-C--:B------:R-:W-:Y:S02]  /*2d70*/  FFMA.FTZ R155, R217, R190.reuse, R155 ;  /* 0x000000bed99b7223 */ /* 0x080fe4000001009b */
[----:B------:R-:W-:Y:S02]  /*2d80*/  FFMA.FTZ R58, R154, R190, R58 ;  /* 0x000000be9a3a7223 */ /* 0x000fe4000001003a */
[----:B------:R-:W-:Y:S02]  /*2d90*/  FADD.FTZ R86, R86, R190 ;  /* 0x000000be56567221 */ /* 0x000fe40000010000 */
[----:B------:R-:W-:Y:S02]  /*2da0*/  FMUL.FTZ R156, R2, R191 ;  /* 0x000000bf029c7220 */ /* 0x000fe40000410000 */
[----:B------:R-:W-:Y:S01]  /*2db0*/  FMUL.FTZ R190, R218, R148 ;  /* 0x00000094dabe7220 */ /* 0x000fe20000410000 */
[----:B------:R-:W-:Y:S01]  /*2dc0*/  HADD2.F32 R149, -RZ, R149.H0_H0 ;  /* 0x20000095ff957230 */ /* 0x000fe20000004100 */
[----:B------:R-:W-:-:S02]  /*2dd0*/  FADD.FTZ R85, R85, R157 ;  /* 0x0000009d55557221 */ /* 0x000fc40000010000 */
[-C--:B------:R-:W-:Y:S02]  /*2de0*/  FFMA.FTZ R57, R156, R157.reuse, R57 ;  /* 0x0000009d9c397223 */ /* 0x080fe40000010039 */
[----:B------:R-:W-:Y:S02]  /*2df0*/  FFMA.FTZ R157, R219, R157, R190 ;  /* 0x0000009ddb9d7223 */ /* 0x000fe400000100be */
[----:B------:R-:W-:Y:S02]  /*2e00*/  FADD.FTZ R150, R150, R153 ;  /* 0x0000009996967221 */ /* 0x000fe40000010000 */
[----:B------:R-:W-:Y:S01]  /*2e10*/  FFMA.FTZ R151, R152, R153, R151 ;  /* 0x0000009998977223 */ /* 0x000fe20000010097 */
[----:B------:R-:W-:Y:S01]  /*2e20*/  HADD2.F32 R159, -RZ, R159.H0_H0 ;  /* 0x2000009fff9f7230 */ /* 0x000fe20000004100 */
        /* <DEDUP_REMOVED lines=8> */
[----:B------:R-:W-:Y:S02]  /*2eb0*/  FFMA.FTZ R159, R215, R159, R148 ;  /* 0x0000009fd79f7223 */ /* 0x000fe40000010094 */
[----:B------:R-:W-:Y:S02]  /*2ec0*/  FADD.FTZ R150, R150, R155 ;  /* 0x0000009b96967221 */ /* 0x000fe40000010000 */
[----:B------:R-:W-:Y:S02]  /*2ed0*/  FFMA.FTZ R151, R154, R155, R151 ;  /* 0x0000009b9a977223 */ /* 0x000fe40000010097 */
[----:B------:R-:W-:Y:S02]  /*2ee0*/  FADD.FTZ R143, R143, R149 ;  /* 0x000000958f8f7221 */ /* 0x000fe40000010000 */
[----:B------:R-:W-:Y:S02]  /*2ef0*/  FFMA.FTZ R115, R158, R149, R115 ;  /* 0x000000959e737223 */ /* 0x000fe40000010073 */
[----:B------:R-:W-:-:S02]  /*2f00*/  FADD.FTZ R150, R150, R159 ;  /* 0x0000009f96967221 */ /* 0x000fc40000010000 */
[----:B------:R-:W-:Y:S02]  /*2f10*/  FFMA.FTZ R151, R158, R159, R151 ;  /* 0x0000009f9e977223 */ /* 0x000fe40000010097 */
.L_x_388:
[----:B------:R-:W-:Y:S05]  /*2f20*/  BSYNC B0 ;  /* 0x0000000000007941 */ /* 0x000fea0003800000 */
.L_x_387:
        /* <DEDUP_REMOVED lines=12> */
[----:B-1----:R-:W-:-:S03]  /*2ff0*/  HFMA2.MMA R148, -RZ, RZ, 0, 4.76837158203125e-07 ;  /* 0x00000008ff947435 */ /* 0x002fc600000001ff */
[----:B------:R-:W-:-:S06]  /*3000*/  LEA.HI.X R163, R192, c[0x0][0x18c], RZ, 0x3, P5 ;  /* 0x00006300c0a37a11 */ /* 0x000fcc00028f1cff */
[----:B------:R-:W2:Y:S01]  /*3010*/  LDG.E.64 R162, [R162.64] ;  /* 0x00000004a2a27981 */ /* 0x000ea2000c1e1b00 */
[----:B------:R-:W-:-:S04]  /*3020*/  IMAD.WIDE.U32 R160, R192, R148, c[0x0][0x208] ;  /* 0x00008200c0a07625 */ /* 0x000fc800078e0094 */
[----:B------:R-:W-:Y:S02]  /*3030*/  IMAD.WIDE.U32 R148, R192, R148, c[0x0][0x210] ;  /* 0x00008400c0947625 */ /* 0x000fe400078e0094 */
[----:B------:R-:W3:Y:S04]  /*3040*/  LDG.E.64 R160, [R160.64] ;  /* 0x00000004a0a07981 */ /* 0x000ee8000c1e1b00 */
[----:B------:R-:W4:Y:S01]  /*3050*/  LDG.E.64 R148, [R148.64] ;  /* 0x0000000494947981 */ /* 0x000f22000c1e1b00 */
[----:B---3--:R-:W-:Y:S02]  /*3060*/  MOV R191, R160 ;  /* 0x000000a000bf7202 */ /* 0x008fe40000000f00 */
[----:B------:R-:W-:Y:S01]  /*3070*/  SHF.R.U64 R164, R160, 0x10, R161 ;  /* 0x00000010a0a47819 */ /* 0x000fe200000012a1 */
[----:B--2---:R-:W-:Y:S01]  /*3080*/  HADD2.F32 R160, -RZ, R162.H0_H0 ;  /* 0x200000a2ffa07230 */ /* 0x004fe20000004100 */
[----:B----4-:R-:W-:Y:S01]  /*3090*/  IMAD.MOV.U32 R190, RZ, RZ, R148 ;  /* 0x000000ffffbe7224 */ /* 0x010fe200078e0094 */
[----:B------:R-:W-:-:S03]  /*30a0*/  HADD2.F32 R191, -RZ, R191.H0_H0 ;  /* 0x200000bfffbf7230 */ /* 0x000fc60000004100 */
[----:B------:R-:W-:Y:S01]  /*30b0*/  FADD.FTZ R160, -R189, R160 ;  /* 0x000000a0bda07221 */ /* 0x000fe20000010100 */
[----:B------:R-:W-:Y:S01]  /*30c0*/  HADD2.F32 R190, -RZ, R190.H0_H0 ;  /* 0x200000beffbe7230 */ /* 0x000fe20000004100 */
[----:B------:R-:W-:Y:S02]  /*30d0*/  MOV R166, R161 ;  /* 0x000000a100a67202 */ /* 0x000fe40000000f00 */
[----:B------:R-:W-:Y:S01]  /*30e0*/  SHF.R.U32.HI R165, RZ, 0x10, R161 ;  /* 0x00000010ffa57819 */ /* 0x000fe200000116a1 */
[----:B------:R-:W-:Y:S01]  /*30f0*/  FMUL.FTZ R160, R2, R160 ;  /* 0x000000a002a07220 */ /* 0x000fe20000410000 */
[----:B------:R-:W-:Y:S01]  /*3100*/  SHF.R.U64 R192, R162, 0x10, R163 ;  /* 0x00000010a2c07819 */ /* 0x000fe200000012a3 */
[----:B------:R-:W-:Y:S01]  /*3110*/  FMUL.FTZ R200, R212, R190 ;  /* 0x000000bed4c87220 */ /* 0x000fe20000410000 */
[----:B------:R-:W-:Y:S01]  /*3120*/  MOV R161, R149 ;  /* 0x0000009500a17202 */ /* 0x000fe20000000f00 */
[----:B------:R-:W-:Y:S01]  /*3130*/  HADD2.F32 R162, -RZ, R163.H0_H0 ;  /* 0x200000a3ffa27230 */ /* 0x000fe20000004100 */
[----:B------:R-:W-:-:S02]  /*3140*/  FADD.FTZ R88, R88, R191 ;  /* 0x000000bf58587221 */ /* 0x000fc40000010000 */
[-C--:B------:R-:W-:Y:S02]  /*3150*/  FFMA.FTZ R60, R160, R191.reuse, R60 ;  /* 0x000000bfa03c7223 */ /* 0x080fe4000001003c */
[----:B------:R-:W-:Y:S01]  /*3160*/  FFMA.FTZ R200, R213, R191, R200 ;  /* 0x000000bfd5c87223 */ /* 0x000fe200000100c8 */
[----:B------:R-:W-:Y:S01]  /*3170*/  SHF.R.U32.HI R191, RZ, 0x10, R163 ;  /* 0x00000010ffbf7819 */ /* 0x000fe200000116a3 */
[----:B------:R-:W-:Y:S01]  /*3180*/  FADD.FTZ R144, R144, R190 ;  /* 0x000000be90907221 */ /* 0x000fe20000010000 */
[----:B------:R-:W-:Y:S01]  /*3190*/  SHF.R.U64 R148, R148, 0x10, R149 ;  /* 0x0000001094947819 */ /* 0x000fe20000001295 */
[----:B------:R-:W-:Y:S01]  /*31a0*/  FFMA.FTZ R116, R160, R190, R116 ;  /* 0x000000bea0747223 */ /* 0x000fe20000010074 */
[----:B------:R-:W-:Y:S01]  /*31b0*/  HADD2.F32 R163, -RZ, R192.H0_H0 ;  /* 0x200000c0ffa37230 */ /* 0x000fe20000004100 */
[C---:B------:R-:W-:Y:S01]  /*31c0*/  FADD.FTZ R162, -R189.reuse, R162 ;  /* 0x000000a2bda27221 */ /* 0x040fe20000010100 */
[----:B------:R-:W-:Y:S02]  /*31d0*/  HADD2.F32 R190, -RZ, R161.H0_H0 ;  /* 0x200000a1ffbe7230 */ /* 0x000fe40000004100 */
[----:B------:R-:W-:Y:S01]  /*31e0*/  HADD2.F32 R166, -RZ, R166.H0_H0 ;  /* 0x200000a6ffa67230 */ /* 0x000fe20000004100 */
[----:B------:R-:W-:Y:S01]  /*31f0*/  FMUL.FTZ R161, R2, R162 ;  /* 0x000000a202a17220 */ /* 0x000fe20000410000 */
[----:B------:R-:W-:Y:S01]  /*3200*/  HADD2.F32 R148, -RZ, R148.H0_H0 ;  /* 0x20000094ff947230 */ /* 0x000fe20000004100 */
[----:B------:R-:W-:-:S02]  /*3210*/  FADD.FTZ R163, -R189, R163 ;  /* 0x000000a3bda37221 */ /* 0x000fc40000010100 */
[----:B------:R-:W-:Y:S01]  /*3220*/  FMUL.FTZ R162, R208, R190 ;  /* 0x000000bed0a27220 */ /* 0x000fe20000410000 */
[----:B------:R-:W-:Y:S01]  /*3230*/  SHF.R.U32.HI R149, RZ, 0x10, R149 ;  /* 0x00000010ff957819 */ /* 0x000fe20000011695 */
[----:B------:R-:W-:Y:S01]  /*3240*/  HADD2.F32 R191, -RZ, R191.H0_H0 ;  /* 0x200000bfffbf7230 */ /* 0x000fe20000004100 */
[----:B------:R-:W-:Y:S01]  /*3250*/  FADD.FTZ R90, R90, R166 ;  /* 0x000000a65a5a7221 */ /* 0x000fe20000010000 */
[----:B------:R-:W-:Y:S01]  /*3260*/  HADD2.F32 R164, -RZ, R164.H0_H0 ;  /* 0x200000a4ffa47230 */ /* 0x000fe20000004100 */
[-C--:B------:R-:W-:Y:S02]  /*3270*/  FFMA.FTZ R62, R161, R166.reuse, R62 ;  /* 0x000000a6a13e7223 */ /* 0x080fe4000001003e */
[----:B------:R-:W-:Y:S02]  /*3280*/  FFMA.FTZ R162, R209, R166, R162 ;  /* 0x000000a6d1a27223 */ /* 0x000fe400000100a2 */
[----:B------:R-:W-:Y:S02]  /*3290*/  FMUL.FTZ R163, R2, R163 ;  /* 0x000000a302a37220 */ /* 0x000fe40000410000 */
[----:B------:R-:W-:Y:S01]  /*32a0*/  FMUL.FTZ R166, R210, R148 ;  /* 0x00000094d2a67220 */ /* 0x000fe20000410000 */
[----:B------:R-:W-:Y:S01]  /*32b0*/  HADD2.F32 R149, -RZ, R149.H0_H0 ;  /* 0x20000095ff957230 */ /* 0x000fe20000004100 */
[----:B------:R-:W-:-:S02]  /*32c0*/  FADD.FTZ R189, -R189, R191 ;  /* 0x000000bfbdbd7221 */ /* 0x000fc40000010100 */
[----:B------:R-:W-:Y:S02]  /*32d0*/  FADD.FTZ R89, R89, R164 ;  /* 0x000000a459597221 */ /* 0x000fe40000010000 */
[-C--:B------:R-:W-:Y:S02]  /*32e0*/  FFMA.FTZ R61, R163, R164.reuse, R61 ;  /* 0x000000a4a33d7223 */ /* 0x080fe4000001003d */
[----:B------:R-:W-:Y:S02]  /*32f0*/  FFMA.FTZ R164, R211, R164, R166 ;  /* 0x000000a4d3a47223 */ /* 0x000fe400000100a6 */
[----:B------:R-:W-:Y:S02]  /*3300*/  FADD.FTZ R150, R150, R200 ;  /* 0x000000c896967221 */ /* 0x000fe40000010000 */
[----:B------:R-:W-:Y:S01]  /*3310*/  FFMA.FTZ R151, R160, R200, R151 ;  /* 0x000000c8a0977223 */ /* 0x000fe20000010097 */
[----:B------:R-:W-:Y:S01]  /*3320*/  HADD2.F32 R166, -RZ, R165.H0_H0 ;  /* 0x200000a5ffa67230 */ /* 0x000fe20000004100 */
[----:B------:R-:W-:-:S02]  /*3330*/  FADD.FTZ R145, R145, R148 ;  /* 0x0000009491917221 */ /* 0x000fc40000010000 */
[C---:B------:R-:W-:Y:S02]  /*3340*/  FFMA.FTZ R117, R163.reuse, R148, R117 ;  /* 0x00000094a3757223 */ /* 0x040fe40000010075 */
[----:B------:R-:W-:Y:S02]  /*3350*/  FMUL.FTZ R165, R2, R189 ;  /* 0x000000bd02a57220 */ /* 0x000fe40000410000 */
[----:B------:R-:W-:Y:S02]  /*3360*/  FMUL.FTZ R148, R206, R149 ;  /* 0x00000095ce947220 */ /* 0x000fe40000410000 */
[----:B------:R-:W-:Y:S02]  /*3370*/  FADD.FTZ R150, R150, R164 ;  /* 0x000000a496967221 */ /* 0x000fe40000010000 */
[----:B------:R-:W-:Y:S02]  /*3380*/  FFMA.FTZ R151, R163, R164, R151 ;  /* 0x000000a4a3977223 */ /* 0x000fe40000010097 */
[----:B------:R-:W-:-:S02]  /*3390*/  FADD.FTZ R91, R91, R166 ;  /* 0x000000a65b5b7221 */ /* 0x000fc40000010000 */
[-C--:B------:R-:W-:Y:S02]  /*33a0*/  FFMA.FTZ R63, R165, R166.reuse, R63 ;  /* 0x000000a6a53f7223 */ /* 0x080fe4000001003f */
[----:B------:R-:W-:Y:S02]  /*33b0*/  FFMA.FTZ R166, R207, R166, R148 ;  /* 0x000000a6cfa67223 */ /* 0x000fe40000010094 */
[----:B------:R-:W-:Y:S02]  /*33c0*/  FADD.FTZ R150, R150, R162 ;  /* 0x000000a296967221 */ /* 0x000fe40000010000 */
[C---:B------:R-:W-:Y:S02]  /*33d0*/  FFMA.FTZ R151, R161.reuse, R162, R151 ;  /* 0x000000a2a1977223 */ /* 0x040fe40000010097 */
[----:B------:R-:W-:Y:S02]  /*33e0*/  FADD.FTZ R146, R146, R190 ;  /* 0x000000be92927221 */ /* 0x000fe40000010000 */
[----:B------:R-:W-:-:S02]  /*33f0*/  FFMA.FTZ R118, R161, R190, R118 ;  /* 0x000000bea1767223 */ /* 0x000fc40000010076 */
[----:B------:R-:W-:Y:S02]  /*3400*/  FADD.FTZ R147, R147, R149 ;  /* 0x0000009593937221 */ /* 0x000fe40000010000 */
[C---:B------:R-:W-:Y:S02]  /*3410*/  FFMA.FTZ R119, R165.reuse, R149, R119 ;  /* 0x00000095a5777223 */ /* 0x040fe40000010077 */
[----:B------:R-:W-:Y:S02]  /*3420*/  FADD.FTZ R150, R150, R166 ;  /* 0x000000a696967221 */ /* 0x000fe40000010000 */
[----:B------:R-:W-:Y:S02]  /*3430*/  FFMA.FTZ R151, R165, R166, R151 ;  /* 0x000000a6a5977223 */ /* 0x000fe40000010097 */
.L_x_390:
[----:B------:R-:W-:Y:S05]  /*3440*/  BSYNC B0 ;  /* 0x0000000000007941 */ /* 0x000fea0003800000 */
.L_x_389:
        /* <DEDUP_REMOVED lines=8> */
.L_x_433:
        /* <DEDUP_REMOVED lines=18> */
.L_x_434:
[----:B--2---:R-:W-:Y:S01]  /*35f0*/  FADD.FTZ R148, R191, R150 ;  /* 0x00000096bf947221 */ /* 0x004fe20000010000 */
[----:B-1----:R-:W-:Y:S01]  /*3600*/  @!P5 LOP3.LUT R150, R192, 0x7, RZ, 0xc0, !PT ;  /* 0x00000007c096d812 */ /* 0x002fe200078ec0ff */
[----:B0-----:R-:W-:Y:S01]  /*3610*/  FADD.FTZ R149, R149, R151 ;  /* 0x0000009795957221 */ /* 0x001fe20000010000 */
[----:B------:R-:W-:Y:S01]  /*3620*/  WARPSYNC 0xffffffff ;  /* 0xffffffff00007948 */ /* 0x000fe20003800000 */
[----:B------:R-:W-:Y:S01]  /*3630*/  LOP3.LUT P6, RZ, R4, 0xffffff00, RZ, 0xc0, !PT ;  /* 0xffffff0004ff7812 */ /* 0x000fe200078cc0ff */
[----:B------:R-:W-:Y:S01]  /*3640*/  BSSY B0, `(.L_x_393) ;  /* 0x0000068000007945 */ /* 0x000fe20003800000 */
[----:B------:R-:W-:-:S05]  /*3650*/  @!P5 IADD3 R150, R189, R150, RZ ;  /* 0x00000096bd96d210 */ /* 0x000fca0007ffe0ff */
        /* <DEDUP_REMOVED lines=31> */
[----:B------:R-:W-:Y:S01]  /*3850*/  FFMA.FTZ R150, R5, R194, R149 ;  /* 0x000000c205967223 */ /* 0x000fe20000010095 */
[----:B------:R-:W-:-:S03]  /*3860*/  ISETP.NE.AND.EX P5, PT, RZ, c[0x0][0x21c], PT, P5 ;  /* 0x00008700ff007a0c */ /* 0x000fc60003fa5350 */
[----:B------:R-:W-:-:S04]  /*3870*/  FADD.FTZ R150, R6, -R150 ;  /* 0x8000009606967221 */ /* 0x000fc80000010000 */
[----:B------:R-:W-:-:S06]  /*3880*/  FMUL.FTZ R150, R2, R150 ;  /* 0x0000009602967220 */ /* 0x000fcc0000410000 */
[----:B------:R-:W-:Y:S01]  /*3890*/  @P5 MOV R148, R184 ;  /* 0x000000b800945202 */ /* 0x000fe20000000f00 */
[--C-:B------:R-:W-:Y:S01]  /*38a0*/  @P5 IMAD.MOV.U32 R190, RZ, RZ, R185.reuse ;  /* 0x000000ffffbe5224 */ /* 0x100fe200078e00b9 */
[----:B------:R-:W-:-:S03]  /*38b0*/  @P5 SHF.R.U64 R151, R184, 0x10, R185 ;  /* 0x00000010b8975819 */ /* 0x000fc600000012b9 */
[----:B------:R-:W-:Y:S02]  /*38c0*/  @P5 HADD2.F32 R148, -RZ, R148.H0_H0 ;  /* 0x20000094ff945230 */ /* 0x000fe40000004100 */
[----:B------:R-:W-:Y:S02]  /*38d0*/  @P5 HADD2.F32 R151, -RZ, R151.H0_H0 ;  /* 0x20000097ff975230 */ /* 0x000fe40000004100 */
[----:B------:R-:W-:Y:S01]  /*38e0*/  @P5 HADD2.F32 R190, -RZ, R190.H0_H0 ;  /* 0x200000beffbe5230 */ /* 0x000fe20000004100 */
[----:B------:R-:W-:Y:S02]  /*38f0*/  @P5 FADD.FTZ R150, R150, R148 ;  /* 0x0000009496965221 */ /* 0x000fe40000010000 */
[----:B------:R-:W-:-:S04]  /*3900*/  FFMA.FTZ R148, R8, R194, R149 ;  /* 0x000000c208947223 */ /* 0x000fc80000010095 */
[----:B------:R-:W-:-:S04]  /*3910*/  FADD.FTZ R148, R202, -R148 ;  /* 0x80000094ca947221 */ /* 0x000fc80000010000 */
[----:B------:R-:W-:-:S04]  /*3920*/  FMUL.FTZ R148, R2, R148 ;  /* 0x0000009402947220 */ /* 0x000fc80000410000 */
[----:B------:R-:W-:Y:S02]  /*3930*/  @P5 FADD.FTZ R148, R148, R151 ;  /* 0x0000009794945221 */ /* 0x000fe40000010000 */
[-CC-:B------:R-:W-:Y:S02]  /*3940*/  FFMA.FTZ R151, R7, R194.reuse, R149.reuse ;  /* 0x000000c207977223 */ /* 0x180fe40000010095 */
[----:B------:R-:W-:Y:S02]  /*3950*/  FFMA.FTZ R149, R9, R194, R149 ;  /* 0x000000c209957223 */ /* 0x000fe40000010095 */
[----:B------:R-:W-:Y:S02]  /*3960*/  FADD.FTZ R151, R201, -R151 ;  /* 0x80000097c9977221 */ /* 0x000fe40000010000 */
[----:B------:R-:W-:Y:S02]  /*3970*/  FADD.FTZ R149, R199, -R149 ;  /* 0x80000095c7957221 */ /* 0x000fe40000010000 */
[----:B------:R-:W-:-:S02]  /*3980*/  FMUL.FTZ R151, R2, R151 ;  /* 0x0000009702977220 */ /* 0x000fc40000410000 */
[----:B------:R-:W-:Y:S02]  /*3990*/  FMUL.FTZ R149, R2, R149 ;  /* 0x0000009502957220 */ /* 0x000fe40000410000 */
[----:B------:R-:W-:Y:S01]  /*39a0*/  @P5 FADD.FTZ R151, R151, R190 ;  /* 0x000000be97975221 */ /* 0x000fe20000010000 */
[----:B------:R-:W-:-:S05]  /*39b0*/  @P5 SHF.R.U32.HI R190, RZ, 0x10, R185 ;  /* 0x00000010ffbe5819 */ /* 0x000fca00000116b9 */
[----:B------:R-:W-:-:S05]  /*39c0*/  @P5 HADD2.F32 R190, -RZ, R190.H0_H0 ;  /* 0x200000beffbe5230 */ /* 0x000fca0000004100 */
[----:B------:R-:W-:Y:S01]  /*39d0*/  @P5 FADD.FTZ R149, R149, R190 ;  /* 0x000000be95955221 */ /* 0x000fe20000010000 */
[----:B------:R-:W-:-:S04]  /*39e0*/  ISETP.NE.U32.AND P5, PT, RZ, c[0x0][0x258], PT ;  /* 0x00009600ff007a0c */ /* 0x000fc80003fa5070 */
[----:B------:R-:W-:-:S13]  /*39f0*/  ISETP.NE.AND.EX P5, PT, RZ, c[0x0][0x25c], PT, P5 ;  /* 0x00009700ff007a0c */ /* 0x000fda0003fa5350 */
[----:B------:R-:W-:Y:S02]  /*3a00*/  @P5 F2FP.PACK_AB R190, RZ, R150 ;  /* 0x00000096ffbe523e */ /* 0x000fe400000000ff */
[----:B------:R-:W-:Y:S02]  /*3a10*/  F2F.F16.F32 R150, R150 ;  /* 0x0000009600967304 */ /* 0x000fe40000200800 */
[----:B------:R-:W-:Y:S02]  /*3a20*/  @P5 PRMT R167, R190, 0x7610, R167 ;  /* 0x00007610bea75816 */ /* 0x000fe400000000a7 */
[----:B------:R-:W-:-:S04]  /*3a30*/  @P5 F2FP.PACK_AB R190, RZ, R148 ;  /* 0x00000094ffbe523e */ /* 0x000fc800000000ff */
[----:B------:R-:W-:Y:S01]  /*3a40*/  @P5 PRMT R168, R190, 0x7610, R168 ;  /* 0x00007610bea85816 */ /* 0x000fe200000000a8 */
[----:B------:R-:W0:Y:S01]  /*3a50*/  F2F.F16.F32 R148, R148 ;  /* 0x0000009400947304 */ /* 0x000e220000200800 */
[----:B------:R-:W-:-:S04]  /*3a60*/  @P5 F2FP.PACK_AB R190, RZ, R151 ;  /* 0x00000097ffbe523e */ /* 0x000fc800000000ff */
[----:B------:R-:W-:Y:S02]  /*3a70*/  @P5 PRMT R169, R190, 0x7610, R169 ;  /* 0x00007610bea95816 */ /* 0x000fe400000000a9 */
[----:B------:R-:W-:Y:S01]  /*3a80*/  @P5 F2FP.PACK_AB R190, RZ, R149 ;  /* 0x00000095ffbe523e */ /* 0x000fe200000000ff */
[----:B------:R-:W-:Y:S03]  /*3a90*/  F2F.F16.F32 R151, R151 ;  /* 0x0000009700977304 */ /* 0x000fe60000200800 */
[----:B------:R-:W-:Y:S02]  /*3aa0*/  @P5 PRMT R170, R190, 0x7610, R170 ;  /* 0x00007610beaa5816 */ /* 0x000fe400000000aa */
[----:B------:R-:W-:-:S03]  /*3ab0*/  ISETP.NE.U32.AND P5, PT, RZ, c[0x0][0x250], PT ;  /* 0x00009400ff007a0c */ /* 0x000fc60003fa5070 */
[----:B------:R-:W1:Y:S01]  /*3ac0*/  F2F.F16.F32 R149, R149 ;  /* 0x0000009500957304 */ /* 0x000e620000200800 */
        /* <DEDUP_REMOVED lines=15> */
[----:B------:R-:W-:Y:S02]  /*3bc0*/  LOP3.LUT R191, R192, R191, RZ, 0xfc, !PT ;  /* 0x000000bfc0bf7212 */ /* 0x000fe400078efcff */
[----:B------:R-:W-:Y:S02]  /*3bd0*/  MOV R192, 0x8 ;  /* 0x0000000800c07802 */ /* 0x000fe40000000f00 */
[----:B------:R-:W-:-:S03]  /*3be0*/  LOP3.LUT R190, R190, 0xffff, R167, 0xf8, !PT ;  /* 0x0000ffffbebe7812 */ /* 0x000fc600078ef8a7 */
[----:B------:R-:W-:-:S05]  /*3bf0*/  IMAD.WIDE.U32 R192, R3, R192, c[0x0][0x258] ;  /* 0x0000960003c07625 */ /* 0x000fca00078e00c0 */
[----:B------:R0:W-:Y:S02]  /*3c00*/  STG.E.64 [R192.64], R190 ;  /* 0x000000bec0007986 */ /* 0x0001e4000c101b04 */
.L_x_395:
        /* <DEDUP_REMOVED lines=10> */
.L_x_396:
[----:B------:R-:W-:Y:S02]  /*3cb0*/  IADD3 R3, R3, 0x100, RZ ;  /* 0x0000010003037810 */ /* 0x000fe40007ffe0ff */
.L_x_394:
[----:B------:R-:W-:Y:S05]  /*3cc0*/  BSYNC B0 ;  /* 0x0000000000007941 */ /* 0x000fea0003800000 */
.L_x_393:
[----:B------:R-:W-:Y:S01]  /*3cd0*/  BSSY B0, `(.L_x_397) ;  /* 0x000004f000007945 */ /* 0x000fe20003800000 */
[----:B------:R-:W-:Y:S05]  /*3ce0*/  @!P0 BRA `(.L_x_398) ;  /* 0x000004d000008947 */ /* 0x000fea0003800000 */
[----:B-1----:R-:W1:Y:S01]  /*3cf0*/  LDC.U8 R148, c[0x0][0x1f0] ;  /* 0x00007c00ff947b82 */ /* 0x002e620000000000 */
[----:B------:R-:W-:-:S04]  /*3d00*/  ISETP.NE.U32.AND P6, PT, RZ, c[0x0][0x258], PT ;  /* 0x00009600ff007a0c */ /* 0x000fc80003fc5070 */
[----:B------:R-:W-:Y:S02]  /*3d10*/  ISETP.NE.AND.EX P6, PT, RZ, c[0x0][0x25c], PT, P6 ;  /* 0x00009700ff007a0c */ /* 0x000fe40003fc5360 */
[----:B-1----:R-:W-:-:S04]  /*3d20*/  ISETP.NE.AND P5, PT, R148, RZ, PT ;  /* 0x000000ff9400720c */ /* 0x002fc80003fa5270 */
[----:B------:R-:W-:Y:S02]  /*3d30*/  FSEL R149, R189, RZ, !P5 ;  /* 0x000000ffbd957208 */ /* 0x000fe40006800000 */
[----:B------:R-:W-:-:S03]  /*3d40*/  ISETP.NE.U32.AND P5, PT, RZ, c[0x0][0x218], PT ;  /* 0x00008600ff007a0c */ /* 0x000fc60003fa5070 */
[----:B------:R-:W-:Y:S01]  /*3d50*/  FFMA.FTZ R150, R10, R194, R149 ;  /* 0x000000c20a967223 */ /* 0x000fe20000010095 */
[----:B------:R-:W-:-:S03]  /*3d60*/  ISETP.NE.AND.EX P5, PT, RZ, c[0x0][0x21c], PT, P5 ;  /* 0x00008700ff007a0c */ /* 0x000fc60003fa5350 */
[----:B------:R-:W-:-:S04]  /*3d70*/  FADD.FTZ R150, R204, -R150 ;  /* 0x80000096cc967221 */ /* 0x000fc80000010000 */
[----:B------:R-:W-:-:S06]  /*3d80*/  FMUL.FTZ R150, R2, R150 ;  /* 0x0000009602967220 */ /* 0x000fcc0000410000 */
[----:B------:R-:W-:Y:S01]  /*3d90*/  @P5 IMAD.MOV.U32 R148, RZ, RZ, R182 ;  /* 0x000000ffff945224 */ /* 0x000fe200078e00b6 */
[----:B------:R-:W-:Y:S02]  /*3da0*/  @P5 SHF.R.U64 R151, R182, 0x10, R183 ;  /* 0x00000010b6975819 */ /* 0x000fe400000012b7 */
[----:B0-----:R-:W-:Y:S02]  /*3db0*/  @P5 MOV R190, R183 ;  /* 0x000000b700be5202 */ /* 0x001fe40000000f00 */
[----:B------:R-:W-:Y:S02]  /*3dc0*/  @P5 HADD2.F32 R148, -RZ, R148.H0_H0 ;  /* 0x20000094ff945230 */ /* 0x000fe40000004100 */
[----:B------:R-:W-:Y:S02]  /*3dd0*/  @P5 HADD2.F32 R151, -RZ, R151.H0_H0 ;  /* 0x20000097ff975230 */ /* 0x000fe40000004100 */
[----:B------:R-:W-:Y:S01]  /*3de0*/  @P5 HADD2.F32 R190, -RZ, R190.H0_H0 ;  /* 0x200000beffbe5230 */ /* 0x000fe20000004100 */
[----:B------:R-:W-:-:S02]  /*3df0*/  @P5 FADD.FTZ R150, R150, R148 ;  /* 0x0000009496965221 */ /* 0x000fc40000010000 */
        /* <DEDUP_REMOVED lines=49> */
.L_x_399:
        /* <DEDUP_REMOVED lines=10> */
.L_x_400:
[----:B------:R-:W-:Y:S02]  /*41b0*/  IADD3 R3, R3, 0x100, RZ ;  /* 0x0000010003037810 */ /* 0x000fe40007ffe0ff */
.L_x_398:
[----:B------:R-:W-:Y:S05]  /*41c0*/  BSYNC B0 ;  /* 0x0000000000007941 */ /* 0x000fea0003800000 */
.L_x_397:
        /* <DEDUP_REMOVED lines=12> */
[----:B------:R-:W-:Y:S02]  /*4290*/  @P5 MOV R148, R180 ;  /* 0x000000b400945202 */ /* 0x000fe40000000f00 */
[----:B------:R-:W-:Y:S02]  /*42a0*/  @P5 SHF.R.U64 R151, R180, 0x10, R181 ;  /* 0x00000010b4975819 */ /* 0x000fe400000012b5 */
[----:B0-----:R-:W-:Y:S01]  /*42b0*/  @P5 MOV R190, R181 ;  /* 0x000000b500be5202 */ /* 0x001fe20000000f00 */
        /* <DEDUP_REMOVED lines=53> */
.L_x_403:
        /* <DEDUP_REMOVED lines=10> */
.L_x_404:
[----:B------:R-:W-:Y:S02]  /*46b0*/  IADD3 R3, R3, 0x100, RZ ;  /* 0x0000010003037810 */ /* 0x000fe40007ffe0ff */
.L_x_402:
[----:B------:R-:W-:Y:S05]  /*46c0*/  BSYNC B0 ;  /* 0x0000000000007941 */ /* 0x000fea0003800000 */
.L_x_401:
        /* <DEDUP_REMOVED lines=68> */
.L_x_407:
        /* <DEDUP_REMOVED lines=10> */
.L_x_408:
[----:B------:R-:W-:Y:S02]  /*4bb0*/  IADD3 R3, R3, 0x100, RZ ;  /* 0x0000010003037810 */ /* 0x000fe40007ffe0ff */
.L_x_406:
[----:B------:R-:W-:Y:S05]  /*4bc0*/  BSYNC B0 ;  /* 0x0000000000007941 */ /* 0x000fea0003800000 */
.L_x_405:
        /* <DEDUP_REMOVED lines=12> */
[----:B------:R-:W-:Y:S01]  /*4c90*/  @P5 MOV R148, R176 ;  /* 0x000000b000945202 */ /* 0x000fe20000000f00 */
[--C-:B0-----:R-:W-:Y:S01]  /*4ca0*/  @P5 IMAD.MOV.U32 R190, RZ, RZ, R177.reuse ;  /* 0x000000ffffbe5224 */ /* 0x101fe200078e00b1 */
        /* <DEDUP_REMOVED lines=54> */
.L_x_411:
        /* <DEDUP_REMOVED lines=10> */
.L_x_412:
[----:B------:R-:W-:Y:S02]  /*50b0*/  IADD3 R3, R3, 0x100, RZ ;  /* 0x0000010003037810 */ /* 0x000fe40007ffe0ff */
.L_x_410:
[----:B------:R-:W-:Y:S05]  /*50c0*/  BSYNC B0 ;  /* 0x0000000000007941 */ /* 0x000fea0003800000 */
.L_x_409:
        /* <DEDUP_REMOVED lines=68> */
.L_x_415:
        /* <DEDUP_REMOVED lines=10> */
.L_x_416:
[----:B------:R-:W-:Y:S02]  /*55b0*/  IADD3 R3, R3, 0x100, RZ ;  /* 0x0000010003037810 */ /* 0x000fe40007ffe0ff */
.L_x_414:
[----:B------:R-:W-:Y:S05]  /*55c0*/  BSYNC B0 ;  /* 0x0000000000007941 */ /* 0x000fea0003800000 */
.L_x_413:
        /* <DEDUP_REMOVED lines=22> */
[----:B------:R-:W-:-:S05]  /*5730*/  @P5 MOV R2, R172 ;  /* 0x000000ac00025202 */ /* 0x000fca0000000f00 */
[----:B------:R-:W-:-:S05]  /*5740*/  @P5 HADD2.F32 R2, -RZ, R2.H0_H0 ;  /* 0x20000002ff025230 */ /* 0x000fca0000004100 */
[----:B------:R-:W-:Y:S01]  /*5750*/  @P5 FADD.FTZ R150, R150, R2 ;  /* 0x0000000296965221 */ /* 0x000fe20000010000 */
[----:B------:R-:W-:-:S05]  /*5760*/  @P5 SHF.R.U64 R2, R172, 0x10, R173 ;  /* 0x00000010ac025819 */ /* 0x000fca00000012ad */
[----:B------:R-:W-:-:S05]  /*5770*/  @P5 HADD2.F32 R2, -RZ, R2.H0_H0 ;  /* 0x20000002ff025230 */ /* 0x000fca0000004100 */
[----:B------:R-:W-:Y:S01]  /*5780*/  @P5 FADD.FTZ R149, R149, R2 ;  /* 0x0000000295955221 */ /* 0x000fe20000010000 */
[----:B------:R-:W-:-:S05]  /*5790*/  @P5 MOV R2, R173 ;  /* 0x000000ad00025202 */ /* 0x000fca0000000f00 */
[----:B------:R-:W-:-:S05]  /*57a0*/  @P5 HADD2.F32 R2, -RZ, R2.H0_H0 ;  /* 0x20000002ff025230 */ /* 0x000fca0000004100 */
[----:B------:R-:W-:Y:S01]  /*57b0*/  @P5 FADD.FTZ R148, R148, R2 ;  /* 0x0000000294945221 */ /* 0x000fe20000010000 */
[----:B------:R-:W-:-:S05]  /*57c0*/  @P5 SHF.R.U32.HI R2, RZ, 0x10, R173 ;  /* 0x00000010ff025819 */ /* 0x000fca00000116ad */
[----:B------:R-:W-:-:S05]  /*57d0*/  @P5 HADD2.F32 R2, -RZ, R2.H0_H0 ;  /* 0x20000002ff025230 */ /* 0x000fca0000004100 */
[----:B------:R-:W-:Y:S01]  /*57e0*/  @P5 FADD.FTZ R194, R194, R2 ;  /* 0x00000002c2c25221 */ /* 0x000fe20000010000 */
[----:B------:R-:W-:-:S03]  /*57f0*/  ISETP.NE.U32.AND P5, PT, RZ, c[0x0][0x258], PT ;  /* 0x00009600ff007a0c */ /* 0x000fc60003fa5070 */
[----:B------:R-:W-:Y:S01]  /*5800*/  F2F.F16.F32 R151, R194 ;  /* 0x000000c200977304 */ /* 0x000fe20000200800 */
[----:B------:R-:W-:-:S13]  /*5810*/  ISETP.NE.AND.EX P5, PT, RZ, c[0x0][0x25c], PT, P5 ;  /* 0x00009700ff007a0c */ /* 0x000fda0003fa5350 */
[----:B------:R-:W-:Y:S02]  /*5820*/  @P5 F2FP.PACK_AB R2, RZ, R150 ;  /* 0x00000096ff02523e */ /* 0x000fe400000000ff */
[----:B------:R-:W-:Y:S02]  /*5830*/  F2F.F16.F32 R150, R150 ;  /* 0x0000009600967304 */ /* 0x000fe40000200800 */
[----:B------:R-:W-:Y:S02]  /*5840*/  @P5 PRMT R167, R2, 0x7610, R167 ;  /* 0x0000761002a75816 */ /* 0x000fe400000000a7 */
[----:B------:R-:W-:-:S04]  /*5850*/  @P5 F2FP.PACK_AB R2, RZ, R149 ;  /* 0x00000095ff02523e */ /* 0x000fc800000000ff */
[----:B------:R-:W-:Y:S01]  /*5860*/  @P5 PRMT R168, R2, 0x7610, R168 ;  /* 0x0000761002a85816 */ /* 0x000fe200000000a8 */
[----:B------:R-:W1:Y:S01]  /*5870*/  F2F.F16.F32 R149, R149 ;  /* 0x0000009500957304 */ /* 0x000e620000200800 */
[----:B------:R-:W-:-:S04]  /*5880*/  @P5 F2FP.PACK_AB R2, RZ, R148 ;  /* 0x00000094ff02523e */ /* 0x000fc800000000ff */
[----:B------:R-:W-:Y:S02]  /*5890*/  @P5 PRMT R169, R2, 0x7610, R169 ;  /* 0x0000761002a95816 */ /* 0x000fe400000000a9 */
[----:B------:R-:W-:-:S04]  /*58a0*/  @P5 F2FP.PACK_AB R2, RZ, R194 ;  /* 0x000000c2ff02523e */ /* 0x000fc800000000ff */
[----:B------:R-:W-:Y:S02]  /*58b0*/  @P5 PRMT R170, R2, 0x7610, R170 ;  /* 0x0000761002aa5816 */ /* 0x000fe400000000aa */
[----:B------:R-:W-:Y:S01]  /*58c0*/  ISETP.NE.U32.AND P5, PT, RZ, c[0x0][0x250], PT ;  /* 0x00009400ff007a0c */ /* 0x000fe20003fa5070 */
[----:B------:R2:W3:Y:S03]  /*58d0*/  F2F.F16.F32 R2, R148 ;  /* 0x0000009400027304 */ /* 0x0004e60000200800 */
[----:B------:R-:W-:-:S13]  /*58e0*/  ISETP.NE.AND.EX P5, PT, RZ, c[0x0][0x254], PT, P5 ;  /* 0x00009500ff007a0c */ /* 0x000fda0003fa5350 */
[C---:B-1----:R-:W-:Y:S01]  /*58f0*/  @P5 PRMT R171, R149.reuse, 0x7610, R171 ;  /* 0x0000761095ab5816 */ /* 0x042fe200000000ab */
[----:B--2---:R-:W-:Y:S01]  /*5900*/  IMAD.WIDE.U32 R148, R149, 0x10000, RZ ;  /* 0x0001000095947825 */ /* 0x004fe200078e00ff */
[C---:B------:R-:W-:Y:S02]  /*5910*/  @P5 PRMT R186, R151.reuse, 0x7610, R186 ;  /* 0x0000761097ba5816 */ /* 0x040fe400000000ba */
[----:B------:R-:W-:Y:S02]  /*5920*/  SHF.L.U32 R151, R151, 0x10, RZ ;  /* 0x0000001097977819 */ /* 0x000fe400000006ff */
[----:B------:R-:W-:Y:S02]  /*5930*/  @P5 PRMT R188, R150, 0x7610, R188 ;  /* 0x0000761096bc5816 */ /* 0x000fe400000000bc */
[----:B------:R-:W-:Y:S01]  /*5940*/  LOP3.LUT R148, R148, R150, RZ, 0xfc, !PT ;  /* 0x0000009694947212 */ /* 0x000fe200078efcff */
[----:B------:R-:W-:Y:S01]  /*5950*/  IMAD.MOV.U32 R150, RZ, RZ, 0x8 ;  /* 0x00000008ff967424 */ /* 0x000fe200078e00ff */
[----:B---3--:R-:W-:-:S02]  /*5960*/  LOP3.LUT R149, R149, R151, R2, 0xfe, !PT ;  /* 0x0000009795957212 */ /* 0x008fc400078efe02 */
[----:B------:R-:W-:Y:S01]  /*5970*/  @P5 PRMT R187, R2, 0x7610, R187 ;  /* 0x0000761002bb5816 */ /* 0x000fe200000000bb */
        /* <DEDUP_REMOVED lines=10> */
.L_x_419:
        /* <DEDUP_REMOVED lines=10> */
.L_x_418:
[----:B------:R-:W-:Y:S05]  /*5ac0*/  BSYNC B0 ;  /* 0x0000000000007941 */ /* 0x000fea0003800000 */
.L_x_417:
[----:B------:R-:W-:Y:S02]  /*5ad0*/  LOP3.LUT P5, RZ, R205, 0xff, RZ, 0xc0, !PT ;  /* 0x000000ffcdff7812 */ /* 0x000fe400078ac0ff */
[----:B------:R-:W-:Y:S02]  /*5ae0*/  IADD3 R0, R0, c[0x0][0x160], RZ ;  /* 0x0000580000007a10 */ /* 0x000fe40007ffe0ff */
[----:B------:R-:W-:Y:S02]  /*5af0*/  SEL R205, RZ, 0x1, P5 ;  /* 0x00000001ffcd7807 */ /* 0x000fe40002800000 */
[----:B------:R-:W-:-:S13]  /*5b00*/  ISETP.GE.AND P5, PT, R0, c[0x0][0x164], PT ;  /* 0x0000590000007a0c */ /* 0x000fda0003fa6270 */
[----:B01----:R-:W-:Y:S01]  /*5b10*/  @P5 CALL.REL.NOINC `(.L_x_376) ;  /* 0x0000001000005944 */ /* 0x003fe20003c00000 */
[----:B------:R-:W-:Y:S05]  /*5b20*/  BRA `(.L_x_420) ;  /* 0xffffb3e000007947 */ /* 0x000fea000383ffff */
.L_x_376:
        /* <DEDUP_REMOVED lines=9> */
[----:B------:R-:W-:-:S05]  /*5bc0*/  MOV R11, 0x10 ;  /* 0x00000010000b7802 */ /* 0x000fca0000000f00 */
        /* <DEDUP_REMOVED lines=9> */
.L_x_422:
[----:B------:R-:W-:Y:S05]  /*5c60*/  BSYNC B0 ;  /* 0x0000000000007941 */ /* 0x000fea0003800000 */
.L_x_421:
[----:B------:R-:W-:Y:S01]  /*5c70*/  BSSY B0, `(.L_x_423) ;  /* 0x000000c000007945 */ /* 0x000fe20003800000 */
[----:B------:R-:W-:Y:S05]  /*5c80*/  @!P0 BRA `(.L_x_424) ;  /* 0x000000a000008947 */ /* 0x000fea0003800000 */
[----:B0-----:R-:W-:-:S10]  /*5c90*/  HFMA2.MMA R11, -RZ, RZ, 0, 9.5367431640625e-07 ;  /* 0x00000010ff0b7435 */ /* 0x001fd400000001ff */
        /* <DEDUP_REMOVED lines=9> */
.L_x_424:
[----:B------:R-:W-:Y:S05]  /*5d30*/  BSYNC B0 ;  /* 0x0000000000007941 */ /* 0x000fea0003800000 */
.L_x_423:
        /* <DEDUP_REMOVED lines=12> */
.L_x_426:
[----:B------:R-:W-:Y:S05]  /*5e00*/  BSYNC B0 ;  /* 0x0000000000007941 */ /* 0x000fea0003800000 */
.L_x_425:
        /* <DEDUP_REMOVED lines=12> */
.L_x_428:
[----:B------:R-:W-:Y:S05]  /*5ed0*/  BSYNC B0 ;  /* 0x0000000000007941 */ /* 0x000fea0003800000 */
.L_x_427:
        /* <DEDUP_REMOVED lines=12> */
.L_x_430:
[----:B------:R-:W-:Y:S05]  /*5fa0*/  BSYNC B0 ;  /* 0x0000000000007941 */ /* 0x000fea0003800000 */
.L_x_429:
        /* <DEDUP_REMOVED lines=12> */
.L_x_432:
[----:B------:R-:W-:Y:S05]  /*6070*/  BSYNC B0 ;  /* 0x0000000000007941 */ /* 0x000fea0003800000 */
.L_x_431:
        /* <DEDUP_REMOVED lines=12> */
.L_x_391:
[----:B------:R-:W-:Y:S01]  /*6140*/  HFMA2.MMA R190, -RZ, RZ, 0, 9.5367431640625e-07 ;  /* 0x00000010ffbe7435 */ /* 0x000fe200000001ff */
[----:B------:R-:W-:Y:S01]  /*6150*/  MOV R149, R150 ;  /* 0x0000009600957202 */ /* 0x000fe20000000f00 */
[----:B------:R-:W-:Y:S01]  /*6160*/  IMAD.MOV.U32 R193, RZ, RZ, -0x1 ;  /* 0xffffffffffc17424 */ /* 0x000fe200078e00ff */
[----:B------:R-:W-:-:S02]  /*6170*/  MOV R194, 0x1f ;  /* 0x0000001f00c27802 */ /* 0x000fc40000000f00 */
[----:B------:R-:W-:Y:S02]  /*6180*/  MOV R148, 0x61a0 ;  /* 0x000061a000947802 */ /* 0x000fe40000000f00 */
[----:B------:R-:W-:Y:S05]  /*6190*/  CALL.REL.NOINC `($__internal_12_$__cuda_sm70_shflsync_down_p) ;  /* 0x0000046000007944 */ /* 0x000fea0003c00000 */
[----:B-1----:R-:W-:Y:S01]  /*61a0*/  MOV R191, R190 ;  /* 0x000000be00bf7202 */ /* 0x002fe20000000f00 */
[----:B------:R-:W-:Y:S05]  /*61b0*/  BRA `(.L_x_433) ;  /* 0xffffd31000007947 */ /* 0x000fea000383ffff */
.L_x_392:
[----:B------:R-:W-:Y:S01]  /*61c0*/  HFMA2.MMA R190, -RZ, RZ, 0, 9.5367431640625e-07 ;  /* 0x00000010ffbe7435 */ /* 0x000fe200000001ff */
[----:B------:R-:W-:Y:S01]  /*61d0*/  MOV R149, R151 ;  /* 0x0000009700957202 */ /* 0x000fe20000000f00 */
[----:B------:R-:W-:Y:S01]  /*61e0*/  IMAD.MOV.U32 R194, RZ, RZ, 0x1f ;  /* 0x0000001fffc27424 */ /* 0x000fe200078e00ff */
[----:B------:R-:W-:Y:S02]  /*61f0*/  MOV R193, 0xffffffff ;  /* 0xffffffff00c17802 */ /* 0x000fe40000000f00 */
[----:B------:R-:W-:Y:S02]  /*6200*/  MOV R148, 0x6220 ;  /* 0x0000622000947802 */ /* 0x000fe40000000f00 */
[----:B01----:R-:W-:Y:S05]  /*6210*/  CALL.REL.NOINC `($__internal_12_$__cuda_sm70_shflsync_down_p) ;  /* 0x000003e000007944 */ /* 0x003fea0003c00000 */
[----:B------:R-:W-:Y:S01]  /*6220*/  FADD.FTZ R150, R191, R150 ;  /* 0x00000096bf967221 */ /* 0x000fe20000010000 */
[----:B------:R-:W-:Y:S01]  /*6230*/  MOV R194, 0x1f ;  /* 0x0000001f00c27802 */ /* 0x000fe20000000f00 */
[----:B-1----:R-:W-:Y:S01]  /*6240*/  FADD.FTZ R151, R151, R190 ;  /* 0x000000be97977221 */ /* 0x002fe20000010000 */
[----:B------:R-:W-:Y:S01]  /*6250*/  HFMA2.MMA R190, -RZ, RZ, 0, 4.76837158203125e-07 ;  /* 0x00000008ffbe7435 */ /* 0x000fe200000001ff */
[----:B------:R-:W-:Y:S01]  /*6260*/  IMAD.MOV.U32 R193, RZ, RZ, -0x1 ;  /* 0xffffffffffc17424 */ /* 0x000fe200078e00ff */
[----:B------:R-:W-:-:S02]  /*6270*/  MOV R149, R150 ;  /* 0x0000009600957202 */ /* 0x000fc40000000f00 */
[----:B------:R-:W-:Y:S02]  /*6280*/  MOV R148, 0x62a0 ;  /* 0x000062a000947802 */ /* 0x000fe40000000f00 */
[----:B------:R-:W-:Y:S05]  /*6290*/  CALL.REL.NOINC `($__internal_12_$__cuda_sm70_shflsync_down_p) ;  /* 0x0000036000007944 */ /* 0x000fea0003c00000 */
[----:B------:R-:W-:Y:S01]  /*62a0*/  HFMA2.MMA R194, -RZ, RZ, 0, 1.847743988037109375e-06 ;  /* 0x0000001fffc27435 */ /* 0x000fe200000001ff */
[----:B-1----:R-:W-:Y:S01]  /*62b0*/  MOV R191, R190 ;  /* 0x000000be00bf7202 */ /* 0x002fe20000000f00 */
[----:B------:R-:W-:Y:S01]  /*62c0*/  IMAD.MOV.U32 R190, RZ, RZ, 0x8 ;  /* 0x00000008ffbe7424 */ /* 0x000fe200078e00ff */
[----:B------:R-:W-:Y:S02]  /*62d0*/  MOV R149, R151 ;  /* 0x0000009700957202 */ /* 0x000fe40000000f00 */
[----:B------:R-:W-:Y:S02]  /*62e0*/  MOV R193, 0xffffffff ;  /* 0xffffffff00c17802 */ /* 0x000fe40000000f00 */
[----:B------:R-:W-:Y:S02]  /*62f0*/  MOV R148, 0x6310 ;  /* 0x0000631000947802 */ /* 0x000fe40000000f00 */
[----:B------:R-:W-:Y:S05]  /*6300*/  CALL.REL.NOINC `($__internal_12_$__cuda_sm70_shflsync_down_p) ;  /* 0x000002f000007944 */ /* 0x000fea0003c00000 */
[----:B------:R-:W-:Y:S01]  /*6310*/  FADD.FTZ R150, R191, R150 ;  /* 0x00000096bf967221 */ /* 0x000fe20000010000 */
[----:B------:R-:W-:Y:S01]  /*6320*/  MOV R193, 0xffffffff ;  /* 0xffffffff00c17802 */ /* 0x000fe20000000f00 */
[----:B-1----:R-:W-:Y:S01]  /*6330*/  FADD.FTZ R151, R151, R190 ;  /* 0x000000be97977221 */ /* 0x002fe20000010000 */
[----:B------:R-:W-:Y:S01]  /*6340*/  HFMA2.MMA R190, -RZ, RZ, 0, 2.384185791015625e-07 ;  /* 0x00000004ffbe7435 */ /* 0x000fe200000001ff */
[----:B------:R-:W-:Y:S01]  /*6350*/  IMAD.MOV.U32 R194, RZ, RZ, 0x1f ;  /* 0x0000001fffc27424 */ /* 0x000fe200078e00ff */
[----:B------:R-:W-:-:S02]  /*6360*/  MOV R149, R150 ;  /* 0x0000009600957202 */ /* 0x000fc40000000f00 */
[----:B------:R-:W-:Y:S02]  /*6370*/  MOV R148, 0x6390 ;  /* 0x0000639000947802 */ /* 0x000fe40000000f00 */
[----:B------:R-:W-:Y:S05]  /*6380*/  CALL.REL.NOINC `($__internal_12_$__cuda_sm70_shflsync_down_p) ;  /* 0x0000027000007944 */ /* 0x000fea0003c00000 */
[----:B-1----:R-:W-:Y:S01]  /*6390*/  MOV R191, R190 ;  /* 0x000000be00bf7202 */ /* 0x002fe20000000f00 */
[----:B------:R-:W-:Y:S01]  /*63a0*/  HFMA2.MMA R190, -RZ, RZ, 0, 2.384185791015625e-07 ;  /* 0x00000004ffbe7435 */ /* 0x000fe200000001ff */
[----:B------:R-:W-:Y:S01]  /*63b0*/  IMAD.MOV.U32 R149, RZ, RZ, R151 ;  /* 0x000000ffff957224 */ /* 0x000fe200078e0097 */
[----:B------:R-:W-:Y:S02]  /*63c0*/  MOV R194, 0x1f ;  /* 0x0000001f00c27802 */ /* 0x000fe40000000f00 */
[----:B------:R-:W-:Y:S02]  /*63d0*/  MOV R193, 0xffffffff ;  /* 0xffffffff00c17802 */ /* 0x000fe40000000f00 */
[----:B------:R-:W-:Y:S02]  /*63e0*/  MOV R148, 0x6400 ;  /* 0x0000640000947802 */ /* 0x000fe40000000f00 */
[----:B------:R-:W-:Y:S05]  /*63f0*/  CALL.REL.NOINC `($__internal_12_$__cuda_sm70_shflsync_down_p) ;  /* 0x0000020000007944 */ /* 0x000fea0003c00000 */
[----:B------:R-:W-:Y:S01]  /*6400*/  FADD.FTZ R150, R191, R150 ;  /* 0x00000096bf967221 */ /* 0x000fe20000010000 */
[----:B------:R-:W-:Y:S01]  /*6410*/  HFMA2.MMA R194, -RZ, RZ, 0, 1.847743988037109375e-06 ;  /* 0x0000001fffc27435 */ /* 0x000fe200000001ff */
[----:B-1----:R-:W-:Y:S01]  /*6420*/  FADD.FTZ R151, R151, R190 ;  /* 0x000000be97977221 */ /* 0x002fe20000010000 */
[----:B------:R-:W-:Y:S01]  /*6430*/  MOV R193, 0xffffffff ;  /* 0xffffffff00c17802 */ /* 0x000fe20000000f00 */
[----:B------:R-:W-:Y:S01]  /*6440*/  IMAD.MOV.U32 R190, RZ, RZ, 0x2 ;  /* 0x00000002ffbe7424 */ /* 0x000fe200078e00ff */
[----:B------:R-:W-:-:S02]  /*6450*/  MOV R149, R150 ;  /* 0x0000009600957202 */ /* 0x000fc40000000f00 */
[----:B------:R-:W-:Y:S02]  /*6460*/  MOV R148, 0x6480 ;  /* 0x0000648000947802 */ /* 0x000fe40000000f00 */
[----:B------:R-:W-:Y:S05]  /*6470*/  CALL.REL.NOINC `($__internal_12_$__cuda_sm70_shflsync_down_p) ;  /* 0x0000018000007944 */ /* 0x000fea0003c00000 */
[----:B-1----:R-:W-:Y:S01]  /*6480*/  IMAD.MOV.U32 R191, RZ, RZ, R190 ;  /* 0x000000ffffbf7224 */ /* 0x002fe200078e00be */
[----:B------:R-:W-:Y:S01]  /*6490*/  HFMA2.MMA R190, -RZ, RZ, 0, 1.1920928955078125e-07 ;  /* 0x00000002ffbe7435 */ /* 0x000fe200000001ff */
[----:B------:R-:W-:Y:S01]  /*64a0*/  MOV R149, R151 ;  /* 0x0000009700957202 */ /* 0x000fe20000000f00 */
[----:B------:R-:W-:Y:S01]  /*64b0*/  IMAD.MOV.U32 R193, RZ, RZ, -0x1 ;  /* 0xffffffffffc17424 */ /* 0x000fe200078e00ff */
[----:B------:R-:W-:Y:S02]  /*64c0*/  MOV R194, 0x1f ;  /* 0x0000001f00c27802 */ /* 0x000fe40000000f00 */
[----:B------:R-:W-:Y:S02]  /*64d0*/  MOV R148, 0x64f0 ;  /* 0x000064f000947802 */ /* 0x000fe40000000f00 */
[----:B------:R-:W-:Y:S05]  /*64e0*/  CALL.REL.NOINC `($__internal_12_$__cuda_sm70_shflsync_down_p) ;  /* 0x0000011000007944 */ /* 0x000fea0003c00000 */
[----:B------:R-:W-:Y:S01]  /*64f0*/  FADD.FTZ R150, R191, R150 ;  /* 0x00000096bf967221 */ /* 0x000fe20000010000 */
[----:B------:R-:W-:Y:S01]  /*6500*/  MOV R194, 0x1f ;  /* 0x0000001f00c27802 */ /* 0x000fe20000000f00 */
[----:B-1----:R-:W-:Y:S01]  /*6510*/  FADD.FTZ R151, R151, R190 ;  /* 0x000000be97977221 */ /* 0x002fe20000010000 */
[----:B------:R-:W-:Y:S01]  /*6520*/  HFMA2.MMA R190, -RZ, RZ, 0, 5.9604644775390625e-08 ;  /* 0x00000001ffbe7435 */ /* 0x000fe200000001ff */
[----:B------:R-:W-:Y:S01]  /*6530*/  MOV R193, 0xffffffff ;  /* 0xffffffff00c17802 */ /* 0x000fe20000000f00 */
[----:B------:R-:W-:Y:S01]  /*6540*/  IMAD.MOV.U32 R149, RZ, RZ, R150 ;  /* 0x000000ffff957224 */ /* 0x000fe200078e0096 */
[----:B------:R-:W-:-:S03]  /*6550*/  MOV R148, 0x6570 ;  /* 0x0000657000947802 */ /* 0x000fc60000000f00 */
[----:B------:R-:W-:Y:S05]  /*6560*/  CALL.REL.NOINC `($__internal_12_$__cuda_sm70_shflsync_down_p) ;  /* 0x0000009000007944 */ /* 0x000fea0003c00000 */
[----:B-1----:R-:W-:Y:S01]  /*6570*/  MOV R191, R190 ;  /* 0x000000be00bf7202 */ /* 0x002fe20000000f00 */
[----:B------:R-:W-:Y:S01]  /*6580*/  HFMA2.MMA R190, -RZ, RZ, 0, 5.9604644775390625e-08 ;  /* 0x00000001ffbe7435 */ /* 0x000fe200000001ff */
[----:B------:R-:W-:Y:S01]  /*6590*/  MOV R149, R151 ;  /* 0x0000009700957202 */ /* 0x000fe20000000f00 */
[----:B------:R-:W-:Y:S01]  /*65a0*/  IMAD.MOV.U32 R194, RZ, RZ, 0x1f ;  /* 0x0000001fffc27424 */ /* 0x000fe200078e00ff */
[----:B------:R-:W-:-:S02]  /*65b0*/  MOV R193, 0xffffffff ;  /* 0xffffffff00c17802 */ /* 0x000fc40000000f00 */
[----:B------:R-:W-:Y:S02]  /*65c0*/  MOV R148, 0x65e0 ;  /* 0x000065e000947802 */ /* 0x000fe40000000f00 */
[----:B------:R-:W-:Y:S05]  /*65d0*/  CALL.REL.NOINC `($__internal_12_$__cuda_sm70_shflsync_down_p) ;  /* 0x0000002000007944 */ /* 0x000fea0003c00000 */
[----:B-1----:R-:W-:Y:S01]  /*65e0*/  MOV R149, R190 ;  /* 0x000000be00957202 */ /* 0x002fe20000000f00 */
[----:B------:R-:W-:Y:S05]  /*65f0*/  BRA `(.L_x_434) ;  /* 0xffffcff000007947 */ /* 0x000fea000383ffff */
        .weak           $__internal_12_$__cuda_sm70_shflsync_down_p
        .type           $__internal_12_$__cuda_sm70_shflsync_down_p,@function
        .size           $__internal_12_$__cuda_sm70_shflsync_down_p,(.L_x_3374 - $__internal_12_$__cuda_sm70_shflsync_down_p)
$__internal_12_$__cuda_sm70_shflsync_down_p:
[----:B------:R-:W-:Y:S04]  /*6600*/  WARPSYNC R193 ;  /* 0x000000c100007348 */ /* 0x000fe80003800000 */
[----:B------:R0:W1:Y:S02]  /*6610*/  SHFL.DOWN PT, R190, R149, R190, R194 ;  /* 0x080000be95be7389 */ /* 0x00006400000e00c2 */
[----:B0-----:R-:W-:-:S06]  /*6620*/  HFMA2.MMA R149, -RZ, RZ, 0, 0 ;  /* 0x00000000ff957435 */ /* 0x001fcc00000001ff */
[----:B------:R-:W-:Y:S05]  /*6630*/  RET.REL.NODEC R148 `(_ZN10layer_norm31ln_parallel_residual_bwd_kernelINS_13Kernel_traitsI6__halfS2_S2_S2_fjLj7168ELj1ELj1ELj8ELj8ENS_18Kernel_traits_baseILj7168ES2_S2_S2_S2_fjLj256EEEEELb0ELb0ELb0EEEvNS_9BwdParamsE) ;  /* 0xffff99c094007950 */ /* 0x000fea0003c3ffff */
.L_x_435:
        /* <DEDUP_REMOVED lines=12> */
.L_x_3374:


//--------------------- .text._ZN10layer_norm31ln_parallel_residual_bwd_kernelINS_13Kernel_traitsI6__halfS2_S2_S2_fjLj7168ELj1ELj1ELj8ELj8ENS_18Kernel_traits_baseILj7168ES2_S2_S2_S2_fjLj256EEEEELb0ELb0ELb1EEEvNS_9BwdParamsE --------------------------
	.section	.text._ZN10layer_norm31ln_parallel_residual_bwd_kernelINS_13Kernel_traitsI6__halfS2_S2_S2_fjLj7168ELj1ELj1ELj8ELj8ENS_18Kernel_traits_baseILj7168ES2_S2_S2_S2_fjLj256EEEEELb0ELb0ELb1EEEvNS_9BwdParamsE,"ax",@progbits
	.sectioninfo	@"SHI_REGISTERS=255"
	.align	128
        .global         _ZN10layer_norm31ln_parallel_residual_bwd_kernelINS_13Kernel_traitsI6__halfS2_S2_S2_fjLj7168ELj1ELj1ELj8ELj8ENS_18Kernel_traits_baseILj7168ES2_S2_S2_S2_fjLj256EEEEELb0ELb0ELb1EEEvNS_9BwdParamsE
        .type           _ZN10layer_norm31ln_parallel_residual_bwd_kernelINS_13Kernel_traitsI6__halfS2_S2_S2_fjLj7168ELj1ELj1ELj8ELj8ENS_18Kernel_traits_baseILj7168ES2_S2_S2_S2_fjLj256EEEEELb0ELb0ELb1EEEvNS_9BwdParamsE,@function
        .size           _ZN10layer_norm31ln_parallel_residual_bwd_kernelINS_13Kernel_traitsI6__halfS2_S2_S2_fjLj7168ELj1ELj1ELj8ELj8ENS_18Kernel_traits_baseILj7168ES2_S2_S2_S2_fjLj256EEEEELb0ELb0ELb1EEEvNS_9BwdParamsE,(.L_x_3375 - _ZN10layer_norm31ln_parallel_residual_bwd_kernelINS_13Kernel_traitsI6__halfS2_S2_S2_fjLj7168ELj1ELj1ELj8ELj8ENS_18Kernel_traits_baseILj7168ES2_S2_S2_S2_fjLj256EEEEELb0ELb0ELb1EEEvNS_9BwdParamsE)
        .other          _ZN10layer_norm31ln_parallel_residual_bwd_kernelINS_13Kernel_traitsI6__halfS2_S2_S2_fjLj7168ELj1ELj1ELj8ELj8ENS_18Kernel_traits_baseILj7168ES2_S2_S2_S2_fjLj256EEEEELb0ELb0ELb1EEEvNS_9BwdParamsE,@"STO_CUDA_ENTRY STV_DEFAULT"
_ZN10layer_norm31ln_parallel_residual_bwd_kernelINS_13Kernel_traitsI6__halfS2_S2_S2_fjLj7168ELj1ELj1ELj8ELj8ENS_18Kernel_traits_baseILj7168ES2_S2_S2_S2_fjLj256EEEEELb0ELb0ELb1EEEvNS_9BwdParamsE:
.text._ZN10layer_norm31ln_parallel_residual_bwd_kernelINS_13Kernel_traitsI6__halfS2_S2_S2_fjLj7168ELj1ELj1ELj8ELj8ENS_18Kernel_traits_baseILj7168ES2_S2_S2_S2_fjLj256EEEEELb0ELb0ELb1EEEvNS_9BwdParamsE:
[----:B------:R-:W-:Y:S02]  /*0000*/  MOV R1, c[0x0][0x28] ;  /* 0x00000a0000017a02 */ /* 0x000fe40000000f00 */
        /* <DEDUP_REMOVED lines=64> */
.L_x_436:
[----:B------:R-:W-:-:S04]  /*0410*/  SHF.L.U32 R0, R0, 0x3, RZ ;  /* 0x0000000300007819 */ /* 0x000fc800000006ff */
        /* <DEDUP_REMOVED lines=19> */
[----:B------:R-:W-:-:S02]  /*0550*/  HFMA2.MMA R180, -RZ, RZ, 0, 5.9604644775390625e-08 ;  /* 0x00000001ffb47435 */ /* 0x000fc400000001ff */
[----:B------:R-:W-:Y:S01]  /*0560*/  HFMA2.MMA R156, -RZ, RZ, 0, 0 ;  /* 0x00000000ff9c7435 */ /* 0x000fe200000001ff */
[----:B------:R-:W-:Y:S01]  /*0570*/  CS2R R182, SRZ ;  /* 0x0000000000b67805 */ /* 0x000fe2000001ff00 */
[----:B------:R-:W-:Y:S01]  /*0580*/  CS2R R184, SRZ ;  /* 0x0000000000b87805 */ /* 0x000fe2000001ff00 */
[----:B------:R-:W-:Y:S01]  /*0590*/  MOV R181, RZ ;  /* 0x000000ff00b57202 */ /* 0x000fe20000000f00 */
        /* <DEDUP_REMOVED lines=47> */
[----:B--2---:R-:W-:-:S02]  /*0890*/  HADD2.F32 R0, -RZ, R10.H0_H0 ;  /* 0x2000000aff007230 */ /* 0x004fc40000004100 */
[----:B0-----:R-:W-:-:S03]  /*08a0*/  HADD2.F32 R2, -RZ, R11.H0_H0 ;  /* 0x2000000bff027230 */ /* 0x001fc60000004100 */
[----:B------:R0:W-:Y:S01]  /*08b0*/  STL [R1+0x40], R0 ;  /* 0x0000400001007387 */ /* 0x0001e20000100800 */
[----:B---3--:R-:W-:-:S03]  /*08c0*/  HADD2.F32 R3, -RZ, R15.H0_H0 ;  /* 0x2000000fff037230 */ /* 0x008fc60000004100 */
[----:B------:R-:W-:Y:S01]  /*08d0*/  STL [R1+0x30], R2 ;  /* 0x0000300201007387 */ /* 0x000fe20000100800 */
[----:B0-----:R-:W-:-:S05]  /*08e0*/  HADD2.F32 R0, -RZ, R14.H0_H0 ;  /* 0x2000000eff007230 */ /* 0x001fca0000004100 */
[----:B------:R4:W-:Y:S01]  /*08f0*/  STL [R1+0x20], R0 ;  /* 0x0000200001007387 */ /* 0x0009e20000100800 */
[--C-:B------:R-:W-:Y:S02]  /*0900*/  SHF.R.U64 R8, R10, 0x10, R11.reuse ;  /* 0x000000100a087819 */ /* 0x100fe4000000120b */
[----:B------:R-:W-:Y:S01]  /*0910*/  SHF.R.U32.HI R7, RZ, 0x10, R11 ;  /* 0x00000010ff077819 */ /* 0x000fe2000001160b */
[----:B------:R5:W-:Y:S01]  /*0920*/  STL [R1+0x10], R3 ;  /* 0x0000100301007387 */ /* 0x000be20000100800 */
[----:B----4-:R-:W-:Y:S01]  /*0930*/  HADD2.F32 R0, -RZ, R248.H0_H0 ;  /* 0x200000f8ff007230 */ /* 0x010fe20000004100 */
[--C-:B------:R-:W-:Y:S01]  /*0940*/  SHF.R.U64 R6, R14, 0x10, R15.reuse ;  /* 0x000000100e067819 */ /* 0x100fe2000000120f */
[----:B------:R-:W-:Y:S02]  /*0950*/  HADD2.F32 R10, -RZ, R16.H0_H0 ;  /* 0x20000010ff0a7230 */ /* 0x000fe40000004100 */
[----:B-----5:R-:W-:Y:S01]  /*0960*/  HADD2.F32 R3, -RZ, R12.H0_H0 ;  /* 0x2000000cff037230 */ /* 0x020fe20000004100 */
[----:B------:R0:W-:Y:S01]  /*0970*/  STL [R1], R0 ;  /* 0x0000000001007387 */ /* 0x0001e20000100800 */
[----:B------:R-:W-:Y:S01]  /*0980*/  SHF.R.U32.HI R2, RZ, 0x10, R15 ;  /* 0x00000010ff027819 */ /* 0x000fe2000001160f */
[----:B------:R-:W-:-:S02]  /*0990*/  HADD2.F32 R9, -RZ, R17.H0_H0 ;  /* 0x20000011ff097230 */ /* 0x000fc40000004100 */
[----:B------:R-:W-:Y:S01]  /*09a0*/  HADD2.F32 R8, -RZ, R8.H0_H0 ;  /* 0x20000008ff087230 */ /* 0x000fe20000004100 */
[----:B------:R2:W-:Y:S01]  /*09b0*/  STL [R1+0x3c], R3 ;  /* 0x00003c0301007387 */ /* 0x0005e20000100800 */
[----:B------:R-:W-:Y:S02]  /*09c0*/  HADD2.F32 R7, -RZ, R7.H0_H0 ;  /* 0x20000007ff077230 */ /* 0x000fe40000004100 */
[----:B0-----:R-:W-:Y:S01]  /*09d0*/  HADD2.F32 R0, -RZ, R13.H0_H0 ;  /* 0x2000000dff007230 */ /* 0x001fe20000004100 */
[--C-:B-1----:R-:W-:Y:S01]  /*09e0*/  SHF.R.U64 R5, R12, 0x10, R13.reuse ;  /* 0x000000100c057819 */ /* 0x102fe2000000120d */
[----:B------:R-:W-:Y:S01]  /*09f0*/  HADD2.F32 R6, -RZ, R6.H0_H0 ;  /* 0x20000006ff067230 */ /* 0x000fe20000004100 */
[----:B------:R-:W-:Y:S01]  /*0a00*/  SHF.R.U32.HI R4, RZ, 0x10, R13 ;  /* 0x00000010ff047819 */ /* 0x000fe2000001160d */
[----:B------:R-:W-:Y:S01]  /*0a10*/  HADD2.F32 R2, -RZ, R2.H0_H0 ;  /* 0x20000002ff027230 */ /* 0x000fe20000004100 */
[----:B------:R0:W-:Y:S01]  /*0a20*/  STL [R1+0x2c], R0 ;  /* 0x00002c0001007387 */ /* 0x0001e20000100800 */
[----:B--2---:R-:W-:-:S03]  /*0a30*/  SHF.R.U64 R3, R16, 0x10, R17 ;  /* 0x0000001010037819 */ /* 0x004fc60000001211 */
[----:B------:R-:W-:Y:S01]  /*0a40*/  STL [R1+0x1c], R10 ;  /* 0x00001c0a01007387 */ /* 0x000fe20000100800 */
[----:B------:R-:W-:-:S03]  /*0a50*/  HADD2.F32 R5, -RZ, R5.H0_H0 ;  /* 0x20000005ff057230 */ /* 0x000fc60000004100 */
[----:B------:R-:W-:Y:S01]  /*0a60*/  STL [R1+0xc], R9 ;  /* 0x00000c0901007387 */ /* 0x000fe20000100800 */
[----:B0-----:R-:W-:-:S03]  /*0a70*/  SHF.R.U32.HI R0, RZ, 0x10, R17 ;  /* 0x00000010ff007819 */ /* 0x001fc60000011611 */
[----:B------:R-:W-:Y:S01]  /*0a80*/  STL [R1+0x38], R8 ;  /* 0x0000380801007387 */ /* 0x000fe20000100800 */
[----:B------:R-:W-:-:S03]  /*0a90*/  HADD2.F32 R4, -RZ, R4.H0_H0 ;  /* 0x20000004ff047230 */ /* 0x000fc60000004100 */
[----:B------:R-:W-:Y:S01]  /*0aa0*/  STL [R1+0x28], R7 ;  /* 0x0000280701007387 */ /* 0x000fe20000100800 */
[----:B------:R-:W-:-:S03]  /*0ab0*/  HADD2.F32 R0, -RZ, R0.H0_H0 ;  /* 0x20000000ff007230 */ /* 0x000fc60000004100 */
[----:B------:R-:W-:Y:S04]  /*0ac0*/  STL [R1+0x18], R6 ;  /* 0x0000180601007387 */ /* 0x000fe80000100800 */
[----:B------:R0:W-:Y:S04]  /*0ad0*/  STL [R1+0x8], R2 ;  /* 0x0000080201007387 */ /* 0x0001e80000100800 */
[----:B------:R1:W-:Y:S01]  /*0ae0*/  STL [R1+0x34], R5 ;  /* 0x0000340501007387 */ /* 0x0003e20000100800 */
[----:B0-----:R-:W-:-:S03]  /*0af0*/  HADD2.F32 R2, -RZ, R3.H0_H0 ;  /* 0x20000003ff027230 */ /* 0x001fc60000004100 */
[----:B------:R1:W-:Y:S04]  /*0b00*/  STL [R1+0x24], R4 ;  /* 0x0000240401007387 */ /* 0x0003e80000100800 */
[----:B------:R1:W-:Y:S04]  /*0b10*/  STL [R1+0x14], R2 ;  /* 0x0000140201007387 */ /* 0x0003e80000100800 */
[----:B------:R1:W-:Y:S01]  /*0b20*/  STL [R1+0x4], R0 ;  /* 0x0000040001007387 */ /* 0x0003e20000100800 */
[--C-:B------:R-:W-:Y:S01]  /*0b30*/  SHF.R.U64 R210, R214, 0x10, R215.reuse ;  /* 0x00000010d6d27819 */ /* 0x100fe200000012d7 */
[----:B------:R-:W-:Y:S01]  /*0b40*/  HADD2.F32 R208, -RZ, R215.H0_H0 ;  /* 0x200000d7ffd07230 */ /* 0x000fe20000004100 */
[----:B------:R-:W-:-:S02]  /*0b50*/  SHF.R.U32.HI R206, RZ, 0x10, R215 ;  /* 0x00000010ffce7819 */ /* 0x000fc400000116d7 */
[--C-:B------:R-:W-:Y:S02]  /*0b60*/  SHF.R.U64 R251, R248, 0x10, R249.reuse ;  /* 0x00000010f8fb7819 */ /* 0x100fe400000012f9 */
[----:B------:R-:W-:Y:S02]  /*0b70*/  SHF.R.U32.HI R246, RZ, 0x10, R249 ;  /* 0x00000010fff67819 */ /* 0x000fe400000116f9 */
[--C-:B------:R-:W-:Y:S02]  /*0b80*/  SHF.R.U64 R241, R238, 0x10, R239.reuse ;  /* 0x00000010eef17819 */ /* 0x100fe400000012ef */
[----:B------:R-:W-:Y:S02]  /*0b90*/  SHF.R.U32.HI R237, RZ, 0x10, R239 ;  /* 0x00000010ffed7819 */ /* 0x000fe400000116ef */
[--C-:B------:R-:W-:Y:S02]  /*0ba0*/  SHF.R.U64 R221, R20, 0x10, R21.reuse ;  /* 0x0000001014dd7819 */ /* 0x100fe40000001215 */
        /* <DEDUP_REMOVED lines=12> */
[----:B------:R-:W-:Y:S01]  /*0c70*/  SHF.R.U32.HI R186, RZ, 0x10, R193 ;  /* 0x00000010ffba7819 */ /* 0x000fe200000116c1 */
[----:B------:R-:W-:Y:S01]  /*0c80*/  HADD2.F32 R244, -RZ, R238.H0_H0 ;  /* 0x200000eefff47230 */ /* 0x000fe20000004100 */
[----:B------:R-:W-:Y:S01]  /*0c90*/  CS2R R16, SRZ ;  /* 0x0000000000107805 */ /* 0x000fe2000001ff00 */
[----:B------:R-:W-:Y:S01]  /*0ca0*/  HADD2.F32 R235, -RZ, R20.H0_H0 ;  /* 0x20000014ffeb7230 */ /* 0x000fe20000004100 */
[----:B------:R-:W-:Y:S01]  /*0cb0*/  CS2R R14, SRZ ;  /* 0x00000000000e7805 */ /* 0x000fe2000001ff00 */
[----:B------:R-:W-:Y:S01]  /*0cc0*/  HADD2.F32 R218, -RZ, R21.H0_H0 ;  /* 0x20000015ffda7230 */ /* 0x000fe20000004100 */
[----:B------:R-:W-:Y:S01]  /*0cd0*/  CS2R R20, SRZ ;  /* 0x0000000000147805 */ /* 0x000fe2000001ff00 */
[----:B------:R-:W-:Y:S01]  /*0ce0*/  HADD2.F32 R198, -RZ, R188.H0_H0 ;  /* 0x200000bcffc67230 */ /* 0x000fe20000004100 */
[----:B------:R-:W-:Y:S01]  /*0cf0*/  CS2R R12, SRZ ;  /* 0x00000000000c7805 */ /* 0x000fe2000001ff00 */
[----:B------:R-:W-:Y:S01]  /*0d00*/  HADD2.F32 R252, -RZ, R18.H0_H0 ;  /* 0x20000012fffc7230 */ /* 0x000fe20000004100 */
[----:B------:R-:W-:Y:S01]  /*0d10*/  MOV R11, RZ ;  /* 0x000000ff000b7202 */ /* 0x000fe20000000f00 */
[----:B------:R-:W-:Y:S01]  /*0d20*/  HADD2.F32 R248, -RZ, R19.H0_H0 ;  /* 0x20000013fff87230 */ /* 0x000fe20000004100 */
[----:B------:R-:W-:Y:S01]  /*0d30*/  CS2R R18, SRZ ;  /* 0x0000000000127805 */ /* 0x000fe2000001ff00 */
[----:B------:R-:W-:-:S02]  /*0d40*/  HADD2.F32 R211, -RZ, R22.H0_H0 ;  /* 0x20000016ffd37230 */ /* 0x000fc40000004100 */
[----:B------:R-:W-:Y:S01]  /*0d50*/  HADD2.F32 R207, -RZ, R23.H0_H0 ;  /* 0x20000017ffcf7230 */ /* 0x000fe20000004100 */
[----:B------:R-:W-:Y:S01]  /*0d60*/  CS2R R22, SRZ ;  /* 0x0000000000167805 */ /* 0x000fe2000001ff00 */
        /* <DEDUP_REMOVED lines=29> */
[----:B-1----:R-:W-:Y:S02]  /*0f40*/  HADD2.F32 R186, -RZ, R186.H0_H0 ;  /* 0x200000baffba7230 */ /* 0x002fe40000004100 */
.L_x_455:
[----:B------:R-:W0:Y:S01]  /*0f50*/  S2R R247, SR_TID.X ;  /* 0x0000000000f77919 */ /* 0x000e220000002100 */
[C---:B------:R-:W-:Y:S01]  /*0f60*/  IMAD R9, R157.reuse, c[0x0][0x168], RZ ;  /* 0x00005a009d097a24 */ /* 0x040fe200078e02ff */
[----:B------:R-:W-:Y:S01]  /*0f70*/  MOV R212, 0x8 ;  /* 0x0000000800d47802 */ /* 0x000fe20000000f00 */
[----:B------:R-:W-:Y:S01]  /*0f80*/  IMAD.MOV.U32 R162, RZ, RZ, 0x4 ;  /* 0x00000004ffa27424 */ /* 0x000fe200078e00ff */
[----:B------:R-:W2:Y:S02]  /*0f90*/  LDL R223, [R1+0x3c] ;  /* 0x00003c0001df7983 */ /* 0x000ea40000100800 */
[----:B------:R-:W-:Y:S02]  /*0fa0*/  SHF.R.S32.HI R10, RZ, 0x1f, R9 ;  /* 0x0000001fff0a7819 */ /* 0x000fe40000011409 */
[----:B------:R-:W3:Y:S02]  /*0fb0*/  LDL R203, [R1+0x40] ;  /* 0x0000400001cb7983 */ /* 0x000ee40000100800 */
[----:B------:R-:W-:Y:S01]  /*0fc0*/  LEA.HI R10, R10, R9, RZ, 0x2 ;  /* 0x000000090a0a7211 */ /* 0x000fe200078f10ff */
[----:B------:R-:W-:Y:S01]  /*0fd0*/  IMAD.WIDE R64, R157, R162, c[0x0][0x1a0] ;  /* 0x000068009d407625 */ /* 0x000fe200078e02a2 */
[----:B------:R-:W4:Y:S04]  /*0fe0*/  LDL R202, [R1+0x34] ;  /* 0x0000340001ca7983 */ /* 0x000f280000100800 */
[----:B------:R1:W2:Y:S01]  /*0ff0*/  LDG.E R213, [R64.64] ;  /* 0x0000000440d57981 */ /* 0x0002a2000c1e1900 */
[----:B------:R-:W-:-:S03]  /*1000*/  ISETP.NE.U32.AND P1, PT, RZ, c[0x0][0x218], PT ;  /* 0x00008600ff007a0c */ /* 0x000fc60003f25070 */
[----:B------:R-:W2:Y:S01]  /*1010*/  LDL R201, [R1+0x38] ;  /* 0x0000380001c97983 */ /* 0x000ea20000100800 */
[----:B0-----:R-:W-:-:S03]  /*1020*/  LOP3.LUT R205, R247, 0xff, RZ, 0xc0, !PT ;  /* 0x000000fff7cd7812 */ /* 0x001fc600078ec0ff */
[----:B------:R-:W2:Y:S01]  /*1030*/  LDL R219, [R1+0x2c] ;  /* 0x00002c0001db7983 */ /* 0x000ea20000100800 */
[----:B------:R-:W-:-:S03]  /*1040*/  LEA.HI.SX32 R205, R10, R205, 0x1e ;  /* 0x000000cd0acd7211 */ /* 0x000fc600078ff2ff */
[----:B------:R-:W2:Y:S01]  /*1050*/  LDL R204, [R1+0x30] ;  /* 0x0000300001cc7983 */ /* 0x000ea20000100800 */
[C---:B------:R-:W-:Y:S01]  /*1060*/  IADD3 R141, R205.reuse, 0x100, RZ ;  /* 0x00000100cd8d7810 */ /* 0x040fe20007ffe0ff */
[CC--:B------:R-:W-:Y:S01]  /*1070*/  IMAD.WIDE.U32 R66, R205.reuse, R212.reuse, c[0x0][0x210] ;  /* 0x00008400cd427625 */ /* 0x0c0fe200078e00d4 */
[C---:B------:R-:W-:Y:S01]  /*1080*/  SHF.L.U32 R161, R205.reuse, 0x3, RZ ;  /* 0x00000003cda17819 */ /* 0x040fe200000006ff */
[----:B------:R-:W2:Y:S01]  /*1090*/  LDL R229, [R1+0x14] ;  /* 0x0000140001e57983 */ /* 0x000ea20000100800 */
[----:B------:R-:W-:Y:S01]  /*10a0*/  SHF.R.U32.HI R160, RZ, 0x1d, R205 ;  /* 0x0000001dffa07819 */ /* 0x000fe200000116cd */
[----:B------:R-:W-:Y:S01]  /*10b0*/  IMAD.WIDE.U32 R120, R205, R212, c[0x0][0x208] ;  /* 0x00008200cd787625 */ /* 0x000fe200078e00d4 */
[----:B------:R-:W-:Y:S01]  /*10c0*/  IADD3 R118, P0, R161, c[0x0][0x188], RZ ;  /* 0x00006200a1767a10 */ /* 0x000fe20007f1e0ff */
[----:B------:R-:W2:Y:S02]  /*10d0*/  LDG.E.64 R66, [R66.64] ;  /* 0x0000000442427981 */ /* 0x000ea4000c1e1b00 */
[----:B------:R-:W-:Y:S01]  /*10e0*/  IMAD.SHL.U32 R159, R141, 0x8, RZ ;  /* 0x000000088d9f7824 */ /* 0x000fe200078e00ff */
[----:B------:R-:W-:Y:S01]  /*10f0*/  IADD3 R144, R205, 0x200, RZ ;  /* 0x00000200cd907810 */ /* 0x000fe20007ffe0ff */
[----:B-1----:R0:W3:Y:S01]  /*1100*/  LDG.E.64 R64, [R120.64] ;  /* 0x0000000478407981 */ /* 0x0020e2000c1e1b00 */
[----:B------:R-:W-:Y:S01]  /*1110*/  ISETP.NE.AND.EX P1, PT, RZ, c[0x0][0x21c], PT, P1 ;  /* 0x00008700ff007a0c */ /* 0x000fe20003f25310 */
[----:B------:R-:W-:Y:S01]  /*1120*/  IMAD.WIDE R162, R157, R162, c[0x0][0x1a8] ;  /* 0x00006a009da27625 */ /* 0x000fe200078e02a2 */
[----:B------:R-:W-:Y:S01]  /*1130*/  IADD3.X R119, R160, c[0x0][0x18c], RZ, P0, !PT ;  /* 0x00006300a0777a10 */ /* 0x000fe200007fe4ff */
[----:B------:R-:W4:Y:S01]  /*1140*/  LDL R228, [R1+0x18] ;  /* 0x0000180001e47983 */ /* 0x000f220000100800 */
[----:B------:R-:W-:-:S02]  /*1150*/  SHF.R.U32.HI R158, RZ, 0x1d, R141 ;  /* 0x0000001dff9e7819 */ /* 0x000fc4000001168d */
[----:B------:R-:W-:Y:S01]  /*1160*/  IADD3 R124, P0, R159, c[0x0][0x188], RZ ;  /* 0x000062009f7c7a10 */ /* 0x000fe20007f1e0ff */
[----:B------:R1:W4:Y:S01]  /*1170*/  LDG.E R162, [R162.64] ;  /* 0x00000004a2a27981 */ /* 0x000322000c1e1900 */
[----:B------:R-:W-:Y:S02]  /*1180*/  SHF.L.U32 R10, R144, 0x3, RZ ;  /* 0x00000003900a7819 */ /* 0x000fe400000006ff */
[----:B------:R-:W-:Y:S01]  /*1190*/  IADD3 R145, R205, 0x300, RZ ;  /* 0x00000300cd917810 */ /* 0x000fe20007ffe0ff */
[----:B------:R-:W-:Y:S01]  /*11a0*/  ULDC.U8 UR6, c[0x0][0x1f0] ;  /* 0x00007c0000067ab9 */ /* 0x000fe20000000000 */
[----:B------:R-:W-:Y:S01]  /*11b0*/  IADD3.X R125, R158, c[0x0][0x18c], RZ, P0, !PT ;  /* 0x000063009e7d7a10 */ /* 0x000fe200007fe4ff */
[----:B------:R-:W4:Y:S01]  /*11c0*/  LDL R224, [R1+0x1c] ;  /* 0x00001c0001e07983 */ /* 0x000f220000100800 */
[----:B------:R-:W-:Y:S02]  /*11d0*/  SHF.R.U32.HI R9, RZ, 0x1d, R144 ;  /* 0x0000001dff097819 */ /* 0x000fe40000011690 */
[----:B------:R-:W-:Y:S01]  /*11e0*/  IADD3 R130, P0, R10, c[0x0][0x188], RZ ;  /* 0x000062000a827a10 */ /* 0x000fe20007f1e0ff */
[----:B------:R-:W4:Y:S01]  /*11f0*/  LDL R227, [R1+0x10] ;  /* 0x0000100001e37983 */ /* 0x000f220000100800 */
[----:B-1----:R-:W-:-:S02]  /*1200*/  SHF.L.U32 R163, R145, 0x3, RZ ;  /* 0x0000000391a37819 */ /* 0x002fc400000006ff */
[----:B------:R-:W-:Y:S01]  /*1210*/  IADD3 R151, R205, 0x400, RZ ;  /* 0x00000400cd977810 */ /* 0x000fe20007ffe0ff */
[-C--:B0-----:R-:W-:Y:S01]  /*1220*/  IMAD.WIDE.U32 R120, R141, R212.reuse, c[0x0][0x208] ;  /* 0x000082008d787625 */ /* 0x081fe200078e00d4 */
[----:B------:R-:W-:Y:S01]  /*1230*/  IADD3.X R131, R9, c[0x0][0x18c], RZ, P0, !PT ;  /* 0x0000630009837a10 */ /* 0x000fe200007fe4ff */
[----:B------:R-:W4:Y:S01]  /*1240*/  LDG.E.64 R118, [R118.64] ;  /* 0x0000000476767981 */ /* 0x000f22000c1e1b00 */
[----:B------:R-:W-:Y:S02]  /*1250*/  SHF.R.U32.HI R164, RZ, 0x1d, R145 ;  /* 0x0000001dffa47819 */ /* 0x000fe40000011691 */
[----:B------:R-:W-:Y:S01]  /*1260*/  IADD3 R136, P0, R163, c[0x0][0x188], RZ ;  /* 0x00006200a3887a10 */ /* 0x000fe20007f1e0ff */
[----:B------:R-:W4:Y:S01]  /*1270*/  LDL R226, [R1+0x4] ;  /* 0x0000040001e27983 */ /* 0x000f220000100800 */
[----:B------:R-:W-:Y:S02]  /*1280*/  @P1 LEA R140, P2, R141, c[0x0][0x218], 0x3 ;  /* 0x000086008d8c1a11 */ /* 0x000fe400078418ff */
[----:B------:R-:W-:Y:S01]  /*1290*/  SHF.L.U32 R165, R151, 0x3, RZ ;  /* 0x0000000397a57819 */ /* 0x000fe200000006ff */
[C---:B------:R-:W-:Y:S01]  /*12a0*/  IMAD.WIDE.U32 R122, R141.reuse, R212, c[0x0][0x210] ;  /* 0x000084008d7a7625 */ /* 0x040fe200078e00d4 */
[----:B------:R-:W-:Y:S01]  /*12b0*/  IADD3.X R137, R164, c[0x0][0x18c], RZ, P0, !PT ;  /* 0x00006300a4897a10 */ /* 0x000fe200007fe4ff */
[----:B------:R-:W4:Y:S01]  /*12c0*/  LDG.E.64 R120, [R120.64] ;  /* 0x0000000478787981 */ /* 0x000f22000c1e1b00 */
[----:B------:R-:W-:-:S02]  /*12d0*/  @P1 LEA.HI.X R141, R141, c[0x0][0x21c], RZ, 0x3, P2 ;  /* 0x000087008d8d1a11 */ /* 0x000fc400010f1cff */
[----:B------:R-:W-:Y:S01]  /*12e0*/  @P1 LEA R138, P0, R205, c[0x0][0x218], 0x3 ;  /* 0x00008600cd8a1a11 */ /* 0x000fe200078018ff */
[CC--:B------:R-:W-:Y:S01]  /*12f0*/  IMAD.WIDE.U32 R126, R144.reuse, R212.reuse, c[0x0][0x208] ;  /* 0x00008200907e7625 */ /* 0x0c0fe200078e00d4 */
[----:B------:R-:W-:Y:S01]  /*1300*/  SHF.R.U32.HI R166, RZ, 0x1d, R151 ;  /* 0x0000001dffa67819 */ /* 0x000fe20000011697 */
[----:B------:R0:W5:Y:S01]  /*1310*/  @P1 LDG.E.64 R114, [R140.64] ;  /* 0x000000048c721981 */ /* 0x000162000c1e1b00 */
[----:B------:R-:W-:Y:S02]  /*1320*/  IADD3 R146, P2, R165, c[0x0][0x188], RZ ;  /* 0x00006200a5927a10 */ /* 0x000fe40007f5e0ff */
[----:B------:R-:W-:Y:S01]  /*1330*/  @P1 LEA.HI.X R139, R205, c[0x0][0x21c], RZ, 0x3, P0 ;  /* 0x00008700cd8b1a11 */ /* 0x000fe200000f1cff */
[----:B------:R-:W-:Y:S01]  /*1340*/  IMAD.WIDE.U32 R128, R144, R212, c[0x0][0x210] ;  /* 0x0000840090807625 */ /* 0x000fe200078e00d4 */
[----:B------:R-:W-:Y:S01]  /*1350*/  IADD3.X R147, R166, c[0x0][0x18c], RZ, P2, !PT ;  /* 0x00006300a6937a10 */ /* 0x000fe200017fe4ff */
[----:B------:R-:W4:Y:S01]  /*1360*/  LDG.E.64 R122, [R122.64] ;  /* 0x000000047a7a7981 */ /* 0x000f22000c1e1b00 */
[----:B------:R-:W-:-:S02]  /*1370*/  @P1 LEA R148, P0, R144, c[0x0][0x218], 0x3 ;  /* 0x0000860090941a11 */ /* 0x000fc400078018ff */
[C---:B0-----:R-:W-:Y:S01]  /*1380*/  @P1 LEA R140, P2, R145.reuse, c[0x0][0x218], 0x3 ;  /* 0x00008600918c1a11 */ /* 0x041fe200078418ff */
[----:B------:R-:W4:Y:S01]  /*1390*/  LDL R225, [R1+0x8] ;  /* 0x0000080001e17983 */ /* 0x000f220000100800 */
[----:B------:R-:W-:Y:S02]  /*13a0*/  @P1 LEA.HI.X R149, R144, c[0x0][0x21c], RZ, 0x3, P0 ;  /* 0x0000870090951a11 */ /* 0x000fe400000f1cff */
[----:B------:R-:W-:Y:S02]  /*13b0*/  @P1 LEA.HI.X R141, R145, c[0x0][0x21c], RZ, 0x3, P2 ;  /* 0x00008700918d1a11 */ /* 0x000fe400010f1cff */
[----:B------:R-:W-:Y:S01]  /*13c0*/  IADD3 R195, R205, 0x500, RZ ;  /* 0x00000500cdc37810 */ /* 0x000fe20007ffe0ff */
[-C--:B------:R-:W-:Y:S01]  /*13d0*/  IMAD.WIDE.U32 R132, R145, R212.reuse, c[0x0][0x208] ;  /* 0x0000820091847625 */ /* 0x080fe200078e00d4 */
[----:B------:R-:W-:Y:S01]  /*13e0*/  @P1 LEA R144, P0, R151, c[0x0][0x218], 0x3 ;  /* 0x0000860097901a11 */ /* 0x000fe200078018ff */
[----:B------:R2:W5:Y:S01]  /*13f0*/  @P1 LDG.E.64 R110, [R140.64] ;  /* 0x000000048c6e1981 */ /* 0x000562000c1e1b00 */
[----:B------:R-:W-:Y:S01]  /*1400*/  IADD3 R205, R205, 0x600, RZ ;  /* 0x00000600cdcd7810 */ /* 0x000fe20007ffe0ff */
[-C--:B------:R-:W-:Y:S01]  /*1410*/  IMAD.WIDE.U32 R134, R145, R212.reuse, c[0x0][0x210] ;  /* 0x0000840091867625 */ /* 0x080fe200078e00d4 */
[----:B------:R-:W-:Y:S01]  /*1420*/  @P1 LEA.HI.X R145, R151, c[0x0][0x21c], RZ, 0x3, P0 ;  /* 0x0000870097911a11 */ /* 0x000fe200000f1cff */
[----:B------:R0:W5:Y:S01]  /*1430*/  @P1 LDG.E.64 R116, [R138.64] ;  /* 0x000000048a741981 */ /* 0x000162000c1e1b00 */
[----:B------:R-:W-:Y:S01]  /*1440*/  @P1 LEA R150, P3, R205, c[0x0][0x218], 0x3 ;  /* 0x00008600cd961a11 */ /* 0x000fe200078618ff */
[----:B------:R-:W-:-:S02]  /*1450*/  IMAD.WIDE.U32 R142, R151, R212, c[0x0][0x210] ;  /* 0x00008400978e7625 */ /* 0x000fc400078e00d4 */
[----:B------:R1:W5:Y:S04]  /*1460*/  @P1 LDG.E.64 R108, [R144.64] ;  /* 0x00000004906c1981 */ /* 0x000368000c1e1b00 */
[----:B------:R1:W5:Y:S01]  /*1470*/  @P1 LDG.E.64 R112, [R148.64] ;  /* 0x0000000494701981 */ /* 0x000362000c1e1b00 */
[----:B0-----:R-:W-:Y:S01]  /*1480*/  IMAD.WIDE.U32 R138, R151, R212, c[0x0][0x208] ;  /* 0x00008200978a7625 */ /* 0x001fe200078e00d4 */
[----:B------:R-:W-:Y:S02]  /*1490*/  @P1 LEA.HI.X R151, R205, c[0x0][0x21c], RZ, 0x3, P3 ;  /* 0x00008700cd971a11 */ /* 0x000fe400018f1cff */
[----:B------:R-:W4:Y:S04]  /*14a0*/  LDG.E.64 R124, [R124.64] ;  /* 0x000000047c7c7981 */ /* 0x000f28000c1e1b00 */
[----:B------:R0:W5:Y:S04]  /*14b0*/  @P1 LDG.E.64 R104, [R150.64] ;  /* 0x0000000496681981 */ /* 0x000168000c1e1b00 */
[----:B------:R-:W4:Y:S04]  /*14c0*/  LDG.E.64 R126, [R126.64] ;  /* 0x000000047e7e7981 */ /* 0x000f28000c1e1b00 */
[----:B------:R-:W4:Y:S04]  /*14d0*/  LDG.E.64 R130, [R130.64] ;  /* 0x0000000482827981 */ /* 0x000f28000c1e1b00 */
[----:B------:R-:W4:Y:S04]  /*14e0*/  LDG.E.64 R128, [R128.64] ;  /* 0x0000000480807981 */ /* 0x000f28000c1e1b00 */
[----:B------:R-:W4:Y:S04]  /*14f0*/  LDG.E.64 R132, [R132.64] ;  /* 0x0000000484847981 */ /* 0x000f28000c1e1b00 */
[----:B------:R-:W4:Y:S04]  /*1500*/  LDG.E.64 R136, [R136.64] ;  /* 0x0000000488887981 */ /* 0x000f28000c1e1b00 */
[----:B------:R-:W4:Y:S01]  /*1510*/  LDG.E.64 R146, [R146.64] ;  /* 0x0000000492927981 */ /* 0x000f22000c1e1b00 */
[----:B--2---:R-:W-:-:S03]  /*1520*/  MOV R141, R66 ;  /* 0x00000042008d7202 */ /* 0x004fc60000000f00 */
[----:B------:R-:W2:Y:S01]  /*1530*/  LDG.E.64 R134, [R134.64] ;  /* 0x0000000486867981 */ /* 0x000ea2000c1e1b00 */
[----:B---3--:R-:W-:Y:S01]  /*1540*/  IMAD.MOV.U32 R193, RZ, RZ, R64 ;  /* 0x000000ffffc17224 */ /* 0x008fe200078e0040 */
[----:B-1----:R-:W-:Y:S01]  /*1550*/  HADD2.F32 R144, -RZ, R141.H0_H0 ;  /* 0x2000008dff907230 */ /* 0x002fe20000004100 */
[----:B------:R-:W-:Y:S01]  /*1560*/  SHF.R.U64 R145, R66, 0x10, R67 ;  /* 0x0000001042917819 */ /* 0x000fe20000001243 */
[----:B------:R-:W3:Y:S02]  /*1570*/  LDG.E.64 R138, [R138.64] ;  /* 0x000000048a8a7981 */ /* 0x000ee4000c1e1b00 */
[----:B------:R-:W-:Y:S01]  /*1580*/  HADD2.F32 R193, -RZ, R193.H0_H0 ;  /* 0x200000c1ffc17230 */ /* 0x000fe20000004100 */
[----:B0-----:R-:W-:Y:S01]  /*1590*/  FMUL.FTZ R150, R223, R144 ;  /* 0x00000090df967220 */ /* 0x001fe20000410000 */
[----:B------:R-:W-:Y:S01]  /*15a0*/  MOV R140, R65 ;  /* 0x00000041008c7202 */ /* 0x000fe20000000f00 */
[----:B------:R-:W2:Y:S02]  /*15b0*/  LDG.E.64 R142, [R142.64] ;  /* 0x000000048e8e7981 */ /* 0x000ea4000c1e1b00 */
[----:B------:R-:W-:-:S02]  /*15c0*/  FFMA.FTZ R150, R203, R193, R150 ;  /* 0x000000c1cb967223 */ /* 0x000fc40000010096 */
[----:B------:R-:W2:Y:S01]  /*15d0*/  LDL R203, [R1+0x24] ;  /* 0x0000240001cb7983 */ /* 0x000ea20000100800 */
[----:B------:R-:W-:Y:S01]  /*15e0*/  HADD2.F32 R145, -RZ, R145.H0_H0 ;  /* 0x20000091ff917230 */ /* 0x000fe20000004100 */
[--C-:B------:R-:W-:Y:S02]  /*15f0*/  SHF.R.U64 R64, R64, 0x10, R65.reuse ;  /* 0x0000001040407819 */ /* 0x100fe40000001241 */
[----:B------:R-:W-:Y:S02]  /*1600*/  SHF.R.U32.HI R196, RZ, 0x10, R65 ;  /* 0x00000010ffc47819 */ /* 0x000fe40000011641 */
[----:B----4-:R-:W-:Y:S02]  /*1610*/  FMUL.FTZ R65, R202, R145 ;  /* 0x00000091ca417220 */ /* 0x010fe40000410000 */
[----:B------:R-:W4:Y:S01]  /*1620*/  LDL R202, [R1+0x28] ;  /* 0x0000280001ca7983 */ /* 0x000f220000100800 */
[----:B------:R-:W-:Y:S02]  /*1630*/  @P1 LEA R148, P2, R195, c[0x0][0x218], 0x3 ;  /* 0x00008600c3941a11 */ /* 0x000fe400078418ff */
[----:B------:R-:W-:-:S02]  /*1640*/  ISETP.NE.AND P0, PT, RZ, UR6, PT ;  /* 0x00000006ff007c0c */ /* 0x000fc4000bf05270 */
[----:B------:R-:W-:Y:S01]  /*1650*/  SHF.R.U64 R66, R118, 0x10, R119 ;  /* 0x0000001076427819 */ /* 0x000fe20000001277 */
[----:B------:R-:W-:Y:S01]  /*1660*/  HADD2.F32 R194, -RZ, R118.H0_H0 ;  /* 0x20000076ffc27230 */ /* 0x000fe20000004100 */
[----:B------:R-:W-:Y:S02]  /*1670*/  @P1 LEA.HI.X R149, R195, c[0x0][0x21c], RZ, 0x3, P2 ;  /* 0x00008700c3951a11 */ /* 0x000fe400010f1cff */
[----:B------:R-:W-:Y:S01]  /*1680*/  FSEL R213, R213, RZ, !P0 ;  /* 0x000000ffd5d57208 */ /* 0x000fe20004000000 */
[----:B------:R-:W-:Y:S02]  /*1690*/  HADD2.F32 R66, -RZ, R66.H0_H0 ;  /* 0x20000042ff427230 */ /* 0x000fe40000004100 */
[----:B------:R0:W5:Y:S01]  /*16a0*/  @P1 LDG.E.64 R106, [R148.64] ;  /* 0x00000004946a1981 */ /* 0x000162000c1e1b00 */
[----:B------:R-:W-:Y:S01]  /*16b0*/  MOV R197, R67 ;  /* 0x0000004300c57202 */ /* 0x000fe20000000f00 */
[----:B------:R-:W-:Y:S01]  /*16c0*/  FADD.FTZ R151, -R213, R194 ;  /* 0x000000c2d5977221 */ /* 0x000fe20000010100 */
[----:B------:R-:W-:Y:S01]  /*16d0*/  HADD2.F32 R64, -RZ, R64.H0_H0 ;  /* 0x20000040ff407230 */ /* 0x000fe20000004100 */
[----:B------:R-:W-:-:S02]  /*16e0*/  SHF.R.U32.HI R200, RZ, 0x10, R67 ;  /* 0x00000010ffc87819 */ /* 0x000fc40000011643 */
[C---:B------:R-:W-:Y:S02]  /*16f0*/  FMUL.FTZ R151, R162.reuse, R151 ;  /* 0x00000097a2977220 */ /* 0x040fe40000410000 */
[----:B0-----:R-:W-:Y:S01]  /*1700*/  FADD.FTZ R149, -R213, R66 ;  /* 0x00000042d5957221 */ /* 0x001fe20000010100 */
[----:B------:R-:W-:Y:S01]  /*1710*/  HADD2.F32 R66, -RZ, R119.H0_H0 ;  /* 0x20000077ff427230 */ /* 0x000fe20000004100 */
[----:B------:R-:W-:Y:S01]  /*1720*/  FFMA.FTZ R148, R201, R64, R65 ;  /* 0x00000040c9947223 */ /* 0x000fe20000010041 */
[----:B------:R-:W-:Y:S01]  /*1730*/  HADD2.F32 R197, -RZ, R197.H0_H0 ;  /* 0x200000c5ffc57230 */ /* 0x000fe20000004100 */
[----:B------:R-:W-:Y:S01]  /*1740*/  FMUL.FTZ R149, R162, R149 ;  /* 0x00000095a2957220 */ /* 0x000fe20000410000 */
[----:B------:R-:W-:Y:S01]  /*1750*/  SHF.R.U32.HI R201, RZ, 0x10, R119 ;  /* 0x00000010ffc97819 */ /* 0x000fe20000011677 */
[----:B------:R-:W-:Y:S02]  /*1760*/  FADD.FTZ R67, -R213, R66 ;  /* 0x00000042d5437221 */ /* 0x000fe40000010100 */
[----:B------:R-:W-:-:S02]  /*1770*/  FADD.FTZ R40, R193, R40 ;  /* 0x00000028c1287221 */ /* 0x000fc40000010000 */
[----:B------:R-:W-:Y:S01]  /*1780*/  FFMA.FTZ R12, R151, R193, R12 ;  /* 0x000000c1970c7223 */ /* 0x000fe2000001000c */
[----:B------:R-:W-:Y:S01]  /*1790*/  HADD2.F32 R193, -RZ, R140.H0_H0 ;  /* 0x2000008cffc17230 */ /* 0x000fe20000004100 */
[----:B------:R-:W-:Y:S02]  /*17a0*/  FADD.FTZ R39, R64, R39 ;  /* 0x0000002740277221 */ /* 0x000fe40000010000 */
[----:B------:R-:W-:Y:S02]  /*17b0*/  FFMA.FTZ R11, R149, R64, R11 ;  /* 0x00000040950b7223 */ /* 0x000fe4000001000b */
[----:B------:R-:W-:Y:S01]  /*17c0*/  FMUL.FTZ R194, R162, R67 ;  /* 0x00000043a2c27220 */ /* 0x000fe20000410000 */
[----:B------:R-:W-:Y:S01]  /*17d0*/  HADD2.F32 R201, -RZ, R201.H0_H0 ;  /* 0x200000c9ffc97230 */ /* 0x000fe20000004100 */
[----:B------:R-:W-:Y:S01]  /*17e0*/  FMUL.FTZ R64, R219, R197 ;  /* 0x000000c5db407220 */ /* 0x000fe20000410000 */
[----:B------:R-:W-:Y:S01]  /*17f0*/  HADD2.F32 R200, -RZ, R200.H0_H0 ;  /* 0x200000c8ffc87230 */ /* 0x000fe20000004100 */
[----:B------:R-:W-:-:S02]  /*1800*/  FADD.FTZ R42, R193, R42 ;  /* 0x0000002ac12a7221 */ /* 0x000fc40000010000 */
[-C--:B------:R-:W-:Y:S01]  /*1810*/  FFMA.FTZ R14, R194, R193.reuse, R14 ;  /* 0x000000c1c20e7223 */ /* 0x080fe2000001000e */
[----:B------:R-:W-:Y:S01]  /*1820*/  SHF.R.U32.HI R141, RZ, 0x1d, R195 ;  /* 0x0000001dff8d7819 */ /* 0x000fe200000116c3 */
[----:B------:R-:W-:Y:S02]  /*1830*/  FFMA.FTZ R193, R204, R193, R64 ;  /* 0x000000c1ccc17223 */ /* 0x000fe40000010040 */
[C---:B------:R-:W-:Y:S02]  /*1840*/  IMAD.SHL.U32 R140, R195.reuse, 0x8, RZ ;  /* 0x00000008c38c7824 */ /* 0x040fe400078e00ff */
[----:B------:R-:W-:-:S04]  /*1850*/  IMAD.WIDE.U32 R66, R195, R212, c[0x0][0x208] ;  /* 0x00008200c3427625 */ /* 0x000fc800078e00d4 */
[----:B------:R-:W-:Y:S01]  /*1860*/  IMAD.WIDE.U32 R64, R195, R212, c[0x0][0x210] ;  /* 0x00008400c3407625 */ /* 0x000fe200078e00d4 */
[----:B------:R-:W-:Y:S01]  /*1870*/  HADD2.F32 R196, -RZ, R196.H0_H0 ;  /* 0x200000c4ffc47230 */ /* 0x000fe20000004100 */
[----:B------:R-:W-:Y:S01]  /*1880*/  SHF.R.U64 R219, R122, 0x10, R123 ;  /* 0x000000107adb7819 */ /* 0x000fe2000000127b */
[----:B------:R-:W3:Y:S01]  /*1890*/  LDG.E.64 R66, [R66.64] ;  /* 0x0000000442427981 */ /* 0x000ee2000c1e1b00 */
[----:B------:R-:W-:Y:S02]  /*18a0*/  FADD.FTZ R195, -R213, R201 ;  /* 0x000000c9d5c37221 */ /* 0x000fe40000010100 */
[----:B------:R-:W-:Y:S02]  /*18b0*/  FADD.FTZ R169, R144, R169 ;  /* 0x000000a990a97221 */ /* 0x000fe40000010000 */
[----:B------:R-:W-:Y:S01]  /*18c0*/  FFMA.FTZ R72, R151, R144, R72 ;  /* 0x0000009097487223 */ /* 0x000fe20000010048 */
[----:B------:R-:W-:Y:S01]  /*18d0*/  IADD3 R118, P0, R140, c[0x0][0x188], RZ ;  /* 0x000062008c767a10 */ /* 0x000fe20007f1e0ff */
[----:B------:R-:W-:Y:S01]  /*18e0*/  FMUL.FTZ R195, R162, R195 ;  /* 0x000000c3a2c37220 */ /* 0x000fe20000410000 */
[----:B------:R-:W3:Y:S01]  /*18f0*/  LDG.E.64 R64, [R64.64] ;  /* 0x0000000440407981 */ /* 0x000ee2000c1e1b00 */
[----:B------:R-:W-:-:S02]  /*1900*/  FADD.FTZ R41, R196, R41 ;  /* 0x00000029c4297221 */ /* 0x000fc40000010000 */
[----:B------:R-:W-:Y:S01]  /*1910*/  FFMA.FTZ R13, R195, R196, R13 ;  /* 0x000000c4c30d7223 */ /* 0x000fe2000001000d */
[----:B------:R-:W-:Y:S01]  /*1920*/  SHF.R.U64 R144, R120, 0x10, R121 ;  /* 0x0000001078907819 */ /* 0x000fe20000001279 */
[----:B------:R-:W-:-:S04]  /*1930*/  HADD2.F32 R219, -RZ, R219.H0_H0 ;  /* 0x200000dbffdb7230 */ /* 0x000fc80000004100 */
[----:B------:R-:W-:Y:S01]  /*1940*/  HADD2.F32 R144, -RZ, R144.H0_H0 ;  /* 0x20000090ff907230 */ /* 0x000fe20000004100 */
[----:B--2---:R-:W-:Y:S02]  /*1950*/  FMUL.FTZ R201, R203, R200 ;  /* 0x000000c8cbc97220 */ /* 0x004fe40000410000 */
[----:B------:R-:W2:Y:S02]  /*1960*/  LDL R203, [R1+0x20] ;  /* 0x0000200001cb7983 */ /* 0x000ea40000100800 */
[----:B----4-:R-:W-:Y:S02]  /*1970*/  FFMA.FTZ R196, R202, R196, R201 ;  /* 0x000000c4cac47223 */ /* 0x010fe400000100c9 */
[----:B------:R-:W4:Y:S01]  /*1980*/  LDL R202, [R1+0xc] ;  /* 0x00000c0001ca7983 */ /* 0x000f220000100800 */
[----:B------:R-:W-:-:S04]  /*1990*/  FMUL.FTZ R201, R229, R219 ;  /* 0x000000dbe5c97220 */ /* 0x000fc80000410000 */
[----:B------:R-:W-:Y:S02]  /*19a0*/  FFMA.FTZ R201, R228, R144, R201 ;  /* 0x00000090e4c97223 */ /* 0x000fe400000100c9 */
[----:B------:R-:W3:Y:S01]  /*19b0*/  LDL R228, [R1] ;  /* 0x0000000001e47983 */ /* 0x000ee20000100800 */
[----:B------:R-:W-:Y:S01]  /*19c0*/  IADD3.X R119, R141, c[0x0][0x18c], RZ, P0, !PT ;  /* 0x000063008d777a10 */ /* 0x000fe200007fe4ff */
[----:B------:R-:W-:Y:S02]  /*19d0*/  FADD.FTZ R167, R197, R167 ;  /* 0x000000a7c5a77221 */ /* 0x000fe40000010000 */
[----:B------:R-:W-:Y:S01]  /*19e0*/  FFMA.FTZ R74, R194, R197, R74 ;  /* 0x000000c5c24a7223 */ /* 0x000fe2000001004a */
[----:B------:R-:W-:Y:S01]  /*19f0*/  HADD2.F32 R197, -RZ, R124.H0_H0 ;  /* 0x2000007cffc57230 */ /* 0x000fe20000004100 */
[----:B------:R-:W-:Y:S01]  /*1a00*/  FADD.FTZ R168, R200, R168 ;  /* 0x000000a8c8a87221 */ /* 0x000fe20000010000 */
[----:B------:R-:W3:Y:S01]  /*1a10*/  LDG.E.64 R118, [R118.64] ;  /* 0x0000000476767981 */ /* 0x000ee2000c1e1b00 */
[----:B------:R-:W-:Y:S01]  /*1a20*/  FFMA.FTZ R73, R195, R200, R73 ;  /* 0x000000c8c3497223 */ /* 0x000fe20000010049 */
[----:B------:R-:W-:-:S02]  /*1a30*/  MOV R200, R122 ;  /* 0x0000007a00c87202 */ /* 0x000fc40000000f00 */
[----:B------:R-:W-:Y:S01]  /*1a40*/  MOV R204, R120 ;  /* 0x0000007800cc7202 */ /* 0x000fe20000000f00 */
[----:B------:R-:W-:Y:S01]  /*1a50*/  FADD.FTZ R197, -R213, R197 ;  /* 0x000000c5d5c57221 */ /* 0x000fe20000010100 */
[----:B------:R-:W-:Y:S01]  /*1a60*/  SHF.R.U64 R124, R124, 0x10, R125 ;  /* 0x000000107c7c7819 */ /* 0x000fe2000000127d */
[----:B------:R-:W-:Y:S02]  /*1a70*/  HADD2.F32 R120, -RZ, R200.H0_H0 ;  /* 0x200000c8ff787230 */ /* 0x000fe40000004100 */
[----:B------:R-:W-:Y:S01]  /*1a80*/  HADD2.F32 R204, -RZ, R204.H0_H0 ;  /* 0x200000ccffcc7230 */ /* 0x000fe20000004100 */
[----:B------:R-:W-:Y:S01]  /*1a90*/  FMUL.FTZ R197, R162, R197 ;  /* 0x000000c5a2c57220 */ /* 0x000fe20000410000 */
[----:B------:R-:W-:Y:S01]  /*1aa0*/  HADD2.F32 R124, -RZ, R124.H0_H0 ;  /* 0x2000007cff7c7230 */ /* 0x000fe20000004100 */
[----:B------:R-:W-:Y:S01]  /*1ab0*/  FMUL.FTZ R122, R224, R120 ;  /* 0x00000078e07a7220 */ /* 0x000fe20000410000 */
[----:B------:R-:W-:Y:S01]  /*1ac0*/  SHF.R.U32.HI R223, RZ, 0x10, R121 ;  /* 0x00000010ffdf7819 */ /* 0x000fe20000011679 */
[----:B------:R-:W-:-:S02]  /*1ad0*/  FADD.FTZ R170, R145, R170 ;  /* 0x000000aa91aa7221 */ /* 0x000fc40000010000 */
[----:B------:R-:W-:Y:S01]  /*1ae0*/  FFMA.FTZ R71, R149, R145, R71 ;  /* 0x0000009195477223 */ /* 0x000fe20000010047 */
[----:B------:R-:W-:Y:S01]  /*1af0*/  MOV R145, R121 ;  /* 0x0000007900917202 */ /* 0x000fe20000000f00 */
[--C-:B------:R-:W-:Y:S02]  /*1b00*/  IMAD.MOV.U32 R121, RZ, RZ, R123.reuse ;  /* 0x000000ffff797224 */ /* 0x100fe400078e007b */
[----:B------:R-:W-:Y:S02]  /*1b10*/  FADD.FTZ R44, R204, R44 ;  /* 0x0000002ccc2c7221 */ /* 0x000fe40000010000 */
[----:B------:R-:W-:Y:S02]  /*1b20*/  FFMA.FTZ R16, R197, R204, R16 ;  /* 0x000000ccc5107223 */ /* 0x000fe40000010010 */
[----:B------:R-:W-:Y:S01]  /*1b30*/  FADD.FTZ R124, -R213, R124 ;  /* 0x0000007cd57c7221 */ /* 0x000fe20000010100 */
[----:B------:R-:W-:Y:S01]  /*1b40*/  HADD2.F32 R121, -RZ, R121.H0_H0 ;  /* 0x20000079ff797230 */ /* 0x000fe20000004100 */
[----:B------:R-:W-:Y:S01]  /*1b50*/  SHF.R.U32.HI R224, RZ, 0x10, R123 ;  /* 0x00000010ffe07819 */ /* 0x000fe2000001167b */
[----:B------:R-:W-:Y:S01]  /*1b60*/  HADD2.F32 R145, -RZ, R145.H0_H0 ;  /* 0x20000091ff917230 */ /* 0x000fe20000004100 */
[----:B------:R-:W-:Y:S01]  /*1b70*/  SHF.R.U32.HI R123, RZ, 0x10, R125 ;  /* 0x00000010ff7b7819 */ /* 0x000fe2000001167d */
[----:B------:R-:W-:-:S02]  /*1b80*/  FADD.FTZ R43, R144, R43 ;  /* 0x0000002b902b7221 */ /* 0x000fc40000010000 */
[----:B------:R-:W-:Y:S02]  /*1b90*/  FADD.FTZ R155, R120, R155 ;  /* 0x0000009b789b7221 */ /* 0x000fe40000010000 */
[----:B------:R-:W-:Y:S01]  /*1ba0*/  HADD2.F32 R123, -RZ, R123.H0_H0 ;  /* 0x2000007bff7b7230 */ /* 0x000fe20000004100 */
[----:B------:R-:W-:Y:S02]  /*1bb0*/  FADD.FTZ R46, R145, R46 ;  /* 0x0000002e912e7221 */ /* 0x000fe40000010000 */
[----:B------:R-:W-:Y:S02]  /*1bc0*/  FFMA.FTZ R76, R197, R120, R76 ;  /* 0x00000078c54c7223 */ /* 0x000fe4000001004c */
[----:B------:R-:W-:Y:S01]  /*1bd0*/  FADD.FTZ R153, R121, R153 ;  /* 0x0000009979997221 */ /* 0x000fe20000010000 */
[----:B------:R-:W-:Y:S02]  /*1be0*/  HADD2.F32 R224, -RZ, R224.H0_H0 ;  /* 0x200000e0ffe07230 */ /* 0x000fe40000004100 */
[----:B------:R-:W-:Y:S01]  /*1bf0*/  HADD2.F32 R223, -RZ, R223.H0_H0 ;  /* 0x200000dfffdf7230 */ /* 0x000fe20000004100 */
[----:B------:R-:W-:-:S02]  /*1c00*/  FADD.FTZ R156, R219, R156 ;  /* 0x0000009cdb9c7221 */ /* 0x000fc40000010000 */
[----:B------:R-:W-:Y:S02]  /*1c10*/  FADD.FTZ R154, R224, R154 ;  /* 0x0000009ae09a7221 */ /* 0x000fe40000010000 */
[----:B------:R-:W-:Y:S01]  /*1c20*/  FADD.FTZ R45, R223, R45 ;  /* 0x0000002ddf2d7221 */ /* 0x000fe20000010000 */
[----:B------:R-:W-:-:S05]  /*1c30*/  MOV R229, R132 ;  /* 0x0000008400e57202 */ /* 0x000fca0000000f00 */
[----:B------:R-:W-:Y:S01]  /*1c40*/  HADD2.F32 R229, -RZ, R229.H0_H0 ;  /* 0x200000e5ffe57230 */ /* 0x000fe20000004100 */
[----:B--2---:R-:W-:Y:S01]  /*1c50*/  FFMA.FTZ R204, R203, R204, R122 ;  /* 0x000000cccbcc7223 */ /* 0x004fe2000001007a */
[----:B------:R-:W-:Y:S01]  /*1c60*/  HADD2.F32 R122, -RZ, R125.H0_H0 ;  /* 0x2000007dff7a7230 */ /* 0x000fe20000004100 */
[----:B------:R-:W-:-:S04]  /*1c70*/  FMUL.FTZ R203, R162, R124 ;  /* 0x0000007ca2cb7220 */ /* 0x000fc80000410000 */
[----:B------:R-:W-:Y:S02]  /*1c80*/  FADD.FTZ R122, -R213, R122 ;  /* 0x0000007ad57a7221 */ /* 0x000fe40000010100 */
[----:B----4-:R-:W-:Y:S02]  /*1c90*/  FMUL.FTZ R200, R202, R121 ;  /* 0x00000079cac87220 */ /* 0x010fe40000410000 */
[----:B------:R-:W-:Y:S02]  /*1ca0*/  FMUL.FTZ R202, R162, R122 ;  /* 0x0000007aa2ca7220 */ /* 0x000fe40000410000 */
[----:B------:R-:W-:Y:S01]  /*1cb0*/  FFMA.FTZ R15, R203, R144, R15 ;  /* 0x00000090cb0f7223 */ /* 0x000fe2000001000f */
[----:B------:R-:W-:Y:S01]  /*1cc0*/  SHF.L.U32 R144, R205, 0x3, RZ ;  /* 0x00000003cd907819 */ /* 0x000fe200000006ff */
[CC--:B------:R-:W-:Y:S02]  /*1cd0*/  FFMA.FTZ R18, R202.reuse, R145.reuse, R18 ;  /* 0x00000091ca127223 */ /* 0x0c0fe40000010012 */
[----:B------:R-:W-:Y:S01]  /*1ce0*/  FFMA.FTZ R200, R227, R145, R200 ;  /* 0x00000091e3c87223 */ /* 0x000fe200000100c8 */
[----:B------:R-:W-:Y:S01]  /*1cf0*/  SHF.R.U32.HI R145, RZ, 0x1d, R205 ;  /* 0x0000001dff917819 */ /* 0x000fe200000116cd */
[----:B------:R-:W-:Y:S01]  /*1d00*/  FFMA.FTZ R78, R202, R121, R78 ;  /* 0x00000079ca4e7223 */ /* 0x000fe2000001004e */
[----:B------:R-:W-:Y:S01]  /*1d10*/  IADD3 R122, P0, R144, c[0x0][0x188], RZ ;  /* 0x00006200907a7a10 */ /* 0x000fe20007f1e0ff */
[----:B------:R-:W-:-:S04]  /*1d20*/  IMAD.WIDE.U32 R120, R205, R212, c[0x0][0x208] ;  /* 0x00008200cd787625 */ /* 0x000fc800078e00d4 */
[----:B------:R-:W-:Y:S02]  /*1d30*/  IMAD.WIDE.U32 R124, R205, R212, c[0x0][0x210] ;  /* 0x00008400cd7c7625 */ /* 0x000fe400078e00d4 */
[----:B------:R-:W2:Y:S02]  /*1d40*/  LDG.E.64 R120, [R120.64] ;  /* 0x0000000478787981 */ /* 0x000ea4000c1e1b00 */
[----:B------:R-:W-:Y:S01]  /*1d50*/  FADD.FTZ R205, -R213, R123 ;  /* 0x0000007bd5cd7221 */ /* 0x000fe20000010100 */
[----:B------:R-:W-:Y:S01]  /*1d60*/  IADD3.X R123, R145, c[0x0][0x18c], RZ, P0, !PT ;  /* 0x00006300917b7a10 */ /* 0x000fe200007fe4ff */
[----:B------:R-:W4:Y:S05]  /*1d70*/  LDG.E.64 R124, [R124.64] ;  /* 0x000000047c7c7981 */ /* 0x000f2a000c1e1b00 */
[----:B------:R-:W4:Y:S01]  /*1d80*/  LDG.E.64 R122, [R122.64] ;  /* 0x000000047a7a7981 */ /* 0x000f22000c1e1b00 */
[----:B------:R-:W-:-:S02]  /*1d90*/  FMUL.FTZ R205, R162, R205 ;  /* 0x000000cda2cd7220 */ /* 0x000fc40000410000 */
[-C--:B------:R-:W-:Y:S02]  /*1da0*/  FMUL.FTZ R212, R226, R224.reuse ;  /* 0x000000e0e2d47220 */ /* 0x080fe40000410000 */
[-C--:B------:R-:W-:Y:S02]  /*1db0*/  FFMA.FTZ R17, R205, R223.reuse, R17 ;  /* 0x000000dfcd117223 */ /* 0x080fe40000010011 */
[----:B------:R-:W-:Y:S01]  /*1dc0*/  FFMA.FTZ R212, R225, R223, R212 ;  /* 0x000000dfe1d47223 */ /* 0x000fe200000100d4 */
[----:B------:R-:W-:Y:S01]  /*1dd0*/  MOV R223, R127 ;  /* 0x0000007f00df7202 */ /* 0x000fe20000000f00 */
[----:B------:R-:W-:Y:S01]  /*1de0*/  FFMA.FTZ R75, R203, R219, R75 ;  /* 0x000000dbcb4b7223 */ /* 0x000fe2000001004b */
[----:B------:R-:W-:Y:S01]  /*1df0*/  SHF.R.U64 R219, R126, 0x10, R127 ;  /* 0x000000107edb7819 */ /* 0x000fe2000000127f */
[----:B------:R-:W-:Y:S01]  /*1e00*/  FFMA.FTZ R77, R205, R224, R77 ;  /* 0x000000e0cd4d7223 */ /* 0x000fe2000001004d */
[----:B------:R-:W-:Y:S01]  /*1e10*/  SHF.R.U32.HI R224, RZ, 0x10, R127 ;  /* 0x00000010ffe07819 */ /* 0x000fe2000001167f */
[----:B------:R-:W-:Y:S01]  /*1e20*/  HADD2.F32 R127, -RZ, R130.H0_H0 ;  /* 0x20000082ff7f7230 */ /* 0x000fe20000004100 */
[----:B------:R-:W-:Y:S01]  /*1e30*/  MOV R227, R126 ;  /* 0x0000007e00e37202 */ /* 0x000fe20000000f00 */
[----:B------:R-:W-:Y:S01]  /*1e40*/  IMAD.MOV.U32 R126, RZ, RZ, R128 ;  /* 0x000000ffff7e7224 */ /* 0x000fe200078e0080 */
[----:B------:R-:W-:-:S02]  /*1e50*/  SHF.R.U64 R225, R128, 0x10, R129 ;  /* 0x0000001080e17819 */ /* 0x000fc40000001281 */
[----:B------:R-:W-:Y:S01]  /*1e60*/  FADD.FTZ R127, -R213, R127 ;  /* 0x0000007fd57f7221 */ /* 0x000fe20000010100 */
[----:B------:R-:W-:Y:S02]  /*1e70*/  MOV R128, R129 ;  /* 0x0000008100807202 */ /* 0x000fe40000000f00 */
[----:B------:R-:W-:Y:S01]  /*1e80*/  SHF.R.U32.HI R226, RZ, 0x10, R129 ;  /* 0x00000010ffe27819 */ /* 0x000fe20000011681 */
[----:B------:R-:W-:Y:S01]  /*1e90*/  HADD2.F32 R129, -RZ, R126.H0_H0 ;  /* 0x2000007eff817230 */ /* 0x000fe20000004100 */
[----:B------:R-:W-:Y:S01]  /*1ea0*/  FMUL.FTZ R127, R162, R127 ;  /* 0x0000007fa27f7220 */ /* 0x000fe20000410000 */
[----:B------:R-:W-:Y:S01]  /*1eb0*/  HADD2.F32 R227, -RZ, R227.H0_H0 ;  /* 0x200000e3ffe37230 */ /* 0x000fe20000004100 */
[----:B------:R-:W-:Y:S02]  /*1ec0*/  SHF.R.U64 R130, R130, 0x10, R131 ;  /* 0x0000001082827819 */ /* 0x000fe40000001283 */
[----:B------:R-:W-:Y:S02]  /*1ed0*/  FMUL.FTZ R126, R252, R129 ;  /* 0x00000081fc7e7220 */ /* 0x000fe40000410000 */
[----:B------:R-:W-:-:S02]  /*1ee0*/  FADD.FTZ R103, R129, R103 ;  /* 0x0000006781677221 */ /* 0x000fc40000010000 */
[----:B------:R-:W-:Y:S01]  /*1ef0*/  FFMA.FTZ R80, R127, R129, R80 ;  /* 0x000000817f507223 */ /* 0x000fe20000010050 */
[----:B------:R-:W-:Y:S01]  /*1f00*/  HADD2.F32 R129, -RZ, R131.H0_H0 ;  /* 0x20000083ff817230 */ /* 0x000fe20000004100 */
[----:B------:R-:W-:Y:S02]  /*1f10*/  FADD.FTZ R48, R227, R48 ;  /* 0x00000030e3307221 */ /* 0x000fe40000010000 */
[-C--:B------:R-:W-:Y:S02]  /*1f20*/  FFMA.FTZ R20, R127, R227.reuse, R20 ;  /* 0x000000e37f147223 */ /* 0x080fe40000010014 */
[----:B---3--:R-:W-:Y:S01]  /*1f30*/  FFMA.FTZ R126, R228, R227, R126 ;  /* 0x000000e3e47e7223 */ /* 0x008fe2000001007e */
[----:B------:R-:W-:Y:S01]  /*1f40*/  HADD2.F32 R227, -RZ, R128.H0_H0 ;  /* 0x20000080ffe37230 */ /* 0x000fe20000004100 */
[C---:B------:R-:W-:Y:S01]  /*1f50*/  FADD.FTZ R129, -R213.reuse, R129 ;  /* 0x00000081d5817221 */ /* 0x040fe20000010100 */
[----:B------:R-:W-:Y:S01]  /*1f60*/  HADD2.F32 R130, -RZ, R130.H0_H0 ;  /* 0x20000082ff827230 */ /* 0x000fe20000004100 */
[----:B------:R-:W-:Y:S01]  /*1f70*/  SHF.R.U32.HI R131, RZ, 0x10, R131 ;  /* 0x00000010ff837819 */ /* 0x000fe20000011683 */
[----:B------:R-:W-:Y:S01]  /*1f80*/  HADD2.F32 R223, -RZ, R223.H0_H0 ;  /* 0x200000dfffdf7230 */ /* 0x000fe20000004100 */
[----:B------:R-:W-:Y:S01]  /*1f90*/  FMUL.FTZ R129, R162, R129 ;  /* 0x00000081a2817220 */ /* 0x000fe20000410000 */
[----:B------:R-:W-:Y:S01]  /*1fa0*/  HADD2.F32 R225, -RZ, R225.H0_H0 ;  /* 0x200000e1ffe17230 */ /* 0x000fe20000004100 */
[----:B------:R-:W-:Y:S01]  /*1fb0*/  FMUL.FTZ R128, R248, R227 ;  /* 0x000000e3f8807220 */ /* 0x000fe20000410000 */
[----:B------:R-:W-:Y:S01]  /*1fc0*/  HADD2.F32 R131, -RZ, R131.H0_H0 ;  /* 0x20000083ff837230 */ /* 0x000fe20000004100 */
[----:B------:R-:W-:Y:S01]  /*1fd0*/  FADD.FTZ R130, -R213, R130 ;  /* 0x00000082d5827221 */ /* 0x000fe20000010100 */
[----:B------:R-:W-:Y:S01]  /*1fe0*/  HADD2.F32 R219, -RZ, R219.H0_H0 ;  /* 0x200000dbffdb7230 */ /* 0x000fe20000004100 */
[----:B------:R-:W-:-:S02]  /*1ff0*/  FADD.FTZ R50, R223, R50 ;  /* 0x00000032df327221 */ /* 0x000fc40000010000 */
[-C--:B------:R-:W-:Y:S02]  /*2000*/  FFMA.FTZ R22, R129, R223.reuse, R22 ;  /* 0x000000df81167223 */ /* 0x080fe40000010016 */
[----:B------:R-:W-:Y:S01]  /*2010*/  FFMA.FTZ R128, R249, R223, R128 ;  /* 0x000000dff9807223 */ /* 0x000fe20000010080 */
[----:B------:R-:W-:Y:S01]  /*2020*/  HADD2.F32 R226, -RZ, R226.H0_H0 ;  /* 0x200000e2ffe27230 */ /* 0x000fe20000004100 */
[----:B------:R-:W-:Y:S02]  /*2030*/  FMUL.FTZ R223, R162, R130 ;  /* 0x00000082a2df7220 */ /* 0x000fe40000410000 */
[----:B------:R-:W-:Y:S02]  /*2040*/  FMUL.FTZ R130, R250, R225 ;  /* 0x000000e1fa827220 */ /* 0x000fe40000410000 */
[----:B------:R-:W-:Y:S01]  /*2050*/  FADD.FTZ R131, -R213, R131 ;  /* 0x00000083d5837221 */ /* 0x000fe20000010100 */
[----:B------:R-:W-:Y:S01]  /*2060*/  HADD2.F32 R224, -RZ, R224.H0_H0 ;  /* 0x200000e0ffe07230 */ /* 0x000fe20000004100 */
[----:B------:R-:W-:-:S02]  /*2070*/  FADD.FTZ R47, R219, R47 ;  /* 0x0000002fdb2f7221 */ /* 0x000fc40000010000 */
[-C--:B------:R-:W-:Y:S02]  /*2080*/  FFMA.FTZ R19, R223, R219.reuse, R19 ;  /* 0x000000dbdf137223 */ /* 0x080fe40000010013 */
[----:B------:R-:W-:Y:S02]  /*2090*/  FFMA.FTZ R219, R251, R219, R130 ;  /* 0x000000dbfbdb7223 */ /* 0x000fe40000010082 */
[----:B------:R-:W-:Y:S02]  /*20a0*/  FMUL.FTZ R131, R162, R131 ;  /* 0x00000083a2837220 */ /* 0x000fe40000410000 */
[----:B------:R-:W-:Y:S02]  /*20b0*/  FMUL.FTZ R130, R245, R226 ;  /* 0x000000e2f5827220 */ /* 0x000fe40000410000 */
[----:B------:R-:W-:Y:S02]  /*20c0*/  FADD.FTZ R152, R225, R152 ;  /* 0x00000098e1987221 */ /* 0x000fe40000010000 */
[----:B------:R-:W-:Y:S01]  /*20d0*/  FFMA.FTZ R79, R223, R225, R79 ;  /* 0x000000e1df4f7223 */ /* 0x000fe2000001004f */
[----:B------:R-:W-:Y:S01]  /*20e0*/  MOV R225, R133 ;  /* 0x0000008500e17202 */ /* 0x000fe20000000f00 */
[----:B------:R-:W-:-:S02]  /*20f0*/  FADD.FTZ R49, R224, R49 ;  /* 0x00000031e0317221 */ /* 0x000fc40000010000 */
[CC--:B------:R-:W-:Y:S02]  /*2100*/  FFMA.FTZ R21, R131.reuse, R224.reuse, R21 ;  /* 0x000000e083157223 */ /* 0x0c0fe40000010015 */
[----:B------:R-:W-:Y:S01]  /*2110*/  FFMA.FTZ R130, R246, R224, R130 ;  /* 0x000000e0f6827223 */ /* 0x000fe20000010082 */
[----:B------:R-:W-:Y:S01]  /*2120*/  SHF.R.U64 R224, R132, 0x10, R133 ;  /* 0x0000001084e07819 */ /* 0x000fe20000001285 */
[----:B------:R-:W-:Y:S02]  /*2130*/  FADD.FTZ R102, R226, R102 ;  /* 0x00000066e2667221 */ /* 0x000fe40000010000 */
[----:B------:R-:W-:Y:S01]  /*2140*/  FFMA.FTZ R81, R131, R226, R81 ;  /* 0x000000e283517223 */ /* 0x000fe20000010051 */
[----:B------:R-:W-:Y:S01]  /*2150*/  SHF.R.U32.HI R226, RZ, 0x10, R133 ;  /* 0x00000010ffe27819 */ /* 0x000fe20000011685 */
[----:B------:R-:W-:Y:S01]  /*2160*/  HADD2.F32 R133, -RZ, R136.H0_H0 ;  /* 0x20000088ff857230 */ /* 0x000fe20000004100 */
[----:B------:R-:W-:Y:S02]  /*2170*/  IMAD.MOV.U32 R132, RZ, RZ, R134 ;  /* 0x000000ffff847224 */ /* 0x000fe400078e0086 */
[----:B------:R-:W-:-:S02]  /*2180*/  FADD.FTZ R101, R227, R101 ;  /* 0x00000065e3657221 */ /* 0x000fc40000010000 */
[----:B------:R-:W-:Y:S01]  /*2190*/  FFMA.FTZ R82, R129, R227, R82 ;  /* 0x000000e381527223 */ /* 0x000fe20000010052 */
[----:B------:R-:W-:Y:S01]  /*21a0*/  SHF.R.U64 R227, R134, 0x10, R135 ;  /* 0x0000001086e37819 */ /* 0x000fe20000001287 */
[----:B------:R-:W-:Y:S01]  /*21b0*/  FADD.FTZ R133, -R213, R133 ;  /* 0x00000085d5857221 */ /* 0x000fe20000010100 */
[----:B------:R-:W-:Y:S02]  /*21c0*/  MOV R134, R135 ;  /* 0x0000008700867202 */ /* 0x000fe40000000f00 */
[----:B------:R-:W-:Y:S01]  /*21d0*/  SHF.R.U32.HI R228, RZ, 0x10, R135 ;  /* 0x00000010ffe47819 */ /* 0x000fe20000011687 */
[----:B------:R-:W-:Y:S01]  /*21e0*/  HADD2.F32 R135, -RZ, R132.H0_H0 ;  /* 0x20000084ff877230 */ /* 0x000fe20000004100 */
[----:B------:R-:W-:Y:S01]  /*21f0*/  FMUL.FTZ R133, R162, R133 ;  /* 0x00000085a2857220 */ /* 0x000fe20000410000 */
[----:B------:R-:W-:-:S03]  /*2200*/  SHF.R.U64 R136, R136, 0x10, R137 ;  /* 0x0000001088887819 */ /* 0x000fc60000001289 */
[-C--:B------:R-:W-:Y:S02]  /*2210*/  FMUL.FTZ R132, R242, R135.reuse ;  /* 0x00000087f2847220 */ /* 0x080fe40000410000 */
[----:B------:R-:W-:Y:S02]  /*2220*/  FADD.FTZ R99, R135, R99 ;  /* 0x0000006387637221 */ /* 0x000fe40000010000 */
[----:B------:R-:W-:Y:S01]  /*2230*/  FFMA.FTZ R84, R133, R135, R84 ;  /* 0x0000008785547223 */ /* 0x000fe20000010054 */
[----:B------:R-:W-:Y:S01]  /*2240*/  HADD2.F32 R135, -RZ, R137.H0_H0 ;  /* 0x20000089ff877230 */ /* 0x000fe20000004100 */
[----:B------:R-:W-:Y:S02]  /*2250*/  FADD.FTZ R52, R229, R52 ;  /* 0x00000034e5347221 */ /* 0x000fe40000010000 */
[-C--:B------:R-:W-:Y:S02]  /*2260*/  FFMA.FTZ R24, R133, R229.reuse, R24 ;  /* 0x000000e585187223 */ /* 0x080fe40000010018 */
[----:B------:R-:W-:Y:S01]  /*2270*/  FFMA.FTZ R132, R244, R229, R132 ;  /* 0x000000e5f4847223 */ /* 0x000fe20000010084 */
        /* <DEDUP_REMOVED lines=28> */
[-C--:B------:R-:W-:Y:S02]  /*2440*/  FFMA.FTZ R25, R137, R226.reuse, R25 ;  /* 0x000000e289197223 */ /* 0x080fe40000010019 */
[----:B------:R-:W-:Y:S01]  /*2450*/  FFMA.FTZ R136, R237, R226, R136 ;  /* 0x000000e2ed887223 */ /* 0x000fe20000010088 */
[----:B------:R-:W-:Y:S01]  /*2460*/  SHF.R.U64 R226, R138, 0x10, R139 ;  /* 0x000000108ae27819 */ /* 0x000fe2000000128b */
[----:B------:R-:W-:Y:S02]  /*2470*/  FADD.FTZ R98, R228, R98 ;  /* 0x00000062e4627221 */ /* 0x000fe40000010000 */
[----:B------:R-:W-:Y:S01]  /*2480*/  FFMA.FTZ R183, R137, R228, R183 ;  /* 0x000000e489b77223 */ /* 0x000fe200000100b7 */
[----:B------:R-:W-:Y:S01]  /*2490*/  SHF.R.U32.HI R228, RZ, 0x10, R139 ;  /* 0x00000010ffe47819 */ /* 0x000fe2000001168b */
[----:B------:R-:W-:Y:S01]  /*24a0*/  HADD2.F32 R139, -RZ, R146.H0_H0 ;  /* 0x20000092ff8b7230 */ /* 0x000fe20000004100 */
[----:B------:R-:W-:Y:S01]  /*24b0*/  MOV R231, R138 ;  /* 0x0000008a00e77202 */ /* 0x000fe20000000f00 */
[----:B------:R-:W-:-:S02]  /*24c0*/  IMAD.MOV.U32 R138, RZ, RZ, R142 ;  /* 0x000000ffff8a7224 */ /* 0x000fc400078e008e */
[----:B------:R-:W-:Y:S02]  /*24d0*/  FADD.FTZ R97, R229, R97 ;  /* 0x00000061e5617221 */ /* 0x000fe40000010000 */
[----:B------:R-:W-:Y:S01]  /*24e0*/  FFMA.FTZ R182, R135, R229, R182 ;  /* 0x000000e587b67223 */ /* 0x000fe200000100b6 */
[----:B------:R-:W-:Y:S01]  /*24f0*/  SHF.R.U64 R229, R142, 0x10, R143 ;  /* 0x000000108ee57819 */ /* 0x000fe2000000128f */
[----:B------:R-:W-:Y:S01]  /*2500*/  FADD.FTZ R139, -R213, R139 ;  /* 0x0000008bd58b7221 */ /* 0x000fe20000010100 */
[----:B------:R-:W-:Y:S02]  /*2510*/  MOV R142, R143 ;  /* 0x0000008f008e7202 */ /* 0x000fe40000000f00 */
[----:B------:R-:W-:Y:S01]  /*2520*/  SHF.R.U32.HI R230, RZ, 0x10, R143 ;  /* 0x00000010ffe67819 */ /* 0x000fe2000001168f */
[----:B------:R-:W-:Y:S01]  /*2530*/  HADD2.F32 R143, -RZ, R138.H0_H0 ;  /* 0x2000008aff8f7230 */ /* 0x000fe20000004100 */
[----:B------:R-:W-:Y:S01]  /*2540*/  FMUL.FTZ R139, R162, R139 ;  /* 0x0000008ba28b7220 */ /* 0x000fe20000410000 */
[----:B------:R-:W-:Y:S01]  /*2550*/  HADD2.F32 R231, -RZ, R231.H0_H0 ;  /* 0x200000e7ffe77230 */ /* 0x000fe20000004100 */
[----:B------:R-:W-:-:S02]  /*2560*/  SHF.R.U64 R146, R146, 0x10, R147 ;  /* 0x0000001092927819 */ /* 0x000fc40000001293 */
        /* <DEDUP_REMOVED lines=8> */
[----:B------:R-:W-:Y:S01]  /*25f0*/  FADD.FTZ R143, -R213, R143 ;  /* 0x0000008fd58f7221 */ /* 0x000fe20000010100 */
[----:B------:R-:W-:-:S02]  /*2600*/  HADD2.F32 R146, -RZ, R146.H0_H0 ;  /* 0x20000092ff927230 */ /* 0x000fc40000004100 */
[----:B------:R-:W-:Y:S01]  /*2610*/  HADD2.F32 R227, -RZ, R227.H0_H0 ;  /* 0x200000e3ffe37230 */ /* 0x000fe20000004100 */
[----:B------:R-:W-:Y:S02]  /*2620*/  FMUL.FTZ R143, R162, R143 ;  /* 0x0000008fa28f7220 */ /* 0x000fe40000410000 */
[----:B------:R-:W-:Y:S01]  /*2630*/  FMUL.FTZ R142, R217, R231 ;  /* 0x000000e7d98e7220 */ /* 0x000fe20000410000 */
[----:B------:R-:W-:Y:S01]  /*2640*/  SHF.R.U32.HI R147, RZ, 0x10, R147 ;  /* 0x00000010ff937819 */ /* 0x000fe20000011693 */
[----:B------:R-:W-:Y:S01]  /*2650*/  FADD.FTZ R146, -R213, R146 ;  /* 0x00000092d5927221 */ /* 0x000fe20000010100 */
[----:B------:R-:W-:Y:S01]  /*2660*/  HADD2.F32 R229, -RZ, R229.H0_H0 ;  /* 0x200000e5ffe57230 */ /* 0x000fe20000004100 */
[----:B------:R-:W-:Y:S02]  /*2670*/  FADD.FTZ R58, R227, R58 ;  /* 0x0000003ae33a7221 */ /* 0x000fe40000010000 */
[-C--:B------:R-:W-:Y:S02]  /*2680*/  FFMA.FTZ R30, R143, R227.reuse, R30 ;  /* 0x000000e38f1e7223 */ /* 0x080fe4000001001e */
[----:B------:R-:W-:-:S02]  /*2690*/  FFMA.FTZ R142, R218, R227, R142 ;  /* 0x000000e3da8e7223 */ /* 0x000fc4000001008e */
[----:B------:R-:W-:Y:S01]  /*26a0*/  FMUL.FTZ R227, R162, R146 ;  /* 0x00000092a2e37220 */ /* 0x000fe20000410000 */
[----:B------:R-:W-:Y:S01]  /*26b0*/  HADD2.F32 R147, -RZ, R147.H0_H0 ;  /* 0x20000093ff937230 */ /* 0x000fe20000004100 */
[-C--:B------:R-:W-:Y:S01]  /*26c0*/  FMUL.FTZ R146, R220, R229.reuse ;  /* 0x000000e5dc927220 */ /* 0x080fe20000410000 */
[----:B------:R-:W-:Y:S01]  /*26d0*/  HADD2.F32 R226, -RZ, R226.H0_H0 ;  /* 0x200000e2ffe27230 */ /* 0x000fe20000004100 */
[----:B------:R-:W-:Y:S02]  /*26e0*/  FADD.FTZ R96, R229, R96 ;  /* 0x00000060e5607221 */ /* 0x000fe40000010000 */
[----:B------:R-:W-:Y:S01]  /*26f0*/  FFMA.FTZ R185, R227, R229, R185 ;  /* 0x000000e5e3b97223 */ /* 0x000fe200000100b9 */
[----:B------:R-:W-:Y:S01]  /*2700*/  HADD2.F32 R230, -RZ, R230.H0_H0 ;  /* 0x200000e6ffe67230 */ /* 0x000fe20000004100 */
[----:B------:R-:W-:Y:S01]  /*2710*/  IMAD.MOV.U32 R229, RZ, RZ, R64 ;  /* 0x000000ffffe57224 */ /* 0x000fe200078e0040 */
[----:B------:R-:W-:Y:S01]  /*2720*/  HADD2.F32 R233, -RZ, R118.H0_H0 ;  /* 0x20000076ffe97230 */ /* 0x000fe20000004100 */
[----:B------:R-:W-:Y:S01]  /*2730*/  FADD.FTZ R147, -R213, R147 ;  /* 0x00000093d5937221 */ /* 0x000fe20000010100 */
[----:B------:R-:W-:Y:S01]  /*2740*/  HADD2.F32 R228, -RZ, R228.H0_H0 ;  /* 0x200000e4ffe47230 */ /* 0x000fe20000004100 */
[----:B------:R-:W-:Y:S01]  /*2750*/  FADD.FTZ R55, R226, R55 ;  /* 0x00000037e2377221 */ /* 0x000fe20000010000 */
[----:B------:R-:W-:Y:S01]  /*2760*/  HADD2.F32 R232, -RZ, R229.H0_H0 ;  /* 0x200000e5ffe87230 */ /* 0x000fe20000004100 */
[----:B------:R-:W-:-:S02]  /*2770*/  FFMA.FTZ R27, R227, R226, R27 ;  /* 0x000000e2e31b7223 */ /* 0x000fc4000001001b */
[----:B------:R-:W-:Y:S02]  /*2780*/  FFMA.FTZ R226, R221, R226, R146 ;  /* 0x000000e2dde27223 */ /* 0x000fe40000010092 */
[----:B------:R-:W-:Y:S02]  /*2790*/  FMUL.FTZ R147, R162, R147 ;  /* 0x00000093a2937220 */ /* 0x000fe40000410000 */
[----:B------:R-:W-:Y:S02]  /*27a0*/  FMUL.FTZ R146, R215, R230 ;  /* 0x000000e6d7927220 */ /* 0x000fe40000410000 */
[----:B------:R-:W-:Y:S02]  /*27b0*/  FADD.FTZ R229, -R213, R233 ;  /* 0x000000e9d5e57221 */ /* 0x000fe40000010100 */
[----:B------:R-:W-:Y:S02]  /*27c0*/  FADD.FTZ R57, R228, R57 ;  /* 0x00000039e4397221 */ /* 0x000fe40000010000 */
[----:B------:R-:W-:-:S02]  /*27d0*/  FFMA.FTZ R29, R147, R228, R29 ;  /* 0x000000e4931d7223 */ /* 0x000fc4000001001d */
[----:B------:R-:W-:Y:S01]  /*27e0*/  FFMA.FTZ R146, R216, R228, R146 ;  /* 0x000000e4d8927223 */ /* 0x000fe20000010092 */
[----:B------:R-:W-:Y:S01]  /*27f0*/  MOV R228, R66 ;  /* 0x0000004200e47202 */ /* 0x000fe20000000f00 */
[----:B------:R-:W-:Y:S02]  /*2800*/  FMUL.FTZ R229, R162, R229 ;  /* 0x000000e5a2e57220 */ /* 0x000fe40000410000 */
[----:B------:R-:W-:Y:S02]  /*2810*/  FADD.FTZ R93, R231, R93 ;  /* 0x0000005de75d7221 */ /* 0x000fe40000010000 */
[----:B------:R-:W-:Y:S01]  /*2820*/  FFMA.FTZ R179, R143, R231, R179 ;  /* 0x000000e78fb37223 */ /* 0x000fe200000100b3 */
[----:B------:R-:W-:Y:S01]  /*2830*/  MOV R231, R65 ;  /* 0x0000004100e77202 */ /* 0x000fe20000000f00 */
[----:B------:R-:W-:Y:S02]  /*2840*/  FMUL.FTZ R233, R211, R232 ;  /* 0x000000e8d3e97220 */ /* 0x000fe40000410000 */
[----:B------:R-:W-:-:S02]  /*2850*/  FADD.FTZ R91, R232, R91 ;  /* 0x0000005be85b7221 */ /* 0x000fc40000010000 */
[----:B------:R-:W-:Y:S01]  /*2860*/  FFMA.FTZ R177, R229, R232, R177 ;  /* 0x000000e8e5b17223 */ /* 0x000fe200000100b1 */
[----:B------:R-:W-:Y:S01]  /*2870*/  HADD2.F32 R232, -RZ, R119.H0_H0 ;  /* 0x20000077ffe87230 */ /* 0x000fe20000004100 */
[----:B------:R-:W-:Y:S01]  /*2880*/  FADD.FTZ R94, R230, R94 ;  /* 0x0000005ee65e7221 */ /* 0x000fe20000010000 */
[----:B------:R-:W-:Y:S01]  /*2890*/  HADD2.F32 R228, -RZ, R228.H0_H0 ;  /* 0x200000e4ffe47230 */ /* 0x000fe20000004100 */
[----:B------:R-:W-:Y:S01]  /*28a0*/  FFMA.FTZ R181, R147, R230, R181 ;  /* 0x000000e693b57223 */ /* 0x000fe200000100b5 */
[--C-:B------:R-:W-:Y:S01]  /*28b0*/  SHF.R.U64 R234, R118, 0x10, R119.reuse ;  /* 0x0000001076ea7819 */ /* 0x100fe20000001277 */
[----:B------:R-:W-:Y:S01]  /*28c0*/  HADD2.F32 R231, -RZ, R231.H0_H0 ;  /* 0x200000e7ffe77230 */ /* 0x000fe20000004100 */
[----:B------:R-:W-:Y:S02]  /*28d0*/  MOV R230, R67 ;  /* 0x0000004300e67202 */ /* 0x000fe40000000f00 */
[----:B------:R-:W-:Y:S01]  /*28e0*/  SHF.R.U32.HI R119, RZ, 0x10, R119 ;  /* 0x00000010ff777819 */ /* 0x000fe20000011677 */
[----:B------:R-:W-:Y:S01]  /*28f0*/  FADD.FTZ R232, -R213, R232 ;  /* 0x000000e8d5e87221 */ /* 0x000fe20000010100 */
[----:B------:R-:W-:Y:S01]  /*2900*/  SHF.R.U64 R64, R64, 0x10, R65 ;  /* 0x0000001040407819 */ /* 0x000fe20000001241 */
[----:B------:R-:W-:-:S02]  /*2910*/  FADD.FTZ R60, R228, R60 ;  /* 0x0000003ce43c7221 */ /* 0x000fc40000010000 */
[-C--:B------:R-:W-:Y:S01]  /*2920*/  FFMA.FTZ R32, R229, R228.reuse, R32 ;  /* 0x000000e4e5207223 */ /* 0x080fe20000010020 */
[----:B------:R-:W-:Y:S01]  /*2930*/  SHF.R.U32.HI R65, RZ, 0x10, R65 ;  /* 0x00000010ff417819 */ /* 0x000fe20000011641 */
[----:B------:R-:W-:Y:S01]  /*2940*/  FFMA.FTZ R228, R214, R228, R233 ;  /* 0x000000e4d6e47223 */ /* 0x000fe200000100e9 */
[----:B------:R-:W-:Y:S01]  /*2950*/  HADD2.F32 R233, -RZ, R230.H0_H0 ;  /* 0x200000e6ffe97230 */ /* 0x000fe20000004100 */
[----:B------:R-:W-:Y:S01]  /*2960*/  FMUL.FTZ R230, R162, R232 ;  /* 0x000000e8a2e67220 */ /* 0x000fe20000410000 */
[----:B------:R-:W-:Y:S01]  /*2970*/  HADD2.F32 R119, -RZ, R119.H0_H0 ;  /* 0x20000077ff777230 */ /* 0x000fe20000004100 */
[----:B------:R-:W-:Y:S01]  /*2980*/  FMUL.FTZ R118, R207, R231 ;  /* 0x000000e7cf767220 */ /* 0x000fe20000410000 */
[----:B------:R-:W-:Y:S01]  /*2990*/  HADD2.F32 R234, -RZ, R234.H0_H0 ;  /* 0x200000eaffea7230 */ /* 0x000fe20000004100 */
[--C-:B------:R-:W-:Y:S01]  /*29a0*/  SHF.R.U64 R66, R66, 0x10, R67.reuse ;  /* 0x0000001042427819 */ /* 0x100fe20000001243 */
[----:B------:R-:W-:Y:S01]  /*29b0*/  FADD.FTZ R62, R233, R62 ;  /* 0x0000003ee93e7221 */ /* 0x000fe20000010000 */
[----:B------:R-:W-:Y:S01]  /*29c0*/  SHF.R.U32.HI R67, RZ, 0x10, R67 ;  /* 0x00000010ff437819 */ /* 0x000fe20000011643 */
[-C--:B------:R-:W-:Y:S01]  /*29d0*/  FFMA.FTZ R34, R230, R233.reuse, R34 ;  /* 0x000000e9e6227223 */ /* 0x080fe20000010022 */
[----:B------:R-:W-:Y:S01]  /*29e0*/  HADD2.F32 R65, -RZ, R65.H0_H0 ;  /* 0x20000041ff417230 */ /* 0x000fe20000004100 */
[----:B------:R-:W-:Y:S01]  /*29f0*/  FFMA.FTZ R118, R208, R233, R118 ;  /* 0x000000e9d0767223 */ /* 0x000fe20000010076 */
[----:B------:R-:W-:Y:S01]  /*2a00*/  HADD2.F32 R64, -RZ, R64.H0_H0 ;  /* 0x20000040ff407230 */ /* 0x000fe20000004100 */
[----:B------:R-:W-:-:S02]  /*2a10*/  FADD.FTZ R119, -R213, R119 ;  /* 0x00000077d5777221 */ /* 0x000fc40000010100 */
[----:B------:R-:W-:Y:S01]  /*2a20*/  FADD.FTZ R233, -R213, R234 ;  /* 0x000000ead5e97221 */ /* 0x000fe20000010100 */
[----:B------:R-:W-:Y:S01]  /*2a30*/  HADD2.F32 R67, -RZ, R67.H0_H0 ;  /* 0x20000043ff437230 */ /* 0x000fe20000004100 */
[----:B------:R-:W-:Y:S02]  /*2a40*/  FADD.FTZ R89, R231, R89 ;  /* 0x00000059e7597221 */ /* 0x000fe40000010000 */
[----:B------:R-:W-:Y:S01]  /*2a50*/  FFMA.FTZ R175, R230, R231, R175 ;  /* 0x000000e7e6af7223 */ /* 0x000fe200000100af */
[----:B------:R-:W-:Y:S01]  /*2a60*/  HADD2.F32 R66, -RZ, R66.H0_H0 ;  /* 0x20000042ff427230 */ /* 0x000fe20000004100 */
[C---:B------:R-:W-:Y:S02]  /*2a70*/  FMUL.FTZ R231, R162.reuse, R119 ;  /* 0x00000077a2e77220 */ /* 0x040fe40000410000 */
[----:B------:R-:W-:Y:S02]  /*2a80*/  FMUL.FTZ R233, R162, R233 ;  /* 0x000000e9a2e97220 */ /* 0x000fe40000410000 */
[----:B------:R-:W-:-:S02]  /*2a90*/  FMUL.FTZ R119, R199, R65 ;  /* 0x00000041c7777220 */ /* 0x000fc40000410000 */
[-C--:B------:R-:W-:Y:S02]  /*2aa0*/  FMUL.FTZ R232, R209, R64.reuse ;  /* 0x00000040d1e87220 */ /* 0x080fe40000410000 */
[----:B------:R-:W-:Y:S02]  /*2ab0*/  FADD.FTZ R92, R64, R92 ;  /* 0x0000005c405c7221 */ /* 0x000fe40000010000 */
[----:B------:R-:W-:Y:S01]  /*2ac0*/  FFMA.FTZ R178, R233, R64, R178 ;  /* 0x00000040e9b27223 */ /* 0x000fe200000100b2 */
[----:B--2---:R-:W-:Y:S01]  /*2ad0*/  SHF.R.U32.HI R64, RZ, 0x10, R121 ;  /* 0x00000010ff407819 */ /* 0x004fe20000011679 */
[----:B------:R-:W-:Y:S02]  /*2ae0*/  FADD.FTZ R61, R67, R61 ;  /* 0x0000003d433d7221 */ /* 0x000fe40000010000 */
[-C--:B------:R-:W-:Y:S02]  /*2af0*/  FFMA.FTZ R33, R231, R67.reuse, R33 ;  /* 0x00000043e7217223 */ /* 0x080fe40000010021 */
[----:B------:R-:W-:Y:S01]  /*2b00*/  FFMA.FTZ R119, R206, R67, R119 ;  /* 0x00000043ce777223 */ /* 0x000fe20000010077 */
[----:B------:R-:W-:Y:S01]  /*2b10*/  MOV R67, R121 ;  /* 0x0000007900437202 */ /* 0x000fe20000000f00 */
[----:B------:R-:W-:-:S02]  /*2b20*/  FADD.FTZ R90, R65, R90 ;  /* 0x0000005a415a7221 */ /* 0x000fc40000010000 */
[----:B------:R-:W-:Y:S01]  /*2b30*/  FFMA.FTZ R176, R231, R65, R176 ;  /* 0x00000041e7b07223 */ /* 0x000fe200000100b0 */
[----:B------:R-:W-:Y:S01]  /*2b40*/  SHF.R.U64 R65, R120, 0x10, R121 ;  /* 0x0000001078417819 */ /* 0x000fe20000001279 */
[----:B------:R-:W-:Y:S01]  /*2b50*/  FADD.FTZ R59, R66, R59 ;  /* 0x0000003b423b7221 */ /* 0x000fe20000010000 */
[----:B------:R-:W-:Y:S01]  /*2b60*/  MOV R234, R120 ;  /* 0x0000007800ea7202 */ /* 0x000fe20000000f00 */
[-C--:B------:R-:W-:Y:S02]  /*2b70*/  FFMA.FTZ R31, R233, R66.reuse, R31 ;  /* 0x00000042e91f7223 */ /* 0x080fe4000001001f */
[----:B------:R-:W-:Y:S01]  /*2b80*/  FFMA.FTZ R232, R210, R66, R232 ;  /* 0x00000042d2e87223 */ /* 0x000fe200000100e8 */
[--C-:B----4-:R-:W-:Y:S01]  /*2b90*/  SHF.R.U64 R66, R124, 0x10, R125.reuse ;  /* 0x000000107c427819 */ /* 0x110fe2000000127d */
[----:B------:R-:W-:Y:S01]  /*2ba0*/  IMAD.MOV.U32 R121, RZ, RZ, R124 ;  /* 0x000000ffff797224 */ /* 0x000fe200078e007c */
[----:B------:R-:W-:Y:S02]  /*2bb0*/  MOV R124, R125 ;  /* 0x0000007d007c7202 */ /* 0x000fe40000000f00 */
[----:B------:R-:W-:-:S02]  /*2bc0*/  SHF.R.U32.HI R120, RZ, 0x10, R125 ;  /* 0x00000010ff787819 */ /* 0x000fc4000001167d */
[--C-:B------:R-:W-:Y:S02]  /*2bd0*/  SHF.R.U64 R125, R122, 0x10, R123.reuse ;  /* 0x000000107a7d7819 */ /* 0x100fe4000000127b */
[----:B------:R-:W-:Y:S01]  /*2be0*/  SHF.R.U32.HI R243, RZ, 0x10, R123 ;  /* 0x00000010fff37819 */ /* 0x000fe2000001167b */
[----:B------:R-:W-:Y:S02]  /*2bf0*/  HADD2.F32 R122, -RZ, R122.H0_H0 ;  /* 0x2000007aff7a7230 */ /* 0x000fe40000004100 */
[----:B------:R-:W-:Y:S02]  /*2c00*/  HADD2.F32 R123, -RZ, R123.H0_H0 ;  /* 0x2000007bff7b7230 */ /* 0x000fe40000004100 */
[----:B------:R-:W-:Y:S02]  /*2c10*/  HADD2.F32 R125, -RZ, R125.H0_H0 ;  /* 0x2000007dff7d7230 */ /* 0x000fe40000004100 */
[----:B------:R-:W-:Y:S01]  /*2c20*/  HADD2.F32 R243, -RZ, R243.H0_H0 ;  /* 0x200000f3fff37230 */ /* 0x000fe20000004100 */
[----:B------:R-:W-:-:S02]  /*2c30*/  FADD.FTZ R122, -R213, R122 ;  /* 0x0000007ad57a7221 */ /* 0x000fc40000010100 */
[C---:B------:R-:W-:Y:S02]  /*2c40*/  FADD.FTZ R123, -R213.reuse, R123 ;  /* 0x0000007bd57b7221 */ /* 0x040fe40000010100 */
[C---:B------:R-:W-:Y:S02]  /*2c50*/  FADD.FTZ R125, -R213.reuse, R125 ;  /* 0x0000007dd57d7221 */ /* 0x040fe40000010100 */
[----:B------:R-:W-:Y:S01]  /*2c60*/  FADD.FTZ R243, -R213, R243 ;  /* 0x000000f3d5f37221 */ /* 0x000fe20000010100 */
[----:B------:R-:W-:Y:S01]  /*2c70*/  HADD2.F32 R213, -RZ, R121.H0_H0 ;  /* 0x20000079ffd57230 */ /* 0x000fe20000004100 */
[----:B------:R-:W-:-:S04]  /*2c80*/  FMUL.FTZ R121, R162, R122 ;  /* 0x0000007aa2797220 */ /* 0x000fc80000410000 */
[-C--:B------:R-:W-:Y:S02]  /*2c90*/  FMUL.FTZ R122, R192, R213.reuse ;  /* 0x000000d5c07a7220 */ /* 0x080fe40000410000 */
[----:B------:R-:W-:Y:S02]  /*2ca0*/  FADD.FTZ R87, R213, R87 ;  /* 0x00000057d5577221 */ /* 0x000fe40000010000 */
[----:B------:R-:W-:Y:S01]  /*2cb0*/  FFMA.FTZ R173, R121, R213, R173 ;  /* 0x000000d579ad7223 */ /* 0x000fe200000100ad */
[----:B------:R-:W-:Y:S01]  /*2cc0*/  HADD2.F32 R213, -RZ, R124.H0_H0 ;  /* 0x2000007cffd57230 */ /* 0x000fe20000004100 */
[C---:B------:R-:W-:Y:S01]  /*2cd0*/  FMUL.FTZ R123, R162.reuse, R123 ;  /* 0x0000007ba27b7220 */ /* 0x040fe20000410000 */
[----:B------:R-:W-:Y:S01]  /*2ce0*/  HADD2.F32 R67, -RZ, R67.H0_H0 ;  /* 0x20000043ff437230 */ /* 0x000fe20000004100 */
[----:B------:R-:W-:Y:S01]  /*2cf0*/  FMUL.FTZ R125, R162, R125 ;  /* 0x0000007da27d7220 */ /* 0x000fe20000410000 */
[----:B------:R-:W-:Y:S01]  /*2d00*/  HADD2.F32 R66, -RZ, R66.H0_H0 ;  /* 0x20000042ff427230 */ /* 0x000fe20000004100 */
        /* <DEDUP_REMOVED lines=53> */
[----:B------:R-:W-:Y:S01]  /*3060*/  HADD2.F32 R234, -RZ, R234.H0_H0 ;  /* 0x200000eaffea7230 */ /* 0x000fe20000004100 */
[----:B------:R-:W-:Y:S01]  /*3070*/  FADD.FTZ R66, R118, R66 ;  /* 0x0000004276427221 */ /* 0x000fe20000010000 */
[----:B------:R-:W-:Y:S01]  /*3080*/  HADD2.F32 R65, -RZ, R65.H0_H0 ;  /* 0x20000041ff417230 */ /* 0x000fe20000004100 */
[----:B------:R-:W-:-:S02]  /*3090*/  FFMA.FTZ R67, R230, R118, R67 ;  /* 0x00000076e6437223 */ /* 0x000fc40000010043 */
[----:B------:R-:W-:Y:S02]  /*30a0*/  FFMA.FTZ R122, R198, R234, R122 ;  /* 0x000000eac67a7223 */ /* 0x000fe4000001007a */
[----:B------:R-:W-:Y:S02]  /*30b0*/  FADD.FTZ R66, R119, R66 ;  /* 0x0000004277427221 */ /* 0x000fe40000010000 */
[----:B------:R-:W-:Y:S02]  /*30c0*/  FFMA.FTZ R67, R231, R119, R67 ;  /* 0x00000077e7437223 */ /* 0x000fe40000010043 */
[----:B------:R-:W-:Y:S02]  /*30d0*/  FADD.FTZ R63, R65, R63 ;  /* 0x0000003f413f7221 */ /* 0x000fe40000010000 */
[-C--:B------:R-:W-:Y:S02]  /*30e0*/  FFMA.FTZ R35, R125, R65.reuse, R35 ;  /* 0x000000417d237223 */ /* 0x080fe40000010023 */
[----:B------:R-:W-:Y:S01]  /*30f0*/  FFMA.FTZ R213, R191, R65, R213 ;  /* 0x00000041bfd57223 */ /* 0x000fe200000100d5 */
[----:B------:R-:W-:Y:S01]  /*3100*/  HADD2.F32 R65, -RZ, R120.H0_H0 ;  /* 0x20000078ff417230 */ /* 0x000fe20000004100 */
[----:B------:R-:W-:-:S02]  /*3110*/  FADD.FTZ R66, R122, R66 ;  /* 0x000000427a427221 */ /* 0x000fc40000010000 */
[----:B------:R-:W-:Y:S01]  /*3120*/  FFMA.FTZ R67, R121, R122, R67 ;  /* 0x0000007a79437223 */ /* 0x000fe20000010043 */
[----:B------:R-:W-:Y:S01]  /*3130*/  HADD2.F32 R64, -RZ, R64.H0_H0 ;  /* 0x20000040ff407230 */ /* 0x000fe20000004100 */
[----:B------:R-:W-:Y:S02]  /*3140*/  FMUL.FTZ R120, R186, R65 ;  /* 0x00000041ba787220 */ /* 0x000fe40000410000 */
[----:B------:R-:W-:Y:S02]  /*3150*/  FADD.FTZ R66, R66, R213 ;  /* 0x000000d542427221 */ /* 0x000fe40000010000 */
[----:B------:R-:W-:Y:S01]  /*3160*/  FFMA.FTZ R67, R125, R213, R67 ;  /* 0x000000d57d437223 */ /* 0x000fe20000010043 */
[----:B------:R-:W-:Y:S01]  /*3170*/  IADD3 R157, R157, c[0x0][0x160], RZ ;  /* 0x000058009d9d7a10 */ /* 0x000fe20007ffe0ff */
[----:B------:R-:W-:Y:S02]  /*3180*/  FADD.FTZ R68, R234, R68 ;  /* 0x00000044ea447221 */ /* 0x000fe40000010000 */
[----:B------:R-:W-:-:S02]  /*3190*/  FFMA.FTZ R36, R121, R234, R36 ;  /* 0x000000ea79247223 */ /* 0x000fc40000010024 */
[----:B------:R-:W-:Y:S02]  /*31a0*/  FMUL.FTZ R234, R162, R243 ;  /* 0x000000f3a2ea7220 */ /* 0x000fe40000410000 */
[----:B------:R-:W-:Y:S02]  /*31b0*/  FFMA.FTZ R120, R187, R64, R120 ;  /* 0x00000040bb787223 */ /* 0x000fe40000010078 */
        /* <DEDUP_REMOVED lines=9> */
[----:B------:R-:W-:Y:S01]  /*3250*/  FFMA.FTZ R67, R234, R120, R67 ;  /* 0x00000078ea437223 */ /* 0x000fe20000010043 */
[----:B------:R-:W-:Y:S05]  /*3260*/  BRA.DIV ~URZ, `(.L_x_438) ;  /* 0x00002a027f007947 */ /* 0x000fea000b800000 */
[----:B------:R0:W1:Y:S02]  /*3270*/  SHFL.DOWN PT, R247, R66, 0x10, 0x1f ;  /* 0x0a001f0042f77f89 */ /* 0x00006400000e0000 */
.L_x_456:
        /* <DEDUP_REMOVED lines=18> */
.L_x_457:
        /* <DEDUP_REMOVED lines=15> */
[----:B------:R-:W-:-:S04]  /*3490*/  @!P4 IADD3 R180, R180, 0x8, RZ ;  /* 0x00000008b4b4c810 */ /* 0x000fc80007ffe0ff */
[----:B------:R-:W-:Y:S01]  /*34a0*/  SHF.L.U32 R180, R180, 0x3, RZ ;  /* 0x00000003b4b47819 */ /* 0x000fe200000006ff */
        /* <DEDUP_REMOVED lines=27> */
[-CC-:B------:R-:W-:Y:S01]  /*3660*/  FFMA.FTZ R243, R123, R65.reuse, R64.reuse ;  /* 0x000000417bf37223 */ /* 0x180fe20000010040 */
[----:B-----5:R-:W-:Y:S01]  /*3670*/  @P1 SHF.R.U64 R123, R116, 0x10, R117 ;  /* 0x00000010747b1819 */ /* 0x020fe20000001275 */
[-CC-:B------:R-:W-:Y:S02]  /*3680*/  FFMA.FTZ R129, R129, R65.reuse, R64.reuse ;  /* 0x0000004181817223 */ /* 0x180fe40000010040 */
[-CC-:B------:R-:W-:Y:S02]  /*3690*/  FFMA.FTZ R131, R131, R65.reuse, R64.reuse ;  /* 0x0000004183837223 */ /* 0x180fe40000010040 */
[----:B------:R-:W-:Y:S01]  /*36a0*/  FADD.FTZ R148, R148, -R149 ;  /* 0x8000009594947221 */ /* 0x000fe20000010000 */
[----:B------:R-:W-:Y:S01]  /*36b0*/  @P1 HADD2.F32 R123, -RZ, R123.H0_H0 ;  /* 0x2000007bff7b1230 */ /* 0x000fe20000004100 */
[----:B------:R-:W-:-:S02]  /*36c0*/  FFMA.FTZ R194, R194, R65, R64 ;  /* 0x00000041c2c27223 */ /* 0x000fc40000010040 */
[----:B------:R-:W-:Y:S02]  /*36d0*/  FADD.FTZ R129, R128, -R129 ;  /* 0x8000008180817221 */ /* 0x000fe40000010000 */
[----:B------:R-:W-:Y:S02]  /*36e0*/  FADD.FTZ R128, R130, -R131 ;  /* 0x8000008382807221 */ /* 0x000fe40000010000 */
[----:B------:R-:W-:Y:S02]  /*36f0*/  FMUL.FTZ R148, R162, R148 ;  /* 0x00000094a2947220 */ /* 0x000fe40000410000 */
[----:B------:R-:W-:Y:S02]  /*3700*/  @P1 IMAD.MOV.U32 R131, RZ, RZ, R117 ;  /* 0x000000ffff831224 */ /* 0x000fe400078e0075 */
[----:B------:R-:W-:Y:S02]  /*3710*/  FFMA.FTZ R137, R137, R65, R64 ;  /* 0x0000004189897223 */ /* 0x000fe40000010040 */
[----:B------:R-:W-:-:S02]  /*3720*/  FADD.FTZ R193, R193, -R194 ;  /* 0x800000c2c1c17221 */ /* 0x000fc40000010000 */
[--C-:B------:R-:W-:Y:S02]  /*3730*/  FFMA.FTZ R195, R195, R65, R64.reuse ;  /* 0x00000041c3c37223 */ /* 0x100fe40000010040 */
[----:B------:R-:W-:Y:S01]  /*3740*/  @P1 FADD.FTZ R148, R148, R123 ;  /* 0x0000007b94941221 */ /* 0x000fe20000010000 */
[----:B------:R-:W-:Y:S01]  /*3750*/  @P1 HADD2.F32 R123, -RZ, R131.H0_H0 ;  /* 0x20000083ff7b1230 */ /* 0x000fe20000004100 */
[----:B------:R-:W-:Y:S01]  /*3760*/  FADD.FTZ R194, R136, -R137 ;  /* 0x8000008988c27221 */ /* 0x000fe20000010000 */
[----:B------:R-:W-:Y:S01]  /*3770*/  @P1 SHF.R.U32.HI R131, RZ, 0x10, R117 ;  /* 0x00000010ff831819 */ /* 0x000fe20000011675 */
[----:B------:R-:W-:Y:S02]  /*3780*/  FMUL.FTZ R136, R162, R193 ;  /* 0x000000c1a2887220 */ /* 0x000fe40000410000 */
[----:B------:R-:W-:Y:S02]  /*3790*/  FFMA.FTZ R139, R139, R65, R64 ;  /* 0x000000418b8b7223 */ /* 0x000fe40000010040 */
[----:B------:R-:W-:-:S02]  /*37a0*/  FADD.FTZ R195, R196, -R195 ;  /* 0x800000c3c4c37221 */ /* 0x000fc40000010000 */
[-CC-:B------:R-:W-:Y:S02]  /*37b0*/  FFMA.FTZ R197, R197, R65.reuse, R64.reuse ;  /* 0x00000041c5c57223 */ /* 0x180fe40000010040 */
[----:B------:R-:W-:Y:S01]  /*37c0*/  @P1 FADD.FTZ R136, R136, R123 ;  /* 0x0000007b88881221 */ /* 0x000fe20000010000 */
[----:B------:R-:W-:Y:S01]  /*37d0*/  @P1 HADD2.F32 R123, -RZ, R131.H0_H0 ;  /* 0x20000083ff7b1230 */ /* 0x000fe20000004100 */
[----:B------:R-:W-:Y:S01]  /*37e0*/  FADD.FTZ R139, R138, -R139 ;  /* 0x8000008b8a8b7221 */ /* 0x000fe20000010000 */
[----:B------:R-:W-:Y:S01]  /*37f0*/  @P1 MOV R131, R114 ;  /* 0x0000007200831202 */ /* 0x000fe20000000f00 */
[----:B------:R-:W-:Y:S02]  /*3800*/  FFMA.FTZ R133, R133, R65, R64 ;  /* 0x0000004185857223 */ /* 0x000fe40000010040 */
[----:B------:R-:W-:Y:S02]  /*3810*/  FMUL.FTZ R138, R162, R195 ;  /* 0x000000c3a28a7220 */ /* 0x000fe40000410000 */
[----:B------:R-:W-:-:S02]  /*3820*/  FADD.FTZ R197, R204, -R197 ;  /* 0x800000c5ccc57221 */ /* 0x000fc40000010000 */
[-CC-:B------:R-:W-:Y:S02]  /*3830*/  FFMA.FTZ R203, R203, R65.reuse, R64.reuse ;  /* 0x00000041cbcb7223 */ /* 0x180fe40000010040 */
[----:B------:R-:W-:Y:S01]  /*3840*/  FADD.FTZ R149, R132, -R133 ;  /* 0x8000008584957221 */ /* 0x000fe20000010000 */
[----:B------:R-:W-:Y:S01]  /*3850*/  @P1 HADD2.F32 R132, -RZ, R131.H0_H0 ;  /* 0x20000083ff841230 */ /* 0x000fe20000004100 */
[----:B------:R-:W-:Y:S01]  /*3860*/  @P1 FADD.FTZ R138, R138, R123 ;  /* 0x0000007b8a8a1221 */ /* 0x000fe20000010000 */
[----:B------:R-:W-:Y:S01]  /*3870*/  @P1 SHF.R.U64 R123, R114, 0x10, R115 ;  /* 0x00000010727b1819 */ /* 0x000fe20000001273 */
[-CC-:B------:R-:W-:Y:S02]  /*3880*/  FFMA.FTZ R127, R127, R65.reuse, R64.reuse ;  /* 0x000000417f7f7223 */ /* 0x180fe40000010040 */
[-CC-:B------:R-:W-:Y:S02]  /*3890*/  FFMA.FTZ R66, R143, R65.reuse, R64.reuse ;  /* 0x000000418f427223 */ /* 0x180fe40000010040 */
[----:B------:R-:W-:Y:S01]  /*38a0*/  FFMA.FTZ R225, R225, R65, R64 ;  /* 0x00000041e1e17223 */ /* 0x000fe20000010040 */
[----:B------:R0:W1:Y:S01]  /*38b0*/  F2F.F16.F32 R143, R138 ;  /* 0x0000008a008f7304 */ /* 0x0000620000200800 */
[----:B------:R-:W-:-:S02]  /*38c0*/  FMUL.FTZ R131, R162, R197 ;  /* 0x000000c5a2837220 */ /* 0x000fc40000410000 */
[----:B------:R-:W-:Y:S02]  /*38d0*/  FADD.FTZ R203, R201, -R203 ;  /* 0x800000cbc9cb7221 */ /* 0x000fe40000010000 */
[-C--:B------:R-:W-:Y:S02]  /*38e0*/  FFMA.FTZ R202, R202, R65.reuse, R64 ;  /* 0x00000041caca7223 */ /* 0x080fe40000010040 */
[----:B------:R-:W-:Y:S02]  /*38f0*/  FADD.FTZ R127, R126, -R127 ;  /* 0x8000007f7e7f7221 */ /* 0x000fe40000010000 */
[----:B------:R-:W-:Y:S01]  /*3900*/  FADD.FTZ R142, R142, -R66 ;  /* 0x800000428e8e7221 */ /* 0x000fe20000010000 */
[----:B------:R-:W-:Y:S01]  /*3910*/  @P1 HADD2.F32 R66, -RZ, R123.H0_H0 ;  /* 0x2000007bff421230 */ /* 0x000fe20000004100 */
[----:B------:R-:W-:Y:S01]  /*3920*/  FFMA.FTZ R147, R147, R65, R64 ;  /* 0x0000004193937223 */ /* 0x000fe20000010040 */
[----:B0-----:R-:W-:Y:S01]  /*3930*/  @P0 F2FP.PACK_AB R138, RZ, R138 ;  /* 0x0000008aff8a023e */ /* 0x001fe200000000ff */
[----:B------:R-:W-:-:S02]  /*3940*/  FADD.FTZ R126, R224, -R225 ;  /* 0x800000e1e07e7221 */ /* 0x000fc40000010000 */
[----:B------:R-:W-:Y:S01]  /*3950*/  @P1 FADD.FTZ R131, R131, R132 ;  /* 0x0000008483831221 */ /* 0x000fe20000010000 */
[----:B------:R-:W-:Y:S01]  /*3960*/  @P1 MOV R132, R115 ;  /* 0x0000007300841202 */ /* 0x000fe20000000f00 */
[-CC-:B------:R-:W-:Y:S01]  /*3970*/  FFMA.FTZ R180, R135, R65.reuse, R64.reuse ;  /* 0x0000004187b47223 */ /* 0x180fe20000010040 */
[----:B------:R-:W-:Y:S01]  /*3980*/  @P0 PRMT R5, R138, 0x7610, R5 ;  /* 0x000076108a050816 */ /* 0x000fe20000000005 */
[--C-:B------:R-:W-:Y:S01]  /*3990*/  FFMA.FTZ R67, R229, R65, R64.reuse ;  /* 0x00000041e5437223 */ /* 0x100fe20000010040 */
[----:B------:R-:W-:Y:S01]  /*39a0*/  F2F.F16.F32 R123, R131 ;  /* 0x00000083007b7304 */ /* 0x000fe20000200800 */
[----:B------:R-:W-:Y:S02]  /*39b0*/  FMUL.FTZ R224, R162, R203 ;  /* 0x000000cba2e07220 */ /* 0x000fe40000410000 */
[-CC-:B------:R-:W-:Y:S02]  /*39c0*/  FFMA.FTZ R151, R151, R65.reuse, R64.reuse ;  /* 0x0000004197977223 */ /* 0x180fe40000010040 */
[----:B------:R-:W-:-:S02]  /*39d0*/  FFMA.FTZ R205, R205, R65, R64 ;  /* 0x00000041cdcd7223 */ /* 0x000fc40000010040 */
[-CC-:B------:R-:W-:Y:S01]  /*39e0*/  FFMA.FTZ R223, R223, R65.reuse, R64.reuse ;  /* 0x00000041dfdf7223 */ /* 0x180fe20000010040 */
[----:B------:R0:W-:Y:S01]  /*39f0*/  F2F.F16.F32 R229, R136 ;  /* 0x0000008800e57304 */ /* 0x0001e20000200800 */
[-CC-:B------:R-:W-:Y:S02]  /*3a00*/  FFMA.FTZ R135, R227, R65.reuse, R64.reuse ;  /* 0x00000041e3877223 */ /* 0x180fe40000010040 */
[-CC-:B------:R-:W-:Y:S02]  /*3a10*/  FFMA.FTZ R233, R233, R65.reuse, R64.reuse ;  /* 0x00000041e9e97223 */ /* 0x180fe40000010040 */
[-CC-:B------:R-:W-:Y:S02]  /*3a20*/  FFMA.FTZ R230, R230, R65.reuse, R64.reuse ;  /* 0x00000041e6e67223 */ /* 0x180fe40000010040 */
[-CC-:B------:R-:W-:Y:S01]  /*3a30*/  FFMA.FTZ R231, R231, R65.reuse, R64.reuse ;  /* 0x00000041e7e77223 */ /* 0x180fe20000010040 */
[----:B------:R2:W3:Y:S01]  /*3a40*/  F2F.F16.F32 R227, R148 ;  /* 0x0000009400e37304 */ /* 0x0004e20000200800 */
[-CC-:B------:R-:W-:Y:S01]  /*3a50*/  FFMA.FTZ R121, R121, R65.reuse, R64.reuse ;  /* 0x0000004179797223 */ /* 0x180fe20000010040 */
[----:B0-----:R-:W-:Y:S01]  /*3a60*/  @P0 F2FP.PACK_AB R136, RZ, R136 ;  /* 0x00000088ff88023e */ /* 0x001fe200000000ff */
[----:B------:R-:W-:-:S02]  /*3a70*/  FFMA.FTZ R125, R125, R65, R64 ;  /* 0x000000417d7d7223 */ /* 0x000fc40000010040 */
[----:B------:R-:W-:Y:S01]  /*3a80*/  FFMA.FTZ R64, R234, R65, R64 ;  /* 0x00000041ea407223 */ /* 0x000fe20000010040 */
[----:B------:R-:W-:Y:S01]  /*3a90*/  @P1 MOV R65, R116 ;  /* 0x0000007400411202 */ /* 0x000fe20000000f00 */
[----:B------:R-:W-:Y:S01]  /*3aa0*/  FADD.FTZ R202, R200, -R202 ;  /* 0x800000cac8ca7221 */ /* 0x000fe20000010000 */
[----:B------:R-:W-:Y:S01]  /*3ab0*/  @P0 PRMT R6, R136, 0x7610, R6 ;  /* 0x0000761088060816 */ /* 0x000fe20000000006 */
[----:B------:R-:W-:Y:S01]  /*3ac0*/  FADD.FTZ R147, R146, -R147 ;  /* 0x8000009392937221 */ /* 0x000fe20000010000 */
[----:B--2---:R-:W-:Y:S01]  /*3ad0*/  @P0 F2FP.PACK_AB R148, RZ, R148 ;  /* 0x00000094ff94023e */ /* 0x004fe200000000ff */
[----:B------:R-:W-:Y:S01]  /*3ae0*/  @P1 FADD.FTZ R224, R224, R66 ;  /* 0x00000042e0e01221 */ /* 0x000fe20000010000 */
[----:B------:R-:W-:Y:S01]  /*3af0*/  @P1 HADD2.F32 R66, -RZ, R132.H0_H0 ;  /* 0x20000084ff421230 */ /* 0x000fe20000004100 */
[----:B------:R-:W-:Y:S01]  /*3b00*/  FADD.FTZ R146, R228, -R67 ;  /* 0x80000043e4927221 */ /* 0x000fe20000010000 */
[----:B------:R-:W-:Y:S01]  /*3b10*/  @P1 SHF.R.U32.HI R67, RZ, 0x10, R115 ;  /* 0x00000010ff431819 */ /* 0x000fe20000011673 */
[----:B------:R-:W-:Y:S01]  /*3b20*/  FMUL.FTZ R225, R162, R202 ;  /* 0x000000caa2e17220 */ /* 0x000fe20000410000 */
[----:B------:R-:W-:Y:S01]  /*3b30*/  @P1 HADD2.F32 R130, -RZ, R65.H0_H0 ;  /* 0x20000041ff821230 */ /* 0x000fe20000004100 */
[----:B------:R-:W-:Y:S01]  /*3b40*/  FADD.FTZ R137, R120, -R64 ;  /* 0x8000004078897221 */ /* 0x000fe20000010000 */
[----:B------:R-:W-:Y:S01]  /*3b50*/  F2F.F16.F32 R132, R224 ;  /* 0x000000e000847304 */ /* 0x000fe20000200800 */
[----:B------:R-:W-:Y:S01]  /*3b60*/  FADD.FTZ R205, R212, -R205 ;  /* 0x800000cdd4cd7221 */ /* 0x000fe20000010000 */
[----:B------:R-:W-:Y:S01]  /*3b70*/  @P1 HADD2.F32 R67, -RZ, R67.H0_H0 ;  /* 0x20000043ff431230 */ /* 0x000fe20000004100 */
[----:B------:R-:W-:Y:S01]  /*3b80*/  @P1 IMAD.MOV.U32 R64, RZ, RZ, R113 ;  /* 0x000000ffff401224 */ /* 0x000fe200078e0071 */
[----:B------:R-:W-:Y:S01]  /*3b90*/  @P0 PRMT R7, R148, 0x7610, R7 ;  /* 0x0000761094070816 */ /* 0x000fe20000000007 */
[----:B------:R-:W-:-:S02]  /*3ba0*/  FADD.FTZ R135, R226, -R135 ;  /* 0x80000087e2877221 */ /* 0x000fc40000010000 */
[----:B------:R-:W-:Y:S01]  /*3bb0*/  @P1 FADD.FTZ R225, R225, R66 ;  /* 0x00000042e1e11221 */ /* 0x000fe20000010000 */
[----:B------:R-:W-:Y:S01]  /*3bc0*/  @P1 MOV R66, R112 ;  /* 0x0000007000421202 */ /* 0x000fe20000000f00 */
[----:B------:R-:W-:Y:S01]  /*3bd0*/  FADD.FTZ R180, R134, -R180 ;  /* 0x800000b486b47221 */ /* 0x000fe20000010000 */
[----:B------:R-:W-:Y:S01]  /*3be0*/  @P1 HADD2.F32 R64, -RZ, R64.H0_H0 ;  /* 0x20000040ff401230 */ /* 0x000fe20000004100 */
[C---:B------:R-:W-:Y:S02]  /*3bf0*/  FMUL.FTZ R226, R162.reuse, R205 ;  /* 0x000000cda2e27220 */ /* 0x040fe40000410000 */
[----:B------:R-:W-:Y:S02]  /*3c00*/  FADD.FTZ R134, R213, -R125 ;  /* 0x8000007dd5867221 */ /* 0x000fe40000010000 */
[----:B------:R-:W-:Y:S02]  /*3c10*/  FMUL.FTZ R213, R162, R129 ;  /* 0x00000081a2d57220 */ /* 0x000fe40000410000 */
[----:B------:R-:W-:Y:S01]  /*3c20*/  @P1 FADD.FTZ R226, R226, R67 ;  /* 0x00000043e2e21221 */ /* 0x000fe20000010000 */
[----:B------:R-:W-:Y:S01]  /*3c30*/  @P1 HADD2.F32 R67, -RZ, R66.H0_H0 ;  /* 0x20000042ff431230 */ /* 0x000fe20000004100 */
[----:B------:R-:W-:Y:S01]  /*3c40*/  FADD.FTZ R230, R118, -R230 ;  /* 0x800000e676e67221 */ /* 0x000fe20000010000 */
[----:B------:R-:W-:Y:S01]  /*3c50*/  @P1 SHF.R.U64 R118, R112, 0x10, R113 ;  /* 0x0000001070761819 */ /* 0x000fe20000001271 */
[----:B------:R-:W-:Y:S01]  /*3c60*/  FADD.FTZ R133, R122, -R121 ;  /* 0x800000797a857221 */ /* 0x000fe20000010000 */
[----:B------:R-:W-:Y:S01]  /*3c70*/  @P1 SHF.R.U32.HI R66, RZ, 0x10, R113 ;  /* 0x00000010ff421819 */ /* 0x000fe20000011671 */
[----:B------:R-:W-:-:S02]  /*3c80*/  FMUL.FTZ R122, R162, R127 ;  /* 0x0000007fa27a7220 */ /* 0x000fc40000410000 */
[----:B------:R-:W-:Y:S01]  /*3c90*/  @P1 FADD.FTZ R213, R213, R64 ;  /* 0x00000040d5d51221 */ /* 0x000fe20000010000 */
[----:B------:R-:W-:Y:S01]  /*3ca0*/  @P1 MOV R64, R110 ;  /* 0x0000006e00401202 */ /* 0x000fe20000000f00 */
[----:B------:R-:W-:Y:S02]  /*3cb0*/  FADD.FTZ R212, R219, -R223 ;  /* 0x800000dfdbd47221 */ /* 0x000fe40000010000 */
[----:B------:R-:W-:Y:S01]  /*3cc0*/  @P1 FADD.FTZ R122, R122, R67 ;  /* 0x000000437a7a1221 */ /* 0x000fe20000010000 */
[----:B------:R-:W-:Y:S01]  /*3cd0*/  @P1 HADD2.F32 R67, -RZ, R118.H0_H0 ;  /* 0x20000076ff431230 */ /* 0x000fe20000004100 */
[----:B------:R-:W-:Y:S01]  /*3ce0*/  FADD.FTZ R151, R150, -R151 ;  /* 0x8000009796977221 */ /* 0x000fe20000010000 */
[----:B------:R-:W-:Y:S01]  /*3cf0*/  @P1 HADD2.F32 R64, -RZ, R64.H0_H0 ;  /* 0x20000040ff401230 */ /* 0x000fe20000004100 */
[----:B------:R-:W-:Y:S01]  /*3d00*/  FMUL.FTZ R212, R162, R212 ;  /* 0x000000d4a2d47220 */ /* 0x000fe20000410000 */
[----:B------:R-:W-:Y:S01]  /*3d10*/  @P1 SHF.R.U64 R118, R110, 0x10, R111 ;  /* 0x000000106e761819 */ /* 0x000fe2000000126f */
[C---:B------:R-:W-:Y:S01]  /*3d20*/  FMUL.FTZ R125, R162.reuse, R149 ;  /* 0x00000095a27d7220 */ /* 0x040fe20000410000 */
[----:B------:R-:W-:Y:S01]  /*3d30*/  F2F.F16.F32 R223, R225 ;  /* 0x000000e100df7304 */ /* 0x000fe20000200800 */
[----:B------:R-:W-:-:S02]  /*3d40*/  FMUL.FTZ R65, R162, R151 ;  /* 0x00000097a2417220 */ /* 0x000fc40000410000 */
[----:B------:R-:W-:Y:S01]  /*3d50*/  @P1 FADD.FTZ R212, R212, R67 ;  /* 0x00000043d4d41221 */ /* 0x000fe20000010000 */
[----:B------:R-:W-:Y:S01]  /*3d60*/  @P1 HADD2.F32 R67, -RZ, R66.H0_H0 ;  /* 0x20000042ff431230 */ /* 0x000fe20000004100 */
[----:B------:R-:W-:Y:S01]  /*3d70*/  @P1 FADD.FTZ R125, R125, R64 ;  /* 0x000000407d7d1221 */ /* 0x000fe20000010000 */
[----:B------:R-:W-:Y:S01]  /*3d80*/  @P1 HADD2.F32 R64, -RZ, R118.H0_H0 ;  /* 0x20000076ff401230 */ /* 0x000fe20000004100 */
[C---:B------:R-:W-:Y:S01]  /*3d90*/  FMUL.FTZ R128, R162.reuse, R128 ;  /* 0x00000080a2807220 */ /* 0x040fe20000410000 */
[----:B------:R-:W-:Y:S01]  /*3da0*/  @P1 MOV R66, R111 ;  /* 0x0000006f00421202 */ /* 0x000fe20000000f00 */
[----:B------:R-:W-:Y:S01]  /*3db0*/  @P1 FADD.FTZ R65, R65, R130 ;  /* 0x0000008241411221 */ /* 0x000fe20000010000 */
[----:B------:R-:W-:Y:S01]  /*3dc0*/  F2F.F16.F32 R219, R226 ;  /* 0x000000e200db7304 */ /* 0x000fe20000200800 */
[----:B------:R-:W-:Y:S02]  /*3dd0*/  FMUL.FTZ R126, R162, R126 ;  /* 0x0000007ea27e7220 */ /* 0x000fe40000410000 */
[----:B------:R-:W-:Y:S01]  /*3de0*/  @P1 FADD.FTZ R128, R128, R67 ;  /* 0x0000004380801221 */ /* 0x000fe20000010000 */
[----:B------:R-:W-:Y:S01]  /*3df0*/  @P1 SHF.R.U32.HI R67, RZ, 0x10, R111 ;  /* 0x00000010ff431819 */ /* 0x000fe2000001166f */
[----:B------:R-:W-:Y:S01]  /*3e00*/  @P1 FADD.FTZ R126, R126, R64 ;  /* 0x000000407e7e1221 */ /* 0x000fe20000010000 */
[----:B------:R-:W-:Y:S01]  /*3e10*/  @P1 HADD2.F32 R66, -RZ, R66.H0_H0 ;  /* 0x20000042ff421230 */ /* 0x000fe20000004100 */
[----:B------:R-:W-:Y:S01]  /*3e20*/  FADD.FTZ R243, R124, -R243 ;  /* 0x800000f37cf37221 */ /* 0x000fe20000010000 */
[----:B------:R0:W2:Y:S01]  /*3e30*/  F2F.F16.F32 R130, R65 ;  /* 0x0000004100827304 */ /* 0x0000a20000200800 */
[----:B------:R-:W-:Y:S01]  /*3e40*/  @P1 HADD2.F32 R67, -RZ, R67.H0_H0 ;  /* 0x20000043ff431230 */ /* 0x000fe20000004100 */
[C---:B------:R-:W-:Y:S01]  /*3e50*/  FMUL.FTZ R127, R162.reuse, R180 ;  /* 0x000000b4a27f7220 */ /* 0x040fe20000410000 */
[----:B------:R-:W-:Y:S01]  /*3e60*/  IADD3 R64, P2, R161, c[0x0][0x248], RZ ;  /* 0x00009200a1407a10 */ /* 0x000fe20007f5e0ff */
[----:B------:R-:W-:-:S02]  /*3e70*/  FMUL.FTZ R194, R162, R194 ;  /* 0x000000c2a2c27220 */ /* 0x000fc40000410000 */
[----:B------:R-:W-:Y:S02]  /*3e80*/  @P1 FADD.FTZ R127, R127, R66 ;  /* 0x000000427f7f1221 */ /* 0x000fe40000010000 */
[----:B------:R4:W4:Y:S01]  /*3e90*/  F2F.F16.F32 R124, R122 ;  /* 0x0000007a007c7304 */ /* 0x0009220000200800 */
[----:B------:R-:W-:Y:S01]  /*3ea0*/  @P1 FADD.FTZ R194, R194, R67 ;  /* 0x00000043c2c21221 */ /* 0x000fe20000010000 */
[----:B0-----:R-:W-:Y:S01]  /*3eb0*/  @P0 F2FP.PACK_AB R65, RZ, R65 ;  /* 0x00000041ff41023e */ /* 0x001fe200000000ff */
[----:B------:R-:W-:Y:S01]  /*3ec0*/  FADD.FTZ R231, R119, -R231 ;  /* 0x800000e777e77221 */ /* 0x000fe20000010000 */
[----:B-1----:R-:W-:Y:S01]  /*3ed0*/  SHF.L.U32 R119, R143, 0x10, RZ ;  /* 0x000000108f777819 */ /* 0x002fe200000006ff */
[----:B---3--:R-:W-:Y:S01]  /*3ee0*/  IMAD.WIDE.U32 R66, R227, 0x10000, RZ ;  /* 0x00010000e3427825 */ /* 0x008fe200078e00ff */
[----:B------:R-:W-:Y:S02]  /*3ef0*/  @P0 PRMT R8, R65, 0x7610, R8 ;  /* 0x0000761041080816 */ /* 0x000fe40000000008 */
[----:B------:R0:W1:Y:S01]  /*3f00*/  F2F.F16.F32 R129, R212 ;  /* 0x000000d400817304 */ /* 0x0000620000200800 */
[----:B------:R-:W-:Y:S01]  /*3f10*/  @P1 IMAD.MOV.U32 R118, RZ, RZ, R108 ;  /* 0x000000ffff761224 */ /* 0x000fe200078e006c */
[----:B------:R-:W-:Y:S01]  /*3f20*/  IADD3.X R65, R160, c[0x0][0x24c], RZ, P2, !PT ;  /* 0x00009300a0417a10 */ /* 0x000fe200017fe4ff */
[----:B------:R-:W-:Y:S01]  /*3f30*/  FADD.FTZ R233, R232, -R233 ;  /* 0x800000e9e8e97221 */ /* 0x000fe20000010000 */
[----:B------:R-:W-:Y:S01]  /*3f40*/  LOP3.LUT R67, R67, R119, R229, 0xfe, !PT ;  /* 0x0000007743437212 */ /* 0x000fe200078efee5 */
[----:B------:R-:W-:Y:S01]  /*3f50*/  FMUL.FTZ R197, R162, R139 ;  /* 0x0000008ba2c57220 */ /* 0x000fe20000410000 */
[----:B--2---:R-:W-:Y:S01]  /*3f60*/  LOP3.LUT R66, R66, R130, RZ, 0xfc, !PT ;  /* 0x0000008242427212 */ /* 0x004fe200078efcff */
[----:B------:R-:W-:Y:S01]  /*3f70*/  @P1 HADD2.F32 R136, -RZ, R118.H0_H0 ;  /* 0x20000076ff881230 */ /* 0x000fe20000004100 */
[----:B------:R0:W2:Y:S08]  /*3f80*/  F2F.F16.F32 R204, R213 ;  /* 0x000000d500cc7304 */ /* 0x0000b00000200800 */
[----:B------:R0:W3:Y:S08]  /*3f90*/  F2F.F16.F32 R205, R128 ;  /* 0x0000008000cd7304 */ /* 0x0000f00000200800 */
[----:B------:R0:W0:Y:S08]  /*3fa0*/  F2F.F16.F32 R195, R125 ;  /* 0x0000007d00c37304 */ /* 0x0000300000200800 */
[----:B------:R0:W0:Y:S01]  /*3fb0*/  F2F.F16.F32 R196, R126 ;  /* 0x0000007e00c47304 */ /* 0x0000220000200800 */
[----:B------:R-:W-:Y:S05]  /*3fc0*/  @!P0 BRA `(.L_x_440) ;  /* 0x0000008000008947 */ /* 0x000fea0003800000 */
[----:B-1234-:R-:W-:Y:S02]  /*3fd0*/  LOP3.LUT R118, R7, 0xffff, RZ, 0xc0, !PT ;  /* 0x0000ffff07767812 */ /* 0x01efe400078ec0ff */
[----:B------:R-:W-:-:S03]  /*3fe0*/  PRMT R120, R6, 0x5410, R5 ;  /* 0x0000541006787816 */ /* 0x000fc60000000005 */
[----:B------:R-:W-:-:S05]  /*3ff0*/  IMAD.WIDE.U32 R118, R118, 0x10000, RZ ;  /* 0x0001000076767825 */ /* 0x000fca00078e00ff */
[----:B------:R-:W-:Y:S02]  /*4000*/  LOP3.LUT R119, R120, R119, RZ, 0xfc, !PT ;  /* 0x0000007778777212 */ /* 0x000fe400078efcff */
[----:B------:R-:W-:Y:S02]  /*4010*/  IADD3 R120, P2, R161, c[0x0][0x258], RZ ;  /* 0x00009600a1787a10 */ /* 0x000fe40007f5e0ff */
[----:B------:R-:W-:Y:S02]  /*4020*/  LOP3.LUT R118, R118, 0xffff, R8, 0xf8, !PT ;  /* 0x0000ffff76767812 */ /* 0x000fe400078ef808 */
[----:B------:R-:W-:-:S05]  /*4030*/  IADD3.X R121, R160, c[0x0][0x25c], RZ, P2, !PT ;  /* 0x00009700a0797a10 */ /* 0x000fca00017fe4ff */
[----:B------:R1:W-:Y:S04]  /*4040*/  STG.E.64 [R120.64], R118 ;  /* 0x0000007678007986 */ /* 0x0003e8000c101b04 */
.L_x_440:
[--C-:B-1234-:R-:W-:Y:S01]  /*4050*/  @P1 SHF.R.U64 R119, R108, 0x10, R109.reuse ;  /* 0x000000106c771819 */ /* 0x11efe2000000126d */
[----:B------:R1:W-:Y:S01]  /*4060*/  STG.E.64 [R64.64], R66 ;  /* 0x0000004240007986 */ /* 0x0003e2000c101b04 */
[----:B------:R-:W-:Y:S01]  /*4070*/  @P1 MOV R118, R109 ;  /* 0x0000006d00761202 */ /* 0x000fe20000000f00 */
[C---:B------:R-:W-:Y:S01]  /*4080*/  FMUL.FTZ R200, R162.reuse, R135 ;  /* 0x00000087a2c87220 */ /* 0x040fe20000410000 */
[----:B------:R-:W-:Y:S01]  /*4090*/  ISETP.NE.U32.AND P2, PT, RZ, c[0x0][0x250], PT ;  /* 0x00009400ff007a0c */ /* 0x000fe20003f45070 */
[C---:B------:R-:W-:Y:S01]  /*40a0*/  FMUL.FTZ R201, R162.reuse, R142 ;  /* 0x0000008ea2c97220 */ /* 0x040fe20000410000 */
[----:B------:R2:W3:Y:S01]  /*40b0*/  F2F.F16.F32 R202, R127 ;  /* 0x0000007f00ca7304 */ /* 0x0004e20000200800 */
[C---:B------:R-:W-:Y:S01]  /*40c0*/  FMUL.FTZ R149, R162.reuse, R147 ;  /* 0x00000093a2957220 */ /* 0x040fe20000410000 */
[----:B------:R-:W-:Y:S01]  /*40d0*/  ISETP.NE.AND.EX P2, PT, RZ, c[0x0][0x254], PT, P2 ;  /* 0x00009500ff007a0c */ /* 0x000fe20003f45320 */
[C---:B------:R-:W-:Y:S01]  /*40e0*/  FMUL.FTZ R146, R162.reuse, R146 ;  /* 0x00000092a2927220 */ /* 0x040fe20000410000 */
[----:B------:R-:W-:Y:S01]  /*40f0*/  @P0 F2FP.PACK_AB R224, RZ, R224 ;  /* 0x000000e0ffe0023e */ /* 0x000fe200000000ff */
[C---:B------:R-:W-:Y:S01]  /*4100*/  FMUL.FTZ R147, R162.reuse, R233 ;  /* 0x000000e9a2937220 */ /* 0x040fe20000410000 */
[----:B------:R-:W-:Y:S01]  /*4110*/  @P0 F2FP.PACK_AB R225, RZ, R225 ;  /* 0x000000e1ffe1023e */ /* 0x000fe200000000ff */
[C---:B------:R-:W-:Y:S01]  /*4120*/  FMUL.FTZ R148, R162.reuse, R230 ;  /* 0x000000e6a2947220 */ /* 0x040fe20000410000 */
[----:B------:R2:W4:Y:S01]  /*4130*/  F2F.F16.F32 R203, R194 ;  /* 0x000000c200cb7304 */ /* 0x0005220000200800 */
[----:B-1----:R-:W-:Y:S01]  /*4140*/  @P1 SHF.R.U32.HI R64, RZ, 0x10, R109 ;  /* 0x00000010ff401819 */ /* 0x002fe2000001166d */
[----:B------:R-:W-:Y:S01]  /*4150*/  @P1 HADD2.F32 R65, -RZ, R119.H0_H0 ;  /* 0x20000077ff411230 */ /* 0x000fe20000004100 */
[----:B------:R-:W-:Y:S01]  /*4160*/  @P1 FADD.FTZ R197, R197, R136 ;  /* 0x00000088c5c51221 */ /* 0x000fe20000010000 */
[----:B------:R-:W-:Y:S01]  /*4170*/  @P1 HADD2.F32 R66, -RZ, R118.H0_H0 ;  /* 0x20000076ff421230 */ /* 0x000fe20000004100 */
[----:B------:R-:W-:Y:S01]  /*4180*/  FMUL.FTZ R136, R162, R231 ;  /* 0x000000e7a2887220 */ /* 0x000fe20000410000 */
[----:B------:R-:W-:Y:S01]  /*4190*/  @P1 HADD2.F32 R64, -RZ, R64.H0_H0 ;  /* 0x20000040ff401230 */ /* 0x000fe20000004100 */
[----:B------:R-:W-:Y:S01]  /*41a0*/  @P1 FADD.FTZ R200, R200, R65 ;  /* 0x00000041c8c81221 */ /* 0x000fe20000010000 */
[----:B------:R-:W-:Y:S01]  /*41b0*/  @P1 MOV R65, R106 ;  /* 0x0000006a00411202 */ /* 0x000fe20000000f00 */
[----:B------:R-:W-:Y:S01]  /*41c0*/  @P1 FADD.FTZ R201, R201, R66 ;  /* 0x00000042c9c91221 */ /* 0x000fe20000010000 */
[----:B------:R-:W-:Y:S01]  /*41d0*/  @P1 SHF.R.U64 R66, R106, 0x10, R107 ;  /* 0x000000106a421819 */ /* 0x000fe2000000126b */
[----:B------:R-:W-:Y:S01]  /*41e0*/  @P1 FADD.FTZ R149, R149, R64 ;  /* 0x0000004095951221 */ /* 0x000fe20000010000 */
[----:B------:R-:W-:Y:S01]  /*41f0*/  @P2 PRMT R4, R130, 0x7610, R4 ;  /* 0x0000761082042816 */ /* 0x000fe20000000004 */
[----:B------:R-:W-:Y:S01]  /*4200*/  @P1 HADD2.F32 R65, -RZ, R65.H0_H0 ;  /* 0x20000041ff411230 */ /* 0x000fe20000004100 */
[C---:B------:R-:W-:Y:S01]  /*4210*/  FMUL.FTZ R135, R162.reuse, R133 ;  /* 0x00000085a2877220 */ /* 0x040fe20000410000 */
[----:B------:R-:W-:Y:S01]  /*4220*/  @P1 HADD2.F32 R64, -RZ, R66.H0_H0 ;  /* 0x20000042ff401230 */ /* 0x000fe20000004100 */
[----:B------:R-:W-:Y:S01]  /*4230*/  @P1 MOV R66, R107 ;  /* 0x0000006b00421202 */ /* 0x000fe20000000f00 */
[----:B------:R-:W-:Y:S01]  /*4240*/  FMUL.FTZ R134, R162, R134 ;  /* 0x00000086a2867220 */ /* 0x000fe20000410000 */
[----:B------:R2:W1:Y:S01]  /*4250*/  F2F.F16.F32 R150, R197 ;  /* 0x000000c500967304 */ /* 0x0004620000200800 */
[----:B------:R-:W-:Y:S01]  /*4260*/  @P1 FADD.FTZ R146, R146, R65 ;  /* 0x0000004192921221 */ /* 0x000fe20000010000 */
[----:B------:R-:W-:Y:S01]  /*4270*/  @P0 F2FP.PACK_AB R226, RZ, R226 ;  /* 0x000000e2ffe2023e */ /* 0x000fe200000000ff */
[----:B------:R-:W-:Y:S01]  /*4280*/  @P1 FADD.FTZ R147, R147, R64 ;  /* 0x0000004093931221 */ /* 0x000fe20000010000 */
[----:B------:R-:W-:Y:S01]  /*4290*/  @P1 HADD2.F32 R65, -RZ, R66.H0_H0 ;  /* 0x20000042ff411230 */ /* 0x000fe20000004100 */
[----:B------:R-:W-:Y:S01]  /*42a0*/  @P1 SHF.R.U32.HI R64, RZ, 0x10, R107 ;  /* 0x00000010ff401819 */ /* 0x000fe2000001166b */
[C---:B------:R-:W-:Y:S01]  /*42b0*/  FMUL.FTZ R133, R162.reuse, R243 ;  /* 0x000000f3a2857220 */ /* 0x040fe20000410000 */
[----:B------:R-:W-:Y:S01]  /*42c0*/  @P1 SHF.R.U32.HI R66, RZ, 0x10, R105 ;  /* 0x00000010ff421819 */ /* 0x000fe20000011669 */
[----:B------:R-:W-:Y:S01]  /*42d0*/  FMUL.FTZ R162, R162, R137 ;  /* 0x00000089a2a27220 */ /* 0x000fe20000410000 */
[----:B------:R2:W0:Y:S01]  /*42e0*/  F2F.F16.F32 R151, R200 ;  /* 0x000000c800977304 */ /* 0x0004220000200800 */
[----:B------:R-:W-:Y:S01]  /*42f0*/  @P1 FADD.FTZ R148, R148, R65 ;  /* 0x0000004194941221 */ /* 0x000fe20000010000 */
[----:B------:R-:W-:Y:S01]  /*4300*/  @P1 HADD2.F32 R65, -RZ, R64.H0_H0 ;  /* 0x20000040ff411230 */ /* 0x000fe20000004100 */
[----:B------:R-:W-:Y:S01]  /*4310*/  @P1 IMAD.MOV.U32 R64, RZ, RZ, R104 ;  /* 0x000000ffff401224 */ /* 0x000fe200078e0068 */
[----:B------:R-:W-:Y:S01]  /*4320*/  @P1 HADD2.F32 R66, -RZ, R66.H0_H0 ;  /* 0x20000042ff421230 */ /* 0x000fe20000004100 */
[----:B------:R-:W-:-:S02]  /*4330*/  @P2 PRMT R3, R227, 0x7610, R3 ;  /* 0x00007610e3032816 */ /* 0x000fc40000000003 */
[----:B------:R-:W-:Y:S01]  /*4340*/  @P1 FADD.FTZ R136, R136, R65 ;  /* 0x0000004188881221 */ /* 0x000fe20000010000 */
[----:B------:R-:W-:Y:S01]  /*4350*/  @P1 HADD2.F32 R64, -RZ, R64.H0_H0 ;  /* 0x20000040ff401230 */ /* 0x000fe20000004100 */
[----:B------:R-:W-:Y:S01]  /*4360*/  @P1 SHF.R.U64 R65, R104, 0x10, R105 ;  /* 0x0000001068411819 */ /* 0x000fe20000001269 */
[----:B------:R-:W-:Y:S01]  /*4370*/  @P1 FADD.FTZ R162, R162, R66 ;  /* 0x00000042a2a21221 */ /* 0x000fe20000010000 */
[----:B------:R-:W-:Y:S01]  /*4380*/  SHF.L.U32 R66, R219, 0x10, RZ ;  /* 0x00000010db427819 */ /* 0x000fe200000006ff */
[----:B------:R2:W0:Y:S01]  /*4390*/  F2F.F16.F32 R180, R201 ;  /* 0x000000c900b47304 */ /* 0x0004220000200800 */
[----:B------:R-:W-:Y:S01]  /*43a0*/  @P1 FADD.FTZ R135, R135, R64 ;  /* 0x0000004087871221 */ /* 0x000fe20000010000 */
[----:B------:R-:W-:Y:S01]  /*43b0*/  @P1 MOV R64, R105 ;  /* 0x0000006900401202 */ /* 0x000fe20000000f00 */
[----:B------:R-:W-:Y:S01]  /*43c0*/  @P1 HADD2.F32 R65, -RZ, R65.H0_H0 ;  /* 0x20000041ff411230 */ /* 0x000fe20000004100 */
[----:B------:R-:W-:Y:S02]  /*43d0*/  @P2 PRMT R2, R229, 0x7610, R2 ;  /* 0x00007610e5022816 */ /* 0x000fe40000000002 */
[----:B------:R-:W-:Y:S01]  /*43e0*/  @P0 PRMT R7, R224, 0x7610, R7 ;  /* 0x00007610e0070816 */ /* 0x000fe20000000007 */
[----:B------:R-:W-:Y:S01]  /*43f0*/  @P1 HADD2.F32 R64, -RZ, R64.H0_H0 ;  /* 0x20000040ff401230 */ /* 0x000fe20000004100 */
[----:B------:R-:W-:Y:S01]  /*4400*/  @P1 FADD.FTZ R134, R134, R65 ;  /* 0x0000004186861221 */ /* 0x000fe20000010000 */
[----:B------:R2:W0:Y:S01]  /*4410*/  F2F.F16.F32 R193, R149 ;  /* 0x0000009500c17304 */ /* 0x0004220000200800 */
[----:B------:R-:W-:-:S02]  /*4420*/  @P0 PRMT R6, R225, 0x7610, R6 ;  /* 0x00007610e1060816 */ /* 0x000fc40000000006 */
[----:B------:R-:W-:Y:S01]  /*4430*/  @P1 FADD.FTZ R133, R133, R64 ;  /* 0x0000004085851221 */ /* 0x000fe20000010000 */
[----:B------:R-:W-:Y:S01]  /*4440*/  @P0 PRMT R5, R226, 0x7610, R5 ;  /* 0x00007610e2050816 */ /* 0x000fe20000000005 */
[----:B------:R-:W-:Y:S01]  /*4450*/  IMAD.WIDE.U32 R64, R132, 0x10000, RZ ;  /* 0x0001000084407825 */ /* 0x000fe200078e00ff */
[----:B------:R-:W-:Y:S02]  /*4460*/  @P2 PRMT R0, R143, 0x7610, R0 ;  /* 0x000076108f002816 */ /* 0x000fe40000000000 */
[----:B------:R2:W0:Y:S02]  /*4470*/  F2F.F16.F32 R137, R146 ;  /* 0x0000009200897304 */ /* 0x0004240000200800 */
[----:B------:R-:W-:Y:S02]  /*4480*/  LOP3.LUT R67, R65, R66, R223, 0xfe, !PT ;  /* 0x0000004241437212 */ /* 0x000fe400078efedf */
[----:B------:R-:W-:Y:S02]  /*4490*/  LOP3.LUT R66, R64, R123, RZ, 0xfc, !PT ;  /* 0x0000007b40427212 */ /* 0x000fe400078efcff */
[----:B------:R-:W-:-:S02]  /*44a0*/  @P0 F2FP.PACK_AB R64, RZ, R131 ;  /* 0x00000083ff40023e */ /* 0x000fc400000000ff */
[----:B------:R2:W0:Y:S02]  /*44b0*/  F2F.F16.F32 R138, R147 ;  /* 0x00000093008a7304 */ /* 0x0004240000200800 */
[----:B------:R-:W-:-:S06]  /*44c0*/  @P0 PRMT R8, R64, 0x7610, R8 ;  /* 0x0000761040080816 */ /* 0x000fcc0000000008 */
[----:B------:R2:W0:Y:S08]  /*44d0*/  F2F.F16.F32 R139, R148 ;  /* 0x00000094008b7304 */ /* 0x0004300000200800 */
[----:B------:R2:W0:Y:S08]  /*44e0*/  F2F.F16.F32 R142, R136 ;  /* 0x00000088008e7304 */ /* 0x0004300000200800 */
[----:B------:R2:W0:Y:S08]  /*44f0*/  F2F.F16.F32 R130, R135 ;  /* 0x0000008700827304 */ /* 0x0004300000200800 */
[----:B------:R2:W0:Y:S01]  /*4500*/  F2F.F16.F32 R131, R134 ;  /* 0x0000008600837304 */ /* 0x0004220000200800 */
        /* <DEDUP_REMOVED lines=9> */
.L_x_441:
[----:B-1-34-:R-:W-:Y:S01]  /*45a0*/  @P2 PRMT R3, R132, 0x7610, R3 ;  /* 0x0000761084032816 */ /* 0x01afe20000000003 */
[----:B------:R-:W-:Y:S01]  /*45b0*/  IMAD.WIDE.U32 R64, R129, 0x10000, RZ ;  /* 0x0001000081407825 */ /* 0x000fe200078e00ff */
[----:B------:R1:W3:Y:S01]  /*45c0*/  F2F.F16.F32 R132, R133 ;  /* 0x0000008500847304 */ /* 0x0002e20000200800 */
[----:B------:R-:W-:Y:S02]  /*45d0*/  IADD3 R118, P1, R159, c[0x0][0x248], RZ ;  /* 0x000092009f767a10 */ /* 0x000fe40007f3e0ff */
[----:B------:R-:W-:Y:S02]  /*45e0*/  SHF.L.U32 R121, R205, 0x10, RZ ;  /* 0x00000010cd797819 */ /* 0x000fe400000006ff */
[----:B------:R-:W-:Y:S02]  /*45f0*/  @P2 PRMT R4, R123, 0x7610, R4 ;  /* 0x000076107b042816 */ /* 0x000fe40000000004 */
[----:B------:R-:W-:Y:S02]  /*4600*/  @P2 PRMT R2, R223, 0x7610, R2 ;  /* 0x00007610df022816 */ /* 0x000fe40000000002 */
[----:B------:R-:W-:-:S02]  /*4610*/  IADD3.X R119, R158, c[0x0][0x24c], RZ, P1, !PT ;  /* 0x000093009e777a10 */ /* 0x000fc40000ffe4ff */
[----:B------:R-:W-:Y:S02]  /*4620*/  LOP3.LUT R65, R65, R121, R204, 0xfe, !PT ;  /* 0x0000007941417212 */ /* 0x000fe400078efecc */
[----:B------:R-:W-:Y:S02]  /*4630*/  LOP3.LUT R64, R64, R124, RZ, 0xfc, !PT ;  /* 0x0000007c40407212 */ /* 0x000fe400078efcff */
[----:B------:R-:W-:Y:S01]  /*4640*/  @P0 F2FP.PACK_AB R143, RZ, R122 ;  /* 0x0000007aff8f023e */ /* 0x000fe200000000ff */
[----:B------:R-:W-:Y:S05]  /*4650*/  @!P0 BRA `(.L_x_442) ;  /* 0x0000008000008947 */ /* 0x000fea0003800000 */
[----:B-1-3--:R-:W-:Y:S02]  /*4660*/  LOP3.LUT R120, R7, 0xffff, RZ, 0xc0, !PT ;  /* 0x0000ffff07787812 */ /* 0x00afe400078ec0ff */
[----:B------:R-:W-:-:S03]  /*4670*/  PRMT R122, R6, 0x5410, R5 ;  /* 0x00005410067a7816 */ /* 0x000fc60000000005 */
[----:B------:R-:W-:-:S05]  /*4680*/  IMAD.WIDE.U32 R120, R120, 0x10000, RZ ;  /* 0x0001000078787825 */ /* 0x000fca00078e00ff */
[----:B------:R-:W-:Y:S02]  /*4690*/  LOP3.LUT R121, R122, R121, RZ, 0xfc, !PT ;  /* 0x000000797a797212 */ /* 0x000fe400078efcff */
[----:B------:R-:W-:Y:S02]  /*46a0*/  IADD3 R122, P1, R159, c[0x0][0x258], RZ ;  /* 0x000096009f7a7a10 */ /* 0x000fe40007f3e0ff */
[----:B------:R-:W-:Y:S02]  /*46b0*/  LOP3.LUT R120, R120, 0xffff, R8, 0xf8, !PT ;  /* 0x0000ffff78787812 */ /* 0x000fe400078ef808 */
[----:B------:R-:W-:-:S05]  /*46c0*/  IADD3.X R123, R158, c[0x0][0x25c], RZ, P1, !PT ;  /* 0x000097009e7b7a10 */ /* 0x000fca0000ffe4ff */
[----:B------:R1:W-:Y:S04]  /*46d0*/  STG.E.64 [R122.64], R120 ;  /* 0x000000787a007986 */ /* 0x0003e8000c101b04 */
.L_x_442:
[----:B-1-3--:R-:W-:Y:S01]  /*46e0*/  @P0 PRMT R8, R143, 0x7610, R8 ;  /* 0x000076108f080816 */ /* 0x00afe20000000008 */
[----:B------:R1:W-:Y:S01]  /*46f0*/  STG.E.64 [R118.64], R66 ;  /* 0x0000004276007986 */ /* 0x0003e2000c101b04 */
[----:B------:R3:W4:Y:S01]  /*4700*/  F2F.F16.F32 R143, R162 ;  /* 0x000000a2008f7304 */ /* 0x0007220000200800 */
        /* <DEDUP_REMOVED lines=10> */
[----:B---34-:R-:W-:Y:S02]  /*47b0*/  LOP3.LUT R120, R3, 0xffff, RZ, 0xc0, !PT ;  /* 0x0000ffff03787812 */ /* 0x018fe400078ec0ff */
[----:B------:R-:W-:-:S02]  /*47c0*/  PRMT R123, R2, 0x5410, R0 ;  /* 0x00005410027b7816 */ /* 0x000fc40000000000 */
[----:B------:R-:W-:Y:S01]  /*47d0*/  IADD3 R122, P1, R159, c[0x0][0x250], RZ ;  /* 0x000094009f7a7a10 */ /* 0x000fe20007f3e0ff */
[----:B------:R-:W-:-:S05]  /*47e0*/  IMAD.WIDE.U32 R120, R120, 0x10000, RZ ;  /* 0x0001000078787825 */ /* 0x000fca00078e00ff */
[----:B------:R-:W-:Y:S02]  /*47f0*/  LOP3.LUT R121, R123, R121, RZ, 0xfc, !PT ;  /* 0x000000797b797212 */ /* 0x000fe400078efcff */
[----:B------:R-:W-:Y:S02]  /*4800*/  LOP3.LUT R120, R120, 0xffff, R4, 0xf8, !PT ;  /* 0x0000ffff78787812 */ /* 0x000fe400078ef804 */
[----:B------:R-:W-:-:S05]  /*4810*/  IADD3.X R123, R158, c[0x0][0x254], RZ, P1, !PT ;  /* 0x000095009e7b7a10 */ /* 0x000fca0000ffe4ff */
[----:B------:R0:W-:Y:S02]  /*4820*/  STG.E.64 [R122.64], R120 ;  /* 0x000000787a007986 */ /* 0x0001e4000c101b04 */
.L_x_443:
[----:B0--34-:R-:W-:Y:S01]  /*4830*/  IMAD.WIDE.U32 R122, R131, 0x10000, RZ ;  /* 0x00010000837a7825 */ /* 0x019fe200078e00ff */
[----:B------:R-:W-:Y:S02]  /*4840*/  SHF.L.U32 R158, R143, 0x10, RZ ;  /* 0x000000108f9e7819 */ /* 0x000fe400000006ff */
[----:B------:R-:W-:Y:S01]  /*4850*/  SHF.L.U32 R159, R142, 0x10, RZ ;  /* 0x000000108e9f7819 */ /* 0x000fe200000006ff */
[----:B------:R-:W-:Y:S01]  /*4860*/  IMAD.WIDE.U32 R120, R138, 0x10000, RZ ;  /* 0x000100008a787825 */ /* 0x000fe200078e00ff */
[----:B------:R-:W-:Y:S02]  /*4870*/  @P2 PRMT R4, R124, 0x7610, R4 ;  /* 0x000076107c042816 */ /* 0x000fe40000000004 */
[----:B------:R-:W-:Y:S02]  /*4880*/  @P0 F2FP.PACK_AB R212, RZ, R212 ;  /* 0x000000d4ffd4023e */ /* 0x000fe400000000ff */
[----:B------:R-:W-:Y:S02]  /*4890*/  @P0 F2FP.PACK_AB R213, RZ, R213 ;  /* 0x000000d5ffd5023e */ /* 0x000fe400000000ff */
[----:B------:R-:W-:-:S02]  /*48a0*/  @P0 F2FP.PACK_AB R128, RZ, R128 ;  /* 0x00000080ff80023e */ /* 0x000fc400000000ff */
[----:B------:R-:W-:Y:S02]  /*48b0*/  IADD3 R124, P1, R10, c[0x0][0x248], RZ ;  /* 0x000092000a7c7a10 */ /* 0x000fe40007f3e0ff */
[----:B------:R-:W-:Y:S02]  /*48c0*/  LOP3.LUT R123, R123, R158, R132, 0xfe, !PT ;  /* 0x0000009e7b7b7212 */ /* 0x000fe400078efe84 */
[----:B------:R-:W-:Y:S02]  /*48d0*/  LOP3.LUT R121, R121, R159, R139, 0xfe, !PT ;  /* 0x0000009f79797212 */ /* 0x000fe400078efe8b */
[----:B------:R-:W-:Y:S02]  /*48e0*/  @P0 F2FP.PACK_AB R158, RZ, R125 ;  /* 0x0000007dff9e023e */ /* 0x000fe400000000ff */
[----:B------:R-:W-:Y:S02]  /*48f0*/  LOP3.LUT R120, R120, R137, RZ, 0xfc, !PT ;  /* 0x0000008978787212 */ /* 0x000fe400078efcff */
[----:B------:R-:W-:-:S02]  /*4900*/  LOP3.LUT R122, R122, R130, RZ, 0xfc, !PT ;  /* 0x000000827a7a7212 */ /* 0x000fc400078efcff */
[----:B------:R-:W-:Y:S02]  /*4910*/  @P0 PRMT R7, R212, 0x7610, R7 ;  /* 0x00007610d4070816 */ /* 0x000fe40000000007 */
[----:B------:R-:W-:Y:S02]  /*4920*/  @P0 PRMT R6, R213, 0x7610, R6 ;  /* 0x00007610d5060816 */ /* 0x000fe40000000006 */
[----:B------:R-:W-:Y:S02]  /*4930*/  @P2 PRMT R3, R129, 0x7610, R3 ;  /* 0x0000761081032816 */ /* 0x000fe40000000003 */
[----:B------:R-:W-:Y:S02]  /*4940*/  @P2 PRMT R2, R204, 0x7610, R2 ;  /* 0x00007610cc022816 */ /* 0x000fe40000000002 */
[----:B------:R-:W-:Y:S02]  /*4950*/  @P2 PRMT R0, R205, 0x7610, R0 ;  /* 0x00007610cd002816 */ /* 0x000fe40000000000 */
[----:B------:R-:W-:-:S02]  /*4960*/  @P0 F2FP.PACK_AB R159, RZ, R126 ;  /* 0x0000007eff9f023e */ /* 0x000fc400000000ff */
[----:B------:R-:W-:Y:S02]  /*4970*/  @P0 F2FP.PACK_AB R160, RZ, R127 ;  /* 0x0000007fffa0023e */ /* 0x000fe400000000ff */
[----:B------:R-:W-:Y:S02]  /*4980*/  IADD3.X R125, R9, c[0x0][0x24c], RZ, P1, !PT ;  /* 0x00009300097d7a10 */ /* 0x000fe40000ffe4ff */
[----:B------:R-:W-:Y:S01]  /*4990*/  @P0 PRMT R5, R128, 0x7610, R5 ;  /* 0x0000761080050816 */ /* 0x000fe20000000005 */
[----:B------:R-:W-:Y:S05]  /*49a0*/  @!P0 BRA `(.L_x_444) ;  /* 0x0000008000008947 */ /* 0x000fea0003800000 */
[----:B------:R-:W-:Y:S02]  /*49b0*/  LOP3.LUT R126, R7, 0xffff, RZ, 0xc0, !PT ;  /* 0x0000ffff077e7812 */ /* 0x000fe400078ec0ff */
[----:B------:R-:W-:Y:S02]  /*49c0*/  PRMT R129, R6, 0x5410, R5 ;  /* 0x0000541006817816 */ /* 0x000fe40000000005 */
[----:B------:R-:W-:Y:S01]  /*49d0*/  IADD3 R128, P1, R10, c[0x0][0x258], RZ ;  /* 0x000096000a807a10 */ /* 0x000fe20007f3e0ff */
[----:B--2---:R-:W-:-:S05]  /*49e0*/  IMAD.WIDE.U32 R126, R126, 0x10000, RZ ;  /* 0x000100007e7e7825 */ /* 0x004fca00078e00ff */
[----:B------:R-:W-:Y:S02]  /*49f0*/  LOP3.LUT R127, R129, R127, RZ, 0xfc, !PT ;  /* 0x0000007f817f7212 */ /* 0x000fe400078efcff */
[----:B------:R-:W-:Y:S02]  /*4a00*/  LOP3.LUT R126, R126, 0xffff, R8, 0xf8, !PT ;  /* 0x0000ffff7e7e7812 */ /* 0x000fe400078ef808 */
[----:B------:R-:W-:-:S05]  /*4a10*/  IADD3.X R129, R9, c[0x0][0x25c], RZ, P1, !PT ;  /* 0x0000970009817a10 */ /* 0x000fca0000ffe4ff */
[----:B------:R0:W-:Y:S02]  /*4a20*/  STG.E.64 [R128.64], R126 ;  /* 0x0000007e80007986 */ /* 0x0001e4000c101b04 */
.L_x_444:
        /* <DEDUP_REMOVED lines=13> */
.L_x_445:
[----:B--2---:R-:W-:Y:S02]  /*4b00*/  @P0 F2FP.PACK_AB R194, RZ, R194 ;  /* 0x000000c2ffc2023e */ /* 0x004fe400000000ff */
[----:B-1----:R-:W-:Y:S02]  /*4b10*/  IADD3 R64, P1, R163, c[0x0][0x248], RZ ;  /* 0x00009200a3407a10 */ /* 0x002fe40007f3e0ff */
[----:B------:R-:W-:Y:S02]  /*4b20*/  @P2 PRMT R4, R195, 0x7610, R4 ;  /* 0x00007610c3042816 */ /* 0x000fe40000000004 */
[----:B------:R-:W-:Y:S02]  /*4b30*/  @P2 PRMT R3, R196, 0x7610, R3 ;  /* 0x00007610c4032816 */ /* 0x000fe40000000003 */
[----:B------:R-:W-:Y:S02]  /*4b40*/  @P2 PRMT R2, R202, 0x7610, R2 ;  /* 0x00007610ca022816 */ /* 0x000fe40000000002 */
[----:B------:R-:W-:-:S02]  /*4b50*/  @P2 PRMT R0, R203, 0x7610, R0 ;  /* 0x00007610cb002816 */ /* 0x000fc40000000000 */
[----:B------:R-:W-:Y:S02]  /*4b60*/  @P0 F2FP.PACK_AB R197, RZ, R197 ;  /* 0x000000c5ffc5023e */ /* 0x000fe400000000ff */
[----:B------:R-:W-:Y:S02]  /*4b70*/  @P0 F2FP.PACK_AB R200, RZ, R200 ;  /* 0x000000c8ffc8023e */ /* 0x000fe400000000ff */
[----:B------:R-:W-:Y:S02]  /*4b80*/  @P0 F2FP.PACK_AB R201, RZ, R201 ;  /* 0x000000c9ffc9023e */ /* 0x000fe400000000ff */
        /* <DEDUP_REMOVED lines=11> */
.L_x_446:
        /* <DEDUP_REMOVED lines=13> */
.L_x_447:
[----:B------:R-:W-:Y:S02]  /*4d10*/  @P0 F2FP.PACK_AB R149, RZ, R149 ;  /* 0x00000095ff95023e */ /* 0x000fe400000000ff */
        /* <DEDUP_REMOVED lines=19> */
.L_x_448:
        /* <DEDUP_REMOVED lines=13> */
.L_x_449:
[----:B------:R-:W-:Y:S02]  /*4f20*/  @P0 F2FP.PACK_AB R136, RZ, R136 ;  /* 0x00000088ff88023e */ /* 0x000fe400000000ff */
[----:B------:R-:W-:Y:S02]  /*4f30*/  @P2 PRMT R4, R137, 0x7610, R4 ;  /* 0x0000761089042816 */ /* 0x000fe40000000004 */
[----:B------:R-:W-:Y:S02]  /*4f40*/  @P2 PRMT R3, R138, 0x7610, R3 ;  /* 0x000076108a032816 */ /* 0x000fe40000000003 */
[----:B------:R-:W-:Y:S02]  /*4f50*/  @P2 PRMT R2, R139, 0x7610, R2 ;  /* 0x000076108b022816 */ /* 0x000fe40000000002 */
[----:B------:R-:W-:Y:S02]  /*4f60*/  @P2 PRMT R0, R142, 0x7610, R0 ;  /* 0x000076108e002816 */ /* 0x000fe40000000000 */
[----:B------:R-:W-:-:S02]  /*4f70*/  @P0 F2FP.PACK_AB R135, RZ, R135 ;  /* 0x00000087ff87023e */ /* 0x000fc400000000ff */
        /* <DEDUP_REMOVED lines=10> */
.L_x_450:
[----:B0-----:R-:W-:Y:S02]  /*5020*/  IADD3 R66, P1, R140, c[0x0][0x248], RZ ;  /* 0x000092008c427a10 */ /* 0x001fe40007f3e0ff */
[----:B------:R-:W-:Y:S02]  /*5030*/  @P0 F2FP.PACK_AB R134, RZ, R134 ;  /* 0x00000086ff86023e */ /* 0x000fe400000000ff */
[----:B------:R-:W-:Y:S02]  /*5040*/  IADD3.X R67, R141, c[0x0][0x24c], RZ, P1, !PT ;  /* 0x000093008d437a10 */ /* 0x000fe40000ffe4ff */
[----:B------:R-:W-:Y:S02]  /*5050*/  @P0 F2FP.PACK_AB R133, RZ, R133 ;  /* 0x00000085ff85023e */ /* 0x000fe400000000ff */
[----:B------:R-:W-:Y:S01]  /*5060*/  @P0 F2FP.PACK_AB R162, RZ, R162 ;  /* 0x000000a2ffa2023e */ /* 0x000fe200000000ff */
        /* <DEDUP_REMOVED lines=16> */
.L_x_451:
        /* <DEDUP_REMOVED lines=9> */
.L_x_452:
[----:B------:R1:W-:Y:S01]  /*5200*/  STG.E.64 [R64.64], R122 ;  /* 0x0000007a40007986 */ /* 0x0003e2000c101b04 */
[----:B------:R-:W-:Y:S02]  /*5210*/  @P2 PRMT R4, R130, 0x7610, R4 ;  /* 0x0000761082042816 */ /* 0x000fe40000000004 */
[----:B------:R-:W-:Y:S02]  /*5220*/  @P2 PRMT R3, R131, 0x7610, R3 ;  /* 0x0000761083032816 */ /* 0x000fe40000000003 */
[----:B------:R-:W-:Y:S02]  /*5230*/  @P2 PRMT R2, R132, 0x7610, R2 ;  /* 0x0000761084022816 */ /* 0x000fe40000000002 */
        /* <DEDUP_REMOVED lines=10> */
.L_x_453:
[----:B------:R-:W-:Y:S01]  /*52e0*/  SEL R180, RZ, 0x1, P4 ;  /* 0x00000001ffb47807 */ /* 0x000fe20002000000 */
[----:B01----:R-:W-:Y:S01]  /*52f0*/  @P3 CALL.REL.NOINC `(.L_x_454) ;  /* 0x0000001000003944 */ /* 0x003fe20003c00000 */
[----:B------:R-:W-:Y:S05]  /*5300*/  BRA `(.L_x_455) ;  /* 0xffffbc4000007947 */ /* 0x000fea000383ffff */
.L_x_454:
        /* <DEDUP_REMOVED lines=40> */
[----:B------:R-:W-:-:S02]  /*5590*/  MOV R130, R42 ;  /* 0x0000002a00827202 */ /* 0x000fc40000000f00 */
[----:B------:R-:W-:Y:S02]  /*55a0*/  MOV R131, R41 ;  /* 0x0000002900837202 */ /* 0x000fe40000000f00 */
[----:B------:R-:W-:Y:S02]  /*55b0*/  MOV R108, R76 ;  /* 0x0000004c006c7202 */ /* 0x000fe40000000f00 */
[----:B------:R-:W-:Y:S02]  /*55c0*/  MOV R113, R43 ;  /* 0x0000002b00717202 */ /* 0x000fe40000000f00 */
[----:B------:R-:W-:Y:S02]  /*55d0*/  MOV R110, R78 ;  /* 0x0000004e006e7202 */ /* 0x000fe40000000f00 */
[----:B------:R-:W-:Y:S02]  /*55e0*/  MOV R44, R80 ;  /* 0x00000050002c7202 */ /* 0x000fe40000000f00 */
[----:B------:R-:W-:-:S02]  /*55f0*/  MOV R45, R79 ;  /* 0x0000004f002d7202 */ /* 0x000fc40000000f00 */
[----:B------:R-:W-:Y:S02]  /*5600*/  MOV R46, R82 ;  /* 0x00000052002e7202 */ /* 0x000fe40000000f00 */
[----:B------:R-:W-:Y:S02]  /*5610*/  MOV R16, R99 ;  /* 0x0000006300107202 */ /* 0x000fe40000000f00 */
[----:B------:R-:W-:Y:S02]  /*5620*/  MOV R13, R83 ;  /* 0x00000053000d7202 */ /* 0x000fe40000000f00 */
[----:B------:R-:W-:Y:S02]  /*5630*/  MOV R18, R97 ;  /* 0x0000006100127202 */ /* 0x000fe40000000f00 */
[----:B------:R-:W-:Y:S02]  /*5640*/  MOV R19, R98 ;  /* 0x0000006200137202 */ /* 0x000fe40000000f00 */
[----:B------:R-:W-:Y:S01]  /*5650*/  MOV R24, R56 ;  /* 0x0000003800187202 */ /* 0x000fe20000000f00 */
[----:B------:R-:W-:Y:S01]  /*5660*/  IMAD.MOV.U32 R56, RZ, RZ, R177 ;  /* 0x000000ffff387224 */ /* 0x000fe200078e00b1 */
[----:B------:R-:W-:Y:S01]  /*5670*/  MOV R48, R95 ;  /* 0x0000005f00307202 */ /* 0x000fe20000000f00 */
[----:B------:R-:W-:Y:S01]  /*5680*/  IMAD.MOV.U32 R95, RZ, RZ, R172 ;  /* 0x000000ffff5f7224 */ /* 0x000fe200078e00ac */
[----:B------:R-:W-:-:S02]  /*5690*/  MOV R49, R96 ;  /* 0x0000006000317202 */ /* 0x000fc40000000f00 */
[----:B------:R-:W-:Y:S02]  /*56a0*/  MOV R22, R30 ;  /* 0x0000001e00167202 */ /* 0x000fe40000000f00 */
        /* <DEDUP_REMOVED lines=52> */
.L_x_437:
[----:B------:R-:W0:Y:S01]  /*59f0*/  S2R R2, SR_TID.X ;  /* 0x0000000000027919 */ /* 0x000e220000002100 */
[----:B------:R-:W1:Y:S01]  /*5a00*/  S2UR UR6, SR_CTAID.X ;  /* 0x00000000000679c3 */ /* 0x000e620000002500 */
[----:B------:R-:W-:Y:S01]  /*5a10*/  HFMA2.MMA R37, -RZ, RZ, 0, 9.5367431640625e-07 ;  /* 0x00000010ff257435 */ /* 0x000fe200000001ff */
        /* <DEDUP_REMOVED lines=37> */
.L_x_438:
[----:B------:R-:W-:Y:S01]  /*5c70*/  MOV R65, R66 ;  /* 0x0000004200417202 */ /* 0x000fe20000000f00 */
[----:B------:R-:W-:Y:S01]  /*5c80*/  IMAD.MOV.U32 R243, RZ, RZ, 0x10 ;  /* 0x00000010fff37424 */ /* 0x000fe200078e00ff */
[----:B------:R-:W-:-:S02]  /*5c90*/  MOV R64, 0x5cb0 ;  /* 0x00005cb000407802 */ /* 0x000fc40000000f00 */
[----:B-----5:R-:W-:Y:S05]  /*5ca0*/  CALL.REL.NOINC `($__internal_13_$__cuda_sm70_shflsync_down_p) ;  /* 0x0000034000007944 */ /* 0x020fea0003c00000 */
[----:B-1----:R-:W-:Y:S01]  /*5cb0*/  MOV R247, R243 ;  /* 0x000000f300f77202 */ /* 0x002fe20000000f00 */
[----:B0----5:R-:W-:Y:S05]  /*5cc0*/  BRA `(.L_x_456) ;  /* 0xffffd5b000007947 */ /* 0x021fea000383ffff */
.L_x_439:
[----:B------:R-:W-:Y:S01]  /*5cd0*/  HFMA2.MMA R243, -RZ, RZ, 0, 9.5367431640625e-07 ;  /* 0x00000010fff37435 */ /* 0x000fe200000001ff */
[----:B------:R-:W-:-:S02]  /*5ce0*/  MOV R65, R67 ;  /* 0x0000004300417202 */ /* 0x000fc40000000f00 */
[----:B------:R-:W-:-:S03]  /*5cf0*/  MOV R64, 0x5d10 ;  /* 0x00005d1000407802 */ /* 0x000fc60000000f00 */
[----:B01---5:R-:W-:Y:S05]  /*5d00*/  CALL.REL.NOINC `($__internal_13_$__cuda_sm70_shflsync_down_p) ;  /* 0x000002e000007944 */ /* 0x023fea0003c00000 */
[----:B------:R-:W-:Y:S01]  /*5d10*/  FADD.FTZ R66, R66, R247 ;  /* 0x000000f742427221 */ /* 0x000fe20000010000 */
[----:B------:R-:W-:Y:S01]  /*5d20*/  MOV R64, 0x5d70 ;  /* 0x00005d7000407802 */ /* 0x000fe20000000f00 */
[----:B-1----:R-:W-:Y:S02]  /*5d30*/  FADD.FTZ R67, R67, R243 ;  /* 0x000000f343437221 */ /* 0x002fe40000010000 */
[----:B------:R-:W-:Y:S01]  /*5d40*/  IMAD.MOV.U32 R243, RZ, RZ, 0x8 ;  /* 0x00000008fff37424 */ /* 0x000fe200078e00ff */
[----:B------:R-:W-:Y:S02]  /*5d50*/  MOV R65, R66 ;  /* 0x0000004200417202 */ /* 0x000fe40000000f00 */
[----:B0----5:R-:W-:Y:S05]  /*5d60*/  CALL.REL.NOINC `($__internal_13_$__cuda_sm70_shflsync_down_p) ;  /* 0x0000028000007944 */ /* 0x021fea0003c00000 */
[----:B-1----:R-:W-:Y:S01]  /*5d70*/  MOV R247, R243 ;  /* 0x000000f300f77202 */ /* 0x002fe20000000f00 */
[----:B------:R-:W-:Y:S01]  /*5d80*/  IMAD.MOV.U32 R243, RZ, RZ, 0x8 ;  /* 0x00000008fff37424 */ /* 0x000fe200078e00ff */
[----:B------:R-:W-:Y:S02]  /*5d90*/  MOV R65, R67 ;  /* 0x0000004300417202 */ /* 0x000fe40000000f00 */
[----:B------:R-:W-:Y:S02]  /*5da0*/  MOV R64, 0x5dc0 ;  /* 0x00005dc000407802 */ /* 0x000fe40000000f00 */
[----:B0----5:R-:W-:Y:S05]  /*5db0*/  CALL.REL.NOINC `($__internal_13_$__cuda_sm70_shflsync_down_p) ;  /* 0x0000023000007944 */ /* 0x021fea0003c00000 */
[----:B------:R-:W-:Y:S01]  /*5dc0*/  FADD.FTZ R66, R247, R66 ;  /* 0x00000042f7427221 */ /* 0x000fe20000010000 */
[----:B------:R-:W-:Y:S01]  /*5dd0*/  MOV R64, 0x5e20 ;  /* 0x00005e2000407802 */ /* 0x000fe20000000f00 */
[----:B-1----:R-:W-:Y:S01]  /*5de0*/  FADD.FTZ R67, R67, R243 ;  /* 0x000000f343437221 */ /* 0x002fe20000010000 */
[----:B------:R-:W-:-:S02]  /*5df0*/  HFMA2.MMA R243, -RZ, RZ, 0, 2.384185791015625e-07 ;  /* 0x00000004fff37435 */ /* 0x000fc400000001ff */
[----:B------:R-:W-:-:S04]  /*5e00*/  MOV R65, R66 ;  /* 0x0000004200417202 */ /* 0x000fc80000000f00 */
[----:B0----5:R-:W-:Y:S05]  /*5e10*/  CALL.REL.NOINC `($__internal_13_$__cuda_sm70_shflsync_down_p) ;  /* 0x000001d000007944 */ /* 0x021fea0003c00000 */
[----:B-1----:R-:W-:Y:S01]  /*5e20*/  MOV R247, R243 ;  /* 0x000000f300f77202 */ /* 0x002fe20000000f00 */
[----:B------:R-:W-:Y:S01]  /*5e30*/  HFMA2.MMA R243, -RZ, RZ, 0, 2.384185791015625e-07 ;  /* 0x00000004fff37435 */ /* 0x000fe200000001ff */
[----:B------:R-:W-:Y:S01]  /*5e40*/  IMAD.MOV.U32 R65, RZ, RZ, R67 ;  /* 0x000000ffff417224 */ /* 0x000fe200078e0043 */
[----:B------:R-:W-:-:S04]  /*5e50*/  MOV R64, 0x5e70 ;  /* 0x00005e7000407802 */ /* 0x000fc80000000f00 */
[----:B0----5:R-:W-:Y:S05]  /*5e60*/  CALL.REL.NOINC `($__internal_13_$__cuda_sm70_shflsync_down_p) ;  /* 0x0000018000007944 */ /* 0x021fea0003c00000 */
[----:B------:R-:W-:Y:S01]  /*5e70*/  FADD.FTZ R66, R247, R66 ;  /* 0x00000042f7427221 */ /* 0x000fe20000010000 */
[----:B------:R-:W-:Y:S01]  /*5e80*/  MOV R64, 0x5ed0 ;  /* 0x00005ed000407802 */ /* 0x000fe20000000f00 */
[----:B-1----:R-:W-:Y:S01]  /*5e90*/  FADD.FTZ R67, R67, R243 ;  /* 0x000000f343437221 */ /* 0x002fe20000010000 */
[----:B------:R-:W-:Y:S02]  /*5ea0*/  MOV R243, 0x2 ;  /* 0x0000000200f37802 */ /* 0x000fe40000000f00 */
[----:B------:R-:W-:Y:S02]  /*5eb0*/  MOV R65, R66 ;  /* 0x0000004200417202 */ /* 0x000fe40000000f00 */
[----:B0----5:R-:W-:Y:S05]  /*5ec0*/  CALL.REL.NOINC `($__internal_13_$__cuda_sm70_shflsync_down_p) ;  /* 0x0000012000007944 */ /* 0x021fea0003c00000 */
[----:B-1----:R-:W-:Y:S01]  /*5ed0*/  IMAD.MOV.U32 R247, RZ, RZ, R243 ;  /* 0x000000fffff77224 */ /* 0x002fe200078e00f3 */
[----:B------:R-:W-:Y:S01]  /*5ee0*/  HFMA2.MMA R243, -RZ, RZ, 0, 1.1920928955078125e-07 ;  /* 0x00000002fff37435 */ /* 0x000fe200000001ff */
[----:B------:R-:W-:-:S02]  /*5ef0*/  MOV R65, R67 ;  /* 0x0000004300417202 */ /* 0x000fc40000000f00 */
[----:B------:R-:W-:-:S03]  /*5f00*/  MOV R64, 0x5f20 ;  /* 0x00005f2000407802 */ /* 0x000fc60000000f00 */
[----:B0----5:R-:W-:Y:S05]  /*5f10*/  CALL.REL.NOINC `($__internal_13_$__cuda_sm70_shflsync_down_p) ;  /* 0x000000d000007944 */ /* 0x021fea0003c00000 */
[----:B------:R-:W-:Y:S01]  /*5f20*/  FADD.FTZ R66, R247, R66 ;  /* 0x00000042f7427221 */ /* 0x000fe20000010000 */
[----:B------:R-:W-:Y:S01]  /*5f30*/  MOV R64, 0x5f80 ;  /* 0x00005f8000407802 */ /* 0x000fe20000000f00 */
[----:B-1----:R-:W-:Y:S01]  /*5f40*/  FADD.FTZ R247, R67, R243 ;  /* 0x000000f343f77221 */ /* 0x002fe20000010000 */
[----:B------:R-:W-:Y:S01]  /*5f50*/  MOV R243, 0x1 ;  /* 0x0000000100f37802 */ /* 0x000fe20000000f00 */
[----:B------:R-:W-:Y:S02]  /*5f60*/  IMAD.MOV.U32 R65, RZ, RZ, R66 ;  /* 0x000000ffff417224 */ /* 0x000fe400078e0042 */
[----:B0----5:R-:W-:Y:S05]  /*5f70*/  CALL.REL.NOINC `($__internal_13_$__cuda_sm70_shflsync_down_p) ;  /* 0x0000007000007944 */ /* 0x021fea0003c00000 */
[----:B-1----:R-:W-:Y:S01]  /*5f80*/  MOV R67, R243 ;  /* 0x000000f300437202 */ /* 0x002fe20000000f00 */
[----:B------:R-:W-:Y:S01]  /*5f90*/  HFMA2.MMA R243, -RZ, RZ, 0, 5.9604644775390625e-08 ;  /* 0x00000001fff37435 */ /* 0x000fe200000001ff */
[----:B------:R-:W-:Y:S02]  /*5fa0*/  MOV R65, R247 ;  /* 0x000000f700417202 */ /* 0x000fe40000000f00 */
[----:B------:R-:W-:-:S03]  /*5fb0*/  MOV R64, 0x5fd0 ;  /* 0x00005fd000407802 */ /* 0x000fc60000000f00 */
[----:B0----5:R-:W-:Y:S05]  /*5fc0*/  CALL.REL.NOINC `($__internal_13_$__cuda_sm70_shflsync_down_p) ;  /* 0x0000002000007944 */ /* 0x021fea0003c00000 */
[----:B-1----:R-:W-:Y:S01]  /*5fd0*/  IMAD.MOV.U32 R65, RZ, RZ, R243 ;  /* 0x000000ffff417224 */ /* 0x002fe200078e00f3 */
[----:B0----5:R-:W-:Y:S05]  /*5fe0*/  BRA `(.L_x_457) ;  /* 0xffffd3b000007947 */ /* 0x021fea000383ffff */
        .weak           $__internal_13_$__cuda_sm70_shflsync_down_p
        .type           $__internal_13_$__cuda_sm70_shflsync_down_p,@function
        .size           $__internal_13_$__cuda_sm70_shflsync_down_p,(.L_x_3375 - $__internal_13_$__cuda_sm70_shflsync_down_p)
$__internal_13_$__cuda_sm70_shflsync_down_p:
[----:B------:R0:W-:Y:S04]  /*5ff0*/  STL [R1+0x48], R2 ;  /* 0x0000480201007387 */ /* 0x0001e80000100800 */
[----:B------:R1:W-:Y:S01]  /*6000*/  STL [R1+0x44], R0 ;  /* 0x0000440001007387 */ /* 0x0003e20000100800 */
[----:B0-----:R-:W-:Y:S01]  /*6010*/  MOV R2, 0xffffffff ;  /* 0xffffffff00027802 */ /* 0x001fe20000000f00 */
[----:B-1----:R-:W-:-:S03]  /*6020*/  HFMA2.MMA R0, -RZ, RZ, 0, 1.847743988037109375e-06 ;  /* 0x0000001fff007435 */ /* 0x002fc600000001ff */
[----:B------:R-:W-:Y:S04]  /*6030*/  WARPSYNC R2 ;  /* 0x0000000200007348 */ /* 0x000fe80003800000 */
[----:B------:R0:W1:Y:S04]  /*6040*/  SHFL.DOWN PT, R243, R65, R243, R0 ;  /* 0x080000f341f37389 */ /* 0x00006800000e0000 */
[----:B0-----:R0:W5:Y:S04]  /*6050*/  LDL.LU R2, [R1+0x48] ;  /* 0x0000480001027983 */ /* 0x0011680000300800 */
[----:B------:R0:W5:Y:S01]  /*6060*/  LDL.LU R0, [R1+0x44] ;  /* 0x0000440001007983 */ /* 0x0001620000300800 */
[----:B------:R-:W-:-:S04]  /*6070*/  MOV R65, 0x0 ;  /* 0x0000000000417802 */ /* 0x000fc80000000f00 */
[----:B------:R-:W-:Y:S05]  /*6080*/  RET.REL.NODEC R64 `(_ZN10layer_norm31ln_parallel_residual_bwd_kernelINS_13Kernel_traitsI6__halfS2_S2_S2_fjLj7168ELj1ELj1ELj8ELj8ENS_18Kernel_traits_baseILj7168ES2_S2_S2_S2_fjLj256EEEEELb0ELb0ELb1EEEvNS_9BwdParamsE) ;  /* 0xffff9f7040007950 */ /* 0x000fea0003c3ffff */
.L_x_458:
        /* <DEDUP_REMOVED lines=15> */
.L_x_3375:


//--------------------- .text._ZN10layer_norm31ln_parallel_residual_bwd_kernelINS_13Kernel_traitsI6__halfS2_S2_S2_fjLj7168ELj1ELj1ELj8ELj8ENS_18Kernel_traits_baseILj7168ES2_S2_S2_S2_fjLj256EEEEELb0ELb1ELb0EEEvNS_9BwdParamsE --------------------------
	.section	.text._ZN10layer_norm31ln_parallel_residual_bwd_kernelINS_13Kernel_traitsI6__halfS2_S2_S2_fjLj7168ELj1ELj1ELj8ELj8ENS_18Kernel_traits_baseILj7168ES2_S2_S2_S2_fjLj256EEEEELb0ELb1ELb0EEEvNS_9BwdParamsE,"ax",@progbits
	.sectioninfo	@"SHI_REGISTERS=194"
	.align	128
        .global         _ZN10layer_norm31ln_parallel_residual_bwd_kernelINS_13Kernel_traitsI6__halfS2_S2_S2_fjLj7168ELj1ELj1ELj8ELj8ENS_18Kernel_traits_baseILj7168ES2_S2_S2_S2_fjLj256EEEEELb0ELb1ELb0EEEvNS_9BwdParamsE
        .type           _ZN10layer_norm31ln_parallel_residual_bwd_kernelINS_13Kernel_traitsI6__halfS2_S2_S2_fjLj7168ELj1ELj1ELj8ELj8ENS_18Kernel_traits_baseILj7168ES2_S2_S2_S2_fjLj256EEEEELb0ELb1ELb0EEEvNS_9BwdParamsE,@function
        .size           _ZN10layer_norm31ln_parallel_residual_bwd_kernelINS_13Kernel_traitsI6__halfS2_S2_S2_fjLj7168ELj1ELj1ELj8ELj8ENS_18Kernel_traits_baseILj7168ES2_S2_S2_S2_fjLj256EEEEELb0ELb1ELb0EEEvNS_9BwdParamsE,(.L_x_3376 - _ZN10layer_norm31ln_parallel_residual_bwd_kernelINS_13Kernel_traitsI6__halfS2_S2_S2_fjLj7168ELj1ELj1ELj8ELj8ENS_18Kernel_traits_baseILj7168ES2_S2_S2_S2_fjLj256EEEEELb0ELb1ELb0EEEvNS_9BwdParamsE)
        .other          _ZN10layer_norm31ln_parallel_residual_bwd_kernelINS_13Kernel_traitsI6__halfS2_S2_S2_fjLj7168ELj1ELj1ELj8ELj8ENS_18Kernel_traits_baseILj7168ES2_S2_S2_S2_fjLj256EEEEELb0ELb1ELb0EEEvNS_9BwdParamsE,@"STO_CUDA_ENTRY STV_DEFAULT"
_ZN10layer_norm31ln_parallel_residual_bwd_kernelINS_13Kernel_traitsI6__halfS2_S2_S2_fjLj7168ELj1ELj1ELj8ELj8ENS_18Kernel_traits_baseILj7168ES2_S2_S2_S2_fjLj256EEEEELb0ELb1ELb0EEEvNS_9BwdParamsE:
.text._ZN10layer_norm31ln_parallel_residual_bwd_kernelINS_13Kernel_traitsI6__halfS2_S2_S2_fjLj7168ELj1ELj1ELj8ELj8ENS_18Kernel_traits_baseILj7168ES2_S2_S2_S2_fjLj256EEEEELb0ELb1ELb0EEEvNS_9BwdParamsE:
        /* <DEDUP_REMOVED lines=15> */
[C---:B------:R-:W-:Y:S02]  /*00f0*/  ISETP.GE.U32.AND P4, PT, R0.reuse, 0x600, PT ;  /* 0x000006000000780c */ /* 0x040fe40003f86070 */
[----:B------:R-:W-:Y:S01]  /*0100*/  @P6 MOV R3, 0x8 ;  /* 0x0000000800036802 */ /* 0x000fe20000000f00 */
[----:B------:R-:W-:Y:S01]  /*0110*/  @P0 IMAD.MOV.U32 R21, RZ, RZ, 0x8 ;  /* 0x00000008ff150424 */ /* 0x000fe200078e00ff */
[----:B------:R-:W0:Y:S01]  /*0120*/  S2UR UR6, SR_CTAID.X ;  /* 0x00000000000679c3 */ /* 0x000e220000002500 */
[----:B------:R-:W-:Y:S01]  /*0130*/  @P1 IMAD.MOV.U32 R23, RZ, RZ, 0x8 ;  /* 0x00000008ff171424 */ /* 0x000fe200078e00ff */
[----:B------:R-:W-:Y:S01]  /*0140*/  ISETP.GE.U32.AND P5, PT, R0, 0x700, PT ;  /* 0x000007000000780c */ /* 0x000fe20003fa6070 */
[C---:B------:R-:W-:Y:S01]  /*0150*/  @P6 IMAD.WIDE.U32 R2, R16.reuse, R3, c[0x0][0x1b0] ;  /* 0x00006c0010026625 */ /* 0x040fe200078e0003 */
[----:B------:R-:W-:Y:S02]  /*0160*/  @P6 LOP3.LUT R16, R16, 0x100, RZ, 0xfc, !PT ;  /* 0x0000010010106812 */ /* 0x000fe400078efcff */
[----:B------:R-:W-:Y:S01]  /*0170*/  @P2 MOV R25, 0x8 ;  /* 0x0000000800192802 */ /* 0x000fe20000000f00 */
        /* <DEDUP_REMOVED lines=8> */
[----:B------:R-:W-:Y:S02]  /*0200*/  @P1 IADD3 R16, R16, 0x100, RZ ;  /* 0x0000010010101810 */ /* 0x000fe40007ffe0ff */
[----:B------:R-:W-:Y:S02]  /*0210*/  @P5 MOV R17, 0x8 ;  /* 0x0000000800115802 */ /* 0x000fe40000000f00 */
[----:B------:R1:W5:Y:S01]  /*0220*/  @P1 LDG.E.64 R8, [R22.64] ;  /* 0x0000000416081981 */ /* 0x000362000c1e1b00 */
[C---:B------:R-:W-:Y:S01]  /*0230*/  @P2 IMAD.WIDE.U32 R24, R16.reuse, R25, c[0x0][0x1b0] ;  /* 0x00006c0010182625 */ /* 0x040fe200078e0019 */
[----:B------:R-:W-:-:S04]  /*0240*/  @P2 IADD3 R16, R16, 0x100, RZ ;  /* 0x0000010010102810 */ /* 0x000fc80007ffe0ff */
[----:B------:R1:W5:Y:S01]  /*0250*/  @P2 LDG.E.64 R10, [R24.64] ;  /* 0x00000004180a2981 */ /* 0x000362000c1e1b00 */
[C---:B------:R-:W-:Y:S01]  /*0260*/  @P3 IMAD.WIDE.U32 R26, R16.reuse, R27, c[0x0][0x1b0] ;  /* 0x00006c00101a3625 */ /* 0x040fe200078e001b */
[----:B------:R-:W-:-:S04]  /*0270*/  @P3 IADD3 R16, R16, 0x100, RZ ;  /* 0x0000010010103810 */ /* 0x000fc80007ffe0ff */
        /* <DEDUP_REMOVED lines=38> */
[----:B------:R-:W-:Y:S01]  /*04e0*/  HFMA2.MMA R37, -RZ, RZ, 0, 5.9604644775390625e-08 ;  /* 0x00000001ff257435 */ /* 0x000fe200000001ff */
[----:B-----5:R-:W-:Y:S01]  /*04f0*/  IMAD.MOV.U32 R32, RZ, RZ, R4 ;  /* 0x000000ffff207224 */ /* 0x020fe200078e0004 */
[--C-:B------:R-:W-:Y:S01]  /*0500*/  SHF.R.U64 R31, R4, 0x10, R5.reuse ;  /* 0x00000010041f7819 */ /* 0x100fe20000001205 */
[--C-:B------:R-:W-:Y:S01]  /*0510*/  IMAD.MOV.U32 R30, RZ, RZ, R5.reuse ;  /* 0x000000ffff1e7224 */ /* 0x100fe200078e0005 */
[----:B------:R-:W-:Y:S01]  /*0520*/  SHF.R.U32.HI R29, RZ, 0x10, R5 ;  /* 0x00000010ff1d7819 */ /* 0x000fe20000011605 */
[--C-:B------:R-:W-:Y:S01]  /*0530*/  IMAD.MOV.U32 R26, RZ, RZ, R7.reuse ;  /* 0x000000ffff1a7224 */ /* 0x100fe200078e0007 */
[----:B------:R-:W-:Y:S01]  /*0540*/  MOV R28, R6 ;  /* 0x00000006001c7202 */ /* 0x000fe20000000f00 */
[----:B------:R-:W-:Y:S01]  /*0550*/  IMAD.MOV.U32 R24, RZ, RZ, R8 ;  /* 0x000000ffff187224 */ /* 0x000fe200078e0008 */
[--C-:B------:R-:W-:Y:S01]  /*0560*/  SHF.R.U64 R27, R6, 0x10, R7.reuse ;  /* 0x00000010061b7819 */ /* 0x100fe20000001207 */
[----:B------:R-:W-:Y:S01]  /*0570*/  IMAD.MOV.U32 R20, RZ, RZ, R10 ;  /* 0x000000ffff147224 */ /* 0x000fe200078e000a */
[----:B------:R-:W-:Y:S01]  /*0580*/  SHF.R.U32.HI R25, RZ, 0x10, R7 ;  /* 0x00000010ff197819 */ /* 0x000fe20000011607 */
[----:B------:R-:W-:Y:S01]  /*0590*/  IMAD.MOV.U32 R2, RZ, RZ, R11 ;  /* 0x000000ffff027224 */ /* 0x000fe200078e000b */
[----:B------:R-:W-:Y:S01]  /*05a0*/  SHF.R.U64 R23, R8, 0x10, R9 ;  /* 0x0000001008177819 */ /* 0x000fe20000001209 */
[----:B------:R-:W-:Y:S01]  /*05b0*/  IMAD.MOV.U32 R3, RZ, RZ, R13 ;  /* 0x000000ffff037224 */ /* 0x000fe200078e000d */
[----:B------:R-:W-:Y:S01]  /*05c0*/  MOV R22, R9 ;  /* 0x0000000900167202 */ /* 0x000fe20000000f00 */
[----:B------:R-:W-:Y:S01]  /*05d0*/  IMAD.MOV.U32 R8, RZ, RZ, R18 ;  /* 0x000000ffff087224 */ /* 0x000fe200078e0012 */
[----:B------:R-:W-:Y:S01]  /*05e0*/  SHF.R.U32.HI R21, RZ, 0x10, R9 ;  /* 0x00000010ff157819 */ /* 0x000fe20000011609 */
[----:B------:R-:W-:Y:S01]  /*05f0*/  IMAD.MOV.U32 R6, RZ, RZ, R19 ;  /* 0x000000ffff067224 */ /* 0x000fe200078e0013 */
[--C-:B------:R-:W-:Y:S01]  /*0600*/  SHF.R.U64 R36, R10, 0x10, R11.reuse ;  /* 0x000000100a247819 */ /* 0x100fe2000000120b */
[----:B------:R-:W-:Y:S01]  /*0610*/  IMAD.MOV.U32 R101, RZ, RZ, RZ ;  /* 0x000000ffff657224 */ /* 0x000fe200078e00ff */
[----:B------:R-:W-:Y:S01]  /*0620*/  SHF.R.U32.HI R17, RZ, 0x10, R11 ;  /* 0x00000010ff117819 */ /* 0x000fe2000001160b */
[----:B------:R-:W-:Y:S01]  /*0630*/  HADD2.F32 R32, -RZ, R32.H0_H0 ;  /* 0x20000020ff207230 */ /* 0x000fe20000004100 */
[----:B------:R-:W-:Y:S01]  /*0640*/  MOV R16, R12 ;  /* 0x0000000c00107202 */ /* 0x000fe20000000f00 */
[----:B------:R-:W-:Y:S01]  /*0650*/  HADD2.F32 R31, -RZ, R31.H0_H0 ;  /* 0x2000001fff1f7230 */ /* 0x000fe20000004100 */
[--C-:B------:R-:W-:Y:S01]  /*0660*/  SHF.R.U64 R4, R12, 0x10, R13.reuse ;  /* 0x000000100c047819 */ /* 0x100fe2000000120d */
[----:B------:R-:W-:Y:S01]  /*0670*/  IMAD.MOV.U32 R12, RZ, RZ, R14 ;  /* 0x000000ffff0c7224 */ /* 0x000fe200078e000e */
        /* <DEDUP_REMOVED lines=10> */
[----:B------:R-:W-:Y:S01]  /*0720*/  SHF.R.U32.HI R5, RZ, 0x10, R19 ;  /* 0x00000010ff057819 */ /* 0x000fe20000011613 */
[----:B------:R-:W-:Y:S01]  /*0730*/  HADD2.F32 R26, -RZ, R26.H0_H0 ;  /* 0x2000001aff1a7230 */ /* 0x000fe20000004100 */
[----:B------:R-:W-:Y:S01]  /*0740*/  PRMT R4, R37, 0x7610, R4 ;  /* 0x0000761025047816 */ /* 0x000fe20000000004 */
        /* <DEDUP_REMOVED lines=19> */
[----:B0-----:R-:W-:Y:S02]  /*0880*/  HADD2.F32 R5, -RZ, R5.H0_H0 ;  /* 0x20000005ff057230 */ /* 0x001fe40000004100 */
.L_x_503:
[----:B------:R-:W-:Y:S01]  /*0890*/  IMAD.MOV.U32 R105, RZ, RZ, 0x4 ;  /* 0x00000004ff697424 */ /* 0x000fe200078e00ff */
[----:B------:R-:W-:Y:S02]  /*08a0*/  LOP3.LUT P5, RZ, R4, 0xff, RZ, 0xc0, !PT ;  /* 0x000000ff04ff7812 */ /* 0x000fe400078ac0ff */
[----:B------:R-:W-:Y:S01]  /*08b0*/  SHF.R.U32.HI R110, RZ, 0x5, R35 ;  /* 0x00000005ff6e7819 */ /* 0x000fe20000011623 */
[----:B------:R-:W-:Y:S01]  /*08c0*/  IMAD.WIDE R106, R34, R105, c[0x0][0x1a0] ;  /* 0x00006800226a7625 */ /* 0x000fe200078e0269 */
[----:B------:R-:W-:-:S03]  /*08d0*/  LOP3.LUT P6, RZ, R0, 0xffffff00, RZ, 0xc0, !PT ;  /* 0xffffff0000ff7812 */ /* 0x000fc600078cc0ff */
[C---:B------:R-:W-:Y:S01]  /*08e0*/  IMAD R2, R34.reuse, c[0x0][0x168], RZ ;  /* 0x00005a0022027a24 */ /* 0x040fe200078e02ff */
[----:B------:R0:W5:Y:S01]  /*08f0*/  LDG.E R111, [R106.64] ;  /* 0x000000046a6f7981 */ /* 0x000162000c1e1900 */
[----:B------:R-:W-:Y:S01]  /*0900*/  IMAD.WIDE R104, R34, R105, c[0x0][0x1a8] ;  /* 0x00006a0022687625 */ /* 0x000fe200078e0269 */
[----:B------:R-:W-:-:S04]  /*0910*/  LOP3.LUT R188, R110, 0x7fffff8, RZ, 0xc0, !PT ;  /* 0x07fffff86ebc7812 */ /* 0x000fc800078ec0ff */
[----:B------:R0:W5:Y:S01]  /*0920*/  LDG.E R3, [R104.64] ;  /* 0x0000000468037981 */ /* 0x000162000c1e1900 */
[----:B------:R-:W-:Y:S01]  /*0930*/  SHF.R.S32.HI R109, RZ, 0x1f, R2 ;  /* 0x0000001fff6d7819 */ /* 0x000fe20000011402 */
[----:B------:R-:W-:Y:S01]  /*0940*/  BSSY B0, `(.L_x_460) ;  /* 0x0000040000007945 */ /* 0x000fe20003800000 */
[----:B------:R-:W-:Y:S02]  /*0950*/  @!P5 IADD3 R188, R188, 0x8, RZ ;  /* 0x00000008bcbcd810 */ /* 0x000fe40007ffe0ff */
[----:B------:R-:W-:Y:S02]  /*0960*/  LEA.HI R2, R109, R2, RZ, 0x2 ;  /* 0x000000026d027211 */ /* 0x000fe400078f10ff */
[----:B------:R-:W-:-:S04]  /*0970*/  LOP3.LUT R109, R35, 0xff, RZ, 0xc0, !PT ;  /* 0x000000ff236d7812 */ /* 0x000fc800078ec0ff */
[----:B------:R-:W-:Y:S01]  /*0980*/  LEA.HI.SX32 R2, R2, R109, 0x1e ;  /* 0x0000006d02027211 */ /* 0x000fe200078ff2ff */
[----:B------:R-:W-:-:S03]  /*0990*/  CS2R R112, SRZ ;  /* 0x0000000000707805 */ /* 0x000fc6000001ff00 */
[----:B------:R-:W-:Y:S01]  /*09a0*/  MOV R114, R2 ;  /* 0x0000000200727202 */ /* 0x000fe20000000f00 */
        /* <DEDUP_REMOVED lines=13> */
[----:B-----5:R-:W-:Y:S01]  /*0a80*/  FSEL R107, R111, RZ, !P6 ;  /* 0x000000ff6f6b7208 */ /* 0x020fe20007000000 */
[----:B--2---:R-:W-:Y:S01]  /*0a90*/  HADD2.F32 R108, -RZ, R44.H0_H0 ;  /* 0x2000002cff6c7230 */ /* 0x004fe20000004100 */
[--C-:B------:R-:W-:Y:S01]  /*0aa0*/  SHF.R.U64 R112, R44, 0x10, R45.reuse ;  /* 0x000000102c707819 */ /* 0x100fe2000000122d */
[----:B---3--:R-:W-:Y:S01]  /*0ab0*/  IMAD.MOV.U32 R106, RZ, RZ, R46 ;  /* 0x000000ffff6a7224 */ /* 0x008fe200078e002e */
[----:B------:R-:W-:Y:S02]  /*0ac0*/  SHF.R.U32.HI R116, RZ, 0x10, R45 ;  /* 0x00000010ff747819 */ /* 0x000fe4000001162d */
[----:B------:R-:W-:Y:S01]  /*0ad0*/  FADD.FTZ R44, -R107, R108 ;  /* 0x0000006c6b2c7221 */ /* 0x000fe20000010100 */
[----:B------:R-:W-:Y:S01]  /*0ae0*/  HADD2.F32 R114, -RZ, R45.H0_H0 ;  /* 0x2000002dff727230 */ /* 0x000fe20000004100 */
[--C-:B------:R-:W-:Y:S01]  /*0af0*/  SHF.R.U64 R109, R46, 0x10, R47.reuse ;  /* 0x000000102e6d7819 */ /* 0x100fe2000000122f */
[----:B------:R-:W-:Y:S01]  /*0b00*/  HADD2.F32 R45, -RZ, R106.H0_H0 ;  /* 0x2000006aff2d7230 */ /* 0x000fe20000004100 */
[----:B------:R-:W-:Y:S01]  /*0b10*/  FMUL.FTZ R44, R3, R44 ;  /* 0x0000002c032c7220 */ /* 0x000fe20000410000 */
[----:B------:R-:W-:Y:S01]  /*0b20*/  HADD2.F32 R112, -RZ, R112.H0_H0 ;  /* 0x20000070ff707230 */ /* 0x000fe20000004100 */
[----:B0-----:R-:W-:Y:S01]  /*0b30*/  MOV R104, R47 ;  /* 0x0000002f00687202 */ /* 0x001fe20000000f00 */
[----:B------:R-:W-:Y:S01]  /*0b40*/  HADD2.F32 R116, -RZ, R116.H0_H0 ;  /* 0x20000074ff747230 */ /* 0x000fe20000004100 */
[----:B------:R-:W-:Y:S01]  /*0b50*/  SHF.R.U32.HI R105, RZ, 0x10, R47 ;  /* 0x00000010ff697819 */ /* 0x000fe2000001162f */
[----:B------:R-:W-:Y:S01]  /*0b60*/  FADD.FTZ R114, -R107, R114 ;  /* 0x000000726b727221 */ /* 0x000fe20000010100 */
[----:B------:R-:W-:Y:S01]  /*0b70*/  HADD2.F32 R106, -RZ, R109.H0_H0 ;  /* 0x2000006dff6a7230 */ /* 0x000fe20000004100 */
[----:B------:R-:W-:-:S02]  /*0b80*/  FADD.FTZ R72, R72, R45 ;  /* 0x0000002d48487221 */ /* 0x000fc40000010000 */
[-C--:B------:R-:W-:Y:S02]  /*0b90*/  FFMA.FTZ R100, R44, R45.reuse, R100 ;  /* 0x0000002d2c647223 */ /* 0x080fe40000010064 */
[C---:B------:R-:W-:Y:S02]  /*0ba0*/  FADD.FTZ R46, -R107.reuse, R112 ;  /* 0x000000706b2e7221 */ /* 0x040fe40000010100 */
[----:B------:R-:W-:Y:S02]  /*0bb0*/  FMUL.FTZ R45, R32, R45 ;  /* 0x0000002d202d7220 */ /* 0x000fe40000410000 */
[----:B------:R-:W-:Y:S01]  /*0bc0*/  FADD.FTZ R116, -R107, R116 ;  /* 0x000000746b747221 */ /* 0x000fe20000010100 */
[----:B------:R-:W-:Y:S01]  /*0bd0*/  HADD2.F32 R107, -RZ, R104.H0_H0 ;  /* 0x20000068ff6b7230 */ /* 0x000fe20000004100 */
[C---:B------:R-:W-:Y:S01]  /*0be0*/  FMUL.FTZ R121, R3.reuse, R114 ;  /* 0x0000007203797220 */ /* 0x040fe20000410000 */
[----:B------:R-:W-:Y:S01]  /*0bf0*/  HADD2.F32 R108, -RZ, R105.H0_H0 ;  /* 0x20000069ff6c7230 */ /* 0x000fe20000004100 */
[----:B------:R-:W-:-:S02]  /*0c00*/  FMUL.FTZ R46, R3, R46 ;  /* 0x0000002e032e7220 */ /* 0x000fc40000410000 */
[----:B------:R-:W-:Y:S02]  /*0c10*/  FMUL.FTZ R47, R31, R106 ;  /* 0x0000006a1f2f7220 */ /* 0x000fe40000410000 */
[----:B------:R-:W-:Y:S02]  /*0c20*/  FADD.FTZ R104, RZ, R45 ;  /* 0x0000002dff687221 */ /* 0x000fe40000010000 */
[----:B------:R-:W-:Y:S02]  /*0c30*/  FFMA.FTZ R105, R44, R45, RZ ;  /* 0x0000002d2c697223 */ /* 0x000fe400000100ff */
[----:B------:R-:W-:Y:S02]  /*0c40*/  FADD.FTZ R74, R74, R107 ;  /* 0x0000006b4a4a7221 */ /* 0x000fe40000010000 */
[-C--:B------:R-:W-:Y:S02]  /*0c50*/  FFMA.FTZ R102, R121, R107.reuse, R102 ;  /* 0x0000006b79667223 */ /* 0x080fe40000010066 */
[----:B------:R-:W-:-:S02]  /*0c60*/  FMUL.FTZ R120, R30, R107 ;  /* 0x0000006b1e787220 */ /* 0x000fc40000410000 */
[----:B------:R-:W-:Y:S02]  /*0c70*/  FADD.FTZ R107, R104, R47 ;  /* 0x0000002f686b7221 */ /* 0x000fe40000010000 */
        /* <DEDUP_REMOVED lines=10> */
[----:B------:R-:W-:Y:S02]  /*0d20*/  FADD.FTZ R113, R107, R122 ;  /* 0x0000007a6b717221 */ /* 0x000fe40000010000 */
[----:B------:R-:W-:Y:S02]  /*0d30*/  FFMA.FTZ R112, R123, R122, R105 ;  /* 0x0000007a7b707223 */ /* 0x000fe40000010069 */
.L_x_461:
[----:B0-----:R-:W-:Y:S05]  /*0d40*/  BSYNC B0 ;  /* 0x0000000000007941 */ /* 0x001fea0003800000 */
.L_x_460:
        /* <DEDUP_REMOVED lines=18> */
[----:B------:R-:W-:Y:S01]  /*0e70*/  HADD2.F32 R116, -RZ, R104.H0_H0 ;  /* 0x20000068ff747230 */ /* 0x000fe20000004100 */
[----:B---3--:R-:W-:Y:S01]  /*0e80*/  IMAD.MOV.U32 R115, RZ, RZ, R106 ;  /* 0x000000ffff737224 */ /* 0x008fe200078e006a */
[----:B0-----:R-:W-:Y:S01]  /*0e90*/  HADD2.F32 R109, -RZ, R119.H0_H0 ;  /* 0x20000077ff6d7230 */ /* 0x001fe20000004100 */
[----:B------:R-:W-:Y:S01]  /*0ea0*/  SHF.R.U64 R125, R106, 0x10, R107 ;  /* 0x000000106a7d7819 */ /* 0x000fe2000000126b */
[----:B------:R-:W-:-:S02]  /*0eb0*/  HADD2.F32 R117, -RZ, R105.H0_H0 ;  /* 0x20000069ff757230 */ /* 0x000fc40000004100 */
[----:B------:R-:W-:Y:S01]  /*0ec0*/  HADD2.F32 R118, -RZ, R118.H0_H0 ;  /* 0x20000076ff767230 */ /* 0x000fe20000004100 */
[C---:B------:R-:W-:Y:S01]  /*0ed0*/  FADD.FTZ R124, -R126.reuse, R109 ;  /* 0x0000006d7e7c7221 */ /* 0x040fe20000010100 */
[----:B------:R-:W-:Y:S01]  /*0ee0*/  HADD2.F32 R115, -RZ, R115.H0_H0 ;  /* 0x20000073ff737230 */ /* 0x000fe20000004100 */
[C---:B------:R-:W-:Y:S01]  /*0ef0*/  FADD.FTZ R116, -R126.reuse, R116 ;  /* 0x000000747e747221 */ /* 0x040fe20000010100 */
[----:B------:R-:W-:Y:S01]  /*0f00*/  MOV R108, R107 ;  /* 0x0000006b006c7202 */ /* 0x000fe20000000f00 */
[----:B------:R-:W-:Y:S01]  /*0f10*/  HADD2.F32 R104, -RZ, R125.H0_H0 ;  /* 0x2000007dff687230 */ /* 0x000fe20000004100 */
[C---:B------:R-:W-:Y:S02]  /*0f20*/  FADD.FTZ R106, -R126.reuse, R117 ;  /* 0x000000757e6a7221 */ /* 0x040fe40000010100 */
[----:B------:R-:W-:Y:S02]  /*0f30*/  FADD.FTZ R118, -R126, R118 ;  /* 0x000000767e767221 */ /* 0x000fe40000010100 */
[----:B------:R-:W-:-:S02]  /*0f40*/  FMUL.FTZ R124, R3, R124 ;  /* 0x0000007c037c7220 */ /* 0x000fc40000410000 */
[----:B------:R-:W-:Y:S02]  /*0f50*/  FMUL.FTZ R125, R3, R116 ;  /* 0x00000074037d7220 */ /* 0x000fe40000410000 */
[----:B------:R-:W-:Y:S01]  /*0f60*/  FMUL.FTZ R126, R28, R115 ;  /* 0x000000731c7e7220 */ /* 0x000fe20000410000 */
[----:B------:R-:W-:Y:S01]  /*0f70*/  SHF.R.U32.HI R119, RZ, 0x10, R107 ;  /* 0x00000010ff777819 */ /* 0x000fe2000001166b */
[----:B------:R-:W-:Y:S01]  /*0f80*/  HADD2.F32 R105, -RZ, R108.H0_H0 ;  /* 0x2000006cff697230 */ /* 0x000fe20000004100 */
[----:B------:R-:W-:Y:S02]  /*0f90*/  FADD.FTZ R69, R69, R104 ;  /* 0x0000006845457221 */ /* 0x000fe40000010000 */
[-C--:B------:R-:W-:Y:S02]  /*0fa0*/  FFMA.FTZ R97, R124, R104.reuse, R97 ;  /* 0x000000687c617223 */ /* 0x080fe40000010061 */
[----:B------:R-:W-:Y:S02]  /*0fb0*/  FMUL.FTZ R127, R27, R104 ;  /* 0x000000681b7f7220 */ /* 0x000fe40000410000 */
[----:B------:R-:W-:-:S02]  /*0fc0*/  FMUL.FTZ R129, R3, R106 ;  /* 0x0000006a03817220 */ /* 0x000fc40000410000 */
[----:B------:R-:W-:Y:S02]  /*0fd0*/  FADD.FTZ R104, R113, R126 ;  /* 0x0000007e71687221 */ /* 0x000fe40000010000 */
[----:B------:R-:W-:Y:S01]  /*0fe0*/  FFMA.FTZ R112, R125, R126, R112 ;  /* 0x0000007e7d707223 */ /* 0x000fe20000010070 */
[----:B------:R-:W-:Y:S01]  /*0ff0*/  HADD2.F32 R108, -RZ, R119.H0_H0 ;  /* 0x20000077ff6c7230 */ /* 0x000fe20000004100 */
        /* <DEDUP_REMOVED lines=15> */
.L_x_463:
[----:B------:R-:W-:Y:S05]  /*10f0*/  BSYNC B0 ;  /* 0x0000000000007941 */ /* 0x000fea0003800000 */
.L_x_462:
        /* <DEDUP_REMOVED lines=19> */
[----:B---3--:R-:W-:Y:S01]  /*1230*/  MOV R115, R106 ;  /* 0x0000006a00737202 */ /* 0x008fe20000000f00 */
[----:B0-----:R-:W-:Y:S01]  /*1240*/  HADD2.F32 R109, -RZ, R119.H0_H0 ;  /* 0x20000077ff6d7230 */ /* 0x001fe20000004100 */
[----:B------:R-:W-:Y:S01]  /*1250*/  SHF.R.U64 R133, R106, 0x10, R107 ;  /* 0x000000106a857819 */ /* 0x000fe2000000126b */
[----:B------:R-:W-:-:S02]  /*1260*/  HADD2.F32 R117, -RZ, R105.H0_H0 ;  /* 0x20000069ff757230 */ /* 0x000fc40000004100 */
[----:B------:R-:W-:Y:S01]  /*1270*/  HADD2.F32 R118, -RZ, R118.H0_H0 ;  /* 0x20000076ff767230 */ /* 0x000fe20000004100 */
[C---:B------:R-:W-:Y:S01]  /*1280*/  FADD.FTZ R132, -R134.reuse, R109 ;  /* 0x0000006d86847221 */ /* 0x040fe20000010100 */
[----:B------:R-:W-:Y:S01]  /*1290*/  HADD2.F32 R115, -RZ, R115.H0_H0 ;  /* 0x20000073ff737230 */ /* 0x000fe20000004100 */
[C---:B------:R-:W-:Y:S01]  /*12a0*/  FADD.FTZ R116, -R134.reuse, R116 ;  /* 0x0000007486747221 */ /* 0x040fe20000010100 */
[----:B------:R-:W-:Y:S01]  /*12b0*/  HADD2.F32 R104, -RZ, R133.H0_H0 ;  /* 0x20000085ff687230 */ /* 0x000fe20000004100 */
[----:B------:R-:W-:Y:S02]  /*12c0*/  IMAD.MOV.U32 R108, RZ, RZ, R107 ;  /* 0x000000ffff6c7224 */ /* 0x000fe400078e006b */
        /* <DEDUP_REMOVED lines=29> */
.L_x_465:
[----:B------:R-:W-:Y:S05]  /*14a0*/  BSYNC B0 ;  /* 0x0000000000007941 */ /* 0x000fea0003800000 */
.L_x_464:
        /* <DEDUP_REMOVED lines=58> */
.L_x_467:
[----:B------:R-:W-:Y:S05]  /*1850*/  BSYNC B0 ;  /* 0x0000000000007941 */ /* 0x000fea0003800000 */
.L_x_466:
        /* <DEDUP_REMOVED lines=58> */
.L_x_469:
[----:B------:R-:W-:Y:S05]  /*1c00*/  BSYNC B0 ;  /* 0x0000000000007941 */ /* 0x000fea0003800000 */
.L_x_468:
        /* <DEDUP_REMOVED lines=58> */
.L_x_471:
[----:B------:R-:W-:Y:S05]  /*1fb0*/  BSYNC B0 ;  /* 0x0000000000007941 */ /* 0x000fea0003800000 */
.L_x_470:
        /* <DEDUP_REMOVED lines=16> */
[----:B---3--:R-:W-:Y:S01]  /*20c0*/  SHF.R.U64 R117, R104, 0x10, R105 ;  /* 0x0000001068757819 */ /* 0x008fe20000001269 */
[----:B------:R-:W-:Y:S01]  /*20d0*/  HADD2.F32 R114, -RZ, R104.H0_H0 ;  /* 0x20000068ff727230 */ /* 0x000fe20000004100 */
[----:B--2---:R-:W-:-:S03]  /*20e0*/  MOV R111, R106 ;  /* 0x0000006a006f7202 */ /* 0x004fc60000000f00 */
[----:B0-----:R-:W-:Y:S01]  /*20f0*/  HADD2.F32 R109, -RZ, R117.H0_H0 ;  /* 0x20000075ff6d7230 */ /* 0x001fe20000004100 */
[----:B------:R-:W-:Y:S01]  /*2100*/  SHF.R.U64 R118, R106, 0x10, R107 ;  /* 0x000000106a767819 */ /* 0x000fe2000000126b */
[----:B------:R-:W-:Y:S01]  /*2110*/  HADD2.F32 R115, -RZ, R105.H0_H0 ;  /* 0x20000069ff737230 */ /* 0x000fe20000004100 */
[C---:B------:R-:W-:Y:S01]  /*2120*/  FADD.FTZ R114, -R119.reuse, R114 ;  /* 0x0000007277727221 */ /* 0x040fe20000010100 */
[----:B------:R-:W-:Y:S01]  /*2130*/  HADD2.F32 R111, -RZ, R111.H0_H0 ;  /* 0x2000006fff6f7230 */ /* 0x000fe20000004100 */
[C---:B------:R-:W-:Y:S01]  /*2140*/  FADD.FTZ R180, -R119.reuse, R109 ;  /* 0x0000006d77b47221 */ /* 0x040fe20000010100 */
[----:B------:R-:W-:Y:S01]  /*2150*/  SHF.R.U32.HI R116, RZ, 0x10, R105 ;  /* 0x00000010ff747819 */ /* 0x000fe20000011669 */
[----:B------:R-:W-:Y:S01]  /*2160*/  IMAD.MOV.U32 R108, RZ, RZ, R107 ;  /* 0x000000ffff6c7224 */ /* 0x000fe200078e006b */
[----:B------:R-:W-:Y:S01]  /*2170*/  HADD2.F32 R104, -RZ, R118.H0_H0 ;  /* 0x20000076ff687230 */ /* 0x000fe20000004100 */
[----:B------:R-:W-:Y:S02]  /*2180*/  FADD.FTZ R106, -R119, R115 ;  /* 0x00000073776a7221 */ /* 0x000fe40000010100 */
[----:B------:R-:W-:-:S02]  /*2190*/  FMUL.FTZ R180, R3, R180 ;  /* 0x000000b403b47220 */ /* 0x000fc40000410000 */
[----:B------:R-:W-:Y:S02]  /*21a0*/  FMUL.FTZ R181, R3, R114 ;  /* 0x0000007203b57220 */ /* 0x000fe40000410000 */
[----:B------:R-:W-:Y:S01]  /*21b0*/  FMUL.FTZ R182, R8, R111 ;  /* 0x0000006f08b67220 */ /* 0x000fe20000410000 */
[----:B------:R-:W-:Y:S01]  /*21c0*/  SHF.R.U32.HI R117, RZ, 0x10, R107 ;  /* 0x00000010ff757819 */ /* 0x000fe2000001166b */
[----:B------:R-:W-:Y:S01]  /*21d0*/  HADD2.F32 R105, -RZ, R108.H0_H0 ;  /* 0x2000006cff697230 */ /* 0x000fe20000004100 */
[----:B------:R-:W-:Y:S01]  /*21e0*/  FADD.FTZ R49, R49, R104 ;  /* 0x0000006831317221 */ /* 0x000fe20000010000 */
[----:B------:R-:W-:Y:S01]  /*21f0*/  HADD2.F32 R116, -RZ, R116.H0_H0 ;  /* 0x20000074ff747230 */ /* 0x000fe20000004100 */
        /* <DEDUP_REMOVED lines=9> */
[----:B------:R-:W-:-:S02]  /*2290*/  FADD.FTZ R116, -R119, R116 ;  /* 0x0000007477747221 */ /* 0x000fc40000010100 */
        /* <DEDUP_REMOVED lines=12> */
.L_x_473:
[----:B------:R-:W-:Y:S05]  /*2360*/  BSYNC B0 ;  /* 0x0000000000007941 */ /* 0x000fea0003800000 */
.L_x_472:
[----:B------:R-:W-:Y:S01]  /*2370*/  LOP3.LUT P5, RZ, R35, 0x1f, RZ, 0xc0, !PT ;  /* 0x0000001f23ff7812 */ /* 0x000fe200078ac0ff */
[----:B------:R-:W-:Y:S10]  /*2380*/  BRA.DIV ~URZ, `(.L_x_474) ;  /* 0x000029327f007947 */ /* 0x000ff4000b800000 */
[----:B------:R0:W1:Y:S02]  /*2390*/  SHFL.DOWN PT, R106, R113, 0x10, 0x1f ;  /* 0x0a001f00716a7f89 */ /* 0x00006400000e0000 */
.L_x_504:
        /* <DEDUP_REMOVED lines=18> */
.L_x_505:
[----:B------:R-:W-:Y:S01]  /*24c0*/  @!P5 LOP3.LUT R105, R110, 0x7, RZ, 0xc0, !PT ;  /* 0x000000076e69d812 */ /* 0x000fe200078ec0ff */
[----:B--2---:R-:W-:Y:S01]  /*24d0*/  FADD.FTZ R176, R111, R108 ;  /* 0x0000006c6fb07221 */ /* 0x004fe20000010000 */
[----:B------:R-:W-:Y:S01]  /*24e0*/  WARPSYNC 0xffffffff ;  /* 0xffffffff00007948 */ /* 0x000fe20003800000 */
[----:B-1----:R-:W-:Y:S01]  /*24f0*/  FADD.FTZ R177, R177, R112 ;  /* 0x00000070b1b17221 */ /* 0x002fe20000010000 */
[----:B------:R-:W-:Y:S01]  /*2500*/  @!P5 IADD3 R189, R188, R105, RZ ;  /* 0x00000069bcbdd210 */ /* 0x000fe20007ffe0ff */
[----:B------:R-:W-:Y:S01]  /*2510*/  BSSY B0, `(.L_x_476) ;  /* 0x0000067000007945 */ /* 0x000fe20003800000 */
[----:B------:R-:W-:-:S03]  /*2520*/  LOP3.LUT P6, RZ, R0, 0xffffff00, RZ, 0xc0, !PT ;  /* 0xffffff0000ff7812 */ /* 0x000fc600078cc0ff */
        /* <DEDUP_REMOVED lines=32> */
[-CC-:B------:R-:W-:Y:S02]  /*2730*/  FFMA.FTZ R106, R46, R114.reuse, R113.reuse ;  /* 0x000000722e6a7223 */ /* 0x180fe40000010071 */
[-CC-:B------:R-:W-:Y:S02]  /*2740*/  FFMA.FTZ R109, R121, R114.reuse, R113.reuse ;  /* 0x00000072796d7223 */ /* 0x180fe40000010071 */
[----:B------:R-:W-:-:S02]  /*2750*/  FFMA.FTZ R113, R123, R114, R113 ;  /* 0x000000727b717223 */ /* 0x000fc40000010071 */
[----:B------:R-:W-:Y:S02]  /*2760*/  FADD.FTZ R104, R45, -R104 ;  /* 0x800000682d687221 */ /* 0x000fe40000010000 */
[----:B------:R-:W-:Y:S02]  /*2770*/  FADD.FTZ R108, R47, -R106 ;  /* 0x8000006a2f6c7221 */ /* 0x000fe40000010000 */
[----:B------:R-:W-:Y:S02]  /*2780*/  FADD.FTZ R110, R120, -R109 ;  /* 0x8000006d786e7221 */ /* 0x000fe40000010000 */
[----:B------:R-:W-:Y:S01]  /*2790*/  @P5 MOV R111, R165 ;  /* 0x000000a5006f5202 */ /* 0x000fe20000000f00 */
[----:B------:R-:W-:Y:S01]  /*27a0*/  @P5 IMAD.MOV.U32 R105, RZ, RZ, R164 ;  /* 0x000000ffff695224 */ /* 0x000fe200078e00a4 */
[----:B------:R-:W-:Y:S01]  /*27b0*/  @P5 SHF.R.U64 R107, R164, 0x10, R165 ;  /* 0x00000010a46b5819 */ /* 0x000fe200000012a5 */
[----:B------:R-:W-:Y:S01]  /*27c0*/  FADD.FTZ R116, R122, -R113 ;  /* 0x800000717a747221 */ /* 0x000fe20000010000 */
[----:B------:R-:W-:Y:S01]  /*27d0*/  @P5 SHF.R.U32.HI R115, RZ, 0x10, R165 ;  /* 0x00000010ff735819 */ /* 0x000fe200000116a5 */
[----:B------:R-:W-:Y:S01]  /*27e0*/  @P5 HADD2.F32 R109, -RZ, R111.H0_H0 ;  /* 0x2000006fff6d5230 */ /* 0x000fe20000004100 */
[C---:B------:R-:W-:Y:S01]  /*27f0*/  FMUL.FTZ R106, R3.reuse, R104 ;  /* 0x00000068036a7220 */ /* 0x040fe20000410000 */
[----:B------:R-:W-:Y:S01]  /*2800*/  @P5 HADD2.F32 R105, -RZ, R105.H0_H0 ;  /* 0x20000069ff695230 */ /* 0x000fe20000004100 */
[C---:B------:R-:W-:Y:S01]  /*2810*/  FMUL.FTZ R108, R3.reuse, R108 ;  /* 0x0000006c036c7220 */ /* 0x040fe20000410000 */
[----:B------:R-:W-:Y:S01]  /*2820*/  @P5 HADD2.F32 R107, -RZ, R107.H0_H0 ;  /* 0x2000006bff6b5230 */ /* 0x000fe20000004100 */
[C---:B------:R-:W-:Y:S01]  /*2830*/  FMUL.FTZ R110, R3.reuse, R110 ;  /* 0x0000006e036e7220 */ /* 0x040fe20000410000 */
[----:B------:R-:W-:Y:S01]  /*2840*/  @P5 HADD2.F32 R111, -RZ, R115.H0_H0 ;  /* 0x20000073ff6f5230 */ /* 0x000fe20000004100 */
[----:B------:R-:W-:-:S02]  /*2850*/  FMUL.FTZ R116, R3, R116 ;  /* 0x0000007403747220 */ /* 0x000fc40000410000 */
[----:B------:R-:W-:Y:S02]  /*2860*/  @P5 FADD.FTZ R106, R106, R105 ;  /* 0x000000696a6a5221 */ /* 0x000fe40000010000 */
[----:B------:R-:W-:Y:S02]  /*2870*/  @P5 FADD.FTZ R108, R108, R107 ;  /* 0x0000006b6c6c5221 */ /* 0x000fe40000010000 */
[----:B------:R-:W-:Y:S01]  /*2880*/  @P5 FADD.FTZ R110, R110, R109 ;  /* 0x0000006d6e6e5221 */ /* 0x000fe20000010000 */
[----:B------:R-:W-:Y:S01]  /*2890*/  F2F.F16.F32 R113, R106 ;  /* 0x0000006a00717304 */ /* 0x000fe20000200800 */
[----:B------:R-:W-:Y:S01]  /*28a0*/  @P5 FADD.FTZ R116, R116, R111 ;  /* 0x0000006f74745221 */ /* 0x000fe20000010000 */
[----:B------:R-:W-:-:S04]  /*28b0*/  ISETP.NE.U32.AND P5, PT, RZ, c[0x0][0x258], PT ;  /* 0x00009600ff007a0c */ /* 0x000fc80003fa5070 */
[----:B------:R-:W-:Y:S02]  /*28c0*/  ISETP.NE.AND.EX P5, PT, RZ, c[0x0][0x25c], PT, P5 ;  /* 0x00009700ff007a0c */ /* 0x000fe40003fa5350 */
[----:B------:R-:W0:Y:S08]  /*28d0*/  F2F.F16.F32 R115, R108 ;  /* 0x0000006c00737304 */ /* 0x000e300000200800 */
[----:B------:R-:W-:Y:S03]  /*28e0*/  F2F.F16.F32 R117, R110 ;  /* 0x0000006e00757304 */ /* 0x000fe60000200800 */
[----:B------:R-:W-:-:S02]  /*28f0*/  @P5 F2FP.PACK_AB R109, RZ, R116 ;  /* 0x00000074ff6d523e */ /* 0x000fc400000000ff */
[----:B------:R-:W-:Y:S02]  /*2900*/  @P5 F2FP.PACK_AB R104, RZ, R106 ;  /* 0x0000006aff68523e */ /* 0x000fe400000000ff */
[----:B------:R-:W-:Y:S01]  /*2910*/  @P5 F2FP.PACK_AB R105, RZ, R108 ;  /* 0x0000006cff69523e */ /* 0x000fe200000000ff */
[----:B------:R-:W1:Y:S01]  /*2920*/  F2F.F16.F32 R116, R116 ;  /* 0x0000007400747304 */ /* 0x000e620000200800 */
[----:B------:R-:W-:Y:S02]  /*2930*/  @P5 F2FP.PACK_AB R107, RZ, R110 ;  /* 0x0000006eff6b523e */ /* 0x000fe400000000ff */
[----:B------:R-:W-:Y:S01]  /*2940*/  @P5 PRMT R39, R109, 0x7610, R39 ;  /* 0x000076106d275816 */ /* 0x000fe20000000027 */
[----:B------:R-:W-:Y:S01]  /*2950*/  HFMA2.MMA R109, -RZ, RZ, 0, 4.76837158203125e-07 ;  /* 0x00000008ff6d7435 */ /* 0x000fe200000001ff */
[----:B------:R-:W-:Y:S02]  /*2960*/  @P5 PRMT R36, R104, 0x7610, R36 ;  /* 0x0000761068245816 */ /* 0x000fe40000000024 */
[----:B------:R-:W-:Y:S01]  /*2970*/  @P5 PRMT R37, R105, 0x7610, R37 ;  /* 0x0000761069255816 */ /* 0x000fe20000000025 */
[----:B0-----:R-:W-:Y:S01]  /*2980*/  IMAD.WIDE.U32 R104, R115, 0x10000, RZ ;  /* 0x0001000073687825 */ /* 0x001fe200078e00ff */
[----:B------:R-:W-:-:S02]  /*2990*/  @P5 PRMT R38, R107, 0x7610, R38 ;  /* 0x000076106b265816 */ /* 0x000fc40000000026 */
[----:B------:R-:W-:Y:S02]  /*29a0*/  ISETP.NE.U32.AND P5, PT, RZ, c[0x0][0x250], PT ;  /* 0x00009400ff007a0c */ /* 0x000fe40003fa5070 */
[----:B------:R-:W-:Y:S02]  /*29b0*/  LOP3.LUT R104, R104, R113, RZ, 0xfc, !PT ;  /* 0x0000007168687212 */ /* 0x000fe400078efcff */
[----:B------:R-:W-:Y:S01]  /*29c0*/  ISETP.NE.AND.EX P5, PT, RZ, c[0x0][0x254], PT, P5 ;  /* 0x00009500ff007a0c */ /* 0x000fe20003fa5350 */
[----:B-1----:R-:W-:-:S05]  /*29d0*/  IMAD.U32 R107, R116, 0x10000, RZ ;  /* 0x00010000746b7824 */ /* 0x002fca00078e00ff */
[----:B------:R-:W-:Y:S01]  /*29e0*/  LOP3.LUT R105, R105, R107, R117, 0xfe, !PT ;  /* 0x0000006b69697212 */ /* 0x000fe200078efe75 */
[----:B------:R-:W-:Y:S01]  /*29f0*/  IMAD.WIDE.U32 R106, R2, R109, c[0x0][0x248] ;  /* 0x00009200026a7625 */ /* 0x000fe200078e006d */
        /* <DEDUP_REMOVED lines=9> */
.L_x_478:
        /* <DEDUP_REMOVED lines=14> */
.L_x_479:
[----:B------:R-:W-:Y:S02]  /*2b70*/  IADD3 R2, R2, 0x100, RZ ;  /* 0x0000010002027810 */ /* 0x000fe40007ffe0ff */
.L_x_477:
[----:B------:R-:W-:Y:S05]  /*2b80*/  BSYNC B0 ;  /* 0x0000000000007941 */ /* 0x000fea0003800000 */
.L_x_476:
[----:B------:R-:W-:Y:S01]  /*2b90*/  BSSY B0, `(.L_x_480) ;  /* 0x000004e000007945 */ /* 0x000fe20003800000 */
[----:B------:R-:W-:Y:S05]  /*2ba0*/  @!P0 BRA `(.L_x_481) ;  /* 0x000004c000008947 */ /* 0x000fea0003800000 */
[----:B------:R-:W-:Y:S02]  /*2bb0*/  ISETP.NE.AND P5, PT, R33, RZ, PT ;  /* 0x000000ff2100720c */ /* 0x000fe40003fa5270 */
[----:B------:R-:W-:Y:S02]  /*2bc0*/  ISETP.NE.U32.AND P6, PT, RZ, c[0x0][0x258], PT ;  /* 0x00009600ff007a0c */ /* 0x000fe40003fc5070 */
[----:B------:R-:W-:Y:S02]  /*2bd0*/  FSEL R113, R112, RZ, !P5 ;  /* 0x000000ff70717208 */ /* 0x000fe40006800000 */
[----:B------:R-:W-:Y:S02]  /*2be0*/  ISETP.NE.U32.AND P5, PT, RZ, c[0x0][0x218], PT ;  /* 0x00008600ff007a0c */ /* 0x000fe40003fa5070 */
[----:B------:R-:W-:Y:S01]  /*2bf0*/  ISETP.NE.AND.EX P6, PT, RZ, c[0x0][0x25c], PT, P6 ;  /* 0x00009700ff007a0c */ /* 0x000fe20003fc5360 */
[-CC-:B01----:R-:W-:Y:S01]  /*2c00*/  FFMA.FTZ R105, R125, R114.reuse, R113.reuse ;  /* 0x000000727d697223 */ /* 0x183fe20000010071 */
[----:B------:R-:W-:Y:S01]  /*2c10*/  ISETP.NE.AND.EX P5, PT, RZ, c[0x0][0x21c], PT, P5 ;  /* 0x00008700ff007a0c */ /* 0x000fe20003fa5350 */
[----:B------:R-:W-:-:S02]  /*2c20*/  FFMA.FTZ R108, R124, R114, R113 ;  /* 0x000000727c6c7223 */ /* 0x000fc40000010071 */
[-CC-:B------:R-:W-:Y:S02]  /*2c30*/  FFMA.FTZ R109, R129, R114.reuse, R113.reuse ;  /* 0x00000072816d7223 */ /* 0x180fe40000010071 */
[----:B------:R-:W-:Y:S02]  /*2c40*/  FFMA.FTZ R113, R131, R114, R113 ;  /* 0x0000007283717223 */ /* 0x000fe40000010071 */
[----:B------:R-:W-:Y:S02]  /*2c50*/  FADD.FTZ R104, R126, -R105 ;  /* 0x800000697e687221 */ /* 0x000fe40000010000 */
[----:B------:R-:W-:Y:S02]  /*2c60*/  FADD.FTZ R108, R127, -R108 ;  /* 0x8000006c7f6c7221 */ /* 0x000fe40000010000 */
[----:B------:R-:W-:Y:S02]  /*2c70*/  FADD.FTZ R110, R128, -R109 ;  /* 0x8000006d806e7221 */ /* 0x000fe40000010000 */
[----:B------:R-:W-:Y:S01]  /*2c80*/  @P5 IMAD.MOV.U32 R111, RZ, RZ, R163 ;  /* 0x000000ffff6f5224 */ /* 0x000fe200078e00a3 */
[----:B------:R-:W-:Y:S01]  /*2c90*/  @P5 MOV R106, R162 ;  /* 0x000000a2006a5202 */ /* 0x000fe20000000f00 */
[----:B------:R-:W-:Y:S01]  /*2ca0*/  FADD.FTZ R116, R130, -R113 ;  /* 0x8000007182747221 */ /* 0x000fe20000010000 */
[--C-:B------:R-:W-:Y:S01]  /*2cb0*/  @P5 SHF.R.U64 R107, R162, 0x10, R163.reuse ;  /* 0x00000010a26b5819 */ /* 0x100fe200000012a3 */
[C---:B------:R-:W-:Y:S01]  /*2cc0*/  FMUL.FTZ R108, R3.reuse, R108 ;  /* 0x0000006c036c7220 */ /* 0x040fe20000410000 */
[----:B------:R-:W-:Y:S01]  /*2cd0*/  @P5 SHF.R.U32.HI R115, RZ, 0x10, R163 ;  /* 0x00000010ff735819 */ /* 0x000fe200000116a3 */
[----:B------:R-:W-:Y:S01]  /*2ce0*/  @P5 HADD2.F32 R109, -RZ, R111.H0_H0 ;  /* 0x2000006fff6d5230 */ /* 0x000fe20000004100 */
[C---:B------:R-:W-:Y:S01]  /*2cf0*/  FMUL.FTZ R110, R3.reuse, R110 ;  /* 0x0000006e036e7220 */ /* 0x040fe20000410000 */
[----:B------:R-:W-:Y:S01]  /*2d00*/  @P5 HADD2.F32 R105, -RZ, R106.H0_H0 ;  /* 0x2000006aff695230 */ /* 0x000fe20000004100 */
[C---:B------:R-:W-:Y:S01]  /*2d10*/  FMUL.FTZ R106, R3.reuse, R104 ;  /* 0x00000068036a7220 */ /* 0x040fe20000410000 */
[----:B------:R-:W-:Y:S01]  /*2d20*/  @P5 HADD2.F32 R107, -RZ, R107.H0_H0 ;  /* 0x2000006bff6b5230 */ /* 0x000fe20000004100 */
[----:B------:R-:W-:Y:S01]  /*2d30*/  FMUL.FTZ R116, R3, R116 ;  /* 0x0000007403747220 */ /* 0x000fe20000410000 */
[----:B------:R-:W-:Y:S01]  /*2d40*/  @P5 HADD2.F32 R111, -RZ, R115.H0_H0 ;  /* 0x20000073ff6f5230 */ /* 0x000fe20000004100 */
[----:B------:R-:W-:-:S02]  /*2d50*/  @P5 FADD.FTZ R106, R106, R105 ;  /* 0x000000696a6a5221 */ /* 0x000fc40000010000 */
        /* <DEDUP_REMOVED lines=13> */
[----:B------:R-:W-:Y:S02]  /*2e30*/  @P5 PRMT R36, R104, 0x7610, R36 ;  /* 0x0000761068245816 */ /* 0x000fe40000000024 */
[----:B------:R-:W-:Y:S01]  /*2e40*/  @P5 PRMT R37, R105, 0x7610, R37 ;  /* 0x0000761069255816 */ /* 0x000fe20000000025 */
[----:B0-----:R-:W-:Y:S01]  /*2e50*/  IMAD.WIDE.U32 R104, R115, 0x10000, RZ ;  /* 0x0001000073687825 */ /* 0x001fe200078e00ff */
[----:B------:R-:W-:-:S02]  /*2e60*/  @P5 PRMT R38, R107, 0x7610, R38 ;  /* 0x000076106b265816 */ /* 0x000fc40000000026 */
[----:B------:R-:W-:Y:S01]  /*2e70*/  @P5 PRMT R39, R109, 0x7610, R39 ;  /* 0x000076106d275816 */ /* 0x000fe20000000027 */
[----:B------:R-:W-:Y:S01]  /*2e80*/  IMAD.MOV.U32 R109, RZ, RZ, 0x8 ;  /* 0x00000008ff6d7424 */ /* 0x000fe200078e00ff */
[----:B------:R-:W-:Y:S02]  /*2e90*/  ISETP.NE.U32.AND P5, PT, RZ, c[0x0][0x250], PT ;  /* 0x00009400ff007a0c */ /* 0x000fe40003fa5070 */
[----:B------:R-:W-:Y:S02]  /*2ea0*/  LOP3.LUT R104, R104, R113, RZ, 0xfc, !PT ;  /* 0x0000007168687212 */ /* 0x000fe400078efcff */
[----:B------:R-:W-:Y:S02]  /*2eb0*/  ISETP.NE.AND.EX P5, PT, RZ, c[0x0][0x254], PT, P5 ;  /* 0x00009500ff007a0c */ /* 0x000fe40003fa5350 */
[----:B-1----:R-:W-:-:S04]  /*2ec0*/  SHF.L.U32 R107, R116, 0x10, RZ ;  /* 0x00000010746b7819 */ /* 0x002fc800000006ff */
[----:B------:R-:W-:Y:S01]  /*2ed0*/  LOP3.LUT R105, R105, R107, R117, 0xfe, !PT ;  /* 0x0000006b69697212 */ /* 0x000fe200078efe75 */
[----:B------:R-:W-:Y:S01]  /*2ee0*/  IMAD.WIDE.U32 R106, R2, R109, c[0x0][0x248] ;  /* 0x00009200026a7625 */ /* 0x000fe200078e006d */
[----:B------:R-:W-:Y:S05]  /*2ef0*/  @!P6 BRA `(.L_x_482) ;  /* 0x000000800000e947 */ /* 0x000fea0003800000 */
[----:B------:R-:W-:Y:S01]  /*2f00*/  LOP3.LUT R108, R37, 0xffff, RZ, 0xc0, !PT ;  /* 0x0000ffff256c7812 */ /* 0x000fe200078ec0ff */
[----:B------:R-:W-:Y:S01]  /*2f10*/  HFMA2.MMA R119, -RZ, RZ, 0, 4.76837158203125e-07 ;  /* 0x00000008ff777435 */ /* 0x000fe200000001ff */
[----:B------:R-:W-:-:S03]  /*2f20*/  PRMT R111, R38, 0x5410, R39 ;  /* 0x00005410266f7816 */ /* 0x000fc60000000027 */
[----:B------:R-:W-:-:S05]  /*2f30*/  IMAD.WIDE.U32 R108, R108, 0x10000, RZ ;  /* 0x000100006c6c7825 */ /* 0x000fca00078e00ff */
[----:B------:R-:W-:Y:S01]  /*2f40*/  LOP3.LUT R109, R111, R109, RZ, 0xfc, !PT ;  /* 0x0000006d6f6d7212 */ /* 0x000fe200078efcff */
[----:B------:R-:W-:Y:S01]  /*2f50*/  IMAD.WIDE.U32 R110, R2, R119, c[0x0][0x258] ;  /* 0x00009600026e7625 */ /* 0x000fe200078e0077 */
[----:B------:R-:W-:-:S05]  /*2f60*/  LOP3.LUT R108, R108, 0xffff, R36, 0xf8, !PT ;  /* 0x0000ffff6c6c7812 */ /* 0x000fca00078ef824 */
[----:B------:R0:W-:Y:S02]  /*2f70*/  STG.E.64 [R110.64], R108 ;  /* 0x0000006c6e007986 */ /* 0x0001e4000c101b04 */
.L_x_482:
        /* <DEDUP_REMOVED lines=14> */
.L_x_483:
[----:B------:R-:W-:Y:S02]  /*3060*/  IADD3 R2, R2, 0x100, RZ ;  /* 0x0000010002027810 */ /* 0x000fe40007ffe0ff */
.L_x_481:
[----:B------:R-:W-:Y:S05]  /*3070*/  BSYNC B0 ;  /* 0x0000000000007941 */ /* 0x000fea0003800000 */
.L_x_480:
        /* <DEDUP_REMOVED lines=63> */
.L_x_486:
        /* <DEDUP_REMOVED lines=14> */
.L_x_487:
[----:B------:R-:W-:Y:S02]  /*3550*/  IADD3 R2, R2, 0x100, RZ ;  /* 0x0000010002027810 */ /* 0x000fe40007ffe0ff */
.L_x_485:
[----:B------:R-:W-:Y:S05]  /*3560*/  BSYNC B0 ;  /* 0x0000000000007941 */ /* 0x000fea0003800000 */
.L_x_484:
        /* <DEDUP_REMOVED lines=63> */
.L_x_490:
        /* <DEDUP_REMOVED lines=14> */
.L_x_491:
[----:B------:R-:W-:Y:S02]  /*3a40*/  IADD3 R2, R2, 0x100, RZ ;  /* 0x0000010002027810 */ /* 0x000fe40007ffe0ff */
.L_x_489:
[----:B------:R-:W-:Y:S05]  /*3a50*/  BSYNC B0 ;  /* 0x0000000000007941 */ /* 0x000fea0003800000 */
.L_x_488:
        /* <DEDUP_REMOVED lines=63> */
.L_x_494:
        /* <DEDUP_REMOVED lines=14> */
.L_x_495:
[----:B------:R-:W-:Y:S02]  /*3f30*/  IADD3 R2, R2, 0x100, RZ ;  /* 0x0000010002027810 */ /* 0x000fe40007ffe0ff */
.L_x_493:
[----:B------:R-:W-:Y:S05]  /*3f40*/  BSYNC B0 ;  /* 0x0000000000007941 */ /* 0x000fea0003800000 */
.L_x_492:
        /* <DEDUP_REMOVED lines=63> */
.L_x_498:
        /* <DEDUP_REMOVED lines=14> */
.L_x_499:
[----:B------:R-:W-:Y:S02]  /*4420*/  IADD3 R2, R2, 0x100, RZ ;  /* 0x0000010002027810 */ /* 0x000fe40007ffe0ff */
.L_x_497:
[----:B------:R-:W-:Y:S05]  /*4430*/  BSYNC B0 ;  /* 0x0000000000007941 */ /* 0x000fea0003800000 */
.L_x_496:
        /* <DEDUP_REMOVED lines=15> */
[----:B------:R-:W-:Y:S01]  /*4530*/  @P5 SHF.R.U32.HI R110, RZ, 0x10, R169 ;  /* 0x00000010ff6e5819 */ /* 0x000fe200000116a9 */
[----:B------:R-:W-:Y:S01]  /*4540*/  FADD.FTZ R114, R186, -R111 ;  /* 0x8000006fba727221 */ /* 0x000fe20000010000 */
[----:B------:R-:W-:Y:S01]  /*4550*/  @P5 SHF.R.U64 R113, R168, 0x10, R169 ;  /* 0x00000010a8715819 */ /* 0x000fe200000012a9 */
[C---:B------:R-:W-:Y:S01]  /*4560*/  FMUL.FTZ R108, R3.reuse, R108 ;  /* 0x0000006c036c7220 */ /* 0x040fe20000410000 */
[----:B------:R-:W-:Y:S01]  /*4570*/  @P5 MOV R109, R169 ;  /* 0x000000a9006d5202 */ /* 0x000fe20000000f00 */
        /* <DEDUP_REMOVED lines=12> */
[----:B------:R-:W-:Y:S01]  /*4640*/  ISETP.NE.U32.AND P5, PT, RZ, c[0x0][0x258], PT ;  /* 0x00009600ff007a0c */ /* 0x000fe20003fa5070 */
[----:B------:R-:W-:-:S03]  /*4650*/  HFMA2.MMA R109, -RZ, RZ, 0, 4.76837158203125e-07 ;  /* 0x00000008ff6d7435 */ /* 0x000fc600000001ff */
[----:B------:R-:W-:Y:S02]  /*4660*/  ISETP.NE.AND.EX P5, PT, RZ, c[0x0][0x25c], PT, P5 ;  /* 0x00009700ff007a0c */ /* 0x000fe40003fa5350 */
[----:B------:R0:W1:Y:S11]  /*4670*/  F2F.F16.F32 R114, R108 ;  /* 0x0000006c00727304 */ /* 0x0000760000200800 */
[----:B------:R-:W-:-:S02]  /*4680*/  @P5 F2FP.PACK_AB R104, RZ, R110 ;  /* 0x0000006eff68523e */ /* 0x000fc400000000ff */
[----:B------:R-:W-:Y:S01]  /*4690*/  @P5 F2FP.PACK_AB R105, RZ, R108 ;  /* 0x0000006cff69523e */ /* 0x000fe200000000ff */
[----:B0-----:R-:W-:Y:S01]  /*46a0*/  IMAD.WIDE.U32 R108, R2, R109, c[0x0][0x248] ;  /* 0x00009200026c7625 */ /* 0x001fe200078e006d */
[----:B------:R-:W-:Y:S02]  /*46b0*/  @P5 F2FP.PACK_AB R106, RZ, R112 ;  /* 0x00000070ff6a523e */ /* 0x000fe400000000ff */
[----:B------:R-:W-:Y:S01]  /*46c0*/  @P5 F2FP.PACK_AB R107, RZ, R3 ;  /* 0x00000003ff6b523e */ /* 0x000fe200000000ff */
[----:B------:R-:W-:Y:S01]  /*46d0*/  F2F.F16.F32 R112, R112 ;  /* 0x0000007000707304 */ /* 0x000fe20000200800 */
[----:B------:R-:W-:Y:S02]  /*46e0*/  @P5 PRMT R36, R104, 0x7610, R36 ;  /* 0x0000761068245816 */ /* 0x000fe40000000024 */
[----:B------:R-:W-:Y:S01]  /*46f0*/  @P5 PRMT R37, R105, 0x7610, R37 ;  /* 0x0000761069255816 */ /* 0x000fe20000000025 */
[----:B-1----:R-:W-:Y:S01]  /*4700*/  IMAD.WIDE.U32 R104, R114, 0x10000, RZ ;  /* 0x0001000072687825 */ /* 0x002fe200078e00ff */
[----:B------:R-:W-:-:S02]  /*4710*/  @P5 PRMT R38, R106, 0x7610, R38 ;  /* 0x000076106a265816 */ /* 0x000fc40000000026 */
[----:B------:R-:W-:Y:S01]  /*4720*/  @P5 PRMT R39, R107, 0x7610, R39 ;  /* 0x000076106b275816 */ /* 0x000fe20000000027 */
[----:B------:R-:W0:Y:S01]  /*4730*/  F2F.F16.F32 R3, R3 ;  /* 0x0000000300037304 */ /* 0x000e220000200800 */
[----:B------:R-:W-:Y:S02]  /*4740*/  ISETP.NE.U32.AND P5, PT, RZ, c[0x0][0x258], PT ;  /* 0x00009600ff007a0c */ /* 0x000fe40003fa5070 */
[----:B------:R-:W-:Y:S02]  /*4750*/  LOP3.LUT R106, R104, R113, RZ, 0xfc, !PT ;  /* 0x00000071686a7212 */ /* 0x000fe400078efcff */
[----:B------:R-:W-:Y:S01]  /*4760*/  ISETP.NE.AND.EX P5, PT, RZ, c[0x0][0x25c], PT, P5 ;  /* 0x00009700ff007a0c */ /* 0x000fe20003fa5350 */
[----:B0-----:R-:W-:-:S05]  /*4770*/  IMAD.U32 R107, R3, 0x10000, RZ ;  /* 0x00010000036b7824 */ /* 0x001fca00078e00ff */
[----:B------:R-:W-:-:S07]  /*4780*/  LOP3.LUT R107, R105, R107, R112, 0xfe, !PT ;  /* 0x0000006b696b7212 */ /* 0x000fce00078efe70 */
        /* <DEDUP_REMOVED lines=9> */
.L_x_502:
        /* <DEDUP_REMOVED lines=16> */
.L_x_501:
[----:B-1----:R-:W-:Y:S05]  /*4920*/  BSYNC B0 ;  /* 0x0000000000007941 */ /* 0x002fea0003800000 */
.L_x_500:
[----:B------:R-:W-:Y:S02]  /*4930*/  LOP3.LUT P5, RZ, R4, 0xff, RZ, 0xc0, !PT ;  /* 0x000000ff04ff7812 */ /* 0x000fe400078ac0ff */
[----:B------:R-:W-:Y:S02]  /*4940*/  IADD3 R34, R34, c[0x0][0x160], RZ ;  /* 0x0000580022227a10 */ /* 0x000fe40007ffe0ff */
[----:B------:R-:W-:Y:S02]  /*4950*/  SEL R4, RZ, 0x1, P5 ;  /* 0x00000001ff047807 */ /* 0x000fe40002800000 */
[----:B------:R-:W-:-:S13]  /*4960*/  ISETP.GE.AND P5, PT, R34, c[0x0][0x164], PT ;  /* 0x0000590022007a0c */ /* 0x000fda0003fa6270 */
[----:B0-----:R-:W-:Y:S01]  /*4970*/  @P5 CALL.REL.NOINC `(.L_x_459) ;  /* 0x0000001000005944 */ /* 0x001fe20003c00000 */
[----:B------:R-:W-:Y:S05]  /*4980*/  BRA `(.L_x_503) ;  /* 0xffffbf0000007947 */ /* 0x000fea000383ffff */
.L_x_459:
[----:B-1----:R-:W0:Y:S01]  /*4990*/  S2UR UR6, SR_CTAID.X ;  /* 0x00000000000679c3 */ /* 0x002e220000002500 */
[----:B------:R-:W0:Y:S01]  /*49a0*/  S2R R3, SR_TID.X ;  /* 0x0000000000037919 */ /* 0x000e220000002100 */
[----:B------:R-:W-:Y:S01]  /*49b0*/  LOP3.LUT P5, RZ, R0, 0xffffff00, RZ, 0xc0, !PT ;  /* 0xffffff0000ff7812 */ /* 0x000fe200078ac0ff */
[----:B-----5:R-:W-:Y:S01]  /*49c0*/  @P0 IMAD.MOV.U32 R9, RZ, RZ, 0x10 ;  /* 0x00000010ff090424 */ /* 0x020fe200078e00ff */
[----:B------:R-:W-:Y:S01]  /*49d0*/  @P1 MOV R13, 0x10 ;  /* 0x00000010000d1802 */ /* 0x000fe20000000f00 */
[----:B------:R-:W-:Y:S01]  /*49e0*/  @P2 IMAD.MOV.U32 R17, RZ, RZ, 0x10 ;  /* 0x00000010ff112424 */ /* 0x000fe200078e00ff */
[----:B------:R-:W-:Y:S01]  /*49f0*/  @P3 MOV R21, 0x10 ;  /* 0x0000001000153802 */ /* 0x000fe20000000f00 */
[----:B------:R-:W-:-:S08]  /*4a00*/  @P4 IMAD.MOV.U32 R23, RZ, RZ, 0x10 ;  /* 0x00000010ff174424 */ /* 0x000fd000078e00ff */
[----:B------:R-:W-:Y:S02]  /*4a10*/  @P5 MOV R5, 0x10 ;  /* 0x0000001000055802 */ /* 0x000fe40000000f00 */
        /* <DEDUP_REMOVED lines=36> */
[----:B--2---:R-:W-:-:S10]  /*4c60*/  HFMA2.MMA R5, -RZ, RZ, 0, 9.5367431640625e-07 ;  /* 0x00000010ff057435 */ /* 0x004fd400000001ff */
[----:B------:R-:W-:-:S04]  /*4c70*/  IMAD.WIDE.U32 R2, R22, R5, c[0x0][0x220] ;  /* 0x0000880016027625 */ /* 0x000fc800078e0005 */
[----:B------:R-:W-:Y:S01]  /*4c80*/  IMAD.WIDE.U32 R4, R22, R5, c[0x0][0x228] ;  /* 0x00008a0016047625 */ /* 0x000fe200078e0005 */
[----:B------:R-:W-:Y:S04]  /*4c90*/  STG.E.128 [R2.64], R48 ;  /* 0x0000003002007986 */ /* 0x000fe8000c101d04 */
[----:B------:R-:W-:Y:S01]  /*4ca0*/  STG.E.128 [R4.64], R76 ;  /* 0x0000004c04007986 */ /* 0x000fe2000c101d04 */
[----:B------:R-:W-:Y:S05]  /*4cb0*/  EXIT ;  /* 0x000000000000794d */ /* 0x000fea0003800000 */
.L_x_474:
[----:B------:R-:W-:Y:S01]  /*4cc0*/  IMAD.MOV.U32 R107, RZ, RZ, R113 ;  /* 0x000000ffff6b7224 */ /* 0x000fe200078e0071 */
[----:B------:R-:W-:Y:S01]  /*4cd0*/  MOV R114, 0x10 ;  /* 0x0000001000727802 */ /* 0x000fe20000000f00 */
[----:B------:R-:W-:Y:S01]  /*4ce0*/  IMAD.MOV.U32 R177, RZ, RZ, 0x1f ;  /* 0x0000001fffb17424 */ /* 0x000fe200078e00ff */
[----:B------:R-:W-:Y:S02]  /*4cf0*/  MOV R116, 0xffffffff ;  /* 0xffffffff00747802 */ /* 0x000fe40000000f00 */
[----:B------:R-:W-:-:S02]  /*4d00*/  MOV R104, 0x4d20 ;  /* 0x00004d2000687802 */ /* 0x000fc40000000f00 */
[----:B-----5:R-:W-:Y:S05]  /*4d10*/  CALL.REL.NOINC `($__internal_14_$__cuda_sm70_shflsync_down_p) ;  /* 0x0000045000007944 */ /* 0x020fea0003c00000 */
[----:B-1----:R-:W-:Y:S01]  /*4d20*/  IMAD.MOV.U32 R106, RZ, RZ, R177 ;  /* 0x000000ffff6a7224 */ /* 0x002fe200078e00b1 */
[----:B0-----:R-:W-:Y:S05]  /*4d30*/  BRA `(.L_x_504) ;  /* 0xffffd66000007947 */ /* 0x001fea000383ffff */
.L_x_475:
[----:B------:R-:W-:Y:S01]  /*4d40*/  HFMA2.MMA R177, -RZ, RZ, 0, 1.847743988037109375e-06 ;  /* 0x0000001fffb17435 */ /* 0x000fe200000001ff */
[----:B------:R-:W-:Y:S01]  /*4d50*/  MOV R107, R112 ;  /* 0x00000070006b7202 */ /* 0x000fe20000000f00 */
[----:B------:R-:W-:Y:S01]  /*4d60*/  IMAD.MOV.U32 R114, RZ, RZ, 0x10 ;  /* 0x00000010ff727424 */ /* 0x000fe200078e00ff */
[----:B------:R-:W-:Y:S01]  /*4d70*/  MOV R104, 0x4da0 ;  /* 0x00004da000687802 */ /* 0x000fe20000000f00 */
[----:B------:R-:W-:-:S02]  /*4d80*/  IMAD.MOV.U32 R116, RZ, RZ, -0x1 ;  /* 0xffffffffff747424 */ /* 0x000fc400078e00ff */
[----:B01---5:R-:W-:Y:S05]  /*4d90*/  CALL.REL.NOINC `($__internal_14_$__cuda_sm70_shflsync_down_p) ;  /* 0x000003d000007944 */ /* 0x023fea0003c00000 */
[----:B------:R-:W-:Y:S01]  /*4da0*/  FADD.FTZ R113, R106, R113 ;  /* 0x000000716a717221 */ /* 0x000fe20000010000 */
[----:B0-----:R-:W-:Y:S01]  /*4db0*/  MOV R114, 0x8 ;  /* 0x0000000800727802 */ /* 0x001fe20000000f00 */
[----:B-1----:R-:W-:Y:S01]  /*4dc0*/  FADD.FTZ R112, R112, R177 ;  /* 0x000000b170707221 */ /* 0x002fe20000010000 */
[----:B------:R-:W-:Y:S01]  /*4dd0*/  MOV R116, 0xffffffff ;  /* 0xffffffff00747802 */ /* 0x000fe20000000f00 */
[----:B------:R-:W-:Y:S01]  /*4de0*/  IMAD.MOV.U32 R177, RZ, RZ, 0x1f ;  /* 0x0000001fffb17424 */ /* 0x000fe200078e00ff */
[----:B------:R-:W-:Y:S01]  /*4df0*/  MOV R104, 0x4e20 ;  /* 0x00004e2000687802 */ /* 0x000fe20000000f00 */
[----:B------:R-:W-:-:S02]  /*4e00*/  IMAD.MOV.U32 R107, RZ, RZ, R113 ;  /* 0x000000ffff6b7224 */ /* 0x000fc400078e0071 */
[----:B------:R-:W-:Y:S05]  /*4e10*/  CALL.REL.NOINC `($__internal_14_$__cuda_sm70_shflsync_down_p) ;  /* 0x0000035000007944 */ /* 0x000fea0003c00000 */
[----:B0-----:R-:W-:Y:S01]  /*4e20*/  HFMA2.MMA R114, -RZ, RZ, 0, 4.76837158203125e-07 ;  /* 0x00000008ff727435 */ /* 0x001fe200000001ff */
[----:B-1----:R-:W-:Y:S01]  /*4e30*/  MOV R106, R177 ;  /* 0x000000b1006a7202 */ /* 0x002fe20000000f00 */
[----:B------:R-:W-:Y:S01]  /*4e40*/  IMAD.MOV.U32 R107, RZ, RZ, R112 ;  /* 0x000000ffff6b7224 */ /* 0x000fe200078e0070 */
[----:B------:R-:W-:Y:S01]  /*4e50*/  MOV R116, 0xffffffff ;  /* 0xffffffff00747802 */ /* 0x000fe20000000f00 */
[----:B------:R-:W-:Y:S01]  /*4e60*/  IMAD.MOV.U32 R177, RZ, RZ, 0x1f ;  /* 0x0000001fffb17424 */ /* 0x000fe200078e00ff */
[----:B------:R-:W-:-:S02]  /*4e70*/  MOV R104, 0x4e90 ;  /* 0x00004e9000687802 */ /* 0x000fc40000000f00 */
[----:B------:R-:W-:Y:S05]  /*4e80*/  CALL.REL.NOINC `($__internal_14_$__cuda_sm70_shflsync_down_p) ;  /* 0x000002e000007944 */ /* 0x000fea0003c00000 */
[----:B------:R-:W-:Y:S01]  /*4e90*/  FADD.FTZ R113, R106, R113 ;  /* 0x000000716a717221 */ /* 0x000fe20000010000 */
[----:B------:R-:W-:Y:S01]  /*4ea0*/  MOV R104, 0x4f10 ;  /* 0x00004f1000687802 */ /* 0x000fe20000000f00 */
[----:B-1----:R-:W-:Y:S01]  /*4eb0*/  FADD.FTZ R112, R112, R177 ;  /* 0x000000b170707221 */ /* 0x002fe20000010000 */
[----:B------:R-:W-:Y:S01]  /*4ec0*/  HFMA2.MMA R177, -RZ, RZ, 0, 1.847743988037109375e-06 ;  /* 0x0000001fffb17435 */ /* 0x000fe200000001ff */
[----:B0-----:R-:W-:Y:S01]  /*4ed0*/  IMAD.MOV.U32 R114, RZ, RZ, 0x4 ;  /* 0x00000004ff727424 */ /* 0x001fe200078e00ff */
[----:B------:R-:W-:Y:S01]  /*4ee0*/  MOV R107, R113 ;  /* 0x00000071006b7202 */ /* 0x000fe20000000f00 */
[----:B------:R-:W-:-:S03]  /*4ef0*/  IMAD.MOV.U32 R116, RZ, RZ, -0x1 ;  /* 0xffffffffff747424 */ /* 0x000fc600078e00ff */
[----:B------:R-:W-:Y:S05]  /*4f00*/  CALL.REL.NOINC `($__internal_14_$__cuda_sm70_shflsync_down_p) ;  /* 0x0000026000007944 */ /* 0x000fea0003c00000 */
[----:B-1----:R-:W-:Y:S01]  /*4f10*/  IMAD.MOV.U32 R106, RZ, RZ, R177 ;  /* 0x000000ffff6a7224 */ /* 0x002fe200078e00b1 */
[----:B------:R-:W-:Y:S01]  /*4f20*/  HFMA2.MMA R177, -RZ, RZ, 0, 1.847743988037109375e-06 ;  /* 0x0000001fffb17435 */ /* 0x000fe200000001ff */
[----:B0-----:R-:W-:Y:S01]  /*4f30*/  MOV R107, R112 ;  /* 0x00000070006b7202 */ /* 0x001fe20000000f00 */
[----:B------:R-:W-:Y:S01]  /*4f40*/  IMAD.MOV.U32 R114, RZ, RZ, 0x4 ;  /* 0x00000004ff727424 */ /* 0x000fe200078e00ff */
[----:B------:R-:W-:Y:S01]  /*4f50*/  MOV R104, 0x4f80 ;  /* 0x00004f8000687802 */ /* 0x000fe20000000f00 */
[----:B------:R-:W-:-:S02]  /*4f60*/  IMAD.MOV.U32 R116, RZ, RZ, -0x1 ;  /* 0xffffffffff747424 */ /* 0x000fc400078e00ff */
[----:B------:R-:W-:Y:S05]  /*4f70*/  CALL.REL.NOINC `($__internal_14_$__cuda_sm70_shflsync_down_p) ;  /* 0x000001f000007944 */ /* 0x000fea0003c00000 */
        /* <DEDUP_REMOVED lines=8> */
[----:B0-----:R-:W-:Y:S01]  /*5000*/  HFMA2.MMA R114, -RZ, RZ, 0, 1.1920928955078125e-07 ;  /* 0x00000002ff727435 */ /* 0x001fe200000001ff */
        /* <DEDUP_REMOVED lines=21> */
[----:B01----:R-:W-:Y:S05]  /*5160*/  BRA `(.L_x_505) ;  /* 0xffffd35000007947 */ /* 0x003fea000383ffff */
        .weak           $__internal_14_$__cuda_sm70_shflsync_down_p
        .type           $__internal_14_$__cuda_sm70_shflsync_down_p,@function
        .size           $__internal_14_$__cuda_sm70_shflsync_down_p,(.L_x_3376 - $__internal_14_$__cuda_sm70_shflsync_down_p)
$__internal_14_$__cuda_sm70_shflsync_down_p:
[----:B------:R-:W-:Y:S01]  /*5170*/  MOV R105, 0x0 ;  /* 0x0000000000697802 */ /* 0x000fe20000000f00 */
[----:B------:R-:W-:Y:S04]  /*5180*/  WARPSYNC R116 ;  /* 0x0000007400007348 */ /* 0x000fe80003800000 */
[----:B------:R0:W1:Y:S01]  /*5190*/  SHFL.DOWN PT, R177, R107, R114, R177 ;  /* 0x080000726bb17389 */ /* 0x00006200000e00b1 */
[----:B------:R-:W-:Y:S05]  /*51a0*/  RET.REL.NODEC R104 `(_ZN10layer_norm31ln_parallel_residual_bwd_kernelINS_13Kernel_traitsI6__halfS2_S2_S2_fjLj7168ELj1ELj1ELj8ELj8ENS_18Kernel_traits_baseILj7168ES2_S2_S2_S2_fjLj256EEEEELb0ELb1ELb0EEEvNS_9BwdParamsE) ;  /* 0xffffae5068007950 */ /* 0x000fea0003c3ffff */
.L_x_506:
        /* <DEDUP_REMOVED lines=13> */
.L_x_3376:


//--------------------- .text._ZN10layer_norm31ln_parallel_residual_bwd_kernelINS_13Kernel_traitsI6__halfS2_S2_S2_fjLj7168ELj1ELj1ELj8ELj8ENS_18Kernel_traits_baseILj7168ES2_S2_S2_S2_fjLj256EEEEELb0ELb1ELb1EEEvNS_9BwdParamsE --------------------------
	.section	.text._ZN10layer_norm31ln_parallel_residual_bwd_kernelINS_13Kernel_traitsI6__halfS2_S2_S2_fjLj7168ELj1ELj1ELj8ELj8ENS_18Kernel_traits_baseILj7168ES2_S2_S2_S2_fjLj256EEEEELb0ELb1ELb1EEEvNS_9BwdParamsE,"ax",@progbits
	.sectioninfo	@"SHI_REGISTERS=211"
	.align	128
        .global         _ZN10layer_norm31ln_parallel_residual_bwd_kernelINS_13Kernel_traitsI6__halfS2_S2_S2_fjLj7168ELj1ELj1ELj8ELj8ENS_18Kernel_traits_baseILj7168ES2_S2_S2_S2_fjLj256EEEEELb0ELb1ELb1EEEvNS_9BwdParamsE
        .type           _ZN10layer_norm31ln_parallel_residual_bwd_kernelINS_13Kernel_traitsI6__halfS2_S2_S2_fjLj7168ELj1ELj1ELj8ELj8ENS_18Kernel_traits_baseILj7168ES2_S2_S2_S2_fjLj256EEEEELb0ELb1ELb1EEEvNS_9BwdParamsE,@function
        .size           _ZN10layer_norm31ln_parallel_residual_bwd_kernelINS_13Kernel_traitsI6__halfS2_S2_S2_fjLj7168ELj1ELj1ELj8ELj8ENS_18Kernel_traits_baseILj7168ES2_S2_S2_S2_fjLj256EEEEELb0ELb1ELb1EEEvNS_9BwdParamsE,(.L_x_3377 - _ZN10layer_norm31ln_parallel_residual_bwd_kernelINS_13Kernel_traitsI6__halfS2_S2_S2_fjLj7168ELj1ELj1ELj8ELj8ENS_18Kernel_traits_baseILj7168ES2_S2_S2_S2_fjLj256EEEEELb0ELb1ELb1EEEvNS_9BwdParamsE)
        .other          _ZN10layer_norm31ln_parallel_residual_bwd_kernelINS_13Kernel_traitsI6__halfS2_S2_S2_fjLj7168ELj1ELj1ELj8ELj8ENS_18Kernel_traits_baseILj7168ES2_S2_S2_S2_fjLj256EEEEELb0ELb1ELb1EEEvNS_9BwdParamsE,@"STO_CUDA_ENTRY STV_DEFAULT"
_ZN10layer_norm31ln_parallel_residual_bwd_kernelINS_13Kernel_traitsI6__halfS2_S2_S2_fjLj7168ELj1ELj1ELj8ELj8ENS_18Kernel_traits_baseILj7168ES2_S2_S2_S2_fjLj256EEEEELb0ELb1ELb1EEEvNS_9BwdParamsE:
.text._ZN10layer_norm31ln_parallel_residual_bwd_kernelINS_13Kernel_traitsI6__halfS2_S2_S2_fjLj7168ELj1ELj1ELj8ELj8ENS_18Kernel_traits_baseILj7168ES2_S2_S2_S2_fjLj256EEEEELb0ELb1ELb1EEEvNS_9BwdParamsE:
[----:B------:R-:W-:Y:S02]  /*0000*/  MOV R1, c[0x0][0x28] ;  /* 0x00000a0000017a02 */ /* 0x000fe40000000f00 */
        /* <DEDUP_REMOVED lines=35> */
.L_x_507:
[----:B------:R-:W-:-:S05]  /*0240*/  IMAD.SHL.U32 R0, R157, 0x8, RZ ;  /* 0x000000089d007824 */ /* 0x000fca00078e00ff */
[----:B------:R-:W-:-:S04]  /*0250*/  LOP3.LUT R0, R0, 0x7f8, RZ, 0xc0, !PT ;  /* 0x000007f800007812 */ /* 0x000fc800078ec0ff */
[----:B------:R-:W-:-:S04]  /*0260*/  IADD3 R2, P0, R0, c[0x0][0x1b0], RZ ;  /* 0x00006c0000027a10 */ /* 0x000fc80007f1e0ff */
[----:B------:R-:W-:-:S05]  /*0270*/  IADD3.X R3, RZ, c[0x0][0x1b4], RZ, P0, !PT ;  /* 0x00006d00ff037a10 */ /* 0x000fca00007fe4ff */
[----:B------:R-:W2:Y:S04]  /*0280*/  LDG.E.64 R4, [R2.64] ;  /* 0x0000000402047981 */ /* 0x000ea8000c1e1b00 */
[----:B------:R-:W3:Y:S04]  /*0290*/  LDG.E.64 R6, [R2.64+0x800] ;  /* 0x0008000402067981 */ /* 0x000ee8000c1e1b00 */
[----:B------:R-:W4:Y:S04]  /*02a0*/  LDG.E.64 R8, [R2.64+0x1000] ;  /* 0x0010000402087981 */ /* 0x000f28000c1e1b00 */
[----:B------:R-:W5:Y:S04]  /*02b0*/  LDG.E.64 R10, [R2.64+0x1800] ;  /* 0x00180004020a7981 */ /* 0x000f68000c1e1b00 */
[----:B------:R-:W5:Y:S04]  /*02c0*/  LDG.E.64 R12, [R2.64+0x2000] ;  /* 0x00200004020c7981 */ /* 0x000f68000c1e1b00 */
[----:B------:R-:W5:Y:S04]  /*02d0*/  LDG.E.64 R14, [R2.64+0x2800] ;  /* 0x00280004020e7981 */ /* 0x000f68000c1e1b00 */
[----:B------:R-:W5:Y:S01]  /*02e0*/  LDG.E.64 R16, [R2.64+0x3000] ;  /* 0x0030000402107981 */ /* 0x000f62000c1e1b00 */
        /* <DEDUP_REMOVED lines=29> */
[--C-:B--2---:R-:W-:Y:S01]  /*04c0*/  SHF.R.U64 R85, R4, 0x10, R5.reuse ;  /* 0x0000001004557819 */ /* 0x104fe20000001205 */
[----:B------:R-:W-:Y:S01]  /*04d0*/  HADD2.F32 R155, -RZ, R4.H0_H0 ;  /* 0x20000004ff9b7230 */ /* 0x000fe20000004100 */
[----:B------:R-:W-:Y:S01]  /*04e0*/  SHF.R.U32.HI R84, RZ, 0x10, R5 ;  /* 0x00000010ff547819 */ /* 0x000fe20000011605 */
[----:B------:R-:W-:Y:S01]  /*04f0*/  HADD2.F32 R154, -RZ, R5.H0_H0 ;  /* 0x20000005ff9a7230 */ /* 0x000fe20000004100 */
[--C-:B---3--:R-:W-:Y:S01]  /*0500*/  SHF.R.U64 R83, R6, 0x10, R7.reuse ;  /* 0x0000001006537819 */ /* 0x108fe20000001207 */
[----:B------:R-:W-:Y:S01]  /*0510*/  HADD2.F32 R153, -RZ, R6.H0_H0 ;  /* 0x20000006ff997230 */ /* 0x000fe20000004100 */
[----:B------:R-:W-:Y:S01]  /*0520*/  SHF.R.U32.HI R82, RZ, 0x10, R7 ;  /* 0x00000010ff527819 */ /* 0x000fe20000011607 */
[----:B------:R-:W-:Y:S01]  /*0530*/  HADD2.F32 R152, -RZ, R7.H0_H0 ;  /* 0x20000007ff987230 */ /* 0x000fe20000004100 */
[--C-:B----4-:R-:W-:Y:S01]  /*0540*/  SHF.R.U64 R81, R8, 0x10, R9.reuse ;  /* 0x0000001008517819 */ /* 0x110fe20000001209 */
[----:B------:R-:W-:Y:S01]  /*0550*/  HADD2.F32 R151, -RZ, R8.H0_H0 ;  /* 0x20000008ff977230 */ /* 0x000fe20000004100 */
[----:B------:R-:W-:Y:S01]  /*0560*/  SHF.R.U32.HI R80, RZ, 0x10, R9 ;  /* 0x00000010ff507819 */ /* 0x000fe20000011609 */
[----:B------:R-:W-:Y:S01]  /*0570*/  HADD2.F32 R150, -RZ, R9.H0_H0 ;  /* 0x20000009ff967230 */ /* 0x000fe20000004100 */
[--C-:B-----5:R-:W-:Y:S01]  /*0580*/  SHF.R.U64 R79, R10, 0x10, R11.reuse ;  /* 0x000000100a4f7819 */ /* 0x120fe2000000120b */
[----:B------:R-:W-:Y:S01]  /*0590*/  HADD2.F32 R149, -RZ, R10.H0_H0 ;  /* 0x2000000aff957230 */ /* 0x000fe20000004100 */
[----:B------:R-:W-:Y:S01]  /*05a0*/  SHF.R.U32.HI R78, RZ, 0x10, R11 ;  /* 0x00000010ff4e7819 */ /* 0x000fe2000001160b */
[----:B------:R-:W-:Y:S01]  /*05b0*/  HADD2.F32 R148, -RZ, R11.H0_H0 ;  /* 0x2000000bff947230 */ /* 0x000fe20000004100 */
[--C-:B------:R-:W-:Y:S01]  /*05c0*/  SHF.R.U64 R77, R12, 0x10, R13.reuse ;  /* 0x000000100c4d7819 */ /* 0x100fe2000000120d */
        /* <DEDUP_REMOVED lines=25> */
.L_x_526:
[----:B------:R-:W-:Y:S01]  /*0760*/  IMAD R4, R156, c[0x0][0x168], RZ ;  /* 0x00005a009c047a24 */ /* 0x000fe200078e02ff */
[----:B------:R-:W-:Y:S01]  /*0770*/  LOP3.LUT R6, R157, 0xff, RZ, 0xc0, !PT ;  /* 0x000000ff9d067812 */ /* 0x000fe200078ec0ff */
[----:B------:R-:W-:Y:S01]  /*0780*/  HFMA2.MMA R49, -RZ, RZ, 0, 2.384185791015625e-07 ;  /* 0x00000004ff317435 */ /* 0x000fe200000001ff */
[----:B------:R-:W-:Y:S02]  /*0790*/  IMAD.MOV.U32 R16, RZ, RZ, 0x8 ;  /* 0x00000008ff107424 */ /* 0x000fe400078e00ff */
[----:B------:R-:W-:-:S04]  /*07a0*/  SHF.R.S32.HI R5, RZ, 0x1f, R4 ;  /* 0x0000001fff057819 */ /* 0x000fc80000011404 */
[----:B------:R-:W-:-:S04]  /*07b0*/  LEA.HI R5, R5, R4, RZ, 0x2 ;  /* 0x0000000405057211 */ /* 0x000fc800078f10ff */
[----:B------:R-:W-:-:S04]  /*07c0*/  LEA.HI.SX32 R45, R5, R6, 0x1e ;  /* 0x00000006052d7211 */ /* 0x000fc800078ff2ff */
[C---:B------:R-:W-:Y:S01]  /*07d0*/  IADD3 R51, R45.reuse, 0x100, RZ ;  /* 0x000001002d337810 */ /* 0x040fe20007ffe0ff */
[C---:B------:R-:W-:Y:S01]  /*07e0*/  IMAD.WIDE.U32 R4, R45.reuse, R16, c[0x0][0x208] ;  /* 0x000082002d047625 */ /* 0x040fe200078e0010 */
[C---:B------:R-:W-:Y:S02]  /*07f0*/  SHF.L.U32 R163, R45.reuse, 0x3, RZ ;  /* 0x000000032da37819 */ /* 0x040fe400000006ff */
[----:B------:R-:W-:Y:S01]  /*0800*/  IADD3 R55, R45, 0x200, RZ ;  /* 0x000002002d377810 */ /* 0x000fe20007ffe0ff */
[----:B------:R-:W-:Y:S01]  /*0810*/  IMAD.SHL.U32 R162, R51, 0x8, RZ ;  /* 0x0000000833a27824 */ /* 0x000fe200078e00ff */
[C---:B------:R-:W-:Y:S02]  /*0820*/  IADD3 R167, R45.reuse, 0x300, RZ ;  /* 0x000003002da77810 */ /* 0x040fe40007ffe0ff */
[----:B------:R-:W-:Y:S02]  /*0830*/  SHF.R.U32.HI R164, RZ, 0x1d, R45 ;  /* 0x0000001dffa47819 */ /* 0x000fe4000001162d */
[----:B------:R-:W-:-:S02]  /*0840*/  IADD3 R169, R45, 0x400, RZ ;  /* 0x000004002da97810 */ /* 0x000fc40007ffe0ff */
[C---:B------:R-:W-:Y:S02]  /*0850*/  IADD3 R171, R45.reuse, 0x500, RZ ;  /* 0x000005002dab7810 */ /* 0x040fe40007ffe0ff */
[----:B------:R-:W-:Y:S02]  /*0860*/  SHF.R.U32.HI R161, RZ, 0x1d, R51 ;  /* 0x0000001dffa17819 */ /* 0x000fe40000011633 */
[----:B------:R-:W-:Y:S01]  /*0870*/  IADD3 R173, R45, 0x600, RZ ;  /* 0x000006002dad7810 */ /* 0x000fe20007ffe0ff */
[----:B------:R-:W-:Y:S01]  /*0880*/  IMAD.WIDE.U32 R6, R51, R16, c[0x0][0x208] ;  /* 0x0000820033067625 */ /* 0x000fe200078e0010 */
[----:B------:R-:W-:Y:S01]  /*0890*/  IADD3 R18, P0, R163, c[0x0][0x188], RZ ;  /* 0x00006200a3127a10 */ /* 0x000fe20007f1e0ff */
[----:B------:R-:W2:Y:S01]  /*08a0*/  LDG.E.64 R4, [R4.64] ;  /* 0x0000000404047981 */ /* 0x000ea2000c1e1b00 */
[----:B------:R-:W-:Y:S01]  /*08b0*/  SHF.L.U32 R158, R55, 0x3, RZ ;  /* 0x00000003379e7819 */ /* 0x000fe200000006ff */
[----:B------:R-:W-:Y:S01]  /*08c0*/  IMAD.SHL.U32 R71, R167, 0x8, RZ ;  /* 0x00000008a7477824 */ /* 0x000fe200078e00ff */
[----:B------:R-:W-:-:S02]  /*08d0*/  IADD3.X R19, R164, c[0x0][0x18c], RZ, P0, !PT ;  /* 0x00006300a4137a10 */ /* 0x000fc400007fe4ff */
[----:B------:R-:W-:Y:S01]  /*08e0*/  SHF.R.U32.HI R159, RZ, 0x1d, R55 ;  /* 0x0000001dff9f7819 */ /* 0x000fe20000011637 */
[----:B------:R-:W-:Y:S01]  /*08f0*/  IMAD.SHL.U32 R67, R171, 0x8, RZ ;  /* 0x00000008ab437824 */ /* 0x000fe200078e00ff */
[----:B------:R-:W-:Y:S01]  /*0900*/  IADD3 R32, P0, R162, c[0x0][0x188], RZ ;  /* 0x00006200a2207a10 */ /* 0x000fe20007f1e0ff */
[----:B------:R-:W-:Y:S01]  /*0910*/  IMAD.WIDE.U32 R8, R55, R16, c[0x0][0x208] ;  /* 0x0000820037087625 */ /* 0x000fe200078e0010 */
[----:B------:R-:W-:Y:S01]  /*0920*/  IADD3 R34, P1, R158, c[0x0][0x188], RZ ;  /* 0x000062009e227a10 */ /* 0x000fe20007f3e0ff */
[----:B------:R-:W3:Y:S01]  /*0930*/  LDG.E.64 R18, [R18.64] ;  /* 0x0000000412127981 */ /* 0x000ee2000c1e1b00 */
[----:B------:R-:W-:Y:S02]  /*0940*/  SHF.L.U32 R69, R169, 0x3, RZ ;  /* 0x00000003a9457819 */ /* 0x000fe400000006ff */
[----:B------:R-:W-:Y:S02]  /*0950*/  IADD3.X R33, R161, c[0x0][0x18c], RZ, P0, !PT ;  /* 0x00006300a1217a10 */ /* 0x000fe400007fe4ff */
[----:B------:R-:W-:-:S02]  /*0960*/  SHF.R.U32.HI R70, RZ, 0x1d, R167 ;  /* 0x0000001dff467819 */ /* 0x000fc400000116a7 */
[----:B------:R-:W-:Y:S02]  /*0970*/  SHF.R.U32.HI R68, RZ, 0x1d, R169 ;  /* 0x0000001dff447819 */ /* 0x000fe400000116a9 */
[----:B------:R-:W-:Y:S01]  /*0980*/  SHF.R.U32.HI R66, RZ, 0x1d, R171 ;  /* 0x0000001dff427819 */ /* 0x000fe200000116ab */
[-C--:B------:R-:W-:Y:S01]  /*0990*/  IMAD.WIDE.U32 R10, R167, R16.reuse, c[0x0][0x208] ;  /* 0x00008200a70a7625 */ /* 0x080fe200078e0010 */
[----:B------:R-:W-:Y:S01]  /*09a0*/  IADD3 R36, P0, R71, c[0x0][0x188], RZ ;  /* 0x0000620047247a10 */ /* 0x000fe20007f1e0ff */
[----:B------:R-:W4:Y:S01]  /*09b0*/  LDG.E.64 R6, [R6.64] ;  /* 0x0000000406067981 */ /* 0x000f22000c1e1b00 */
[----:B------:R-:W-:Y:S02]  /*09c0*/  IADD3.X R35, R159, c[0x0][0x18c], RZ, P1, !PT ;  /* 0x000063009f237a10 */ /* 0x000fe40000ffe4ff */
[----:B------:R-:W-:Y:S01]  /*09d0*/  IADD3 R38, P1, R69, c[0x0][0x188], RZ ;  /* 0x0000620045267a10 */ /* 0x000fe20007f3e0ff */
[----:B------:R-:W-:Y:S01]  /*09e0*/  IMAD.WIDE.U32 R12, R169, R16, c[0x0][0x208] ;  /* 0x00008200a90c7625 */ /* 0x000fe200078e0010 */
[----:B------:R-:W-:Y:S01]  /*09f0*/  SHF.L.U32 R65, R173, 0x3, RZ ;  /* 0x00000003ad417819 */ /* 0x000fe200000006ff */
[----:B------:R-:W4:Y:S01]  /*0a00*/  LDG.E.64 R32, [R32.64] ;  /* 0x0000000420207981 */ /* 0x000f22000c1e1b00 */
[----:B------:R-:W-:-:S02]  /*0a10*/  IADD3.X R37, R70, c[0x0][0x18c], RZ, P0, !PT ;  /* 0x0000630046257a10 */ /* 0x000fc400007fe4ff */
[----:B------:R-:W-:Y:S01]  /*0a20*/  IADD3 R40, P0, R67, c[0x0][0x188], RZ ;  /* 0x0000620043287a10 */ /* 0x000fe20007f1e0ff */
[-C--:B------:R-:W-:Y:S01]  /*0a30*/  IMAD.WIDE.U32 R14, R171, R16.reuse, c[0x0][0x208] ;  /* 0x00008200ab0e7625 */ /* 0x080fe200078e0010 */
[----:B------:R-:W-:Y:S01]  /*0a40*/  IADD3.X R39, R68, c[0x0][0x18c], RZ, P1, !PT ;  /* 0x0000630044277a10 */ /* 0x000fe20000ffe4ff */
[----:B------:R-:W4:Y:S01]  /*0a50*/  LDG.E.64 R8, [R8.64] ;  /* 0x0000000408087981 */ /* 0x000f22000c1e1b00 */
[----:B------:R-:W-:Y:S01]  /*0a60*/  SHF.R.U32.HI R160, RZ, 0x1d, R173 ;  /* 0x0000001dffa07819 */ /* 0x000fe200000116ad */
[-C--:B------:R-:W-:Y:S01]  /*0a70*/  IMAD.WIDE R46, R156, R49.reuse, c[0x0][0x1a0] ;  /* 0x000068009c2e7625 */ /* 0x080fe200078e0231 */
[----:B------:R-:W-:Y:S01]  /*0a80*/  IADD3 R42, P1, R65, c[0x0][0x188], RZ ;  /* 0x00006200412a7a10 */ /* 0x000fe20007f3e0ff */
[----:B------:R-:W4:Y:S01]  /*0a90*/  LDG.E.64 R36, [R36.64] ;  /* 0x0000000424247981 */ /* 0x000f22000c1e1b00 */
[----:B------:R-:W-:Y:S01]  /*0aa0*/  IADD3.X R41, R66, c[0x0][0x18c], RZ, P0, !PT ;  /* 0x0000630042297a10 */ /* 0x000fe200007fe4ff */
[----:B------:R-:W-:Y:S01]  /*0ab0*/  IMAD.WIDE.U32 R16, R173, R16, c[0x0][0x208] ;  /* 0x00008200ad107625 */ /* 0x000fe200078e0010 */
[----:B------:R-:W-:Y:S01]  /*0ac0*/  IADD3.X R43, R160, c[0x0][0x18c], RZ, P1, !PT ;  /* 0x00006300a02b7a10 */ /* 0x000fe20000ffe4ff */
[----:B------:R0:W4:Y:S04]  /*0ad0*/  LDG.E R180, [R46.64] ;  /* 0x000000042eb47981 */ /* 0x000128000c1e1900 */
[----:B------:R-:W4:Y:S04]  /*0ae0*/  LDG.E.64 R40, [R40.64] ;  /* 0x0000000428287981 */ /* 0x000f28000c1e1b00 */
[----:B------:R-:W4:Y:S01]  /*0af0*/  LDG.E.64 R16, [R16.64] ;  /* 0x0000000410107981 */ /* 0x000f22000c1e1b00 */
[----:B------:R-:W-:-:S03]  /*0b00*/  IMAD.WIDE R48, R156, R49, c[0x0][0x1a8] ;  /* 0x00006a009c307625 */ /* 0x000fc600078e0231 */
[----:B------:R-:W4:Y:S04]  /*0b10*/  LDG.E.64 R42, [R42.64] ;  /* 0x000000042a2a7981 */ /* 0x000f28000c1e1b00 */
[----:B------:R-:W4:Y:S04]  /*0b20*/  LDG.E.64 R38, [R38.64] ;  /* 0x0000000426267981 */ /* 0x000f28000c1e1b00 */
[----:B------:R-:W4:Y:S04]  /*0b30*/  LDG.E.64 R10, [R10.64] ;  /* 0x000000040a0a7981 */ /* 0x000f28000c1e1b00 */
[----:B------:R-:W4:Y:S04]  /*0b40*/  LDG.E.64 R12, [R12.64] ;  /* 0x000000040c0c7981 */ /* 0x000f28000c1e1b00 */
[----:B------:R-:W4:Y:S04]  /*0b50*/  LDG.E.64 R14, [R14.64] ;  /* 0x000000040e0e7981 */ /* 0x000f28000c1e1b00 */
[----:B------:R-:W4:Y:S04]  /*0b60*/  LDG.E.64 R34, [R34.64] ;  /* 0x0000000422227981 */ /* 0x000f28000c1e1b00 */
        /* <DEDUP_REMOVED lines=11> */
[----:B------:R-:W-:Y:S01]  /*0c20*/  @P1 LEA R50, P3, R171, c[0x0][0x218], 0x3 ;  /* 0x00008600ab321a11 */ /* 0x000fe200078618ff */
[----:B------:R0:W5:Y:S01]  /*0c30*/  @P1 LDG.E.64 R20, [R52.64] ;  /* 0x0000000434141981 */ /* 0x000162000c1e1b00 */
[----:B------:R-:W-:-:S02]  /*0c40*/  @P1 LEA.HI.X R47, R167, c[0x0][0x21c], RZ, 0x3, P0 ;  /* 0x00008700a72f1a11 */ /* 0x000fc400000f1cff */
[----:B------:R-:W-:Y:S02]  /*0c50*/  @P1 LEA R54, P0, R173, c[0x0][0x218], 0x3 ;  /* 0x00008600ad361a11 */ /* 0x000fe400078018ff */
[----:B------:R-:W-:Y:S01]  /*0c60*/  @P1 LEA.HI.X R45, R55, c[0x0][0x21c], RZ, 0x3, P2 ;  /* 0x00008700372d1a11 */ /* 0x000fe200010f1cff */
[----:B------:R0:W5:Y:S01]  /*0c70*/  @P1 LDG.E.64 R24, [R46.64] ;  /* 0x000000042e181981 */ /* 0x000162000c1e1b00 */
[----:B------:R-:W-:Y:S02]  /*0c80*/  @P1 LEA.HI.X R55, R173, c[0x0][0x21c], RZ, 0x3, P0 ;  /* 0x00008700ad371a11 */ /* 0x000fe400000f1cff */
[----:B------:R-:W-:Y:S01]  /*0c90*/  ISETP.NE.AND P0, PT, RZ, UR6, PT ;  /* 0x00000006ff007c0c */ /* 0x000fe2000bf05270 */
[----:B------:R0:W5:Y:S01]  /*0ca0*/  @P1 LDG.E.64 R22, [R44.64] ;  /* 0x000000042c161981 */ /* 0x000162000c1e1b00 */
[----:B------:R-:W-:Y:S02]  /*0cb0*/  @P1 LEA.HI.X R51, R171, c[0x0][0x21c], RZ, 0x3, P3 ;  /* 0x00008700ab331a11 */ /* 0x000fe400018f1cff */
[C---:B-1----:R-:W-:Y:S01]  /*0cc0*/  @P1 LEA R48, P2, R169.reuse, c[0x0][0x218], 0x3 ;  /* 0x00008600a9301a11 */ /* 0x042fe200078418ff */
[----:B------:R1:W5:Y:S03]  /*0cd0*/  @P1 LDG.E.64 R30, [R54.64] ;  /* 0x00000004361e1981 */ /* 0x000366000c1e1b00 */
[----:B------:R-:W-:Y:S01]  /*0ce0*/  @P1 LEA.HI.X R49, R169, c[0x0][0x21c], RZ, 0x3, P2 ;  /* 0x00008700a9311a11 */ /* 0x000fe200010f1cff */
[----:B------:R0:W5:Y:S04]  /*0cf0*/  @P1 LDG.E.64 R28, [R50.64] ;  /* 0x00000004321c1981 */ /* 0x000168000c1e1b00 */
[----:B------:R0:W5:Y:S01]  /*0d00*/  @P1 LDG.E.64 R26, [R48.64] ;  /* 0x00000004301a1981 */ /* 0x000162000c1e1b00 */
[----:B------:R-:W-:-:S02]  /*0d10*/  IADD3 R156, R156, c[0x0][0x160], RZ ;  /* 0x000058009c9c7a10 */ /* 0x000fc40007ffe0ff */
[----:B------:R-:W-:Y:S02]  /*0d20*/  LOP3.LUT P2, RZ, R157, 0x1f, RZ, 0xc0, !PT ;  /* 0x0000001f9dff7812 */ /* 0x000fe4000784c0ff */
[----:B------:R-:W-:Y:S01]  /*0d30*/  ISETP.GE.AND P3, PT, R156, c[0x0][0x164], PT ;  /* 0x000059009c007a0c */ /* 0x000fe20003f66270 */
[----:B--2---:R-:W-:Y:S01]  /*0d40*/  IMAD.MOV.U32 R177, RZ, RZ, R4 ;  /* 0x000000ffffb17224 */ /* 0x004fe200078e0004 */
[--C-:B------:R-:W-:Y:S02]  /*0d50*/  SHF.R.U64 R176, R4, 0x10, R5.reuse ;  /* 0x0000001004b07819 */ /* 0x100fe40000001205 */
[----:B0-----:R-:W-:Y:S02]  /*0d60*/  MOV R44, R5 ;  /* 0x00000005002c7202 */ /* 0x001fe40000000f00 */
[----:B------:R-:W-:Y:S02]  /*0d70*/  SHF.R.U32.HI R45, RZ, 0x10, R5 ;  /* 0x00000010ff2d7819 */ /* 0x000fe40000011605 */
[----:B---3--:R-:W-:Y:S01]  /*0d80*/  SHF.R.U64 R4, R18, 0x10, R19 ;  /* 0x0000001012047819 */ /* 0x008fe20000001213 */
[----:B------:R-:W-:-:S04]  /*0d90*/  HADD2.F32 R18, -RZ, R18.H0_H0 ;  /* 0x20000012ff127230 */ /* 0x000fc80000004100 */
[----:B------:R-:W-:Y:S01]  /*0da0*/  HADD2.F32 R4, -RZ, R4.H0_H0 ;  /* 0x20000004ff047230 */ /* 0x000fe20000004100 */
[----:B----4-:R-:W-:Y:S01]  /*0db0*/  IMAD.MOV.U32 R175, RZ, RZ, R6 ;  /* 0x000000ffffaf7224 */ /* 0x010fe200078e0006 */
[----:B------:R-:W-:Y:S02]  /*0dc0*/  SHF.R.U64 R173, R6, 0x10, R7 ;  /* 0x0000001006ad7819 */ /* 0x000fe40000001207 */
[----:B------:R-:W-:Y:S01]  /*0dd0*/  SHF.R.U32.HI R6, RZ, 0x10, R19 ;  /* 0x00000010ff067819 */ /* 0x000fe20000011613 */
[----:B------:R-:W-:Y:S01]  /*0de0*/  HADD2.F32 R19, -RZ, R19.H0_H0 ;  /* 0x20000013ff137230 */ /* 0x000fe20000004100 */
[----:B------:R-:W-:Y:S02]  /*0df0*/  MOV R171, R7 ;  /* 0x0000000700ab7202 */ /* 0x000fe40000000f00 */
[----:B------:R-:W-:Y:S02]  /*0e00*/  SHF.R.U32.HI R174, RZ, 0x10, R7 ;  /* 0x00000010ffae7819 */ /* 0x000fe40000011607 */
[----:B------:R-:W-:Y:S01]  /*0e10*/  SHF.R.U64 R181, R32, 0x10, R33 ;  /* 0x0000001020b57819 */ /* 0x000fe20000001221 */
[----:B------:R-:W-:Y:S01]  /*0e20*/  IMAD.MOV.U32 R170, RZ, RZ, R8 ;  /* 0x000000ffffaa7224 */ /* 0x000fe200078e0008 */
[----:B------:R-:W-:Y:S01]  /*0e30*/  SHF.R.U64 R168, R8, 0x10, R9 ;  /* 0x0000001008a87819 */ /* 0x000fe20000001209 */
[----:B------:R-:W-:Y:S01]  /*0e40*/  HADD2.F32 R50, -RZ, R37.H0_H0 ;  /* 0x20000025ff327230 */ /* 0x000fe20000004100 */
[----:B------:R-:W-:-:S02]  /*0e50*/  FSEL R183, R180, RZ, !P0 ;  /* 0x000000ffb4b77208 */ /* 0x000fc40004000000 */
[----:B------:R-:W-:-:S03]  /*0e60*/  SHF.R.U64 R46, R40, 0x10, R41 ;  /* 0x00000010282e7819 */ /* 0x000fc60000001229 */
[----:B------:R-:W-:Y:S02]  /*0e70*/  FADD.FTZ R184, -R183, R19 ;  /* 0x00000013b7b87221 */ /* 0x000fe40000010100 */
[----:B------:R-:W-:Y:S01]  /*0e80*/  IMAD.MOV.U32 R194, RZ, RZ, R16 ;  /* 0x000000ffffc27224 */ /* 0x000fe200078e0010 */
[--C-:B------:R-:W-:Y:S02]  /*0e90*/  SHF.R.U64 R7, R16, 0x10, R17.reuse ;  /* 0x0000001010077819 */ /* 0x100fe40000001211 */
[----:B------:R-:W-:Y:S02]  /*0ea0*/  MOV R186, R17 ;  /* 0x0000001100ba7202 */ /* 0x000fe40000000f00 */
[----:B------:R-:W-:Y:S02]  /*0eb0*/  SHF.R.U32.HI R5, RZ, 0x10, R17 ;  /* 0x00000010ff057819 */ /* 0x000fe40000011611 */
[--C-:B------:R-:W-:Y:S02]  /*0ec0*/  SHF.R.U64 R16, R36, 0x10, R37.reuse ;  /* 0x0000001024107819 */ /* 0x100fe40000001225 */
[----:B------:R-:W-:-:S02]  /*0ed0*/  SHF.R.U32.HI R17, RZ, 0x10, R37 ;  /* 0x00000010ff117819 */ /* 0x000fc40000011625 */
[----:B------:R-:W-:Y:S01]  /*0ee0*/  SHF.R.U32.HI R37, RZ, 0x10, R43 ;  /* 0x00000010ff257819 */ /* 0x000fe2000001162b */
[----:B------:R-:W-:Y:S01]  /*0ef0*/  HADD2.F32 R8, -RZ, R40.H0_H0 ;  /* 0x20000028ff087230 */ /* 0x000fe20000004100 */
[----:B------:R-:W-:Y:S01]  /*0f00*/  SHF.R.U32.HI R47, RZ, 0x10, R39 ;  /* 0x00000010ff2f7819 */ /* 0x000fe20000011627 */
[----:B------:R-:W-:Y:S01]  /*0f10*/  HADD2.F32 R19, -RZ, R46.H0_H0 ;  /* 0x2000002eff137230 */ /* 0x000fe20000004100 */
[----:B------:R-:W-:Y:S01]  /*0f20*/  IMAD.MOV.U32 R57, RZ, RZ, R10 ;  /* 0x000000ffff397224 */ /* 0x000fe200078e000a */
[----:B------:R-:W-:Y:S01]  /*0f30*/  SHF.R.U64 R56, R10, 0x10, R11 ;  /* 0x000000100a387819 */ /* 0x000fe2000000120b */
[C---:B------:R-:W-:Y:S01]  /*0f40*/  FADD.FTZ R40, -R183.reuse, R18 ;  /* 0x00000012b7287221 */ /* 0x040fe20000010100 */
[----:B------:R-:W-:Y:S01]  /*0f50*/  HADD2.F32 R46, -RZ, R177.H0_H0 ;  /* 0x200000b1ff2e7230 */ /* 0x000fe20000004100 */
[----:B------:R-:W-:Y:S01]  /*0f60*/  FADD.FTZ R180, -R183, R4 ;  /* 0x00000004b7b47221 */ /* 0x000fe20000010100 */
[----:B------:R-:W-:Y:S01]  /*0f70*/  SHF.R.U64 R52, R12, 0x10, R13 ;  /* 0x000000100c347819 */ /* 0x000fe2000000120d */
[----:B------:R-:W-:Y:S01]  /*0f80*/  IMAD.MOV.U32 R53, RZ, RZ, R12 ;  /* 0x000000ffff357224 */ /* 0x000fe200078e000c */
[----:B------:R-:W-:Y:S01]  /*0f90*/  SHF.R.U32.HI R10, RZ, 0x10, R33 ;  /* 0x00000010ff0a7819 */ /* 0x000fe20000011621 */
[----:B------:R-:W-:Y:S01]  /*0fa0*/  HADD2.F32 R178, -RZ, R33.H0_H0 ;  /* 0x20000021ffb27230 */ /* 0x000fe20000004100 */
[----:B------:R-:W-:Y:S01]  /*0fb0*/  MOV R167, R9 ;  /* 0x0000000900a77202 */ /* 0x000fe20000000f00 */
[----:B------:R-:W-:Y:S01]  /*0fc0*/  HADD2.F32 R4, -RZ, R181.H0_H0 ;  /* 0x200000b5ff047230 */ /* 0x000fe20000004100 */
[----:B------:R-:W-:Y:S01]  /*0fd0*/  SHF.R.U32.HI R169, RZ, 0x10, R9 ;  /* 0x00000010ffa97819 */ /* 0x000fe20000011609 */
[----:B------:R-:W-:Y:S01]  /*0fe0*/  HADD2.F32 R12, -RZ, R41.H0_H0 ;  /* 0x20000029ff0c7230 */ /* 0x000fe20000004100 */
[----:B-1----:R-:W-:Y:S01]  /*0ff0*/  MOV R54, R11 ;  /* 0x0000000b00367202 */ /* 0x002fe20000000f00 */
[----:B------:R-:W-:Y:S01]  /*1000*/  HADD2.F32 R37, -RZ, R37.H0_H0 ;  /* 0x20000025ff257230 */ /* 0x000fe20000004100 */
[----:B------:R-:W-:Y:S01]  /*1010*/  SHF.R.U32.HI R55, RZ, 0x10, R11 ;  /* 0x00000010ff377819 */ /* 0x000fe2000001160b */
[----:B------:R-:W-:Y:S01]  /*1020*/  IMAD.MOV.U32 R48, RZ, RZ, R14 ;  /* 0x000000ffff307224 */ /* 0x000fe200078e000e */
[----:B------:R-:W-:Y:S01]  /*1030*/  MOV R49, R13 ;  /* 0x0000000d00317202 */ /* 0x000fe20000000f00 */
[----:B------:R-:W-:Y:S01]  /*1040*/  HADD2.F32 R6, -RZ, R6.H0_H0 ;  /* 0x20000006ff067230 */ /* 0x000fe20000004100 */
[----:B------:R-:W-:Y:S01]  /*1050*/  SHF.R.U32.HI R51, RZ, 0x10, R13 ;  /* 0x00000010ff337819 */ /* 0x000fe2000001160d */
        /* <DEDUP_REMOVED lines=9> */
[----:B------:R-:W-:Y:S01]  /*10f0*/  SHF.R.U64 R41, R42, 0x10, R43 ;  /* 0x000000102a297819 */ /* 0x000fe2000000122b */
[----:B------:R-:W-:Y:S01]  /*1100*/  HADD2.F32 R43, -RZ, R43.H0_H0 ;  /* 0x2000002bff2b7230 */ /* 0x000fe20000004100 */
[--C-:B------:R-:W-:Y:S01]  /*1110*/  SHF.R.U64 R14, R34, 0x10, R35.reuse ;  /* 0x00000010220e7819 */ /* 0x100fe20000001223 */
[----:B------:R-:W-:Y:S01]  /*1120*/  HADD2.F32 R176, -RZ, R176.H0_H0 ;  /* 0x200000b0ffb07230 */ /* 0x000fe20000004100 */
[----:B------:R-:W-:Y:S01]  /*1130*/  SHF.R.U32.HI R15, RZ, 0x10, R35 ;  /* 0x00000010ff0f7819 */ /* 0x000fe20000011623 */
[----:B------:R-:W-:Y:S01]  /*1140*/  FMUL.FTZ R44, R165, R40 ;  /* 0x00000028a52c7220 */ /* 0x000fe20000410000 */
[----:B------:R-:W-:Y:S01]  /*1150*/  SHF.R.U64 R179, R38, 0x10, R39 ;  /* 0x0000001026b37819 */ /* 0x000fe20000001227 */
[----:B------:R-:W-:Y:S01]  /*1160*/  HADD2.F32 R39, -RZ, R39.H0_H0 ;  /* 0x20000027ff277230 */ /* 0x000fe20000004100 */
[-C--:B------:R-:W-:Y:S01]  /*1170*/  FMUL.FTZ R47, R155, R46.reuse ;  /* 0x0000002e9b2f7220 */ /* 0x080fe20000410000 */
[----:B------:R-:W-:Y:S01]  /*1180*/  HADD2.F32 R35, -RZ, R42.H0_H0 ;  /* 0x2000002aff237230 */ /* 0x000fe20000004100 */
[C---:B------:R-:W-:Y:S01]  /*1190*/  FADD.FTZ R196, -R183.reuse, R4 ;  /* 0x00000004b7c47221 */ /* 0x040fe20000010100 */
[----:B------:R-:W-:Y:S01]  /*11a0*/  HADD2.F32 R17, -RZ, R17.H0_H0 ;  /* 0x20000011ff117230 */ /* 0x000fe20000004100 */
[C---:B------:R-:W-:Y:S01]  /*11b0*/  FADD.FTZ R4, -R183.reuse, R37 ;  /* 0x00000025b7047221 */ /* 0x040fe20000010100 */
[----:B------:R-:W-:Y:S01]  /*11c0*/  HADD2.F32 R182, -RZ, R34.H0_H0 ;  /* 0x20000022ffb67230 */ /* 0x000fe20000004100 */
[C---:B------:R-:W-:Y:S01]  /*11d0*/  FADD.FTZ R190, -R183.reuse, R6 ;  /* 0x00000006b7be7221 */ /* 0x040fe20000010100 */
[----:B------:R-:W-:Y:S01]  /*11e0*/  HADD2.F32 R34, -RZ, R38.H0_H0 ;  /* 0x20000026ff227230 */ /* 0x000fe20000004100 */
[----:B------:R-:W-:Y:S01]  /*11f0*/  FADD.FTZ R115, R46, R115 ;  /* 0x000000732e737221 */ /* 0x000fe20000010000 */
[----:B------:R-:W-:Y:S01]  /*1200*/  HADD2.F32 R37, -RZ, R11.H0_H0 ;  /* 0x2000000bff257230 */ /* 0x000fe20000004100 */
[----:B------:R-:W-:Y:S01]  /*1210*/  FFMA.FTZ R87, R44, R46, R87 ;  /* 0x0000002e2c577223 */ /* 0x000fe20000010057 */
[----:B------:R-:W-:Y:S01]  /*1220*/  HADD2.F32 R195, -RZ, R13.H0_H0 ;  /* 0x2000000dffc37230 */ /* 0x000fe20000004100 */
[----:B------:R-:W-:-:S02]  /*1230*/  FADD.FTZ R192, -R183, R32 ;  /* 0x00000020b7c07221 */ /* 0x000fc40000010100 */
[C---:B------:R-:W-:Y:S02]  /*1240*/  FADD.FTZ R38, -R183.reuse, R36 ;  /* 0x00000024b7267221 */ /* 0x040fe40000010100 */
[C---:B------:R-:W-:Y:S02]  /*1250*/  FADD.FTZ R42, -R183.reuse, R8 ;  /* 0x00000008b72a7221 */ /* 0x040fe40000010100 */
[----:B------:R-:W-:Y:S02]  /*1260*/  FADD.FTZ R6, -R183, R43 ;  /* 0x0000002bb7067221 */ /* 0x000fe40000010100 */
[----:B------:R-:W-:Y:S02]  /*1270*/  FMUL.FTZ R46, R85, R176 ;  /* 0x000000b0552e7220 */ /* 0x000fe40000410000 */
[----:B------:R-:W-:Y:S02]  /*1280*/  FADD.FTZ R11, RZ, R47 ;  /* 0x0000002fff0b7221 */ /* 0x000fe40000010000 */
[C---:B------:R-:W-:Y:S01]  /*1290*/  FADD.FTZ R32, -R183.reuse, R39 ;  /* 0x00000027b7207221 */ /* 0x040fe20000010100 */
[----:B------:R-:W-:Y:S01]  /*12a0*/  HADD2.F32 R39, -RZ, R45.H0_H0 ;  /* 0x2000002dff277230 */ /* 0x000fe20000004100 */
[C---:B------:R-:W-:Y:S01]  /*12b0*/  FADD.FTZ R8, -R183.reuse, R35 ;  /* 0x00000023b7087221 */ /* 0x040fe20000010100 */
[----:B------:R-:W-:Y:S01]  /*12c0*/  HADD2.F32 R35, -RZ, R41.H0_H0 ;  /* 0x20000029ff237230 */ /* 0x000fe20000004100 */
[----:B------:R-:W-:Y:S01]  /*12d0*/  FADD.FTZ R206, -R183, R17 ;  /* 0x00000011b7ce7221 */ /* 0x000fe20000010100 */
[----:B------:R-:W-:Y:S01]  /*12e0*/  HADD2.F32 R17, -RZ, R168.H0_H0 ;  /* 0x200000a8ff117230 */ /* 0x000fe20000004100 */
[----:B------:R-:W-:-:S02]  /*12f0*/  FMUL.FTZ R43, R165, R180 ;  /* 0x000000b4a52b7220 */ /* 0x000fc40000410000 */
[----:B------:R-:W-:Y:S01]  /*1300*/  FFMA.FTZ R13, R44, R47, RZ ;  /* 0x0000002f2c0d7223 */ /* 0x000fe200000100ff */
[----:B------:R-:W-:Y:S01]  /*1310*/  HADD2.F32 R168, -RZ, R57.H0_H0 ;  /* 0x20000039ffa87230 */ /* 0x000fe20000004100 */
[C---:B------:R-:W-:Y:S01]  /*1320*/  FMUL.FTZ R41, R165.reuse, R190 ;  /* 0x000000bea5297220 */ /* 0x040fe20000410000 */
[----:B------:R-:W-:Y:S01]  /*1330*/  HADD2.F32 R187, -RZ, R55.H0_H0 ;  /* 0x20000037ffbb7230 */ /* 0x000fe20000004100 */
[----:B------:R-:W-:Y:S02]  /*1340*/  FMUL.FTZ R40, R154, R188 ;  /* 0x000000bc9a287220 */ /* 0x000fe40000410000 */
[----:B------:R-:W-:Y:S02]  /*1350*/  FMUL.FTZ R55, R165, R38 ;  /* 0x00000026a5377220 */ /* 0x000fe40000410000 */
[----:B------:R-:W-:Y:S02]  /*1360*/  FADD.FTZ R11, R11, R46 ;  /* 0x0000002e0b0b7221 */ /* 0x000fe40000010000 */
[----:B------:R-:W-:-:S02]  /*1370*/  FMUL.FTZ R45, R165, R184 ;  /* 0x000000b8a52d7220 */ /* 0x000fc40000410000 */
[----:B------:R-:W-:Y:S01]  /*1380*/  FFMA.FTZ R13, R43, R46, R13 ;  /* 0x0000002e2b0d7223 */ /* 0x000fe2000001000d */
[----:B------:R-:W-:Y:S01]  /*1390*/  HADD2.F32 R180, -RZ, R175.H0_H0 ;  /* 0x200000afffb47230 */ /* 0x000fe20000004100 */
[----:B------:R-:W-:Y:S01]  /*13a0*/  FADD.FTZ R116, R39, R116 ;  /* 0x0000007427747221 */ /* 0x000fe20000010000 */
[----:B------:R-:W-:Y:S01]  /*13b0*/  HADD2.F32 R185, -RZ, R54.H0_H0 ;  /* 0x20000036ffb97230 */ /* 0x000fe20000004100 */
[-C--:B------:R-:W-:Y:S02]  /*13c0*/  FFMA.FTZ R88, R41, R39.reuse, R88 ;  /* 0x0000002729587223 */ /* 0x080fe40000010058 */
[----:B------:R-:W-:Y:S02]  /*13d0*/  FMUL.FTZ R39, R84, R39 ;  /* 0x0000002754277220 */ /* 0x000fe40000410000 */
[----:B------:R-:W-:Y:S02]  /*13e0*/  FADD.FTZ R127, R168, R127 ;  /* 0x0000007fa87f7221 */ /* 0x000fe40000010000 */
[----:B------:R-:W-:-:S02]  /*13f0*/  FFMA.FTZ R99, R55, R168, R99 ;  /* 0x000000a837637223 */ /* 0x000fc40000010063 */
[----:B------:R-:W-:Y:S02]  /*1400*/  FMUL.FTZ R54, R149, R168 ;  /* 0x000000a895367220 */ /* 0x000fe40000410000 */
[----:B------:R-:W-:Y:S02]  /*1410*/  FADD.FTZ R38, R11, R40 ;  /* 0x000000280b267221 */ /* 0x000fe40000010000 */
[----:B------:R-:W-:Y:S01]  /*1420*/  FFMA.FTZ R168, R45, R40, R13 ;  /* 0x000000282da87223 */ /* 0x000fe2000001000d */
[----:B------:R-:W-:Y:S01]  /*1430*/  HADD2.F32 R10, -RZ, R10.H0_H0 ;  /* 0x2000000aff0a7230 */ /* 0x000fe20000004100 */
[----:B------:R-:W-:Y:S01]  /*1440*/  FADD.FTZ R178, -R183, R178 ;  /* 0x000000b2b7b27221 */ /* 0x000fe20000010100 */
[----:B------:R-:W-:Y:S01]  /*1450*/  HADD2.F32 R14, -RZ, R14.H0_H0 ;  /* 0x2000000eff0e7230 */ /* 0x000fe20000004100 */
[----:B------:R-:W-:Y:S01]  /*1460*/  FADD.FTZ R114, R176, R114 ;  /* 0x00000072b0727221 */ /* 0x000fe20000010000 */
[----:B------:R-:W-:Y:S01]  /*1470*/  HADD2.F32 R16, -RZ, R16.H0_H0 ;  /* 0x20000010ff107230 */ /* 0x000fe20000004100 */
[----:B------:R-:W-:Y:S01]  /*1480*/  FFMA.FTZ R86, R43, R176, R86 ;  /* 0x000000b02b567223 */ /* 0x000fe20000010056 */
[----:B------:R-:W-:Y:S01]  /*1490*/  HADD2.F32 R173, -RZ, R173.H0_H0 ;  /* 0x200000adffad7230 */ /* 0x000fe20000004100 */
[----:B------:R-:W-:Y:S01]  /*14a0*/  FMUL.FTZ R176, R165, R192 ;  /* 0x000000c0a5b07220 */ /* 0x000fe20000410000 */
[----:B------:R-:W-:Y:S01]  /*14b0*/  HADD2.F32 R15, -RZ, R15.H0_H0 ;  /* 0x2000000fff0f7230 */ /* 0x000fe20000004100 */
[----:B------:R-:W-:Y:S01]  /*14c0*/  FMUL.FTZ R177, R153, R180 ;  /* 0x000000b499b17220 */ /* 0x000fe20000410000 */
[----:B------:R-:W-:Y:S01]  /*14d0*/  HADD2.F32 R36, -RZ, R179.H0_H0 ;  /* 0x200000b3ff247230 */ /* 0x000fe20000004100 */
[----:B------:R-:W-:Y:S01]  /*14e0*/  FADD.FTZ R38, R38, R39 ;  /* 0x0000002726267221 */ /* 0x000fe20000010000 */
[----:B------:R-:W-:Y:S01]  /*14f0*/  HADD2.F32 R33, -RZ, R33.H0_H0 ;  /* 0x20000021ff217230 */ /* 0x000fe20000004100 */
[----:B------:R-:W-:Y:S01]  /*1500*/  FFMA.FTZ R13, R41, R39, R168 ;  /* 0x00000027290d7223 */ /* 0x000fe200000100a8 */
[----:B------:R-:W-:Y:S01]  /*1510*/  HADD2.F32 R171, -RZ, R171.H0_H0 ;  /* 0x200000abffab7230 */ /* 0x000fe20000004100 */
[----:B------:R-:W-:-:S02]  /*1520*/  FMUL.FTZ R178, R165, R178 ;  /* 0x000000b2a5b27220 */ /* 0x000fc40000410000 */
[C---:B------:R-:W-:Y:S02]  /*1530*/  FADD.FTZ R34, -R183.reuse, R34 ;  /* 0x00000022b7227221 */ /* 0x040fe40000010100 */
[----:B------:R-:W-:Y:S02]  /*1540*/  FADD.FTZ R119, R180, R119 ;  /* 0x00000077b4777221 */ /* 0x000fe40000010000 */
[----:B------:R-:W-:Y:S02]  /*1550*/  FFMA.FTZ R91, R176, R180, R91 ;  /* 0x000000b4b05b7223 */ /* 0x000fe4000001005b */
[C---:B------:R-:W-:Y:S02]  /*1560*/  FADD.FTZ R198, -R183.reuse, R10 ;  /* 0x0000000ab7c67221 */ /* 0x040fe40000010100 */
[C---:B------:R-:W-:Y:S02]  /*1570*/  FADD.FTZ R200, -R183.reuse, R14 ;  /* 0x0000000eb7c87221 */ /* 0x040fe40000010100 */
[----:B------:R-:W-:-:S02]  /*1580*/  FADD.FTZ R204, -R183, R16 ;  /* 0x00000010b7cc7221 */ /* 0x000fc40000010100 */
[----:B------:R-:W-:Y:S02]  /*1590*/  FMUL.FTZ R180, R83, R173 ;  /* 0x000000ad53b47220 */ /* 0x000fe40000410000 */
[----:B------:R-:W-:Y:S02]  /*15a0*/  FADD.FTZ R11, R38, R177 ;  /* 0x000000b1260b7221 */ /* 0x000fe40000010000 */
        /* <DEDUP_REMOVED lines=10> */
[----:B------:R-:W-:Y:S02]  /*1650*/  FMUL.FTZ R175, R165, R196 ;  /* 0x000000c4a5af7220 */ /* 0x000fe40000410000 */
[----:B------:R-:W-:Y:S01]  /*1660*/  FFMA.FTZ R13, R176, R177, R13 ;  /* 0x000000b1b00d7223 */ /* 0x000fe2000001000d */
        /* <DEDUP_REMOVED lines=8> */
[----:B------:R-:W-:Y:S02]  /*16f0*/  FMUL.FTZ R184, R82, R15 ;  /* 0x0000000f52b87220 */ /* 0x000fe40000410000 */
[----:B------:R-:W-:Y:S01]  /*1700*/  FADD.FTZ R11, R34, R183 ;  /* 0x000000b7220b7221 */ /* 0x000fe20000010000 */
[----:B------:R-:W-:Y:S01]  /*1710*/  HADD2.F32 R189, -RZ, R52.H0_H0 ;  /* 0x20000034ffbd7230 */ /* 0x000fe20000004100 */
[C---:B------:R-:W-:Y:S02]  /*1720*/  FMUL.FTZ R179, R165.reuse, R198 ;  /* 0x000000c6a5b37220 */ /* 0x040fe40000410000 */
[----:B------:R-:W-:-:S02]  /*1730*/  FMUL.FTZ R182, R165, R182 ;  /* 0x000000b6a5b67220 */ /* 0x000fc40000410000 */
[----:B------:R-:W-:Y:S02]  /*1740*/  FFMA.FTZ R13, R178, R183, R13 ;  /* 0x000000b7b20d7223 */ /* 0x000fe4000001000d */
[----:B------:R-:W-:Y:S02]  /*1750*/  FADD.FTZ R118, R173, R118 ;  /* 0x00000076ad767221 */ /* 0x000fe40000010000 */
[----:B------:R-:W-:Y:S02]  /*1760*/  FFMA.FTZ R90, R175, R173, R90 ;  /* 0x000000adaf5a7223 */ /* 0x000fe4000001005a */
[----:B------:R-:W-:Y:S02]  /*1770*/  FMUL.FTZ R173, R165, R36 ;  /* 0x00000024a5ad7220 */ /* 0x000fe40000410000 */
[----:B------:R-:W-:Y:S02]  /*1780*/  FADD.FTZ R34, R11, R184 ;  /* 0x000000b80b227221 */ /* 0x000fe40000010000 */
[----:B------:R-:W-:-:S02]  /*1790*/  FADD.FTZ R123, R170, R123 ;  /* 0x0000007baa7b7221 */ /* 0x000fc40000010000 */
[-C--:B------:R-:W-:Y:S02]  /*17a0*/  FFMA.FTZ R95, R182, R170.reuse, R95 ;  /* 0x000000aab65f7223 */ /* 0x080fe4000001005f */
[----:B------:R-:W-:Y:S02]  /*17b0*/  FMUL.FTZ R181, R151, R170 ;  /* 0x000000aa97b57220 */ /* 0x000fe40000410000 */
[----:B------:R-:W-:Y:S02]  /*17c0*/  FFMA.FTZ R11, R179, R184, R13 ;  /* 0x000000b8b30b7223 */ /* 0x000fe4000001000d */
[----:B------:R-:W-:Y:S01]  /*17d0*/  FMUL.FTZ R170, R165, R172 ;  /* 0x000000aca5aa7220 */ /* 0x000fe20000410000 */
[----:B------:R-:W-:Y:S01]  /*17e0*/  HADD2.F32 R19, -RZ, R167.H0_H0 ;  /* 0x200000a7ff137230 */ /* 0x000fe20000004100 */
[----:B------:R-:W-:Y:S02]  /*17f0*/  FADD.FTZ R130, R189, R130 ;  /* 0x00000082bd827221 */ /* 0x000fe40000010000 */
[----:B------:R-:W-:-:S02]  /*1800*/  FFMA.FTZ R102, R173, R189, R102 ;  /* 0x000000bdad667223 */ /* 0x000fc40000010066 */
[----:B------:R-:W-:Y:S02]  /*1810*/  FMUL.FTZ R172, R77, R189 ;  /* 0x000000bd4dac7220 */ /* 0x000fe40000410000 */
[C---:B------:R-:W-:Y:S02]  /*1820*/  FMUL.FTZ R189, R165.reuse, R32 ;  /* 0x00000020a5bd7220 */ /* 0x040fe40000410000 */
[----:B------:R-:W-:Y:S02]  /*1830*/  FMUL.FTZ R174, R165, R200 ;  /* 0x000000c8a5ae7220 */ /* 0x000fe40000410000 */
[----:B------:R-:W-:Y:S02]  /*1840*/  FMUL.FTZ R167, R81, R17 ;  /* 0x0000001151a77220 */ /* 0x000fe40000410000 */
[----:B------:R-:W-:Y:S02]  /*1850*/  FADD.FTZ R32, R34, R181 ;  /* 0x000000b522207221 */ /* 0x000fe40000010000 */
[----:B------:R-:W-:Y:S01]  /*1860*/  FFMA.FTZ R11, R182, R181, R11 ;  /* 0x000000b5b60b7223 */ /* 0x000fe2000001000b */
[----:B------:R-:W-:Y:S01]  /*1870*/  HADD2.F32 R33, -RZ, R169.H0_H0 ;  /* 0x200000a9ff217230 */ /* 0x000fe20000004100 */
[----:B------:R-:W-:-:S02]  /*1880*/  FMUL.FTZ R169, R150, R19 ;  /* 0x0000001396a97220 */ /* 0x000fc40000410000 */
[----:B------:R-:W-:Y:S02]  /*1890*/  FADD.FTZ R32, R32, R167 ;  /* 0x000000a720207221 */ /* 0x000fe40000010000 */
[----:B------:R-:W-:Y:S01]  /*18a0*/  FFMA.FTZ R11, R174, R167, R11 ;  /* 0x000000a7ae0b7223 */ /* 0x000fe2000001000b */
[----:B------:R-:W-:Y:S01]  /*18b0*/  HADD2.F32 R35, -RZ, R56.H0_H0 ;  /* 0x20000038ff237230 */ /* 0x000fe20000004100 */
[----:B------:R-:W-:Y:S02]  /*18c0*/  FMUL.FTZ R57, R165, R202 ;  /* 0x000000caa5397220 */ /* 0x000fe40000410000 */
[----:B------:R-:W-:Y:S02]  /*18d0*/  FMUL.FTZ R56, R80, R33 ;  /* 0x0000002150387220 */ /* 0x000fe40000410000 */
[----:B------:R-:W-:Y:S02]  /*18e0*/  FADD.FTZ R13, R32, R169 ;  /* 0x000000a9200d7221 */ /* 0x000fe40000010000 */
[----:B------:R-:W-:-:S02]  /*18f0*/  FFMA.FTZ R11, R170, R169, R11 ;  /* 0x000000a9aa0b7223 */ /* 0x000fc4000001000b */
[----:B------:R-:W-:Y:S02]  /*1900*/  FADD.FTZ R13, R13, R56 ;  /* 0x000000380d0d7221 */ /* 0x000fe40000010000 */
[----:B------:R-:W-:Y:S01]  /*1910*/  FFMA.FTZ R11, R57, R56, R11 ;  /* 0x00000038390b7223 */ /* 0x000fe2000001000b */
[----:B------:R-:W-:Y:S01]  /*1920*/  HADD2.F32 R193, -RZ, R51.H0_H0 ;  /* 0x20000033ffc17230 */ /* 0x000fe20000004100 */
[----:B------:R-:W-:Y:S02]  /*1930*/  FADD.FTZ R117, R188, R117 ;  /* 0x00000075bc757221 */ /* 0x000fe40000010000 */
[----:B------:R-:W-:Y:S01]  /*1940*/  FFMA.FTZ R89, R45, R188, R89 ;  /* 0x000000bc2d597223 */ /* 0x000fe20000010059 */
[----:B------:R-:W-:Y:S01]  /*1950*/  HADD2.F32 R188, -RZ, R53.H0_H0 ;  /* 0x20000035ffbc7230 */ /* 0x000fe20000004100 */
[C---:B------:R-:W-:Y:S01]  /*1960*/  FMUL.FTZ R191, R165.reuse, R18 ;  /* 0x00000012a5bf7220 */ /* 0x040fe20000410000 */
[----:B------:R-:W-:Y:S01]  /*1970*/  HADD2.F32 R190, -RZ, R49.H0_H0 ;  /* 0x20000031ffbe7230 */ /* 0x000fe20000004100 */
[----:B------:R-:W-:-:S02]  /*1980*/  FMUL.FTZ R53, R165, R204 ;  /* 0x000000cca5357220 */ /* 0x000fc40000410000 */
[----:B------:R-:W-:Y:S02]  /*1990*/  FMUL.FTZ R51, R79, R35 ;  /* 0x000000234f337220 */ /* 0x000fe40000410000 */
[----:B------:R-:W-:Y:S02]  /*19a0*/  FADD.FTZ R18, R13, R54 ;  /* 0x000000360d127221 */ /* 0x000fe40000010000 */
[----:B------:R-:W-:Y:S01]  /*19b0*/  FFMA.FTZ R32, R55, R54, R11 ;  /* 0x0000003637207223 */ /* 0x000fe2000001000b */
[----:B------:R-:W-:Y:S01]  /*19c0*/  HADD2.F32 R208, -RZ, R48.H0_H0 ;  /* 0x20000030ffd07230 */ /* 0x000fe20000004100 */
[----:B------:R-:W-:Y:S02]  /*19d0*/  FMUL.FTZ R50, R165, R50 ;  /* 0x00000032a5327220 */ /* 0x000fe40000410000 */
[----:B------:R-:W-:Y:S02]  /*19e0*/  FMUL.FTZ R48, R148, R185 ;  /* 0x000000b994307220 */ /* 0x000fe40000410000 */
[----:B------:R-:W-:-:S02]  /*19f0*/  FADD.FTZ R11, R18, R51 ;  /* 0x00000033120b7221 */ /* 0x000fc40000010000 */
[----:B------:R-:W-:Y:S02]  /*1a00*/  FFMA.FTZ R13, R53, R51, R32 ;  /* 0x00000033350d7223 */ /* 0x000fe40000010020 */
[----:B------:R-:W-:Y:S02]  /*1a10*/  FADD.FTZ R131, R188, R131 ;  /* 0x00000083bc837221 */ /* 0x000fe40000010000 */
[-C--:B------:R-:W-:Y:S02]  /*1a20*/  FFMA.FTZ R103, R171, R188.reuse, R103 ;  /* 0x000000bcab677223 */ /* 0x080fe40000010067 */
[----:B------:R-:W-:Y:S02]  /*1a30*/  FMUL.FTZ R168, R147, R188 ;  /* 0x000000bc93a87220 */ /* 0x000fe40000410000 */
[----:B------:R-:W-:Y:S02]  /*1a40*/  FADD.FTZ R133, R190, R133 ;  /* 0x00000085be857221 */ /* 0x000fe40000010000 */
[----:B------:R-:W-:-:S02]  /*1a50*/  FFMA.FTZ R105, R189, R190, R105 ;  /* 0x000000bebd697223 */ /* 0x000fc40000010069 */
[----:B------:R-:W-:Y:S02]  /*1a60*/  FMUL.FTZ R188, R146, R190 ;  /* 0x000000be92bc7220 */ /* 0x000fe40000410000 */
[C---:B------:R-:W-:Y:S02]  /*1a70*/  FMUL.FTZ R190, R165.reuse, R16 ;  /* 0x00000010a5be7220 */ /* 0x040fe40000410000 */
[----:B------:R-:W-:Y:S02]  /*1a80*/  FMUL.FTZ R52, R165, R206 ;  /* 0x000000cea5347220 */ /* 0x000fe40000410000 */
        /* <DEDUP_REMOVED lines=9> */
[----:B------:R-:W-:Y:S01]  /*1b20*/  FFMA.FTZ R12, R173, R172, R12 ;  /* 0x000000acad0c7223 */ /* 0x000fe2000001000c */
[----:B------:R-:W-:Y:S01]  /*1b30*/  HADD2.F32 R9, -RZ, R9.H0_H0 ;  /* 0x20000009ff097230 */ /* 0x000fe20000004100 */
[----:B------:R-:W-:Y:S02]  /*1b40*/  FMUL.FTZ R36, R76, R193 ;  /* 0x000000c14c247220 */ /* 0x000fe40000410000 */
[----:B------:R-:W-:Y:S02]  /*1b50*/  FADD.FTZ R11, R11, R188 ;  /* 0x000000bc0b0b7221 */ /* 0x000fe40000010000 */
[----:B------:R-:W-:Y:S02]  /*1b60*/  FFMA.FTZ R12, R189, R188, R12 ;  /* 0x000000bcbd0c7223 */ /* 0x000fe4000001000c */
[----:B------:R-:W-:Y:S02]  /*1b70*/  FADD.FTZ R137, R9, R137 ;  /* 0x0000008909897221 */ /* 0x000fe40000010000 */
[----:B------:R-:W-:-:S02]  /*1b80*/  FFMA.FTZ R109, R192, R9, R109 ;  /* 0x00000009c06d7223 */ /* 0x000fc4000001006d */
[----:B------:R-:W-:Y:S02]  /*1b90*/  FMUL.FTZ R38, R144, R9 ;  /* 0x0000000990267220 */ /* 0x000fe40000410000 */
[----:B------:R-:W-:Y:S02]  /*1ba0*/  FMUL.FTZ R42, R165, R42 ;  /* 0x0000002aa52a7220 */ /* 0x000fe40000410000 */
[----:B------:R-:W-:Y:S02]  /*1bb0*/  FMUL.FTZ R34, R145, R208 ;  /* 0x000000d091227220 */ /* 0x000fe40000410000 */
[----:B------:R-:W-:Y:S02]  /*1bc0*/  FADD.FTZ R11, R11, R36 ;  /* 0x000000240b0b7221 */ /* 0x000fe40000010000 */
[----:B------:R-:W-:Y:S02]  /*1bd0*/  FFMA.FTZ R9, R191, R36, R12 ;  /* 0x00000024bf097223 */ /* 0x000fe4000001000c */
[----:B------:R-:W-:-:S02]  /*1be0*/  FADD.FTZ R126, R35, R126 ;  /* 0x0000007e237e7221 */ /* 0x000fc40000010000 */
[----:B------:R-:W-:Y:S02]  /*1bf0*/  FFMA.FTZ R98, R53, R35, R98 ;  /* 0x0000002335627223 */ /* 0x000fe40000010062 */
[----:B------:R-:W-:Y:S02]  /*1c00*/  FADD.FTZ R134, R195, R134 ;  /* 0x00000086c3867221 */ /* 0x000fe40000010000 */
[-C--:B------:R-:W-:Y:S02]  /*1c10*/  FFMA.FTZ R106, R190, R195.reuse, R106 ;  /* 0x000000c3be6a7223 */ /* 0x080fe4000001006a */
[----:B------:R-:W-:Y:S02]  /*1c20*/  FMUL.FTZ R35, R75, R195 ;  /* 0x000000c34b237220 */ /* 0x000fe40000410000 */
[----:B------:R-:W-:Y:S02]  /*1c30*/  FMUL.FTZ R195, R165, R8 ;  /* 0x00000008a5c37220 */ /* 0x000fe40000410000 */
[----:B------:R-:W-:-:S02]  /*1c40*/  FADD.FTZ R8, R11, R34 ;  /* 0x000000220b087221 */ /* 0x000fc40000010000 */
[----:B------:R-:W-:Y:S02]  /*1c50*/  FFMA.FTZ R9, R42, R34, R9 ;  /* 0x000000222a097223 */ /* 0x000fe40000010009 */
[----:B------:R-:W-:Y:S02]  /*1c60*/  FADD.FTZ R132, R193, R132 ;  /* 0x00000084c1847221 */ /* 0x000fe40000010000 */
[----:B------:R-:W-:Y:S02]  /*1c70*/  FFMA.FTZ R104, R191, R193, R104 ;  /* 0x000000c1bf687223 */ /* 0x000fe40000010068 */
[----:B------:R-:W-:Y:S02]  /*1c80*/  FMUL.FTZ R193, R165, R14 ;  /* 0x0000000ea5c17220 */ /* 0x000fe40000410000 */
[----:B------:R-:W-:Y:S02]  /*1c90*/  FADD.FTZ R11, R8, R35 ;  /* 0x00000023080b7221 */ /* 0x000fe40000010000 */
[----:B------:R-:W-:Y:S01]  /*1ca0*/  FFMA.FTZ R9, R190, R35, R9 ;  /* 0x00000023be097223 */ /* 0x000fe20000010009 */
[----:B------:R-:W-:Y:S01]  /*1cb0*/  HADD2.F32 R194, -RZ, R194.H0_H0 ;  /* 0x200000c2ffc27230 */ /* 0x000fe20000004100 */
[----:B------:R-:W-:Y:S01]  /*1cc0*/  FADD.FTZ R136, R37, R136 ;  /* 0x0000008825887221 */ /* 0x000fe20000010000 */
[----:B------:R-:W-:Y:S01]  /*1cd0*/  HADD2.F32 R7, -RZ, R7.H0_H0 ;  /* 0x20000007ff077230 */ /* 0x000fe20000004100 */
        /* <DEDUP_REMOVED lines=8> */
[-C--:B------:R-:W-:Y:S02]  /*1d60*/  FFMA.FTZ R110, R197, R7.reuse, R110 ;  /* 0x00000007c56e7223 */ /* 0x080fe4000001006e */
        /* <DEDUP_REMOVED lines=10> */
[----:B------:R-:W-:Y:S02]  /*1e10*/  FADD.FTZ R7, R7, R196 ;  /* 0x000000c407077221 */ /* 0x000fe40000010000 */
[----:B------:R-:W-:Y:S02]  /*1e20*/  FFMA.FTZ R6, R197, R196, R6 ;  /* 0x000000c4c5067223 */ /* 0x000fe40000010006 */
[----:B------:R-:W-:-:S02]  /*1e30*/  FMUL.FTZ R200, R165, R4 ;  /* 0x00000004a5c87220 */ /* 0x000fc40000410000 */
[----:B------:R-:W-:Y:S02]  /*1e40*/  FMUL.FTZ R199, R72, R5 ;  /* 0x0000000548c77220 */ /* 0x000fe40000410000 */
        /* <DEDUP_REMOVED lines=22> */
[----:B------:R-:W-:Y:S05]  /*1fb0*/  BRA.DIV ~URZ, `(.L_x_509) ;  /* 0x000025827f007947 */ /* 0x000fea000b800000 */
[----:B------:R0:W1:Y:S02]  /*1fc0*/  SHFL.DOWN PT, R6, R9, 0x10, 0x1f ;  /* 0x0a001f0009067f89 */ /* 0x00006400000e0000 */
.L_x_527:
        /* <DEDUP_REMOVED lines=18> */
.L_x_528:
        /* <DEDUP_REMOVED lines=13> */
[----:B------:R-:W-:Y:S01]  /*21c0*/  @!P2 LOP3.LUT R166, R6, 0x7, R5, 0xf8, !PT ;  /* 0x0000000706a6a812 */ /* 0x000fe200078ef805 */
[----:B------:R-:W-:-:S04]  /*21d0*/  IMAD.SHL.U32 R185, R185, 0x8, RZ ;  /* 0x00000008b9b97824 */ /* 0x000fc800078e00ff */
        /* <DEDUP_REMOVED lines=10> */
[----:B------:R-:W-:Y:S02]  /*2280*/  FADD.FTZ R187, R6, R187 ;  /* 0x000000bb06bb7221 */ /* 0x000fe40000010000 */
[----:B------:R-:W-:Y:S02]  /*2290*/  FADD.FTZ R4, R7, R4 ;  /* 0x0000000407047221 */ /* 0x000fe40000010000 */
[----:B0-----:R-:W-:Y:S01]  /*22a0*/  FADD.FTZ R187, R187, R8 ;  /* 0x00000008bbbb7221 */ /* 0x001fe20000010000 */
[----:B-----5:R-:W-:Y:S01]  /*22b0*/  @P1 SHF.R.U64 R8, R2, 0x10, R3 ;  /* 0x0000001002081819 */ /* 0x020fe20000001203 */
[----:B------:R-:W-:Y:S02]  /*22c0*/  FADD.FTZ R4, R4, R9 ;  /* 0x0000000904047221 */ /* 0x000fe40000010000 */
[----:B------:R-:W-:-:S02]  /*22d0*/  FADD.FTZ R187, R10, R187 ;  /* 0x000000bb0abb7221 */ /* 0x000fc40000010000 */
[----:B------:R-:W-:Y:S01]  /*22e0*/  FADD.FTZ R4, R11, R4 ;  /* 0x000000040b047221 */ /* 0x000fe20000010000 */
[----:B------:R-:W-:Y:S01]  /*22f0*/  @P1 HADD2.F32 R8, -RZ, R8.H0_H0 ;  /* 0x20000008ff081230 */ /* 0x000fe20000004100 */
[----:B--2---:R-:W-:Y:S01]  /*2300*/  FADD.FTZ R187, R187, R12 ;  /* 0x0000000cbbbb7221 */ /* 0x004fe20000010000 */
[----:B------:R-:W-:Y:S01]  /*2310*/  @P1 SHF.R.U32.HI R12, RZ, 0x10, R3 ;  /* 0x00000010ff0c1819 */ /* 0x000fe20000011603 */
[----:B------:R-:W-:Y:S02]  /*2320*/  FADD.FTZ R4, R4, R13 ;  /* 0x0000000d04047221 */ /* 0x000fe40000010000 */
[----:B------:R-:W-:Y:S01]  /*2330*/  FADD.FTZ R187, R14, R187 ;  /* 0x000000bb0ebb7221 */ /* 0x000fe20000010000 */
[----:B------:R-:W-:Y:S01]  /*2340*/  @P1 SHF.R.U64 R14, R24, 0x10, R25 ;  /* 0x00000010180e1819 */ /* 0x000fe20000001219 */
[----:B------:R-:W-:Y:S02]  /*2350*/  FADD.FTZ R4, R15, R4 ;  /* 0x000000040f047221 */ /* 0x000fe40000010000 */
[----:B---3--:R-:W-:-:S02]  /*2360*/  FADD.FTZ R187, R187, R16 ;  /* 0x00000010bbbb7221 */ /* 0x008fc40000010000 */
[----:B------:R-:W-:Y:S01]  /*2370*/  FADD.FTZ R4, R4, R17 ;  /* 0x0000001104047221 */ /* 0x000fe20000010000 */
[----:B------:R-:W-:Y:S01]  /*2380*/  @P1 HADD2.F32 R14, -RZ, R14.H0_H0 ;  /* 0x2000000eff0e1230 */ /* 0x000fe20000004100 */
[----:B------:R-:W-:Y:S02]  /*2390*/  FADD.FTZ R18, R18, R187 ;  /* 0x000000bb12127221 */ /* 0x000fe40000010000 */
[----:B------:R-:W-:Y:S02]  /*23a0*/  FADD.FTZ R4, R19, R4 ;  /* 0x0000000413047221 */ /* 0x000fe40000010000 */
[----:B------:R-:W-:Y:S02]  /*23b0*/  FMUL.FTZ R6, R18, c[0x0][0x1e0] ;  /* 0x0000780012067a20 */ /* 0x000fe40000410000 */
[----:B------:R-:W-:Y:S01]  /*23c0*/  FMUL.FTZ R11, R4, c[0x0][0x1e0] ;  /* 0x00007800040b7a20 */ /* 0x000fe20000410000 */
[----:B------:R-:W-:Y:S01]  /*23d0*/  @P1 MOV R4, R2 ;  /* 0x0000000200041202 */ /* 0x000fe20000000f00 */
[----:B------:R-:W-:Y:S01]  /*23e0*/  @P1 IMAD.MOV.U32 R7, RZ, RZ, R3 ;  /* 0x000000ffff071224 */ /* 0x000fe200078e0003 */
[----:B------:R-:W-:-:S02]  /*23f0*/  FSEL R6, R6, RZ, !P0 ;  /* 0x000000ff06067208 */ /* 0x000fc40004000000 */
[----:B------:R-:W-:Y:S01]  /*2400*/  ISETP.NE.U32.AND P0, PT, RZ, c[0x0][0x258], PT ;  /* 0x00009600ff007a0c */ /* 0x000fe20003f05070 */
[----:B------:R-:W-:Y:S02]  /*2410*/  @P1 HADD2.F32 R5, -RZ, R4.H0_H0 ;  /* 0x20000004ff051230 */ /* 0x000fe40000004100 */
[-CC-:B------:R-:W-:Y:S01]  /*2420*/  FFMA.FTZ R44, R44, R11.reuse, R6.reuse ;  /* 0x0000000b2c2c7223 */ /* 0x180fe20000010006 */
[----:B------:R-:W-:Y:S01]  /*2430*/  @P1 HADD2.F32 R13, -RZ, R7.H0_H0 ;  /* 0x20000007ff0d1230 */ /* 0x000fe20000004100 */
[----:B------:R-:W-:Y:S01]  /*2440*/  FFMA.FTZ R43, R43, R11, R6 ;  /* 0x0000000b2b2b7223 */ /* 0x000fe20000010006 */
[----:B------:R-:W-:Y:S01]  /*2450*/  ISETP.NE.AND.EX P0, PT, RZ, c[0x0][0x25c], PT, P0 ;  /* 0x00009700ff007a0c */ /* 0x000fe20003f05300 */
[----:B------:R-:W-:Y:S02]  /*2460*/  FADD.FTZ R44, R47, -R44 ;  /* 0x8000002c2f2c7221 */ /* 0x000fe40000010000 */
[----:B------:R-:W-:Y:S02]  /*2470*/  FADD.FTZ R46, R46, -R43 ;  /* 0x8000002b2e2e7221 */ /* 0x000fe40000010000 */
[----:B------:R-:W-:-:S02]  /*2480*/  FMUL.FTZ R4, R165, R44 ;  /* 0x0000002ca5047220 */ /* 0x000fc40000410000 */
[-CC-:B------:R-:W-:Y:S02]  /*2490*/  FFMA.FTZ R45, R45, R11.reuse, R6.reuse ;  /* 0x0000000b2d2d7223 */ /* 0x180fe40000010006 */
[----:B------:R-:W-:Y:S02]  /*24a0*/  @P1 FADD.FTZ R4, R4, R5 ;  /* 0x0000000504041221 */ /* 0x000fe40000010000 */
[----:B------:R-:W-:Y:S02]  /*24b0*/  FMUL.FTZ R5, R165, R46 ;  /* 0x0000002ea5057220 */ /* 0x000fe40000410000 */
[----:B------:R-:W-:Y:S01]  /*24c0*/  FADD.FTZ R40, R40, -R45 ;  /* 0x8000002d28287221 */ /* 0x000fe20000010000 */
[----:B------:R0:W-:Y:S01]  /*24d0*/  F2F.F16.F32 R9, R4 ;  /* 0x0000000400097304 */ /* 0x0001e20000200800 */
[----:B------:R-:W-:Y:S02]  /*24e0*/  FFMA.FTZ R10, R41, R11, R6 ;  /* 0x0000000b290a7223 */ /* 0x000fe40000010006 */
[----:B------:R-:W-:-:S02]  /*24f0*/  @P1 FADD.FTZ R5, R5, R8 ;  /* 0x0000000805051221 */ /* 0x000fc40000010000 */
[----:B------:R-:W-:Y:S02]  /*2500*/  FMUL.FTZ R8, R165, R40 ;  /* 0x00000028a5087220 */ /* 0x000fe40000410000 */
[----:B------:R-:W-:Y:S01]  /*2510*/  FADD.FTZ R10, R39, -R10 ;  /* 0x8000000a270a7221 */ /* 0x000fe20000010000 */
[----:B------:R1:W2:Y:S01]  /*2520*/  F2F.F16.F32 R7, R5 ;  /* 0x0000000500077304 */ /* 0x0002a20000200800 */
[-C--:B------:R-:W-:Y:S01]  /*2530*/  FFMA.FTZ R176, R176, R11.reuse, R6 ;  /* 0x0000000bb0b07223 */ /* 0x080fe20000010006 */
[----:B0-----:R-:W-:Y:S01]  /*2540*/  @P0 F2FP.PACK_AB R4, RZ, R4 ;  /* 0x00000004ff04023e */ /* 0x001fe200000000ff */
[----:B------:R-:W-:Y:S01]  /*2550*/  @P1 FADD.FTZ R8, R8, R13 ;  /* 0x0000000d08081221 */ /* 0x000fe20000010000 */
[----:B------:R-:W-:Y:S01]  /*2560*/  @P1 HADD2.F32 R13, -RZ, R12.H0_H0 ;  /* 0x2000000cff0d1230 */ /* 0x000fe20000004100 */
[----:B------:R-:W-:Y:S01]  /*2570*/  FMUL.FTZ R18, R165, R10 ;  /* 0x0000000aa5127220 */ /* 0x000fe20000410000 */
[----:B------:R-:W-:Y:S01]  /*2580*/  @P1 MOV R10, R20 ;  /* 0x00000014000a1202 */ /* 0x000fe20000000f00 */
[----:B------:R-:W-:Y:S01]  /*2590*/  FADD.FTZ R176, R177, -R176 ;  /* 0x800000b0b1b07221 */ /* 0x000fe20000010000 */
[----:B------:R-:W0:Y:S01]  /*25a0*/  F2F.F16.F32 R17, R8 ;  /* 0x0000000800117304 */ /* 0x000e220000200800 */
[----:B------:R-:W-:Y:S01]  /*25b0*/  FFMA.FTZ R175, R175, R11, R6 ;  /* 0x0000000bafaf7223 */ /* 0x000fe20000010006 */
[----:B-1----:R-:W-:Y:S01]  /*25c0*/  @P0 F2FP.PACK_AB R5, RZ, R5 ;  /* 0x00000005ff05023e */ /* 0x002fe200000000ff */
[----:B------:R-:W-:Y:S01]  /*25d0*/  @P1 FADD.FTZ R18, R18, R13 ;  /* 0x0000000d12121221 */ /* 0x000fe20000010000 */
[----:B------:R-:W-:Y:S01]  /*25e0*/  @P1 HADD2.F32 R12, -RZ, R10.H0_H0 ;  /* 0x2000000aff0c1230 */ /* 0x000fe20000004100 */
[----:B------:R-:W-:Y:S01]  /*25f0*/  @P1 SHF.R.U64 R13, R20, 0x10, R21 ;  /* 0x00000010140d1819 */ /* 0x000fe20000001215 */
[----:B------:R-:W-:Y:S01]  /*2600*/  FMUL.FTZ R19, R165, R176 ;  /* 0x000000b0a5137220 */ /* 0x000fe20000410000 */
[----:B------:R-:W-:Y:S01]  /*2610*/  @P0 PRMT R64, R4, 0x7610, R64 ;  /* 0x0000761004400816 */ /* 0x000fe20000000040 */
[----:B------:R-:W-:Y:S01]  /*2620*/  FADD.FTZ R32, R180, -R175 ;  /* 0x800000afb4207221 */ /* 0x000fe20000010000 */
[----:B------:R-:W1:Y:S01]  /*2630*/  F2F.F16.F32 R10, R18 ;  /* 0x00000012000a7304 */ /* 0x000e620000200800 */
[-C--:B------:R-:W-:Y:S01]  /*2640*/  FFMA.FTZ R178, R178, R11.reuse, R6 ;  /* 0x0000000bb2b27223 */ /* 0x080fe20000010006 */
[----:B------:R-:W-:Y:S01]  /*2650*/  @P1 HADD2.F32 R13, -RZ, R13.H0_H0 ;  /* 0x2000000dff0d1230 */ /* 0x000fe20000004100 */
[----:B------:R-:W-:Y:S01]  /*2660*/  @P1 FADD.FTZ R19, R19, R12 ;  /* 0x0000000c13131221 */ /* 0x000fe20000010000 */
[----:B--2---:R-:W-:Y:S01]  /*2670*/  @P2 PRMT R63, R7, 0x7610, R63 ;  /* 0x00007610073f2816 */ /* 0x004fe2000000003f */
[----:B------:R-:W-:Y:S01]  /*2680*/  @P1 IMAD.MOV.U32 R12, RZ, RZ, R21 ;  /* 0x000000ffff0c1224 */ /* 0x000fe200078e0015 */
[----:B------:R-:W-:Y:S01]  /*2690*/  @P0 PRMT R60, R5, 0x7610, R60 ;  /* 0x00007610053c0816 */ /* 0x000fe2000000003c */
[----:B------:R-:W-:Y:S01]  /*26a0*/  FMUL.FTZ R32, R165, R32 ;  /* 0x00000020a5207220 */ /* 0x000fe20000410000 */
[----:B0-----:R-:W-:Y:S01]  /*26b0*/  @P2 PRMT R59, R17, 0x7610, R59 ;  /* 0x00007610113b2816 */ /* 0x001fe2000000003b */
[----:B------:R-:W-:Y:S01]  /*26c0*/  FADD.FTZ R178, R183, -R178 ;  /* 0x800000b2b7b27221 */ /* 0x000fe20000010000 */
[----:B------:R-:W-:Y:S01]  /*26d0*/  @P1 HADD2.F32 R12, -RZ, R12.H0_H0 ;  /* 0x2000000cff0c1230 */ /* 0x000fe20000004100 */
[----:B------:R-:W-:Y:S01]  /*26e0*/  @P1 FADD.FTZ R32, R32, R13 ;  /* 0x0000000d20201221 */ /* 0x000fe20000010000 */
[----:B------:R-:W-:Y:S01]  /*26f0*/  @P1 SHF.R.U32.HI R13, RZ, 0x10, R21 ;  /* 0x00000010ff0d1819 */ /* 0x000fe20000011615 */
[-C--:B------:R-:W-:Y:S01]  /*2700*/  FFMA.FTZ R179, R179, R11.reuse, R6 ;  /* 0x0000000bb3b37223 */ /* 0x080fe20000010006 */
[----:B------:R-:W-:Y:S01]  /*2710*/  @P0 F2FP.PACK_AB R8, RZ, R8 ;  /* 0x00000008ff08023e */ /* 0x000fe200000000ff */
[----:B------:R-:W-:Y:S01]  /*2720*/  FMUL.FTZ R33, R165, R178 ;  /* 0x000000b2a5217220 */ /* 0x000fe20000410000 */
[----:B------:R-:W-:Y:S01]  /*2730*/  F2F.F16.F32 R180, R32 ;  /* 0x0000002000b47304 */ /* 0x000fe20000200800 */
[----:B------:R-:W-:Y:S01]  /*2740*/  FADD.FTZ R184, R184, -R179 ;  /* 0x800000b3b8b87221 */ /* 0x000fe20000010000 */
[----:B-1----:R-:W-:Y:S01]  /*2750*/  @P2 PRMT R62, R10, 0x7610, R62 ;  /* 0x000076100a3e2816 */ /* 0x002fe2000000003e */
[----:B------:R-:W-:Y:S01]  /*2760*/  @P1 FADD.FTZ R33, R33, R12 ;  /* 0x0000000c21211221 */ /* 0x000fe20000010000 */
[----:B------:R-:W-:Y:S01]  /*2770*/  @P1 HADD2.F32 R12, -RZ, R13.H0_H0 ;  /* 0x2000000dff0c1230 */ /* 0x000fe20000004100 */
[-C--:B------:R-:W-:Y:S01]  /*2780*/  FFMA.FTZ R182, R182, R11.reuse, R6 ;  /* 0x0000000bb6b67223 */ /* 0x080fe20000010006 */
[----:B------:R-:W-:Y:S01]  /*2790*/  @P1 MOV R13, R22 ;  /* 0x00000016000d1202 */ /* 0x000fe20000000f00 */
[----:B------:R-:W-:Y:S01]  /*27a0*/  FMUL.FTZ R183, R165, R184 ;  /* 0x000000b8a5b77220 */ /* 0x000fe20000410000 */
[----:B------:R-:W-:Y:S01]  /*27b0*/  F2F.F16.F32 R185, R33 ;  /* 0x0000002100b97304 */ /* 0x000fe20000200800 */
[----:B------:R-:W-:Y:S01]  /*27c0*/  FADD.FTZ R182, R181, -R182 ;  /* 0x800000b6b5b67221 */ /* 0x000fe20000010000 */
[----:B------:R-:W-:Y:S01]  /*27d0*/  @P0 PRMT R61, R8, 0x7610, R61 ;  /* 0x00007610083d0816 */ /* 0x000fe2000000003d */
[-C--:B------:R-:W-:Y:S01]  /*27e0*/  FFMA.FTZ R174, R174, R11.reuse, R6 ;  /* 0x0000000baeae7223 */ /* 0x080fe20000010006 */
[----:B------:R-:W-:Y:S01]  /*27f0*/  @P1 HADD2.F32 R13, -RZ, R13.H0_H0 ;  /* 0x2000000dff0d1230 */ /* 0x000fe20000004100 */
[----:B------:R-:W-:Y:S01]  /*2800*/  @P1 FADD.FTZ R183, R183, R12 ;  /* 0x0000000cb7b71221 */ /* 0x000fe20000010000 */
[----:B------:R-:W-:Y:S01]  /*2810*/  @P1 SHF.R.U64 R12, R22, 0x10, R23 ;  /* 0x00000010160c1819 */ /* 0x000fe20000001217 */
[----:B------:R-:W-:Y:S01]  /*2820*/  FMUL.FTZ R182, R165, R182 ;  /* 0x000000b6a5b67220 */ /* 0x000fe20000410000 */
[----:B------:R-:W-:Y:S01]  /*2830*/  @P2 PRMT R58, R9, 0x7610, R58 ;  /* 0x00007610093a2816 */ /* 0x000fe2000000003a */
[----:B------:R-:W-:Y:S01]  /*2840*/  FADD.FTZ R174, R167, -R174 ;  /* 0x800000aea7ae7221 */ /* 0x000fe20000010000 */
[----:B------:R-:W-:Y:S01]  /*2850*/  F2F.F16.F32 R186, R183 ;  /* 0x000000b700ba7304 */ /* 0x000fe20000200800 */
[----:B------:R-:W-:Y:S01]  /*2860*/  @P1 FADD.FTZ R182, R182, R13 ;  /* 0x0000000db6b61221 */ /* 0x000fe20000010000 */
[----:B------:R-:W-:Y:S01]  /*2870*/  @P1 HADD2.F32 R13, -RZ, R12.H0_H0 ;  /* 0x2000000cff0d1230 */ /* 0x000fe20000004100 */
[----:B------:R-:W-:-:S02]  /*2880*/  FFMA.FTZ R170, R170, R11, R6 ;  /* 0x0000000baaaa7223 */ /* 0x000fc40000010006 */
[----:B------:R-:W-:Y:S02]  /*2890*/  FMUL.FTZ R184, R165, R174 ;  /* 0x000000aea5b87220 */ /* 0x000fe40000410000 */
[----:B------:R-:W-:Y:S01]  /*28a0*/  @P1 IMAD.MOV.U32 R12, RZ, RZ, R23 ;  /* 0x000000ffff0c1224 */ /* 0x000fe200078e0017 */
[----:B------:R-:W-:Y:S01]  /*28b0*/  F2F.F16.F32 R177, R19 ;  /* 0x0000001300b17304 */ /* 0x000fe20000200800 */
[----:B------:R-:W-:Y:S02]  /*28c0*/  FADD.FTZ R170, R169, -R170 ;  /* 0x800000aaa9aa7221 */ /* 0x000fe40000010000 */
[----:B------:R-:W-:Y:S01]  /*28d0*/  FFMA.FTZ R57, R57, R11, R6 ;  /* 0x0000000b39397223 */ /* 0x000fe20000010006 */
[----:B------:R-:W-:Y:S01]  /*28e0*/  @P1 HADD2.F32 R12, -RZ, R12.H0_H0 ;  /* 0x2000000cff0c1230 */ /* 0x000fe20000004100 */
[----:B------:R-:W-:Y:S01]  /*28f0*/  @P1 FADD.FTZ R184, R184, R13 ;  /* 0x0000000db8b81221 */ /* 0x000fe20000010000 */
[----:B------:R-:W-:Y:S01]  /*2900*/  @P1 SHF.R.U32.HI R13, RZ, 0x10, R23 ;  /* 0x00000010ff0d1819 */ /* 0x000fe20000011617 */
[----:B------:R-:W-:Y:S01]  /*2910*/  FMUL.FTZ R187, R165, R170 ;  /* 0x000000aaa5bb7220 */ /* 0x000fe20000410000 */
[----:B------:R-:W-:Y:S01]  /*2920*/  F2F.F16.F32 R167, R182 ;  /* 0x000000b600a77304 */ /* 0x000fe20000200800 */
[----:B------:R-:W-:-:S02]  /*2930*/  FADD.FTZ R56, R56, -R57 ;  /* 0x8000003938387221 */ /* 0x000fc40000010000 */
[----:B------:R-:W-:Y:S01]  /*2940*/  @P1 FADD.FTZ R187, R187, R12 ;  /* 0x0000000cbbbb1221 */ /* 0x000fe20000010000 */
[----:B------:R-:W-:Y:S01]  /*2950*/  @P1 HADD2.F32 R13, -RZ, R13.H0_H0 ;  /* 0x2000000dff0d1230 */ /* 0x000fe20000004100 */
[-CC-:B------:R-:W-:Y:S01]  /*2960*/  FFMA.FTZ R55, R55, R11.reuse, R6.reuse ;  /* 0x0000000b37377223 */ /* 0x180fe20000010006 */
[----:B------:R-:W-:Y:S01]  /*2970*/  @P1 MOV R12, R24 ;  /* 0x00000018000c1202 */ /* 0x000fe20000000f00 */
[----:B------:R-:W-:Y:S01]  /*2980*/  FMUL.FTZ R174, R165, R56 ;  /* 0x00000038a5ae7220 */ /* 0x000fe20000410000 */
[----:B------:R-:W-:Y:S01]  /*2990*/  F2F.F16.F32 R170, R184 ;  /* 0x000000b800aa7304 */ /* 0x000fe20000200800 */
[----:B------:R-:W-:Y:S02]  /*29a0*/  FADD.FTZ R54, R54, -R55 ;  /* 0x8000003736367221 */ /* 0x000fe40000010000 */
[----:B------:R-:W-:Y:S01]  /*29b0*/  @P1 FADD.FTZ R174, R174, R13 ;  /* 0x0000000daeae1221 */ /* 0x000fe20000010000 */
[----:B------:R-:W-:Y:S01]  /*29c0*/  @P1 HADD2.F32 R13, -RZ, R12.H0_H0 ;  /* 0x2000000cff0d1230 */ /* 0x000fe20000004100 */
[----:B------:R-:W-:-:S02]  /*29d0*/  FFMA.FTZ R12, R53, R11, R6 ;  /* 0x0000000b350c7223 */ /* 0x000fc40000010006 */
[----:B------:R-:W-:Y:S01]  /*29e0*/  FMUL.FTZ R176, R165, R54 ;  /* 0x00000036a5b07220 */ /* 0x000fe20000410000 */
[----:B------:R-:W-:Y:S01]  /*29f0*/  F2F.F16.F32 R178, R174 ;  /* 0x000000ae00b27304 */ /* 0x000fe20000200800 */
[----:B------:R-:W-:Y:S02]  /*2a00*/  FADD.FTZ R12, R51, -R12 ;  /* 0x8000000c330c7221 */ /* 0x000fe40000010000 */
[----:B------:R-:W-:Y:S02]  /*2a10*/  @P1 FADD.FTZ R176, R176, R13 ;  /* 0x0000000db0b01221 */ /* 0x000fe40000010000 */
[--C-:B------:R-:W-:Y:S02]  /*2a20*/  FFMA.FTZ R13, R50, R11, R6.reuse ;  /* 0x0000000b320d7223 */ /* 0x100fe40000010006 */
[C---:B------:R-:W-:Y:S01]  /*2a30*/  FMUL.FTZ R179, R165.reuse, R12 ;  /* 0x0000000ca5b37220 */ /* 0x040fe20000410000 */
[----:B------:R-:W-:Y:S01]  /*2a40*/  @P1 MOV R12, R25 ;  /* 0x00000019000c1202 */ /* 0x000fe20000000f00 */
[----:B------:R-:W-:Y:S01]  /*2a50*/  FADD.FTZ R48, R48, -R13 ;  /* 0x8000000d30307221 */ /* 0x000fe20000010000 */
[----:B------:R-:W-:Y:S01]  /*2a60*/  @P1 SHF.R.U32.HI R13, RZ, 0x10, R25 ;  /* 0x00000010ff0d1819 */ /* 0x000fe20000011619 */
[----:B------:R-:W-:Y:S01]  /*2a70*/  FFMA.FTZ R52, R52, R11, R6 ;  /* 0x0000000b34347223 */ /* 0x000fe20000010006 */
[----:B------:R-:W-:Y:S01]  /*2a80*/  F2F.F16.F32 R175, R187 ;  /* 0x000000bb00af7304 */ /* 0x000fe20000200800 */
[----:B------:R-:W-:Y:S01]  /*2a90*/  @P1 HADD2.F32 R12, -RZ, R12.H0_H0 ;  /* 0x2000000cff0c1230 */ /* 0x000fe20000004100 */
[----:B------:R-:W-:Y:S01]  /*2aa0*/  FMUL.FTZ R181, R165, R48 ;  /* 0x00000030a5b57220 */ /* 0x000fe20000410000 */
[----:B------:R-:W-:Y:S01]  /*2ab0*/  @P1 HADD2.F32 R13, -RZ, R13.H0_H0 ;  /* 0x2000000dff0d1230 */ /* 0x000fe20000004100 */
[----:B------:R-:W-:-:S02]  /*2ac0*/  FADD.FTZ R52, R49, -R52 ;  /* 0x8000003431347221 */ /* 0x000fc40000010000 */
[-C--:B------:R-:W-:Y:S02]  /*2ad0*/  FFMA.FTZ R171, R171, R11.reuse, R6 ;  /* 0x0000000babab7223 */ /* 0x080fe40000010006 */
[----:B------:R-:W-:Y:S01]  /*2ae0*/  @P1 FADD.FTZ R181, R181, R12 ;  /* 0x0000000cb5b51221 */ /* 0x000fe20000010000 */
[----:B------:R-:W-:Y:S01]  /*2af0*/  F2F.F16.F32 R57, R176 ;  /* 0x000000b000397304 */ /* 0x000fe20000200800 */
[----:B------:R-:W-:Y:S02]  /*2b00*/  FMUL.FTZ R166, R165, R52 ;  /* 0x00000034a5a67220 */ /* 0x000fe40000410000 */
[----:B------:R-:W-:Y:S02]  /*2b10*/  @P1 IMAD.MOV.U32 R12, RZ, RZ, R26 ;  /* 0x000000ffff0c1224 */ /* 0x000fe400078e001a */
[----:B------:R-:W-:Y:S02]  /*2b20*/  FADD.FTZ R168, R168, -R171 ;  /* 0x800000aba8a87221 */ /* 0x000fe40000010000 */
[-CC-:B------:R-:W-:Y:S01]  /*2b30*/  FFMA.FTZ R173, R173, R11.reuse, R6.reuse ;  /* 0x0000000badad7223 */ /* 0x180fe20000010006 */
[----:B------:R-:W-:Y:S01]  /*2b40*/  F2F.F16.F32 R169, R181 ;  /* 0x000000b500a97304 */ /* 0x000fe20000200800 */
[----:B------:R-:W-:Y:S01]  /*2b50*/  @P1 FADD.FTZ R166, R166, R13 ;  /* 0x0000000da6a61221 */ /* 0x000fe20000010000 */
[----:B------:R-:W-:Y:S01]  /*2b60*/  @P1 HADD2.F32 R13, -RZ, R12.H0_H0 ;  /* 0x2000000cff0d1230 */ /* 0x000fe20000004100 */
[----:B------:R-:W-:Y:S01]  /*2b70*/  FFMA.FTZ R189, R189, R11, R6 ;  /* 0x0000000bbdbd7223 */ /* 0x000fe20000010006 */
[----:B------:R-:W-:Y:S01]  /*2b80*/  @P1 MOV R12, R27 ;  /* 0x0000001b000c1202 */ /* 0x000fe20000000f00 */
[----:B------:R-:W-:Y:S01]  /*2b90*/  @P1 FADD.FTZ R179, R179, R14 ;  /* 0x0000000eb3b31221 */ /* 0x000fe20000010000 */
[----:B------:R-:W-:Y:S01]  /*2ba0*/  @P1 SHF.R.U64 R14, R26, 0x10, R27 ;  /* 0x000000101a0e1819 */ /* 0x000fe2000000121b */
[----:B------:R-:W-:Y:S01]  /*2bb0*/  FMUL.FTZ R168, R165, R168 ;  /* 0x000000a8a5a87220 */ /* 0x000fe20000410000 */
[----:B------:R-:W-:Y:S01]  /*2bc0*/  F2F.F16.F32 R171, R166 ;  /* 0x000000a600ab7304 */ /* 0x000fe20000200800 */
[----:B------:R-:W-:Y:S01]  /*2bd0*/  FADD.FTZ R172, R172, -R173 ;  /* 0x800000adacac7221 */ /* 0x000fe20000010000 */
[----:B------:R-:W-:Y:S01]  /*2be0*/  @P1 HADD2.F32 R12, -RZ, R12.H0_H0 ;  /* 0x2000000cff0c1230 */ /* 0x000fe20000004100 */
[----:B------:R-:W-:-:S02]  /*2bf0*/  FADD.FTZ R188, R188, -R189 ;  /* 0x800000bdbcbc7221 */ /* 0x000fc40000010000 */
[----:B------:R-:W-:Y:S01]  /*2c00*/  @P1 FADD.FTZ R168, R168, R13 ;  /* 0x0000000da8a81221 */ /* 0x000fe20000010000 */
[----:B------:R-:W-:Y:S01]  /*2c10*/  @P1 HADD2.F32 R13, -RZ, R14.H0_H0 ;  /* 0x2000000eff0d1230 */ /* 0x000fe20000004100 */
[----:B------:R-:W-:Y:S01]  /*2c20*/  FFMA.FTZ R191, R191, R11, R6 ;  /* 0x0000000bbfbf7223 */ /* 0x000fe20000010006 */
[----:B------:R-:W-:Y:S01]  /*2c30*/  @P1 SHF.R.U32.HI R14, RZ, 0x10, R27 ;  /* 0x00000010ff0e1819 */ /* 0x000fe2000001161b */
[C---:B------:R-:W-:Y:S01]  /*2c40*/  FMUL.FTZ R172, R165.reuse, R172 ;  /* 0x000000aca5ac7220 */ /* 0x040fe20000410000 */
[----:B------:R-:W-:Y:S01]  /*2c50*/  F2F.F16.F32 R56, R179 ;  /* 0x000000b300387304 */ /* 0x000fe20000200800 */
[----:B------:R-:W-:Y:S02]  /*2c60*/  FMUL.FTZ R173, R165, R188 ;  /* 0x000000bca5ad7220 */ /* 0x000fe40000410000 */
[----:B------:R-:W-:Y:S01]  /*2c70*/  FADD.FTZ R36, R36, -R191 ;  /* 0x800000bf24247221 */ /* 0x000fe20000010000 */
[----:B------:R-:W-:Y:S01]  /*2c80*/  @P0 F2FP.PACK_AB R191, RZ, R33 ;  /* 0x00000021ffbf023e */ /* 0x000fe200000000ff */
[----:B------:R-:W-:-:S02]  /*2c90*/  @P1 FADD.FTZ R172, R172, R13 ;  /* 0x0000000dacac1221 */ /* 0x000fc40000010000 */
[----:B------:R-:W-:Y:S01]  /*2ca0*/  @P1 FADD.FTZ R173, R173, R12 ;  /* 0x0000000cadad1221 */ /* 0x000fe20000010000 */
[----:B------:R-:W-:Y:S01]  /*2cb0*/  F2F.F16.F32 R55, R168 ;  /* 0x000000a800377304 */ /* 0x000fe20000200800 */
[-CC-:B------:R-:W-:Y:S02]  /*2cc0*/  FFMA.FTZ R13, R42, R11.reuse, R6.reuse ;  /* 0x0000000b2a0d7223 */ /* 0x180fe40000010006 */
[-CC-:B------:R-:W-:Y:S02]  /*2cd0*/  FFMA.FTZ R190, R190, R11.reuse, R6.reuse ;  /* 0x0000000bbebe7223 */ /* 0x180fe40000010006 */
[-CC-:B------:R-:W-:Y:S02]  /*2ce0*/  FFMA.FTZ R15, R192, R11.reuse, R6.reuse ;  /* 0x0000000bc00f7223 */ /* 0x180fe40000010006 */
[-CC-:B------:R-:W-:Y:S01]  /*2cf0*/  FFMA.FTZ R12, R193, R11.reuse, R6.reuse ;  /* 0x0000000bc10c7223 */ /* 0x180fe20000010006 */
[----:B------:R-:W-:Y:S01]  /*2d00*/  F2F.F16.F32 R54, R172 ;  /* 0x000000ac00367304 */ /* 0x000fe20000200800 */
[----:B------:R-:W-:-:S02]  /*2d10*/  FFMA.FTZ R195, R195, R11, R6 ;  /* 0x0000000bc3c37223 */ /* 0x000fc40000010006 */
[-CC-:B------:R-:W-:Y:S02]  /*2d20*/  FFMA.FTZ R197, R197, R11.reuse, R6.reuse ;  /* 0x0000000bc5c57223 */ /* 0x180fe40000010006 */
[-CC-:B------:R-:W-:Y:S02]  /*2d30*/  FFMA.FTZ R201, R201, R11.reuse, R6.reuse ;  /* 0x0000000bc9c97223 */ /* 0x180fe40000010006 */
[----:B------:R-:W-:Y:S01]  /*2d40*/  FFMA.FTZ R200, R200, R11, R6 ;  /* 0x0000000bc8c87223 */ /* 0x000fe20000010006 */
[----:B------:R-:W-:Y:S01]  /*2d50*/  @P1 HADD2.F32 R11, -RZ, R14.H0_H0 ;  /* 0x2000000eff0b1230 */ /* 0x000fe20000004100 */
[C---:B------:R-:W-:Y:S01]  /*2d60*/  FMUL.FTZ R52, R165.reuse, R36 ;  /* 0x00000024a5347220 */ /* 0x040fe20000410000 */
[----:B------:R-:W-:Y:S01]  /*2d70*/  @P1 MOV R6, R28 ;  /* 0x0000001c00061202 */ /* 0x000fe20000000f00 */
[----:B------:R-:W-:Y:S01]  /*2d80*/  FADD.FTZ R34, R34, -R13 ;  /* 0x8000000d22227221 */ /* 0x000fe20000010000 */
[----:B------:R-:W-:Y:S01]  /*2d90*/  @P1 SHF.R.U64 R13, R28, 0x10, R29 ;  /* 0x000000101c0d1819 */ /* 0x000fe2000000121d */
[----:B------:R-:W-:Y:S01]  /*2da0*/  @P1 FADD.FTZ R52, R52, R11 ;  /* 0x0000000b34341221 */ /* 0x000fe20000010000 */
[----:B------:R-:W-:Y:S01]  /*2db0*/  F2F.F16.F32 R53, R173 ;  /* 0x000000ad00357304 */ /* 0x000fe20000200800 */
[----:B------:R-:W-:Y:S01]  /*2dc0*/  @P1 HADD2.F32 R11, -RZ, R6.H0_H0 ;  /* 0x20000006ff0b1230 */ /* 0x000fe20000004100 */
[----:B------:R-:W-:-:S02]  /*2dd0*/  FMUL.FTZ R46, R165, R34 ;  /* 0x00000022a52e7220 */ /* 0x000fc40000410000 */
[----:B------:R-:W-:Y:S02]  /*2de0*/  FADD.FTZ R190, R35, -R190 ;  /* 0x800000be23be7221 */ /* 0x000fe40000010000 */
[----:B------:R-:W-:Y:S01]  /*2df0*/  @P1 FADD.FTZ R46, R46, R11 ;  /* 0x0000000b2e2e1221 */ /* 0x000fe20000010000 */
[----:B------:R-:W-:Y:S01]  /*2e00*/  @P1 HADD2.F32 R11, -RZ, R13.H0_H0 ;  /* 0x2000000dff0b1230 */ /* 0x000fe20000004100 */
[--C-:B------:R-:W-:Y:S01]  /*2e10*/  @P1 IMAD.MOV.U32 R6, RZ, RZ, R29.reuse ;  /* 0x000000ffff061224 */ /* 0x100fe200078e001d */
[----:B------:R-:W-:Y:S01]  /*2e20*/  @P1 SHF.R.U32.HI R13, RZ, 0x10, R29 ;  /* 0x00000010ff0d1819 */ /* 0x000fe2000001161d */
[C---:B------:R-:W-:Y:S01]  /*2e30*/  FMUL.FTZ R48, R165.reuse, R190 ;  /* 0x000000bea5307220 */ /* 0x040fe20000410000 */
[----:B------:R-:W0:Y:S01]  /*2e40*/  F2F.F16.F32 R51, R52 ;  /* 0x0000003400337304 */ /* 0x000e220000200800 */
[----:B------:R-:W-:Y:S01]  /*2e50*/  FADD.FTZ R38, R38, -R15 ;  /* 0x8000000f26267221 */ /* 0x000fe20000010000 */
[----:B------:R-:W-:Y:S01]  /*2e60*/  @P0 F2FP.PACK_AB R190, RZ, R32 ;  /* 0x00000020ffbe023e */ /* 0x000fe200000000ff */
[----:B------:R-:W-:Y:S01]  /*2e70*/  @P1 FADD.FTZ R48, R48, R11 ;  /* 0x0000000b30301221 */ /* 0x000fe20000010000 */
[----:B------:R-:W-:Y:S01]  /*2e80*/  @P1 HADD2.F32 R11, -RZ, R6.H0_H0 ;  /* 0x20000006ff0b1230 */ /* 0x000fe20000004100 */
[----:B------:R-:W-:Y:S01]  /*2e90*/  FMUL.FTZ R50, R165, R38 ;  /* 0x00000026a5327220 */ /* 0x000fe20000410000 */
[----:B------:R-:W-:Y:S01]  /*2ea0*/  @P1 SHF.R.U64 R6, R30, 0x10, R31 ;  /* 0x000000101e061819 */ /* 0x000fe2000000121f */
[----:B------:R-:W-:Y:S01]  /*2eb0*/  FADD.FTZ R12, R37, -R12 ;  /* 0x8000000c250c7221 */ /* 0x000fe20000010000 */
[----:B------:R-:W-:Y:S01]  /*2ec0*/  F2F.F16.F32 R41, R48 ;  /* 0x0000003000297304 */ /* 0x000fe20000200800 */
[----:B------:R-:W-:Y:S01]  /*2ed0*/  @P1 FADD.FTZ R50, R50, R11 ;  /* 0x0000000b32321221 */ /* 0x000fe20000010000 */
[----:B------:R-:W-:Y:S01]  /*2ee0*/  @P1 HADD2.F32 R11, -RZ, R13.H0_H0 ;  /* 0x2000000dff0b1230 */ /* 0x000fe20000004100 */
[----:B------:R-:W-:Y:S01]  /*2ef0*/  FMUL.FTZ R40, R165, R12 ;  /* 0x0000000ca5287220 */ /* 0x000fe20000410000 */
[----:B------:R-:W-:Y:S01]  /*2f00*/  @P1 SHF.R.U32.HI R13, RZ, 0x10, R31 ;  /* 0x00000010ff0d1819 */ /* 0x000fe2000001161f */
[----:B------:R-:W-:Y:S01]  /*2f10*/  FADD.FTZ R194, R194, -R195 ;  /* 0x800000c3c2c27221 */ /* 0x000fe20000010000 */
[----:B------:R-:W-:Y:S01]  /*2f20*/  @P1 MOV R12, R31 ;  /* 0x0000001f000c1202 */ /* 0x000fe20000000f00 */
[----:B------:R-:W-:Y:S01]  /*2f30*/  @P1 FADD.FTZ R40, R40, R11 ;  /* 0x0000000b28281221 */ /* 0x000fe20000010000 */
[----:B------:R-:W-:Y:S01]  /*2f40*/  @P1 HADD2.F32 R11, -RZ, R6.H0_H0 ;  /* 0x20000006ff0b1230 */ /* 0x000fe20000004100 */
[----:B------:R-:W-:Y:S01]  /*2f50*/  @P1 MOV R6, R30 ;  /* 0x0000001e00061202 */ /* 0x000fe20000000f00 */
[----:B------:R-:W-:Y:S01]  /*2f60*/  FADD.FTZ R196, R196, -R197 ;  /* 0x800000c5c4c47221 */ /* 0x000fe20000010000 */
[----:B------:R-:W-:Y:S01]  /*2f70*/  @P1 HADD2.F32 R13, -RZ, R13.H0_H0 ;  /* 0x2000000dff0d1230 */ /* 0x000fe20000004100 */
[----:B------:R-:W-:Y:S01]  /*2f80*/  FADD.FTZ R200, R199, -R200 ;  /* 0x800000c8c7c87221 */ /* 0x000fe20000010000 */
[----:B------:R-:W1:Y:S01]  /*2f90*/  F2F.F16.F32 R44, R40 ;  /* 0x00000028002c7304 */ /* 0x000e620000200800 */
[----:B------:R-:W-:Y:S01]  /*2fa0*/  @P1 HADD2.F32 R6, -RZ, R6.H0_H0 ;  /* 0x20000006ff061230 */ /* 0x000fe20000004100 */
[----:B------:R-:W-:Y:S01]  /*2fb0*/  FMUL.FTZ R39, R165, R194 ;  /* 0x000000c2a5277220 */ /* 0x000fe20000410000 */
[----:B0-----:R-:W-:Y:S01]  /*2fc0*/  SHF.L.U32 R34, R51, 0x10, RZ ;  /* 0x0000001033227819 */ /* 0x001fe200000006ff */
[----:B------:R-:W-:-:S02]  /*2fd0*/  FMUL.FTZ R38, R165, R196 ;  /* 0x000000c4a5267220 */ /* 0x000fc40000410000 */
[----:B------:R-:W-:Y:S02]  /*2fe0*/  FMUL.FTZ R42, R165, R200 ;  /* 0x000000c8a52a7220 */ /* 0x000fe40000410000 */
[----:B------:R-:W-:Y:S01]  /*2ff0*/  FADD.FTZ R36, R198, -R201 ;  /* 0x800000c9c6247221 */ /* 0x000fe20000010000 */
[----:B------:R-:W-:Y:S01]  /*3000*/  F2F.F16.F32 R43, R46 ;  /* 0x0000002e002b7304 */ /* 0x000fe20000200800 */
[----:B------:R-:W-:Y:S02]  /*3010*/  @P1 FADD.FTZ R39, R39, R6 ;  /* 0x0000000627271221 */ /* 0x000fe40000010000 */
[----:B------:R-:W-:Y:S01]  /*3020*/  @P1 FADD.FTZ R38, R38, R11 ;  /* 0x0000000b26261221 */ /* 0x000fe20000010000 */
[----:B------:R-:W-:Y:S01]  /*3030*/  @P1 HADD2.F32 R11, -RZ, R12.H0_H0 ;  /* 0x2000000cff0b1230 */ /* 0x000fe20000004100 */
[----:B------:R-:W-:Y:S01]  /*3040*/  IMAD.WIDE.U32 R6, R7, 0x10000, RZ ;  /* 0x0001000007067825 */ /* 0x000fe200078e00ff */
[----:B-1----:R-:W-:Y:S02]  /*3050*/  SHF.L.U32 R35, R44, 0x10, RZ ;  /* 0x000000102c237819 */ /* 0x002fe400000006ff */
[----:B------:R-:W0:Y:S01]  /*3060*/  F2F.F16.F32 R45, R38 ;  /* 0x00000026002d7304 */ /* 0x000e220000200800 */
[----:B------:R-:W-:Y:S01]  /*3070*/  IMAD.U32 R10, R10, 0x10000, RZ ;  /* 0x000100000a0a7824 */ /* 0x000fe200078e00ff */
[----:B------:R-:W-:Y:S01]  /*3080*/  LOP3.LUT R16, R6, R9, RZ, 0xfc, !PT ;  /* 0x0000000906107212 */ /* 0x000fe200078efcff */
[----:B------:R-:W-:-:S02]  /*3090*/  @P1 FADD.FTZ R42, R42, R13 ;  /* 0x0000000d2a2a1221 */ /* 0x000fc40000010000 */
[----:B------:R-:W-:Y:S01]  /*30a0*/  FMUL.FTZ R36, R165, R36 ;  /* 0x00000024a5247220 */ /* 0x000fe20000410000 */
[----:B------:R-:W-:Y:S01]  /*30b0*/  LOP3.LUT R17, R7, R10, R17, 0xfe, !PT ;  /* 0x0000000a07117212 */ /* 0x000fe200078efe11 */
[----:B------:R-:W-:Y:S01]  /*30c0*/  IMAD.WIDE.U32 R4, R180, 0x10000, RZ ;  /* 0x00010000b4047825 */ /* 0x000fe200078e00ff */
[----:B------:R-:W1:Y:S01]  /*30d0*/  F2F.F16.F32 R165, R42 ;  /* 0x0000002a00a57304 */ /* 0x000e620000200800 */
[----:B------:R-:W-:Y:S02]  /*30e0*/  SHF.L.U32 R7, R186, 0x10, RZ ;  /* 0x00000010ba077819 */ /* 0x000fe400000006ff */
[----:B------:R-:W-:Y:S01]  /*30f0*/  @P1 FADD.FTZ R36, R36, R11 ;  /* 0x0000000b24241221 */ /* 0x000fe20000010000 */
[----:B------:R-:W-:Y:S01]  /*3100*/  SHF.L.U32 R10, R178, 0x10, RZ ;  /* 0x00000010b20a7819 */ /* 0x000fe200000006ff */
[----:B------:R-:W-:Y:S01]  /*3110*/  IMAD.WIDE.U32 R8, R56, 0x10000, RZ ;  /* 0x0001000038087825 */ /* 0x000fe200078e00ff */
[----:B------:R-:W-:Y:S02]  /*3120*/  LOP3.LUT R5, R5, R7, R185, 0xfe, !PT ;  /* 0x0000000705057212 */ /* 0x000fe400078efeb9 */
[----:B------:R-:W2:Y:S01]  /*3130*/  F2F.F16.F32 R47, R36 ;  /* 0x00000024002f7304 */ /* 0x000ea20000200800 */
[----:B------:R-:W-:Y:S01]  /*3140*/  IMAD.WIDE.U32 R6, R170, 0x10000, RZ ;  /* 0x00010000aa067825 */ /* 0x000fe200078e00ff */
[----:B------:R-:W-:-:S02]  /*3150*/  LOP3.LUT R4, R4, R177, RZ, 0xfc, !PT ;  /* 0x000000b104047212 */ /* 0x000fc400078efcff */
[----:B------:R-:W-:Y:S01]  /*3160*/  LOP3.LUT R8, R8, R57, RZ, 0xfc, !PT ;  /* 0x0000003908087212 */ /* 0x000fe200078efcff */
[----:B------:R-:W-:Y:S01]  /*3170*/  IMAD.U32 R11, R171, 0x10000, RZ ;  /* 0x00010000ab0b7824 */ /* 0x000fe200078e00ff */
[----:B------:R-:W-:Y:S01]  /*3180*/  LOP3.LUT R7, R7, R10, R175, 0xfe, !PT ;  /* 0x0000000a07077212 */ /* 0x000fe200078efeaf */
[----:B0-----:R-:W-:Y:S01]  /*3190*/  IMAD.WIDE.U32 R14, R45, 0x10000, RZ ;  /* 0x000100002d0e7825 */ /* 0x001fe200078e00ff */
[----:B------:R-:W0:Y:S01]  /*31a0*/  F2F.F16.F32 R37, R50 ;  /* 0x0000003200257304 */ /* 0x000e220000200800 */
[----:B------:R-:W-:Y:S02]  /*31b0*/  LOP3.LUT R6, R6, R167, RZ, 0xfc, !PT ;  /* 0x000000a706067212 */ /* 0x000fe400078efcff */
[----:B------:R-:W-:Y:S01]  /*31c0*/  LOP3.LUT R9, R9, R11, R169, 0xfe, !PT ;  /* 0x0000000b09097212 */ /* 0x000fe200078efea9 */
[----:B------:R-:W-:-:S04]  /*31d0*/  IMAD.WIDE.U32 R10, R54, 0x10000, RZ ;  /* 0x00010000360a7825 */ /* 0x000fc800078e00ff */
[----:B------:R-:W3:Y:S01]  /*31e0*/  F2F.F16.F32 R49, R39 ;  /* 0x0000002700317304 */ /* 0x000ee20000200800 */
[----:B-1----:R-:W-:Y:S01]  /*31f0*/  IMAD.U32 R188, R165, 0x10000, RZ ;  /* 0x00010000a5bc7824 */ /* 0x002fe200078e00ff */
[----:B------:R-:W-:Y:S01]  /*3200*/  LOP3.LUT R11, R11, R34, R53, 0xfe, !PT ;  /* 0x000000220b0b7212 */ /* 0x000fe200078efe35 */
[----:B------:R-:W-:Y:S01]  /*3210*/  IMAD.WIDE.U32 R12, R41, 0x10000, RZ ;  /* 0x00010000290c7825 */ /* 0x000fe200078e00ff */
[----:B------:R-:W-:Y:S02]  /*3220*/  @P0 F2FP.PACK_AB R34, RZ, R18 ;  /* 0x00000012ff22023e */ /* 0x000fe400000000ff */
[----:B------:R-:W-:Y:S02]  /*3230*/  IADD3 R18, P1, R163, c[0x0][0x248], RZ ;  /* 0x00009200a3127a10 */ /* 0x000fe40007f3e0ff */
[----:B--2---:R-:W-:Y:S02]  /*3240*/  LOP3.LUT R15, R15, R188, R47, 0xfe, !PT ;  /* 0x000000bc0f0f7212 */ /* 0x004fe400078efe2f */
[----:B------:R-:W-:-:S02]  /*3250*/  @P0 F2FP.PACK_AB R188, RZ, R19 ;  /* 0x00000013ffbc023e */ /* 0x000fc400000000ff */
[----:B------:R-:W-:Y:S02]  /*3260*/  LOP3.LUT R10, R10, R55, RZ, 0xfc, !PT ;  /* 0x000000370a0a7212 */ /* 0x000fe400078efcff */
[----:B0-----:R-:W-:Y:S02]  /*3270*/  LOP3.LUT R13, R13, R35, R37, 0xfe, !PT ;  /* 0x000000230d0d7212 */ /* 0x001fe400078efe25 */
[----:B------:R-:W-:Y:S02]  /*3280*/  LOP3.LUT R12, R12, R43, RZ, 0xfc, !PT ;  /* 0x0000002b0c0c7212 */ /* 0x000fe400078efcff */
[----:B---3--:R-:W-:Y:S02]  /*3290*/  LOP3.LUT R14, R14, R49, RZ, 0xfc, !PT ;  /* 0x000000310e0e7212 */ /* 0x008fe400078efcff */
        /* <DEDUP_REMOVED lines=11> */
.L_x_511:
        /* <DEDUP_REMOVED lines=13> */
.L_x_512:
[----:B------:R-:W-:Y:S02]  /*3420*/  @P0 F2FP.PACK_AB R183, RZ, R183 ;  /* 0x000000b7ffb7023e */ /* 0x000fe400000000ff */
[----:B01----:R-:W-:Y:S02]  /*3430*/  IADD3 R16, P1, R162, c[0x0][0x248], RZ ;  /* 0x00009200a2107a10 */ /* 0x003fe40007f3e0ff */
        /* <DEDUP_REMOVED lines=18> */
.L_x_513:
        /* <DEDUP_REMOVED lines=13> */
.L_x_514:
        /* <DEDUP_REMOVED lines=20> */
.L_x_515:
        /* <DEDUP_REMOVED lines=13> */
.L_x_516:
        /* <DEDUP_REMOVED lines=20> */
.L_x_517:
        /* <DEDUP_REMOVED lines=13> */
.L_x_518:
        /* <DEDUP_REMOVED lines=20> */
.L_x_519:
        /* <DEDUP_REMOVED lines=13> */
.L_x_520:
        /* <DEDUP_REMOVED lines=16> */
.L_x_521:
        /* <DEDUP_REMOVED lines=21> */
.L_x_522:
        /* <DEDUP_REMOVED lines=9> */
.L_x_523:
        /* <DEDUP_REMOVED lines=14> */
.L_x_524:
[----:B------:R-:W-:Y:S01]  /*4020*/  SEL R166, RZ, 0x1, P4 ;  /* 0x00000001ffa67807 */ /* 0x000fe20002000000 */
[----:B01----:R-:W-:Y:S01]  /*4030*/  @P3 CALL.REL.NOINC `(.L_x_525) ;  /* 0x0000001000003944 */ /* 0x003fe20003c00000 */
[----:B------:R-:W-:Y:S05]  /*4040*/  BRA `(.L_x_526) ;  /* 0xffffc71000007947 */ /* 0x000fea000383ffff */
.L_x_525:
        /* <DEDUP_REMOVED lines=56> */
.L_x_508:
        /* <DEDUP_REMOVED lines=23> */
.L_x_509:
[----:B------:R-:W-:Y:S01]  /*4540*/  MOV R7, R9 ;  /* 0x0000000900077202 */ /* 0x000fe20000000f00 */
[----:B------:R-:W-:Y:S01]  /*4550*/  IMAD.MOV.U32 R10, RZ, RZ, 0x1f ;  /* 0x0000001fff0a7424 */ /* 0x000fe200078e00ff */
[----:B------:R-:W-:-:S02]  /*4560*/  MOV R8, 0x10 ;  /* 0x0000001000087802 */ /* 0x000fc40000000f00 */
[----:B------:R-:W-:Y:S02]  /*4570*/  MOV R13, 0xffffffff ;  /* 0xffffffff000d7802 */ /* 0x000fe40000000f00 */
[----:B------:R-:W-:Y:S02]  /*4580*/  MOV R4, 0x45a0 ;  /* 0x000045a000047802 */ /* 0x000fe40000000f00 */
[----:B-----5:R-:W-:Y:S05]  /*4590*/  CALL.REL.NOINC `($__internal_15_$__cuda_sm70_shflsync_down_p) ;  /* 0x0000046000007944 */ /* 0x020fea0003c00000 */
[----:B-1----:R-:W-:Y:S01]  /*45a0*/  MOV R6, R7 ;  /* 0x0000000700067202 */ /* 0x002fe20000000f00 */
[----:B0-----:R-:W-:Y:S05]  /*45b0*/  BRA `(.L_x_527) ;  /* 0xffffda1000007947 */ /* 0x001fea000383ffff */
.L_x_510:
[----:B------:R-:W-:Y:S01]  /*45c0*/  HFMA2.MMA R8, -RZ, RZ, 0, 9.5367431640625e-07 ;  /* 0x00000010ff087435 */ /* 0x000fe200000001ff */
[----:B------:R-:W-:Y:S01]  /*45d0*/  IMAD.MOV.U32 R7, RZ, RZ, R11 ;  /* 0x000000ffff077224 */ /* 0x000fe200078e000b */
[----:B------:R-:W-:Y:S01]  /*45e0*/  MOV R10, 0x1f ;  /* 0x0000001f000a7802 */ /* 0x000fe20000000f00 */
[----:B------:R-:W-:Y:S01]  /*45f0*/  IMAD.MOV.U32 R13, RZ, RZ, -0x1 ;  /* 0xffffffffff0d7424 */ /* 0x000fe200078e00ff */
[----:B------:R-:W-:Y:S02]  /*4600*/  MOV R4, 0x4620 ;  /* 0x0000462000047802 */ /* 0x000fe40000000f00 */
[----:B01---5:R-:W-:Y:S05]  /*4610*/  CALL.REL.NOINC `($__internal_15_$__cuda_sm70_shflsync_down_p) ;  /* 0x000003e000007944 */ /* 0x023fea0003c00000 */
[----:B------:R-:W-:Y:S01]  /*4620*/  FADD.FTZ R9, R9, R6 ;  /* 0x0000000609097221 */ /* 0x000fe20000010000 */
[----:B0-----:R-:W-:Y:S01]  /*4630*/  HFMA2.MMA R8, -RZ, RZ, 0, 4.76837158203125e-07 ;  /* 0x00000008ff087435 */ /* 0x001fe200000001ff */
[----:B-1----:R-:W-:Y:S01]  /*4640*/  FADD.FTZ R12, R11, R7 ;  /* 0x000000070b0c7221 */ /* 0x002fe20000010000 */
[----:B------:R-:W-:Y:S01]  /*4650*/  MOV R10, 0x1f ;  /* 0x0000001f000a7802 */ /* 0x000fe20000000f00 */
[----:B------:R-:W-:Y:S01]  /*4660*/  IMAD.MOV.U32 R13, RZ, RZ, -0x1 ;  /* 0xffffffffff0d7424 */ /* 0x000fe200078e00ff */
[----:B------:R-:W-:-:S02]  /*4670*/  MOV R7, R9 ;  /* 0x0000000900077202 */ /* 0x000fc40000000f00 */
[----:B------:R-:W-:Y:S02]  /*4680*/  MOV R4, 0x46a0 ;  /* 0x000046a000047802 */ /* 0x000fe40000000f00 */
[----:B------:R-:W-:Y:S05]  /*4690*/  CALL.REL.NOINC `($__internal_15_$__cuda_sm70_shflsync_down_p) ;  /* 0x0000036000007944 */ /* 0x000fea0003c00000 */
[----:B0-----:R-:W-:Y:S01]  /*46a0*/  HFMA2.MMA R8, -RZ, RZ, 0, 4.76837158203125e-07 ;  /* 0x00000008ff087435 */ /* 0x001fe200000001ff */
[----:B-1----:R-:W-:Y:S01]  /*46b0*/  MOV R6, R7 ;  /* 0x0000000700067202 */ /* 0x002fe20000000f00 */
[----:B------:R-:W-:Y:S01]  /*46c0*/  IMAD.MOV.U32 R7, RZ, RZ, R12 ;  /* 0x000000ffff077224 */ /* 0x000fe200078e000c */
[----:B------:R-:W-:Y:S01]  /*46d0*/  MOV R10, 0x1f ;  /* 0x0000001f000a7802 */ /* 0x000fe20000000f00 */
[----:B------:R-:W-:Y:S01]  /*46e0*/  IMAD.MOV.U32 R13, RZ, RZ, -0x1 ;  /* 0xffffffffff0d7424 */ /* 0x000fe200078e00ff */
[----:B------:R-:W-:Y:S02]  /*46f0*/  MOV R4, 0x4710 ;  /* 0x0000471000047802 */ /* 0x000fe40000000f00 */
[----:B------:R-:W-:Y:S05]  /*4700*/  CALL.REL.NOINC `($__internal_15_$__cuda_sm70_shflsync_down_p) ;  /* 0x000002f000007944 */ /* 0x000fea0003c00000 */
[----:B------:R-:W-:Y:S01]  /*4710*/  FADD.FTZ R9, R6, R9 ;  /* 0x0000000906097221 */ /* 0x000fe20000010000 */
[----:B0-----:R-:W-:Y:S01]  /*4720*/  HFMA2.MMA R8, -RZ, RZ, 0, 2.384185791015625e-07 ;  /* 0x00000004ff087435 */ /* 0x001fe200000001ff */
[----:B-1----:R-:W-:Y:S01]  /*4730*/  FADD.FTZ R12, R12, R7 ;  /* 0x000000070c0c7221 */ /* 0x002fe20000010000 */
[----:B------:R-:W-:Y:S01]  /*4740*/  MOV R10, 0x1f ;  /* 0x0000001f000a7802 */ /* 0x000fe20000000f00 */
[----:B------:R-:W-:Y:S01]  /*4750*/  IMAD.MOV.U32 R13, RZ, RZ, -0x1 ;  /* 0xffffffffff0d7424 */ /* 0x000fe200078e00ff */
[----:B------:R-:W-:-:S02]  /*4760*/  MOV R7, R9 ;  /* 0x0000000900077202 */ /* 0x000fc40000000f00 */
[----:B------:R-:W-:Y:S02]  /*4770*/  MOV R4, 0x4790 ;  /* 0x0000479000047802 */ /* 0x000fe40000000f00 */
[----:B------:R-:W-:Y:S05]  /*4780*/  CALL.REL.NOINC `($__internal_15_$__cuda_sm70_shflsync_down_p) ;  /* 0x0000027000007944 */ /* 0x000fea0003c00000 */
[----:B0-----:R-:W-:Y:S01]  /*4790*/  HFMA2.MMA R8, -RZ, RZ, 0, 2.384185791015625e-07 ;  /* 0x00000004ff087435 */ /* 0x001fe200000001ff */
[----:B-1----:R-:W-:Y:S01]  /*47a0*/  MOV R6, R7 ;  /* 0x0000000700067202 */ /* 0x002fe20000000f00 */
[----:B------:R-:W-:Y:S01]  /*47b0*/  IMAD.MOV.U32 R7, RZ, RZ, R12 ;  /* 0x000000ffff077224 */ /* 0x000fe200078e000c */
[----:B------:R-:W-:Y:S01]  /*47c0*/  MOV R10, 0x1f ;  /* 0x0000001f000a7802 */ /* 0x000fe20000000f00 */
[----:B------:R-:W-:Y:S01]  /*47d0*/  IMAD.MOV.U32 R13, RZ, RZ, -0x1 ;  /* 0xffffffffff0d7424 */ /* 0x000fe200078e00ff */
[----:B------:R-:W-:Y:S02]  /*47e0*/  MOV R4, 0x4800 ;  /* 0x0000480000047802 */ /* 0x000fe40000000f00 */
[----:B------:R-:W-:Y:S05]  /*47f0*/  CALL.REL.NOINC `($__internal_15_$__cuda_sm70_shflsync_down_p) ;  /* 0x0000020000007944 */ /* 0x000fea0003c00000 */
[----:B------:R-:W-:Y:S01]  /*4800*/  FADD.FTZ R9, R6, R9 ;  /* 0x0000000906097221 */ /* 0x000fe20000010000 */
[----:B0-----:R-:W-:Y:S01]  /*4810*/  HFMA2.MMA R8, -RZ, RZ, 0, 1.1920928955078125e-07 ;  /* 0x00000002ff087435 */ /* 0x001fe200000001ff */
[----:B-1----:R-:W-:Y:S01]  /*4820*/  FADD.FTZ R12, R12, R7 ;  /* 0x000000070c0c7221 */ /* 0x002fe20000010000 */
[----:B------:R-:W-:Y:S01]  /*4830*/  MOV R10, 0x1f ;  /* 0x0000001f000a7802 */ /* 0x000fe20000000f00 */
[----:B------:R-:W-:Y:S01]  /*4840*/  IMAD.MOV.U32 R13, RZ, RZ, -0x1 ;  /* 0xffffffffff0d7424 */ /* 0x000fe200078e00ff */
[----:B------:R-:W-:-:S02]  /*4850*/  MOV R7, R9 ;  /* 0x0000000900077202 */ /* 0x000fc40000000f00 */
[----:B------:R-:W-:Y:S02]  /*4860*/  MOV R4, 0x4880 ;  /* 0x0000488000047802 */ /* 0x000fe40000000f00 */
[----:B------:R-:W-:Y:S05]  /*4870*/  CALL.REL.NOINC `($__internal_15_$__cuda_sm70_shflsync_down_p) ;  /* 0x0000018000007944 */ /* 0x000fea0003c00000 */
[----:B0-----:R-:W-:Y:S01]  /*4880*/  HFMA2.MMA R8, -RZ, RZ, 0, 1.1920928955078125e-07 ;  /* 0x00000002ff087435 */ /* 0x001fe200000001ff */
[----:B-1----:R-:W-:Y:S01]  /*4890*/  MOV R6, R7 ;  /* 0x0000000700067202 */ /* 0x002fe20000000f00 */
[----:B------:R-:W-:Y:S01]  /*48a0*/  IMAD.MOV.U32 R7, RZ, RZ, R12 ;  /* 0x000000ffff077224 */ /* 0x000fe200078e000c */
[----:B------:R-:W-:Y:S01]  /*48b0*/  MOV R10, 0x1f ;  /* 0x0000001f000a7802 */ /* 0x000fe20000000f00 */
[----:B------:R-:W-:Y:S01]  /*48c0*/  IMAD.MOV.U32 R13, RZ, RZ, -0x1 ;  /* 0xffffffffff0d7424 */ /* 0x000fe200078e00ff */
[----:B------:R-:W-:Y:S02]  /*48d0*/  MOV R4, 0x48f0 ;  /* 0x000048f000047802 */ /* 0x000fe40000000f00 */
[----:B------:R-:W-:Y:S05]  /*48e0*/  CALL.REL.NOINC `($__internal_15_$__cuda_sm70_shflsync_down_p) ;  /* 0x0000011000007944 */ /* 0x000fea0003c00000 */
[----:B------:R-:W-:Y:S01]  /*48f0*/  FADD.FTZ R9, R6, R9 ;  /* 0x0000000906097221 */ /* 0x000fe20000010000 */
[----:B0-----:R-:W-:Y:S01]  /*4900*/  HFMA2.MMA R8, -RZ, RZ, 0, 5.9604644775390625e-08 ;  /* 0x00000001ff087435 */ /* 0x001fe200000001ff */
[----:B-1----:R-:W-:Y:S01]  /*4910*/  FADD.FTZ R11, R12, R7 ;  /* 0x000000070c0b7221 */ /* 0x002fe20000010000 */
[----:B------:R-:W-:Y:S01]  /*4920*/  MOV R10, 0x1f ;  /* 0x0000001f000a7802 */ /* 0x000fe20000000f00 */
[----:B------:R-:W-:Y:S01]  /*4930*/  IMAD.MOV.U32 R13, RZ, RZ, -0x1 ;  /* 0xffffffffff0d7424 */ /* 0x000fe200078e00ff */
[----:B------:R-:W-:-:S02]  /*4940*/  MOV R7, R9 ;  /* 0x0000000900077202 */ /* 0x000fc40000000f00 */
[----:B------:R-:W-:Y:S02]  /*4950*/  MOV R4, 0x4970 ;  /* 0x0000497000047802 */ /* 0x000fe40000000f00 */
[----:B------:R-:W-:Y:S05]  /*4960*/  CALL.REL.NOINC `($__internal_15_$__cuda_sm70_shflsync_down_p) ;  /* 0x0000009000007944 */ /* 0x000fea0003c00000 */
[----:B0-----:R-:W-:Y:S01]  /*4970*/  HFMA2.MMA R8, -RZ, RZ, 0, 5.9604644775390625e-08 ;  /* 0x00000001ff087435 */ /* 0x001fe200000001ff */
[----:B-1----:R-:W-:Y:S01]  /*4980*/  MOV R32, R7 ;  /* 0x0000000700207202 */ /* 0x002fe20000000f00 */
[----:B------:R-:W-:Y:S01]  /*4990*/  IMAD.MOV.U32 R7, RZ, RZ, R11 ;  /* 0x000000ffff077224 */ /* 0x000fe200078e000b */
[----:B------:R-:W-:Y:S01]  /*49a0*/  MOV R10, 0x1f ;  /* 0x0000001f000a7802 */ /* 0x000fe20000000f00 */
[----:B------:R-:W-:Y:S01]  /*49b0*/  IMAD.MOV.U32 R13, RZ, RZ, -0x1 ;  /* 0xffffffffff0d7424 */ /* 0x000fe200078e00ff */
[----:B------:R-:W-:Y:S02]  /*49c0*/  MOV R4, 0x49e0 ;  /* 0x000049e000047802 */ /* 0x000fe40000000f00 */
[----:B------:R-:W-:Y:S05]  /*49d0*/  CALL.REL.NOINC `($__internal_15_$__cuda_sm70_shflsync_down_p) ;  /* 0x0000002000007944 */ /* 0x000fea0003c00000 */
[----:B-1----:R-:W-:Y:S01]  /*49e0*/  MOV R4, R7 ;  /* 0x0000000700047202 */ /* 0x002fe20000000f00 */
[----:B0-----:R-:W-:Y:S05]  /*49f0*/  BRA `(.L_x_528) ;  /* 0xffffd6f000007947 */ /* 0x001fea000383ffff */
        .weak           $__internal_15_$__cuda_sm70_shflsync_down_p
        .type           $__internal_15_$__cuda_sm70_shflsync_down_p,@function
        .size           $__internal_15_$__cuda_sm70_shflsync_down_p,(.L_x_3377 - $__internal_15_$__cuda_sm70_shflsync_down_p)
$__internal_15_$__cuda_sm70_shflsync_down_p:
[----:B------:R-:W-:Y:S01]  /*4a00*/  HFMA2.MMA R5, -RZ, RZ, 0, 0 ;  /* 0x00000000ff057435 */ /* 0x000fe200000001ff */
[----:B------:R-:W-:Y:S04]  /*4a10*/  WARPSYNC R13 ;  /* 0x0000000d00007348 */ /* 0x000fe80003800000 */
[----:B------:R0:W1:Y:S01]  /*4a20*/  SHFL.DOWN PT, R7, R7, R8, R10 ;  /* 0x0800000807077389 */ /* 0x00006200000e000a */
[----:B------:R-:W-:Y:S05]  /*4a30*/  RET.REL.NODEC R4 `(_ZN10layer_norm31ln_parallel_residual_bwd_kernelINS_13Kernel_traitsI6__halfS2_S2_S2_fjLj7168ELj1ELj1ELj8ELj8ENS_18Kernel_traits_baseILj7168ES2_S2_S2_S2_fjLj256EEEEELb0ELb1ELb1EEEvNS_9BwdParamsE) ;  /* 0xffffb5c004007950 */ /* 0x000fea0003c3ffff */
.L_x_529:
        /* <DEDUP_REMOVED lines=12> */
.L_x_3377:


//--------------------- .text._ZN10layer_norm31ln_parallel_residual_bwd_kernelINS_13Kernel_traitsI6__halfS2_S2_S2_fjLj7168ELj1ELj1ELj8ELj8ENS_18Kernel_traits_baseILj7168ES2_S2_S2_S2_fjLj256EEEEELb1ELb0ELb0EEEvNS_9BwdParamsE --------------------------
	.section	.text._ZN10layer_norm31ln_parallel_residual_bwd_kernelINS_13Kernel_traitsI6__halfS2_S2_S2_fjLj7168ELj1ELj1ELj8ELj8ENS_18Kernel_traits_baseILj7168ES2_S2_S2_S2_fjLj256EEEEELb1ELb0ELb0EEEvNS_9BwdParamsE,"ax",@progbits
	.sectioninfo	@"SHI_REGISTERS=255"
	.align	128
        .global         _ZN10layer_norm31ln_parallel_residual_bwd_kernelINS_13Kernel_traitsI6__halfS2_S2_S2_fjLj7168ELj1ELj1ELj8ELj8ENS_18Kernel_traits_baseILj7168ES2_S2_S2_S2_fjLj256EEEEELb1ELb0ELb0EEEvNS_9BwdParamsE
        .type           _ZN10layer_norm31ln_parallel_residual_bwd_kernelINS_13Kernel_traitsI6__halfS2_S2_S2_fjLj7168ELj1ELj1ELj8ELj8ENS_18Kernel_traits_baseILj7168ES2_S2_S2_S2_fjLj256EEEEELb1ELb0ELb0EEEvNS_9BwdParamsE,@function
        .size           _ZN10layer_norm31ln_parallel_residual_bwd_kernelINS_13Kernel_traitsI6__halfS2_S2_S2_fjLj7168ELj1ELj1ELj8ELj8ENS_18Kernel_traits_baseILj7168ES2_S2_S2_S2_fjLj256EEEEELb1ELb0ELb0EEEvNS_9BwdParamsE,(.L_x_3378 - _ZN10layer_norm31ln_parallel_residual_bwd_kernelINS_13Kernel_traitsI6__halfS2_S2_S2_fjLj7168ELj1ELj1ELj8ELj8ENS_18Kernel_traits_baseILj7168ES2_S2_S2_S2_fjLj256EEEEELb1ELb0ELb0EEEvNS_9BwdParamsE)
        .other          _ZN10layer_norm31ln_parallel_residual_bwd_kernelINS_13Kernel_traitsI6__halfS2_S2_S2_fjLj7168ELj1ELj1ELj8ELj8ENS_18Kernel_traits_baseILj7168ES2_S2_S2_S2_fjLj256EEEEELb1ELb0ELb0EEEvNS_9BwdParamsE,@"STO_CUDA_ENTRY STV_DEFAULT"
_ZN10layer_norm31ln_parallel_residual_bwd_kernelINS_13Kernel_traitsI6__halfS2_S2_S2_fjLj7168ELj1ELj1ELj8ELj8ENS_18Kernel_traits_baseILj7168ES2_S2_S2_S2_fjLj256EEEEELb1ELb0ELb0EEEvNS_9BwdParamsE:
.text._ZN10layer_norm31ln_parallel_residual_bwd_kernelINS_13Kernel_traitsI6__halfS2_S2_S2_fjLj7168ELj1ELj1ELj8ELj8ENS_18Kernel_traits_baseILj7168ES2_S2_S2_S2_fjLj256EEEEELb1ELb0ELb0EEEvNS_9BwdParamsE:
        /* <DEDUP_REMOVED lines=20> */
[----:B------:R-:W-:-:S04]  /*0140*/  @P6 IMAD.WIDE.U32 R20, R0, R25, c[0x0][0x1b0] ;  /* 0x00006c0000146625 */ /* 0x000fc800078e0019 */
[C---:B------:R-:W-:Y:S01]  /*0150*/  @P6 IMAD.WIDE.U32 R24, R0.reuse, R25, c[0x0][0x1b8] ;  /* 0x00006e0000186625 */ /* 0x040fe200078e0019 */
[----:B------:R-:W-:Y:S01]  /*0160*/  @P6 LOP3.LUT R0, R0, 0x100, RZ, 0xfc, !PT ;  /* 0x0000010000006812 */ /* 0x000fe200078efcff */
[----:B------:R1:W5:Y:S02]  /*0170*/  @P6 LDG.E.64 R22, [R20.64] ;  /* 0x0000000414166981 */ /* 0x000364000c1e1b00 */
[----:B------:R-:W-:Y:S02]  /*0180*/  @P4 IMAD.MOV.U32 R43, RZ, RZ, 0x8 ;  /* 0x00000008ff2b4424 */ /* 0x000fe400078e00ff */
[----:B------:R-:W-:-:S04]  /*0190*/  @P5 IMAD.WIDE.U32 R36, R0, R39, c[0x0][0x1b0] ;  /* 0x00006c0000245625 */ /* 0x000fc800078e0027 */
[----:B------:R-:W-:Y:S02]  /*01a0*/  @P0 IMAD.MOV.U32 R47, RZ, RZ, 0x8 ;  /* 0x00000008ff2f0424 */ /* 0x000fe400078e00ff */
[----:B------:R-:W-:Y:S01]  /*01b0*/  @P1 IMAD.MOV.U32 R51, RZ, RZ, 0x8 ;  /* 0x00000008ff331424 */ /* 0x000fe200078e00ff */
[----:B------:R-:W-:Y:S01]  /*01c0*/  @P2 MOV R55, 0x8 ;  /* 0x0000000800372802 */ /* 0x000fe20000000f00 */
        /* <DEDUP_REMOVED lines=26> */
[CC--:B-1----:R-:W-:Y:S01]  /*0370*/  @P3 IMAD.WIDE.U32 R20, R0.reuse, R5.reuse, c[0x0][0x1b0] ;  /* 0x00006c0000143625 */ /* 0x0c2fe200078e0005 */
[----:B----4-:R-:W-:Y:S01]  /*0380*/  CS2R R38, SRZ ;  /* 0x0000000000267805 */ /* 0x010fe2000001ff00 */
[----:B------:R1:W5:Y:S02]  /*0390*/  @P2 LDG.E.64 R8, [R54.64] ;  /* 0x0000000436082981 */ /* 0x000364000c1e1b00 */
[----:B--2---:R-:W-:Y:S01]  /*03a0*/  @P3 IMAD.WIDE.U32 R24, R0, R5, c[0x0][0x1b8] ;  /* 0x00006e0000183625 */ /* 0x004fe200078e0005 */
[----:B0-----:R-:W-:Y:S01]  /*03b0*/  LEA.HI R0, R144, UR6, RZ, 0x18 ;  /* 0x0000000690007c11 */ /* 0x001fe2000f8fc0ff */
[----:B------:R0:W5:Y:S04]  /*03c0*/  @P3 LDG.E.64 R6, [R20.64] ;  /* 0x0000000414063981 */ /* 0x000168000c1e1b00 */
        /* <DEDUP_REMOVED lines=8> */
[----:B---3--:R-:W-:Y:S01]  /*0450*/  CS2R R52, SRZ ;  /* 0x0000000000347805 */ /* 0x008fe2000001ff00 */
        /* <DEDUP_REMOVED lines=59> */
[----:B------:R-:W-:Y:S01]  /*0810*/  MOV R20, R26 ;  /* 0x0000001a00147202 */ /* 0x000fe20000000f00 */
[----:B------:R0:W-:Y:S01]  /*0820*/  STL [R1+0x58], R3 ;  /* 0x0000580301007387 */ /* 0x0001e20000100800 */
[--C-:B------:R-:W-:Y:S01]  /*0830*/  SHF.R.U64 R155, R26, 0x10, R27.reuse ;  /* 0x000000101a9b7819 */ /* 0x100fe2000000121b */
[--C-:B------:R-:W-:Y:S01]  /*0840*/  IMAD.MOV.U32 R22, RZ, RZ, R27.reuse ;  /* 0x000000ffff167224 */ /* 0x100fe200078e001b */
[----:B------:R-:W-:Y:S01]  /*0850*/  SHF.R.U32.HI R153, RZ, 0x10, R27 ;  /* 0x00000010ff997819 */ /* 0x000fe2000001161b */
[----:B------:R1:W-:Y:S01]  /*0860*/  STL [R1+0x50], R2 ;  /* 0x0000500201007387 */ /* 0x0003e20000100800 */
[----:B------:R-:W-:Y:S01]  /*0870*/  IMAD.MOV.U32 R23, RZ, RZ, R28 ;  /* 0x000000ffff177224 */ /* 0x000fe200078e001c */
[--C-:B------:R-:W-:Y:S01]  /*0880*/  SHF.R.U64 R152, R28, 0x10, R29.reuse ;  /* 0x000000101c987819 */ /* 0x100fe2000000121d */
[--C-:B------:R-:W-:Y:S01]  /*0890*/  IMAD.MOV.U32 R25, RZ, RZ, R29.reuse ;  /* 0x000000ffff197224 */ /* 0x100fe200078e001d */
[----:B------:R2:W-:Y:S01]  /*08a0*/  STL [R1+0x48], R5 ;  /* 0x0000480501007387 */ /* 0x0005e20000100800 */
[----:B------:R-:W-:Y:S01]  /*08b0*/  SHF.R.U32.HI R150, RZ, 0x10, R29 ;  /* 0x00000010ff967819 */ /* 0x000fe2000001161d */
[----:B0-----:R-:W-:Y:S01]  /*08c0*/  HADD2.F32 R3, -RZ, R154.H0_H0 ;  /* 0x2000009aff037230 */ /* 0x001fe20000004100 */
[----:B------:R-:W-:Y:S01]  /*08d0*/  MOV R24, R30 ;  /* 0x0000001e00187202 */ /* 0x000fe20000000f00 */
[--C-:B------:R-:W-:Y:S01]  /*08e0*/  IMAD.MOV.U32 R26, RZ, RZ, R31.reuse ;  /* 0x000000ffff1a7224 */ /* 0x100fe200078e001f */
[--C-:B------:R-:W-:Y:S01]  /*08f0*/  SHF.R.U64 R151, R30, 0x10, R31.reuse ;  /* 0x000000101e977819 */ /* 0x100fe2000000121f */
[----:B-1----:R-:W-:Y:S01]  /*0900*/  HADD2.F32 R2, -RZ, R20.H0_H0 ;  /* 0x20000014ff027230 */ /* 0x002fe20000004100 */
[----:B------:R0:W-:Y:S01]  /*0910*/  STL [R1+0x40], R3 ;  /* 0x0000400301007387 */ /* 0x0001e20000100800 */
[----:B------:R-:W-:Y:S01]  /*0920*/  SHF.R.U32.HI R149, RZ, 0x10, R31 ;  /* 0x00000010ff957819 */ /* 0x000fe2000001161f */
[----:B------:R-:W-:Y:S01]  /*0930*/  IMAD.MOV.U32 R27, RZ, RZ, R32 ;  /* 0x000000ffff1b7224 */ /* 0x000fe200078e0020 */
[----:B--2---:R-:W-:Y:S01]  /*0940*/  HADD2.F32 R5, -RZ, R155.H0_H0 ;  /* 0x2000009bff057230 */ /* 0x004fe20000004100 */
[----:B------:R1:W-:Y:S01]  /*0950*/  STL [R1+0x54], R2 ;  /* 0x0000540201007387 */ /* 0x0003e20000100800 */
[--C-:B------:R-:W-:Y:S01]  /*0960*/  SHF.R.U64 R148, R32, 0x10, R33.reuse ;  /* 0x0000001020947819 */ /* 0x100fe20000001221 */
[--C-:B------:R-:W-:Y:S01]  /*0970*/  IMAD.MOV.U32 R29, RZ, RZ, R33.reuse ;  /* 0x000000ffff1d7224 */ /* 0x100fe200078e0021 */
[----:B------:R-:W-:Y:S01]  /*0980*/  SHF.R.U32.HI R31, RZ, 0x10, R33 ;  /* 0x00000010ff1f7819 */ /* 0x000fe20000011621 */
[----:B------:R2:W-:Y:S01]  /*0990*/  STL [R1+0x4c], R5 ;  /* 0x00004c0501007387 */ /* 0x0005e20000100800 */
[----:B------:R-:W-:Y:S01]  /*09a0*/  MOV R28, R34 ;  /* 0x00000022001c7202 */ /* 0x000fe20000000f00 */
[----:B0-----:R-:W-:Y:S01]  /*09b0*/  HADD2.F32 R3, -RZ, R22.H0_H0 ;  /* 0x20000016ff037230 */ /* 0x001fe20000004100 */
[--C-:B------:R-:W-:Y:S01]  /*09c0*/  SHF.R.U64 R32, R34, 0x10, R35.reuse ;  /* 0x0000001022207819 */ /* 0x100fe20000001223 */
[--C-:B------:R-:W-:Y:S01]  /*09d0*/  IMAD.MOV.U32 R30, RZ, RZ, R35.reuse ;  /* 0x000000ffff1e7224 */ /* 0x100fe200078e0023 */
[----:B------:R-:W-:Y:S01]  /*09e0*/  SHF.R.U32.HI R252, RZ, 0x10, R35 ;  /* 0x00000010fffc7819 */ /* 0x000fe20000011623 */
[----:B-1----:R-:W-:Y:S01]  /*09f0*/  HADD2.F32 R2, -RZ, R153.H0_H0 ;  /* 0x20000099ff027230 */ /* 0x002fe20000004100 */
[----:B------:R0:W-:Y:S01]  /*0a00*/  STL [R1+0x44], R3 ;  /* 0x0000440301007387 */ /* 0x0001e20000100800 */
[----:B------:R-:W-:Y:S01]  /*0a10*/  IMAD.MOV.U32 R251, RZ, RZ, R18 ;  /* 0x000000fffffb7224 */ /* 0x000fe200078e0012 */
[--C-:B------:R-:W-:Y:S01]  /*0a20*/  SHF.R.U64 R249, R18, 0x10, R19.reuse ;  /* 0x0000001012f97819 */ /* 0x100fe20000001213 */
[----:B--2---:R-:W-:Y:S01]  /*0a30*/  HADD2.F32 R5, -RZ, R23.H0_H0 ;  /* 0x20000017ff057230 */ /* 0x004fe20000004100 */
[----:B------:R1:W-:Y:S01]  /*0a40*/  STL [R1+0x3c], R2 ;  /* 0x00003c0201007387 */ /* 0x0003e20000100800 */
[--C-:B------:R-:W-:Y:S01]  /*0a50*/  IMAD.MOV.U32 R247, RZ, RZ, R19.reuse ;  /* 0x000000fffff77224 */ /* 0x100fe200078e0013 */
[----:B------:R-:W-:Y:S01]  /*0a60*/  SHF.R.U32.HI R245, RZ, 0x10, R19 ;  /* 0x00000010fff57819 */ /* 0x000fe20000011613 */
[--C-:B------:R-:W-:Y:S01]  /*0a70*/  IMAD.MOV.U32 R246, RZ, RZ, R17.reuse ;  /* 0x000000fffff67224 */ /* 0x100fe200078e0011 */
[----:B------:R2:W-:Y:S01]  /*0a80*/  STL [R1+0x38], R5 ;  /* 0x0000380501007387 */ /* 0x0005e20000100800 */
[----:B------:R-:W-:Y:S01]  /*0a90*/  MOV R250, R16 ;  /* 0x0000001000fa7202 */ /* 0x000fe20000000f00 */
[----:B0-----:R-:W-:Y:S01]  /*0aa0*/  HADD2.F32 R3, -RZ, R152.H0_H0 ;  /* 0x20000098ff037230 */ /* 0x001fe20000004100 */
[--C-:B------:R-:W-:Y:S01]  /*0ab0*/  SHF.R.U64 R248, R16, 0x10, R17.reuse ;  /* 0x0000001010f87819 */ /* 0x100fe20000001211 */
[----:B------:R-:W-:Y:S01]  /*0ac0*/  IMAD.MOV.U32 R243, RZ, RZ, R14 ;  /* 0x000000fffff37224 */ /* 0x000fe200078e000e */
[----:B------:R-:W-:Y:S01]  /*0ad0*/  SHF.R.U32.HI R244, RZ, 0x10, R17 ;  /* 0x00000010fff47819 */ /* 0x000fe20000011611 */
[----:B-1----:R-:W-:Y:S01]  /*0ae0*/  HADD2.F32 R2, -RZ, R25.H0_H0 ;  /* 0x20000019ff027230 */ /* 0x002fe20000004100 */
[----:B------:R0:W-:Y:S01]  /*0af0*/  STL [R1+0x30], R3 ;  /* 0x0000300301007387 */ /* 0x0001e20000100800 */
[--C-:B------:R-:W-:Y:S01]  /*0b00*/  SHF.R.U64 R241, R14, 0x10, R15.reuse ;  /* 0x000000100ef17819 */ /* 0x100fe2000000120f */
[--C-:B------:R-:W-:Y:S01]  /*0b10*/  IMAD.MOV.U32 R239, RZ, RZ, R15.reuse ;  /* 0x000000ffffef7224 */ /* 0x100fe200078e000f */
[----:B--2---:R-:W-:Y:S01]  /*0b20*/  HADD2.F32 R5, -RZ, R150.H0_H0 ;  /* 0x20000096ff057230 */ /* 0x004fe20000004100 */
[----:B------:R1:W-:Y:S01]  /*0b30*/  STL [R1+0x28], R2 ;  /* 0x0000280201007387 */ /* 0x0003e20000100800 */
[----:B------:R-:W-:Y:S01]  /*0b40*/  SHF.R.U32.HI R237, RZ, 0x10, R15 ;  /* 0x00000010ffed7819 */ /* 0x000fe2000001160f */
[--C-:B------:R-:W-:Y:S01]  /*0b50*/  IMAD.MOV.U32 R238, RZ, RZ, R13.reuse ;  /* 0x000000ffffee7224 */ /* 0x100fe200078e000d */
[----:B------:R-:W-:Y:S01]  /*0b60*/  MOV R242, R12 ;  /* 0x0000000c00f27202 */ /* 0x000fe20000000f00 */
[----:B------:R2:W-:Y:S01]  /*0b70*/  STL [R1+0x20], R5 ;  /* 0x0000200501007387 */ /* 0x0005e20000100800 */
[--C-:B------:R-:W-:Y:S01]  /*0b80*/  SHF.R.U64 R240, R12, 0x10, R13.reuse ;  /* 0x000000100cf07819 */ /* 0x100fe2000000120d */
[----:B0-----:R-:W-:Y:S01]  /*0b90*/  HADD2.F32 R3, -RZ, R24.H0_H0 ;  /* 0x20000018ff037230 */ /* 0x001fe20000004100 */
[----:B------:R-:W-:Y:S01]  /*0ba0*/  SHF.R.U32.HI R236, RZ, 0x10, R13 ;  /* 0x00000010ffec7819 */ /* 0x000fe2000001160d */
[----:B------:R-:W-:Y:S01]  /*0bb0*/  IMAD.MOV.U32 R235, RZ, RZ, R10 ;  /* 0x000000ffffeb7224 */ /* 0x000fe200078e000a */
[--C-:B------:R-:W-:Y:S01]  /*0bc0*/  SHF.R.U64 R233, R10, 0x10, R11.reuse ;  /* 0x000000100ae97819 */ /* 0x100fe2000000120b */
[----:B-1----:R-:W-:Y:S01]  /*0bd0*/  HADD2.F32 R2, -RZ, R151.H0_H0 ;  /* 0x20000097ff027230 */ /* 0x002fe20000004100 */
[----:B------:R0:W-:Y:S01]  /*0be0*/  STL [R1+0x34], R3 ;  /* 0x0000340301007387 */ /* 0x0001e20000100800 */
[--C-:B------:R-:W-:Y:S01]  /*0bf0*/  IMAD.MOV.U32 R231, RZ, RZ, R11.reuse ;  /* 0x000000ffffe77224 */ /* 0x100fe200078e000b */
[----:B------:R-:W-:Y:S01]  /*0c00*/  SHF.R.U32.HI R229, RZ, 0x10, R11 ;  /* 0x00000010ffe57819 */ /* 0x000fe2000001160b */
[----:B--2---:R-:W-:Y:S01]  /*0c10*/  HADD2.F32 R5, -RZ, R26.H0_H0 ;  /* 0x2000001aff057230 */ /* 0x004fe20000004100 */
[----:B------:R1:W-:Y:S01]  /*0c20*/  STL [R1+0x2c], R2 ;  /* 0x00002c0201007387 */ /* 0x0003e20000100800 */
[----:B------:R-:W-:Y:S01]  /*0c30*/  MOV R234, R8 ;  /* 0x0000000800ea7202 */ /* 0x000fe20000000f00 */
[--C-:B------:R-:W-:Y:S01]  /*0c40*/  IMAD.MOV.U32 R230, RZ, RZ, R9.reuse ;  /* 0x000000ffffe67224 */ /* 0x100fe200078e0009 */
[--C-:B------:R-:W-:Y:S01]  /*0c50*/  SHF.R.U64 R232, R8, 0x10, R9.reuse ;  /* 0x0000001008e87819 */ /* 0x100fe20000001209 */
[----:B------:R2:W-:Y:S01]  /*0c60*/  STL [R1+0x24], R5 ;  /* 0x0000240501007387 */ /* 0x0005e20000100800 */
[----:B------:R-:W-:Y:S01]  /*0c70*/  SHF.R.U32.HI R228, RZ, 0x10, R9 ;  /* 0x00000010ffe47819 */ /* 0x000fe20000011609 */
[----:B0-----:R-:W-:Y:S01]  /*0c80*/  HADD2.F32 R3, -RZ, R149.H0_H0 ;  /* 0x20000095ff037230 */ /* 0x001fe20000004100 */
[----:B------:R-:W-:Y:S01]  /*0c90*/  IMAD.MOV.U32 R227, RZ, RZ, R6 ;  /* 0x000000ffffe37224 */ /* 0x000fe200078e0006 */
[--C-:B------:R-:W-:Y:S01]  /*0ca0*/  SHF.R.U64 R225, R6, 0x10, R7.reuse ;  /* 0x0000001006e17819 */ /* 0x100fe20000001207 */
[--C-:B------:R-:W-:Y:S01]  /*0cb0*/  IMAD.MOV.U32 R223, RZ, RZ, R7.reuse ;  /* 0x000000ffffdf7224 */ /* 0x100fe200078e0007 */
[----:B-1----:R-:W-:Y:S01]  /*0cc0*/  HADD2.F32 R2, -RZ, R27.H0_H0 ;  /* 0x2000001bff027230 */ /* 0x002fe20000004100 */
[----:B------:R0:W-:Y:S01]  /*0cd0*/  STL [R1+0x1c], R3 ;  /* 0x00001c0301007387 */ /* 0x0001e20000100800 */
[----:B------:R-:W-:Y:S01]  /*0ce0*/  SHF.R.U32.HI R221, RZ, 0x10, R7 ;  /* 0x00000010ffdd7819 */ /* 0x000fe20000011607 */
[----:B------:R-:W-:Y:S01]  /*0cf0*/  IMAD.MOV.U32 R219, RZ, RZ, 0x1 ;  /* 0x00000001ffdb7424 */ /* 0x000fe200078e00ff */
[----:B--2---:R-:W-:Y:S01]  /*0d00*/  HADD2.F32 R5, -RZ, R148.H0_H0 ;  /* 0x20000094ff057230 */ /* 0x004fe20000004100 */
[----:B------:R1:W-:Y:S01]  /*0d10*/  STL [R1+0x18], R2 ;  /* 0x0000180201007387 */ /* 0x0003e20000100800 */
[----:B------:R-:W-:Y:S01]  /*0d20*/  IMAD.MOV.U32 R37, RZ, RZ, RZ ;  /* 0x000000ffff257224 */ /* 0x000fe200078e00ff */
[----:B------:R-:W-:-:S02]  /*0d30*/  HADD2.F32 R252, -RZ, R252.H0_H0 ;  /* 0x200000fcfffc7230 */ /* 0x000fc40000004100 */
[----:B------:R2:W-:Y:S01]  /*0d40*/  STL [R1+0x10], R5 ;  /* 0x0000100501007387 */ /* 0x0005e20000100800 */
[----:B------:R-:W-:Y:S02]  /*0d50*/  HADD2.F32 R251, -RZ, R251.H0_H0 ;  /* 0x200000fbfffb7230 */ /* 0x000fe40000004100 */
[----:B0-----:R-:W-:Y:S02]  /*0d60*/  HADD2.F32 R3, -RZ, R29.H0_H0 ;  /* 0x2000001dff037230 */ /* 0x001fe40000004100 */
[----:B------:R-:W-:Y:S02]  /*0d70*/  HADD2.F32 R249, -RZ, R249.H0_H0 ;  /* 0x200000f9fff97230 */ /* 0x000fe40000004100 */
[----:B-1----:R-:W-:Y:S01]  /*0d80*/  HADD2.F32 R2, -RZ, R31.H0_H0 ;  /* 0x2000001fff027230 */ /* 0x002fe20000004100 */
[----:B------:R0:W-:Y:S01]  /*0d90*/  STL [R1+0x8], R3 ;  /* 0x0000080301007387 */ /* 0x0001e20000100800 */
[----:B------:R-:W-:Y:S02]  /*0da0*/  HADD2.F32 R247, -RZ, R247.H0_H0 ;  /* 0x200000f7fff77230 */ /* 0x000fe40000004100 */
[----:B--2---:R-:W-:Y:S01]  /*0db0*/  HADD2.F32 R5, -RZ, R28.H0_H0 ;  /* 0x2000001cff057230 */ /* 0x004fe20000004100 */
[----:B------:R1:W-:Y:S01]  /*0dc0*/  STL [R1], R2 ;  /* 0x0000000201007387 */ /* 0x0003e20000100800 */
[----:B------:R-:W-:-:S02]  /*0dd0*/  HADD2.F32 R245, -RZ, R245.H0_H0 ;  /* 0x200000f5fff57230 */ /* 0x000fc40000004100 */
[----:B------:R-:W-:Y:S01]  /*0de0*/  HADD2.F32 R250, -RZ, R250.H0_H0 ;  /* 0x200000fafffa7230 */ /* 0x000fe20000004100 */
[----:B------:R2:W-:Y:S01]  /*0df0*/  STL [R1+0x14], R5 ;  /* 0x0000140501007387 */ /* 0x0005e20000100800 */
[----:B------:R-:W-:Y:S02]  /*0e00*/  HADD2.F32 R248, -RZ, R248.H0_H0 ;  /* 0x200000f8fff87230 */ /* 0x000fe40000004100 */
[----:B0-----:R-:W-:Y:S02]  /*0e10*/  HADD2.F32 R3, -RZ, R32.H0_H0 ;  /* 0x20000020ff037230 */ /* 0x001fe40000004100 */
[----:B------:R-:W-:Y:S02]  /*0e20*/  HADD2.F32 R246, -RZ, R246.H0_H0 ;  /* 0x200000f6fff67230 */ /* 0x000fe40000004100 */
[----:B-1----:R-:W-:Y:S01]  /*0e30*/  HADD2.F32 R2, -RZ, R30.H0_H0 ;  /* 0x2000001eff027230 */ /* 0x002fe20000004100 */
[----:B------:R2:W-:Y:S01]  /*0e40*/  STL [R1+0xc], R3 ;  /* 0x00000c0301007387 */ /* 0x0005e20000100800 */
[----:B------:R-:W-:-:S02]  /*0e50*/  HADD2.F32 R244, -RZ, R244.H0_H0 ;  /* 0x200000f4fff47230 */ /* 0x000fc40000004100 */
[----:B------:R-:W-:Y:S01]  /*0e60*/  HADD2.F32 R243, -RZ, R243.H0_H0 ;  /* 0x200000f3fff37230 */ /* 0x000fe20000004100 */
[----:B------:R2:W-:Y:S01]  /*0e70*/  STL [R1+0x4], R2 ;  /* 0x0000040201007387 */ /* 0x0005e20000100800 */
        /* <DEDUP_REMOVED lines=22> */
[----:B--2---:R-:W-:-:S02]  /*0fe0*/  HADD2.F32 R220, -RZ, R220.H0_H0 ;  /* 0x200000dcffdc7230 */ /* 0x004fc40000004100 */
.L_x_574:
[----:B------:R-:W-:Y:S01]  /*0ff0*/  HFMA2.MMA R2, -RZ, RZ, 0, 2.384185791015625e-07 ;  /* 0x00000004ff027435 */ /* 0x000fe200000001ff */
[----:B------:R-:W0:Y:S01]  /*1000*/  S2R R150, SR_TID.X ;  /* 0x0000000000967919 */ /* 0x000e220000002100 */
[----:B------:R-:W1:Y:S08]  /*1010*/  LDC.U8 R194, c[0x0][0x1f0] ;  /* 0x00007c00ffc27b82 */ /* 0x000e700000000000 */
[----:B------:R-:W-:-:S04]  /*1020*/  IMAD.WIDE R148, R0, R2, c[0x0][0x1a0] ;  /* 0x0000680000947625 */ /* 0x000fc800078e0202 */
[----:B------:R-:W-:Y:S01]  /*1030*/  IMAD.WIDE R2, R0, R2, c[0x0][0x1a8] ;  /* 0x00006a0000027625 */ /* 0x000fe200078e0202 */
[----:B------:R2:W5:Y:S05]  /*1040*/  LDG.E R189, [R148.64] ;  /* 0x0000000494bd7981 */ /* 0x00056a000c1e1900 */
        /* <DEDUP_REMOVED lines=39> */
[----:B-----5:R-:W-:Y:S02]  /*12c0*/  FSEL R150, R189, RZ, !P3 ;  /* 0x000000ffbd967208 */ /* 0x020fe40005800000 */
[----:B--2---:R-:W-:Y:S01]  /*12d0*/  MOV R191, R8 ;  /* 0x0000000800bf7202 */ /* 0x004fe20000000f00 */
[--C-:B------:R-:W-:Y:S01]  /*12e0*/  IMAD.MOV.U32 R151, RZ, RZ, R9.reuse ;  /* 0x000000ffff977224 */ /* 0x100fe200078e0009 */
[--C-:B------:R-:W-:Y:S02]  /*12f0*/  SHF.R.U64 R8, R8, 0x10, R9.reuse ;  /* 0x0000001008087819 */ /* 0x100fe40000001209 */
[----:B------:R-:W-:Y:S01]  /*1300*/  SHF.R.U32.HI R190, RZ, 0x10, R9 ;  /* 0x00000010ffbe7819 */ /* 0x000fe20000011609 */
[----:B0-----:R-:W-:Y:S02]  /*1310*/  HADD2.F32 R7, -RZ, R191.H0_H0 ;  /* 0x200000bfff077230 */ /* 0x001fe40000004100 */
[----:B------:R-:W-:Y:S01]  /*1320*/  HADD2.F32 R9, -RZ, R8.H0_H0 ;  /* 0x20000008ff097230 */ /* 0x000fe20000004100 */
[----:B---3--:R-:W-:Y:S01]  /*1330*/  SHF.R.U64 R191, R148, 0x10, R149 ;  /* 0x0000001094bf7819 */ /* 0x008fe20000001295 */
[----:B------:R-:W-:-:S02]  /*1340*/  HADD2.F32 R151, -RZ, R151.H0_H0 ;  /* 0x20000097ff977230 */ /* 0x000fc40000004100 */
[----:B------:R-:W-:Y:S01]  /*1350*/  HADD2.F32 R8, -RZ, R190.H0_H0 ;  /* 0x200000beff087230 */ /* 0x000fe20000004100 */
[----:B------:R-:W-:Y:S01]  /*1360*/  SHF.R.U64 R190, R10, 0x10, R11 ;  /* 0x000000100abe7819 */ /* 0x000fe2000000120b */
[C---:B------:R-:W-:Y:S01]  /*1370*/  FADD.FTZ R7, -R150.reuse, R7 ;  /* 0x0000000796077221 */ /* 0x040fe20000010100 */
[----:B------:R-:W-:Y:S01]  /*1380*/  MOV R192, R148 ;  /* 0x0000009400c07202 */ /* 0x000fe20000000f00 */
[C---:B------:R-:W-:Y:S01]  /*1390*/  FADD.FTZ R9, -R150.reuse, R9 ;  /* 0x0000000996097221 */ /* 0x040fe20000010100 */
[----:B------:R-:W-:Y:S01]  /*13a0*/  HADD2.F32 R191, -RZ, R191.H0_H0 ;  /* 0x200000bfffbf7230 */ /* 0x000fe20000004100 */
[C---:B------:R-:W-:Y:S02]  /*13b0*/  FADD.FTZ R151, -R150.reuse, R151 ;  /* 0x0000009796977221 */ /* 0x040fe40000010100 */
[----:B------:R-:W-:Y:S02]  /*13c0*/  FADD.FTZ R150, -R150, R8 ;  /* 0x0000000896967221 */ /* 0x000fe40000010100 */
[----:B------:R-:W-:Y:S01]  /*13d0*/  IMAD.MOV.U32 R8, RZ, RZ, R10 ;  /* 0x000000ffff087224 */ /* 0x000fe200078e000a */
[----:B------:R-:W-:Y:S01]  /*13e0*/  HADD2.F32 R192, -RZ, R192.H0_H0 ;  /* 0x200000c0ffc07230 */ /* 0x000fe20000004100 */
[C---:B------:R-:W-:Y:S01]  /*13f0*/  FMUL.FTZ R9, R2.reuse, R9 ;  /* 0x0000000902097220 */ /* 0x040fe20000410000 */
[----:B------:R-:W-:Y:S01]  /*1400*/  HADD2.F32 R190, -RZ, R190.H0_H0 ;  /* 0x200000beffbe7230 */ /* 0x000fe20000004100 */
[----:B------:R-:W-:Y:S01]  /*1410*/  FMUL.FTZ R217, R217, R191 ;  /* 0x000000bfd9d97220 */ /* 0x000fe20000410000 */
[----:B------:R-:W-:Y:S01]  /*1420*/  HADD2.F32 R8, -RZ, R8.H0_H0 ;  /* 0x20000008ff087230 */ /* 0x000fe20000004100 */
[----:B------:R-:W-:-:S02]  /*1430*/  FMUL.FTZ R7, R2, R7 ;  /* 0x0000000702077220 */ /* 0x000fc40000410000 */
[----:B------:R-:W-:Y:S02]  /*1440*/  FMUL.FTZ R193, R193, R192 ;  /* 0x000000c0c1c17220 */ /* 0x000fe40000410000 */
[----:B------:R-:W-:Y:S02]  /*1450*/  FADD.FTZ R65, R65, R190 ;  /* 0x000000be41417221 */ /* 0x000fe40000010000 */
[-C--:B------:R-:W-:Y:S02]  /*1460*/  FFMA.FTZ R37, R9, R190.reuse, R37 ;  /* 0x000000be09257223 */ /* 0x080fe40000010025 */
[----:B----4-:R-:W-:Y:S02]  /*1470*/  FFMA.FTZ R217, R216, R190, R217 ;  /* 0x000000bed8d97223 */ /* 0x010fe400000100d9 */
[----:B------:R-:W2:Y:S01]  /*1480*/  LDL R190, [R1+0x44] ;  /* 0x0000440001be7983 */ /* 0x000ea20000100800 */
[----:B------:R-:W-:Y:S02]  /*1490*/  FADD.FTZ R64, R64, R8 ;  /* 0x0000000840407221 */ /* 0x000fe40000010000 */
[----:B------:R-:W-:-:S02]  /*14a0*/  FFMA.FTZ R36, R7, R8, R36 ;  /* 0x0000000807247223 */ /* 0x000fc40000010024 */
        /* <DEDUP_REMOVED lines=8> */
[----:B------:R-:W-:Y:S02]  /*1530*/  HADD2.F32 R148, -RZ, R148.H0_H0 ;  /* 0x20000094ff947230 */ /* 0x000fe40000004100 */
[----:B------:R-:W-:Y:S01]  /*1540*/  HADD2.F32 R216, -RZ, R10.H0_H0 ;  /* 0x2000000affd87230 */ /* 0x000fe20000004100 */
[----:B------:R-:W-:Y:S01]  /*1550*/  FMUL.FTZ R10, R2, R151 ;  /* 0x00000097020a7220 */ /* 0x000fe20000410000 */
[----:B------:R-:W-:Y:S02]  /*1560*/  SHF.R.U32.HI R11, RZ, 0x10, R11 ;  /* 0x00000010ff0b7819 */ /* 0x000fe4000001160b */
[----:B------:R-:W-:Y:S01]  /*1570*/  SHF.R.U32.HI R149, RZ, 0x10, R149 ;  /* 0x00000010ff957819 */ /* 0x000fe20000011695 */
[----:B------:R-:W-:Y:S02]  /*1580*/  FADD.FTZ R66, R66, R216 ;  /* 0x000000d842427221 */ /* 0x000fe40000010000 */
[----:B------:R-:W-:Y:S02]  /*1590*/  FFMA.FTZ R38, R10, R216, R38 ;  /* 0x000000d80a267223 */ /* 0x000fe40000010026 */
[----:B------:R-:W-:Y:S01]  /*15a0*/  HADD2.F32 R149, -RZ, R149.H0_H0 ;  /* 0x20000095ff957230 */ /* 0x000fe20000004100 */
[----:B------:R-:W-:-:S02]  /*15b0*/  FADD.FTZ R122, R122, R148 ;  /* 0x000000947a7a7221 */ /* 0x000fc40000010000 */
[-C--:B------:R-:W-:Y:S02]  /*15c0*/  FFMA.FTZ R94, R10, R148.reuse, R94 ;  /* 0x000000940a5e7223 */ /* 0x080fe4000001005e */
[----:B------:R-:W-:Y:S02]  /*15d0*/  FADD.FTZ R121, R121, R191 ;  /* 0x000000bf79797221 */ /* 0x000fe40000010000 */
[----:B------:R-:W-:Y:S02]  /*15e0*/  FFMA.FTZ R93, R9, R191, R93 ;  /* 0x000000bf095d7223 */ /* 0x000fe4000001005d */
[----:B------:R-:W-:Y:S02]  /*15f0*/  FADD.FTZ R123, R123, R149 ;  /* 0x000000957b7b7221 */ /* 0x000fe40000010000 */
[----:B--2---:R-:W-:-:S04]  /*1600*/  FMUL.FTZ R151, R190, R148 ;  /* 0x00000094be977220 */ /* 0x004fc80000410000 */
[----:B---3--:R-:W-:Y:S01]  /*1610*/  FFMA.FTZ R216, R215, R216, R151 ;  /* 0x000000d8d7d87223 */ /* 0x008fe20000010097 */
[----:B------:R-:W-:Y:S01]  /*1620*/  HADD2.F32 R215, -RZ, R11.H0_H0 ;  /* 0x2000000bffd77230 */ /* 0x000fe20000004100 */
        /* <DEDUP_REMOVED lines=15> */
.L_x_532:
[----:B-1----:R-:W-:Y:S05]  /*1720*/  BSYNC B0 ;  /* 0x0000000000007941 */ /* 0x002fea0003800000 */
.L_x_531:
        /* <DEDUP_REMOVED lines=31> */
[----:B-----5:R-:W-:-:S02]  /*1920*/  FSEL R193, R189, RZ, !P3 ;  /* 0x000000ffbdc17208 */ /* 0x020fc40005800000 */
[----:B--2---:R-:W-:Y:S01]  /*1930*/  MOV R211, R14 ;  /* 0x0000000e00d37202 */ /* 0x004fe20000000f00 */
[--C-:B------:R-:W-:Y:S01]  /*1940*/  IMAD.MOV.U32 R194, RZ, RZ, R15.reuse ;  /* 0x000000ffffc27224 */ /* 0x100fe200078e000f */
[--C-:B0-----:R-:W-:Y:S02]  /*1950*/  SHF.R.U64 R190, R14, 0x10, R15.reuse ;  /* 0x000000100ebe7819 */ /* 0x101fe4000000120f */
[----:B---3--:R-:W-:Y:S01]  /*1960*/  MOV R212, R148 ;  /* 0x0000009400d47202 */ /* 0x008fe20000000f00 */
[----:B------:R-:W-:Y:S01]  /*1970*/  HADD2.F32 R14, -RZ, R211.H0_H0 ;  /* 0x200000d3ff0e7230 */ /* 0x000fe20000004100 */
[----:B------:R-:W-:Y:S01]  /*1980*/  SHF.R.U32.HI R191, RZ, 0x10, R15 ;  /* 0x00000010ffbf7819 */ /* 0x000fe2000001160f */
[----:B------:R-:W-:Y:S02]  /*1990*/  HADD2.F32 R15, -RZ, R190.H0_H0 ;  /* 0x200000beff0f7230 */ /* 0x000fe40000004100 */
[----:B------:R-:W-:Y:S01]  /*19a0*/  HADD2.F32 R190, -RZ, R194.H0_H0 ;  /* 0x200000c2ffbe7230 */ /* 0x000fe20000004100 */
[----:B------:R-:W-:Y:S01]  /*19b0*/  IMAD.MOV.U32 R194, RZ, RZ, R16 ;  /* 0x000000ffffc27224 */ /* 0x000fe200078e0010 */
[----:B------:R-:W-:Y:S01]  /*19c0*/  HADD2.F32 R212, -RZ, R212.H0_H0 ;  /* 0x200000d4ffd47230 */ /* 0x000fe20000004100 */
[----:B------:R-:W-:-:S03]  /*19d0*/  FADD.FTZ R14, -R193, R14 ;  /* 0x0000000ec10e7221 */ /* 0x000fc60000010100 */
[----:B------:R-:W-:Y:S01]  /*19e0*/  HADD2.F32 R194, -RZ, R194.H0_H0 ;  /* 0x200000c2ffc27230 */ /* 0x000fe20000004100 */
[----:B------:R-:W-:Y:S02]  /*19f0*/  FMUL.FTZ R214, R214, R212 ;  /* 0x000000d4d6d67220 */ /* 0x000fe40000410000 */
[----:B------:R-:W-:Y:S02]  /*1a00*/  FMUL.FTZ R14, R2, R14 ;  /* 0x0000000e020e7220 */ /* 0x000fe40000410000 */
[-C--:B----4-:R-:W-:Y:S02]  /*1a10*/  FFMA.FTZ R214, R0, R194.reuse, R214 ;  /* 0x000000c200d67223 */ /* 0x090fe400000100d6 */
[----:B------:R-:W-:Y:S01]  /*1a20*/  FADD.FTZ R68, R68, R194 ;  /* 0x000000c244447221 */ /* 0x000fe20000010000 */
[----:B------:R0:W5:Y:S01]  /*1a30*/  LDL.LU R0, [R1+0x5c] ;  /* 0x00005c0001007983 */ /* 0x0001620000300800 */
[----:B------:R-:W-:-:S03]  /*1a40*/  FFMA.FTZ R40, R14, R194, R40 ;  /* 0x000000c20e287223 */ /* 0x000fc60000010028 */
[----:B------:R-:W2:Y:S01]  /*1a50*/  LDL R194, [R1+0x30] ;  /* 0x0000300001c27983 */ /* 0x000ea20000100800 */
[----:B------:R-:W-:Y:S01]  /*1a60*/  HADD2.F32 R191, -RZ, R191.H0_H0 ;  /* 0x200000bfffbf7230 */ /* 0x000fe20000004100 */
[C---:B------:R-:W-:Y:S02]  /*1a70*/  FADD.FTZ R15, -R193.reuse, R15 ;  /* 0x0000000fc10f7221 */ /* 0x040fe40000010100 */
[C---:B------:R-:W-:Y:S01]  /*1a80*/  FADD.FTZ R190, -R193.reuse, R190 ;  /* 0x000000bec1be7221 */ /* 0x040fe20000010100 */
[----:B------:R-:W-:Y:S01]  /*1a90*/  SHF.R.U64 R211, R148, 0x10, R149 ;  /* 0x0000001094d37819 */ /* 0x000fe20000001295 */
[----:B------:R-:W-:Y:S01]  /*1aa0*/  FADD.FTZ R193, -R193, R191 ;  /* 0x000000bfc1c17221 */ /* 0x000fe20000010100 */
[--C-:B------:R-:W-:Y:S01]  /*1ab0*/  SHF.R.U64 R191, R16, 0x10, R17.reuse ;  /* 0x0000001010bf7819 */ /* 0x100fe20000001211 */
[----:B------:R-:W-:Y:S02]  /*1ac0*/  IMAD.MOV.U32 R16, RZ, RZ, R17 ;  /* 0x000000ffff107224 */ /* 0x000fe400078e0011 */
[----:B------:R-:W-:Y:S01]  /*1ad0*/  FADD.FTZ R124, R124, R212 ;  /* 0x000000d47c7c7221 */ /* 0x000fe20000010000 */
[----:B------:R-:W-:Y:S01]  /*1ae0*/  HADD2.F32 R211, -RZ, R211.H0_H0 ;  /* 0x200000d3ffd37230 */ /* 0x000fe20000004100 */
[----:B------:R-:W-:Y:S01]  /*1af0*/  FFMA.FTZ R96, R14, R212, R96 ;  /* 0x000000d40e607223 */ /* 0x000fe20000010060 */
[----:B------:R-:W-:Y:S01]  /*1b00*/  HADD2.F32 R212, -RZ, R16.H0_H0 ;  /* 0x20000010ffd47230 */ /* 0x000fe20000004100 */
[----:B------:R-:W-:-:S02]  /*1b10*/  FMUL.FTZ R15, R2, R15 ;  /* 0x0000000f020f7220 */ /* 0x000fc40000410000 */
[----:B------:R-:W-:Y:S01]  /*1b20*/  FMUL.FTZ R16, R2, R190 ;  /* 0x000000be02107220 */ /* 0x000fe20000410000 */
[----:B------:R-:W-:Y:S01]  /*1b30*/  HADD2.F32 R191, -RZ, R191.H0_H0 ;  /* 0x200000bfffbf7230 */ /* 0x000fe20000004100 */
[----:B------:R-:W3:Y:S01]  /*1b40*/  LDL R190, [R1+0x24] ;  /* 0x0000240001be7983 */ /* 0x000ee20000100800 */
[-C--:B------:R-:W-:Y:S02]  /*1b50*/  FMUL.FTZ R213, R213, R211.reuse ;  /* 0x000000d3d5d57220 */ /* 0x080fe40000410000 */
[----:B------:R-:W-:Y:S02]  /*1b60*/  FADD.FTZ R125, R125, R211 ;  /* 0x000000d37d7d7221 */ /* 0x000fe40000010000 */
[----:B------:R-:W-:Y:S02]  /*1b70*/  FFMA.FTZ R97, R15, R211, R97 ;  /* 0x000000d30f617223 */ /* 0x000fe40000010061 */
[----:B------:R-:W4:Y:S01]  /*1b80*/  LDL R211, [R1+0x28] ;  /* 0x0000280001d37983 */ /* 0x000f220000100800 */
[----:B------:R-:W-:-:S02]  /*1b90*/  FADD.FTZ R69, R69, R191 ;  /* 0x000000bf45457221 */ /* 0x000fc40000010000 */
[-C--:B------:R-:W-:Y:S02]  /*1ba0*/  FFMA.FTZ R41, R15, R191.reuse, R41 ;  /* 0x000000bf0f297223 */ /* 0x080fe40000010029 */
[----:B--2---:R-:W-:Y:S02]  /*1bb0*/  FFMA.FTZ R213, R194, R191, R213 ;  /* 0x000000bfc2d57223 */ /* 0x004fe400000100d5 */
[----:B------:R-:W2:Y:S04]  /*1bc0*/  LDL R191, [R1+0x1c] ;  /* 0x00001c0001bf7983 */ /* 0x000ea80000100800 */
[----:B------:R-:W2:Y:S01]  /*1bd0*/  LDL R194, [R1+0x20] ;  /* 0x0000200001c27983 */ /* 0x000ea20000100800 */
[--C-:B------:R-:W-:Y:S01]  /*1be0*/  IMAD.MOV.U32 R148, RZ, RZ, R149.reuse ;  /* 0x000000ffff947224 */ /* 0x100fe200078e0095 */
[----:B------:R-:W-:-:S04]  /*1bf0*/  SHF.R.U32.HI R149, RZ, 0x10, R149 ;  /* 0x00000010ff957819 */ /* 0x000fc80000011695 */
[----:B------:R-:W-:Y:S01]  /*1c00*/  HADD2.F32 R148, -RZ, R148.H0_H0 ;  /* 0x20000094ff947230 */ /* 0x000fe20000004100 */
[----:B------:R-:W-:Y:S01]  /*1c10*/  SHF.R.U32.HI R17, RZ, 0x10, R17 ;  /* 0x00000010ff117819 */ /* 0x000fe20000011611 */
[----:B------:R-:W-:Y:S01]  /*1c20*/  HADD2.F32 R149, -RZ, R149.H0_H0 ;  /* 0x20000095ff957230 */ /* 0x000fe20000004100 */
[----:B------:R-:W-:Y:S02]  /*1c30*/  FADD.FTZ R70, R70, R212 ;  /* 0x000000d446467221 */ /* 0x000fe40000010000 */
[----:B---3--:R-:W-:Y:S02]  /*1c40*/  FMUL.FTZ R190, R190, R148 ;  /* 0x00000094bebe7220 */ /* 0x008fe40000410000 */
[----:B------:R-:W-:Y:S02]  /*1c50*/  FFMA.FTZ R42, R16, R212, R42 ;  /* 0x000000d4102a7223 */ /* 0x000fe4000001002a */
[----:B------:R-:W-:Y:S02]  /*1c60*/  FADD.FTZ R150, R150, R214 ;  /* 0x000000d696967221 */ /* 0x000fe40000010000 */
[----:B------:R-:W-:-:S02]  /*1c70*/  FFMA.FTZ R151, R14, R214, R151 ;  /* 0x000000d60e977223 */ /* 0x000fc40000010097 */
[----:B----4-:R-:W-:Y:S01]  /*1c80*/  FFMA.FTZ R212, R211, R212, R190 ;  /* 0x000000d4d3d47223 */ /* 0x010fe200000100be */
[----:B------:R-:W-:Y:S01]  /*1c90*/  HADD2.F32 R211, -RZ, R17.H0_H0 ;  /* 0x20000011ffd37230 */ /* 0x000fe20000004100 */
        /* <DEDUP_REMOVED lines=16> */
.L_x_534:
[----:B0-----:R-:W-:Y:S05]  /*1da0*/  BSYNC B0 ;  /* 0x0000000000007941 */ /* 0x001fea0003800000 */
.L_x_533:
        /* <DEDUP_REMOVED lines=32> */
[----:B------:R-:W-:Y:S02]  /*1fb0*/  FSEL R193, R189, RZ, !P3 ;  /* 0x000000ffbdc17208 */ /* 0x000fe40005800000 */
[----:B--2---:R-:W-:Y:S01]  /*1fc0*/  MOV R207, R20 ;  /* 0x0000001400cf7202 */ /* 0x004fe20000000f00 */
[--C-:B------:R-:W-:Y:S01]  /*1fd0*/  IMAD.MOV.U32 R194, RZ, RZ, R21.reuse ;  /* 0x000000ffffc27224 */ /* 0x100fe200078e0015 */
[----:B0-----:R-:W-:-:S02]  /*1fe0*/  SHF.R.U64 R190, R20, 0x10, R21 ;  /* 0x0000001014be7819 */ /* 0x001fc40000001215 */
[----:B------:R-:W-:Y:S01]  /*1ff0*/  SHF.R.U32.HI R191, RZ, 0x10, R21 ;  /* 0x00000010ffbf7819 */ /* 0x000fe20000011615 */
[----:B------:R-:W-:Y:S02]  /*2000*/  HADD2.F32 R20, -RZ, R207.H0_H0 ;  /* 0x200000cfff147230 */ /* 0x000fe40000004100 */
[----:B------:R-:W-:Y:S01]  /*2010*/  HADD2.F32 R21, -RZ, R190.H0_H0 ;  /* 0x200000beff157230 */ /* 0x000fe20000004100 */
[----:B---3--:R-:W-:Y:S01]  /*2020*/  MOV R208, R148 ;  /* 0x0000009400d07202 */ /* 0x008fe20000000f00 */
[----:B------:R-:W-:Y:S01]  /*2030*/  HADD2.F32 R190, -RZ, R194.H0_H0 ;  /* 0x200000c2ffbe7230 */ /* 0x000fe20000004100 */
[----:B------:R-:W-:-:S03]  /*2040*/  IMAD.MOV.U32 R194, RZ, RZ, R22 ;  /* 0x000000ffffc27224 */ /* 0x000fc600078e0016 */
[----:B------:R-:W-:Y:S01]  /*2050*/  HADD2.F32 R208, -RZ, R208.H0_H0 ;  /* 0x200000d0ffd07230 */ /* 0x000fe20000004100 */
[----:B------:R-:W-:Y:S01]  /*2060*/  FADD.FTZ R20, -R193, R20 ;  /* 0x00000014c1147221 */ /* 0x000fe20000010100 */
[----:B------:R-:W-:-:S03]  /*2070*/  HADD2.F32 R194, -RZ, R194.H0_H0 ;  /* 0x200000c2ffc27230 */ /* 0x000fc60000004100 */
        /* <DEDUP_REMOVED lines=8> */
[----:B------:R-:W-:Y:S01]  /*2100*/  SHF.R.U64 R207, R148, 0x10, R149 ;  /* 0x0000001094cf7819 */ /* 0x000fe20000001295 */
[C---:B------:R-:W-:Y:S02]  /*2110*/  FADD.FTZ R21, -R193.reuse, R21 ;  /* 0x00000015c1157221 */ /* 0x040fe40000010100 */
[C---:B------:R-:W-:Y:S02]  /*2120*/  FADD.FTZ R190, -R193.reuse, R190 ;  /* 0x000000bec1be7221 */ /* 0x040fe40000010100 */
[----:B------:R-:W-:Y:S01]  /*2130*/  FADD.FTZ R193, -R193, R191 ;  /* 0x000000bfc1c17221 */ /* 0x000fe20000010100 */
[----:B------:R-:W-:Y:S01]  /*2140*/  SHF.R.U64 R191, R22, 0x10, R23 ;  /* 0x0000001016bf7819 */ /* 0x000fe20000001217 */
[----:B------:R-:W-:Y:S01]  /*2150*/  HADD2.F32 R207, -RZ, R207.H0_H0 ;  /* 0x200000cfffcf7230 */ /* 0x000fe20000004100 */
[----:B------:R-:W-:-:S03]  /*2160*/  FMUL.FTZ R21, R2, R21 ;  /* 0x0000001502157220 */ /* 0x000fc60000410000 */
[----:B------:R-:W-:Y:S01]  /*2170*/  HADD2.F32 R191, -RZ, R191.H0_H0 ;  /* 0x200000bfffbf7230 */ /* 0x000fe20000004100 */
[-C--:B------:R-:W-:Y:S02]  /*2180*/  FMUL.FTZ R209, R209, R207.reuse ;  /* 0x000000cfd1d17220 */ /* 0x080fe40000410000 */
[----:B------:R-:W-:Y:S02]  /*2190*/  FADD.FTZ R129, R129, R207 ;  /* 0x000000cf81817221 */ /* 0x000fe40000010000 */
[----:B------:R-:W-:Y:S02]  /*21a0*/  FFMA.FTZ R101, R21, R207, R101 ;  /* 0x000000cf15657223 */ /* 0x000fe40000010065 */
[----:B------:R-:W3:Y:S01]  /*21b0*/  LDL R207, [R1+0x4] ;  /* 0x0000040001cf7983 */ /* 0x000ee20000100800 */
[----:B------:R-:W-:Y:S02]  /*21c0*/  FADD.FTZ R73, R73, R191 ;  /* 0x000000bf49497221 */ /* 0x000fe40000010000 */
[----:B------:R-:W-:-:S02]  /*21d0*/  FFMA.FTZ R45, R21, R191, R45 ;  /* 0x000000bf152d7223 */ /* 0x000fc4000001002d */
[----:B--2---:R-:W-:Y:S02]  /*21e0*/  FFMA.FTZ R209, R194, R191, R209 ;  /* 0x000000bfc2d17223 */ /* 0x004fe400000100d1 */
[----:B------:R-:W2:Y:S04]  /*21f0*/  LDL R191, [R1+0x8] ;  /* 0x0000080001bf7983 */ /* 0x000ea80000100800 */
[----:B------:R-:W4:Y:S01]  /*2200*/  LDL R194, [R1] ;  /* 0x0000000001c27983 */ /* 0x000f220000100800 */
[--C-:B------:R-:W-:Y:S01]  /*2210*/  IMAD.MOV.U32 R148, RZ, RZ, R149.reuse ;  /* 0x000000ffff947224 */ /* 0x100fe200078e0095 */
[----:B------:R-:W-:Y:S01]  /*2220*/  SHF.R.U32.HI R149, RZ, 0x10, R149 ;  /* 0x00000010ff957819 */ /* 0x000fe20000011695 */
[--C-:B------:R-:W-:Y:S01]  /*2230*/  IMAD.MOV.U32 R22, RZ, RZ, R23.reuse ;  /* 0x000000ffff167224 */ /* 0x100fe200078e0017 */
[----:B------:R-:W-:-:S02]  /*2240*/  SHF.R.U32.HI R23, RZ, 0x10, R23 ;  /* 0x00000010ff177819 */ /* 0x000fc40000011617 */
[----:B------:R-:W-:Y:S01]  /*2250*/  HADD2.F32 R148, -RZ, R148.H0_H0 ;  /* 0x20000094ff947230 */ /* 0x000fe20000004100 */
[----:B------:R-:W-:Y:S02]  /*2260*/  FADD.FTZ R128, R128, R208 ;  /* 0x000000d080807221 */ /* 0x000fe40000010000 */
[----:B------:R-:W-:Y:S01]  /*2270*/  FFMA.FTZ R100, R20, R208, R100 ;  /* 0x000000d014647223 */ /* 0x000fe20000010064 */
[----:B------:R-:W-:Y:S01]  /*2280*/  HADD2.F32 R208, -RZ, R22.H0_H0 ;  /* 0x20000016ffd07230 */ /* 0x000fe20000004100 */
[----:B------:R-:W-:Y:S01]  /*2290*/  FMUL.FTZ R22, R2, R190 ;  /* 0x000000be02167220 */ /* 0x000fe20000410000 */
[----:B------:R-:W-:Y:S01]  /*22a0*/  HADD2.F32 R149, -RZ, R149.H0_H0 ;  /* 0x20000095ff957230 */ /* 0x000fe20000004100 */
[----:B------:R-:W-:Y:S02]  /*22b0*/  FADD.FTZ R150, R150, R210 ;  /* 0x000000d296967221 */ /* 0x000fe40000010000 */
[----:B---3--:R-:W-:Y:S02]  /*22c0*/  FMUL.FTZ R190, R207, R148 ;  /* 0x00000094cfbe7220 */ /* 0x008fe40000410000 */
[----:B------:R-:W-:Y:S01]  /*22d0*/  FFMA.FTZ R151, R20, R210, R151 ;  /* 0x000000d214977223 */ /* 0x000fe20000010097 */
[----:B------:R-:W-:Y:S01]  /*22e0*/  HADD2.F32 R207, -RZ, R23.H0_H0 ;  /* 0x20000017ffcf7230 */ /* 0x000fe20000004100 */
[----:B------:R-:W-:-:S02]  /*22f0*/  FADD.FTZ R74, R74, R208 ;  /* 0x000000d04a4a7221 */ /* 0x000fc40000010000 */
[----:B------:R-:W-:Y:S02]  /*2300*/  FFMA.FTZ R46, R22, R208, R46 ;  /* 0x000000d0162e7223 */ /* 0x000fe4000001002e */
[----:B------:R-:W-:Y:S02]  /*2310*/  FADD.FTZ R130, R130, R148 ;  /* 0x0000009482827221 */ /* 0x000fe40000010000 */
[----:B------:R-:W-:Y:S02]  /*2320*/  FFMA.FTZ R102, R22, R148, R102 ;  /* 0x0000009416667223 */ /* 0x000fe40000010066 */
[----:B------:R-:W-:Y:S02]  /*2330*/  FMUL.FTZ R23, R2, R193 ;  /* 0x000000c102177220 */ /* 0x000fe40000410000 */
[----:B------:R-:W-:Y:S02]  /*2340*/  FMUL.FTZ R148, R252, R149 ;  /* 0x00000095fc947220 */ /* 0x000fe40000410000 */
[----:B------:R-:W-:-:S02]  /*2350*/  FADD.FTZ R150, R150, R209 ;  /* 0x000000d196967221 */ /* 0x000fc40000010000 */
[----:B------:R-:W-:Y:S02]  /*2360*/  FFMA.FTZ R151, R21, R209, R151 ;  /* 0x000000d115977223 */ /* 0x000fe40000010097 */
[----:B------:R-:W-:Y:S02]  /*2370*/  FADD.FTZ R75, R75, R207 ;  /* 0x000000cf4b4b7221 */ /* 0x000fe40000010000 */
[----:B------:R-:W-:Y:S01]  /*2380*/  FFMA.FTZ R47, R23, R207, R47 ;  /* 0x000000cf172f7223 */ /* 0x000fe2000001002f */
[----:B------:R-:W-:Y:S01]  /*2390*/  IADD3 R192, R192, 0x100, RZ ;  /* 0x00000100c0c07810 */ /* 0x000fe20007ffe0ff */
[----:B------:R-:W-:Y:S02]  /*23a0*/  FADD.FTZ R131, R131, R149 ;  /* 0x0000009583837221 */ /* 0x000fe40000010000 */
[----:B------:R-:W-:Y:S02]  /*23b0*/  FFMA.FTZ R103, R23, R149, R103 ;  /* 0x0000009517677223 */ /* 0x000fe40000010067 */
[----:B--2---:R-:W-:-:S02]  /*23c0*/  FFMA.FTZ R208, R191, R208, R190 ;  /* 0x000000d0bfd07223 */ /* 0x004fc400000100be */
[----:B----4-:R-:W-:Y:S02]  /*23d0*/  FFMA.FTZ R207, R194, R207, R148 ;  /* 0x000000cfc2cf7223 */ /* 0x010fe40000010094 */
[----:B------:R-:W-:Y:S02]  /*23e0*/  FADD.FTZ R150, R150, R208 ;  /* 0x000000d096967221 */ /* 0x000fe40000010000 */
[----:B------:R-:W-:Y:S02]  /*23f0*/  FFMA.FTZ R151, R22, R208, R151 ;  /* 0x000000d016977223 */ /* 0x000fe40000010097 */
[----:B------:R-:W-:Y:S02]  /*2400*/  FADD.FTZ R150, R150, R207 ;  /* 0x000000cf96967221 */ /* 0x000fe40000010000 */
[----:B------:R-:W-:Y:S02]  /*2410*/  FFMA.FTZ R151, R23, R207, R151 ;  /* 0x000000cf17977223 */ /* 0x000fe40000010097 */
.L_x_536:
[----:B0-----:R-:W-:Y:S05]  /*2420*/  BSYNC B0 ;  /* 0x0000000000007941 */ /* 0x001fea0003800000 */
.L_x_535:
[----:B------:R-:W-:Y:S01]  /*2430*/  BSSY B0, `(.L_x_537) ;  /* 0x000005d000007945 */ /* 0x000fe20003800000 */
[----:B------:R-:W-:Y:S05]  /*2440*/  @!P0 BRA `(.L_x_538) ;  /* 0x000005b000008947 */ /* 0x000fea0003800000 */
[----:B------:R-:W-:Y:S01]  /*2450*/  ISETP.NE.U32.AND P3, PT, RZ, c[0x0][0x250], PT ;  /* 0x00009400ff007a0c */ /* 0x000fe20003f65070 */
[C---:B------:R-:W-:Y:S01]  /*2460*/  IMAD.SHL.U32 R190, R192.reuse, 0x4, RZ ;  /* 0x00000004c0be7824 */ /* 0x040fe200078e00ff */
[----:B------:R-:W-:-:S02]  /*2470*/  SHF.L.U64.HI R25, R192, 0x2, RZ ;  /* 0x00000002c0197819 */ /* 0x000fc400000102ff */
        /* <DEDUP_REMOVED lines=17> */
[----:B------:R-:W0:Y:S01]  /*2590*/  LDG.E.64 R26, [R26.64] ;  /* 0x000000041a1a7981 */ /* 0x000e22000c1e1b00 */
[----:B------:R-:W-:Y:S01]  /*25a0*/  IMAD.WIDE.U32 R28, R192, R148, c[0x0][0x208] ;  /* 0x00008200c01c7625 */ /* 0x000fe200078e0094 */
[----:B-----5:R-:W-:-:S03]  /*25b0*/  FSEL R193, R189, RZ, !P3 ;  /* 0x000000ffbdc17208 */ /* 0x020fc60005800000 */
[C---:B------:R-:W-:Y:S02]  /*25c0*/  IMAD.WIDE.U32 R148, R192.reuse, R148, c[0x0][0x210] ;  /* 0x00008400c0947625 */ /* 0x040fe400078e0094 */
[----:B------:R-:W2:Y:S04]  /*25d0*/  LDG.E.64 R28, [R28.64] ;  /* 0x000000041c1c7981 */ /* 0x000ea8000c1e1b00 */
[----:B------:R-:W3:Y:S01]  /*25e0*/  LDG.E.64 R148, [R148.64] ;  /* 0x0000000494947981 */ /* 0x000ee2000c1e1b00 */
[----:B------:R-:W-:Y:S02]  /*25f0*/  IADD3 R192, R192, 0x100, RZ ;  /* 0x00000100c0c07810 */ /* 0x000fe40007ffe0ff */
[--C-:B0-----:R-:W-:Y:S01]  /*2600*/  SHF.R.U64 R190, R26, 0x10, R27.reuse ;  /* 0x000000101abe7819 */ /* 0x101fe2000000121b */
[----:B------:R-:W-:Y:S01]  /*2610*/  IMAD.MOV.U32 R194, RZ, RZ, R27 ;  /* 0x000000ffffc27224 */ /* 0x000fe200078e001b */
[----:B------:R-:W-:-:S02]  /*2620*/  MOV R203, R26 ;  /* 0x0000001a00cb7202 */ /* 0x000fc40000000f00 */
[----:B------:R-:W-:Y:S01]  /*2630*/  SHF.R.U32.HI R191, RZ, 0x10, R27 ;  /* 0x00000010ffbf7819 */ /* 0x000fe2000001161b */
[----:B------:R-:W-:Y:S02]  /*2640*/  HADD2.F32 R27, -RZ, R190.H0_H0 ;  /* 0x200000beff1b7230 */ /* 0x000fe40000004100 */
[----:B------:R-:W-:Y:S02]  /*2650*/  HADD2.F32 R26, -RZ, R203.H0_H0 ;  /* 0x200000cbff1a7230 */ /* 0x000fe40000004100 */
[----:B------:R-:W-:Y:S01]  /*2660*/  HADD2.F32 R190, -RZ, R194.H0_H0 ;  /* 0x200000c2ffbe7230 */ /* 0x000fe20000004100 */
[----:B---3--:R-:W-:Y:S01]  /*2670*/  MOV R204, R148 ;  /* 0x0000009400cc7202 */ /* 0x008fe20000000f00 */
[----:B------:R-:W-:Y:S01]  /*2680*/  HADD2.F32 R191, -RZ, R191.H0_H0 ;  /* 0x200000bfffbf7230 */ /* 0x000fe20000004100 */
[----:B--2---:R-:W-:Y:S01]  /*2690*/  IMAD.MOV.U32 R194, RZ, RZ, R28 ;  /* 0x000000ffffc27224 */ /* 0x004fe200078e001c */
[----:B------:R-:W-:Y:S01]  /*26a0*/  SHF.R.U64 R203, R148, 0x10, R149 ;  /* 0x0000001094cb7819 */ /* 0x000fe20000001295 */
[C---:B------:R-:W-:Y:S01]  /*26b0*/  FADD.FTZ R26, -R193.reuse, R26 ;  /* 0x0000001ac11a7221 */ /* 0x040fe20000010100 */
[----:B------:R-:W-:Y:S01]  /*26c0*/  HADD2.F32 R204, -RZ, R204.H0_H0 ;  /* 0x200000ccffcc7230 */ /* 0x000fe20000004100 */
[----:B------:R-:W-:-:S02]  /*26d0*/  FADD.FTZ R27, -R193, R27 ;  /* 0x0000001bc11b7221 */ /* 0x000fc40000010100 */
[C---:B------:R-:W-:Y:S02]  /*26e0*/  FADD.FTZ R190, -R193.reuse, R190 ;  /* 0x000000bec1be7221 */ /* 0x040fe40000010100 */
[----:B------:R-:W-:Y:S01]  /*26f0*/  FADD.FTZ R193, -R193, R191 ;  /* 0x000000bfc1c17221 */ /* 0x000fe20000010100 */
[----:B------:R-:W-:Y:S01]  /*2700*/  SHF.R.U64 R191, R28, 0x10, R29 ;  /* 0x000000101cbf7819 */ /* 0x000fe2000000121d */
[----:B------:R-:W-:Y:S01]  /*2710*/  IMAD.MOV.U32 R148, RZ, RZ, R149 ;  /* 0x000000ffff947224 */ /* 0x000fe200078e0095 */
[----:B------:R-:W-:Y:S01]  /*2720*/  HADD2.F32 R194, -RZ, R194.H0_H0 ;  /* 0x200000c2ffc27230 */ /* 0x000fe20000004100 */
[----:B------:R-:W-:Y:S01]  /*2730*/  FMUL.FTZ R206, R250, R204 ;  /* 0x000000ccface7220 */ /* 0x000fe20000410000 */
[----:B------:R-:W-:Y:S01]  /*2740*/  HADD2.F32 R203, -RZ, R203.H0_H0 ;  /* 0x200000cbffcb7230 */ /* 0x000fe20000004100 */
[----:B------:R-:W-:Y:S01]  /*2750*/  IMAD.MOV.U32 R28, RZ, RZ, R29 ;  /* 0x000000ffff1c7224 */ /* 0x000fe200078e001d */
[----:B------:R-:W-:Y:S01]  /*2760*/  SHF.R.U32.HI R149, RZ, 0x10, R149 ;  /* 0x00000010ff957819 */ /* 0x000fe20000011695 */
[----:B------:R-:W-:Y:S01]  /*2770*/  FMUL.FTZ R26, R2, R26 ;  /* 0x0000001a021a7220 */ /* 0x000fe20000410000 */
[----:B------:R-:W-:Y:S01]  /*2780*/  HADD2.F32 R191, -RZ, R191.H0_H0 ;  /* 0x200000bfffbf7230 */ /* 0x000fe20000004100 */
[----:B------:R-:W-:Y:S01]  /*2790*/  FFMA.FTZ R206, R251, R194, R206 ;  /* 0x000000c2fbce7223 */ /* 0x000fe200000100ce */
[----:B------:R-:W-:Y:S01]  /*27a0*/  HADD2.F32 R148, -RZ, R148.H0_H0 ;  /* 0x20000094ff947230 */ /* 0x000fe20000004100 */
[----:B------:R-:W-:Y:S01]  /*27b0*/  FMUL.FTZ R205, R248, R203 ;  /* 0x000000cbf8cd7220 */ /* 0x000fe20000410000 */
[----:B------:R-:W-:Y:S01]  /*27c0*/  SHF.R.U32.HI R29, RZ, 0x10, R29 ;  /* 0x00000010ff1d7819 */ /* 0x000fe2000001161d */
[----:B------:R-:W-:-:S02]  /*27d0*/  FADD.FTZ R132, R132, R204 ;  /* 0x000000cc84847221 */ /* 0x000fc40000010000 */
[----:B------:R-:W-:Y:S01]  /*27e0*/  FFMA.FTZ R104, R26, R204, R104 ;  /* 0x000000cc1a687223 */ /* 0x000fe20000010068 */
[----:B------:R-:W-:Y:S01]  /*27f0*/  HADD2.F32 R204, -RZ, R28.H0_H0 ;  /* 0x2000001cffcc7230 */ /* 0x000fe20000004100 */
[C---:B------:R-:W-:Y:S01]  /*2800*/  FMUL.FTZ R27, R2.reuse, R27 ;  /* 0x0000001b021b7220 */ /* 0x040fe20000410000 */
[----:B------:R-:W-:Y:S01]  /*2810*/  HADD2.F32 R149, -RZ, R149.H0_H0 ;  /* 0x20000095ff957230 */ /* 0x000fe20000004100 */
[----:B------:R-:W-:Y:S02]  /*2820*/  FMUL.FTZ R28, R2, R190 ;  /* 0x000000be021c7220 */ /* 0x000fe40000410000 */
[----:B------:R-:W-:Y:S02]  /*2830*/  FFMA.FTZ R205, R249, R191, R205 ;  /* 0x000000bff9cd7223 */ /* 0x000fe400000100cd */
[----:B------:R-:W-:Y:S02]  /*2840*/  FMUL.FTZ R190, R246, R148 ;  /* 0x00000094f6be7220 */ /* 0x000fe40000410000 */
[----:B------:R-:W-:-:S02]  /*2850*/  FADD.FTZ R150, R150, R206 ;  /* 0x000000ce96967221 */ /* 0x000fc40000010000 */
[----:B------:R-:W-:Y:S02]  /*2860*/  FFMA.FTZ R151, R26, R206, R151 ;  /* 0x000000ce1a977223 */ /* 0x000fe40000010097 */
[----:B------:R-:W-:Y:S02]  /*2870*/  FADD.FTZ R133, R133, R203 ;  /* 0x000000cb85857221 */ /* 0x000fe40000010000 */
[----:B------:R-:W-:Y:S01]  /*2880*/  FFMA.FTZ R105, R27, R203, R105 ;  /* 0x000000cb1b697223 */ /* 0x000fe20000010069 */
[----:B------:R-:W-:Y:S01]  /*2890*/  HADD2.F32 R203, -RZ, R29.H0_H0 ;  /* 0x2000001dffcb7230 */ /* 0x000fe20000004100 */
[----:B------:R-:W-:Y:S02]  /*28a0*/  FADD.FTZ R78, R78, R204 ;  /* 0x000000cc4e4e7221 */ /* 0x000fe40000010000 */
[----:B------:R-:W-:Y:S02]  /*28b0*/  FFMA.FTZ R50, R28, R204, R50 ;  /* 0x000000cc1c327223 */ /* 0x000fe40000010032 */
        /* <DEDUP_REMOVED lines=20> */
.L_x_538:
[----:B------:R-:W-:Y:S05]  /*2a00*/  BSYNC B0 ;  /* 0x0000000000007941 */ /* 0x000fea0003800000 */
.L_x_537:
        /* <DEDUP_REMOVED lines=93> */
.L_x_540:
[----:B------:R-:W-:Y:S05]  /*2fe0*/  BSYNC B0 ;  /* 0x0000000000007941 */ /* 0x000fea0003800000 */
.L_x_539:
        /* <DEDUP_REMOVED lines=28> */
[----:B------:R-:W-:Y:S02]  /*31b0*/  IADD3 R192, R192, 0x100, RZ ;  /* 0x00000100c0c07810 */ /* 0x000fe40007ffe0ff */
[----:B--2---:R-:W-:Y:S01]  /*31c0*/  MOV R194, R148 ;  /* 0x0000009400c27202 */ /* 0x004fe20000000f00 */
[--C-:B------:R-:W-:Y:S01]  /*31d0*/  IMAD.MOV.U32 R193, RZ, RZ, R149.reuse ;  /* 0x000000ffffc17224 */ /* 0x100fe200078e0095 */
[--C-:B0-----:R-:W-:Y:S02]  /*31e0*/  SHF.R.U64 R191, R148, 0x10, R149.reuse ;  /* 0x0000001094bf7819 */ /* 0x101fe40000001295 */
[----:B------:R-:W-:Y:S01]  /*31f0*/  SHF.R.U32.HI R149, RZ, 0x10, R149 ;  /* 0x00000010ff957819 */ /* 0x000fe20000011695 */
[----:B------:R-:W-:-:S02]  /*3200*/  HADD2.F32 R194, -RZ, R194.H0_H0 ;  /* 0x200000c2ffc27230 */ /* 0x000fc40000004100 */
[----:B------:R-:W-:Y:S02]  /*3210*/  HADD2.F32 R191, -RZ, R191.H0_H0 ;  /* 0x200000bfffbf7230 */ /* 0x000fe40000004100 */
[----:B------:R-:W-:Y:S02]  /*3220*/  HADD2.F32 R148, -RZ, R193.H0_H0 ;  /* 0x200000c1ff947230 */ /* 0x000fe40000004100 */
[----:B------:R-:W-:Y:S01]  /*3230*/  HADD2.F32 R149, -RZ, R149.H0_H0 ;  /* 0x20000095ff957230 */ /* 0x000fe20000004100 */
[----:B---3--:R-:W-:Y:S01]  /*3240*/  IMAD.MOV.U32 R195, RZ, RZ, R154 ;  /* 0x000000ffffc37224 */ /* 0x008fe200078e009a */
[----:B------:R-:W-:Y:S01]  /*3250*/  SHF.R.U64 R193, R154, 0x10, R155 ;  /* 0x000000109ac17819 */ /* 0x000fe2000000129b */
[C---:B------:R-:W-:Y:S01]  /*3260*/  FADD.FTZ R194, -R158.reuse, R194 ;  /* 0x000000c29ec27221 */ /* 0x040fe20000010100 */
[----:B----4-:R-:W-:Y:S01]  /*3270*/  MOV R154, R156 ;  /* 0x0000009c009a7202 */ /* 0x010fe20000000f00 */
[C---:B------:R-:W-:Y:S02]  /*3280*/  FADD.FTZ R191, -R158.reuse, R191 ;  /* 0x000000bf9ebf7221 */ /* 0x040fe40000010100 */
[----:B------:R-:W-:-:S02]  /*3290*/  FADD.FTZ R148, -R158, R148 ;  /* 0x000000949e947221 */ /* 0x000fc40000010100 */
[----:B------:R-:W-:Y:S01]  /*32a0*/  FADD.FTZ R158, -R158, R149 ;  /* 0x000000959e9e7221 */ /* 0x000fe20000010100 */
[--C-:B------:R-:W-:Y:S01]  /*32b0*/  SHF.R.U32.HI R149, RZ, 0x10, R155.reuse ;  /* 0x00000010ff957819 */ /* 0x100fe2000001169b */
[----:B------:R-:W-:Y:S01]  /*32c0*/  IMAD.MOV.U32 R190, RZ, RZ, R155 ;  /* 0x000000ffffbe7224 */ /* 0x000fe200078e009b */
[--C-:B------:R-:W-:Y:S01]  /*32d0*/  SHF.R.U64 R155, R156, 0x10, R157.reuse ;  /* 0x000000109c9b7819 */ /* 0x100fe2000000129d */
[----:B------:R-:W-:Y:S01]  /*32e0*/  HADD2.F32 R196, -RZ, R154.H0_H0 ;  /* 0x2000009affc47230 */ /* 0x000fe20000004100 */
[--C-:B------:R-:W-:Y:S01]  /*32f0*/  IMAD.MOV.U32 R156, RZ, RZ, R157.reuse ;  /* 0x000000ffff9c7224 */ /* 0x100fe200078e009d */
[----:B------:R-:W-:Y:S01]  /*3300*/  HADD2.F32 R195, -RZ, R195.H0_H0 ;  /* 0x200000c3ffc37230 */ /* 0x000fe20000004100 */
[----:B------:R-:W-:Y:S01]  /*3310*/  FMUL.FTZ R154, R2, R194 ;  /* 0x000000c2029a7220 */ /* 0x000fe20000410000 */
[----:B------:R-:W-:Y:S01]  /*3320*/  HADD2.F32 R194, -RZ, R155.H0_H0 ;  /* 0x2000009bffc27230 */ /* 0x000fe20000004100 */
[-C--:B------:R-:W-:Y:S01]  /*3330*/  FMUL.FTZ R201, R234, R196.reuse ;  /* 0x000000c4eac97220 */ /* 0x080fe20000410000 */
[----:B------:R-:W-:Y:S01]  /*3340*/  SHF.R.U32.HI R157, RZ, 0x10, R157 ;  /* 0x00000010ff9d7819 */ /* 0x000fe2000001169d */
[----:B------:R-:W-:Y:S01]  /*3350*/  FMUL.FTZ R155, R2, R191 ;  /* 0x000000bf029b7220 */ /* 0x000fe20000410000 */
[----:B------:R-:W-:Y:S01]  /*3360*/  HADD2.F32 R193, -RZ, R193.H0_H0 ;  /* 0x200000c1ffc17230 */ /* 0x000fe20000004100 */
[----:B------:R-:W-:Y:S01]  /*3370*/  FADD.FTZ R140, R140, R196 ;  /* 0x000000c48c8c7221 */ /* 0x000fe20000010000 */
[----:B------:R-:W-:Y:S01]  /*3380*/  HADD2.F32 R191, -RZ, R156.H0_H0 ;  /* 0x2000009cffbf7230 */ /* 0x000fe20000004100 */
[----:B------:R-:W-:-:S02]  /*3390*/  FFMA.FTZ R112, R154, R196, R112 ;  /* 0x000000c49a707223 */ /* 0x000fc40000010070 */
[-C--:B------:R-:W-:Y:S02]  /*33a0*/  FFMA.FTZ R201, R235, R195.reuse, R201 ;  /* 0x000000c3ebc97223 */ /* 0x080fe400000100c9 */
[----:B------:R-:W-:Y:S01]  /*33b0*/  FMUL.FTZ R196, R232, R194 ;  /* 0x000000c2e8c47220 */ /* 0x000fe20000410000 */
[----:B------:R-:W-:Y:S01]  /*33c0*/  HADD2.F32 R190, -RZ, R190.H0_H0 ;  /* 0x200000beffbe7230 */ /* 0x000fe20000004100 */
[----:B------:R-:W-:Y:S01]  /*33d0*/  FMUL.FTZ R156, R2, R148 ;  /* 0x00000094029c7220 */ /* 0x000fe20000410000 */
[----:B------:R-:W-:Y:S01]  /*33e0*/  HADD2.F32 R148, -RZ, R157.H0_H0 ;  /* 0x2000009dff947230 */ /* 0x000fe20000004100 */
[----:B------:R-:W-:Y:S02]  /*33f0*/  FADD.FTZ R84, R84, R195 ;  /* 0x000000c354547221 */ /* 0x000fe40000010000 */
[----:B------:R-:W-:Y:S02]  /*3400*/  FFMA.FTZ R56, R154, R195, R56 ;  /* 0x000000c39a387223 */ /* 0x000fe40000010038 */
[----:B------:R-:W-:-:S02]  /*3410*/  FFMA.FTZ R196, R233, R193, R196 ;  /* 0x000000c1e9c47223 */ /* 0x000fc400000100c4 */
[----:B------:R-:W-:Y:S02]  /*3420*/  FMUL.FTZ R195, R230, R191 ;  /* 0x000000bfe6c37220 */ /* 0x000fe40000410000 */
[----:B------:R-:W-:Y:S02]  /*3430*/  FADD.FTZ R150, R150, R201 ;  /* 0x000000c996967221 */ /* 0x000fe40000010000 */
[----:B------:R-:W-:Y:S01]  /*3440*/  FFMA.FTZ R151, R154, R201, R151 ;  /* 0x000000c99a977223 */ /* 0x000fe20000010097 */
[----:B------:R-:W-:Y:S01]  /*3450*/  HADD2.F32 R149, -RZ, R149.H0_H0 ;  /* 0x20000095ff957230 */ /* 0x000fe20000004100 */
        /* <DEDUP_REMOVED lines=22> */
.L_x_542:
[----:B------:R-:W-:Y:S05]  /*35c0*/  BSYNC B0 ;  /* 0x0000000000007941 */ /* 0x000fea0003800000 */
.L_x_541:
        /* <DEDUP_REMOVED lines=28> */
[----:B--2---:R-:W-:Y:S01]  /*3790*/  MOV R190, R160 ;  /* 0x000000a000be7202 */ /* 0x004fe20000000f00 */
[--C-:B------:R-:W-:Y:S01]  /*37a0*/  IMAD.MOV.U32 R166, RZ, RZ, R161.reuse ;  /* 0x000000ffffa67224 */ /* 0x100fe200078e00a1 */
[--C-:B------:R-:W-:Y:S02]  /*37b0*/  SHF.R.U64 R192, R160, 0x10, R161.reuse ;  /* 0x00000010a0c07819 */ /* 0x100fe400000012a1 */
[----:B------:R-:W-:Y:S01]  /*37c0*/  SHF.R.U32.HI R161, RZ, 0x10, R161 ;  /* 0x00000010ffa17819 */ /* 0x000fe200000116a1 */
[----:B------:R-:W-:-:S02]  /*37d0*/  HADD2.F32 R160, -RZ, R190.H0_H0 ;  /* 0x200000beffa07230 */ /* 0x000fc40000004100 */
[----:B------:R-:W-:Y:S02]  /*37e0*/  HADD2.F32 R192, -RZ, R192.H0_H0 ;  /* 0x200000c0ffc07230 */ /* 0x000fe40000004100 */
[----:B------:R-:W-:Y:S02]  /*37f0*/  HADD2.F32 R166, -RZ, R166.H0_H0 ;  /* 0x200000a6ffa67230 */ /* 0x000fe40000004100 */
[----:B------:R-:W-:Y:S01]  /*3800*/  HADD2.F32 R161, -RZ, R161.H0_H0 ;  /* 0x200000a1ffa17230 */ /* 0x000fe20000004100 */
[C---:B------:R-:W-:Y:S02]  /*3810*/  FADD.FTZ R160, -R189.reuse, R160 ;  /* 0x000000a0bda07221 */ /* 0x040fe40000010100 */
[C---:B------:R-:W-:Y:S02]  /*3820*/  FADD.FTZ R192, -R189.reuse, R192 ;  /* 0x000000c0bdc07221 */ /* 0x040fe40000010100 */
[C---:B------:R-:W-:Y:S02]  /*3830*/  FADD.FTZ R166, -R189.reuse, R166 ;  /* 0x000000a6bda67221 */ /* 0x040fe40000010100 */
[----:B------:R-:W-:Y:S01]  /*3840*/  FADD.FTZ R189, -R189, R161 ;  /* 0x000000a1bdbd7221 */ /* 0x000fe20000010100 */
[--C-:B---3--:R-:W-:Y:S01]  /*3850*/  SHF.R.U32.HI R190, RZ, 0x10, R163.reuse ;  /* 0x00000010ffbe7819 */ /* 0x108fe200000116a3 */
[----:B------:R-:W-:Y:S01]  /*3860*/  IMAD.MOV.U32 R161, RZ, RZ, R162 ;  /* 0x000000ffffa17224 */ /* 0x000fe200078e00a2 */
[--C-:B------:R-:W-:Y:S01]  /*3870*/  SHF.R.U64 R162, R162, 0x10, R163.reuse ;  /* 0x00000010a2a27819 */ /* 0x100fe200000012a3 */
[----:B------:R-:W-:Y:S01]  /*3880*/  IMAD.MOV.U32 R191, RZ, RZ, R163 ;  /* 0x000000ffffbf7224 */ /* 0x000fe200078e00a3 */
[----:B----4-:R-:W-:-:S02]  /*3890*/  MOV R163, R164 ;  /* 0x000000a400a37202 */ /* 0x010fc40000000f00 */
[----:B------:R-:W-:-:S03]  /*38a0*/  SHF.R.U64 R164, R164, 0x10, R165 ;  /* 0x00000010a4a47819 */ /* 0x000fc600000012a5 */
[----:B------:R-:W-:Y:S01]  /*38b0*/  HADD2.F32 R193, -RZ, R163.H0_H0 ;  /* 0x200000a3ffc17230 */ /* 0x000fe20000004100 */
[----:B------:R-:W-:Y:S01]  /*38c0*/  FMUL.FTZ R160, R2, R160 ;  /* 0x000000a002a07220 */ /* 0x000fe20000410000 */
[----:B------:R-:W-:Y:S02]  /*38d0*/  HADD2.F32 R161, -RZ, R161.H0_H0 ;  /* 0x200000a1ffa17230 */ /* 0x000fe40000004100 */
[----:B------:R-:W-:Y:S01]  /*38e0*/  HADD2.F32 R164, -RZ, R164.H0_H0 ;  /* 0x200000a4ffa47230 */ /* 0x000fe20000004100 */
[----:B------:R-:W-:Y:S01]  /*38f0*/  FMUL.FTZ R218, R226, R193 ;  /* 0x000000c1e2da7220 */ /* 0x000fe20000410000 */
[----:B------:R-:W-:Y:S01]  /*3900*/  HADD2.F32 R199, -RZ, R162.H0_H0 ;  /* 0x200000a2ffc77230 */ /* 0x000fe20000004100 */
        /* <DEDUP_REMOVED lines=11> */
[----:B------:R-:W-:Y:S01]  /*39c0*/  HADD2.F32 R148, -RZ, R163.H0_H0 ;  /* 0x200000a3ff947230 */ /* 0x000fe20000004100 */
[----:B------:R-:W-:Y:S02]  /*39d0*/  FMUL.FTZ R163, R2, R166 ;  /* 0x000000a602a37220 */ /* 0x000fe40000410000 */
[----:B------:R-:W-:Y:S02]  /*39e0*/  FADD.FTZ R145, R145, R164 ;  /* 0x000000a491917221 */ /* 0x000fe40000010000 */
[----:B------:R-:W-:Y:S01]  /*39f0*/  FFMA.FTZ R117, R162, R164, R117 ;  /* 0x000000a4a2757223 */ /* 0x000fe20000010075 */
[----:B------:R-:W-:Y:S01]  /*3a00*/  HADD2.F32 R191, -RZ, R191.H0_H0 ;  /* 0x200000bfffbf7230 */ /* 0x000fe20000004100 */
[----:B------:R-:W-:Y:S02]  /*3a10*/  FMUL.FTZ R164, R222, R148 ;  /* 0x00000094dea47220 */ /* 0x000fe40000410000 */
[----:B------:R-:W-:-:S02]  /*3a20*/  FADD.FTZ R146, R146, R148 ;  /* 0x0000009492927221 */ /* 0x000fc40000010000 */
[----:B------:R-:W-:Y:S01]  /*3a30*/  FFMA.FTZ R118, R163, R148, R118 ;  /* 0x00000094a3767223 */ /* 0x000fe20000010076 */
[----:B------:R-:W-:Y:S01]  /*3a40*/  HADD2.F32 R148, -RZ, R165.H0_H0 ;  /* 0x200000a5ff947230 */ /* 0x000fe20000004100 */
[----:B------:R-:W-:Y:S02]  /*3a50*/  FADD.FTZ R150, R150, R218 ;  /* 0x000000da96967221 */ /* 0x000fe40000010000 */
[----:B------:R-:W-:Y:S01]  /*3a60*/  FFMA.FTZ R151, R160, R218, R151 ;  /* 0x000000daa0977223 */ /* 0x000fe20000010097 */
[----:B------:R-:W-:Y:S01]  /*3a70*/  HADD2.F32 R190, -RZ, R190.H0_H0 ;  /* 0x200000beffbe7230 */ /* 0x000fe20000004100 */
        /* <DEDUP_REMOVED lines=18> */
.L_x_544:
[----:B------:R-:W-:Y:S05]  /*3ba0*/  BSYNC B0 ;  /* 0x0000000000007941 */ /* 0x000fea0003800000 */
.L_x_543:
        /* <DEDUP_REMOVED lines=8> */
.L_x_587:
        /* <DEDUP_REMOVED lines=18> */
.L_x_588:
        /* <DEDUP_REMOVED lines=38> */
[----:B------:R-:W-:Y:S01]  /*3fb0*/  @P5 HADD2.F32 R148, -RZ, R148.H0_H0 ;  /* 0x20000094ff945230 */ /* 0x000fe20000004100 */
        /* <DEDUP_REMOVED lines=11> */
[C---:B------:R-:W-:Y:S01]  /*4070*/  @P3 LOP3.LUT P6, RZ, R5.reuse, 0xff, RZ, 0xc0, !PT ;  /* 0x000000ff05ff3812 */ /* 0x040fe200078cc0ff */
[----:B------:R-:W-:Y:S02]  /*4080*/  FFMA.FTZ R151, R10, R194, R150 ;  /* 0x000000c20a977223 */ /* 0x000fe40000010096 */
[----:B------:R-:W-:Y:S01]  /*4090*/  @P4 F2FP.PACK_AB R148, RZ, R190 ;  /* 0x000000beff94423e */ /* 0x000fe200000000ff */
[----:B------:R-:W-:Y:S02]  /*40a0*/  FMUL.FTZ R190, R190, c[0x0][0x1e8] ;  /* 0x00007a00bebe7a20 */ /* 0x000fe40000410000 */
[----:B------:R-:W-:Y:S01]  /*40b0*/  FADD.FTZ R151, R216, -R151 ;  /* 0x80000097d8977221 */ /* 0x000fe20000010000 */
[----:B------:R-:W-:Y:S02]  /*40c0*/  @P4 PRMT R167, R148, 0x7610, R167 ;  /* 0x0000761094a74816 */ /* 0x000fe400000000a7 */
[----:B------:R-:W-:Y:S01]  /*40d0*/  @P3 FSEL R148, R190, RZ, P6 ;  /* 0x000000ffbe943208 */ /* 0x000fe20003000000 */
[----:B------:R-:W-:Y:S01]  /*40e0*/  FMUL.FTZ R151, R2, R151 ;  /* 0x0000009702977220 */ /* 0x000fe20000410000 */
[----:B------:R-:W-:-:S02]  /*40f0*/  @P3 LOP3.LUT P6, RZ, R5, 0xff00, RZ, 0xc0, !PT ;  /* 0x0000ff0005ff3812 */ /* 0x000fc400078cc0ff */
[----:B------:R-:W-:-:S04]  /*4100*/  @P3 F2FP.PACK_AB R148, RZ, R148 ;  /* 0x00000094ff94323e */ /* 0x000fc800000000ff */
[----:B------:R-:W-:Y:S02]  /*4110*/  @P3 PRMT R168, R148, 0x7610, R168 ;  /* 0x0000761094a83816 */ /* 0x000fe400000000a8 */
[----:B------:R-:W-:-:S05]  /*4120*/  @P5 SHF.R.U64 R148, R184, 0x10, R185 ;  /* 0x00000010b8945819 */ /* 0x000fca00000012b9 */
[----:B------:R-:W-:-:S05]  /*4130*/  @P5 HADD2.F32 R148, -RZ, R148.H0_H0 ;  /* 0x20000094ff945230 */ /* 0x000fca0000004100 */
[----:B------:R-:W-:-:S05]  /*4140*/  @P5 FADD.FTZ R149, R149, R148 ;  /* 0x0000009495955221 */ /* 0x000fca0000010000 */
[----:B------:R-:W-:-:S04]  /*4150*/  @P4 F2FP.PACK_AB R148, RZ, R149 ;  /* 0x00000095ff94423e */ /* 0x000fc800000000ff */
[----:B------:R-:W-:Y:S01]  /*4160*/  @P4 PRMT R169, R148, 0x7610, R169 ;  /* 0x0000761094a94816 */ /* 0x000fe200000000a9 */
[----:B------:R-:W-:-:S05]  /*4170*/  FMUL.FTZ R148, R149, c[0x0][0x1e8] ;  /* 0x00007a0095947a20 */ /* 0x000fca0000410000 */
[----:B------:R-:W-:Y:S02]  /*4180*/  @P3 FSEL R149, R148, RZ, P6 ;  /* 0x000000ff94953208 */ /* 0x000fe40003000000 */
[----:B------:R-:W-:Y:S02]  /*4190*/  @P3 LOP3.LUT P6, RZ, R5, 0xff0000, RZ, 0xc0, !PT ;  /* 0x00ff000005ff3812 */ /* 0x000fe400078cc0ff */
[----:B------:R-:W-:-:S04]  /*41a0*/  @P3 F2FP.PACK_AB R149, RZ, R149 ;  /* 0x00000095ff95323e */ /* 0x000fc800000000ff */
[----:B------:R-:W-:Y:S02]  /*41b0*/  @P3 PRMT R170, R149, 0x7610, R170 ;  /* 0x0000761095aa3816 */ /* 0x000fe400000000aa */
[----:B------:R-:W-:-:S05]  /*41c0*/  @P5 MOV R149, R185 ;  /* 0x000000b900955202 */ /* 0x000fca0000000f00 */
[----:B------:R-:W-:-:S05]  /*41d0*/  @P5 HADD2.F32 R149, -RZ, R149.H0_H0 ;  /* 0x20000095ff955230 */ /* 0x000fca0000004100 */
[----:B------:R-:W-:-:S05]  /*41e0*/  @P5 FADD.FTZ R151, R151, R149 ;  /* 0x0000009597975221 */ /* 0x000fca0000010000 */
[----:B------:R-:W-:Y:S01]  /*41f0*/  @P4 F2FP.PACK_AB R149, RZ, R151 ;  /* 0x00000097ff95423e */ /* 0x000fe200000000ff */
[----:B------:R-:W-:-:S03]  /*4200*/  FMUL.FTZ R151, R151, c[0x0][0x1e8] ;  /* 0x00007a0097977a20 */ /* 0x000fc60000410000 */
[----:B------:R-:W-:Y:S02]  /*4210*/  @P4 PRMT R171, R149, 0x7610, R171 ;  /* 0x0000761095ab4816 */ /* 0x000fe400000000ab */
[----:B------:R-:W-:-:S04]  /*4220*/  @P3 FSEL R149, R151, RZ, P6 ;  /* 0x000000ff97953208 */ /* 0x000fc80003000000 */
[----:B------:R-:W-:-:S04]  /*4230*/  @P3 F2FP.PACK_AB R149, RZ, R149 ;  /* 0x00000095ff95323e */ /* 0x000fc800000000ff */
[----:B------:R-:W-:Y:S01]  /*4240*/  @P3 PRMT R186, R149, 0x7610, R186 ;  /* 0x0000761095ba3816 */ /* 0x000fe200000000ba */
[----:B------:R-:W-:Y:S01]  /*4250*/  FFMA.FTZ R149, R11, R194, R150 ;  /* 0x000000c20b957223 */ /* 0x000fe20000010096 */
[----:B------:R-:W-:-:S03]  /*4260*/  @P5 SHF.R.U32.HI R150, RZ, 0x10, R185 ;  /* 0x00000010ff965819 */ /* 0x000fc600000116b9 */
[----:B------:R-:W-:Y:S02]  /*4270*/  FADD.FTZ R149, R215, -R149 ;  /* 0x80000095d7957221 */ /* 0x000fe40000010000 */
[----:B------:R-:W-:Y:S02]  /*4280*/  @P5 HADD2.F32 R150, -RZ, R150.H0_H0 ;  /* 0x20000096ff965230 */ /* 0x000fe40000004100 */
[----:B------:R-:W-:-:S04]  /*4290*/  FMUL.FTZ R149, R2, R149 ;  /* 0x0000009502957220 */ /* 0x000fc80000410000 */
[----:B------:R-:W-:-:S05]  /*42a0*/  @P5 FADD.FTZ R149, R149, R150 ;  /* 0x0000009695955221 */ /* 0x000fca0000010000 */
[----:B------:R-:W-:-:S04]  /*42b0*/  @P4 F2FP.PACK_AB R150, RZ, R149 ;  /* 0x00000095ff96423e */ /* 0x000fc800000000ff */
[----:B------:R-:W-:Y:S02]  /*42c0*/  @P4 PRMT R187, R150, 0x7610, R187 ;  /* 0x0000761096bb4816 */ /* 0x000fe400000000bb */
[----:B------:R-:W-:-:S04]  /*42d0*/  LOP3.LUT P4, RZ, R6, 0xff, RZ, 0xc0, !PT ;  /* 0x000000ff06ff7812 */ /* 0x000fc8000788c0ff */
[----:B------:R-:W-:Y:S01]  /*42e0*/  FSEL R150, R190, RZ, P4 ;  /* 0x000000ffbe967208 */ /* 0x000fe20002000000 */
[----:B------:R-:W-:Y:S01]  /*42f0*/  FMUL.FTZ R190, R149, c[0x0][0x1e8] ;  /* 0x00007a0095be7a20 */ /* 0x000fe20000410000 */
[----:B------:R-:W-:-:S04]  /*4300*/  LOP3.LUT P4, RZ, R6, 0xff00, RZ, 0xc0, !PT ;  /* 0x0000ff0006ff7812 */ /* 0x000fc8000788c0ff */
[----:B------:R-:W-:Y:S01]  /*4310*/  FSEL R148, R148, RZ, P4 ;  /* 0x000000ff94947208 */ /* 0x000fe20002000000 */
[----:B------:R-:W-:Y:S01]  /*4320*/  F2F.F16.F32 R150, R150 ;  /* 0x0000009600967304 */ /* 0x000fe20000200800 */
[----:B------:R-:W-:-:S04]  /*4330*/  LOP3.LUT P4, RZ, R6, 0xff0000, RZ, 0xc0, !PT ;  /* 0x00ff000006ff7812 */ /* 0x000fc8000788c0ff */
[----:B------:R-:W-:Y:S02]  /*4340*/  FSEL R151, R151, RZ, P4 ;  /* 0x000000ff97977208 */ /* 0x000fe40002000000 */
[----:B------:R-:W-:Y:S01]  /*4350*/  @P3 LOP3.LUT P4, RZ, R5, 0xff000000, RZ, 0xc0, !PT ;  /* 0xff00000005ff3812 */ /* 0x000fe2000788c0ff */
[----:B------:R-:W0:Y:S03]  /*4360*/  F2F.F16.F32 R148, R148 ;  /* 0x0000009400947304 */ /* 0x000e260000200800 */
[----:B------:R-:W-:Y:S02]  /*4370*/  @P3 FSEL R149, R190, RZ, P4 ;  /* 0x000000ffbe953208 */ /* 0x000fe40002000000 */
[----:B------:R-:W-:Y:S02]  /*4380*/  LOP3.LUT P4, RZ, R6, 0xff000000, RZ, 0xc0, !PT ;  /* 0xff00000006ff7812 */ /* 0x000fe4000788c0ff */
[----:B------:R-:W-:Y:S01]  /*4390*/  @P3 F2FP.PACK_AB R149, RZ, R149 ;  /* 0x00000095ff95323e */ /* 0x000fe200000000ff */
[----:B------:R-:W-:Y:S01]  /*43a0*/  F2F.F16.F32 R151, R151 ;  /* 0x0000009700977304 */ /* 0x000fe20000200800 */
[----:B------:R-:W-:-:S02]  /*43b0*/  FSEL R190, R190, RZ, P4 ;  /* 0x000000ffbebe7208 */ /* 0x000fc40002000000 */
[----:B------:R-:W-:Y:S02]  /*43c0*/  ISETP.NE.U32.AND P4, PT, RZ, c[0x0][0x258], PT ;  /* 0x00009600ff007a0c */ /* 0x000fe40003f85070 */
[----:B------:R-:W-:Y:S02]  /*43d0*/  @P3 PRMT R188, R149, 0x7610, R188 ;  /* 0x0000761095bc3816 */ /* 0x000fe400000000bc */
[----:B------:R-:W-:Y:S01]  /*43e0*/  ISETP.NE.AND.EX P4, PT, RZ, c[0x0][0x25c], PT, P4 ;  /* 0x00009700ff007a0c */ /* 0x000fe20003f85340 */
[----:B------:R-:W1:Y:S01]  /*43f0*/  F2F.F16.F32 R190, R190 ;  /* 0x000000be00be7304 */ /* 0x000e620000200800 */
        /* <DEDUP_REMOVED lines=15> */
.L_x_549:
        /* <DEDUP_REMOVED lines=10> */
.L_x_550:
[----:B------:R-:W-:Y:S02]  /*4590*/  IADD3 R3, R3, 0x100, RZ ;  /* 0x0000010003037810 */ /* 0x000fe40007ffe0ff */
.L_x_548:
[----:B------:R-:W-:Y:S05]  /*45a0*/  BSYNC B0 ;  /* 0x0000000000007941 */ /* 0x000fea0003800000 */
.L_x_547:
        /* <DEDUP_REMOVED lines=9> */
[----:B------:R-:W-:Y:S02]  /*4640*/  @P5 MOV R148, R182 ;  /* 0x000000b600945202 */ /* 0x000fe40000000f00 */
[----:B------:R-:W-:Y:S02]  /*4650*/  FSEL R150, R189, RZ, !P3 ;  /* 0x000000ffbd967208 */ /* 0x000fe40005800000 */
[----:B------:R-:W-:Y:S01]  /*4660*/  ISETP.NE.U32.AND P3, PT, RZ, c[0x0][0x250], PT ;  /* 0x00009400ff007a0c */ /* 0x000fe20003f65070 */
[----:B------:R-:W-:Y:S02]  /*4670*/  @P5 HADD2.F32 R148, -RZ, R148.H0_H0 ;  /* 0x20000094ff945230 */ /* 0x000fe40000004100 */
        /* <DEDUP_REMOVED lines=10> */
[----:B------:R-:W-:Y:S01]  /*4720*/  @P4 F2FP.PACK_AB R148, RZ, R190 ;  /* 0x000000beff94423e */ /* 0x000fe200000000ff */
[----:B------:R-:W-:-:S02]  /*4730*/  FMUL.FTZ R190, R190, c[0x0][0x1e8] ;  /* 0x00007a00bebe7a20 */ /* 0x000fc40000410000 */
[----:B------:R-:W-:Y:S01]  /*4740*/  FADD.FTZ R151, R212, -R151 ;  /* 0x80000097d4977221 */ /* 0x000fe20000010000 */
[----:B------:R-:W-:Y:S02]  /*4750*/  @P4 PRMT R167, R148, 0x7610, R167 ;  /* 0x0000761094a74816 */ /* 0x000fe400000000a7 */
[----:B------:R-:W-:Y:S01]  /*4760*/  @P3 FSEL R148, R190, RZ, P6 ;  /* 0x000000ffbe943208 */ /* 0x000fe20003000000 */
[----:B------:R-:W-:Y:S01]  /*4770*/  FMUL.FTZ R151, R2, R151 ;  /* 0x0000009702977220 */ /* 0x000fe20000410000 */
[----:B------:R-:W-:Y:S02]  /*4780*/  @P3 LOP3.LUT P6, RZ, R12, 0xff00, RZ, 0xc0, !PT ;  /* 0x0000ff000cff3812 */ /* 0x000fe400078cc0ff */
        /* <DEDUP_REMOVED lines=11> */
[----:B------:R-:W-:Y:S01]  /*4840*/  @P3 PRMT R170, R149, 0x7610, R170 ;  /* 0x0000761095aa3816 */ /* 0x000fe200000000aa */
[----:B------:R-:W-:-:S05]  /*4850*/  @P5 IMAD.MOV.U32 R149, RZ, RZ, R183 ;  /* 0x000000ffff955224 */ /* 0x000fca00078e00b7 */
        /* <DEDUP_REMOVED lines=26> */
[C---:B------:R-:W-:Y:S02]  /*4a00*/  @P3 FSEL R149, R190.reuse, RZ, P4 ;  /* 0x000000ffbe953208 */ /* 0x040fe40002000000 */
        /* <DEDUP_REMOVED lines=23> */
.L_x_553:
        /* <DEDUP_REMOVED lines=10> */
.L_x_554:
[----:B------:R-:W-:Y:S02]  /*4c20*/  IADD3 R3, R3, 0x100, RZ ;  /* 0x0000010003037810 */ /* 0x000fe40007ffe0ff */
.L_x_552:
[----:B------:R-:W-:Y:S05]  /*4c30*/  BSYNC B0 ;  /* 0x0000000000007941 */ /* 0x000fea0003800000 */
.L_x_551:
        /* <DEDUP_REMOVED lines=12> */
[----:B------:R-:W-:Y:S01]  /*4d00*/  @P5 HADD2.F32 R148, -RZ, R148.H0_H0 ;  /* 0x20000094ff945230 */ /* 0x000fe20000004100 */
        /* <DEDUP_REMOVED lines=67> */
[----:B------:R-:W-:Y:S01]  /*5140*/  HFMA2.MMA R150, -RZ, RZ, 0, 4.76837158203125e-07 ;  /* 0x00000008ff967435 */ /* 0x000fe200000001ff */
[----:B-1----:R-:W-:-:S05]  /*5150*/  IMAD.U32 R190, R190, 0x10000, RZ ;  /* 0x00010000bebe7824 */ /* 0x002fca00078e00ff */
[----:B------:R-:W-:-:S04]  /*5160*/  LOP3.LUT R149, R149, R190, R151, 0xfe, !PT ;  /* 0x000000be95957212 */ /* 0x000fc800078efe97 */
        /* <DEDUP_REMOVED lines=10> */
.L_x_557:
        /* <DEDUP_REMOVED lines=10> */
.L_x_558:
[----:B------:R-:W-:Y:S02]  /*52b0*/  IADD3 R3, R3, 0x100, RZ ;  /* 0x0000010003037810 */ /* 0x000fe40007ffe0ff */
.L_x_556:
[----:B------:R-:W-:Y:S05]  /*52c0*/  BSYNC B0 ;  /* 0x0000000000007941 */ /* 0x000fea0003800000 */
.L_x_555:
        /* <DEDUP_REMOVED lines=79> */
[----:B------:R-:W-:Y:S01]  /*57c0*/  IMAD.MOV.U32 R150, RZ, RZ, 0x8 ;  /* 0x00000008ff967424 */ /* 0x000fe200078e00ff */
[----:B-1----:R-:W-:-:S04]  /*57d0*/  SHF.L.U32 R190, R190, 0x10, RZ ;  /* 0x00000010bebe7819 */ /* 0x002fc800000006ff */
        /* <DEDUP_REMOVED lines=11> */
.L_x_561:
        /* <DEDUP_REMOVED lines=10> */
.L_x_562:
[----:B------:R-:W-:Y:S02]  /*5930*/  IADD3 R3, R3, 0x100, RZ ;  /* 0x0000010003037810 */ /* 0x000fe40007ffe0ff */
.L_x_560:
[----:B------:R-:W-:Y:S05]  /*5940*/  BSYNC B0 ;  /* 0x0000000000007941 */ /* 0x000fea0003800000 */
.L_x_559:
        /* <DEDUP_REMOVED lines=92> */
.L_x_565:
        /* <DEDUP_REMOVED lines=10> */
.L_x_566:
[----:B------:R-:W-:Y:S02]  /*5fb0*/  IADD3 R3, R3, 0x100, RZ ;  /* 0x0000010003037810 */ /* 0x000fe40007ffe0ff */
.L_x_564:
[----:B------:R-:W-:Y:S05]  /*5fc0*/  BSYNC B0 ;  /* 0x0000000000007941 */ /* 0x000fea0003800000 */
.L_x_563:
        /* <DEDUP_REMOVED lines=92> */
.L_x_569:
        /* <DEDUP_REMOVED lines=10> */
.L_x_570:
[----:B------:R-:W-:Y:S02]  /*6630*/  IADD3 R3, R3, 0x100, RZ ;  /* 0x0000010003037810 */ /* 0x000fe40007ffe0ff */
.L_x_568:
[----:B------:R-:W-:Y:S05]  /*6640*/  BSYNC B0 ;  /* 0x0000000000007941 */ /* 0x000fea0003800000 */
.L_x_567:
        /* <DEDUP_REMOVED lines=35> */
[----:B------:R-:W-:-:S05]  /*6880*/  @P5 SHF.R.U64 R150, R172, 0x10, R173 ;  /* 0x00000010ac965819 */ /* 0x000fca00000012ad */
        /* <DEDUP_REMOVED lines=8> */
[----:B------:R-:W-:-:S05]  /*6910*/  @P5 IMAD.MOV.U32 R150, RZ, RZ, R173 ;  /* 0x000000ffff965224 */ /* 0x000fca00078e00ad */
[----:B------:R-:W-:-:S05]  /*6920*/  @P5 HADD2.F32 R150, -RZ, R150.H0_H0 ;  /* 0x20000096ff965230 */ /* 0x000fca0000004100 */
[----:B------:R-:W-:Y:S01]  /*6930*/  @P5 FADD.FTZ R148, R148, R150 ;  /* 0x0000009694945221 */ /* 0x000fe20000010000 */
[----:B------:R-:W-:-:S05]  /*6940*/  @P5 SHF.R.U32.HI R150, RZ, 0x10, R173 ;  /* 0x00000010ff965819 */ /* 0x000fca00000116ad */
[----:B------:R-:W-:-:S05]  /*6950*/  @P5 HADD2.F32 R150, -RZ, R150.H0_H0 ;  /* 0x20000096ff965230 */ /* 0x000fca0000004100 */
[----:B------:R-:W-:Y:S01]  /*6960*/  @P5 FADD.FTZ R194, R194, R150 ;  /* 0x00000096c2c25221 */ /* 0x000fe20000010000 */
[----:B------:R-:W-:Y:S01]  /*6970*/  @P4 F2FP.PACK_AB R150, RZ, R148 ;  /* 0x00000094ff96423e */ /* 0x000fe200000000ff */
[----:B------:R-:W-:-:S03]  /*6980*/  FMUL.FTZ R148, R148, c[0x0][0x1e8] ;  /* 0x00007a0094947a20 */ /* 0x000fc60000410000 */
[----:B------:R-:W-:Y:S02]  /*6990*/  @P4 PRMT R171, R150, 0x7610, R171 ;  /* 0x0000761096ab4816 */ /* 0x000fe400000000ab */
[----:B------:R-:W-:-:S04]  /*69a0*/  @P4 F2FP.PACK_AB R150, RZ, R194 ;  /* 0x000000c2ff96423e */ /* 0x000fc800000000ff */
[----:B------:R-:W-:Y:S02]  /*69b0*/  @P4 PRMT R187, R150, 0x7610, R187 ;  /* 0x0000761096bb4816 */ /* 0x000fe400000000bb */
[----:B------:R-:W-:-:S04]  /*69c0*/  LOP3.LUT P4, RZ, R161, 0xff, RZ, 0xc0, !PT ;  /* 0x000000ffa1ff7812 */ /* 0x000fc8000788c0ff */
[----:B------:R-:W-:Y:S02]  /*69d0*/  FSEL R2, R2, RZ, P4 ;  /* 0x000000ff02027208 */ /* 0x000fe40002000000 */
[----:B------:R-:W-:-:S04]  /*69e0*/  LOP3.LUT P4, RZ, R161, 0xff00, RZ, 0xc0, !PT ;  /* 0x0000ff00a1ff7812 */ /* 0x000fc8000788c0ff */
[----:B------:R-:W-:Y:S01]  /*69f0*/  FSEL R189, R149, RZ, P4 ;  /* 0x000000ff95bd7208 */ /* 0x000fe20002000000 */
[----:B------:R-:W-:Y:S01]  /*6a00*/  FMUL.FTZ R149, R194, c[0x0][0x1e8] ;  /* 0x00007a00c2957a20 */ /* 0x000fe20000410000 */
[----:B------:R-:W-:Y:S01]  /*6a10*/  @P3 LOP3.LUT P4, RZ, R159, 0xff000000, RZ, 0xc0, !PT ;  /* 0xff0000009fff3812 */ /* 0x000fe2000788c0ff */
[----:B------:R-:W-:Y:S03]  /*6a20*/  F2F.F16.F32 R2, R2 ;  /* 0x0000000200027304 */ /* 0x000fe60000200800 */
[----:B------:R-:W-:Y:S02]  /*6a30*/  @P3 FSEL R150, R149, RZ, P4 ;  /* 0x000000ff95963208 */ /* 0x000fe40002000000 */
[----:B------:R-:W-:Y:S02]  /*6a40*/  LOP3.LUT P4, RZ, R161, 0xff000000, RZ, 0xc0, !PT ;  /* 0xff000000a1ff7812 */ /* 0x000fe4000788c0ff */
[----:B------:R-:W-:-:S02]  /*6a50*/  @P3 F2FP.PACK_AB R150, RZ, R150 ;  /* 0x00000096ff96323e */ /* 0x000fc400000000ff */
[----:B------:R-:W-:Y:S02]  /*6a60*/  FSEL R149, R149, RZ, P4 ;  /* 0x000000ff95957208 */ /* 0x000fe40002000000 */
[----:B------:R-:W-:Y:S02]  /*6a70*/  @P3 LOP3.LUT P4, RZ, R159, 0xff0000, RZ, 0xc0, !PT ;  /* 0x00ff00009fff3812 */ /* 0x000fe4000788c0ff */
[----:B------:R-:W-:Y:S02]  /*6a80*/  @P3 PRMT R188, R150, 0x7610, R188 ;  /* 0x0000761096bc3816 */ /* 0x000fe400000000bc */
[----:B------:R-:W-:Y:S01]  /*6a90*/  @P3 FSEL R150, R148, RZ, P4 ;  /* 0x000000ff94963208 */ /* 0x000fe20002000000 */
[----:B------:R-:W1:Y:S01]  /*6aa0*/  F2F.F16.F32 R149, R149 ;  /* 0x0000009500957304 */ /* 0x000e620000200800 */
[----:B------:R-:W-:Y:S02]  /*6ab0*/  LOP3.LUT P4, RZ, R161, 0xff0000, RZ, 0xc0, !PT ;  /* 0x00ff0000a1ff7812 */ /* 0x000fe4000788c0ff */
[----:B------:R-:W-:-:S02]  /*6ac0*/  @P3 F2FP.PACK_AB R150, RZ, R150 ;  /* 0x00000096ff96323e */ /* 0x000fc400000000ff */
[----:B------:R-:W-:Y:S02]  /*6ad0*/  FSEL R151, R148, RZ, P4 ;  /* 0x000000ff94977208 */ /* 0x000fe40002000000 */
[----:B------:R-:W-:Y:S01]  /*6ae0*/  @P3 PRMT R186, R150, 0x7610, R186 ;  /* 0x0000761096ba3816 */ /* 0x000fe200000000ba */
[----:B------:R-:W2:Y:S01]  /*6af0*/  F2F.F16.F32 R148, R189 ;  /* 0x000000bd00947304 */ /* 0x000ea20000200800 */
[----:B------:R-:W-:-:S04]  /*6b00*/  ISETP.NE.U32.AND P4, PT, RZ, c[0x0][0x258], PT ;  /* 0x00009600ff007a0c */ /* 0x000fc80003f85070 */
[----:B------:R-:W-:-:S03]  /*6b10*/  ISETP.NE.AND.EX P4, PT, RZ, c[0x0][0x25c], PT, P4 ;  /* 0x00009700ff007a0c */ /* 0x000fc60003f85340 */
[----:B------:R1:W3:Y:S02]  /*6b20*/  F2F.F16.F32 R150, R151 ;  /* 0x0000009700967304 */ /* 0x0002e40000200800 */
[----:B-1----:R-:W-:Y:S02]  /*6b30*/  IMAD.U32 R151, R149, 0x10000, RZ ;  /* 0x0001000095977824 */ /* 0x002fe400078e00ff */
[----:B--2---:R-:W-:-:S05]  /*6b40*/  IMAD.WIDE.U32 R148, R148, 0x10000, RZ ;  /* 0x0001000094947825 */ /* 0x004fca00078e00ff */
[----:B---3--:R-:W-:Y:S01]  /*6b50*/  LOP3.LUT R149, R149, R151, R150, 0xfe, !PT ;  /* 0x0000009795957212 */ /* 0x008fe200078efe96 */
[----:B------:R-:W-:Y:S01]  /*6b60*/  HFMA2.MMA R150, -RZ, RZ, 0, 4.76837158203125e-07 ;  /* 0x00000008ff967435 */ /* 0x000fe200000001ff */
[----:B------:R-:W-:-:S09]  /*6b70*/  LOP3.LUT R148, R148, R2, RZ, 0xfc, !PT ;  /* 0x0000000294947212 */ /* 0x000fd200078efcff */
        /* <DEDUP_REMOVED lines=10> */
.L_x_573:
        /* <DEDUP_REMOVED lines=10> */
.L_x_572:
[----:B------:R-:W-:Y:S05]  /*6cc0*/  BSYNC B0 ;  /* 0x0000000000007941 */ /* 0x000fea0003800000 */
.L_x_571:
[----:B------:R-:W-:Y:S02]  /*6cd0*/  LOP3.LUT P3, RZ, R219, 0xff, RZ, 0xc0, !PT ;  /* 0x000000ffdbff7812 */ /* 0x000fe4000786c0ff */
[----:B------:R-:W-:Y:S02]  /*6ce0*/  IADD3 R0, R0, c[0x0][0x160], RZ ;  /* 0x0000580000007a10 */ /* 0x000fe40007ffe0ff */
[----:B------:R-:W-:Y:S02]  /*6cf0*/  SEL R219, RZ, 0x1, P3 ;  /* 0x00000001ffdb7807 */ /* 0x000fe40001800000 */
[----:B------:R-:W-:-:S13]  /*6d00*/  ISETP.GE.AND P3, PT, R0, c[0x0][0x164], PT ;  /* 0x0000590000007a0c */ /* 0x000fda0003f66270 */
[----:B01----:R-:W-:Y:S01]  /*6d10*/  @P3 CALL.REL.NOINC `(.L_x_530) ;  /* 0x0000001000003944 */ /* 0x003fe20003c00000 */
[----:B------:R-:W-:Y:S05]  /*6d20*/  BRA `(.L_x_574) ;  /* 0xffffa2c000007947 */ /* 0x000fea000383ffff */
.L_x_530:
        /* <DEDUP_REMOVED lines=19> */
.L_x_576:
[----:B------:R-:W-:Y:S05]  /*6e60*/  BSYNC B0 ;  /* 0x0000000000007941 */ /* 0x000fea0003800000 */
.L_x_575:
        /* <DEDUP_REMOVED lines=13> */
.L_x_578:
[----:B------:R-:W-:Y:S05]  /*6f40*/  BSYNC B0 ;  /* 0x0000000000007941 */ /* 0x000fea0003800000 */
.L_x_577:
[----:B------:R-:W-:Y:S01]  /*6f50*/  ISETP.GE.U32.AND P3, PT, R4, 0x300, PT ;  /* 0x000003000400780c */ /* 0x000fe20003f66070 */
[----:B------:R-:W-:-:S12]  /*6f60*/  BSSY B0, `(.L_x_579) ;  /* 0x000000c000007945 */ /* 0x000fd80003800000 */
        /* <DEDUP_REMOVED lines=11> */
.L_x_580:
[----:B------:R-:W-:Y:S05]  /*7020*/  BSYNC B0 ;  /* 0x0000000000007941 */ /* 0x000fea0003800000 */
.L_x_579:
        /* <DEDUP_REMOVED lines=12> */
.L_x_582:
[----:B------:R-:W-:Y:S05]  /*70f0*/  BSYNC B0 ;  /* 0x0000000000007941 */ /* 0x000fea0003800000 */
.L_x_581:
        /* <DEDUP_REMOVED lines=12> */
.L_x_584:
[----:B------:R-:W-:Y:S05]  /*71c0*/  BSYNC B0 ;  /* 0x0000000000007941 */ /* 0x000fea0003800000 */
.L_x_583:
        /* <DEDUP_REMOVED lines=12> */
.L_x_586:
[----:B------:R-:W-:Y:S05]  /*7290*/  BSYNC B0 ;  /* 0x0000000000007941 */ /* 0x000fea0003800000 */
.L_x_585:
[----:B------:R-:W-:-:S13]  /*72a0*/  ISETP.GE.U32.AND P0, PT, R4, 0x700, PT ;  /* 0x000007000400780c */ /* 0x000fda0003f06070 */
[----:B------:R-:W-:Y:S05]  /*72b0*/  @!P0 EXIT ;  /* 0x000000000000894d */ /* 0x000fea0003800000 */
[----:B0-----:R-:W-:-:S10]  /*72c0*/  HFMA2.MMA R9, -RZ, RZ, 0, 9.5367431640625e-07 ;  /* 0x00000010ff097435 */ /* 0x001fd400000001ff */
        /* <DEDUP_REMOVED lines=9> */
.L_x_545:
[----:B------:R-:W-:Y:S01]  /*7360*/  IMAD.MOV.U32 R149, RZ, RZ, R150 ;  /* 0x000000ffff957224 */ /* 0x000fe200078e0096 */
[----:B------:R-:W-:Y:S01]  /*7370*/  MOV R193, 0xffffffff ;  /* 0xffffffff00c17802 */ /* 0x000fe20000000f00 */
[----:B------:R-:W-:Y:S01]  /*7380*/  IMAD.MOV.U32 R190, RZ, RZ, 0x10 ;  /* 0x00000010ffbe7424 */ /* 0x000fe200078e00ff */
[----:B------:R-:W-:Y:S01]  /*7390*/  MOV R148, 0x73c0 ;  /* 0x000073c000947802 */ /* 0x000fe20000000f00 */
[----:B------:R-:W-:-:S02]  /*73a0*/  IMAD.MOV.U32 R194, RZ, RZ, 0x1f ;  /* 0x0000001fffc27424 */ /* 0x000fc400078e00ff */
[----:B------:R-:W-:Y:S05]  /*73b0*/  CALL.REL.NOINC `($__internal_16_$__cuda_sm70_shflsync_down_p) ;  /* 0x0000046000007944 */ /* 0x000fea0003c00000 */
[----:B-1----:R-:W-:Y:S01]  /*73c0*/  IMAD.MOV.U32 R191, RZ, RZ, R190 ;  /* 0x000000ffffbf7224 */ /* 0x002fe200078e00be */
[----:B------:R-:W-:Y:S05]  /*73d0*/  BRA `(.L_x_587) ;  /* 0xffffc85000007947 */ /* 0x000fea000383ffff */
.L_x_546:
[----:B------:R-:W-:Y:S01]  /*73e0*/  HFMA2.MMA R194, -RZ, RZ, 0, 1.847743988037109375e-06 ;  /* 0x0000001fffc27435 */ /* 0x000fe200000001ff */
[----:B------:R-:W-:Y:S01]  /*73f0*/  IMAD.MOV.U32 R149, RZ, RZ, R151 ;  /* 0x000000ffff957224 */ /* 0x000fe200078e0097 */
[----:B------:R-:W-:Y:S01]  /*7400*/  MOV R148, 0x7440 ;  /* 0x0000744000947802 */ /* 0x000fe20000000f00 */
[----:B------:R-:W-:-:S02]  /*7410*/  IMAD.MOV.U32 R190, RZ, RZ, 0x10 ;  /* 0x00000010ffbe7424 */ /* 0x000fc400078e00ff */
[----:B------:R-:W-:Y:S02]  /*7420*/  IMAD.MOV.U32 R193, RZ, RZ, -0x1 ;  /* 0xffffffffffc17424 */ /* 0x000fe400078e00ff */
[----:B01----:R-:W-:Y:S05]  /*7430*/  CALL.REL.NOINC `($__internal_16_$__cuda_sm70_shflsync_down_p) ;  /* 0x000003e000007944 */ /* 0x003fea0003c00000 */
[----:B------:R-:W-:Y:S01]  /*7440*/  FADD.FTZ R150, R191, R150 ;  /* 0x00000096bf967221 */ /* 0x000fe20000010000 */
[----:B------:R-:W-:Y:S01]  /*7450*/  MOV R193, 0xffffffff ;  /* 0xffffffff00c17802 */ /* 0x000fe20000000f00 */
[----:B-1----:R-:W-:Y:S01]  /*7460*/  FADD.FTZ R151, R151, R190 ;  /* 0x000000be97977221 */ /* 0x002fe20000010000 */
[----:B------:R-:W-:Y:S01]  /*7470*/  MOV R148, 0x74c0 ;  /* 0x000074c000947802 */ /* 0x000fe20000000f00 */
[----:B------:R-:W-:Y:S02]  /*7480*/  IMAD.MOV.U32 R190, RZ, RZ, 0x8 ;  /* 0x00000008ffbe7424 */ /* 0x000fe400078e00ff */
[----:B------:R-:W-:Y:S02]  /*7490*/  IMAD.MOV.U32 R194, RZ, RZ, 0x1f ;  /* 0x0000001fffc27424 */ /* 0x000fe400078e00ff */
[----:B------:R-:W-:Y:S02]  /*74a0*/  IMAD.MOV.U32 R149, RZ, RZ, R150 ;  /* 0x000000ffff957224 */ /* 0x000fe400078e0096 */
[----:B------:R-:W-:Y:S05]  /*74b0*/  CALL.REL.NOINC `($__internal_16_$__cuda_sm70_shflsync_down_p) ;  /* 0x0000036000007944 */ /* 0x000fea0003c00000 */
[----:B-1----:R-:W-:Y:S01]  /*74c0*/  IMAD.MOV.U32 R191, RZ, RZ, R190 ;  /* 0x000000ffffbf7224 */ /* 0x002fe200078e00be */
[----:B------:R-:W-:Y:S01]  /*74d0*/  HFMA2.MMA R190, -RZ, RZ, 0, 4.76837158203125e-07 ;  /* 0x00000008ffbe7435 */ /* 0x000fe200000001ff */
[----:B------:R-:W-:Y:S01]  /*74e0*/  IMAD.MOV.U32 R149, RZ, RZ, R151 ;  /* 0x000000ffff957224 */ /* 0x000fe200078e0097 */
[----:B------:R-:W-:Y:S01]  /*74f0*/  MOV R148, 0x7530 ;  /* 0x0000753000947802 */ /* 0x000fe20000000f00 */
[----:B------:R-:W-:-:S02]  /*7500*/  IMAD.MOV.U32 R194, RZ, RZ, 0x1f ;  /* 0x0000001fffc27424 */ /* 0x000fc400078e00ff */
[----:B------:R-:W-:Y:S02]  /*7510*/  IMAD.MOV.U32 R193, RZ, RZ, -0x1 ;  /* 0xffffffffffc17424 */ /* 0x000fe400078e00ff */
[----:B------:R-:W-:Y:S05]  /*7520*/  CALL.REL.NOINC `($__internal_16_$__cuda_sm70_shflsync_down_p) ;  /* 0x000002f000007944 */ /* 0x000fea0003c00000 */
[----:B------:R-:W-:Y:S01]  /*7530*/  FADD.FTZ R150, R191, R150 ;  /* 0x00000096bf967221 */ /* 0x000fe20000010000 */
[----:B------:R-:W-:Y:S01]  /*7540*/  MOV R194, 0x1f ;  /* 0x0000001f00c27802 */ /* 0x000fe20000000f00 */
[----:B-1----:R-:W-:Y:S01]  /*7550*/  FADD.FTZ R151, R151, R190 ;  /* 0x000000be97977221 */ /* 0x002fe20000010000 */
[----:B------:R-:W-:Y:S01]  /*7560*/  MOV R148, 0x75b0 ;  /* 0x000075b000947802 */ /* 0x000fe20000000f00 */
[----:B------:R-:W-:Y:S02]  /*7570*/  IMAD.MOV.U32 R190, RZ, RZ, 0x4 ;  /* 0x00000004ffbe7424 */ /* 0x000fe400078e00ff */
[----:B------:R-:W-:Y:S02]  /*7580*/  IMAD.MOV.U32 R193, RZ, RZ, -0x1 ;  /* 0xffffffffffc17424 */ /* 0x000fe400078e00ff */
[----:B------:R-:W-:Y:S02]  /*7590*/  IMAD.MOV.U32 R149, RZ, RZ, R150 ;  /* 0x000000ffff957224 */ /* 0x000fe400078e0096 */
[----:B------:R-:W-:Y:S05]  /*75a0*/  CALL.REL.NOINC `($__internal_16_$__cuda_sm70_shflsync_down_p) ;  /* 0x0000027000007944 */ /* 0x000fea0003c00000 */
[----:B-1----:R-:W-:Y:S01]  /*75b0*/  IMAD.MOV.U32 R191, RZ, RZ, R190 ;  /* 0x000000ffffbf7224 */ /* 0x002fe200078e00be */
[----:B------:R-:W-:Y:S01]  /*75c0*/  MOV R149, R151 ;  /* 0x0000009700957202 */ /* 0x000fe20000000f00 */
[----:B------:R-:W-:Y:S01]  /*75d0*/  IMAD.MOV.U32 R190, RZ, RZ, 0x4 ;  /* 0x00000004ffbe7424 */ /* 0x000fe200078e00ff */
[----:B------:R-:W-:Y:S01]  /*75e0*/  MOV R148, 0x7620 ;  /* 0x0000762000947802 */ /* 0x000fe20000000f00 */
[----:B------:R-:W-:-:S02]  /*75f0*/  IMAD.MOV.U32 R194, RZ, RZ, 0x1f ;  /* 0x0000001fffc27424 */ /* 0x000fc400078e00ff */
[----:B------:R-:W-:Y:S02]  /*7600*/  IMAD.MOV.U32 R193, RZ, RZ, -0x1 ;  /* 0xffffffffffc17424 */ /* 0x000fe400078e00ff */
[----:B------:R-:W-:Y:S05]  /*7610*/  CALL.REL.NOINC `($__internal_16_$__cuda_sm70_shflsync_down_p) ;  /* 0x0000020000007944 */ /* 0x000fea0003c00000 */
[----:B------:R-:W-:Y:S01]  /*7620*/  FADD.FTZ R150, R191, R150 ;  /* 0x00000096bf967221 */ /* 0x000fe20000010000 */
[----:B------:R-:W-:Y:S01]  /*7630*/  MOV R148, 0x76a0 ;  /* 0x000076a000947802 */ /* 0x000fe20000000f00 */
[----:B-1----:R-:W-:Y:S01]  /*7640*/  FADD.FTZ R151, R151, R190 ;  /* 0x000000be97977221 */ /* 0x002fe20000010000 */
[----:B------:R-:W-:Y:S01]  /*7650*/  HFMA2.MMA R190, -RZ, RZ, 0, 1.1920928955078125e-07 ;  /* 0x00000002ffbe7435 */ /* 0x000fe200000001ff */
[----:B------:R-:W-:Y:S01]  /*7660*/  IMAD.MOV.U32 R194, RZ, RZ, 0x1f ;  /* 0x0000001fffc27424 */ /* 0x000fe200078e00ff */
[----:B------:R-:W-:Y:S01]  /*7670*/  MOV R149, R150 ;  /* 0x0000009600957202 */ /* 0x000fe20000000f00 */
[----:B------:R-:W-:-:S03]  /*7680*/  IMAD.MOV.U32 R193, RZ, RZ, -0x1 ;  /* 0xffffffffffc17424 */ /* 0x000fc600078e00ff */
[----:B------:R-:W-:Y:S05]  /*7690*/  CALL.REL.NOINC `($__internal_16_$__cuda_sm70_shflsync_down_p) ;  /* 0x0000018000007944 */ /* 0x000fea0003c00000 */
[----:B-1----:R-:W-:Y:S01]  /*76a0*/  IMAD.MOV.U32 R191, RZ, RZ, R190 ;  /* 0x000000ffffbf7224 */ /* 0x002fe200078e00be */
[----:B------:R-:W-:Y:S01]  /*76b0*/  HFMA2.MMA R190, -RZ, RZ, 0, 1.1920928955078125e-07 ;  /* 0x00000002ffbe7435 */ /* 0x000fe200000001ff */
        /* <DEDUP_REMOVED lines=9> */
[----:B------:R-:W-:Y:S01]  /*7750*/  IMAD.MOV.U32 R194, RZ, RZ, 0x1f ;  /* 0x0000001fffc27424 */ /* 0x000fe200078e00ff */
[----:B------:R-:W-:Y:S01]  /*7760*/  MOV R149, R150 ;  /* 0x0000009600957202 */ /* 0x000fe20000000f00 */
[----:B------:R-:W-:Y:S02]  /*7770*/  IMAD.MOV.U32 R193, RZ, RZ, -0x1 ;  /* 0xffffffffffc17424 */ /* 0x000fe400078e00ff */
[----:B------:R-:W-:Y:S05]  /*7780*/  CALL.REL.NOINC `($__internal_16_$__cuda_sm70_shflsync_down_p) ;  /* 0x0000009000007944 */ /* 0x000fea0003c00000 */
[----:B-1----:R-:W-:Y:S01]  /*7790*/  IMAD.MOV.U32 R191, RZ, RZ, R190 ;  /* 0x000000ffffbf7224 */ /* 0x002fe200078e00be */
[----:B------:R-:W-:Y:S01]  /*77a0*/  HFMA2.MMA R190, -RZ, RZ, 0, 5.9604644775390625e-08 ;  /* 0x00000001ffbe7435 */ /* 0x000fe200000001ff */
[----:B------:R-:W-:Y:S01]  /*77b0*/  IMAD.MOV.U32 R149, RZ, RZ, R151 ;  /* 0x000000ffff957224 */ /* 0x000fe200078e0097 */
[----:B------:R-:W-:Y:S01]  /*77c0*/  MOV R148, 0x7800 ;  /* 0x0000780000947802 */ /* 0x000fe20000000f00 */
[----:B------:R-:W-:-:S02]  /*77d0*/  IMAD.MOV.U32 R194, RZ, RZ, 0x1f ;  /* 0x0000001fffc27424 */ /* 0x000fc400078e00ff */
[----:B------:R-:W-:Y:S02]  /*77e0*/  IMAD.MOV.U32 R193, RZ, RZ, -0x1 ;  /* 0xffffffffffc17424 */ /* 0x000fe400078e00ff */
[----:B------:R-:W-:Y:S05]  /*77f0*/  CALL.REL.NOINC `($__internal_16_$__cuda_sm70_shflsync_down_p) ;  /* 0x0000002000007944 */ /* 0x000fea0003c00000 */
[----:B-1----:R-:W-:Y:S01]  /*7800*/  MOV R149, R190 ;  /* 0x000000be00957202 */ /* 0x002fe20000000f00 */
[----:B------:R-:W-:Y:S05]  /*7810*/  BRA `(.L_x_588) ;  /* 0xffffc53000007947 */ /* 0x000fea000383ffff */
        .weak           $__internal_16_$__cuda_sm70_shflsync_down_p
        .type           $__internal_16_$__cuda_sm70_shflsync_down_p,@function
        .size           $__internal_16_$__cuda_sm70_shflsync_down_p,(.L_x_3378 - $__internal_16_$__cuda_sm70_shflsync_down_p)
$__internal_16_$__cuda_sm70_shflsync_down_p:
[----:B------:R-:W-:Y:S04]  /*7820*/  WARPSYNC R193 ;  /* 0x000000c100007348 */ /* 0x000fe80003800000 */
[----:B------:R0:W1:Y:S02]  /*7830*/  SHFL.DOWN PT, R190, R149, R190, R194 ;  /* 0x080000be95be7389 */ /* 0x00006400000e00c2 */
[----:B0-----:R-:W-:-:S04]  /*7840*/  IMAD.MOV.U32 R149, RZ, RZ, 0x0 ;  /* 0x00000000ff957424 */ /* 0x001fc800078e00ff */
[----:B------:R-:W-:Y:S05]  /*7850*/  RET.REL.NODEC R148 `(_ZN10layer_norm31ln_parallel_residual_bwd_kernelINS_13Kernel_traitsI6__halfS2_S2_S2_fjLj7168ELj1ELj1ELj8ELj8ENS_18Kernel_traits_baseILj7168ES2_S2_S2_S2_fjLj256EEEEELb1ELb0ELb0EEEvNS_9BwdParamsE) ;  /* 0xffff87a094007950 */ /* 0x000fea0003c3ffff */
.L_x_589:
        /* <DEDUP_REMOVED lines=10> */
.L_x_3378:


//--------------------- .text._ZN10layer_norm31ln_parallel_residual_bwd_kernelINS_13Kernel_traitsI6__halfS2_S2_S2_fjLj7168ELj1ELj1ELj8ELj8ENS_18Kernel_traits_baseILj7168ES2_S2_S2_S2_fjLj256EEEEELb1ELb0ELb1EEEvNS_9BwdParamsE --------------------------
	.section	.text._ZN10layer_norm31ln_parallel_residual_bwd_kernelINS_13Kernel_traitsI6__halfS2_S2_S2_fjLj7168ELj1ELj1ELj8ELj8ENS_18Kernel_traits_baseILj7168ES2_S2_S2_S2_fjLj256EEEEELb1ELb0ELb1EEEvNS_9BwdParamsE,"ax",@progbits
	.sectioninfo	@"SHI_REGISTERS=255"
	.align	128
        .global         _ZN10layer_norm31ln_parallel_residual_bwd_kernelINS_13Kernel_traitsI6__halfS2_S2_S2_fjLj7168ELj1ELj1ELj8ELj8ENS_18Kernel_traits_baseILj7168ES2_S2_S2_S2_fjLj256EEEEELb1ELb0ELb1EEEvNS_9BwdParamsE
        .type           _ZN10layer_norm31ln_parallel_residual_bwd_kernelINS_13Kernel_traitsI6__halfS2_S2_S2_fjLj7168ELj1ELj1ELj8ELj8ENS_18Kernel_traits_baseILj7168ES2_S2_S2_S2_fjLj256EEEEELb1ELb0ELb1EEEvNS_9BwdParamsE,@function
        .size           _ZN10layer_norm31ln_parallel_residual_bwd_kernelINS_13Kernel_traitsI6__halfS2_S2_S2_fjLj7168ELj1ELj1ELj8ELj8ENS_18Kernel_traits_baseILj7168ES2_S2_S2_S2_fjLj256EEEEELb1ELb0ELb1EEEvNS_9BwdParamsE,(.L_x_3379 - _ZN10layer_norm31ln_parallel_residual_bwd_kernelINS_13Kernel_traitsI6__halfS2_S2_S2_fjLj7168ELj1ELj1ELj8ELj8ENS_18Kernel_traits_baseILj7168ES2_S2_S2_S2_fjLj256EEEEELb1ELb0ELb1EEEvNS_9BwdParamsE)
        .other          _ZN10layer_norm31ln_parallel_residual_bwd_kernelINS_13Kernel_traitsI6__halfS2_S2_S2_fjLj7168ELj1ELj1ELj8ELj8ENS_18Kernel_traits_baseILj7168ES2_S2_S2_S2_fjLj256EEEEELb1ELb0ELb1EEEvNS_9BwdParamsE,@"STO_CUDA_ENTRY STV_DEFAULT"
_ZN10layer_norm31ln_parallel_residual_bwd_kernelINS_13Kernel_traitsI6__halfS2_S2_S2_fjLj7168ELj1ELj1ELj8ELj8ENS_18Kernel_traits_baseILj7168ES2_S2_S2_S2_fjLj256EEEEELb1ELb0ELb1EEEvNS_9BwdParamsE:
.text._ZN10layer_norm31ln_parallel_residual_bwd_kernelINS_13Kernel_traitsI6__halfS2_S2_S2_fjLj7168ELj1ELj1ELj8ELj8ENS_18Kernel_traits_baseILj7168ES2_S2_S2_S2_fjLj256EEEEELb1ELb0ELb1EEEvNS_9BwdParamsE:
        /* <DEDUP_REMOVED lines=65> */
.L_x_590:
[----:B------:R-:W-:-:S05]  /*0410*/  IMAD.SHL.U32 R0, R0, 0x8, RZ ;  /* 0x0000000800007824 */ /* 0x000fca00078e00ff */
[----:B------:R-:W-:-:S04]  /*0420*/  LOP3.LUT R0, R0, 0x7f8, RZ, 0xc0, !PT ;  /* 0x000007f800007812 */ /* 0x000fc800078ec0ff */
[----:B------:R-:W-:-:S04]  /*0430*/  IADD3 R2, P0, R0, c[0x0][0x1b0], RZ ;  /* 0x00006c0000027a10 */ /* 0x000fc80007f1e0ff */
[----:B------:R-:W-:-:S05]  /*0440*/  IADD3.X R3, RZ, c[0x0][0x1b4], RZ, P0, !PT ;  /* 0x00006d00ff037a10 */ /* 0x000fca00007fe4ff */
        /* <DEDUP_REMOVED lines=16> */
[----:B------:R-:W-:-:S02]  /*0550*/  HFMA2.MMA R228, -RZ, RZ, 0, 0 ;  /* 0x00000000ffe47435 */ /* 0x000fc400000001ff */
[----:B------:R-:W-:Y:S01]  /*0560*/  HFMA2.MMA R219, -RZ, RZ, 0, 0 ;  /* 0x00000000ffdb7435 */ /* 0x000fe200000001ff */
[----:B------:R-:W-:Y:S01]  /*0570*/  IMAD.MOV.U32 R135, RZ, RZ, 0x1 ;  /* 0x00000001ff877424 */ /* 0x000fe200078e00ff */
        /* <DEDUP_REMOVED lines=8> */
[----:B------:R-:W-:Y:S01]  /*0600*/  MOV R156, RZ ;  /* 0x000000ff009c7202 */ /* 0x000fe20000000f00 */
[----:B------:R-:W-:Y:S01]  /*0610*/  CS2R R154, SRZ ;  /* 0x00000000009a7805 */ /* 0x000fe2000001ff00 */
        /* <DEDUP_REMOVED lines=39> */
[----:B------:R-:W-:-:S03]  /*0890*/  HADD2.F32 R0, -RZ, R7.H0_H0 ;  /* 0x20000007ff007230 */ /* 0x000fc60000004100 */
[----:B------:R3:W-:Y:S04]  /*08a0*/  STL [R1+0x90], R2 ;  /* 0x0000900201007387 */ /* 0x0007e80000100800 */
[----:B------:R1:W-:Y:S01]  /*08b0*/  STL [R1+0x80], R0 ;  /* 0x0000800001007387 */ /* 0x0003e20000100800 */
[----:B---3--:R-:W-:Y:S02]  /*08c0*/  HADD2.F32 R2, -RZ, R8.H0_H0 ;  /* 0x20000008ff027230 */ /* 0x008fe40000004100 */
[----:B-1----:R-:W-:-:S03]  /*08d0*/  HADD2.F32 R0, -RZ, R9.H0_H0 ;  /* 0x20000009ff007230 */ /* 0x002fc60000004100 */
[----:B------:R4:W-:Y:S04]  /*08e0*/  STL [R1+0x70], R2 ;  /* 0x0000700201007387 */ /* 0x0009e80000100800 */
[----:B------:R1:W-:Y:S01]  /*08f0*/  STL [R1+0x60], R0 ;  /* 0x0000600001007387 */ /* 0x0003e20000100800 */
[----:B----4-:R-:W-:Y:S02]  /*0900*/  HADD2.F32 R2, -RZ, R24.H0_H0 ;  /* 0x20000018ff027230 */ /* 0x010fe40000004100 */
[----:B-1----:R-:W-:-:S03]  /*0910*/  HADD2.F32 R0, -RZ, R25.H0_H0 ;  /* 0x20000019ff007230 */ /* 0x002fc60000004100 */
[----:B------:R5:W-:Y:S04]  /*0920*/  STL [R1+0x50], R2 ;  /* 0x0000500201007387 */ /* 0x000be80000100800 */
[----:B------:R1:W-:Y:S01]  /*0930*/  STL [R1+0x40], R0 ;  /* 0x0000400001007387 */ /* 0x0003e20000100800 */
[----:B-----5:R-:W-:Y:S02]  /*0940*/  HADD2.F32 R2, -RZ, R28.H0_H0 ;  /* 0x2000001cff027230 */ /* 0x020fe40000004100 */
[----:B-1----:R-:W-:-:S03]  /*0950*/  HADD2.F32 R0, -RZ, R29.H0_H0 ;  /* 0x2000001dff007230 */ /* 0x002fc60000004100 */
[----:B------:R-:W-:Y:S01]  /*0960*/  STL [R1+0x30], R2 ;  /* 0x0000300201007387 */ /* 0x000fe20000100800 */
[----:B------:R-:W-:-:S03]  /*0970*/  HADD2.F32 R3, -RZ, R32.H0_H0 ;  /* 0x20000020ff037230 */ /* 0x000fc60000004100 */
[----:B------:R1:W-:Y:S04]  /*0980*/  STL [R1+0x20], R0 ;  /* 0x0000200001007387 */ /* 0x0003e80000100800 */
[----:B------:R2:W-:Y:S01]  /*0990*/  STL [R1+0x10], R3 ;  /* 0x0000100301007387 */ /* 0x0005e20000100800 */
[----:B-1----:R-:W-:-:S05]  /*09a0*/  HADD2.F32 R0, -RZ, R33.H0_H0 ;  /* 0x20000021ff007230 */ /* 0x002fca0000004100 */
[----:B------:R1:W-:Y:S01]  /*09b0*/  STL [R1], R0 ;  /* 0x0000000001007387 */ /* 0x0003e20000100800 */
[----:B--2---:R-:W-:Y:S02]  /*09c0*/  HADD2.F32 R3, -RZ, R21.H0_H0 ;  /* 0x20000015ff037230 */ /* 0x004fe40000004100 */
[----:B-1----:R-:W-:-:S05]  /*09d0*/  HADD2.F32 R0, -RZ, R20.H0_H0 ;  /* 0x20000014ff007230 */ /* 0x002fca0000004100 */
[----:B------:R1:W-:Y:S04]  /*09e0*/  STL [R1+0x8c], R0 ;  /* 0x00008c0001007387 */ /* 0x0003e80000100800 */
[----:B------:R2:W-:Y:S01]  /*09f0*/  STL [R1+0x7c], R3 ;  /* 0x00007c0301007387 */ /* 0x0005e20000100800 */
[----:B-1----:R-:W-:Y:S02]  /*0a00*/  HADD2.F32 R0, -RZ, R22.H0_H0 ;  /* 0x20000016ff007230 */ /* 0x002fe40000004100 */
[----:B--2---:R-:W-:-:S03]  /*0a10*/  HADD2.F32 R3, -RZ, R23.H0_H0 ;  /* 0x20000017ff037230 */ /* 0x004fc60000004100 */
[----:B------:R1:W-:Y:S01]  /*0a20*/  STL [R1+0x6c], R0 ;  /* 0x00006c0001007387 */ /* 0x0003e20000100800 */
[--C-:B------:R-:W-:Y:S02]  /*0a30*/  SHF.R.U64 R18, R6, 0x10, R7.reuse ;  /* 0x0000001006127819 */ /* 0x100fe40000001207 */
[----:B------:R-:W-:Y:S01]  /*0a40*/  SHF.R.U32.HI R16, RZ, 0x10, R7 ;  /* 0x00000010ff107819 */ /* 0x000fe20000011607 */
[----:B------:R2:W-:Y:S01]  /*0a50*/  STL [R1+0x5c], R3 ;  /* 0x00005c0301007387 */ /* 0x0005e20000100800 */
[----:B-1----:R-:W-:Y:S01]  /*0a60*/  HADD2.F32 R0, -RZ, R26.H0_H0 ;  /* 0x2000001aff007230 */ /* 0x002fe20000004100 */
[----:B------:R-:W-:Y:S02]  /*0a70*/  SHF.R.U64 R14, R8, 0x10, R9 ;  /* 0x00000010080e7819 */ /* 0x000fe40000001209 */
[----:B------:R-:W-:Y:S01]  /*0a80*/  SHF.R.U64 R17, R20, 0x10, R21 ;  /* 0x0000001014117819 */ /* 0x000fe20000001215 */
[----:B--2---:R-:W-:Y:S01]  /*0a90*/  HADD2.F32 R3, -RZ, R27.H0_H0 ;  /* 0x2000001bff037230 */ /* 0x004fe20000004100 */
[----:B------:R1:W-:Y:S01]  /*0aa0*/  STL [R1+0x4c], R0 ;  /* 0x00004c0001007387 */ /* 0x0003e20000100800 */
[----:B------:R-:W-:Y:S01]  /*0ab0*/  SHF.R.U32.HI R12, RZ, 0x10, R9 ;  /* 0x00000010ff0c7819 */ /* 0x000fe20000011609 */
[----:B------:R-:W-:Y:S01]  /*0ac0*/  HADD2.F32 R20, -RZ, R31.H0_H0 ;  /* 0x2000001fff147230 */ /* 0x000fe20000004100 */
[--C-:B------:R-:W-:Y:S01]  /*0ad0*/  SHF.R.U64 R10, R24, 0x10, R25.reuse ;  /* 0x00000010180a7819 */ /* 0x100fe20000001219 */
[----:B------:R-:W-:Y:S01]  /*0ae0*/  HADD2.F32 R19, -RZ, R34.H0_H0 ;  /* 0x20000022ff137230 */ /* 0x000fe20000004100 */
[----:B------:R-:W-:Y:S01]  /*0af0*/  SHF.R.U32.HI R8, RZ, 0x10, R25 ;  /* 0x00000010ff087819 */ /* 0x000fe20000011619 */
[----:B------:R-:W-:-:S02]  /*0b00*/  HADD2.F32 R18, -RZ, R18.H0_H0 ;  /* 0x20000012ff127230 */ /* 0x000fc40000004100 */
[----:B-1----:R-:W-:Y:S01]  /*0b10*/  HADD2.F32 R0, -RZ, R30.H0_H0 ;  /* 0x2000001eff007230 */ /* 0x002fe20000004100 */
[--C-:B------:R-:W-:Y:S01]  /*0b20*/  SHF.R.U64 R6, R28, 0x10, R29.reuse ;  /* 0x000000101c067819 */ /* 0x100fe2000000121d */
[----:B------:R-:W-:Y:S01]  /*0b30*/  STL [R1+0x3c], R3 ;  /* 0x00003c0301007387 */ /* 0x000fe20000100800 */
[----:B------:R-:W-:Y:S01]  /*0b40*/  HADD2.F32 R16, -RZ, R16.H0_H0 ;  /* 0x20000010ff107230 */ /* 0x000fe20000004100 */
[----:B0-----:R-:W-:Y:S01]  /*0b50*/  SHF.R.U32.HI R4, RZ, 0x10, R29 ;  /* 0x00000010ff047819 */ /* 0x001fe2000001161d */
[----:B------:R-:W-:Y:S01]  /*0b60*/  HADD2.F32 R14, -RZ, R14.H0_H0 ;  /* 0x2000000eff0e7230 */ /* 0x000fe20000004100 */
[----:B------:R-:W-:Y:S01]  /*0b70*/  STL [R1+0x2c], R0 ;  /* 0x00002c0001007387 */ /* 0x000fe20000100800 */
[----:B------:R-:W-:Y:S01]  /*0b80*/  SHF.R.U64 R2, R32, 0x10, R33 ;  /* 0x0000001020027819 */ /* 0x000fe20000001221 */
[----:B------:R-:W-:Y:S02]  /*0b90*/  HADD2.F32 R12, -RZ, R12.H0_H0 ;  /* 0x2000000cff0c7230 */ /* 0x000fe40000004100 */
[----:B------:R-:W-:Y:S01]  /*0ba0*/  STL [R1+0x1c], R20 ;  /* 0x00001c1401007387 */ /* 0x000fe20000100800 */
[----:B------:R-:W-:-:S02]  /*0bb0*/  HADD2.F32 R10, -RZ, R10.H0_H0 ;  /* 0x2000000aff0a7230 */ /* 0x000fc40000004100 */
[----:B------:R-:W-:Y:S01]  /*0bc0*/  HADD2.F32 R8, -RZ, R8.H0_H0 ;  /* 0x20000008ff087230 */ /* 0x000fe20000004100 */
[----:B------:R-:W-:Y:S01]  /*0bd0*/  STL [R1+0xc], R19 ;  /* 0x00000c1301007387 */ /* 0x000fe20000100800 */
[----:B------:R-:W-:-:S03]  /*0be0*/  HADD2.F32 R6, -RZ, R6.H0_H0 ;  /* 0x20000006ff067230 */ /* 0x000fc60000004100 */
[----:B------:R-:W-:Y:S01]  /*0bf0*/  STL [R1+0x88], R18 ;  /* 0x0000881201007387 */ /* 0x000fe20000100800 */
[----:B------:R-:W-:-:S03]  /*0c00*/  HADD2.F32 R4, -RZ, R4.H0_H0 ;  /* 0x20000004ff047230 */ /* 0x000fc60000004100 */
[----:B------:R-:W-:Y:S01]  /*0c10*/  STL [R1+0x78], R16 ;  /* 0x0000781001007387 */ /* 0x000fe20000100800 */
[----:B------:R-:W-:Y:S01]  /*0c20*/  HADD2.F32 R2, -RZ, R2.H0_H0 ;  /* 0x20000002ff027230 */ /* 0x000fe20000004100 */
[----:B------:R-:W-:Y:S02]  /*0c30*/  SHF.R.U32.HI R15, RZ, 0x10, R21 ;  /* 0x00000010ff0f7819 */ /* 0x000fe40000011615 */
[----:B------:R-:W-:Y:S04]  /*0c40*/  STL [R1+0x68], R14 ;  /* 0x0000680e01007387 */ /* 0x000fe80000100800 */
[----:B------:R-:W-:Y:S04]  /*0c50*/  STL [R1+0x58], R12 ;  /* 0x0000580c01007387 */ /* 0x000fe80000100800 */
[----:B------:R-:W-:Y:S01]  /*0c60*/  STL [R1+0x48], R10 ;  /* 0x0000480a01007387 */ /* 0x000fe20000100800 */
[----:B------:R-:W-:-:S03]  /*0c70*/  SHF.R.U64 R13, R22, 0x10, R23 ;  /* 0x00000010160d7819 */ /* 0x000fc60000001217 */
[----:B------:R-:W-:Y:S01]  /*0c80*/  STL [R1+0x38], R8 ;  /* 0x0000380801007387 */ /* 0x000fe20000100800 */
[----:B------:R-:W-:-:S03]  /*0c90*/  SHF.R.U32.HI R11, RZ, 0x10, R23 ;  /* 0x00000010ff0b7819 */ /* 0x000fc60000011617 */
[----:B------:R-:W-:Y:S01]  /*0ca0*/  STL [R1+0x28], R6 ;  /* 0x0000280601007387 */ /* 0x000fe20000100800 */
[----:B------:R-:W-:-:S03]  /*0cb0*/  SHF.R.U64 R9, R26, 0x10, R27 ;  /* 0x000000101a097819 */ /* 0x000fc6000000121b */
[----:B------:R0:W-:Y:S04]  /*0cc0*/  STL [R1+0x18], R4 ;  /* 0x0000180401007387 */ /* 0x0001e80000100800 */
[----:B------:R1:W-:Y:S01]  /*0cd0*/  STL [R1+0x8], R2 ;  /* 0x0000080201007387 */ /* 0x0003e20000100800 */
[----:B0-----:R-:W-:Y:S02]  /*0ce0*/  HADD2.F32 R4, -RZ, R17.H0_H0 ;  /* 0x20000011ff047230 */ /* 0x001fe40000004100 */
[----:B-1----:R-:W-:-:S03]  /*0cf0*/  HADD2.F32 R2, -RZ, R15.H0_H0 ;  /* 0x2000000fff027230 */ /* 0x002fc60000004100 */
[----:B------:R0:W-:Y:S01]  /*0d00*/  STL [R1+0x84], R4 ;  /* 0x0000840401007387 */ /* 0x0001e20000100800 */
[----:B------:R-:W-:Y:S01]  /*0d10*/  HADD2.F32 R6, -RZ, R13.H0_H0 ;  /* 0x2000000dff067230 */ /* 0x000fe20000004100 */
[----:B------:R-:W-:Y:S02]  /*0d20*/  SHF.R.U32.HI R7, RZ, 0x10, R27 ;  /* 0x00000010ff077819 */ /* 0x000fe4000001161b */
[----:B------:R1:W-:Y:S01]  /*0d30*/  STL [R1+0x74], R2 ;  /* 0x0000740201007387 */ /* 0x0003e20000100800 */
[--C-:B------:R-:W-:Y:S02]  /*0d40*/  SHF.R.U64 R5, R30, 0x10, R31.reuse ;  /* 0x000000101e057819 */ /* 0x100fe4000000121f */
[----:B------:R-:W-:Y:S01]  /*0d50*/  SHF.R.U32.HI R3, RZ, 0x10, R31 ;  /* 0x00000010ff037819 */ /* 0x000fe2000001161f */
[----:B0-----:R-:W-:Y:S01]  /*0d60*/  HADD2.F32 R4, -RZ, R11.H0_H0 ;  /* 0x2000000bff047230 */ /* 0x001fe20000004100 */
[----:B------:R-:W-:Y:S01]  /*0d70*/  SHF.R.U64 R0, R34, 0x10, R35 ;  /* 0x0000001022007819 */ /* 0x000fe20000001223 */
[----:B-1----:R-:W-:Y:S01]  /*0d80*/  HADD2.F32 R2, -RZ, R9.H0_H0 ;  /* 0x20000009ff027230 */ /* 0x002fe20000004100 */
[----:B------:R0:W-:Y:S03]  /*0d90*/  STL [R1+0x64], R6 ;  /* 0x0000640601007387 */ /* 0x0001e60000100800 */
[----:B------:R-:W-:Y:S01]  /*0da0*/  HADD2.F32 R0, -RZ, R0.H0_H0 ;  /* 0x20000000ff007230 */ /* 0x000fe20000004100 */
[----:B------:R1:W-:Y:S04]  /*0db0*/  STL [R1+0x54], R4 ;  /* 0x0000540401007387 */ /* 0x0003e80000100800 */
[----:B------:R2:W-:Y:S01]  /*0dc0*/  STL [R1+0x44], R2 ;  /* 0x0000440201007387 */ /* 0x0005e20000100800 */
[----:B0-----:R-:W-:-:S02]  /*0dd0*/  HADD2.F32 R6, -RZ, R7.H0_H0 ;  /* 0x20000007ff067230 */ /* 0x001fc40000004100 */
[----:B-1----:R-:W-:-:S03]  /*0de0*/  HADD2.F32 R4, -RZ, R5.H0_H0 ;  /* 0x20000005ff047230 */ /* 0x002fc60000004100 */
[----:B------:R0:W-:Y:S01]  /*0df0*/  STL [R1+0x34], R6 ;  /* 0x0000340601007387 */ /* 0x0001e20000100800 */
[----:B--2---:R-:W-:-:S03]  /*0e00*/  HADD2.F32 R2, -RZ, R3.H0_H0 ;  /* 0x20000003ff027230 */ /* 0x004fc60000004100 */
[----:B------:R0:W-:Y:S04]  /*0e10*/  STL [R1+0x24], R4 ;  /* 0x0000240401007387 */ /* 0x0001e80000100800 */
[----:B------:R0:W-:Y:S04]  /*0e20*/  STL [R1+0x14], R2 ;  /* 0x0000140201007387 */ /* 0x0001e80000100800 */
[----:B------:R0:W-:Y:S01]  /*0e30*/  STL [R1+0x4], R0 ;  /* 0x0000040001007387 */ /* 0x0001e20000100800 */
[----:B------:R-:W-:Y:S02]  /*0e40*/  SHF.R.U32.HI R251, RZ, 0x10, R33 ;  /* 0x00000010fffb7819 */ /* 0x000fe40000011621 */
[----:B------:R-:W-:-:S02]  /*0e50*/  SHF.R.U64 R247, R244, 0x10, R245 ;  /* 0x00000010f4f77819 */ /* 0x000fc400000012f5 */
[----:B------:R-:W-:Y:S02]  /*0e60*/  SHF.R.U32.HI R243, RZ, 0x10, R245 ;  /* 0x00000010fff37819 */ /* 0x000fe400000116f5 */
[--C-:B------:R-:W-:Y:S02]  /*0e70*/  SHF.R.U64 R237, R234, 0x10, R235.reuse ;  /* 0x00000010eaed7819 */ /* 0x100fe400000012eb */
[----:B------:R-:W-:Y:S02]  /*0e80*/  SHF.R.U32.HI R233, RZ, 0x10, R235 ;  /* 0x00000010ffe97819 */ /* 0x000fe400000116eb */
[----:B------:R-:W-:Y:S02]  /*0e90*/  SHF.R.U32.HI R250, RZ, 0x10, R35 ;  /* 0x00000010fffa7819 */ /* 0x000fe40000011623 */
[--C-:B------:R-:W-:Y:S02]  /*0ea0*/  SHF.R.U64 R246, R36, 0x10, R37.reuse ;  /* 0x0000001024f67819 */ /* 0x100fe40000001225 */
[----:B------:R-:W-:-:S02]  /*0eb0*/  SHF.R.U32.HI R242, RZ, 0x10, R37 ;  /* 0x00000010fff27819 */ /* 0x000fc40000011625 */
[--C-:B------:R-:W-:Y:S02]  /*0ec0*/  SHF.R.U64 R236, R38, 0x10, R39.reuse ;  /* 0x0000001026ec7819 */ /* 0x100fe40000001227 */
[----:B------:R-:W-:Y:S01]  /*0ed0*/  SHF.R.U32.HI R229, RZ, 0x10, R39 ;  /* 0x00000010ffe57819 */ /* 0x000fe20000011627 */
[----:B------:R-:W-:Y:S02]  /*0ee0*/  HADD2.F32 R249, -RZ, R244.H0_H0 ;  /* 0x200000f4fff97230 */ /* 0x000fe40000004100 */
        /* <DEDUP_REMOVED lines=16> */
[----:B------:R-:W-:Y:S01]  /*0ff0*/  CS2R R22, SRZ ;  /* 0x0000000000167805 */ /* 0x000fe2000001ff00 */
[----:B------:R-:W-:Y:S01]  /*1000*/  CS2R R20, SRZ ;  /* 0x0000000000147805 */ /* 0x000fe2000001ff00 */
[----:B------:R-:W-:Y:S01]  /*1010*/  MOV R19, RZ ;  /* 0x000000ff00137202 */ /* 0x000fe20000000f00 */
        /* <DEDUP_REMOVED lines=9> */
[----:B0-----:R-:W-:Y:S02]  /*10b0*/  HADD2.F32 R229, -RZ, R229.H0_H0 ;  /* 0x200000e5ffe57230 */ /* 0x001fe40000004100 */
.L_x_609:
[----:B------:R-:W0:Y:S01]  /*10c0*/  S2R R230, SR_TID.X ;  /* 0x0000000000e67919 */ /* 0x000e220000002100 */
[----:B------:R-:W-:Y:S02]  /*10d0*/  IMAD R12, R157, c[0x0][0x168], RZ ;  /* 0x00005a009d0c7a24 */ /* 0x000fe400078e02ff */
[----:B------:R-:W-:Y:S01]  /*10e0*/  IMAD.MOV.U32 R203, RZ, RZ, 0x8 ;  /* 0x00000008ffcb7424 */ /* 0x000fe200078e00ff */
[----:B------:R-:W-:Y:S01]  /*10f0*/  ISETP.NE.U32.AND P1, PT, RZ, c[0x0][0x218], PT ;  /* 0x00008600ff007a0c */ /* 0x000fe20003f25070 */
[----:B------:R-:W2:Y:S01]  /*1100*/  LDL R196, [R1+0x8c] ;  /* 0x00008c0001c47983 */ /* 0x000ea20000100800 */
[----:B------:R-:W-:-:S02]  /*1110*/  SHF.R.S32.HI R13, RZ, 0x1f, R12 ;  /* 0x0000001fff0d7819 */ /* 0x000fc4000001140c */
[----:B------:R-:W-:Y:S01]  /*1120*/  ISETP.NE.U32.AND P2, PT, RZ, c[0x0][0x250], PT ;  /* 0x00009400ff007a0c */ /* 0x000fe20003f45070 */
[----:B------:R-:W3:Y:S01]  /*1130*/  LDL R195, [R1+0x90] ;  /* 0x0000900001c37983 */ /* 0x000ee20000100800 */
[----:B------:R-:W-:Y:S02]  /*1140*/  LEA.HI R13, R13, R12, RZ, 0x2 ;  /* 0x0000000c0d0d7211 */ /* 0x000fe400078f10ff */
[----:B------:R-:W-:Y:S01]  /*1150*/  LOP3.LUT P3, RZ, R135, 0xff, RZ, 0xc0, !PT ;  /* 0x000000ff87ff7812 */ /* 0x000fe2000786c0ff */
[----:B------:R-:W4:Y:S04]  /*1160*/  LDL R194, [R1+0x84] ;  /* 0x0000840001c27983 */ /* 0x000f280000100800 */
[----:B------:R-:W2:Y:S04]  /*1170*/  LDL R193, [R1+0x88] ;  /* 0x0000880001c17983 */ /* 0x000ea80000100800 */
[----:B------:R-:W2:Y:S01]  /*1180*/  LDL R191, [R1+0x74] ;  /* 0x0000740001bf7983 */ /* 0x000ea20000100800 */
[----:B0-----:R-:W-:-:S03]  /*1190*/  LOP3.LUT R14, R230, 0xff, RZ, 0xc0, !PT ;  /* 0x000000ffe60e7812 */ /* 0x001fc600078ec0ff */
[----:B------:R-:W2:Y:S01]  /*11a0*/  LDL R199, [R1+0x7c] ;  /* 0x00007c0001c77983 */ /* 0x000ea20000100800 */
[----:B------:R-:W-:-:S03]  /*11b0*/  LEA.HI.SX32 R189, R13, R14, 0x1e ;  /* 0x0000000e0dbd7211 */ /* 0x000fc600078ff2ff */
[----:B------:R-:W2:Y:S02]  /*11c0*/  LDL R192, [R1+0x80] ;  /* 0x0000800001c07983 */ /* 0x000ea40000100800 */
[CC--:B------:R-:W-:Y:S02]  /*11d0*/  IMAD.WIDE.U32 R66, R189.reuse, R203.reuse, c[0x0][0x208] ;  /* 0x00008200bd427625 */ /* 0x0c0fe400078e00cb */
[----:B------:R-:W2:Y:S02]  /*11e0*/  LDL R204, [R1+0x6c] ;  /* 0x00006c0001cc7983 */ /* 0x000ea40000100800 */
[C---:B------:R-:W-:Y:S02]  /*11f0*/  IMAD.WIDE.U32 R118, R189.reuse, R203, c[0x0][0x210] ;  /* 0x00008400bd767625 */ /* 0x040fe400078e00cb */
[----:B------:R-:W2:Y:S04]  /*1200*/  LDL R210, [R1+0x64] ;  /* 0x0000640001d27983 */ /* 0x000ea80000100800 */
[----:B------:R-:W2:Y:S04]  /*1210*/  LDG.E.64 R66, [R66.64] ;  /* 0x0000000442427981 */ /* 0x000ea8000c1e1b00 */
[----:B------:R-:W3:Y:S01]  /*1220*/  LDG.E.64 R118, [R118.64] ;  /* 0x0000000476767981 */ /* 0x000ee2000c1e1b00 */
[----:B------:R-:W-:Y:S01]  /*1230*/  MOV R14, 0x4 ;  /* 0x00000004000e7802 */ /* 0x000fe20000000f00 */
[C---:B------:R-:W-:Y:S01]  /*1240*/  IMAD.SHL.U32 R18, R189.reuse, 0x8, RZ ;  /* 0x00000008bd127824 */ /* 0x040fe200078e00ff */
[----:B------:R-:W-:Y:S01]  /*1250*/  IADD3 R141, R189, 0x100, RZ ;  /* 0x00000100bd8d7810 */ /* 0x000fe20007ffe0ff */
[----:B------:R-:W4:Y:S02]  /*1260*/  LDL R209, [R1+0x68] ;  /* 0x0000680001d17983 */ /* 0x000f240000100800 */
[----:B------:R-:W-:Y:S01]  /*1270*/  IMAD.WIDE R12, R157, R14, c[0x0][0x1a0] ;  /* 0x000068009d0c7625 */ /* 0x000fe200078e020e */
[----:B------:R-:W-:Y:S01]  /*1280*/  SHF.R.U32.HI R17, RZ, 0x1d, R189 ;  /* 0x0000001dff117819 */ /* 0x000fe200000116bd */
[----:B------:R-:W-:Y:S01]  /*1290*/  ULDC.U8 UR6, c[0x0][0x1f0] ;  /* 0x00007c0000067ab9 */ /* 0x000fe20000000000 */
[----:B------:R-:W-:Y:S01]  /*12a0*/  IADD3 R64, P0, R18, c[0x0][0x188], RZ ;  /* 0x0000620012407a10 */ /* 0x000fe20007f1e0ff */
[----:B------:R-:W4:Y:S01]  /*12b0*/  LDL R208, [R1+0x5c] ;  /* 0x00005c0001d07983 */ /* 0x000f220000100800 */
[----:B------:R-:W-:Y:S01]  /*12c0*/  IMAD.SHL.U32 R15, R141, 0x8, RZ ;  /* 0x000000088d0f7824 */ /* 0x000fe200078e00ff */
[----:B------:R-:W-:-:S02]  /*12d0*/  IADD3 R142, R189, 0x200, RZ ;  /* 0x00000200bd8e7810 */ /* 0x000fc40007ffe0ff */
[----:B------:R0:W4:Y:S01]  /*12e0*/  LDG.E R188, [R12.64] ;  /* 0x000000040cbc7981 */ /* 0x000122000c1e1900 */
[----:B------:R-:W-:Y:S02]  /*12f0*/  ISETP.NE.AND.EX P1, PT, RZ, c[0x0][0x21c], PT, P1 ;  /* 0x00008700ff007a0c */ /* 0x000fe40003f25310 */
[----:B------:R-:W-:Y:S01]  /*1300*/  ISETP.NE.AND.EX P2, PT, RZ, c[0x0][0x254], PT, P2 ;  /* 0x00009500ff007a0c */ /* 0x000fe20003f45320 */
[----:B------:R-:W4:Y:S01]  /*1310*/  LDL R207, [R1+0x60] ;  /* 0x0000600001cf7983 */ /* 0x000f220000100800 */
[----:B------:R-:W-:-:S03]  /*1320*/  IADD3.X R65, R17, c[0x0][0x18c], RZ, P0, !PT ;  /* 0x0000630011417a10 */ /* 0x000fc600007fe4ff */
[----:B------:R-:W4:Y:S01]  /*1330*/  LDL R206, [R1+0x54] ;  /* 0x0000540001ce7983 */ /* 0x000f220000100800 */
[----:B0-----:R-:W-:Y:S01]  /*1340*/  IMAD.WIDE R12, R157, R14, c[0x0][0x1a8] ;  /* 0x00006a009d0c7625 */ /* 0x001fe200078e020e */
[----:B------:R-:W-:Y:S02]  /*1350*/  SHF.R.U32.HI R14, RZ, 0x1d, R141 ;  /* 0x0000001dff0e7819 */ /* 0x000fe4000001168d */
[----:B------:R-:W4:Y:S01]  /*1360*/  LDG.E.64 R64, [R64.64] ;  /* 0x0000000440407981 */ /* 0x000f22000c1e1b00 */
[----:B------:R-:W-:-:S03]  /*1370*/  IADD3 R120, P0, R15, c[0x0][0x188], RZ ;  /* 0x000062000f787a10 */ /* 0x000fc60007f1e0ff */
[----:B------:R0:W4:Y:S01]  /*1380*/  LDG.E R16, [R12.64] ;  /* 0x000000040c107981 */ /* 0x000122000c1e1900 */
[----:B------:R-:W-:Y:S02]  /*1390*/  IADD3.X R121, R14, c[0x0][0x18c], RZ, P0, !PT ;  /* 0x000063000e797a10 */ /* 0x000fe400007fe4ff */
[----:B------:R-:W-:Y:S01]  /*13a0*/  SHF.L.U32 R140, R189, 0x2, RZ ;  /* 0x00000002bd8c7819 */ /* 0x000fe200000006ff */
[----:B------:R-:W4:Y:S04]  /*13b0*/  LDL R205, [R1+0x58] ;  /* 0x0000580001cd7983 */ /* 0x000f280000100800 */
[----:B------:R-:W4:Y:S01]  /*13c0*/  LDL R216, [R1+0x44] ;  /* 0x0000440001d87983 */ /* 0x000f220000100800 */
[----:B0-----:R-:W-:Y:S01]  /*13d0*/  IMAD.SHL.U32 R13, R142, 0x8, RZ ;  /* 0x000000088e0d7824 */ /* 0x001fe200078e00ff */
[----:B------:R-:W-:-:S02]  /*13e0*/  SHF.R.U32.HI R12, RZ, 0x1d, R142 ;  /* 0x0000001dff0c7819 */ /* 0x000fc4000001168e */
[----:B------:R-:W4:Y:S02]  /*13f0*/  LDL R215, [R1+0x48] ;  /* 0x0000480001d77983 */ /* 0x000f240000100800 */
[----:B------:R-:W-:Y:S02]  /*1400*/  IADD3 R126, P0, R13, c[0x0][0x188], RZ ;  /* 0x000062000d7e7a10 */ /* 0x000fe40007f1e0ff */
[----:B------:R-:W4:Y:S01]  /*1410*/  LDL R214, [R1+0x3c] ;  /* 0x00003c0001d67983 */ /* 0x000f220000100800 */
[----:B------:R-:W-:Y:S02]  /*1420*/  SHF.R.U32.HI R143, RZ, 0x1e, R189 ;  /* 0x0000001eff8f7819 */ /* 0x000fe400000116bd */
[----:B------:R-:W-:Y:S01]  /*1430*/  IADD3.X R127, R12, c[0x0][0x18c], RZ, P0, !PT ;  /* 0x000063000c7f7a10 */ /* 0x000fe200007fe4ff */
[----:B------:R-:W4:Y:S01]  /*1440*/  LDL R211, [R1+0x40] ;  /* 0x0000400001d37983 */ /* 0x000f220000100800 */
[----:B------:R-:W-:Y:S02]  /*1450*/  @P1 LEA R132, P0, R189, c[0x0][0x218], 0x3 ;  /* 0x00008600bd841a11 */ /* 0x000fe400078018ff */
[----:B------:R-:W-:Y:S01]  /*1460*/  @P2 IADD3 R134, P4, R140, c[0x0][0x198], RZ ;  /* 0x000066008c862a10 */ /* 0x000fe20007f9e0ff */
[----:B------:R-:W4:Y:S01]  /*1470*/  LDL R221, [R1+0x24] ;  /* 0x0000240001dd7983 */ /* 0x000f220000100800 */
[----:B------:R-:W-:-:S02]  /*1480*/  @P1 LEA R138, P5, R142, c[0x0][0x218], 0x3 ;  /* 0x000086008e8a1a11 */ /* 0x000fc400078a18ff */
[----:B------:R-:W-:Y:S01]  /*1490*/  @P1 LEA.HI.X R133, R189, c[0x0][0x21c], RZ, 0x3, P0 ;  /* 0x00008700bd851a11 */ /* 0x000fe200000f1cff */
[----:B------:R-:W4:Y:S01]  /*14a0*/  LDL R218, [R1+0x28] ;  /* 0x0000280001da7983 */ /* 0x000f220000100800 */
[----:B------:R-:W-:Y:S02]  /*14b0*/  @P2 IADD3.X R135, R143, c[0x0][0x19c], RZ, P4, !PT ;  /* 0x000067008f872a10 */ /* 0x000fe400027fe4ff */
[----:B------:R-:W-:Y:S01]  /*14c0*/  @P1 LEA.HI.X R139, R142, c[0x0][0x21c], RZ, 0x3, P5 ;  /* 0x000087008e8b1a11 */ /* 0x000fe200028f1cff */
[----:B------:R0:W5:Y:S01]  /*14d0*/  @P1 LDG.E.64 R106, [R132.64] ;  /* 0x00000004846a1981 */ /* 0x000162000c1e1b00 */
[----:B------:R-:W-:Y:S02]  /*14e0*/  @P1 LEA R136, P0, R141, c[0x0][0x218], 0x3 ;  /* 0x000086008d881a11 */ /* 0x000fe400078018ff */
[C---:B------:R-:W-:Y:S01]  /*14f0*/  IADD3 R184, R189.reuse, 0x300, RZ ;  /* 0x00000300bdb87810 */ /* 0x040fe20007ffe0ff */
[----:B------:R1:W5:Y:S01]  /*1500*/  @P2 LDG.E R11, [R134.64] ;  /* 0x00000004860b2981 */ /* 0x000362000c1e1900 */
[----:B------:R-:W-:-:S02]  /*1510*/  IADD3 R190, R189, 0x500, RZ ;  /* 0x00000500bdbe7810 */ /* 0x000fc40007ffe0ff */
[----:B------:R-:W-:Y:S01]  /*1520*/  @P1 LEA.HI.X R137, R141, c[0x0][0x21c], RZ, 0x3, P0 ;  /* 0x000087008d891a11 */ /* 0x000fe200000f1cff */
[----:B------:R0:W5:Y:S01]  /*1530*/  @P1 LDG.E.64 R110, [R138.64] ;  /* 0x000000048a6e1981 */ /* 0x000162000c1e1b00 */
[C---:B------:R-:W-:Y:S01]  /*1540*/  IMAD.SHL.U32 R163, R184.reuse, 0x8, RZ ;  /* 0x00000008b8a37824 */ /* 0x040fe200078e00ff */
[----:B------:R-:W-:Y:S02]  /*1550*/  SHF.R.U32.HI R162, RZ, 0x1d, R184 ;  /* 0x0000001dffa27819 */ /* 0x000fe400000116b8 */
[----:B------:R-:W-:Y:S01]  /*1560*/  IADD3 R148, R189, 0x400, RZ ;  /* 0x00000400bd947810 */ /* 0x000fe20007ffe0ff */
[----:B------:R0:W5:Y:S01]  /*1570*/  @P1 LDG.E.64 R108, [R136.64] ;  /* 0x00000004886c1981 */ /* 0x000162000c1e1b00 */
[----:B-1----:R-:W-:Y:S02]  /*1580*/  @P1 LEA R134, P0, R184, c[0x0][0x218], 0x3 ;  /* 0x00008600b8861a11 */ /* 0x002fe400078018ff */
[----:B------:R-:W-:Y:S01]  /*1590*/  SHF.L.U32 R164, R142, 0x2, RZ ;  /* 0x000000028ea47819 */ /* 0x000fe200000006ff */
[----:B------:R-:W-:Y:S01]  /*15a0*/  IMAD.SHL.U32 R179, R141, 0x4, RZ ;  /* 0x000000048db37824 */ /* 0x000fe200078e00ff */
[----:B0-----:R-:W-:Y:S01]  /*15b0*/  @P1 LEA R138, P5, R190, c[0x0][0x218], 0x3 ;  /* 0x00008600be8a1a11 */ /* 0x001fe200078a18ff */
[----:B------:R-:W4:Y:S01]  /*15c0*/  LDL R217, [R1+0x1c] ;  /* 0x00001c0001d97983 */ /* 0x000f220000100800 */
[----:B------:R-:W-:-:S02]  /*15d0*/  @P1 LEA.HI.X R135, R184, c[0x0][0x21c], RZ, 0x3, P0 ;  /* 0x00008700b8871a11 */ /* 0x000fc400000f1cff */
[----:B------:R-:W-:Y:S01]  /*15e0*/  @P1 LEA.HI.X R139, R190, c[0x0][0x21c], RZ, 0x3, P5 ;  /* 0x00008700be8b1a11 */ /* 0x000fe200028f1cff */
[----:B------:R-:W4:Y:S01]  /*15f0*/  LDL R222, [R1+0xc] ;  /* 0x00000c0001de7983 */ /* 0x000f220000100800 */
[----:B------:R-:W-:Y:S02]  /*1600*/  IADD3 R132, P0, R163, c[0x0][0x188], RZ ;  /* 0x00006200a3847a10 */ /* 0x000fe40007f1e0ff */
[----:B------:R-:W-:Y:S01]  /*1610*/  @P1 LEA R136, P4, R148, c[0x0][0x218], 0x3 ;  /* 0x0000860094881a11 */ /* 0x000fe200078818ff */
[----:B------:R0:W5:Y:S01]  /*1620*/  @P1 LDG.E.64 R116, [R138.64] ;  /* 0x000000048a741981 */ /* 0x000162000c1e1b00 */
[----:B------:R-:W-:Y:S02]  /*1630*/  IADD3.X R133, R162, c[0x0][0x18c], RZ, P0, !PT ;  /* 0x00006300a2857a10 */ /* 0x000fe400007fe4ff */
[----:B------:R-:W-:Y:S02]  /*1640*/  IADD3 R189, R189, 0x600, RZ ;  /* 0x00000600bdbd7810 */ /* 0x000fe40007ffe0ff */
[----:B------:R-:W-:Y:S01]  /*1650*/  SHF.R.U32.HI R165, RZ, 0x1e, R142 ;  /* 0x0000001effa57819 */ /* 0x000fe2000001168e */
[----:B------:R-:W-:Y:S01]  /*1660*/  IMAD.WIDE.U32 R122, R141, R203, c[0x0][0x208] ;  /* 0x000082008d7a7625 */ /* 0x000fe200078e00cb */
[----:B------:R-:W-:Y:S01]  /*1670*/  @P1 LEA.HI.X R137, R148, c[0x0][0x21c], RZ, 0x3, P4 ;  /* 0x0000870094891a11 */ /* 0x000fe200020f1cff */
[----:B------:R1:W5:Y:S01]  /*1680*/  @P1 LDG.E.64 R112, [R134.64] ;  /* 0x0000000486701981 */ /* 0x000362000c1e1b00 */
[----:B0-----:R-:W-:-:S02]  /*1690*/  IADD3 R138, P0, R140, c[0x0][0x190], RZ ;  /* 0x000064008c8a7a10 */ /* 0x001fc40007f1e0ff */
[----:B------:R-:W-:Y:S01]  /*16a0*/  @P1 LEA R140, P4, R189, c[0x0][0x218], 0x3 ;  /* 0x00008600bd8c1a11 */ /* 0x000fe200078818ff */
[-C--:B------:R-:W-:Y:S01]  /*16b0*/  IMAD.WIDE.U32 R124, R141, R203.reuse, c[0x0][0x210] ;  /* 0x000084008d7c7625 */ /* 0x080fe200078e00cb */
[----:B------:R-:W-:Y:S01]  /*16c0*/  IADD3.X R139, R143, c[0x0][0x194], RZ, P0, !PT ;  /* 0x000065008f8b7a10 */ /* 0x000fe200007fe4ff */
[----:B------:R0:W5:Y:S01]  /*16d0*/  @P1 LDG.E.64 R114, [R136.64] ;  /* 0x0000000488721981 */ /* 0x000162000c1e1b00 */
[----:B------:R-:W-:Y:S01]  /*16e0*/  @P2 IADD3 R144, P0, R164, c[0x0][0x198], RZ ;  /* 0x00006600a4902a10 */ /* 0x000fe20007f1e0ff */
[CC--:B------:R-:W-:Y:S01]  /*16f0*/  IMAD.WIDE.U32 R128, R142.reuse, R203.reuse, c[0x0][0x208] ;  /* 0x000082008e807625 */ /* 0x0c0fe200078e00cb */
[----:B------:R-:W-:Y:S01]  /*1700*/  SHF.R.U32.HI R146, RZ, 0x1e, R141 ;  /* 0x0000001eff927819 */ /* 0x000fe2000001168d */
[----:B------:R0:W5:Y:S01]  /*1710*/  LDG.E R178, [R138.64] ;  /* 0x000000048ab27981 */ /* 0x000162000c1e1900 */
[----:B------:R-:W-:Y:S01]  /*1720*/  @P1 LEA.HI.X R141, R189, c[0x0][0x21c], RZ, 0x3, P4 ;  /* 0x00008700bd8d1a11 */ /* 0x000fe200020f1cff */
[----:B------:R-:W-:Y:S01]  /*1730*/  IMAD.WIDE.U32 R130, R142, R203, c[0x0][0x210] ;  /* 0x000084008e827625 */ /* 0x000fe200078e00cb */
[----:B------:R-:W-:Y:S01]  /*1740*/  @P2 IADD3.X R145, R165, c[0x0][0x19c], RZ, P0, !PT ;  /* 0x00006700a5912a10 */ /* 0x000fe200007fe4ff */
[----:B------:R-:W4:Y:S01]  /*1750*/  LDG.E.64 R120, [R120.64] ;  /* 0x0000000478787981 */ /* 0x000f22000c1e1b00 */
[----:B------:R-:W-:Y:S01]  /*1760*/  @P2 IADD3 R142, P4, R179, c[0x0][0x198], RZ ;  /* 0x00006600b38e2a10 */ /* 0x000fe20007f9e0ff */
[----:B------:R-:W-:-:S02]  /*1770*/  IMAD.SHL.U32 R147, R184, 0x4, RZ ;  /* 0x00000004b8937824 */ /* 0x000fc400078e00ff */
[-C--:B-1----:R-:W-:Y:S01]  /*1780*/  IMAD.WIDE.U32 R134, R184, R203.reuse, c[0x0][0x208] ;  /* 0x00008200b8867625 */ /* 0x082fe200078e00cb */
[----:B------:R-:W-:Y:S01]  /*1790*/  @P2 IADD3.X R143, R146, c[0x0][0x19c], RZ, P4, !PT ;  /* 0x00006700928f2a10 */ /* 0x000fe200027fe4ff */
[----:B------:R1:W5:Y:S02]  /*17a0*/  @P1 LDG.E.64 R104, [R140.64] ;  /* 0x000000048c681981 */ /* 0x000364000c1e1b00 */
[----:B0-----:R-:W-:Y:S01]  /*17b0*/  IMAD.WIDE.U32 R136, R184, R203, c[0x0][0x210] ;  /* 0x00008400b8887625 */ /* 0x001fe200078e00cb */
[----:B------:R-:W-:Y:S01]  /*17c0*/  SHF.R.U32.HI R184, RZ, 0x1e, R184 ;  /* 0x0000001effb87819 */ /* 0x000fe200000116b8 */
[----:B------:R0:W5:Y:S01]  /*17d0*/  @P2 LDG.E R9, [R144.64] ;  /* 0x0000000490092981 */ /* 0x000162000c1e1900 */
[----:B------:R-:W-:Y:S01]  /*17e0*/  SHF.L.U32 R180, R190, 0x2, RZ ;  /* 0x00000002beb47819 */ /* 0x000fe200000006ff */
[----:B------:R-:W-:Y:S01]  /*17f0*/  IMAD.SHL.U32 R150, R189, 0x4, RZ ;  /* 0x00000004bd967824 */ /* 0x000fe200078e00ff */
[----:B------:R-:W-:Y:S01]  /*1800*/  SHF.R.U32.HI R149, RZ, 0x1e, R190 ;  /* 0x0000001eff957819 */ /* 0x000fe200000116be */
[----:B------:R0:W5:Y:S01]  /*1810*/  @P2 LDG.E R10, [R142.64] ;  /* 0x000000048e0a2981 */ /* 0x000162000c1e1900 */
[----:B-1----:R-:W-:-:S02]  /*1820*/  @P2 IADD3 R140, P0, R147, c[0x0][0x198], RZ ;  /* 0x00006600938c2a10 */ /* 0x002fc40007f1e0ff */
[----:B------:R-:W-:Y:S01]  /*1830*/  SHF.R.U32.HI R151, RZ, 0x1e, R189 ;  /* 0x0000001eff977819 */ /* 0x000fe200000116bd */
[----:B------:R-:W4:Y:S01]  /*1840*/  LDG.E.64 R124, [R124.64] ;  /* 0x000000047c7c7981 */ /* 0x000f22000c1e1b00 */
[----:B0-----:R-:W-:Y:S01]  /*1850*/  IMAD.SHL.U32 R144, R148, 0x4, RZ ;  /* 0x0000000494907824 */ /* 0x001fe200078e00ff */
[----:B------:R-:W-:Y:S02]  /*1860*/  @P2 IADD3.X R141, R184, c[0x0][0x19c], RZ, P0, !PT ;  /* 0x00006700b88d2a10 */ /* 0x000fe400007fe4ff */
[----:B------:R-:W-:Y:S01]  /*1870*/  SHF.R.U32.HI R145, RZ, 0x1e, R148 ;  /* 0x0000001eff917819 */ /* 0x000fe20000011694 */
[----:B------:R-:W4:Y:S01]  /*1880*/  LDG.E.64 R122, [R122.64] ;  /* 0x000000047a7a7981 */ /* 0x000f22000c1e1b00 */
[----:B------:R-:W-:Y:S02]  /*1890*/  @P2 IADD3 R142, P4, R144, c[0x0][0x198], RZ ;  /* 0x00006600908e2a10 */ /* 0x000fe40007f9e0ff */
[----:B------:R-:W-:Y:S01]  /*18a0*/  @P2 IADD3 R138, P0, R180, c[0x0][0x198], RZ ;  /* 0x00006600b48a2a10 */ /* 0x000fe20007f1e0ff */
[----:B------:R0:W5:Y:S01]  /*18b0*/  @P2 LDG.E R8, [R140.64] ;  /* 0x000000048c082981 */ /* 0x000162000c1e1900 */
[----:B------:R-:W-:-:S02]  /*18c0*/  @P2 IADD3.X R143, R145, c[0x0][0x19c], RZ, P4, !PT ;  /* 0x00006700918f2a10 */ /* 0x000fc400027fe4ff */
[----:B------:R-:W-:Y:S01]  /*18d0*/  @P2 IADD3.X R139, R149, c[0x0][0x19c], RZ, P0, !PT ;  /* 0x00006700958b2a10 */ /* 0x000fe200007fe4ff */
[----:B------:R-:W4:Y:S04]  /*18e0*/  LDG.E.64 R126, [R126.64] ;  /* 0x000000047e7e7981 */ /* 0x000f28000c1e1b00 */
[----:B------:R1:W5:Y:S01]  /*18f0*/  @P2 LDG.E R6, [R138.64] ;  /* 0x000000048a062981 */ /* 0x000362000c1e1900 */
[----:B0-----:R-:W-:-:S03]  /*1900*/  @P2 IADD3 R140, P4, R150, c[0x0][0x198], RZ ;  /* 0x00006600968c2a10 */ /* 0x001fc60007f9e0ff */
[----:B------:R0:W5:Y:S01]  /*1910*/  @P2 LDG.E R7, [R142.64] ;  /* 0x000000048e072981 */ /* 0x000162000c1e1900 */
[----:B------:R-:W-:-:S03]  /*1920*/  @P2 IADD3.X R141, R151, c[0x0][0x19c], RZ, P4, !PT ;  /* 0x00006700978d2a10 */ /* 0x000fc600027fe4ff */
[----:B------:R-:W4:Y:S01]  /*1930*/  LDG.E.64 R130, [R130.64] ;  /* 0x0000000482827981 */ /* 0x000f22000c1e1b00 */
[----:B-1----:R-:W-:Y:S01]  /*1940*/  IADD3 R138, P4, R164, c[0x0][0x190], RZ ;  /* 0x00006400a48a7a10 */ /* 0x002fe20007f9e0ff */
[----:B------:R-:W-:Y:S01]  /*1950*/  IMAD.SHL.U32 R164, R148, 0x8, RZ ;  /* 0x0000000894a47824 */ /* 0x000fe200078e00ff */
[----:B------:R-:W-:Y:S01]  /*1960*/  IADD3 R150, P5, R150, c[0x0][0x190], RZ ;  /* 0x0000640096967a10 */ /* 0x000fe20007fbe0ff */
[----:B------:R1:W5:Y:S01]  /*1970*/  @P2 LDG.E R5, [R140.64] ;  /* 0x000000048c052981 */ /* 0x000362000c1e1900 */
[----:B0-----:R-:W-:Y:S02]  /*1980*/  IADD3 R142, P0, R179, c[0x0][0x190], RZ ;  /* 0x00006400b38e7a10 */ /* 0x001fe40007f1e0ff */
[----:B------:R-:W-:Y:S01]  /*1990*/  IADD3.X R139, R165, c[0x0][0x194], RZ, P4, !PT ;  /* 0x00006500a58b7a10 */ /* 0x000fe200027fe4ff */
[----:B------:R-:W4:Y:S01]  /*19a0*/  LDG.E.64 R128, [R128.64] ;  /* 0x0000000480807981 */ /* 0x000f22000c1e1b00 */
[----:B------:R-:W-:Y:S02]  /*19b0*/  IADD3.X R143, R146, c[0x0][0x194], RZ, P0, !PT ;  /* 0x00006500928f7a10 */ /* 0x000fe400007fe4ff */
[----:B------:R-:W-:Y:S01]  /*19c0*/  SHF.R.U32.HI R165, RZ, 0x1d, R148 ;  /* 0x0000001dffa57819 */ /* 0x000fe20000011694 */
[----:B------:R0:W5:Y:S01]  /*19d0*/  LDG.E R182, [R138.64] ;  /* 0x000000048ab67981 */ /* 0x000162000c1e1900 */
[----:B------:R-:W-:-:S02]  /*19e0*/  IADD3 R146, P4, R164, c[0x0][0x188], RZ ;  /* 0x00006200a4927a10 */ /* 0x000fc40007f9e0ff */
[----:B------:R-:W-:Y:S01]  /*19f0*/  IADD3.X R151, R151, c[0x0][0x194], RZ, P5, !PT ;  /* 0x0000650097977a10 */ /* 0x000fe20002ffe4ff */
[----:B------:R1:W5:Y:S04]  /*1a00*/  LDG.E R179, [R142.64] ;  /* 0x000000048eb37981 */ /* 0x000368000c1e1900 */
[----:B------:R3:W5:Y:S01]  /*1a10*/  LDG.E R150, [R150.64] ;  /* 0x0000000496967981 */ /* 0x000762000c1e1900 */
[----:B0-----:R-:W-:Y:S02]  /*1a20*/  IADD3 R138, P0, R147, c[0x0][0x190], RZ ;  /* 0x00006400938a7a10 */ /* 0x001fe40007f1e0ff */
[----:B------:R-:W-:Y:S01]  /*1a30*/  IADD3.X R147, R165, c[0x0][0x18c], RZ, P4, !PT ;  /* 0x00006300a5937a10 */ /* 0x000fe200027fe4ff */
[----:B------:R-:W4:Y:S01]  /*1a40*/  LDG.E.64 R132, [R132.64] ;  /* 0x0000000484847981 */ /* 0x000f22000c1e1b00 */
[----:B------:R-:W-:-:S03]  /*1a50*/  IADD3 R144, P4, R144, c[0x0][0x190], RZ ;  /* 0x0000640090907a10 */ /* 0x000fc60007f9e0ff */
[----:B------:R-:W4:Y:S01]  /*1a60*/  LDG.E.64 R136, [R136.64] ;  /* 0x0000000488887981 */ /* 0x000f22000c1e1b00 */
[----:B------:R-:W-:Y:S02]  /*1a70*/  IADD3.X R145, R145, c[0x0][0x194], RZ, P4, !PT ;  /* 0x0000650091917a10 */ /* 0x000fe400027fe4ff */
[----:B------:R-:W-:Y:S01]  /*1a80*/  IADD3.X R139, R184, c[0x0][0x194], RZ, P0, !PT ;  /* 0x00006500b88b7a10 */ /* 0x000fe200007fe4ff */
[CC--:B-1----:R-:W-:Y:S01]  /*1a90*/  IMAD.WIDE.U32 R142, R148.reuse, R203.reuse, c[0x0][0x208] ;  /* 0x00008200948e7625 */ /* 0x0c2fe200078e00cb */
[----:B------:R-:W4:Y:S04]  /*1aa0*/  LDG.E.64 R134, [R134.64] ;  /* 0x0000000486867981 */ /* 0x000f28000c1e1b00 */
[----:B------:R2:W5:Y:S01]  /*1ab0*/  LDG.E R184, [R144.64] ;  /* 0x0000000490b87981 */ /* 0x000562000c1e1900 */
[----:B------:R-:W-:-:S03]  /*1ac0*/  IMAD.WIDE.U32 R140, R148, R203, c[0x0][0x210] ;  /* 0x00008400948c7625 */ /* 0x000fc600078e00cb */
[----:B------:R-:W4:Y:S04]  /*1ad0*/  LDG.E.64 R146, [R146.64] ;  /* 0x0000000492927981 */ /* 0x000f28000c1e1b00 */
[----:B------:R-:W4:Y:S01]  /*1ae0*/  LDG.E.64 R142, [R142.64] ;  /* 0x000000048e8e7981 */ /* 0x000f22000c1e1b00 */
[----:B--2---:R-:W-:Y:S01]  /*1af0*/  IMAD.MOV.U32 R145, RZ, RZ, R66 ;  /* 0x000000ffff917224 */ /* 0x004fe200078e0042 */
[----:B---3--:R-:W-:-:S04]  /*1b00*/  SHF.R.U64 R151, R118, 0x10, R119 ;  /* 0x0000001076977819 */ /* 0x008fc80000001277 */
[----:B------:R-:W-:Y:S01]  /*1b10*/  HADD2.F32 R197, -RZ, R145.H0_H0 ;  /* 0x20000091ffc57230 */ /* 0x000fe20000004100 */
[----:B------:R-:W-:Y:S01]  /*1b20*/  IADD3 R148, P0, R180, c[0x0][0x190], RZ ;  /* 0x00006400b4947a10 */ /* 0x000fe20007f1e0ff */
[----:B------:R-:W2:Y:S01]  /*1b30*/  LDG.E.64 R140, [R140.64] ;  /* 0x000000048c8c7981 */ /* 0x000ea2000c1e1b00 */
[----:B------:R-:W-:-:S03]  /*1b40*/  HADD2.F32 R145, -RZ, R151.H0_H0 ;  /* 0x20000097ff917230 */ /* 0x000fc60000004100 */
[----:B------:R-:W3:Y:S01]  /*1b50*/  LDL R151, [R1+0x78] ;  /* 0x0000780001977983 */ /* 0x000ee20000100800 */
[----:B------:R-:W-:Y:S02]  /*1b60*/  IADD3.X R149, R149, c[0x0][0x194], RZ, P0, !PT ;  /* 0x0000650095957a10 */ /* 0x000fe400007fe4ff */
[----:B------:R-:W-:Y:S01]  /*1b70*/  ISETP.NE.AND P0, PT, RZ, UR6, PT ;  /* 0x00000006ff007c0c */ /* 0x000fe2000bf05270 */
[----:B------:R0:W5:Y:S04]  /*1b80*/  LDG.E R180, [R138.64] ;  /* 0x000000048ab47981 */ /* 0x000168000c1e1900 */
[----:B------:R1:W5:Y:S01]  /*1b90*/  LDG.E R148, [R148.64] ;  /* 0x0000000494947981 */ /* 0x000362000c1e1900 */
[----:B----4-:R-:W-:Y:S02]  /*1ba0*/  FSEL R213, R188, RZ, !P0 ;  /* 0x000000ffbcd57208 */ /* 0x010fe40004000000 */
[----:B0-----:R-:W-:-:S02]  /*1bb0*/  SHF.R.U64 R139, R66, 0x10, R67 ;  /* 0x00000010428b7819 */ /* 0x001fc40000001243 */
[----:B-1----:R-:W-:Y:S01]  /*1bc0*/  MOV R149, R64 ;  /* 0x0000004000957202 */ /* 0x002fe20000000f00 */
[----:B------:R-:W-:-:S04]  /*1bd0*/  IMAD.MOV.U32 R66, RZ, RZ, R118 ;  /* 0x000000ffff427224 */ /* 0x000fc800078e0076 */
[----:B------:R-:W-:Y:S02]  /*1be0*/  HADD2.F32 R188, -RZ, R149.H0_H0 ;  /* 0x20000095ffbc7230 */ /* 0x000fe40000004100 */
[----:B------:R-:W-:-:S03]  /*1bf0*/  HADD2.F32 R66, -RZ, R66.H0_H0 ;  /* 0x20000042ff427230 */ /* 0x000fc60000004100 */
[----:B------:R-:W-:Y:S01]  /*1c00*/  FADD.FTZ R188, -R213, R188 ;  /* 0x000000bcd5bc7221 */ /* 0x000fe20000010100 */
[--C-:B------:R-:W-:Y:S01]  /*1c10*/  SHF.R.U32.HI R118, RZ, 0x10, R119.reuse ;  /* 0x00000010ff767819 */ /* 0x100fe20000011677 */
[----:B------:R-:W-:Y:S02]  /*1c20*/  IMAD.MOV.U32 R149, RZ, RZ, R119 ;  /* 0x000000ffff957224 */ /* 0x000fe400078e0077 */
[----:B------:R-:W-:Y:S02]  /*1c30*/  FMUL.FTZ R198, R16, R188 ;  /* 0x000000bc10c67220 */ /* 0x000fe40000410000 */
[----:B------:R-:W-:Y:S01]  /*1c40*/  FMUL.FTZ R119, R196, R66 ;  /* 0x00000042c4777220 */ /* 0x000fe20000410000 */
[----:B------:R-:W-:Y:S01]  /*1c50*/  HADD2.F32 R139, -RZ, R139.H0_H0 ;  /* 0x2000008bff8b7230 */ /* 0x000fe20000004100 */
[----:B------:R-:W-:Y:S02]  /*1c60*/  FADD.FTZ R48, R197, R48 ;  /* 0x00000030c5307221 */ /* 0x000fe40000010000 */
[----:B------:R-:W-:Y:S01]  /*1c70*/  FFMA.FTZ R20, R198, R197, R20 ;  /* 0x000000c5c6147223 */ /* 0x000fe20000010014 */
[----:B------:R-:W-:Y:S01]  /*1c80*/  MOV R144, R67 ;  /* 0x0000004300907202 */ /* 0x000fe20000000f00 */
[----:B------:R-:W-:-:S02]  /*1c90*/  FFMA.FTZ R197, R195, R197, R119 ;  /* 0x000000c5c3c57223 */ /* 0x000fc40000010077 */
[----:B------:R-:W-:Y:S01]  /*1ca0*/  FMUL.FTZ R195, R194, R145 ;  /* 0x00000091c2c37220 */ /* 0x000fe20000410000 */
[----:B------:R-:W-:-:S03]  /*1cb0*/  SHF.R.U32.HI R67, RZ, 0x10, R67 ;  /* 0x00000010ff437819 */ /* 0x000fc60000011643 */
[----:B------:R-:W-:Y:S01]  /*1cc0*/  FFMA.FTZ R195, R193, R139, R195 ;  /* 0x0000008bc1c37223 */ /* 0x000fe200000100c3 */
[----:B------:R-:W-:Y:S01]  /*1cd0*/  HADD2.F32 R193, -RZ, R144.H0_H0 ;  /* 0x20000090ffc17230 */ /* 0x000fe20000004100 */
[--C-:B------:R-:W-:Y:S01]  /*1ce0*/  SHF.R.U64 R138, R64, 0x10, R65.reuse ;  /* 0x00000010408a7819 */ /* 0x100fe20000001241 */
[----:B------:R-:W-:Y:S01]  /*1cf0*/  HADD2.F32 R144, -RZ, R118.H0_H0 ;  /* 0x20000076ff907230 */ /* 0x000fe20000004100 */
[--C-:B------:R-:W-:Y:S01]  /*1d00*/  IMAD.MOV.U32 R64, RZ, RZ, R65.reuse ;  /* 0x000000ffff407224 */ /* 0x100fe200078e0041 */
[----:B------:R-:W-:Y:S01]  /*1d10*/  HADD2.F32 R67, -RZ, R67.H0_H0 ;  /* 0x20000043ff437230 */ /* 0x000fe20000004100 */
[----:B------:R-:W-:Y:S02]  /*1d20*/  SHF.R.U32.HI R65, RZ, 0x10, R65 ;  /* 0x00000010ff417819 */ /* 0x000fe40000011641 */
[----:B------:R-:W-:Y:S01]  /*1d30*/  FMUL.FTZ R191, R191, R144 ;  /* 0x00000090bfbf7220 */ /* 0x000fe20000410000 */
[----:B------:R-:W-:Y:S02]  /*1d40*/  HADD2.F32 R194, -RZ, R64.H0_H0 ;  /* 0x20000040ffc27230 */ /* 0x000fe40000004100 */
[----:B------:R-:W-:-:S02]  /*1d50*/  HADD2.F32 R149, -RZ, R149.H0_H0 ;  /* 0x20000095ff957230 */ /* 0x000fc40000004100 */
[----:B------:R-:W-:Y:S01]  /*1d60*/  HADD2.F32 R138, -RZ, R138.H0_H0 ;  /* 0x2000008aff8a7230 */ /* 0x000fe20000004100 */
[----:B------:R-:W-:Y:S01]  /*1d70*/  FADD.FTZ R194, -R213, R194 ;  /* 0x000000c2d5c27221 */ /* 0x000fe20000010100 */
[----:B------:R-:W-:Y:S01]  /*1d80*/  HADD2.F32 R65, -RZ, R65.H0_H0 ;  /* 0x20000041ff417230 */ /* 0x000fe20000004100 */
[----:B------:R-:W-:Y:S02]  /*1d90*/  FMUL.FTZ R118, R199, R149 ;  /* 0x00000095c7767220 */ /* 0x000fe40000410000 */
[----:B------:R-:W-:Y:S02]  /*1da0*/  FMUL.FTZ R194, R16, R194 ;  /* 0x000000c210c27220 */ /* 0x000fe40000410000 */
[C---:B------:R-:W-:Y:S02]  /*1db0*/  FADD.FTZ R138, -R213.reuse, R138 ;  /* 0x0000008ad58a7221 */ /* 0x040fe40000010100 */
[----:B------:R-:W-:Y:S02]  /*1dc0*/  FADD.FTZ R65, -R213, R65 ;  /* 0x00000041d5417221 */ /* 0x000fe40000010100 */
[----:B------:R-:W-:-:S02]  /*1dd0*/  FADD.FTZ R50, R193, R50 ;  /* 0x00000032c1327221 */ /* 0x000fc40000010000 */
[-C--:B------:R-:W-:Y:S02]  /*1de0*/  FFMA.FTZ R22, R194, R193.reuse, R22 ;  /* 0x000000c1c2167223 */ /* 0x080fe40000010016 */
[----:B------:R-:W-:Y:S02]  /*1df0*/  FFMA.FTZ R193, R192, R193, R118 ;  /* 0x000000c1c0c17223 */ /* 0x000fe40000010076 */
[C---:B------:R-:W-:Y:S02]  /*1e00*/  FMUL.FTZ R196, R16.reuse, R138 ;  /* 0x0000008a10c47220 */ /* 0x040fe40000410000 */
[----:B------:R-:W-:Y:S01]  /*1e10*/  FMUL.FTZ R192, R16, R65 ;  /* 0x0000004110c07220 */ /* 0x000fe20000410000 */
[----:B------:R-:W-:Y:S01]  /*1e20*/  SHF.L.U32 R138, R190, 0x3, RZ ;  /* 0x00000003be8a7819 */ /* 0x000fe200000006ff */
[----:B------:R-:W-:Y:S02]  /*1e30*/  FADD.FTZ R47, R139, R47 ;  /* 0x0000002f8b2f7221 */ /* 0x000fe40000010000 */
[----:B------:R-:W-:Y:S01]  /*1e40*/  FFMA.FTZ R19, R196, R139, R19 ;  /* 0x0000008bc4137223 */ /* 0x000fe20000010013 */
[----:B------:R-:W-:Y:S01]  /*1e50*/  SHF.R.U32.HI R139, RZ, 0x1d, R190 ;  /* 0x0000001dff8b7819 */ /* 0x000fe200000116be */
[----:B------:R-:W-:-:S02]  /*1e60*/  FADD.FTZ R49, R67, R49 ;  /* 0x0000003143317221 */ /* 0x000fc40000010000 */
[----:B------:R-:W-:Y:S02]  /*1e70*/  FFMA.FTZ R21, R192, R67, R21 ;  /* 0x00000043c0157223 */ /* 0x000fe40000010015 */
[----:B------:R-:W-:Y:S02]  /*1e80*/  FADD.FTZ R172, R66, R172 ;  /* 0x000000ac42ac7221 */ /* 0x000fe40000010000 */
[----:B------:R-:W-:Y:S02]  /*1e90*/  FFMA.FTZ R80, R198, R66, R80 ;  /* 0x00000042c6507223 */ /* 0x000fe40000010050 */
[----:B------:R-:W-:-:S04]  /*1ea0*/  IMAD.WIDE.U32 R118, R190, R203, c[0x0][0x208] ;  /* 0x00008200be767625 */ /* 0x000fc800078e00cb */
[----:B------:R-:W-:Y:S02]  /*1eb0*/  FADD.FTZ R171, R144, R171 ;  /* 0x000000ab90ab7221 */ /* 0x000fe40000010000 */
[----:B------:R-:W-:Y:S02]  /*1ec0*/  FFMA.FTZ R81, R192, R144, R81 ;  /* 0x00000090c0517223 */ /* 0x000fe40000010051 */
[----:B------:R-:W-:Y:S02]  /*1ed0*/  FADD.FTZ R170, R149, R170 ;  /* 0x000000aa95aa7221 */ /* 0x000fe40000010000 */
[--C-:B------:R-:W-:Y:S01]  /*1ee0*/  IMAD.MOV.U32 R199, RZ, RZ, R121.reuse ;  /* 0x000000ffffc77224 */ /* 0x100fe200078e0079 */
[----:B------:R-:W-:Y:S01]  /*1ef0*/  SHF.R.U32.HI R200, RZ, 0x10, R121 ;  /* 0x00000010ffc87819 */ /* 0x000fe20000011679 */
[----:B------:R-:W-:Y:S02]  /*1f00*/  FFMA.FTZ R82, R194, R149, R82 ;  /* 0x00000095c2527223 */ /* 0x000fe40000010052 */
[----:B------:R-:W-:-:S02]  /*1f10*/  FADD.FTZ R173, R145, R173 ;  /* 0x000000ad91ad7221 */ /* 0x000fc40000010000 */
[----:B------:R-:W-:Y:S01]  /*1f20*/  FFMA.FTZ R79, R196, R145, R79 ;  /* 0x00000091c44f7223 */ /* 0x000fe2000001004f */
[----:B------:R-:W-:Y:S01]  /*1f30*/  MOV R188, R122 ;  /* 0x0000007a00bc7202 */ /* 0x000fe20000000f00 */
[----:B------:R-:W-:Y:S02]  /*1f40*/  IMAD.MOV.U32 R144, RZ, RZ, R124 ;  /* 0x000000ffff907224 */ /* 0x000fe400078e007c */
[----:B---3--:R-:W-:Y:S01]  /*1f50*/  FFMA.FTZ R191, R151, R67, R191 ;  /* 0x0000004397bf7223 */ /* 0x008fe200000100bf */
[----:B------:R-:W-:Y:S01]  /*1f60*/  SHF.R.U32.HI R202, RZ, 0x10, R123 ;  /* 0x00000010ffca7819 */ /* 0x000fe2000001167b */
[----:B------:R-:W3:Y:S01]  /*1f70*/  LDL R151, [R1+0x70] ;  /* 0x0000700001977983 */ /* 0x000ee20000100800 */
[----:B------:R-:W-:-:S04]  /*1f80*/  IMAD.WIDE.U32 R66, R190, R203, c[0x0][0x210] ;  /* 0x00008400be427625 */ /* 0x000fc800078e00cb */
[----:B------:R-:W-:Y:S01]  /*1f90*/  IMAD.MOV.U32 R201, RZ, RZ, R123 ;  /* 0x000000ffffc97224 */ /* 0x000fe200078e007b */
[----:B------:R-:W-:Y:S01]  /*1fa0*/  IADD3 R64, P0, R138, c[0x0][0x188], RZ ;  /* 0x000062008a407a10 */ /* 0x000fe20007f1e0ff */
[----:B------:R-:W-:Y:S01]  /*1fb0*/  IMAD.MOV.U32 R190, RZ, RZ, R120 ;  /* 0x000000ffffbe7224 */ /* 0x000fe200078e0078 */
[----:B------:R-:W-:Y:S01]  /*1fc0*/  SHF.R.U64 R120, R120, 0x10, R121 ;  /* 0x0000001078787819 */ /* 0x000fe20000001279 */
[----:B------:R-:W-:Y:S01]  /*1fd0*/  HADD2.F32 R149, -RZ, R144.H0_H0 ;  /* 0x20000090ff957230 */ /* 0x000fe20000004100 */
[----:B------:R-:W4:Y:S02]  /*1fe0*/  LDG.E.64 R66, [R66.64] ;  /* 0x0000000442427981 */ /* 0x000f24000c1e1b00 */
[----:B------:R-:W-:Y:S01]  /*1ff0*/  HADD2.F32 R190, -RZ, R190.H0_H0 ;  /* 0x200000beffbe7230 */ /* 0x000fe20000004100 */
[----:B------:R-:W-:Y:S01]  /*2000*/  SHF.R.U64 R121, R122, 0x10, R123 ;  /* 0x000000107a797819 */ /* 0x000fe2000000127b */
[----:B------:R-:W2:Y:S01]  /*2010*/  LDG.E.64 R118, [R118.64] ;  /* 0x0000000476767981 */ /* 0x000ea2000c1e1b00 */
[----:B------:R-:W-:-:S02]  /*2020*/  SHF.R.U64 R122, R124, 0x10, R125 ;  /* 0x000000107c7a7819 */ /* 0x000fc4000000127d */
[----:B------:R-:W-:-:S03]  /*2030*/  FADD.FTZ R190, -R213, R190 ;  /* 0x000000bed5be7221 */ /* 0x000fc60000010100 */
[----:B------:R-:W-:Y:S01]  /*2040*/  HADD2.F32 R122, -RZ, R122.H0_H0 ;  /* 0x2000007aff7a7230 */ /* 0x000fe20000004100 */
[----:B------:R-:W-:Y:S02]  /*2050*/  FMUL.FTZ R190, R16, R190 ;  /* 0x000000be10be7220 */ /* 0x000fe40000410000 */
[-C--:B------:R-:W-:Y:S01]  /*2060*/  FMUL.FTZ R145, R204, R149.reuse ;  /* 0x00000095cc917220 */ /* 0x080fe20000410000 */
[----:B------:R-:W-:Y:S01]  /*2070*/  HADD2.F32 R204, -RZ, R121.H0_H0 ;  /* 0x20000079ffcc7230 */ /* 0x000fe20000004100 */
[----:B------:R-:W-:Y:S02]  /*2080*/  FADD.FTZ R168, R149, R168 ;  /* 0x000000a895a87221 */ /* 0x000fe40000010000 */
[----:B------:R-:W-:Y:S02]  /*2090*/  FFMA.FTZ R84, R190, R149, R84 ;  /* 0x00000095be547223 */ /* 0x000fe40000010054 */
[----:B------:R-:W-:Y:S02]  /*20a0*/  FMUL.FTZ R149, R210, R122 ;  /* 0x0000007ad2957220 */ /* 0x000fe40000410000 */
[----:B------:R-:W2:Y:S02]  /*20b0*/  LDL R210, [R1+0x4c] ;  /* 0x00004c0001d27983 */ /* 0x000ea40000100800 */
[----:B------:R-:W-:-:S02]  /*20c0*/  FFMA.FTZ R149, R209, R204, R149 ;  /* 0x000000ccd1957223 */ /* 0x000fc40000010095 */
[----:B------:R-:W2:Y:S01]  /*20d0*/  LDL R209, [R1+0x50] ;  /* 0x0000500001d17983 */ /* 0x000ea20000100800 */
[----:B------:R-:W-:Y:S02]  /*20e0*/  MOV R123, R125 ;  /* 0x0000007d007b7202 */ /* 0x000fe40000000f00 */
[----:B------:R-:W-:Y:S01]  /*20f0*/  SHF.R.U32.HI R124, RZ, 0x10, R125 ;  /* 0x00000010ff7c7819 */ /* 0x000fe2000001167d */
[----:B------:R-:W-:Y:S02]  /*2100*/  HADD2.F32 R125, -RZ, R120.H0_H0 ;  /* 0x20000078ff7d7230 */ /* 0x000fe40000004100 */
[----:B------:R-:W-:-:S03]  /*2110*/  HADD2.F32 R188, -RZ, R188.H0_H0 ;  /* 0x200000bcffbc7230 */ /* 0x000fc60000004100 */
[C---:B------:R-:W-:Y:S02]  /*2120*/  FADD.FTZ R125, -R213.reuse, R125 ;  /* 0x0000007dd57d7221 */ /* 0x040fe40000010100 */
[----:B------:R-:W-:Y:S02]  /*2130*/  FADD.FTZ R52, R188, R52 ;  /* 0x00000034bc347221 */ /* 0x000fe40000010000 */
[----:B------:R-:W-:Y:S01]  /*2140*/  FFMA.FTZ R24, R190, R188, R24 ;  /* 0x000000bcbe187223 */ /* 0x000fe20000010018 */
[----:B------:R-:W-:Y:S02]  /*2150*/  HADD2.F32 R123, -RZ, R123.H0_H0 ;  /* 0x2000007bff7b7230 */ /* 0x000fe40000004100 */
[----:B------:R-:W-:Y:S02]  /*2160*/  HADD2.F32 R200, -RZ, R200.H0_H0 ;  /* 0x200000c8ffc87230 */ /* 0x000fe40000004100 */
[----:B------:R-:W-:Y:S02]  /*2170*/  HADD2.F32 R201, -RZ, R201.H0_H0 ;  /* 0x200000c9ffc97230 */ /* 0x000fe40000004100 */
[----:B------:R-:W-:Y:S01]  /*2180*/  HADD2.F32 R124, -RZ, R124.H0_H0 ;  /* 0x2000007cff7c7230 */ /* 0x000fe20000004100 */
[----:B------:R-:W-:-:S02]  /*2190*/  FADD.FTZ R200, -R213, R200 ;  /* 0x000000c8d5c87221 */ /* 0x000fc40000010100 */
[----:B------:R-:W-:Y:S02]  /*21a0*/  FADD.FTZ R54, R201, R54 ;  /* 0x00000036c9367221 */ /* 0x000fe40000010000 */
[----:B------:R-:W-:Y:S02]  /*21b0*/  FMUL.FTZ R200, R16, R200 ;  /* 0x000000c810c87220 */ /* 0x000fe40000410000 */
[----:B------:R-:W-:Y:S02]  /*21c0*/  FADD.FTZ R169, R122, R169 ;  /* 0x000000a97aa97221 */ /* 0x000fe40000010000 */
[----:B------:R-:W-:Y:S02]  /*21d0*/  FADD.FTZ R166, R123, R166 ;  /* 0x000000a67ba67221 */ /* 0x000fe40000010000 */
[----:B------:R-:W-:Y:S02]  /*21e0*/  FADD.FTZ R167, R124, R167 ;  /* 0x000000a77ca77221 */ /* 0x000fe40000010000 */
[----:B------:R-:W-:-:S02]  /*21f0*/  FFMA.FTZ R85, R200, R124, R85 ;  /* 0x0000007cc8557223 */ /* 0x000fc40000010055 */
[----:B------:R-:W-:Y:S02]  /*2200*/  FADD.FTZ R51, R204, R51 ;  /* 0x00000033cc337221 */ /* 0x000fe40000010000 */
[----:B------:R-:W-:Y:S02]  /*2210*/  IMAD.SHL.U32 R144, R189, 0x8, RZ ;  /* 0x00000008bd907824 */ /* 0x000fe400078e00ff */
[----:B---3--:R-:W-:Y:S02]  /*2220*/  FFMA.FTZ R188, R151, R188, R145 ;  /* 0x000000bc97bc7223 */ /* 0x008fe40000010091 */
[----:B------:R-:W-:Y:S01]  /*2230*/  FMUL.FTZ R151, R16, R125 ;  /* 0x0000007d10977220 */ /* 0x000fe20000410000 */
[----:B------:R-:W-:Y:S02]  /*2240*/  HADD2.F32 R125, -RZ, R199.H0_H0 ;  /* 0x200000c7ff7d7230 */ /* 0x000fe40000004100 */
[----:B------:R-:W-:-:S03]  /*2250*/  HADD2.F32 R199, -RZ, R202.H0_H0 ;  /* 0x200000caffc77230 */ /* 0x000fc60000004100 */
[----:B------:R-:W-:Y:S02]  /*2260*/  FADD.FTZ R202, -R213, R125 ;  /* 0x0000007dd5ca7221 */ /* 0x000fe40000010100 */
[----:B------:R-:W-:Y:S02]  /*2270*/  FMUL.FTZ R125, R208, R123 ;  /* 0x0000007bd07d7220 */ /* 0x000fe40000410000 */
[----:B------:R-:W-:-:S04]  /*2280*/  FMUL.FTZ R202, R16, R202 ;  /* 0x000000ca10ca7220 */ /* 0x000fc80000410000 */
[-C--:B------:R-:W-:Y:S02]  /*2290*/  FFMA.FTZ R26, R202, R201.reuse, R26 ;  /* 0x000000c9ca1a7223 */ /* 0x080fe4000001001a */
[----:B------:R-:W-:Y:S02]  /*22a0*/  FFMA.FTZ R201, R207, R201, R125 ;  /* 0x000000c9cfc97223 */ /* 0x000fe4000001007d */
[----:B------:R-:W-:Y:S02]  /*22b0*/  FMUL.FTZ R125, R206, R124 ;  /* 0x0000007cce7d7220 */ /* 0x000fe40000410000 */
[----:B------:R-:W-:Y:S02]  /*22c0*/  FADD.FTZ R53, R199, R53 ;  /* 0x00000035c7357221 */ /* 0x000fe40000010000 */
[-C--:B------:R-:W-:Y:S02]  /*22d0*/  FFMA.FTZ R25, R200, R199.reuse, R25 ;  /* 0x000000c7c8197223 */ /* 0x080fe40000010019 */
[----:B------:R-:W-:-:S02]  /*22e0*/  FFMA.FTZ R199, R205, R199, R125 ;  /* 0x000000c7cdc77223 */ /* 0x000fc4000001007d */
[----:B------:R-:W-:Y:S01]  /*22f0*/  IMAD.MOV.U32 R205, RZ, RZ, R126 ;  /* 0x000000ffffcd7224 */ /* 0x000fe200078e007e */
[----:B------:R-:W-:Y:S01]  /*2300*/  MOV R207, R130 ;  /* 0x0000008200cf7202 */ /* 0x000fe20000000f00 */
[----:B------:R-:W-:-:S03]  /*2310*/  FFMA.FTZ R83, R151, R122, R83 ;  /* 0x0000007a97537223 */ /* 0x000fc60000010053 */
[----:B------:R-:W-:Y:S01]  /*2320*/  HADD2.F32 R206, -RZ, R205.H0_H0 ;  /* 0x200000cdffce7230 */ /* 0x000fe20000004100 */
[----:B------:R-:W-:Y:S02]  /*2330*/  FFMA.FTZ R86, R202, R123, R86 ;  /* 0x0000007bca567223 */ /* 0x000fe40000010056 */
[----:B------:R-:W-:Y:S01]  /*2340*/  IMAD.WIDE.U32 R124, R189, R203, c[0x0][0x208] ;  /* 0x00008200bd7c7625 */ /* 0x000fe200078e00cb */
[----:B------:R-:W-:-:S03]  /*2350*/  HADD2.F32 R208, -RZ, R207.H0_H0 ;  /* 0x200000cfffd07230 */ /* 0x000fc60000004100 */
[----:B------:R-:W-:-:S04]  /*2360*/  IMAD.WIDE.U32 R122, R189, R203, c[0x0][0x210] ;  /* 0x00008400bd7a7625 */ /* 0x000fc800078e00cb */
[----:B------:R-:W-:Y:S01]  /*2370*/  FFMA.FTZ R23, R151, R204, R23 ;  /* 0x000000cc97177223 */ /* 0x000fe20000010017 */
[----:B------:R-:W-:Y:S01]  /*2380*/  SHF.R.U64 R205, R130, 0x10, R131 ;  /* 0x0000001082cd7819 */ /* 0x000fe20000001283 */
[----:B------:R-:W-:Y:S01]  /*2390*/  IMAD.MOV.U32 R203, RZ, RZ, R128 ;  /* 0x000000ffffcb7224 */ /* 0x000fe200078e0080 */
[----:B------:R-:W-:Y:S01]  /*23a0*/  SHF.R.U64 R204, R126, 0x10, R127 ;  /* 0x000000107ecc7819 */ /* 0x000fe2000000127f */
[----:B------:R-:W-:Y:S01]  /*23b0*/  FADD.FTZ R206, -R213, R206 ;  /* 0x000000ced5ce7221 */ /* 0x000fe20000010100 */
[----:B------:R-:W-:Y:S01]  /*23c0*/  SHF.R.U32.HI R145, RZ, 0x1d, R189 ;  /* 0x0000001dff917819 */ /* 0x000fe200000116bd */
[----:B------:R-:W-:Y:S01]  /*23d0*/  FADD.FTZ R155, R208, R155 ;  /* 0x0000009bd09b7221 */ /* 0x000fe20000010000 */
[----:B------:R-:W-:Y:S01]  /*23e0*/  HADD2.F32 R203, -RZ, R203.H0_H0 ;  /* 0x200000cbffcb7230 */ /* 0x000fe20000004100 */
[----:B------:R-:W-:Y:S01]  /*23f0*/  FMUL.FTZ R207, R16, R206 ;  /* 0x000000ce10cf7220 */ /* 0x000fe20000410000 */
[----:B------:R-:W-:Y:S01]  /*2400*/  HADD2.F32 R204, -RZ, R204.H0_H0 ;  /* 0x200000ccffcc7230 */ /* 0x000fe20000004100 */
[----:B--2---:R-:W-:Y:S01]  /*2410*/  FMUL.FTZ R206, R210, R208 ;  /* 0x000000d0d2ce7220 */ /* 0x004fe20000410000 */
[----:B------:R-:W-:Y:S01]  /*2420*/  IADD3.X R65, R139, c[0x0][0x18c], RZ, P0, !PT ;  /* 0x000063008b417a10 */ /* 0x000fe200007fe4ff */
[----:B------:R-:W2:Y:S01]  /*2430*/  LDL R210, [R1+0x34] ;  /* 0x0000340001d27983 */ /* 0x000ea20000100800 */
[----:B------:R-:W-:Y:S01]  /*2440*/  SHF.R.U64 R189, R128, 0x10, R129 ;  /* 0x0000001080bd7819 */ /* 0x000fe20000001281 */
[----:B------:R-:W-:-:S02]  /*2450*/  FFMA.FTZ R206, R209, R203, R206 ;  /* 0x000000cbd1ce7223 */ /* 0x000fc400000100ce */
[----:B------:R-:W-:Y:S01]  /*2460*/  FADD.FTZ R56, R203, R56 ;  /* 0x00000038cb387221 */ /* 0x000fe20000010000 */
[----:B------:R-:W3:Y:S01]  /*2470*/  LDL R209, [R1+0x38] ;  /* 0x0000380001d17983 */ /* 0x000ee20000100800 */
[----:B------:R-:W-:Y:S01]  /*2480*/  FFMA.FTZ R28, R207, R203, R28 ;  /* 0x000000cbcf1c7223 */ /* 0x000fe2000001001c */
[----:B------:R-:W-:Y:S01]  /*2490*/  HADD2.F32 R203, -RZ, R205.H0_H0 ;  /* 0x200000cdffcb7230 */ /* 0x000fe20000004100 */
[----:B------:R-:W-:Y:S01]  /*24a0*/  FADD.FTZ R204, -R213, R204 ;  /* 0x000000ccd5cc7221 */ /* 0x000fe20000010100 */
[----:B------:R-:W-:Y:S01]  /*24b0*/  HADD2.F32 R189, -RZ, R189.H0_H0 ;  /* 0x200000bdffbd7230 */ /* 0x000fe20000004100 */
[----:B------:R-:W-:Y:S01]  /*24c0*/  IMAD.MOV.U32 R130, RZ, RZ, R131 ;  /* 0x000000ffff827224 */ /* 0x000fe200078e0083 */
[----:B------:R-:W-:Y:S01]  /*24d0*/  MOV R126, R127 ;  /* 0x0000007f007e7202 */ /* 0x000fe20000000f00 */
[----:B------:R-:W-:Y:S01]  /*24e0*/  FMUL.FTZ R205, R16, R204 ;  /* 0x000000cc10cd7220 */ /* 0x000fe20000410000 */
[----:B------:R-:W4:Y:S01]  /*24f0*/  LDG.E.64 R64, [R64.64] ;  /* 0x0000000440407981 */ /* 0x000f22000c1e1b00 */
[----:B------:R-:W-:Y:S01]  /*2500*/  FMUL.FTZ R204, R216, R203 ;  /* 0x000000cbd8cc7220 */ /* 0x000fe20000410000 */
[----:B------:R-:W-:Y:S01]  /*2510*/  HADD2.F32 R130, -RZ, R130.H0_H0 ;  /* 0x20000082ff827230 */ /* 0x000fe20000004100 */
[----:B------:R-:W-:Y:S01]  /*2520*/  FADD.FTZ R55, R189, R55 ;  /* 0x00000037bd377221 */ /* 0x000fe20000010000 */
[----:B------:R-:W4:Y:S01]  /*2530*/  LDL R216, [R1+0x20] ;  /* 0x0000200001d87983 */ /* 0x000f220000100800 */
[----:B------:R-:W-:-:S03]  /*2540*/  FFMA.FTZ R204, R215, R189, R204 ;  /* 0x000000bdd7cc7223 */ /* 0x000fc600000100cc */
[----:B------:R-:W4:Y:S01]  /*2550*/  LDL R215, [R1+0x2c] ;  /* 0x00002c0001d77983 */ /* 0x000f220000100800 */
[----:B------:R-:W-:Y:S02]  /*2560*/  FFMA.FTZ R27, R205, R189, R27 ;  /* 0x000000bdcd1b7223 */ /* 0x000fe4000001001b */
[----:B------:R-:W-:Y:S01]  /*2570*/  FMUL.FTZ R189, R214, R130 ;  /* 0x00000082d6bd7220 */ /* 0x000fe20000410000 */
[----:B------:R-:W4:Y:S04]  /*2580*/  LDG.E.64 R122, [R122.64] ;  /* 0x000000047a7a7981 */ /* 0x000f28000c1e1b00 */
[----:B------:R-:W4:Y:S01]  /*2590*/  LDL R214, [R1+0x30] ;  /* 0x0000300001d67983 */ /* 0x000f220000100800 */
[----:B------:R-:W-:Y:S01]  /*25a0*/  HADD2.F32 R126, -RZ, R126.H0_H0 ;  /* 0x2000007eff7e7230 */ /* 0x000fe20000004100 */
[----:B------:R-:W-:Y:S01]  /*25b0*/  SHF.R.U32.HI R131, RZ, 0x10, R131 ;  /* 0x00000010ff837819 */ /* 0x000fe20000011683 */
[----:B------:R-:W-:Y:S01]  /*25c0*/  IMAD.MOV.U32 R128, RZ, RZ, R129 ;  /* 0x000000ffff807224 */ /* 0x000fe200078e0081 */
[----:B------:R-:W4:Y:S02]  /*25d0*/  LDG.E.64 R124, [R124.64] ;  /* 0x000000047c7c7981 */ /* 0x000f24000c1e1b00 */
[----:B------:R-:W-:Y:S01]  /*25e0*/  FADD.FTZ R126, -R213, R126 ;  /* 0x0000007ed57e7221 */ /* 0x000fe20000010100 */
[----:B------:R-:W-:Y:S01]  /*25f0*/  SHF.R.U32.HI R127, RZ, 0x10, R127 ;  /* 0x00000010ff7f7819 */ /* 0x000fe2000001167f */
[----:B------:R-:W-:Y:S01]  /*2600*/  FADD.FTZ R156, R203, R156 ;  /* 0x0000009ccb9c7221 */ /* 0x000fe20000010000 */
[----:B------:R-:W-:Y:S01]  /*2610*/  SHF.R.U32.HI R129, RZ, 0x10, R129 ;  /* 0x00000010ff817819 */ /* 0x000fe20000011681 */
[----:B------:R-:W-:-:S02]  /*2620*/  FFMA.FTZ R87, R205, R203, R87 ;  /* 0x000000cbcd577223 */ /* 0x000fc40000010057 */
[----:B------:R-:W-:Y:S01]  /*2630*/  FMUL.FTZ R203, R16, R126 ;  /* 0x0000007e10cb7220 */ /* 0x000fe20000410000 */
[----:B------:R-:W-:Y:S01]  /*2640*/  HADD2.F32 R126, -RZ, R131.H0_H0 ;  /* 0x20000083ff7e7230 */ /* 0x000fe20000004100 */
[----:B------:R-:W-:Y:S01]  /*2650*/  FFMA.FTZ R88, R207, R208, R88 ;  /* 0x000000d0cf587223 */ /* 0x000fe20000010058 */
[----:B------:R-:W-:Y:S01]  /*2660*/  HADD2.F32 R127, -RZ, R127.H0_H0 ;  /* 0x2000007fff7f7230 */ /* 0x000fe20000004100 */
[----:B------:R-:W-:Y:S01]  /*2670*/  FADD.FTZ R153, R130, R153 ;  /* 0x0000009982997221 */ /* 0x000fe20000010000 */
[----:B------:R-:W-:Y:S01]  /*2680*/  HADD2.F32 R129, -RZ, R129.H0_H0 ;  /* 0x20000081ff817230 */ /* 0x000fe20000004100 */
[----:B------:R-:W-:Y:S02]  /*2690*/  FFMA.FTZ R90, R203, R130, R90 ;  /* 0x00000082cb5a7223 */ /* 0x000fe4000001005a */
[----:B------:R-:W-:Y:S02]  /*26a0*/  IMAD.MOV.U32 R208, RZ, RZ, R132 ;  /* 0x000000ffffd07224 */ /* 0x000fe400078e0084 */
[----:B------:R-:W-:Y:S01]  /*26b0*/  FADD.FTZ R127, -R213, R127 ;  /* 0x0000007fd57f7221 */ /* 0x000fe20000010100 */
[----:B------:R-:W-:-:S03]  /*26c0*/  HADD2.F32 R128, -RZ, R128.H0_H0 ;  /* 0x20000080ff807230 */ /* 0x000fc60000004100 */
[----:B------:R-:W-:Y:S02]  /*26d0*/  FMUL.FTZ R131, R16, R127 ;  /* 0x0000007f10837220 */ /* 0x000fe40000410000 */
[----:B------:R-:W-:Y:S02]  /*26e0*/  IMAD.MOV.U32 R127, RZ, RZ, R134 ;  /* 0x000000ffff7f7224 */ /* 0x000fe400078e0086 */
[----:B------:R-:W-:Y:S02]  /*26f0*/  FADD.FTZ R58, R128, R58 ;  /* 0x0000003a803a7221 */ /* 0x000fe40000010000 */
[-C--:B------:R-:W-:Y:S02]  /*2700*/  FFMA.FTZ R30, R203, R128.reuse, R30 ;  /* 0x00000080cb1e7223 */ /* 0x080fe4000001001e */
[----:B------:R-:W-:Y:S01]  /*2710*/  FFMA.FTZ R189, R211, R128, R189 ;  /* 0x00000080d3bd7223 */ /* 0x000fe200000100bd */
[----:B------:R-:W-:Y:S01]  /*2720*/  MOV R128, R133 ;  /* 0x0000008500807202 */ /* 0x000fe20000000f00 */
[----:B------:R-:W-:-:S02]  /*2730*/  FADD.FTZ R57, R129, R57 ;  /* 0x0000003981397221 */ /* 0x000fc40000010000 */
[C---:B------:R-:W-:Y:S02]  /*2740*/  FFMA.FTZ R29, R131.reuse, R129, R29 ;  /* 0x00000081831d7223 */ /* 0x040fe4000001001d */
[----:B------:R-:W-:Y:S02]  /*2750*/  FADD.FTZ R154, R126, R154 ;  /* 0x0000009a7e9a7221 */ /* 0x000fe40000010000 */
[----:B------:R-:W-:Y:S01]  /*2760*/  FFMA.FTZ R89, R131, R126, R89 ;  /* 0x0000007e83597223 */ /* 0x000fe20000010059 */
[----:B------:R-:W-:Y:S01]  /*2770*/  SHF.R.U64 R134, R134, 0x10, R135 ;  /* 0x0000001086867819 */ /* 0x000fe20000001287 */
[----:B------:R-:W-:-:S05]  /*2780*/  HADD2.F32 R127, -RZ, R127.H0_H0 ;  /* 0x2000007fff7f7230 */ /* 0x000fca0000004100 */
[----:B------:R-:W-:Y:S01]  /*2790*/  FADD.FTZ R60, R127, R60 ;  /* 0x0000003c7f3c7221 */ /* 0x000fe20000010000 */
[----:B------:R-:W-:Y:S02]  /*27a0*/  HADD2.F32 R128, -RZ, R128.H0_H0 ;  /* 0x20000080ff807230 */ /* 0x000fe40000004100 */
[----:B------:R-:W-:-:S03]  /*27b0*/  HADD2.F32 R134, -RZ, R134.H0_H0 ;  /* 0x20000086ff867230 */ /* 0x000fc60000004100 */
[----:B------:R-:W-:Y:S01]  /*27c0*/  FADD.FTZ R128, -R213, R128 ;  /* 0x00000080d5807221 */ /* 0x000fe20000010100 */
[----:B------:R-:W-:-:S04]  /*27d0*/  IADD3 R120, P0, R144, c[0x0][0x188], RZ ;  /* 0x0000620090787a10 */ /* 0x000fc80007f1e0ff */
[----:B------:R-:W-:-:S06]  /*27e0*/  IADD3.X R121, R145, c[0x0][0x18c], RZ, P0, !PT ;  /* 0x0000630091797a10 */ /* 0x000fcc00007fe4ff */
[----:B------:R-:W4:Y:S01]  /*27f0*/  LDG.E.64 R120, [R120.64] ;  /* 0x0000000478787981 */ /* 0x000f22000c1e1b00 */
[----:B--2---:R-:W-:Y:S01]  /*2800*/  FMUL.FTZ R130, R210, R126 ;  /* 0x0000007ed2827220 */ /* 0x004fe20000410000 */
[----:B------:R-:W-:-:S03]  /*2810*/  MOV R210, R136 ;  /* 0x0000008800d27202 */ /* 0x000fc60000000f00 */
[----:B---3--:R-:W-:Y:S01]  /*2820*/  FFMA.FTZ R130, R209, R129, R130 ;  /* 0x00000081d1827223 */ /* 0x008fe20000010082 */
[----:B------:R-:W-:Y:S02]  /*2830*/  HADD2.F32 R209, -RZ, R208.H0_H0 ;  /* 0x200000d0ffd17230 */ /* 0x000fe40000004100 */
[----:B------:R-:W-:Y:S01]  /*2840*/  HADD2.F32 R210, -RZ, R210.H0_H0 ;  /* 0x200000d2ffd27230 */ /* 0x000fe20000004100 */
[----:B------:R-:W-:Y:S02]  /*2850*/  SHF.R.U64 R126, R132, 0x10, R133 ;  /* 0x00000010847e7819 */ /* 0x000fe40000001285 */
[----:B------:R-:W-:Y:S01]  /*2860*/  FADD.FTZ R209, -R213, R209 ;  /* 0x000000d1d5d17221 */ /* 0x000fe20000010100 */
[----:B------:R-:W-:Y:S01]  /*2870*/  SHF.R.U32.HI R129, RZ, 0x10, R133 ;  /* 0x00000010ff817819 */ /* 0x000fe20000011685 */
[--C-:B------:R-:W-:Y:S01]  /*2880*/  IMAD.MOV.U32 R132, RZ, RZ, R135.reuse ;  /* 0x000000ffff847224 */ /* 0x100fe200078e0087 */
[----:B------:R-:W-:Y:S01]  /*2890*/  SHF.R.U32.HI R133, RZ, 0x10, R135 ;  /* 0x00000010ff857819 */ /* 0x000fe20000011687 */
[--C-:B------:R-:W-:Y:S01]  /*28a0*/  IMAD.MOV.U32 R135, RZ, RZ, R137.reuse ;  /* 0x000000ffff877224 */ /* 0x100fe200078e0089 */
[--C-:B------:R-:W-:Y:S01]  /*28b0*/  SHF.R.U64 R208, R136, 0x10, R137.reuse ;  /* 0x0000001088d07819 */ /* 0x100fe20000001289 */
[----:B------:R-:W-:Y:S01]  /*28c0*/  FMUL.FTZ R211, R16, R209 ;  /* 0x000000d110d37220 */ /* 0x000fe20000410000 */
[----:B------:R-:W-:Y:S01]  /*28d0*/  SHF.R.U32.HI R136, RZ, 0x10, R137 ;  /* 0x00000010ff887819 */ /* 0x000fe20000011689 */
[----:B----4-:R-:W-:-:S02]  /*28e0*/  FMUL.FTZ R137, R215, R210 ;  /* 0x000000d2d7897220 */ /* 0x010fc40000410000 */
[----:B------:R-:W2:Y:S01]  /*28f0*/  LDL R215, [R1+0x14] ;  /* 0x0000140001d77983 */ /* 0x000ea20000100800 */
[-C--:B------:R-:W-:Y:S02]  /*2900*/  FFMA.FTZ R32, R211, R127.reuse, R32 ;  /* 0x0000007fd3207223 */ /* 0x080fe40000010020 */
[----:B------:R-:W-:Y:S02]  /*2910*/  FFMA.FTZ R127, R214, R127, R137 ;  /* 0x0000007fd67f7223 */ /* 0x000fe40000010089 */
[----:B------:R-:W3:Y:S01]  /*2920*/  LDL R214, [R1+0x18] ;  /* 0x0000180001d67983 */ /* 0x000ee20000100800 */
[----:B------:R-:W-:Y:S02]  /*2930*/  HADD2.F32 R126, -RZ, R126.H0_H0 ;  /* 0x2000007eff7e7230 */ /* 0x000fe40000004100 */
[----:B------:R-:W-:-:S03]  /*2940*/  HADD2.F32 R208, -RZ, R208.H0_H0 ;  /* 0x200000d0ffd07230 */ /* 0x000fc60000004100 */
[----:B------:R-:W-:Y:S02]  /*2950*/  FADD.FTZ R126, -R213, R126 ;  /* 0x0000007ed57e7221 */ /* 0x000fe40000010100 */
[----:B------:R-:W-:Y:S02]  /*2960*/  FADD.FTZ R186, R210, R186 ;  /* 0x000000bad2ba7221 */ /* 0x000fe40000010000 */
[----:B------:R-:W-:Y:S02]  /*2970*/  FFMA.FTZ R92, R211, R210, R92 ;  /* 0x000000d2d35c7223 */ /* 0x000fe4000001005c */
[----:B------:R-:W-:Y:S02]  /*2980*/  FMUL.FTZ R210, R16, R126 ;  /* 0x0000007e10d27220 */ /* 0x000fe40000410000 */
[----:B------:R-:W-:Y:S02]  /*2990*/  FMUL.FTZ R126, R221, R208 ;  /* 0x000000d0dd7e7220 */ /* 0x000fe40000410000 */
[----:B------:R-:W4:Y:S01]  /*29a0*/  LDL R221, [R1+0x10] ;  /* 0x0000100001dd7983 */ /* 0x000f220000100800 */
[----:B------:R-:W-:Y:S01]  /*29b0*/  HADD2.F32 R135, -RZ, R135.H0_H0 ;  /* 0x20000087ff877230 */ /* 0x000fe20000004100 */
[----:B------:R-:W-:-:S02]  /*29c0*/  FFMA.FTZ R126, R218, R134, R126 ;  /* 0x00000086da7e7223 */ /* 0x000fc4000001007e */
[----:B------:R-:W4:Y:S01]  /*29d0*/  LDL R218, [R1+0x4] ;  /* 0x0000040001da7983 */ /* 0x000f220000100800 */
[----:B------:R-:W-:Y:S02]  /*29e0*/  FMUL.FTZ R209, R16, R128 ;  /* 0x0000008010d17220 */ /* 0x000fe40000410000 */
[----:B------:R-:W-:Y:S02]  /*29f0*/  FMUL.FTZ R128, R217, R135 ;  /* 0x00000087d9807220 */ /* 0x000fe40000410000 */
[----:B------:R-:W4:Y:S01]  /*2a00*/  LDL R217, [R1+0x8] ;  /* 0x0000080001d97983 */ /* 0x000f220000100800 */
[----:B------:R-:W-:-:S05]  /*2a10*/  HADD2.F32 R132, -RZ, R132.H0_H0 ;  /* 0x20000084ff847230 */ /* 0x000fca0000004100 */
[----:B------:R-:W-:Y:S02]  /*2a20*/  FFMA.FTZ R128, R216, R132, R128 ;  /* 0x00000084d8807223 */ /* 0x000fe40000010080 */
[----:B------:R-:W4:Y:S01]  /*2a30*/  LDL R216, [R1] ;  /* 0x0000000001d87983 */ /* 0x000f220000100800 */
[----:B------:R-:W-:Y:S02]  /*2a40*/  HADD2.F32 R129, -RZ, R129.H0_H0 ;  /* 0x20000081ff817230 */ /* 0x000fe40000004100 */
[----:B------:R-:W-:-:S03]  /*2a50*/  HADD2.F32 R136, -RZ, R136.H0_H0 ;  /* 0x20000088ff887230 */ /* 0x000fc60000004100 */
[----:B------:R-:W-:Y:S01]  /*2a60*/  FADD.FTZ R129, -R213, R129 ;  /* 0x00000081d5817221 */ /* 0x000fe20000010100 */
[----:B------:R-:W-:Y:S01]  /*2a70*/  HADD2.F32 R133, -RZ, R133.H0_H0 ;  /* 0x20000085ff857230 */ /* 0x000fe20000004100 */
[----:B------:R-:W-:Y:S02]  /*2a80*/  FADD.FTZ R187, R208, R187 ;  /* 0x000000bbd0bb7221 */ /* 0x000fe40000010000 */
[----:B------:R-:W-:Y:S02]  /*2a90*/  FFMA.FTZ R91, R210, R208, R91 ;  /* 0x000000d0d25b7223 */ /* 0x000fe4000001005b */
[----:B------:R-:W-:Y:S02]  /*2aa0*/  FMUL.FTZ R208, R16, R129 ;  /* 0x0000008110d07220 */ /* 0x000fe40000410000 */
[----:B------:R-:W-:Y:S02]  /*2ab0*/  FADD.FTZ R59, R134, R59 ;  /* 0x0000003b863b7221 */ /* 0x000fe40000010000 */
[----:B------:R-:W-:Y:S01]  /*2ac0*/  FFMA.FTZ R31, R210, R134, R31 ;  /* 0x00000086d21f7223 */ /* 0x000fe2000001001f */
[----:B------:R-:W-:Y:S01]  /*2ad0*/  SHF.R.U64 R134, R146, 0x10, R147 ;  /* 0x0000001092867819 */ /* 0x000fe20000001293 */
[----:B------:R-:W-:-:S02]  /*2ae0*/  FADD.FTZ R62, R132, R62 ;  /* 0x0000003e843e7221 */ /* 0x000fc40000010000 */
[----:B------:R-:W-:Y:S01]  /*2af0*/  FFMA.FTZ R34, R209, R132, R34 ;  /* 0x00000084d1227223 */ /* 0x000fe20000010022 */
[----:B------:R-:W-:Y:S01]  /*2b00*/  MOV R132, R147 ;  /* 0x0000009300847202 */ /* 0x000fe20000000f00 */
[----:B------:R-:W-:Y:S02]  /*2b10*/  FADD.FTZ R61, R133, R61 ;  /* 0x0000003d853d7221 */ /* 0x000fe40000010000 */
[----:B------:R-:W-:Y:S01]  /*2b20*/  FFMA.FTZ R33, R208, R133, R33 ;  /* 0x00000085d0217223 */ /* 0x000fe20000010021 */
[----:B------:R-:W-:Y:S01]  /*2b30*/  SHF.R.U64 R137, R142, 0x10, R143 ;  /* 0x000000108e897819 */ /* 0x000fe2000000128f */
[----:B------:R-:W-:Y:S02]  /*2b40*/  FADD.FTZ R183, R135, R183 ;  /* 0x000000b787b77221 */ /* 0x000fe40000010000 */
[----:B------:R-:W-:Y:S02]  /*2b50*/  FFMA.FTZ R94, R209, R135, R94 ;  /* 0x00000087d15e7223 */ /* 0x000fe4000001005e */
[----:B------:R-:W-:-:S02]  /*2b60*/  FADD.FTZ R185, R136, R185 ;  /* 0x000000b988b97221 */ /* 0x000fc40000010000 */
[----:B------:R-:W-:Y:S02]  /*2b70*/  FFMA.FTZ R93, R208, R136, R93 ;  /* 0x00000088d05d7223 */ /* 0x000fe4000001005d */
[----:B------:R-:W-:Y:S01]  /*2b80*/  IMAD.MOV.U32 R135, RZ, RZ, R143 ;  /* 0x000000ffff877224 */ /* 0x000fe200078e008f */
[----:B------:R-:W-:Y:S02]  /*2b90*/  HADD2.F32 R134, -RZ, R134.H0_H0 ;  /* 0x20000086ff867230 */ /* 0x000fe40000004100 */
[----:B------:R-:W-:-:S03]  /*2ba0*/  HADD2.F32 R132, -RZ, R132.H0_H0 ;  /* 0x20000084ff847230 */ /* 0x000fc60000004100 */
[C---:B------:R-:W-:Y:S02]  /*2bb0*/  FADD.FTZ R134, -R213.reuse, R134 ;  /* 0x00000086d5867221 */ /* 0x040fe40000010100 */
[----:B------:R-:W-:Y:S01]  /*2bc0*/  FADD.FTZ R132, -R213, R132 ;  /* 0x00000084d5847221 */ /* 0x000fe20000010100 */
[----:B------:R-:W-:-:S05]  /*2bd0*/  HADD2.F32 R137, -RZ, R137.H0_H0 ;  /* 0x20000089ff897230 */ /* 0x000fca0000004100 */
[----:B------:R-:W-:Y:S01]  /*2be0*/  FADD.FTZ R63, R137, R63 ;  /* 0x0000003f893f7221 */ /* 0x000fe20000010000 */
[----:B------:R-:W-:-:S05]  /*2bf0*/  HADD2.F32 R135, -RZ, R135.H0_H0 ;  /* 0x20000087ff877230 */ /* 0x000fca0000004100 */
[----:B------:R-:W-:Y:S01]  /*2c00*/  FADD.FTZ R70, R135, R70 ;  /* 0x0000004687467221 */ /* 0x000fe20000010000 */
[----:B------:R-:W-:Y:S02]  /*2c10*/  IADD3 R157, R157, c[0x0][0x160], RZ ;  /* 0x000058009d9d7a10 */ /* 0x000fe40007ffe0ff */
[----:B------:R-:W-:Y:S02]  /*2c20*/  LOP3.LUT P5, RZ, R230, 0x1f, RZ, 0xc0, !PT ;  /* 0x0000001fe6ff7812 */ /* 0x000fe400078ac0ff */
[----:B------:R-:W-:Y:S01]  /*2c30*/  ISETP.GE.AND P4, PT, R157, c[0x0][0x164], PT ;  /* 0x000059009d007a0c */ /* 0x000fe20003f86270 */
[----:B--2---:R-:W-:Y:S01]  /*2c40*/  FMUL.FTZ R129, R215, R136 ;  /* 0x00000088d7817220 */ /* 0x004fe20000410000 */
[----:B------:R-:W-:-:S03]  /*2c50*/  SHF.R.U32.HI R136, RZ, 0x10, R143 ;  /* 0x00000010ff887819 */ /* 0x000fc6000001168f */
[----:B---3--:R-:W-:Y:S02]  /*2c60*/  FFMA.FTZ R129, R214, R133, R129 ;  /* 0x00000085d6817223 */ /* 0x008fe40000010081 */
[----:B------:R-:W-:Y:S01]  /*2c70*/  IMAD.MOV.U32 R214, RZ, RZ, R146 ;  /* 0x000000ffffd67224 */ /* 0x000fe200078e0092 */
[----:B------:R-:W-:Y:S02]  /*2c80*/  SHF.R.U32.HI R133, RZ, 0x10, R147 ;  /* 0x00000010ff857819 */ /* 0x000fe40000011693 */
[----:B------:R-:W-:Y:S02]  /*2c90*/  MOV R147, R140 ;  /* 0x0000008c00937202 */ /* 0x000fe40000000f00 */
[----:B------:R-:W-:Y:S01]  /*2ca0*/  HADD2.F32 R143, -RZ, R214.H0_H0 ;  /* 0x200000d6ff8f7230 */ /* 0x000fe20000004100 */
[----:B------:R-:W-:Y:S02]  /*2cb0*/  IMAD.MOV.U32 R146, RZ, RZ, R142 ;  /* 0x000000ffff927224 */ /* 0x000fe400078e008e */
[----:B------:R-:W-:-:S02]  /*2cc0*/  HADD2.F32 R215, -RZ, R147.H0_H0 ;  /* 0x20000093ffd77230 */ /* 0x000fc40000004100 */
[----:B------:R-:W-:Y:S01]  /*2cd0*/  FADD.FTZ R143, -R213, R143 ;  /* 0x0000008fd58f7221 */ /* 0x000fe20000010100 */
[--C-:B------:R-:W-:Y:S01]  /*2ce0*/  SHF.R.U64 R140, R140, 0x10, R141.reuse ;  /* 0x000000108c8c7819 */ /* 0x100fe2000000128d */
[--C-:B------:R-:W-:Y:S01]  /*2cf0*/  IMAD.MOV.U32 R142, RZ, RZ, R141.reuse ;  /* 0x000000ffff8e7224 */ /* 0x100fe200078e008d */
[----:B------:R-:W-:Y:S01]  /*2d00*/  SHF.R.U32.HI R214, RZ, 0x10, R141 ;  /* 0x00000010ffd67819 */ /* 0x000fe2000001168d */
[----:B------:R-:W-:Y:S01]  /*2d10*/  HADD2.F32 R146, -RZ, R146.H0_H0 ;  /* 0x20000092ff927230 */ /* 0x000fe20000004100 */
[----:B------:R-:W-:Y:S02]  /*2d20*/  FMUL.FTZ R147, R16, R143 ;  /* 0x0000008f10937220 */ /* 0x000fe40000410000 */
[----:B------:R-:W-:Y:S01]  /*2d30*/  FMUL.FTZ R141, R222, R215 ;  /* 0x000000d7de8d7220 */ /* 0x000fe20000410000 */
[----:B------:R-:W-:Y:S01]  /*2d40*/  HADD2.F32 R143, -RZ, R140.H0_H0 ;  /* 0x2000008cff8f7230 */ /* 0x000fe20000004100 */
[----:B------:R-:W-:Y:S02]  /*2d50*/  FADD.FTZ R68, R146, R68 ;  /* 0x0000004492447221 */ /* 0x000fe40000010000 */
[----:B------:R-:W-:-:S02]  /*2d60*/  FFMA.FTZ R36, R147, R146, R36 ;  /* 0x0000009293247223 */ /* 0x000fc40000010024 */
[----:B----4-:R-:W-:Y:S01]  /*2d70*/  FFMA.FTZ R141, R221, R146, R141 ;  /* 0x00000092dd8d7223 */ /* 0x010fe2000001008d */
[----:B------:R-:W-:Y:S01]  /*2d80*/  HADD2.F32 R133, -RZ, R133.H0_H0 ;  /* 0x20000085ff857230 */ /* 0x000fe20000004100 */
[----:B------:R-:W-:Y:S01]  /*2d90*/  FMUL.FTZ R146, R16, R134 ;  /* 0x0000008610927220 */ /* 0x000fe20000410000 */
[----:B------:R-:W-:Y:S01]  /*2da0*/  HADD2.F32 R142, -RZ, R142.H0_H0 ;  /* 0x2000008eff8e7230 */ /* 0x000fe20000004100 */
[-C--:B------:R-:W-:Y:S02]  /*2db0*/  FMUL.FTZ R140, R218, R143.reuse ;  /* 0x0000008fda8c7220 */ /* 0x080fe40000410000 */
[----:B------:R-:W-:Y:S02]  /*2dc0*/  FADD.FTZ R219, R143, R219 ;  /* 0x000000db8fdb7221 */ /* 0x000fe40000010000 */
[----:B------:R-:W-:Y:S02]  /*2dd0*/  FFMA.FTZ R95, R146, R143, R95 ;  /* 0x0000008f925f7223 */ /* 0x000fe4000001005f */
[----:B------:R-:W-:-:S02]  /*2de0*/  FMUL.FTZ R143, R16, R132 ;  /* 0x00000084108f7220 */ /* 0x000fc40000410000 */
[----:B------:R-:W-:Y:S01]  /*2df0*/  FADD.FTZ R133, -R213, R133 ;  /* 0x00000085d5857221 */ /* 0x000fe20000010100 */
[----:B------:R-:W-:Y:S01]  /*2e00*/  HADD2.F32 R214, -RZ, R214.H0_H0 ;  /* 0x200000d6ffd67230 */ /* 0x000fe20000004100 */
[-C--:B------:R-:W-:Y:S02]  /*2e10*/  FFMA.FTZ R35, R146, R137.reuse, R35 ;  /* 0x0000008992237223 */ /* 0x080fe40000010023 */
[----:B------:R-:W-:Y:S02]  /*2e20*/  FFMA.FTZ R140, R217, R137, R140 ;  /* 0x00000089d98c7223 */ /* 0x000fe4000001008c */
[-C--:B------:R-:W-:Y:S02]  /*2e30*/  FMUL.FTZ R137, R252, R142.reuse ;  /* 0x0000008efc897220 */ /* 0x080fe40000410000 */
[----:B------:R-:W-:Y:S02]  /*2e40*/  FADD.FTZ R177, R142, R177 ;  /* 0x000000b18eb17221 */ /* 0x000fe40000010000 */
[----:B------:R-:W-:-:S02]  /*2e50*/  FFMA.FTZ R98, R143, R142, R98 ;  /* 0x0000008e8f627223 */ /* 0x000fc40000010062 */
[----:B------:R-:W-:Y:S01]  /*2e60*/  FMUL.FTZ R142, R16, R133 ;  /* 0x00000085108e7220 */ /* 0x000fe20000410000 */
[----:B------:R-:W-:Y:S01]  /*2e70*/  HADD2.F32 R136, -RZ, R136.H0_H0 ;  /* 0x20000088ff887230 */ /* 0x000fe20000004100 */
[-C--:B------:R-:W-:Y:S02]  /*2e80*/  FMUL.FTZ R132, R250, R214.reuse ;  /* 0x000000d6fa847220 */ /* 0x080fe40000410000 */
[----:B------:R-:W-:Y:S02]  /*2e90*/  FADD.FTZ R181, R214, R181 ;  /* 0x000000b5d6b57221 */ /* 0x000fe40000010000 */
[----:B------:R-:W-:Y:S02]  /*2ea0*/  FFMA.FTZ R97, R142, R214, R97 ;  /* 0x000000d68e617223 */ /* 0x000fe40000010061 */
[----:B------:R-:W-:Y:S01]  /*2eb0*/  IMAD.MOV.U32 R214, RZ, RZ, R64 ;  /* 0x000000ffffd67224 */ /* 0x000fe200078e0040 */
[----:B------:R-:W-:Y:S01]  /*2ec0*/  SHF.R.U64 R133, R64, 0x10, R65 ;  /* 0x0000001040857819 */ /* 0x000fe20000001241 */
[----:B------:R-:W-:-:S02]  /*2ed0*/  FADD.FTZ R212, R215, R212 ;  /* 0x000000d4d7d47221 */ /* 0x000fc40000010000 */
[----:B------:R-:W-:Y:S01]  /*2ee0*/  FFMA.FTZ R96, R147, R215, R96 ;  /* 0x000000d793607223 */ /* 0x000fe20000010060 */
[----:B------:R-:W-:Y:S01]  /*2ef0*/  HADD2.F32 R214, -RZ, R214.H0_H0 ;  /* 0x200000d6ffd67230 */ /* 0x000fe20000004100 */
[----:B------:R-:W-:Y:S01]  /*2f00*/  FADD.FTZ R69, R136, R69 ;  /* 0x0000004588457221 */ /* 0x000fe20000010000 */
[----:B------:R-:W-:Y:S01]  /*2f10*/  MOV R215, R66 ;  /* 0x0000004200d77202 */ /* 0x000fe20000000f00 */
[-C--:B------:R-:W-:Y:S02]  /*2f20*/  FFMA.FTZ R37, R142, R136.reuse, R37 ;  /* 0x000000888e257223 */ /* 0x080fe40000010025 */
[----:B------:R-:W-:Y:S01]  /*2f30*/  FFMA.FTZ R136, R251, R136, R132 ;  /* 0x00000088fb887223 */ /* 0x000fe20000010084 */
[----:B------:R-:W-:Y:S01]  /*2f40*/  MOV R132, R65 ;  /* 0x0000004100847202 */ /* 0x000fe20000000f00 */
[-C--:B------:R-:W-:Y:S01]  /*2f50*/  FFMA.FTZ R38, R143, R135.reuse, R38 ;  /* 0x000000878f267223 */ /* 0x080fe20000010026 */
[----:B------:R-:W-:Y:S01]  /*2f60*/  SHF.R.U32.HI R64, RZ, 0x10, R65 ;  /* 0x00000010ff407819 */ /* 0x000fe20000011641 */
[----:B------:R-:W-:Y:S01]  /*2f70*/  FFMA.FTZ R137, R216, R135, R137 ;  /* 0x00000087d8897223 */ /* 0x000fe20000010089 */
[--C-:B------:R-:W-:Y:S01]  /*2f80*/  SHF.R.U64 R135, R118, 0x10, R119.reuse ;  /* 0x0000001076877819 */ /* 0x100fe20000001277 */
[----:B------:R-:W-:Y:S01]  /*2f90*/  IMAD.MOV.U32 R134, RZ, RZ, R118 ;  /* 0x000000ffff867224 */ /* 0x000fe200078e0076 */
[--C-:B------:R-:W-:Y:S01]  /*2fa0*/  SHF.R.U32.HI R118, RZ, 0x10, R119.reuse ;  /* 0x00000010ff767819 */ /* 0x100fe20000011677 */
[----:B------:R-:W-:Y:S01]  /*2fb0*/  IMAD.MOV.U32 R65, RZ, RZ, R119 ;  /* 0x000000ffff417224 */ /* 0x000fe200078e0077 */
[----:B------:R-:W-:Y:S01]  /*2fc0*/  SHF.R.U64 R119, R66, 0x10, R67 ;  /* 0x0000001042777819 */ /* 0x000fe20000001243 */
[----:B------:R-:W-:Y:S01]  /*2fd0*/  FADD.FTZ R214, -R213, R214 ;  /* 0x000000d6d5d67221 */ /* 0x000fe20000010100 */
[----:B------:R-:W-:-:S02]  /*2fe0*/  HADD2.F32 R133, -RZ, R133.H0_H0 ;  /* 0x20000085ff857230 */ /* 0x000fc40000004100 */
[----:B------:R-:W-:Y:S02]  /*2ff0*/  HADD2.F32 R215, -RZ, R215.H0_H0 ;  /* 0x200000d7ffd77230 */ /* 0x000fe40000004100 */
[----:B------:R-:W-:Y:S01]  /*3000*/  HADD2.F32 R132, -RZ, R132.H0_H0 ;  /* 0x20000084ff847230 */ /* 0x000fe20000004100 */
[----:B------:R-:W-:Y:S01]  /*3010*/  FMUL.FTZ R214, R16, R214 ;  /* 0x000000d610d67220 */ /* 0x000fe20000410000 */
[----:B------:R-:W-:Y:S01]  /*3020*/  HADD2.F32 R134, -RZ, R134.H0_H0 ;  /* 0x20000086ff867230 */ /* 0x000fe20000004100 */
[----:B------:R-:W-:Y:S01]  /*3030*/  IMAD.MOV.U32 R66, RZ, RZ, R67 ;  /* 0x000000ffff427224 */ /* 0x000fe200078e0043 */
[----:B------:R-:W-:Y:S01]  /*3040*/  HADD2.F32 R119, -RZ, R119.H0_H0 ;  /* 0x20000077ff777230 */ /* 0x000fe20000004100 */
[C---:B------:R-:W-:Y:S02]  /*3050*/  FADD.FTZ R133, -R213.reuse, R133 ;  /* 0x00000085d5857221 */ /* 0x040fe40000010100 */
[----:B------:R-:W-:Y:S02]  /*3060*/  FMUL.FTZ R216, R248, R215 ;  /* 0x000000d7f8d87220 */ /* 0x000fe40000410000 */
[----:B------:R-:W-:Y:S01]  /*3070*/  FADD.FTZ R132, -R213, R132 ;  /* 0x00000084d5847221 */ /* 0x000fe20000010100 */
[----:B------:R-:W-:Y:S01]  /*3080*/  HADD2.F32 R135, -RZ, R135.H0_H0 ;  /* 0x20000087ff877230 */ /* 0x000fe20000004100 */
[----:B------:R-:W-:-:S02]  /*3090*/  FADD.FTZ R175, R215, R175 ;  /* 0x000000afd7af7221 */ /* 0x000fc40000010000 */
[----:B------:R-:W-:Y:S01]  /*30a0*/  FFMA.FTZ R228, R214, R215, R228 ;  /* 0x000000d7d6e47223 */ /* 0x000fe200000100e4 */
[----:B------:R-:W-:Y:S01]  /*30b0*/  HADD2.F32 R66, -RZ, R66.H0_H0 ;  /* 0x20000042ff427230 */ /* 0x000fe20000004100 */
[----:B------:R-:W-:Y:S02]  /*30c0*/  FADD.FTZ R72, R134, R72 ;  /* 0x0000004886487221 */ /* 0x000fe40000010000 */
[-C--:B------:R-:W-:Y:S02]  /*30d0*/  FFMA.FTZ R40, R214, R134.reuse, R40 ;  /* 0x00000086d6287223 */ /* 0x080fe40000010028 */
[----:B------:R-:W-:Y:S02]  /*30e0*/  FMUL.FTZ R215, R16, R133 ;  /* 0x0000008510d77220 */ /* 0x000fe40000410000 */
[----:B------:R-:W-:Y:S02]  /*30f0*/  FFMA.FTZ R134, R249, R134, R216 ;  /* 0x00000086f9867223 */ /* 0x000fe400000100d8 */
[----:B------:R-:W-:-:S02]  /*3100*/  FMUL.FTZ R133, R246, R119 ;  /* 0x00000077f6857220 */ /* 0x000fc40000410000 */
[----:B------:R-:W-:Y:S01]  /*3110*/  FMUL.FTZ R216, R16, R132 ;  /* 0x0000008410d87220 */ /* 0x000fe20000410000 */
[----:B------:R-:W-:Y:S01]  /*3120*/  HADD2.F32 R65, -RZ, R65.H0_H0 ;  /* 0x20000041ff417230 */ /* 0x000fe20000004100 */
[----:B------:R-:W-:Y:S02]  /*3130*/  FADD.FTZ R71, R135, R71 ;  /* 0x0000004787477221 */ /* 0x000fe40000010000 */
[-C--:B------:R-:W-:Y:S02]  /*3140*/  FFMA.FTZ R39, R215, R135.reuse, R39 ;  /* 0x00000087d7277223 */ /* 0x080fe40000010027 */
[----:B------:R-:W-:Y:S01]  /*3150*/  FFMA.FTZ R133, R247, R135, R133 ;  /* 0x00000087f7857223 */ /* 0x000fe20000010085 */
[----:B------:R-:W-:Y:S01]  /*3160*/  HADD2.F32 R135, -RZ, R64.H0_H0 ;  /* 0x20000040ff877230 */ /* 0x000fe20000004100 */
[----:B------:R-:W-:Y:S02]  /*3170*/  FMUL.FTZ R132, R244, R66 ;  /* 0x00000042f4847220 */ /* 0x000fe40000410000 */
[----:B------:R-:W-:-:S02]  /*3180*/  FADD.FTZ R152, R66, R152 ;  /* 0x0000009842987221 */ /* 0x000fc40000010000 */
[----:B------:R-:W-:Y:S01]  /*3190*/  FFMA.FTZ R226, R216, R66, R226 ;  /* 0x00000042d8e27223 */ /* 0x000fe200000100e2 */
[----:B------:R-:W-:Y:S02]  /*31a0*/  SHF.R.U64 R66, R120, 0x10, R121 ;  /* 0x0000001078427819 */ /* 0x000fe40000001279 */
[----:B------:R-:W-:Y:S01]  /*31b0*/  SHF.R.U32.HI R67, RZ, 0x10, R67 ;  /* 0x00000010ff437819 */ /* 0x000fe20000011643 */
[----:B------:R-:W-:Y:S02]  /*31c0*/  FADD.FTZ R74, R65, R74 ;  /* 0x0000004a414a7221 */ /* 0x000fe40000010000 */
[-C--:B------:R-:W-:Y:S01]  /*31d0*/  FFMA.FTZ R42, R216, R65.reuse, R42 ;  /* 0x00000041d82a7223 */ /* 0x080fe2000001002a */
[----:B------:R-:W-:Y:S01]  /*31e0*/  HADD2.F32 R66, -RZ, R66.H0_H0 ;  /* 0x20000042ff427230 */ /* 0x000fe20000004100 */
[----:B------:R-:W-:Y:S01]  /*31f0*/  FFMA.FTZ R132, R245, R65, R132 ;  /* 0x00000041f5847223 */ /* 0x000fe20000010084 */
[----:B------:R-:W-:Y:S01]  /*3200*/  MOV R65, R121 ;  /* 0x0000007900417202 */ /* 0x000fe20000000f00 */
[----:B------:R-:W-:-:S02]  /*3210*/  IMAD.MOV.U32 R64, RZ, RZ, R120 ;  /* 0x000000ffff407224 */ /* 0x000fc400078e0078 */
[----:B------:R-:W-:Y:S01]  /*3220*/  FADD.FTZ R135, -R213, R135 ;  /* 0x00000087d5877221 */ /* 0x000fe20000010100 */
[----:B------:R-:W-:Y:S01]  /*3230*/  HADD2.F32 R67, -RZ, R67.H0_H0 ;  /* 0x20000043ff437230 */ /* 0x000fe20000004100 */
[----:B------:R-:W-:Y:S02]  /*3240*/  FADD.FTZ R176, R119, R176 ;  /* 0x000000b077b07221 */ /* 0x000fe40000010000 */
[----:B------:R-:W-:Y:S01]  /*3250*/  FFMA.FTZ R99, R215, R119, R99 ;  /* 0x00000077d7637223 */ /* 0x000fe20000010063 */
[----:B------:R-:W-:Y:S01]  /*3260*/  SHF.R.U32.HI R119, RZ, 0x10, R121 ;  /* 0x00000010ff777819 */ /* 0x000fe20000011679 */
[----:B------:R-:W-:Y:S01]  /*3270*/  FMUL.FTZ R217, R16, R135 ;  /* 0x0000008710d97220 */ /* 0x000fe20000410000 */
[----:B------:R-:W-:Y:S01]  /*3280*/  HADD2.F32 R64, -RZ, R64.H0_H0 ;  /* 0x20000040ff407230 */ /* 0x000fe20000004100 */
[----:B------:R-:W-:Y:S01]  /*3290*/  SHF.R.U64 R121, R122, 0x10, R123 ;  /* 0x000000107a797819 */ /* 0x000fe2000000127b */
[----:B------:R-:W-:Y:S01]  /*32a0*/  HADD2.F32 R65, -RZ, R65.H0_H0 ;  /* 0x20000041ff417230 */ /* 0x000fe20000004100 */
[----:B------:R-:W-:Y:S01]  /*32b0*/  FADD.FTZ R218, -R213, R66 ;  /* 0x00000042d5da7221 */ /* 0x000fe20000010100 */
[----:B------:R-:W-:Y:S01]  /*32c0*/  SHF.R.U64 R66, R124, 0x10, R125 ;  /* 0x000000107c427819 */ /* 0x000fe2000000127d */
[----:B------:R-:W-:Y:S01]  /*32d0*/  IMAD.MOV.U32 R120, RZ, RZ, R124 ;  /* 0x000000ffff787224 */ /* 0x000fe200078e007c */
[----:B------:R-:W-:Y:S01]  /*32e0*/  HADD2.F32 R118, -RZ, R118.H0_H0 ;  /* 0x20000076ff767230 */ /* 0x000fe20000004100 */
[-C--:B------:R-:W-:Y:S01]  /*32f0*/  FMUL.FTZ R135, R242, R67.reuse ;  /* 0x00000043f2877220 */ /* 0x080fe20000410000 */
[----:B------:R-:W-:Y:S01]  /*3300*/  HADD2.F32 R222, -RZ, R119.H0_H0 ;  /* 0x20000077ffde7230 */ /* 0x000fe20000004100 */
[----:B------:R-:W-:Y:S01]  /*3310*/  FADD.FTZ R174, R67, R174 ;  /* 0x000000ae43ae7221 */ /* 0x000fe20000010000 */
[----:B------:R-:W-:Y:S01]  /*3320*/  MOV R124, R122 ;  /* 0x0000007a007c7202 */ /* 0x000fe20000000f00 */
[----:B------:R-:W-:Y:S01]  /*3330*/  FFMA.FTZ R227, R217, R67, R227 ;  /* 0x00000043d9e37223 */ /* 0x000fe200000100e3 */
[----:B------:R-:W-:Y:S01]  /*3340*/  HADD2.F32 R121, -RZ, R121.H0_H0 ;  /* 0x20000079ff797230 */ /* 0x000fe20000004100 */
[----:B------:R-:W-:-:S02]  /*3350*/  IMAD.MOV.U32 R67, RZ, RZ, R123 ;  /* 0x000000ffff437224 */ /* 0x000fc400078e007b */
[C---:B------:R-:W-:Y:S02]  /*3360*/  FADD.FTZ R119, -R213.reuse, R64 ;  /* 0x00000040d5777221 */ /* 0x040fe40000010100 */
[----:B------:R-:W-:Y:S01]  /*3370*/  FADD.FTZ R221, -R213, R65 ;  /* 0x00000041d5dd7221 */ /* 0x000fe20000010100 */
[----:B------:R-:W-:Y:S01]  /*3380*/  HADD2.F32 R124, -RZ, R124.H0_H0 ;  /* 0x2000007cff7c7230 */ /* 0x000fe20000004100 */
[----:B------:R-:W-:Y:S01]  /*3390*/  FADD.FTZ R73, R118, R73 ;  /* 0x0000004976497221 */ /* 0x000fe20000010000 */
[----:B------:R-:W-:Y:S01]  /*33a0*/  HADD2.F32 R66, -RZ, R66.H0_H0 ;  /* 0x20000042ff427230 */ /* 0x000fe20000004100 */
[-C--:B------:R-:W-:Y:S01]  /*33b0*/  FFMA.FTZ R41, R217, R118.reuse, R41 ;  /* 0x00000076d9297223 */ /* 0x080fe20000010029 */
[----:B------:R-:W-:Y:S01]  /*33c0*/  HADD2.F32 R67, -RZ, R67.H0_H0 ;  /* 0x20000043ff437230 */ /* 0x000fe20000004100 */
[----:B------:R-:W-:Y:S01]  /*33d0*/  FFMA.FTZ R135, R243, R118, R135 ;  /* 0x00000076f3877223 */ /* 0x000fe20000010087 */
[----:B------:R-:W-:Y:S01]  /*33e0*/  SHF.R.U32.HI R118, RZ, 0x10, R123 ;  /* 0x00000010ff767819 */ /* 0x000fe2000001167b */
[----:B------:R-:W-:-:S02]  /*33f0*/  FADD.FTZ R222, -R213, R222 ;  /* 0x000000ded5de7221 */ /* 0x000fc40000010100 */
[C---:B------:R-:W-:Y:S02]  /*3400*/  FMUL.FTZ R213, R16.reuse, R119 ;  /* 0x0000007710d57220 */ /* 0x040fe40000410000 */
[----:B------:R-:W-:Y:S02]  /*3410*/  FMUL.FTZ R218, R16, R218 ;  /* 0x000000da10da7220 */ /* 0x000fe40000410000 */
[----:B------:R-:W-:Y:S02]  /*3420*/  FMUL.FTZ R123, R236, R121 ;  /* 0x00000079ec7b7220 */ /* 0x000fe40000410000 */
[----:B------:R-:W-:Y:S02]  /*3430*/  FMUL.FTZ R221, R16, R221 ;  /* 0x000000dd10dd7220 */ /* 0x000fe40000410000 */
[----:B------:R-:W-:Y:S02]  /*3440*/  FMUL.FTZ R122, R240, R124 ;  /* 0x0000007cf07a7220 */ /* 0x000fe40000410000 */
[----:B------:R-:W-:-:S02]  /*3450*/  FADD.FTZ R102, R124, R102 ;  /* 0x000000667c667221 */ /* 0x000fc40000010000 */
[----:B------:R-:W-:Y:S02]  /*3460*/  FFMA.FTZ R224, R213, R124, R224 ;  /* 0x0000007cd5e07223 */ /* 0x000fe400000100e0 */
[----:B------:R-:W-:Y:S02]  /*3470*/  FADD.FTZ R75, R66, R75 ;  /* 0x0000004b424b7221 */ /* 0x000fe40000010000 */
[-C--:B------:R-:W-:Y:S02]  /*3480*/  FFMA.FTZ R43, R218, R66.reuse, R43 ;  /* 0x00000042da2b7223 */ /* 0x080fe4000001002b */
[----:B------:R-:W-:Y:S02]  /*3490*/  FFMA.FTZ R123, R237, R66, R123 ;  /* 0x00000042ed7b7223 */ /* 0x000fe4000001007b */
[----:B------:R-:W-:Y:S02]  /*34a0*/  FMUL.FTZ R124, R234, R67 ;  /* 0x00000043ea7c7220 */ /* 0x000fe40000410000 */
[----:B------:R-:W-:-:S02]  /*34b0*/  FADD.FTZ R100, R67, R100 ;  /* 0x0000006443647221 */ /* 0x000fc40000010000 */
[----:B------:R-:W-:Y:S02]  /*34c0*/  FFMA.FTZ R220, R221, R67, R220 ;  /* 0x00000043dddc7223 */ /* 0x000fe400000100dc */
[----:B------:R-:W-:Y:S02]  /*34d0*/  FADD.FTZ R66, RZ, R197 ;  /* 0x000000c5ff427221 */ /* 0x000fe40000010000 */
[----:B------:R-:W-:Y:S02]  /*34e0*/  FFMA.FTZ R67, R198, R197, RZ ;  /* 0x000000c5c6437223 */ /* 0x000fe400000100ff */
        /* <DEDUP_REMOVED lines=42> */
[----:B------:R-:W-:Y:S01]  /*3790*/  HADD2.F32 R120, -RZ, R120.H0_H0 ;  /* 0x20000078ff787230 */ /* 0x000fe20000004100 */
[----:B------:R-:W-:Y:S02]  /*37a0*/  FADD.FTZ R66, R132, R66 ;  /* 0x0000004284427221 */ /* 0x000fe40000010000 */
[----:B------:R-:W-:Y:S02]  /*37b0*/  FFMA.FTZ R67, R216, R132, R67 ;  /* 0x00000084d8437223 */ /* 0x000fe40000010043 */
[----:B------:R-:W-:-:S02]  /*37c0*/  IMAD.MOV.U32 R65, RZ, RZ, R125 ;  /* 0x000000ffff417224 */ /* 0x000fc400078e007d */
[----:B------:R-:W-:Y:S02]  /*37d0*/  FFMA.FTZ R122, R241, R120, R122 ;  /* 0x00000078f17a7223 */ /* 0x000fe4000001007a */
[----:B------:R-:W-:Y:S02]  /*37e0*/  FADD.FTZ R66, R135, R66 ;  /* 0x0000004287427221 */ /* 0x000fe40000010000 */
[----:B------:R-:W-:Y:S01]  /*37f0*/  FFMA.FTZ R67, R217, R135, R67 ;  /* 0x00000087d9437223 */ /* 0x000fe20000010043 */
[----:B------:R-:W-:Y:S01]  /*3800*/  SHF.R.U32.HI R64, RZ, 0x10, R125 ;  /* 0x00000010ff407819 */ /* 0x000fe2000001167d */
[----:B------:R-:W-:Y:S01]  /*3810*/  HADD2.F32 R65, -RZ, R65.H0_H0 ;  /* 0x20000041ff417230 */ /* 0x000fe20000004100 */
[----:B------:R-:W-:Y:S01]  /*3820*/  FADD.FTZ R66, R122, R66 ;  /* 0x000000427a427221 */ /* 0x000fe20000010000 */
[----:B------:R-:W-:Y:S01]  /*3830*/  HADD2.F32 R118, -RZ, R118.H0_H0 ;  /* 0x20000076ff767230 */ /* 0x000fe20000004100 */
[----:B------:R-:W-:Y:S01]  /*3840*/  FFMA.FTZ R67, R213, R122, R67 ;  /* 0x0000007ad5437223 */ /* 0x000fe20000010043 */
[----:B------:R-:W-:Y:S01]  /*3850*/  HADD2.F32 R64, -RZ, R64.H0_H0 ;  /* 0x20000040ff407230 */ /* 0x000fe20000004100 */
[----:B------:R-:W-:-:S02]  /*3860*/  FFMA.FTZ R124, R235, R65, R124 ;  /* 0x00000041eb7c7223 */ /* 0x000fc4000001007c */
[----:B------:R-:W-:Y:S02]  /*3870*/  FMUL.FTZ R125, R229, R118 ;  /* 0x00000076e57d7220 */ /* 0x000fe40000410000 */
[----:B------:R-:W-:Y:S02]  /*3880*/  FADD.FTZ R66, R66, R123 ;  /* 0x0000007b42427221 */ /* 0x000fe40000010000 */
[----:B------:R-:W-:Y:S02]  /*3890*/  FFMA.FTZ R67, R218, R123, R67 ;  /* 0x0000007bda437223 */ /* 0x000fe40000010043 */
[----:B------:R-:W-:Y:S02]  /*38a0*/  FMUL.FTZ R222, R16, R222 ;  /* 0x000000de10de7220 */ /* 0x000fe40000410000 */
        /* <DEDUP_REMOVED lines=14> */
[----:B------:R-:W-:Y:S01]  /*3990*/  FFMA.FTZ R67, R222, R125, R67 ;  /* 0x0000007dde437223 */ /* 0x000fe20000010043 */
[----:B------:R-:W-:Y:S05]  /*39a0*/  BRA.DIV ~URZ, `(.L_x_592) ;  /* 0x000034127f007947 */ /* 0x000fea000b800000 */
[----:B------:R0:W1:Y:S02]  /*39b0*/  SHFL.DOWN PT, R119, R66, 0x10, 0x1f ;  /* 0x0a001f0042777f89 */ /* 0x00006400000e0000 */
.L_x_610:
        /* <DEDUP_REMOVED lines=18> */
.L_x_611:
        /* <DEDUP_REMOVED lines=35> */
[----:B0-----:R-:W-:-:S05]  /*3d10*/  @P1 SHF.R.U32.HI R118, RZ, 0x10, R107 ;  /* 0x00000010ff761819 */ /* 0x001fca000001166b */
[----:B------:R-:W-:Y:S01]  /*3d20*/  @P1 HADD2.F32 R118, -RZ, R118.H0_H0 ;  /* 0x20000076ff761230 */ /* 0x000fe20000004100 */
[----:B-1----:R-:W-:Y:S02]  /*3d30*/  FADD.FTZ R64, R119, R64 ;  /* 0x0000004077407221 */ /* 0x002fe40000010000 */
[----:B------:R-:W-:Y:S02]  /*3d40*/  FADD.FTZ R65, R120, R65 ;  /* 0x0000004178417221 */ /* 0x000fe40000010000 */
[----:B------:R-:W-:Y:S02]  /*3d50*/  FADD.FTZ R64, R66, R64 ;  /* 0x0000004042407221 */ /* 0x000fe40000010000 */
[----:B------:R-:W-:Y:S01]  /*3d60*/  FADD.FTZ R65, R67, R65 ;  /* 0x0000004143417221 */ /* 0x000fe20000010000 */
[----:B------:R-:W-:Y:S01]  /*3d70*/  @P1 MOV R67, R107 ;  /* 0x0000006b00431202 */ /* 0x000fe20000000f00 */
[----:B------:R-:W-:Y:S02]  /*3d80*/  FMUL.FTZ R64, R64, c[0x0][0x1e0] ;  /* 0x0000780040407a20 */ /* 0x000fe40000410000 */
[----:B------:R-:W-:Y:S01]  /*3d90*/  FMUL.FTZ R239, R65, c[0x0][0x1e0] ;  /* 0x0000780041ef7a20 */ /* 0x000fe20000410000 */
[----:B------:R-:W-:Y:S01]  /*3da0*/  @P1 SHF.R.U64 R65, R106, 0x10, R107 ;  /* 0x000000106a411819 */ /* 0x000fe2000000126b */
[----:B------:R-:W-:Y:S01]  /*3db0*/  @P1 HADD2.F32 R67, -RZ, R67.H0_H0 ;  /* 0x20000043ff431230 */ /* 0x000fe20000004100 */
[----:B------:R-:W-:-:S02]  /*3dc0*/  FSEL R238, R64, RZ, !P0 ;  /* 0x000000ff40ee7208 */ /* 0x000fc40004000000 */
[----:B------:R-:W-:Y:S01]  /*3dd0*/  LOP3.LUT P0, RZ, R178, 0xff0000, RZ, 0xc0, !PT ;  /* 0x00ff0000b2ff7812 */ /* 0x000fe2000780c0ff */
[----:B------:R-:W-:Y:S02]  /*3de0*/  @P1 HADD2.F32 R65, -RZ, R65.H0_H0 ;  /* 0x20000041ff411230 */ /* 0x000fe40000004100 */
[-CC-:B------:R-:W-:Y:S02]  /*3df0*/  FFMA.FTZ R64, R196, R239.reuse, R238.reuse ;  /* 0x000000efc4407223 */ /* 0x180fe400000100ee */
[-C--:B------:R-:W-:Y:S02]  /*3e00*/  FFMA.FTZ R120, R194, R239.reuse, R238 ;  /* 0x000000efc2787223 */ /* 0x080fe400000100ee */
[----:B------:R-:W-:Y:S02]  /*3e10*/  FADD.FTZ R64, R195, -R64 ;  /* 0x80000040c3407221 */ /* 0x000fe40000010000 */
[----:B------:R-:W-:Y:S02]  /*3e20*/  FADD.FTZ R120, R193, -R120 ;  /* 0x80000078c1787221 */ /* 0x000fe40000010000 */
[----:B------:R-:W-:-:S02]  /*3e30*/  FFMA.FTZ R192, R192, R239, R238 ;  /* 0x000000efc0c07223 */ /* 0x000fc400000100ee */
[C---:B------:R-:W-:Y:S02]  /*3e40*/  FMUL.FTZ R64, R16.reuse, R64 ;  /* 0x0000004010407220 */ /* 0x040fe40000410000 */
[----:B------:R-:W-:Y:S02]  /*3e50*/  FMUL.FTZ R120, R16, R120 ;  /* 0x0000007810787220 */ /* 0x000fe40000410000 */
[----:B------:R-:W-:Y:S02]  /*3e60*/  FADD.FTZ R192, R191, -R192 ;  /* 0x800000c0bfc07221 */ /* 0x000fe40000010000 */
[----:B------:R-:W-:Y:S02]  /*3e70*/  @P1 FADD.FTZ R64, R64, R65 ;  /* 0x0000004140401221 */ /* 0x000fe40000010000 */
[----:B------:R-:W-:Y:S02]  /*3e80*/  FFMA.FTZ R198, R198, R239, R238 ;  /* 0x000000efc6c67223 */ /* 0x000fe400000100ee */
[----:B------:R-:W-:-:S02]  /*3e90*/  @P1 FADD.FTZ R120, R120, R67 ;  /* 0x0000004378781221 */ /* 0x000fc40000010000 */
[----:B------:R-:W-:Y:S02]  /*3ea0*/  FMUL.FTZ R121, R16, R192 ;  /* 0x000000c010797220 */ /* 0x000fe40000410000 */
[----:B------:R-:W-:Y:S02]  /*3eb0*/  @P1 IMAD.MOV.U32 R67, RZ, RZ, R106 ;  /* 0x000000ffff431224 */ /* 0x000fe400078e006a */
[----:B------:R-:W-:Y:S02]  /*3ec0*/  FMUL.FTZ R66, R64, c[0x0][0x1e8] ;  /* 0x00007a0040427a20 */ /* 0x000fe40000410000 */
[----:B------:R-:W-:Y:S02]  /*3ed0*/  FADD.FTZ R197, R197, -R198 ;  /* 0x800000c6c5c57221 */ /* 0x000fe40000010000 */
[----:B------:R-:W-:Y:S01]  /*3ee0*/  @P1 FADD.FTZ R121, R121, R118 ;  /* 0x0000007679791221 */ /* 0x000fe20000010000 */
[----:B------:R-:W-:Y:S01]  /*3ef0*/  @P1 HADD2.F32 R118, -RZ, R67.H0_H0 ;  /* 0x20000043ff761230 */ /* 0x000fe20000004100 */
[----:B------:R-:W-:Y:S01]  /*3f00*/  FMUL.FTZ R67, R16, R197 ;  /* 0x000000c510437220 */ /* 0x000fe20000410000 */
[----:B------:R-:W-:Y:S01]  /*3f10*/  FSEL R65, R66, RZ, P5 ;  /* 0x000000ff42417208 */ /* 0x000fe20002800000 */
[----:B------:R-:W-:Y:S01]  /*3f20*/  FMUL.FTZ R191, R120, c[0x0][0x1e8] ;  /* 0x00007a0078bf7a20 */ /* 0x000fe20000410000 */
[----:B------:R-:W-:Y:S01]  /*3f30*/  LOP3.LUT P5, RZ, R178, 0xff000000, RZ, 0xc0, !PT ;  /* 0xff000000b2ff7812 */ /* 0x000fe200078ac0ff */
[----:B------:R-:W-:-:S02]  /*3f40*/  FMUL.FTZ R178, R121, c[0x0][0x1e8] ;  /* 0x00007a0079b27a20 */ /* 0x000fc40000410000 */
[----:B------:R-:W-:Y:S01]  /*3f50*/  @P1 FADD.FTZ R67, R67, R118 ;  /* 0x0000007643431221 */ /* 0x000fe20000010000 */
[----:B------:R-:W-:Y:S01]  /*3f60*/  FSEL R193, R191, RZ, P0 ;  /* 0x000000ffbfc17208 */ /* 0x000fe20000000000 */
[----:B------:R-:W0:Y:S01]  /*3f70*/  F2F.F16.F32 R65, R65 ;  /* 0x0000004100417304 */ /* 0x000e220000200800 */
[----:B------:R-:W-:Y:S01]  /*3f80*/  FSEL R194, R178, RZ, P5 ;  /* 0x000000ffb2c27208 */ /* 0x000fe20002800000 */
[----:B------:R-:W-:Y:S01]  /*3f90*/  FMUL.FTZ R118, R67, c[0x0][0x1e8] ;  /* 0x00007a0043767a20 */ /* 0x000fe20000410000 */
[----:B------:R-:W-:Y:S02]  /*3fa0*/  ISETP.NE.U32.AND P0, PT, RZ, c[0x0][0x258], PT ;  /* 0x00009600ff007a0c */ /* 0x000fe40003f05070 */
[----:B------:R-:W-:Y:S02]  /*3fb0*/  @P2 LOP3.LUT P5, RZ, R11, 0xff, RZ, 0xc0, !PT ;  /* 0x000000ff0bff2812 */ /* 0x000fe400078ac0ff */
[----:B------:R-:W-:Y:S01]  /*3fc0*/  FSEL R192, R118, RZ, P6 ;  /* 0x000000ff76c07208 */ /* 0x000fe20003000000 */
[----:B------:R-:W1:Y:S01]  /*3fd0*/  F2F.F16.F32 R194, R194 ;  /* 0x000000c200c27304 */ /* 0x000e620000200800 */
[----:B------:R-:W-:-:S02]  /*3fe0*/  ISETP.NE.AND.EX P0, PT, RZ, c[0x0][0x25c], PT, P0 ;  /* 0x00009700ff007a0c */ /* 0x000fc40003f05300 */
[----:B------:R-:W-:-:S05]  /*3ff0*/  @P2 LOP3.LUT P6, RZ, R11, 0xff00, RZ, 0xc0, !PT ;  /* 0x0000ff000bff2812 */ /* 0x000fca00078cc0ff */
[----:B------:R-:W2:Y:S06]  /*4000*/  F2F.F16.F32 R193, R193 ;  /* 0x000000c100c17304 */ /* 0x000eac0000200800 */
[----:B------:R-:W-:Y:S01]  /*4010*/  @P0 F2FP.PACK_AB R119, RZ, R64 ;  /* 0x00000040ff77023e */ /* 0x000fe200000000ff */
[----:B0-----:R-:W-:Y:S01]  /*4020*/  IMAD.WIDE.U32 R64, R65, 0x10000, RZ ;  /* 0x0001000041407825 */ /* 0x001fe200078e00ff */
[----:B------:R-:W0:Y:S01]  /*4030*/  F2F.F16.F32 R192, R192 ;  /* 0x000000c000c07304 */ /* 0x000e220000200800 */
[----:B------:R-:W-:Y:S02]  /*4040*/  @P0 F2FP.PACK_AB R67, RZ, R67 ;  /* 0x00000043ff43023e */ /* 0x000fe400000000ff */
[----:B-1----:R-:W-:Y:S01]  /*4050*/  IMAD.U32 R194, R194, 0x10000, RZ ;  /* 0x00010000c2c27824 */ /* 0x002fe200078e00ff */
[----:B------:R-:W-:-:S02]  /*4060*/  @P0 F2FP.PACK_AB R120, RZ, R120 ;  /* 0x00000078ff78023e */ /* 0x000fc400000000ff */
[----:B------:R-:W-:Y:S02]  /*4070*/  @P0 F2FP.PACK_AB R121, RZ, R121 ;  /* 0x00000079ff79023e */ /* 0x000fe400000000ff */
        /* <DEDUP_REMOVED lines=9> */
[----:B------:R-:W-:Y:S02]  /*4110*/  @P2 F2FP.PACK_AB R193, RZ, R193 ;  /* 0x000000c1ffc1223e */ /* 0x000fe400000000ff */
[----:B------:R-:W-:-:S02]  /*4120*/  @P2 F2FP.PACK_AB R192, RZ, R192 ;  /* 0x000000c0ffc0223e */ /* 0x000fc400000000ff */
        /* <DEDUP_REMOVED lines=10> */
.L_x_594:
[-CC-:B------:R-:W-:Y:S01]  /*41d0*/  FFMA.FTZ R202, R202, R239.reuse, R238.reuse ;  /* 0x000000efcaca7223 */ /* 0x180fe200000100ee */
[----:B------:R1:W-:Y:S01]  /*41e0*/  STG.E.64 [R66.64], R64 ;  /* 0x0000004042007986 */ /* 0x0003e2000c101b04 */
[-C--:B0-----:R-:W-:Y:S01]  /*41f0*/  FFMA.FTZ R121, R209, R239.reuse, R238 ;  /* 0x000000efd1797223 */ /* 0x081fe200000100ee */
[----:B------:R-:W-:Y:S01]  /*4200*/  LOP3.LUT P5, RZ, R179, 0xff0000, RZ, 0xc0, !PT ;  /* 0x00ff0000b3ff7812 */ /* 0x000fe200078ac0ff */
[----:B------:R-:W-:Y:S01]  /*4210*/  FADD.FTZ R202, R201, -R202 ;  /* 0x800000cac9ca7221 */ /* 0x000fe20000010000 */
[----:B------:R-:W-:Y:S01]  /*4220*/  LOP3.LUT P6, RZ, R179, 0xff00, RZ, 0xc0, !PT ;  /* 0x0000ff00b3ff7812 */ /* 0x000fe200078cc0ff */
[----:B------:R-:W-:Y:S01]  /*4230*/  FFMA.FTZ R190, R190, R239, R238 ;  /* 0x000000efbebe7223 */ /* 0x000fe200000100ee */
[----:B------:R-:W-:Y:S01]  /*4240*/  @P2 PRMT R158, R193, 0x7610, R158 ;  /* 0x00007610c19e2816 */ /* 0x000fe2000000009e */
[----:B------:R-:W-:Y:S01]  /*4250*/  FMUL.FTZ R209, R16, R202 ;  /* 0x000000ca10d17220 */ /* 0x000fe20000410000 */
[----:B------:R-:W-:Y:S01]  /*4260*/  @P2 PRMT R159, R192, 0x7610, R159 ;  /* 0x00007610c09f2816 */ /* 0x000fe2000000009f */
[----:B------:R-:W-:-:S02]  /*4270*/  FADD.FTZ R190, R188, -R190 ;  /* 0x800000bebcbe7221 */ /* 0x000fc40000010000 */
[--C-:B------:R-:W-:Y:S02]  /*4280*/  FFMA.FTZ R197, R215, R239, R238.reuse ;  /* 0x000000efd7c57223 */ /* 0x100fe400000100ee */
[----:B------:R-:W-:Y:S01]  /*4290*/  FMUL.FTZ R215, R16, R190 ;  /* 0x000000be10d77220 */ /* 0x000fe20000410000 */
[----:B-1----:R-:W-:Y:S01]  /*42a0*/  @P1 MOV R67, R109 ;  /* 0x0000006d00431202 */ /* 0x002fe20000000f00 */
[-CC-:B------:R-:W-:Y:S01]  /*42b0*/  FFMA.FTZ R65, R131, R239.reuse, R238.reuse ;  /* 0x000000ef83417223 */ /* 0x180fe200000100ee */
[----:B------:R-:W-:Y:S01]  /*42c0*/  @P1 SHF.R.U64 R66, R108, 0x10, R109 ;  /* 0x000000106c421819 */ /* 0x000fe2000000126d */
[-CC-:B------:R-:W-:Y:S02]  /*42d0*/  FFMA.FTZ R205, R205, R239.reuse, R238.reuse ;  /* 0x000000efcdcd7223 */ /* 0x180fe400000100ee */
[----:B------:R-:W-:Y:S01]  /*42e0*/  @P1 HADD2.F32 R67, -RZ, R67.H0_H0 ;  /* 0x20000043ff431230 */ /* 0x000fe20000004100 */
[----:B------:R-:W-:Y:S01]  /*42f0*/  FFMA.FTZ R200, R200, R239, R238 ;  /* 0x000000efc8c87223 */ /* 0x000fe200000100ee */
[----:B------:R-:W-:Y:S01]  /*4300*/  @P1 HADD2.F32 R66, -RZ, R66.H0_H0 ;  /* 0x20000042ff421230 */ /* 0x000fe20000004100 */
[----:B------:R-:W-:Y:S01]  /*4310*/  FADD.FTZ R65, R130, -R65 ;  /* 0x8000004182417221 */ /* 0x000fe20000010000 */
[----:B------:R-:W-:Y:S01]  /*4320*/  @P1 SHF.R.U64 R130, R110, 0x10, R111 ;  /* 0x000000106e821819 */ /* 0x000fe2000000126f */
[----:B------:R-:W-:-:S02]  /*4330*/  @P1 FADD.FTZ R209, R209, R67 ;  /* 0x00000043d1d11221 */ /* 0x000fc40000010000 */
[----:B------:R-:W-:Y:S02]  /*4340*/  @P1 IMAD.MOV.U32 R67, RZ, RZ, R108 ;  /* 0x000000ffff431224 */ /* 0x000fe400078e006c */
[-C--:B------:R-:W-:Y:S01]  /*4350*/  FFMA.FTZ R64, R151, R239.reuse, R238 ;  /* 0x000000ef97407223 */ /* 0x080fe200000100ee */
[----:B------:R-:W-:Y:S01]  /*4360*/  @P1 HADD2.F32 R130, -RZ, R130.H0_H0 ;  /* 0x20000082ff821230 */ /* 0x000fe20000004100 */
[----:B------:R-:W-:Y:S01]  /*4370*/  FADD.FTZ R205, R204, -R205 ;  /* 0x800000cdcccd7221 */ /* 0x000fe20000010000 */
[----:B------:R-:W-:Y:S01]  /*4380*/  @P1 HADD2.F32 R67, -RZ, R67.H0_H0 ;  /* 0x20000043ff431230 */ /* 0x000fe20000004100 */
[----:B------:R-:W-:Y:S02]  /*4390*/  FADD.FTZ R200, R199, -R200 ;  /* 0x800000c8c7c87221 */ /* 0x000fe40000010000 */
[----:B------:R-:W-:Y:S02]  /*43a0*/  FFMA.FTZ R151, R147, R239, R238 ;  /* 0x000000ef93977223 */ /* 0x000fe400000100ee */
[----:B------:R-:W-:Y:S01]  /*43b0*/  @P1 FADD.FTZ R215, R215, R67 ;  /* 0x00000043d7d71221 */ /* 0x000fe20000010000 */
[----:B------:R-:W-:Y:S01]  /*43c0*/  @P1 SHF.R.U32.HI R67, RZ, 0x10, R109 ;  /* 0x00000010ff431819 */ /* 0x000fe2000001166d */
[----:B------:R-:W-:-:S02]  /*43d0*/  FADD.FTZ R64, R149, -R64 ;  /* 0x8000004095407221 */ /* 0x000fc40000010000 */
[-CC-:B------:R-:W-:Y:S02]  /*43e0*/  FFMA.FTZ R147, R214, R239.reuse, R238.reuse ;  /* 0x000000efd6937223 */ /* 0x180fe400000100ee */
[--C-:B------:R-:W-:Y:S01]  /*43f0*/  FFMA.FTZ R231, R216, R239, R238.reuse ;  /* 0x000000efd8e77223 */ /* 0x100fe200000100ee */
[----:B------:R-:W-:Y:S01]  /*4400*/  @P1 HADD2.F32 R67, -RZ, R67.H0_H0 ;  /* 0x20000043ff431230 */ /* 0x000fe20000004100 */
[----:B------:R-:W-:Y:S02]  /*4410*/  FMUL.FTZ R214, R16, R205 ;  /* 0x000000cd10d67220 */ /* 0x000fe40000410000 */
[----:B------:R-:W-:Y:S02]  /*4420*/  FFMA.FTZ R118, R208, R239, R238 ;  /* 0x000000efd0767223 */ /* 0x000fe400000100ee */
[C---:B------:R-:W-:Y:S02]  /*4430*/  FMUL.FTZ R216, R16.reuse, R200 ;  /* 0x000000c810d87220 */ /* 0x040fe40000410000 */
[----:B------:R-:W-:-:S02]  /*4440*/  FMUL.FTZ R208, R16, R64 ;  /* 0x0000004010d07220 */ /* 0x000fc40000410000 */
[-CC-:B------:R-:W-:Y:S02]  /*4450*/  FFMA.FTZ R119, R211, R239.reuse, R238.reuse ;  /* 0x000000efd3777223 */ /* 0x180fe400000100ee */
[-C--:B------:R-:W-:Y:S02]  /*4460*/  FFMA.FTZ R203, R203, R239.reuse, R238 ;  /* 0x000000efcbcb7223 */ /* 0x080fe400000100ee */
[----:B------:R-:W-:Y:S02]  /*4470*/  FMUL.FTZ R211, R209, c[0x0][0x1e8] ;  /* 0x00007a00d1d37a20 */ /* 0x000fe40000410000 */
[----:B------:R-:W-:Y:S01]  /*4480*/  @P1 FADD.FTZ R214, R214, R130 ;  /* 0x00000082d6d61221 */ /* 0x000fe20000010000 */
[----:B------:R-:W-:Y:S01]  /*4490*/  @P1 SHF.R.U32.HI R130, RZ, 0x10, R111 ;  /* 0x00000010ff821819 */ /* 0x000fe2000001166f */
[----:B------:R-:W-:Y:S02]  /*44a0*/  @P1 FADD.FTZ R216, R216, R67 ;  /* 0x00000043d8d81221 */ /* 0x000fe40000010000 */
[----:B------:R-:W-:-:S02]  /*44b0*/  FFMA.FTZ R120, R210, R239, R238 ;  /* 0x000000efd2787223 */ /* 0x000fc400000100ee */
[----:B------:R-:W-:Y:S01]  /*44c0*/  @P1 FADD.FTZ R208, R208, R66 ;  /* 0x00000042d0d01221 */ /* 0x000fe20000010000 */
[----:B------:R-:W-:Y:S01]  /*44d0*/  FSEL R66, R211, RZ, P5 ;  /* 0x000000ffd3427208 */ /* 0x000fe20002800000 */
[----:B------:R-:W-:Y:S01]  /*44e0*/  @P1 IMAD.MOV.U32 R67, RZ, RZ, R111 ;  /* 0x000000ffff431224 */ /* 0x000fe200078e006f */
[----:B------:R-:W-:Y:S01]  /*44f0*/  LOP3.LUT P5, RZ, R179, 0xff000000, RZ, 0xc0, !PT ;  /* 0xff000000b3ff7812 */ /* 0x000fe200078ac0ff */
[-CC-:B------:R-:W-:Y:S01]  /*4500*/  FFMA.FTZ R207, R207, R239.reuse, R238.reuse ;  /* 0x000000efcfcf7223 */ /* 0x180fe200000100ee */
[----:B------:R-:W-:Y:S01]  /*4510*/  @P1 HADD2.F32 R130, -RZ, R130.H0_H0 ;  /* 0x20000082ff821230 */ /* 0x000fe20000004100 */
[----:B------:R-:W-:Y:S01]  /*4520*/  FFMA.FTZ R230, R218, R239, R238 ;  /* 0x000000efdae67223 */ /* 0x000fe200000100ee */
[----:B------:R-:W-:Y:S01]  /*4530*/  @P1 HADD2.F32 R67, -RZ, R67.H0_H0 ;  /* 0x20000043ff431230 */ /* 0x000fe20000004100 */
[----:B------:R-:W-:Y:S01]  /*4540*/  FADD.FTZ R203, R189, -R203 ;  /* 0x800000cbbdcb7221 */ /* 0x000fe20000010000 */
[----:B------:R0:W-:Y:S01]  /*4550*/  F2F.F16.F32 R188, R66 ;  /* 0x0000004200bc7304 */ /* 0x0001e20000200800 */
[----:B------:R-:W-:-:S02]  /*4560*/  FMUL.FTZ R218, R216, c[0x0][0x1e8] ;  /* 0x00007a00d8da7a20 */ /* 0x000fc40000410000 */
[----:B------:R-:W-:Y:S02]  /*4570*/  FMUL.FTZ R210, R208, c[0x0][0x1e8] ;  /* 0x00007a00d0d27a20 */ /* 0x000fe40000410000 */
[----:B------:R-:W-:Y:S01]  /*4580*/  FADD.FTZ R120, R126, -R120 ;  /* 0x800000787e787221 */ /* 0x000fe20000010000 */
[----:B------:R-:W-:Y:S01]  /*4590*/  @P1 MOV R126, R113 ;  /* 0x00000071007e1202 */ /* 0x000fe20000000f00 */
[--C-:B------:R-:W-:Y:S01]  /*45a0*/  FFMA.FTZ R232, R213, R239, R238.reuse ;  /* 0x000000efd5e87223 */ /* 0x100fe200000100ee */
[----:B------:R-:W-:Y:S01]  /*45b0*/  FSEL R64, R210, RZ, P6 ;  /* 0x000000ffd2407208 */ /* 0x000fe20003000000 */
[----:B------:R-:W-:Y:S01]  /*45c0*/  FMUL.FTZ R196, R16, R65 ;  /* 0x0000004110c47220 */ /* 0x000fe20000410000 */
[----:B------:R-:W-:Y:S01]  /*45d0*/  FSEL R65, R218, RZ, P5 ;  /* 0x000000ffda417208 */ /* 0x000fe20002800000 */
[----:B------:R-:W-:Y:S01]  /*45e0*/  FADD.FTZ R207, R206, -R207 ;  /* 0x800000cfcecf7221 */ /* 0x000fe20000010000 */
[----:B------:R-:W-:Y:S01]  /*45f0*/  LOP3.LUT P6, RZ, R179, 0xff, RZ, 0xc0, !PT ;  /* 0x000000ffb3ff7812 */ /* 0x000fe200078cc0ff */
[----:B------:R-:W-:Y:S01]  /*4600*/  FMUL.FTZ R213, R16, R203 ;  /* 0x000000cb10d57220 */ /* 0x000fe20000410000 */
[----:B------:R-:W-:Y:S01]  /*4610*/  @P1 HADD2.F32 R126, -RZ, R126.H0_H0 ;  /* 0x2000007eff7e1230 */ /* 0x000fe20000004100 */
[----:B------:R-:W-:Y:S01]  /*4620*/  FADD.FTZ R128, R128, -R121 ;  /* 0x8000007980807221 */ /* 0x000fe20000010000 */
[----:B------:R-:W1:Y:S01]  /*4630*/  F2F.F16.F32 R65, R65 ;  /* 0x0000004100417304 */ /* 0x000e620000200800 */
[----:B------:R-:W-:Y:S01]  /*4640*/  FFMA.FTZ R131, R217, R239, R238 ;  /* 0x000000efd9837223 */ /* 0x000fe200000100ee */
[----:B------:R-:W-:Y:S01]  /*4650*/  @P1 SHF.R.U64 R121, R112, 0x10, R113 ;  /* 0x0000001070791819 */ /* 0x000fe20000001271 */
[----:B------:R-:W-:Y:S01]  /*4660*/  @P1 FADD.FTZ R196, R196, R130 ;  /* 0x00000082c4c41221 */ /* 0x000fe20000010000 */
[----:B------:R-:W-:Y:S01]  /*4670*/  @P1 MOV R130, R110 ;  /* 0x0000006e00821202 */ /* 0x000fe20000000f00 */
[----:B------:R-:W-:Y:S01]  /*4680*/  FMUL.FTZ R217, R215, c[0x0][0x1e8] ;  /* 0x00007a00d7d97a20 */ /* 0x000fe20000410000 */
[----:B------:R-:W-:Y:S01]  /*4690*/  LOP3.LUT P5, RZ, R182, 0xff00, RZ, 0xc0, !PT ;  /* 0x0000ff00b6ff7812 */ /* 0x000fe200078ac0ff */
[----:B------:R-:W-:Y:S01]  /*46a0*/  @P1 FADD.FTZ R213, R213, R67 ;  /* 0x00000043d5d51221 */ /* 0x000fe20000010000 */
[----:B------:R-:W2:Y:S01]  /*46b0*/  F2F.F16.F32 R64, R64 ;  /* 0x0000004000407304 */ /* 0x000ea20000200800 */
[C---:B------:R-:W-:Y:S01]  /*46c0*/  FMUL.FTZ R199, R16.reuse, R207 ;  /* 0x000000cf10c77220 */ /* 0x040fe20000410000 */
[----:B0-----:R-:W-:Y:S01]  /*46d0*/  FSEL R66, R217, RZ, P6 ;  /* 0x000000ffd9427208 */ /* 0x001fe20003000000 */
[----:B------:R-:W-:Y:S01]  /*46e0*/  FMUL.FTZ R207, R16, R128 ;  /* 0x0000008010cf7220 */ /* 0x000fe20000410000 */
[----:B------:R-:W-:Y:S01]  /*46f0*/  LOP3.LUT P6, RZ, R182, 0xff0000, RZ, 0xc0, !PT ;  /* 0x00ff0000b6ff7812 */ /* 0x000fe200078cc0ff */
[----:B------:R-:W-:Y:S01]  /*4700*/  FMUL.FTZ R200, R213, c[0x0][0x1e8] ;  /* 0x00007a00d5c87a20 */ /* 0x000fe20000410000 */
[----:B------:R-:W-:Y:S01]  /*4710*/  @P1 HADD2.F32 R130, -RZ, R130.H0_H0 ;  /* 0x20000082ff821230 */ /* 0x000fe20000004100 */
[----:B------:R-:W-:Y:S01]  /*4720*/  @P1 FADD.FTZ R207, R207, R126 ;  /* 0x0000007ecfcf1221 */ /* 0x000fe20000010000 */
[----:B------:R-:W-:Y:S01]  /*4730*/  @P1 HADD2.F32 R121, -RZ, R121.H0_H0 ;  /* 0x20000079ff791230 */ /* 0x000fe20000004100 */
[----:B------:R-:W-:Y:S01]  /*4740*/  @P1 IMAD.MOV.U32 R126, RZ, RZ, R112 ;  /* 0x000000ffff7e1224 */ /* 0x000fe200078e0070 */
[----:B------:R-:W-:Y:S01]  /*4750*/  FSEL R149, R200, RZ, P6 ;  /* 0x000000ffc8957208 */ /* 0x000fe20003000000 */
[----:B------:R-:W-:Y:S01]  /*4760*/  FADD.FTZ R119, R127, -R119 ;  /* 0x800000777f777221 */ /* 0x000fe20000010000 */
[----:B------:R-:W-:Y:S01]  /*4770*/  LOP3.LUT P6, RZ, R182, 0xff000000, RZ, 0xc0, !PT ;  /* 0xff000000b6ff7812 */ /* 0x000fe200078cc0ff */
[----:B------:R-:W-:Y:S01]  /*4780*/  FMUL.FTZ R201, R214, c[0x0][0x1e8] ;  /* 0x00007a00d6c97a20 */ /* 0x000fe20000410000 */
[----:B------:R-:W-:Y:S01]  /*4790*/  @P1 HADD2.F32 R126, -RZ, R126.H0_H0 ;  /* 0x2000007eff7e1230 */ /* 0x000fe20000004100 */
[----:B------:R-:W-:Y:S01]  /*47a0*/  FMUL.FTZ R205, R196, c[0x0][0x1e8] ;  /* 0x00007a00c4cd7a20 */ /* 0x000fe20000410000 */
[----:B------:R-:W0:Y:S01]  /*47b0*/  F2F.F16.F32 R66, R66 ;  /* 0x0000004200427304 */ /* 0x000e220000200800 */
[----:B------:R-:W-:Y:S01]  /*47c0*/  @P1 FADD.FTZ R199, R199, R130 ;  /* 0x00000082c7c71221 */ /* 0x000fe20000010000 */
[----:B------:R-:W-:Y:S01]  /*47d0*/  FSEL R67, R201, RZ, P5 ;  /* 0x000000ffc9437208 */ /* 0x000fe20002800000 */
[----:B------:R-:W-:Y:S01]  /*47e0*/  FMUL.FTZ R198, R16, R119 ;  /* 0x0000007710c67220 */ /* 0x000fe20000410000 */
[----:B------:R-:W-:Y:S01]  /*47f0*/  FSEL R179, R205, RZ, P6 ;  /* 0x000000ffcdb37208 */ /* 0x000fe20003000000 */
[----:B------:R-:W-:Y:S01]  /*4800*/  FMUL.FTZ R204, R199, c[0x0][0x1e8] ;  /* 0x00007a00c7cc7a20 */ /* 0x000fe20000410000 */
[----:B------:R-:W-:Y:S01]  /*4810*/  LOP3.LUT P5, RZ, R182, 0xff, RZ, 0xc0, !PT ;  /* 0x000000ffb6ff7812 */ /* 0x000fe200078ac0ff */
[-C--:B------:R-:W-:Y:S01]  /*4820*/  FFMA.FTZ R146, R146, R239.reuse, R238 ;  /* 0x000000ef92927223 */ /* 0x080fe200000100ee */
[----:B------:R-:W-:Y:S01]  /*4830*/  @P1 SHF.R.U32.HI R119, RZ, 0x10, R113 ;  /* 0x00000010ff771819 */ /* 0x000fe20000011671 */
[----:B------:R-:W-:Y:S01]  /*4840*/  FMUL.FTZ R206, R16, R120 ;  /* 0x0000007810ce7220 */ /* 0x000fe20000410000 */
[----:B------:R-:W-:Y:S01]  /*4850*/  FSEL R130, R204, RZ, P5 ;  /* 0x000000ffcc827208 */ /* 0x000fe20002800000 */
[----:B------:R-:W-:Y:S01]  /*4860*/  @P1 FADD.FTZ R198, R198, R126 ;  /* 0x0000007ec6c61221 */ /* 0x000fe20000010000 */
[----:B------:R-:W-:Y:S01]  /*4870*/  @P1 SHF.R.U64 R126, R114, 0x10, R115 ;  /* 0x00000010727e1819 */ /* 0x000fe20000001273 */
[----:B------:R-:W-:Y:S01]  /*4880*/  FADD.FTZ R118, R129, -R118 ;  /* 0x8000007681767221 */ /* 0x000fe20000010000 */
[----:B------:R-:W-:Y:S01]  /*4890*/  F2F.F16.F32 R67, R67 ;  /* 0x0000004300437304 */ /* 0x000fe20000200800 */
[----:B------:R-:W-:Y:S01]  /*48a0*/  @P1 FADD.FTZ R206, R206, R121 ;  /* 0x00000079cece1221 */ /* 0x000fe20000010000 */
[----:B------:R-:W-:Y:S01]  /*48b0*/  @P1 HADD2.F32 R119, -RZ, R119.H0_H0 ;  /* 0x20000077ff771230 */ /* 0x000fe20000004100 */
[----:B------:R-:W-:Y:S01]  /*48c0*/  FADD.FTZ R146, R140, -R146 ;  /* 0x800000928c927221 */ /* 0x000fe20000010000 */
[----:B------:R-:W-:Y:S01]  /*48d0*/  @P1 HADD2.F32 R126, -RZ, R126.H0_H0 ;  /* 0x2000007eff7e1230 */ /* 0x000fe20000004100 */
[----:B------:R-:W-:Y:S01]  /*48e0*/  FFMA.FTZ R143, R143, R239, R238 ;  /* 0x000000ef8f8f7223 */ /* 0x000fe200000100ee */
[----:B------:R-:W-:Y:S01]  /*48f0*/  LOP3.LUT P6, RZ, R180, 0xff00, RZ, 0xc0, !PT ;  /* 0x0000ff00b4ff7812 */ /* 0x000fe200078cc0ff */
[----:B-1----:R-:W-:Y:S01]  /*4900*/  IMAD.U32 R182, R65, 0x10000, RZ ;  /* 0x0001000041b67824 */ /* 0x002fe200078e00ff */
[----:B------:R-:W1:Y:S01]  /*4910*/  F2F.F16.F32 R179, R179 ;  /* 0x000000b300b37304 */ /* 0x000e620000200800 */
[----:B--2---:R-:W-:Y:S01]  /*4920*/  IMAD.WIDE.U32 R64, R64, 0x10000, RZ ;  /* 0x0001000040407825 */ /* 0x004fe200078e00ff */
[----:B------:R-:W-:-:S03]  /*4930*/  LOP3.LUT P5, RZ, R180, 0xff0000, RZ, 0xc0, !PT ;  /* 0x00ff0000b4ff7812 */ /* 0x000fc600078ac0ff */
[----:B------:R-:W-:Y:S01]  /*4940*/  FMUL.FTZ R195, R16, R118 ;  /* 0x0000007610c37220 */ /* 0x000fe20000410000 */
[----:B------:R-:W-:Y:S01]  /*4950*/  LOP3.LUT R65, R65, R182, R188, 0xfe, !PT ;  /* 0x000000b641417212 */ /* 0x000fe200078efebc */
[----:B------:R-:W-:Y:S01]  /*4960*/  @P1 IMAD.MOV.U32 R118, RZ, RZ, R115 ;  /* 0x000000ffff761224 */ /* 0x000fe200078e0073 */
[----:B------:R-:W2:Y:S01]  /*4970*/  F2F.F16.F32 R149, R149 ;  /* 0x0000009500957304 */ /* 0x000ea20000200800 */
[----:B------:R-:W-:Y:S01]  /*4980*/  FMUL.FTZ R189, R206, c[0x0][0x1e8] ;  /* 0x00007a00cebd7a20 */ /* 0x000fe20000410000 */
[----:B0-----:R-:W-:Y:S01]  /*4990*/  LOP3.LUT R64, R64, R66, RZ, 0xfc, !PT ;  /* 0x0000004240407212 */ /* 0x001fe200078efcff */
[----:B------:R-:W-:Y:S02]  /*49a0*/  FMUL.FTZ R194, R16, R146 ;  /* 0x0000009210c27220 */ /* 0x000fe40000410000 */
[----:B------:R-:W-:Y:S01]  /*49b0*/  FADD.FTZ R143, R137, -R143 ;  /* 0x8000008f898f7221 */ /* 0x000fe20000010000 */
[----:B------:R-:W-:Y:S01]  /*49c0*/  FSEL R121, R189, RZ, P6 ;  /* 0x000000ffbd797208 */ /* 0x000fe20003000000 */
[----:B------:R-:W-:Y:S01]  /*49d0*/  FFMA.FTZ R142, R142, R239, R238 ;  /* 0x000000ef8e8e7223 */ /* 0x000fe200000100ee */
[----:B------:R-:W0:Y:S01]  /*49e0*/  F2F.F16.F32 R130, R130 ;  /* 0x0000008200827304 */ /* 0x000e220000200800 */
[----:B------:R-:W-:Y:S01]  /*49f0*/  @P1 FADD.FTZ R195, R195, R119 ;  /* 0x00000077c3c31221 */ /* 0x000fe20000010000 */
[----:B------:R-:W-:Y:S01]  /*4a00*/  @P1 HADD2.F32 R119, -RZ, R118.H0_H0 ;  /* 0x20000076ff771230 */ /* 0x000fe20000004100 */
[----:B------:R-:W-:Y:S01]  /*4a10*/  FMUL.FTZ R188, R207, c[0x0][0x1e8] ;  /* 0x00007a00cfbc7a20 */ /* 0x000fe20000410000 */
[----:B------:R-:W-:Y:S01]  /*4a20*/  LOP3.LUT P6, RZ, R180, 0xff, RZ, 0xc0, !PT ;  /* 0x000000ffb4ff7812 */ /* 0x000fe200078cc0ff */
[----:B------:R-:W-:Y:S01]  /*4a30*/  @P1 FADD.FTZ R194, R194, R126 ;  /* 0x0000007ec2c21221 */ /* 0x000fe20000010000 */
[----:B------:R-:W-:Y:S01]  /*4a40*/  @P1 SHF.R.U32.HI R126, RZ, 0x10, R115 ;  /* 0x00000010ff7e1819 */ /* 0x000fe20000011673 */
[----:B------:R-:W-:Y:S01]  /*4a50*/  FMUL.FTZ R190, R16, R143 ;  /* 0x0000008f10be7220 */ /* 0x000fe20000410000 */
[----:B------:R-:W-:Y:S01]  /*4a60*/  FSEL R120, R188, RZ, P5 ;  /* 0x000000ffbc787208 */ /* 0x000fe20002800000 */
[----:B------:R-:W-:Y:S01]  /*4a70*/  FADD.FTZ R142, R136, -R142 ;  /* 0x8000008e888e7221 */ /* 0x000fe20000010000 */
[----:B------:R3:W4:Y:S01]  /*4a80*/  F2F.F16.F32 R118, R121 ;  /* 0x0000007900767304 */ /* 0x0007220000200800 */
[----:B------:R-:W-:Y:S01]  /*4a90*/  @P1 FADD.FTZ R190, R190, R119 ;  /* 0x00000077bebe1221 */ /* 0x000fe20000010000 */
[----:B------:R-:W-:Y:S01]  /*4aa0*/  @P1 MOV R119, R114 ;  /* 0x0000007200771202 */ /* 0x000fe20000000f00 */
[----:B------:R-:W-:Y:S01]  /*4ab0*/  FMUL.FTZ R202, R198, c[0x0][0x1e8] ;  /* 0x00007a00c6ca7a20 */ /* 0x000fe20000410000 */
[----:B------:R-:W-:Y:S01]  /*4ac0*/  LOP3.LUT P5, RZ, R180, 0xff000000, RZ, 0xc0, !PT ;  /* 0xff000000b4ff7812 */ /* 0x000fe200078ac0ff */
[----:B------:R-:W-:-:S02]  /*4ad0*/  FADD.FTZ R151, R141, -R151 ;  /* 0x800000978d977221 */ /* 0x000fc40000010000 */
[----:B------:R-:W-:Y:S01]  /*4ae0*/  FMUL.FTZ R141, R16, R142 ;  /* 0x0000008e108d7220 */ /* 0x000fe20000410000 */
[----:B------:R5:W-:Y:S01]  /*4af0*/  F2F.F16.F32 R129, R120 ;  /* 0x0000007800817304 */ /* 0x000be20000200800 */
[----:B---3--:R-:W-:Y:S01]  /*4b00*/  @P1 HADD2.F32 R121, -RZ, R126.H0_H0 ;  /* 0x2000007eff791230 */ /* 0x008fe20000004100 */
[----:B-1----:R-:W-:Y:S01]  /*4b10*/  IMAD.U32 R179, R179, 0x10000, RZ ;  /* 0x00010000b3b37824 */ /* 0x002fe200078e00ff */
[----:B------:R-:W-:Y:S01]  /*4b20*/  @P1 HADD2.F32 R119, -RZ, R119.H0_H0 ;  /* 0x20000077ff771230 */ /* 0x000fe20000004100 */
[----:B------:R-:W-:-:S04]  /*4b30*/  IMAD.WIDE.U32 R66, R67, 0x10000, RZ ;  /* 0x0001000043427825 */ /* 0x000fc800078e00ff */
[----:B------:R-:W-:Y:S01]  /*4b40*/  FMUL.FTZ R203, R195, c[0x0][0x1e8] ;  /* 0x00007a00c3cb7a20 */ /* 0x000fe20000410000 */
[----:B-----5:R-:W-:Y:S01]  /*4b50*/  FSEL R120, R202, RZ, P6 ;  /* 0x000000ffca787208 */ /* 0x020fe20003000000 */
[----:B------:R-:W-:Y:S01]  /*4b60*/  FMUL.FTZ R143, R190, c[0x0][0x1e8] ;  /* 0x00007a00be8f7a20 */ /* 0x000fe20000410000 */
[----:B------:R-:W-:Y:S01]  /*4b70*/  LOP3.LUT P6, RZ, R184, 0xff0000, RZ, 0xc0, !PT ;  /* 0x00ff0000b8ff7812 */ /* 0x000fe200078cc0ff */
[----:B------:R-:W-:Y:S01]  /*4b80*/  @P1 FADD.FTZ R141, R141, R121 ;  /* 0x000000798d8d1221 */ /* 0x000fe20000010000 */
[----:B--2---:R-:W-:Y:S01]  /*4b90*/  LOP3.LUT R67, R67, R179, R149, 0xfe, !PT ;  /* 0x000000b343437212 */ /* 0x004fe200078efe95 */
[----:B------:R-:W-:Y:S01]  /*4ba0*/  FMUL.FTZ R146, R16, R151 ;  /* 0x0000009710927220 */ /* 0x000fe20000410000 */
[----:B0-----:R-:W-:Y:S01]  /*4bb0*/  LOP3.LUT R66, R66, R130, RZ, 0xfc, !PT ;  /* 0x0000008242427212 */ /* 0x001fe200078efcff */
[----:B------:R-:W-:Y:S01]  /*4bc0*/  FMUL.FTZ R142, R194, c[0x0][0x1e8] ;  /* 0x00007a00c28e7a20 */ /* 0x000fe20000410000 */
[----:B------:R-:W-:Y:S01]  /*4bd0*/  FSEL R130, R203, RZ, P5 ;  /* 0x000000ffcb827208 */ /* 0x000fe20002800000 */
[----:B------:R-:W-:Y:S01]  /*4be0*/  FMUL.FTZ R149, R141, c[0x0][0x1e8] ;  /* 0x00007a008d957a20 */ /* 0x000fe20000410000 */
[----:B------:R-:W-:Y:S01]  /*4bf0*/  FSEL R127, R143, RZ, P6 ;  /* 0x000000ff8f7f7208 */ /* 0x000fe20003000000 */
[----:B------:R-:W-:Y:S01]  /*4c00*/  @P1 FADD.FTZ R146, R146, R119 ;  /* 0x0000007792921221 */ /* 0x000fe20000010000 */
[C---:B------:R-:W-:Y:S01]  /*4c10*/  LOP3.LUT P5, RZ, R184.reuse, 0xff00, RZ, 0xc0, !PT ;  /* 0x0000ff00b8ff7812 */ /* 0x040fe200078ac0ff */
[----:B------:R-:W0:Y:S01]  /*4c20*/  F2F.F16.F32 R120, R120 ;  /* 0x0000007800787304 */ /* 0x000e220000200800 */
[----:B------:R-:W-:Y:S01]  /*4c30*/  LOP3.LUT P6, RZ, R184, 0xff000000, RZ, 0xc0, !PT ;  /* 0xff000000b8ff7812 */ /* 0x000fe200078cc0ff */
[----:B------:R-:W-:Y:S01]  /*4c40*/  FMUL.FTZ R151, R146, c[0x0][0x1e8] ;  /* 0x00007a0092977a20 */ /* 0x000fe20000410000 */
[----:B------:R-:W-:Y:S01]  /*4c50*/  FSEL R121, R142, RZ, P5 ;  /* 0x000000ff8e797208 */ /* 0x000fe20002800000 */
[----:B----4-:R-:W-:Y:S01]  /*4c60*/  IMAD.WIDE.U32 R118, R118, 0x10000, RZ ;  /* 0x0001000076767825 */ /* 0x010fe200078e00ff */
[----:B------:R-:W-:-:S02]  /*4c70*/  FSEL R128, R149, RZ, P6 ;  /* 0x000000ff95807208 */ /* 0x000fc40003000000 */
[----:B------:R-:W-:Y:S01]  /*4c80*/  LOP3.LUT P5, RZ, R184, 0xff, RZ, 0xc0, !PT ;  /* 0x000000ffb8ff7812 */ /* 0x000fe200078ac0ff */
[----:B------:R-:W-:Y:S01]  /*4c90*/  F2F.F16.F32 R127, R127 ;  /* 0x0000007f007f7304 */ /* 0x000fe20000200800 */
[----:B------:R-:W-:Y:S01]  /*4ca0*/  FADD.FTZ R197, R133, -R197 ;  /* 0x800000c585c57221 */ /* 0x000fe20000010000 */
[----:B------:R-:W-:Y:S01]  /*4cb0*/  LOP3.LUT P6, RZ, R148, 0xff00, RZ, 0xc0, !PT ;  /* 0x0000ff0094ff7812 */ /* 0x000fe200078cc0ff */
[----:B------:R-:W-:Y:S01]  /*4cc0*/  FADD.FTZ R231, R132, -R231 ;  /* 0x800000e784e77221 */ /* 0x000fe20000010000 */
[----:B------:R-:W-:Y:S01]  /*4cd0*/  FSEL R126, R151, RZ, P5 ;  /* 0x000000ff977e7208 */ /* 0x000fe20002800000 */
[----:B------:R-:W-:Y:S01]  /*4ce0*/  FMUL.FTZ R182, R16, R197 ;  /* 0x000000c510b67220 */ /* 0x000fe20000410000 */
[----:B------:R-:W-:Y:S01]  /*4cf0*/  LOP3.LUT P5, RZ, R148, 0xff0000, RZ, 0xc0, !PT ;  /* 0x00ff000094ff7812 */ /* 0x000fe200078ac0ff */
[----:B------:R-:W-:Y:S01]  /*4d00*/  FMUL.FTZ R184, R16, R231 ;  /* 0x000000e710b87220 */ /* 0x000fe20000410000 */
[----:B------:R-:W1:Y:S01]  /*4d10*/  F2F.F16.F32 R121, R121 ;  /* 0x0000007900797304 */ /* 0x000e620000200800 */
[----:B0-----:R-:W-:Y:S01]  /*4d20*/  LOP3.LUT R118, R118, R120, RZ, 0xfc, !PT ;  /* 0x0000007876767212 */ /* 0x001fe200078efcff */
[----:B------:R-:W-:-:S02]  /*4d30*/  FFMA.FTZ R221, R221, R239, R238 ;  /* 0x000000efdddd7223 */ /* 0x000fc400000100ee */
[----:B------:R-:W-:Y:S02]  /*4d40*/  FFMA.FTZ R222, R222, R239, R238 ;  /* 0x000000efdede7223 */ /* 0x000fe400000100ee */
[----:B------:R-:W-:Y:S02]  /*4d50*/  FADD.FTZ R134, R134, -R147 ;  /* 0x8000009386867221 */ /* 0x000fe40000010000 */
[----:B------:R-:W0:Y:S01]  /*4d60*/  F2F.F16.F32 R128, R128 ;  /* 0x0000008000807304 */ /* 0x000e220000200800 */
[----:B------:R-:W-:Y:S01]  /*4d70*/  FADD.FTZ R230, R123, -R230 ;  /* 0x800000e67be67221 */ /* 0x000fe20000010000 */
[----:B------:R-:W-:Y:S01]  /*4d80*/  @P1 SHF.R.U32.HI R123, RZ, 0x10, R117 ;  /* 0x00000010ff7b1819 */ /* 0x000fe20000011675 */
[----:B------:R-:W-:Y:S02]  /*4d90*/  FADD.FTZ R131, R135, -R131 ;  /* 0x8000008387837221 */ /* 0x000fe40000010000 */
[----:B------:R-:W-:Y:S01]  /*4da0*/  FADD.FTZ R221, R124, -R221 ;  /* 0x800000dd7cdd7221 */ /* 0x000fe20000010000 */
[----:B------:R-:W-:Y:S01]  /*4db0*/  @P1 SHF.R.U64 R124, R104, 0x10, R105 ;  /* 0x00000010687c1819 */ /* 0x000fe20000001269 */
[----:B------:R-:W-:Y:S01]  /*4dc0*/  FADD.FTZ R232, R122, -R232 ;  /* 0x800000e87ae87221 */ /* 0x000fe20000010000 */
[----:B------:R-:W2:Y:S01]  /*4dd0*/  F2F.F16.F32 R126, R126 ;  /* 0x0000007e007e7304 */ /* 0x000ea20000200800 */
[----:B-1----:R-:W-:Y:S01]  /*4de0*/  IMAD.WIDE.U32 R120, R121, 0x10000, RZ ;  /* 0x0001000079787825 */ /* 0x002fe200078e00ff */
[----:B------:R-:W-:-:S02]  /*4df0*/  @P1 HADD2.F32 R123, -RZ, R123.H0_H0 ;  /* 0x2000007bff7b1230 */ /* 0x000fc40000004100 */
[----:B------:R-:W-:Y:S01]  /*4e00*/  @P1 HADD2.F32 R124, -RZ, R124.H0_H0 ;  /* 0x2000007cff7c1230 */ /* 0x000fe20000004100 */
[----:B------:R-:W-:Y:S02]  /*4e10*/  FADD.FTZ R222, R125, -R222 ;  /* 0x800000de7dde7221 */ /* 0x000fe40000010000 */
[----:B------:R-:W-:Y:S01]  /*4e20*/  @P1 IMAD.MOV.U32 R122, RZ, RZ, R116 ;  /* 0x000000ffff7a1224 */ /* 0x000fe200078e0074 */
[----:B------:R-:W1:Y:S01]  /*4e30*/  F2F.F16.F32 R130, R130 ;  /* 0x0000008200827304 */ /* 0x000e620000200800 */
[----:B0-----:R-:W-:Y:S02]  /*4e40*/  IMAD.U32 R128, R128, 0x10000, RZ ;  /* 0x0001000080807824 */ /* 0x001fe400078e00ff */
[C---:B------:R-:W-:Y:S01]  /*4e50*/  FMUL.FTZ R197, R16.reuse, R134 ;  /* 0x0000008610c57220 */ /* 0x040fe20000410000 */
[----:B------:R-:W-:Y:S01]  /*4e60*/  @P1 HADD2.F32 R122, -RZ, R122.H0_H0 ;  /* 0x2000007aff7a1230 */ /* 0x000fe20000004100 */
[C---:B------:R-:W-:Y:S01]  /*4e70*/  FMUL.FTZ R147, R16.reuse, R131 ;  /* 0x0000008310937220 */ /* 0x040fe20000410000 */
[----:B------:R-:W-:Y:S01]  /*4e80*/  LOP3.LUT R121, R121, R128, R127, 0xfe, !PT ;  /* 0x0000008079797212 */ /* 0x000fe200078efe7f */
[----:B------:R-:W-:Y:S01]  /*4e90*/  FMUL.FTZ R140, R16, R221 ;  /* 0x000000dd108c7220 */ /* 0x000fe20000410000 */
[----:B--2---:R-:W-:Y:S01]  /*4ea0*/  LOP3.LUT R120, R120, R126, RZ, 0xfc, !PT ;  /* 0x0000007e78787212 */ /* 0x004fe200078efcff */
[----:B------:R-:W-:Y:S01]  /*4eb0*/  FMUL.FTZ R134, R16, R232 ;  /* 0x000000e810867220 */ /* 0x000fe20000410000 */
[----:B------:R-:W-:Y:S01]  /*4ec0*/  @P1 SHF.R.U64 R126, R116, 0x10, R117 ;  /* 0x00000010747e1819 */ /* 0x000fe20000001275 */
[----:B------:R-:W-:Y:S01]  /*4ed0*/  FMUL.FTZ R135, R16, R222 ;  /* 0x000000de10877220 */ /* 0x000fe20000410000 */
[----:B------:R-:W-:Y:S01]  /*4ee0*/  @P1 MOV R127, R117 ;  /* 0x00000075007f1202 */ /* 0x000fe20000000f00 */
[----:B------:R-:W-:Y:S01]  /*4ef0*/  @P1 FADD.FTZ R147, R147, R123 ;  /* 0x0000007b93931221 */ /* 0x000fe20000010000 */
[----:B------:R-:W-:Y:S01]  /*4f00*/  @P1 SHF.R.U32.HI R123, RZ, 0x10, R105 ;  /* 0x00000010ff7b1819 */ /* 0x000fe20000011669 */
[----:B------:R-:W-:Y:S01]  /*4f10*/  @P1 HADD2.F32 R126, -RZ, R126.H0_H0 ;  /* 0x2000007eff7e1230 */ /* 0x000fe20000004100 */
[----:B------:R-:W-:Y:S01]  /*4f20*/  @P1 FADD.FTZ R197, R197, R122 ;  /* 0x0000007ac5c51221 */ /* 0x000fe20000010000 */
[----:B------:R-:W-:Y:S01]  /*4f30*/  @P1 HADD2.F32 R127, -RZ, R127.H0_H0 ;  /* 0x2000007fff7f1230 */ /* 0x000fe20000004100 */
[----:B-1----:R-:W-:Y:S01]  /*4f40*/  IMAD.U32 R130, R130, 0x10000, RZ ;  /* 0x0001000082827824 */ /* 0x002fe200078e00ff */
[----:B------:R-:W-:Y:S01]  /*4f50*/  @P1 HADD2.F32 R123, -RZ, R123.H0_H0 ;  /* 0x2000007bff7b1230 */ /* 0x000fe20000004100 */
[----:B------:R-:W-:-:S02]  /*4f60*/  @P1 FADD.FTZ R182, R182, R126 ;  /* 0x0000007eb6b61221 */ /* 0x000fc40000010000 */
[----:B------:R-:W-:Y:S01]  /*4f70*/  @P1 FADD.FTZ R184, R184, R127 ;  /* 0x0000007fb8b81221 */ /* 0x000fe20000010000 */
[----:B------:R-:W-:Y:S01]  /*4f80*/  LOP3.LUT R119, R119, R130, R129, 0xfe, !PT ;  /* 0x0000008277777212 */ /* 0x000fe200078efe81 */
[----:B------:R-:W-:Y:S02]  /*4f90*/  FMUL.FTZ R137, R182, c[0x0][0x1e8] ;  /* 0x00007a00b6897a20 */ /* 0x000fe40000410000 */
[----:B------:R-:W-:Y:S02]  /*4fa0*/  FMUL.FTZ R136, R184, c[0x0][0x1e8] ;  /* 0x00007a00b8887a20 */ /* 0x000fe40000410000 */
        /* <DEDUP_REMOVED lines=8> */
[----:B------:R-:W-:-:S02]  /*5030*/  FMUL.FTZ R148, R16, R230 ;  /* 0x000000e610947220 */ /* 0x000fc40000410000 */
[----:B------:R-:W-:Y:S01]  /*5040*/  @P1 IMAD.MOV.U32 R16, RZ, RZ, R105 ;  /* 0x000000ffff101224 */ /* 0x000fe200078e0069 */
[----:B------:R-:W-:Y:S01]  /*5050*/  FSEL R129, R180, RZ, P5 ;  /* 0x000000ffb4817208 */ /* 0x000fe20002800000 */
[----:B------:R-:W-:Y:S01]  /*5060*/  @P1 FADD.FTZ R148, R148, R124 ;  /* 0x0000007c94941221 */ /* 0x000fe20000010000 */
[----:B------:R-:W-:Y:S01]  /*5070*/  FSEL R124, R179, RZ, P6 ;  /* 0x000000ffb37c7208 */ /* 0x000fe20003000000 */
[----:B------:R-:W-:Y:S01]  /*5080*/  FMUL.FTZ R132, R135, c[0x0][0x1e8] ;  /* 0x00007a0087847a20 */ /* 0x000fe20000410000 */
[----:B------:R-:W-:Y:S01]  /*5090*/  @P1 HADD2.F32 R16, -RZ, R16.H0_H0 ;  /* 0x20000010ff101230 */ /* 0x000fe20000004100 */
[----:B------:R-:W-:Y:S01]  /*50a0*/  LOP3.LUT P6, RZ, R150, 0xff0000, RZ, 0xc0, !PT ;  /* 0x00ff000096ff7812 */ /* 0x000fe200078cc0ff */
[----:B------:R-:W-:Y:S01]  /*50b0*/  FMUL.FTZ R130, R148, c[0x0][0x1e8] ;  /* 0x00007a0094827a20 */ /* 0x000fe20000410000 */
[----:B------:R-:W-:Y:S01]  /*50c0*/  LOP3.LUT P5, RZ, R150, 0xff00, RZ, 0xc0, !PT ;  /* 0x0000ff0096ff7812 */ /* 0x000fe200078ac0ff */
[----:B------:R1:W-:Y:S01]  /*50d0*/  F2F.F16.F32 R128, R127 ;  /* 0x0000007f00807304 */ /* 0x0003e20000200800 */
[----:B------:R-:W-:Y:S01]  /*50e0*/  @P1 FADD.FTZ R140, R140, R16 ;  /* 0x000000108c8c1221 */ /* 0x000fe20000010000 */
[----:B------:R-:W-:Y:S01]  /*50f0*/  @P1 MOV R16, R104 ;  /* 0x0000006800101202 */ /* 0x000fe20000000f00 */
[----:B0-----:R-:W-:Y:S01]  /*5100*/  IMAD.WIDE.U32 R122, R122, 0x10000, RZ ;  /* 0x000100007a7a7825 */ /* 0x001fe200078e00ff */
[----:B------:R-:W-:-:S02]  /*5110*/  FSEL R125, R130, RZ, P5 ;  /* 0x000000ff827d7208 */ /* 0x000fc40002800000 */
[----:B------:R-:W-:Y:S01]  /*5120*/  LOP3.LUT P5, RZ, R150, 0xff, RZ, 0xc0, !PT ;  /* 0x000000ff96ff7812 */ /* 0x000fe200078ac0ff */
[----:B------:R-:W-:Y:S01]  /*5130*/  FMUL.FTZ R131, R140, c[0x0][0x1e8] ;  /* 0x00007a008c837a20 */ /* 0x000fe20000410000 */
[----:B------:R-:W-:Y:S01]  /*5140*/  @P1 HADD2.F32 R16, -RZ, R16.H0_H0 ;  /* 0x20000010ff101230 */ /* 0x000fe20000004100 */
[----:B------:R-:W0:Y:S03]  /*5150*/  F2F.F16.F32 R124, R124 ;  /* 0x0000007c007c7304 */ /* 0x000e260000200800 */
[----:B------:R-:W-:Y:S01]  /*5160*/  FSEL R126, R131, RZ, P6 ;  /* 0x000000ff837e7208 */ /* 0x000fe20003000000 */
[----:B------:R-:W-:Y:S01]  /*5170*/  @P1 FADD.FTZ R134, R134, R16 ;  /* 0x0000001086861221 */ /* 0x000fe20000010000 */
[----:B------:R-:W-:Y:S02]  /*5180*/  LOP3.LUT P6, RZ, R150, 0xff000000, RZ, 0xc0, !PT ;  /* 0xff00000096ff7812 */ /* 0x000fe400078cc0ff */
[----:B------:R-:W-:Y:S01]  /*5190*/  @P2 LOP3.LUT P1, RZ, R11, 0xff0000, RZ, 0xc0, !PT ;  /* 0x00ff00000bff2812 */ /* 0x000fe2000782c0ff */
[----:B------:R-:W-:Y:S01]  /*51a0*/  FMUL.FTZ R133, R134, c[0x0][0x1e8] ;  /* 0x00007a0086857a20 */ /* 0x000fe20000410000 */
[----:B-1----:R-:W-:Y:S01]  /*51b0*/  FSEL R127, R132, RZ, P6 ;  /* 0x000000ff847f7208 */ /* 0x002fe20003000000 */
[----:B------:R-:W1:Y:S01]  /*51c0*/  F2F.F16.F32 R129, R129 ;  /* 0x0000008100817304 */ /* 0x000e620000200800 */
[----:B------:R-:W-:-:S02]  /*51d0*/  @P2 FSEL R191, R191, RZ, P1 ;  /* 0x000000ffbfbf2208 */ /* 0x000fc40000800000 */
[----:B------:R-:W-:Y:S02]  /*51e0*/  FSEL R16, R133, RZ, P5 ;  /* 0x000000ff85107208 */ /* 0x000fe40002800000 */
[----:B------:R-:W-:Y:S02]  /*51f0*/  @P2 LOP3.LUT P5, RZ, R11, 0xff000000, RZ, 0xc0, !PT ;  /* 0xff0000000bff2812 */ /* 0x000fe400078ac0ff */
[----:B0-----:R-:W-:Y:S01]  /*5200*/  LOP3.LUT R122, R122, R124, RZ, 0xfc, !PT ;  /* 0x0000007c7a7a7212 */ /* 0x001fe200078efcff */
[----:B------:R-:W0:Y:S01]  /*5210*/  F2F.F16.F32 R125, R125 ;  /* 0x0000007d007d7304 */ /* 0x000e220000200800 */
[----:B------:R-:W-:Y:S02]  /*5220*/  @P2 FSEL R178, R178, RZ, P5 ;  /* 0x000000ffb2b22208 */ /* 0x000fe40002800000 */
[----:B------:R-:W-:Y:S02]  /*5230*/  @P2 F2FP.PACK_AB R191, RZ, R191 ;  /* 0x000000bfffbf223e */ /* 0x000fe400000000ff */
[----:B------:R-:W-:-:S02]  /*5240*/  @P2 F2FP.PACK_AB R178, RZ, R178 ;  /* 0x000000b2ffb2223e */ /* 0x000fc400000000ff */
[----:B------:R-:W-:Y:S01]  /*5250*/  @P2 PRMT R160, R191, 0x7610, R160 ;  /* 0x00007610bfa02816 */ /* 0x000fe200000000a0 */
[----:B------:R-:W2:Y:S01]  /*5260*/  F2F.F16.F32 R127, R127 ;  /* 0x0000007f007f7304 */ /* 0x000ea20000200800 */
[----:B-1----:R-:W-:Y:S01]  /*5270*/  IMAD.U32 R129, R129, 0x10000, RZ ;  /* 0x0001000081817824 */ /* 0x002fe200078e00ff */
[----:B------:R-:W-:-:S04]  /*5280*/  @P2 PRMT R161, R178, 0x7610, R161 ;  /* 0x00007610b2a12816 */ /* 0x000fc800000000a1 */
[----:B------:R-:W-:Y:S02]  /*5290*/  LOP3.LUT R123, R123, R129, R128, 0xfe, !PT ;  /* 0x000000817b7b7212 */ /* 0x000fe400078efe80 */
[----:B------:R-:W1:Y:S01]  /*52a0*/  F2F.F16.F32 R126, R126 ;  /* 0x0000007e007e7304 */ /* 0x000e620000200800 */
[----:B0-----:R-:W-:-:S07]  /*52b0*/  IMAD.WIDE.U32 R124, R125, 0x10000, RZ ;  /* 0x000100007d7c7825 */ /* 0x001fce00078e00ff */
[----:B------:R-:W0:Y:S01]  /*52c0*/  F2F.F16.F32 R16, R16 ;  /* 0x0000001000107304 */ /* 0x000e220000200800 */
[----:B--2---:R-:W-:-:S05]  /*52d0*/  IMAD.U32 R127, R127, 0x10000, RZ ;  /* 0x000100007f7f7824 */ /* 0x004fca00078e00ff */
[----:B-1----:R-:W-:Y:S02]  /*52e0*/  LOP3.LUT R125, R125, R127, R126, 0xfe, !PT ;  /* 0x0000007f7d7d7212 */ /* 0x002fe400078efe7e */
[----:B0-----:R-:W-:Y:S01]  /*52f0*/  LOP3.LUT R124, R124, R16, RZ, 0xfc, !PT ;  /* 0x000000107c7c7212 */ /* 0x001fe200078efcff */
        /* <DEDUP_REMOVED lines=9> */
.L_x_595:
        /* <DEDUP_REMOVED lines=8> */
[----:B------:R-:W-:Y:S02]  /*5410*/  @P0 F2FP.PACK_AB R208, RZ, R208 ;  /* 0x000000d0ffd0023e */ /* 0x000fe400000000ff */
[----:B------:R-:W-:Y:S02]  /*5420*/  @P0 F2FP.PACK_AB R209, RZ, R209 ;  /* 0x000000d1ffd1023e */ /* 0x000fe400000000ff */
[----:B------:R-:W-:Y:S02]  /*5430*/  @P0 F2FP.PACK_AB R215, RZ, R215 ;  /* 0x000000d7ffd7023e */ /* 0x000fe400000000ff */
[----:B------:R-:W-:-:S02]  /*5440*/  @P0 F2FP.PACK_AB R216, RZ, R216 ;  /* 0x000000d8ffd8023e */ /* 0x000fc400000000ff */
[----:B------:R-:W-:Y:S02]  /*5450*/  @P2 F2FP.PACK_AB R210, RZ, R210 ;  /* 0x000000d2ffd2223e */ /* 0x000fe400000000ff */
[----:B------:R-:W-:Y:S02]  /*5460*/  @P2 F2FP.PACK_AB R211, RZ, R211 ;  /* 0x000000d3ffd3223e */ /* 0x000fe400000000ff */
[----:B------:R-:W-:Y:S02]  /*5470*/  @P2 F2FP.PACK_AB R217, RZ, R217 ;  /* 0x000000d9ffd9223e */ /* 0x000fe400000000ff */
[----:B------:R-:W-:Y:S02]  /*5480*/  @P2 F2FP.PACK_AB R218, RZ, R218 ;  /* 0x000000daffda223e */ /* 0x000fe400000000ff */
        /* <DEDUP_REMOVED lines=9> */
[----:B------:R-:W-:Y:S02]  /*5520*/  @P0 F2FP.PACK_AB R214, RZ, R214 ;  /* 0x000000d6ffd6023e */ /* 0x000fe400000000ff */
[----:B------:R-:W-:Y:S02]  /*5530*/  @P0 F2FP.PACK_AB R213, RZ, R213 ;  /* 0x000000d5ffd5023e */ /* 0x000fe400000000ff */
        /* <DEDUP_REMOVED lines=10> */
.L_x_596:
        /* <DEDUP_REMOVED lines=12> */
.L_x_597:
        /* <DEDUP_REMOVED lines=8> */
[----:B------:R-:W-:Y:S02]  /*5720*/  @P0 F2FP.PACK_AB R199, RZ, R199 ;  /* 0x000000c7ffc7023e */ /* 0x000fe400000000ff */
[----:B------:R-:W-:Y:S02]  /*5730*/  @P2 F2FP.PACK_AB R201, RZ, R201 ;  /* 0x000000c9ffc9223e */ /* 0x000fe400000000ff */
[----:B------:R-:W-:Y:S02]  /*5740*/  @P2 F2FP.PACK_AB R200, RZ, R200 ;  /* 0x000000c8ffc8223e */ /* 0x000fe400000000ff */
[----:B------:R-:W-:-:S02]  /*5750*/  @P2 F2FP.PACK_AB R204, RZ, R204 ;  /* 0x000000ccffcc223e */ /* 0x000fc400000000ff */
[----:B------:R-:W-:Y:S02]  /*5760*/  @P2 F2FP.PACK_AB R205, RZ, R205 ;  /* 0x000000cdffcd223e */ /* 0x000fe400000000ff */
[----:B------:R-:W-:Y:S02]  /*5770*/  IADD3 R14, P1, R13, c[0x0][0x248], RZ ;  /* 0x000092000d0e7a10 */ /* 0x000fe40007f3e0ff */
[----:B------:R-:W-:Y:S02]  /*5780*/  @P0 F2FP.PACK_AB R196, RZ, R196 ;  /* 0x000000c4ffc4023e */ /* 0x000fe400000000ff */
[----:B------:R-:W-:Y:S02]  /*5790*/  @P0 PRMT R4, R199, 0x7610, R4 ;  /* 0x00007610c7040816 */ /* 0x000fe40000000004 */
[----:B------:R-:W-:Y:S02]  /*57a0*/  @P2 PRMT R159, R201, 0x7610, R159 ;  /* 0x00007610c99f2816 */ /* 0x000fe4000000009f */
[----:B------:R-:W-:-:S02]  /*57b0*/  @P2 PRMT R160, R200, 0x7610, R160 ;  /* 0x00007610c8a02816 */ /* 0x000fc400000000a0 */
[----:B------:R-:W-:Y:S02]  /*57c0*/  @P2 PRMT R158, R204, 0x7610, R158 ;  /* 0x00007610cc9e2816 */ /* 0x000fe4000000009e */
[----:B------:R-:W-:Y:S02]  /*57d0*/  @P2 PRMT R161, R205, 0x7610, R161 ;  /* 0x00007610cda12816 */ /* 0x000fe400000000a1 */
[----:B------:R-:W-:Y:S02]  /*57e0*/  @P0 F2FP.PACK_AB R206, RZ, R206 ;  /* 0x000000ceffce023e */ /* 0x000fe400000000ff */
[----:B------:R-:W-:Y:S02]  /*57f0*/  @P0 F2FP.PACK_AB R207, RZ, R207 ;  /* 0x000000cfffcf023e */ /* 0x000fe400000000ff */
        /* <DEDUP_REMOVED lines=11> */
.L_x_598:
        /* <DEDUP_REMOVED lines=12> */
.L_x_599:
        /* <DEDUP_REMOVED lines=33> */
.L_x_600:
[----:B------:R3:W-:Y:S01]  /*5b80*/  STG.E.64 [R12.64], R118 ;  /* 0x000000760c007986 */ /* 0x0007e2000c101b04 */
[----:B------:R-:W-:Y:S02]  /*5b90*/  @P0 PRMT R3, R194, 0x7610, R3 ;  /* 0x00007610c2030816 */ /* 0x000fe40000000003 */
[----:B------:R-:W-:Y:S01]  /*5ba0*/  @P0 PRMT R2, R190, 0x7610, R2 ;  /* 0x00007610be020816 */ /* 0x000fe20000000002 */
[----:B------:R-:W-:Y:S05]  /*5bb0*/  @!P2 BRA `(.L_x_601) ;  /* 0x000000800000a947 */ /* 0x000fea0003800000 */
[----:B---3--:R-:W-:Y:S02]  /*5bc0*/  LOP3.LUT R12, R159, 0xffff, RZ, 0xc0, !PT ;  /* 0x0000ffff9f0c7812 */ /* 0x008fe400078ec0ff */
[----:B-12---:R-:W-:Y:S02]  /*5bd0*/  PRMT R15, R160, 0x5410, R161 ;  /* 0x00005410a00f7816 */ /* 0x006fe400000000a1 */
[----:B------:R-:W-:Y:S01]  /*5be0*/  IADD3 R14, P1, R163, c[0x0][0x250], RZ ;  /* 0x00009400a30e7a10 */ /* 0x000fe20007f3e0ff */
[----:B------:R-:W-:-:S05]  /*5bf0*/  IMAD.WIDE.U32 R12, R12, 0x10000, RZ ;  /* 0x000100000c0c7825 */ /* 0x000fca00078e00ff */
[----:B------:R-:W-:Y:S02]  /*5c00*/  LOP3.LUT R13, R15, R13, RZ, 0xfc, !PT ;  /* 0x0000000d0f0d7212 */ /* 0x000fe400078efcff */
[----:B------:R-:W-:Y:S02]  /*5c10*/  LOP3.LUT R12, R12, 0xffff, R158, 0xf8, !PT ;  /* 0x0000ffff0c0c7812 */ /* 0x000fe400078ef89e */
[----:B------:R-:W-:-:S05]  /*5c20*/  IADD3.X R15, R162, c[0x0][0x254], RZ, P1, !PT ;  /* 0x00009500a20f7a10 */ /* 0x000fca0000ffe4ff */
[----:B------:R1:W-:Y:S02]  /*5c30*/  STG.E.64 [R14.64], R12 ;  /* 0x0000000c0e007986 */ /* 0x0003e4000c101b04 */
.L_x_601:
        /* <DEDUP_REMOVED lines=14> */
[----:B-1-3--:R-:W-:Y:S02]  /*5d20*/  IADD3 R12, P1, R164, c[0x0][0x248], RZ ;  /* 0x00009200a40c7a10 */ /* 0x00afe40007f3e0ff */
[----:B------:R-:W-:Y:S02]  /*5d30*/  @P0 PRMT R4, R146, 0x7610, R4 ;  /* 0x0000761092040816 */ /* 0x000fe40000000004 */
[----:B------:R-:W-:Y:S02]  /*5d40*/  @P2 PRMT R159, R142, 0x7610, R159 ;  /* 0x000076108e9f2816 */ /* 0x000fe4000000009f */
[----:B------:R-:W-:-:S02]  /*5d50*/  @P2 PRMT R160, R143, 0x7610, R160 ;  /* 0x000076108fa02816 */ /* 0x000fc400000000a0 */
[----:B------:R-:W-:Y:S02]  /*5d60*/  @P2 PRMT R158, R151, 0x7610, R158 ;  /* 0x00007610979e2816 */ /* 0x000fe4000000009e */
[----:B------:R-:W-:Y:S02]  /*5d70*/  @P2 PRMT R161, R149, 0x7610, R161 ;  /* 0x0000761095a12816 */ /* 0x000fe400000000a1 */
[----:B------:R-:W-:Y:S02]  /*5d80*/  @P2 LOP3.LUT P5, RZ, R6, 0xff00, RZ, 0xc0, !PT ;  /* 0x0000ff0006ff2812 */ /* 0x000fe400078ac0ff */
[----:B------:R-:W-:Y:S02]  /*5d90*/  @P0 F2FP.PACK_AB R182, RZ, R182 ;  /* 0x000000b6ffb6023e */ /* 0x000fe400000000ff */
[----:B------:R-:W-:Y:S02]  /*5da0*/  @P0 F2FP.PACK_AB R184, RZ, R184 ;  /* 0x000000b8ffb8023e */ /* 0x000fe400000000ff */
[----:B------:R-:W-:-:S02]  /*5db0*/  @P0 F2FP.PACK_AB R197, RZ, R197 ;  /* 0x000000c5ffc5023e */ /* 0x000fc400000000ff */
        /* <DEDUP_REMOVED lines=11> */
.L_x_602:
[----:B------:R3:W-:Y:S01]  /*5e70*/  STG.E.64 [R12.64], R120 ;  /* 0x000000780c007986 */ /* 0x0007e2000c101b04 */
[----:B------:R-:W-:Y:S02]  /*5e80*/  @P0 PRMT R3, R182, 0x7610, R3 ;  /* 0x00007610b6030816 */ /* 0x000fe40000000003 */
[----:B------:R-:W-:Y:S02]  /*5e90*/  @P0 PRMT R2, R184, 0x7610, R2 ;  /* 0x00007610b8020816 */ /* 0x000fe40000000002 */
[----:B------:R-:W-:Y:S01]  /*5ea0*/  @P0 PRMT R4, R197, 0x7610, R4 ;  /* 0x00007610c5040816 */ /* 0x000fe20000000004 */
[----:B------:R-:W-:Y:S05]  /*5eb0*/  @!P2 BRA `(.L_x_603) ;  /* 0x000000800000a947 */ /* 0x000fea0003800000 */
[----:B---3--:R-:W-:Y:S02]  /*5ec0*/  LOP3.LUT R12, R159, 0xffff, RZ, 0xc0, !PT ;  /* 0x0000ffff9f0c7812 */ /* 0x008fe400078ec0ff */
[----:B------:R-:W-:Y:S02]  /*5ed0*/  IADD3 R164, P1, R164, c[0x0][0x250], RZ ;  /* 0x00009400a4a47a10 */ /* 0x000fe40007f3e0ff */
[----:B-12---:R-:W-:Y:S01]  /*5ee0*/  PRMT R15, R160, 0x5410, R161 ;  /* 0x00005410a00f7816 */ /* 0x006fe200000000a1 */
[----:B------:R-:W-:Y:S01]  /*5ef0*/  IMAD.WIDE.U32 R12, R12, 0x10000, RZ ;  /* 0x000100000c0c7825 */ /* 0x000fe200078e00ff */
[----:B------:R-:W-:-:S04]  /*5f00*/  IADD3.X R165, R165, c[0x0][0x254], RZ, P1, !PT ;  /* 0x00009500a5a57a10 */ /* 0x000fc80000ffe4ff */
[----:B------:R-:W-:Y:S02]  /*5f10*/  LOP3.LUT R13, R15, R13, RZ, 0xfc, !PT ;  /* 0x0000000d0f0d7212 */ /* 0x000fe400078efcff */
[----:B------:R-:W-:-:S05]  /*5f20*/  LOP3.LUT R12, R12, 0xffff, R158, 0xf8, !PT ;  /* 0x0000ffff0c0c7812 */ /* 0x000fca00078ef89e */
[----:B------:R1:W-:Y:S02]  /*5f30*/  STG.E.64 [R164.64], R12 ;  /* 0x0000000ca4007986 */ /* 0x0003e4000c101b04 */
.L_x_603:
[----:B------:R-:W-:Y:S02]  /*5f40*/  @P2 FSEL R137, R137, RZ, P5 ;  /* 0x000000ff89892208 */ /* 0x000fe40002800000 */
[C---:B------:R-:W-:Y:S02]  /*5f50*/  @P2 LOP3.LUT P1, RZ, R6.reuse, 0xff0000, RZ, 0xc0, !PT ;  /* 0x00ff000006ff2812 */ /* 0x040fe4000782c0ff */
[C---:B------:R-:W-:Y:S02]  /*5f60*/  @P2 LOP3.LUT P5, RZ, R6.reuse, 0xff, RZ, 0xc0, !PT ;  /* 0x000000ff06ff2812 */ /* 0x040fe400078ac0ff */
[----:B------:R-:W-:Y:S02]  /*5f70*/  @P2 LOP3.LUT P6, RZ, R6, 0xff000000, RZ, 0xc0, !PT ;  /* 0xff00000006ff2812 */ /* 0x000fe400078cc0ff */
[----:B------:R-:W-:Y:S02]  /*5f80*/  @P2 FSEL R136, R136, RZ, P1 ;  /* 0x000000ff88882208 */ /* 0x000fe40000800000 */
[----:B------:R-:W-:-:S02]  /*5f90*/  @P2 FSEL R179, R179, RZ, P5 ;  /* 0x000000ffb3b32208 */ /* 0x000fc40002800000 */
[----:B------:R-:W-:Y:S02]  /*5fa0*/  @P2 FSEL R180, R180, RZ, P6 ;  /* 0x000000ffb4b42208 */ /* 0x000fe40003000000 */
[----:B------:R-:W-:Y:S02]  /*5fb0*/  @P2 F2FP.PACK_AB R137, RZ, R137 ;  /* 0x00000089ff89223e */ /* 0x000fe400000000ff */
[----:B------:R-:W-:Y:S02]  /*5fc0*/  @P2 F2FP.PACK_AB R136, RZ, R136 ;  /* 0x00000088ff88223e */ /* 0x000fe400000000ff */
[----:B------:R-:W-:Y:S02]  /*5fd0*/  @P2 F2FP.PACK_AB R179, RZ, R179 ;  /* 0x000000b3ffb3223e */ /* 0x000fe400000000ff */
[----:B------:R-:W-:Y:S02]  /*5fe0*/  @P2 F2FP.PACK_AB R180, RZ, R180 ;  /* 0x000000b4ffb4223e */ /* 0x000fe400000000ff */
[----:B------:R-:W-:-:S02]  /*5ff0*/  @P0 F2FP.PACK_AB R147, RZ, R147 ;  /* 0x00000093ff93023e */ /* 0x000fc400000000ff */
[----:B------:R-:W-:Y:S02]  /*6000*/  @P2 PRMT R159, R137, 0x7610, R159 ;  /* 0x00007610899f2816 */ /* 0x000fe4000000009f */
[----:B------:R-:W-:Y:S02]  /*6010*/  @P2 PRMT R160, R136, 0x7610, R160 ;  /* 0x0000761088a02816 */ /* 0x000fe400000000a0 */
[----:B------:R-:W-:Y:S02]  /*6020*/  @P2 PRMT R158, R179, 0x7610, R158 ;  /* 0x00007610b39e2816 */ /* 0x000fe4000000009e */
[----:B------:R-:W-:Y:S02]  /*6030*/  @P2 PRMT R161, R180, 0x7610, R161 ;  /* 0x00007610b4a12816 */ /* 0x000fe400000000a1 */
[----:B------:R-:W-:Y:S02]  /*6040*/  @P0 F2FP.PACK_AB R148, RZ, R148 ;  /* 0x00000094ff94023e */ /* 0x000fe400000000ff */
        /* <DEDUP_REMOVED lines=10> */
.L_x_604:
[----:B-12---:R-:W-:Y:S02]  /*60f0*/  IADD3 R14, P1, R138, c[0x0][0x248], RZ ;  /* 0x000092008a0e7a10 */ /* 0x006fe40007f3e0ff */
[----:B------:R-:W-:Y:S02]  /*6100*/  @P0 F2FP.PACK_AB R140, RZ, R140 ;  /* 0x0000008cff8c023e */ /* 0x000fe400000000ff */
[----:B------:R-:W-:Y:S02]  /*6110*/  IADD3.X R15, R139, c[0x0][0x24c], RZ, P1, !PT ;  /* 0x000093008b0f7a10 */ /* 0x000fe40000ffe4ff */
[----:B------:R-:W-:Y:S02]  /*6120*/  @P0 F2FP.PACK_AB R134, RZ, R134 ;  /* 0x00000086ff86023e */ /* 0x000fe400000000ff */
[----:B------:R-:W-:Y:S01]  /*6130*/  @P0 F2FP.PACK_AB R135, RZ, R135 ;  /* 0x00000087ff87023e */ /* 0x000fe200000000ff */
        /* <DEDUP_REMOVED lines=16> */
.L_x_605:
        /* <DEDUP_REMOVED lines=9> */
.L_x_606:
        /* <DEDUP_REMOVED lines=9> */
[----:B------:R-:W-:Y:S02]  /*6360*/  @P2 F2FP.PACK_AB R130, RZ, R130 ;  /* 0x00000082ff82223e */ /* 0x000fe400000000ff */
[----:B------:R-:W-:Y:S02]  /*6370*/  @P2 F2FP.PACK_AB R131, RZ, R131 ;  /* 0x00000083ff83223e */ /* 0x000fe400000000ff */
[----:B------:R-:W-:Y:S02]  /*6380*/  @P2 F2FP.PACK_AB R133, RZ, R133 ;  /* 0x00000085ff85223e */ /* 0x000fe400000000ff */
[----:B------:R-:W-:-:S02]  /*6390*/  @P2 F2FP.PACK_AB R132, RZ, R132 ;  /* 0x00000084ff84223e */ /* 0x000fc400000000ff */
        /* <DEDUP_REMOVED lines=13> */
.L_x_607:
[----:B--2---:R-:W-:Y:S01]  /*6470*/  SEL R135, RZ, 0x1, P3 ;  /* 0x00000001ff877807 */ /* 0x004fe20001800000 */
[----:B01----:R-:W-:Y:S01]  /*6480*/  @P4 CALL.REL.NOINC `(.L_x_608) ;  /* 0x0000001000004944 */ /* 0x003fe20003c00000 */
[----:B------:R-:W-:Y:S05]  /*6490*/  BRA `(.L_x_609) ;  /* 0xffffac2000007947 */ /* 0x000fea000383ffff */
.L_x_608:
        /* <DEDUP_REMOVED lines=106> */
.L_x_591:
        /* <DEDUP_REMOVED lines=40> */
.L_x_592:
[----:B------:R-:W-:Y:S01]  /*6dc0*/  HFMA2.MMA R121, -RZ, RZ, 0, 1.847743988037109375e-06 ;  /* 0x0000001fff797435 */ /* 0x000fe200000001ff */
[----:B------:R-:W-:Y:S01]  /*6dd0*/  MOV R65, R66 ;  /* 0x0000004200417202 */ /* 0x000fe20000000f00 */
[----:B------:R-:W-:Y:S01]  /*6de0*/  IMAD.MOV.U32 R118, RZ, RZ, 0x10 ;  /* 0x00000010ff767424 */ /* 0x000fe200078e00ff */
[----:B------:R-:W-:Y:S01]  /*6df0*/  MOV R64, 0x6e20 ;  /* 0x00006e2000407802 */ /* 0x000fe20000000f00 */
[----:B------:R-:W-:-:S02]  /*6e00*/  IMAD.MOV.U32 R120, RZ, RZ, -0x1 ;  /* 0xffffffffff787424 */ /* 0x000fc400078e00ff */
[----:B-----5:R-:W-:Y:S05]  /*6e10*/  CALL.REL.NOINC `($__internal_17_$__cuda_sm70_shflsync_down_p) ;  /* 0x0000046000007944 */ /* 0x020fea0003c00000 */
[----:B-1----:R-:W-:Y:S01]  /*6e20*/  MOV R119, R118 ;  /* 0x0000007600777202 */ /* 0x002fe20000000f00 */
[----:B------:R-:W-:Y:S05]  /*6e30*/  BRA `(.L_x_610) ;  /* 0xffffcb8000007947 */ /* 0x000fea000383ffff */
.L_x_593:
[----:B------:R-:W-:Y:S01]  /*6e40*/  HFMA2.MMA R118, -RZ, RZ, 0, 9.5367431640625e-07 ;  /* 0x00000010ff767435 */ /* 0x000fe200000001ff */
[----:B------:R-:W-:Y:S01]  /*6e50*/  IMAD.MOV.U32 R65, RZ, RZ, R67 ;  /* 0x000000ffff417224 */ /* 0x000fe200078e0043 */
[----:B------:R-:W-:Y:S01]  /*6e60*/  MOV R120, 0xffffffff ;  /* 0xffffffff00787802 */ /* 0x000fe20000000f00 */
[----:B------:R-:W-:Y:S01]  /*6e70*/  IMAD.MOV.U32 R121, RZ, RZ, 0x1f ;  /* 0x0000001fff797424 */ /* 0x000fe200078e00ff */
[----:B------:R-:W-:-:S02]  /*6e80*/  MOV R64, 0x6ea0 ;  /* 0x00006ea000407802 */ /* 0x000fc40000000f00 */
[----:B01---5:R-:W-:Y:S05]  /*6e90*/  CALL.REL.NOINC `($__internal_17_$__cuda_sm70_shflsync_down_p) ;  /* 0x000003e000007944 */ /* 0x023fea0003c00000 */
[----:B------:R-:W-:Y:S01]  /*6ea0*/  FADD.FTZ R66, R66, R119 ;  /* 0x0000007742427221 */ /* 0x000fe20000010000 */
[----:B------:R-:W-:Y:S01]  /*6eb0*/  HFMA2.MMA R121, -RZ, RZ, 0, 1.847743988037109375e-06 ;  /* 0x0000001fff797435 */ /* 0x000fe200000001ff */
[----:B-1----:R-:W-:Y:S01]  /*6ec0*/  FADD.FTZ R67, R67, R118 ;  /* 0x0000007643437221 */ /* 0x002fe20000010000 */
[----:B------:R-:W-:Y:S01]  /*6ed0*/  MOV R64, 0x6f20 ;  /* 0x00006f2000407802 */ /* 0x000fe20000000f00 */
[----:B------:R-:W-:Y:S01]  /*6ee0*/  IMAD.MOV.U32 R118, RZ, RZ, 0x8 ;  /* 0x00000008ff767424 */ /* 0x000fe200078e00ff */
[----:B------:R-:W-:Y:S01]  /*6ef0*/  MOV R65, R66 ;  /* 0x0000004200417202 */ /* 0x000fe20000000f00 */
[----:B------:R-:W-:-:S02]  /*6f00*/  IMAD.MOV.U32 R120, RZ, RZ, -0x1 ;  /* 0xffffffffff787424 */ /* 0x000fc400078e00ff */
[----:B------:R-:W-:Y:S05]  /*6f10*/  CALL.REL.NOINC `($__internal_17_$__cuda_sm70_shflsync_down_p) ;  /* 0x0000036000007944 */ /* 0x000fea0003c00000 */
[----:B------:R-:W-:Y:S01]  /*6f20*/  HFMA2.MMA R121, -RZ, RZ, 0, 1.847743988037109375e-06 ;  /* 0x0000001fff797435 */ /* 0x000fe200000001ff */
[----:B-1----:R-:W-:Y:S01]  /*6f30*/  IMAD.MOV.U32 R119, RZ, RZ, R118 ;  /* 0x000000ffff777224 */ /* 0x002fe200078e0076 */
[----:B------:R-:W-:Y:S01]  /*6f40*/  MOV R65, R67 ;  /* 0x0000004300417202 */ /* 0x000fe20000000f00 */
[----:B------:R-:W-:Y:S01]  /*6f50*/  IMAD.MOV.U32 R118, RZ, RZ, 0x8 ;  /* 0x00000008ff767424 */ /* 0x000fe200078e00ff */
[----:B------:R-:W-:Y:S01]  /*6f60*/  MOV R64, 0x6f90 ;  /* 0x00006f9000407802 */ /* 0x000fe20000000f00 */
[----:B------:R-:W-:-:S02]  /*6f70*/  IMAD.MOV.U32 R120, RZ, RZ, -0x1 ;  /* 0xffffffffff787424 */ /* 0x000fc400078e00ff */
[----:B------:R-:W-:Y:S05]  /*6f80*/  CALL.REL.NOINC `($__internal_17_$__cuda_sm70_shflsync_down_p) ;  /* 0x000002f000007944 */ /* 0x000fea0003c00000 */
[----:B------:R-:W-:Y:S01]  /*6f90*/  FADD.FTZ R66, R119, R66 ;  /* 0x0000004277427221 */ /* 0x000fe20000010000 */
[----:B------:R-:W-:Y:S01]  /*6fa0*/  MOV R120, 0xffffffff ;  /* 0xffffffff00787802 */ /* 0x000fe20000000f00 */
[----:B-1----:R-:W-:Y:S01]  /*6fb0*/  FADD.FTZ R67, R67, R118 ;  /* 0x0000007643437221 */ /* 0x002fe20000010000 */
[----:B------:R-:W-:Y:S01]  /*6fc0*/  MOV R118, 0x4 ;  /* 0x0000000400767802 */ /* 0x000fe20000000f00 */
[----:B------:R-:W-:Y:S01]  /*6fd0*/  IMAD.MOV.U32 R121, RZ, RZ, 0x1f ;  /* 0x0000001fff797424 */ /* 0x000fe200078e00ff */
[----:B------:R-:W-:Y:S01]  /*6fe0*/  MOV R64, 0x7010 ;  /* 0x0000701000407802 */ /* 0x000fe20000000f00 */
[----:B------:R-:W-:-:S02]  /*6ff0*/  IMAD.MOV.U32 R65, RZ, RZ, R66 ;  /* 0x000000ffff417224 */ /* 0x000fc400078e0042 */
[----:B------:R-:W-:Y:S05]  /*7000*/  CALL.REL.NOINC `($__internal_17_$__cuda_sm70_shflsync_down_p) ;  /* 0x0000027000007944 */ /* 0x000fea0003c00000 */
[----:B-1----:R-:W-:Y:S01]  /*7010*/  MOV R119, R118 ;  /* 0x0000007600777202 */ /* 0x002fe20000000f00 */
[----:B------:R-:W-:Y:S01]  /*7020*/  HFMA2.MMA R118, -RZ, RZ, 0, 2.384185791015625e-07 ;  /* 0x00000004ff767435 */ /* 0x000fe200000001ff */
[----:B------:R-:W-:Y:S01]  /*7030*/  IMAD.MOV.U32 R65, RZ, RZ, R67 ;  /* 0x000000ffff417224 */ /* 0x000fe200078e0043 */
[----:B------:R-:W-:Y:S01]  /*7040*/  MOV R120, 0xffffffff ;  /* 0xffffffff00787802 */ /* 0x000fe20000000f00 */
[----:B------:R-:W-:Y:S01]  /*7050*/  IMAD.MOV.U32 R121, RZ, RZ, 0x1f ;  /* 0x0000001fff797424 */ /* 0x000fe200078e00ff */
[----:B------:R-:W-:-:S02]  /*7060*/  MOV R64, 0x7080 ;  /* 0x0000708000407802 */ /* 0x000fc40000000f00 */
[----:B------:R-:W-:Y:S05]  /*7070*/  CALL.REL.NOINC `($__internal_17_$__cuda_sm70_shflsync_down_p) ;  /* 0x0000020000007944 */ /* 0x000fea0003c00000 */
        /* <DEDUP_REMOVED lines=24> */
[----:B------:R-:W-:Y:S01]  /*7200*/  HFMA2.MMA R118, -RZ, RZ, 0, 5.9604644775390625e-08 ;  /* 0x00000001ff767435 */ /* 0x000fe200000001ff */
[----:B------:R-:W-:Y:S01]  /*7210*/  IMAD.MOV.U32 R65, RZ, RZ, R119 ;  /* 0x000000ffff417224 */ /* 0x000fe200078e0077 */
[----:B------:R-:W-:Y:S01]  /*7220*/  MOV R120, 0xffffffff ;  /* 0xffffffff00787802 */ /* 0x000fe20000000f00 */
[----:B------:R-:W-:Y:S01]  /*7230*/  IMAD.MOV.U32 R121, RZ, RZ, 0x1f ;  /* 0x0000001fff797424 */ /* 0x000fe200078e00ff */
[----:B------:R-:W-:-:S02]  /*7240*/  MOV R64, 0x7260 ;  /* 0x0000726000407802 */ /* 0x000fc40000000f00 */
[----:B------:R-:W-:Y:S05]  /*7250*/  CALL.REL.NOINC `($__internal_17_$__cuda_sm70_shflsync_down_p) ;  /* 0x0000002000007944 */ /* 0x000fea0003c00000 */
[----:B-1----:R-:W-:Y:S01]  /*7260*/  IMAD.MOV.U32 R65, RZ, RZ, R118 ;  /* 0x000000ffff417224 */ /* 0x002fe200078e0076 */
[----:B------:R-:W-:Y:S05]  /*7270*/  BRA `(.L_x_611) ;  /* 0xffffc86000007947 */ /* 0x000fea000383ffff */
        .weak           $__internal_17_$__cuda_sm70_shflsync_down_p
        .type           $__internal_17_$__cuda_sm70_shflsync_down_p,@function
        .size           $__internal_17_$__cuda_sm70_shflsync_down_p,(.L_x_3379 - $__internal_17_$__cuda_sm70_shflsync_down_p)
$__internal_17_$__cuda_sm70_shflsync_down_p:
[----:B------:R-:W-:Y:S04]  /*7280*/  WARPSYNC R120 ;  /* 0x0000007800007348 */ /* 0x000fe80003800000 */
[----:B------:R0:W1:Y:S02]  /*7290*/  SHFL.DOWN PT, R118, R65, R118, R121 ;  /* 0x0800007641767389 */ /* 0x00006400000e0079 */
[----:B0-----:R-:W-:-:S06]  /*72a0*/  HFMA2.MMA R65, -RZ, RZ, 0, 0 ;  /* 0x00000000ff417435 */ /* 0x001fcc00000001ff */
[----:B------:R-:W-:Y:S05]  /*72b0*/  RET.REL.NODEC R64 `(_ZN10layer_norm31ln_parallel_residual_bwd_kernelINS_13Kernel_traitsI6__halfS2_S2_S2_fjLj7168ELj1ELj1ELj8ELj8ENS_18Kernel_traits_baseILj7168ES2_S2_S2_S2_fjLj256EEEEELb1ELb0ELb1EEEvNS_9BwdParamsE) ;  /* 0xffff8d4040007950 */ /* 0x000fea0003c3ffff */
.L_x_612:
        /* <DEDUP_REMOVED lines=12> */
.L_x_3379:


//--------------------- .text._ZN10layer_norm22ln_bwd_finalize_kernelINS_22Kernel_traits_finalizeILj7168E6__halfS2_S2_S2_fjLb0ELj1024ELj4ENS_18Kernel_traits_baseILj7168ES2_S2_S2_S2_fjLj1024EEEEELb0ELb0EEEvNS_9BwdParamsE --------------------------
	.section	.text._ZN10layer_norm22ln_bwd_finalize_kernelINS_22Kernel_traits_finalizeILj7168E6__halfS2_S2_S2_fjLb0ELj1024ELj4ENS_18Kernel_traits_baseILj7168ES2_S2_S2_S2_fjLj1024EEEEELb0ELb0EEEvNS_9BwdParamsE,"ax",@progbits
	.sectioninfo	@"SHI_REGISTERS=30"
	.align	128
        .global         _ZN10layer_norm22ln_bwd_finalize_kernelINS_22Kernel_traits_finalizeILj7168E6__halfS2_S2_S2_fjLb0ELj1024ELj4ENS_18Kernel_traits_baseILj7168ES2_S2_S2_S2_fjLj1024EEEEELb0ELb0EEEvNS_9BwdParamsE
        .type           _ZN10layer_norm22ln_bwd_finalize_kernelINS_22Kernel_traits_finalizeILj7168E6__halfS2_S2_S2_fjLb0ELj1024ELj4ENS_18Kernel_traits_baseILj7168ES2_S2_S2_S2_fjLj1024EEEEELb0ELb0EEEvNS_9BwdParamsE,@function
        .size           _ZN10layer_norm22ln_bwd_finalize_kernelINS_22Kernel_traits_finalizeILj7168E6__halfS2_S2_S2_fjLb0ELj1024ELj4ENS_18Kernel_traits_baseILj7168ES2_S2_S2_S2_fjLj1024EEEEELb0ELb0EEEvNS_9BwdParamsE,(.L_x_3380 - _ZN10layer_norm22ln_bwd_finalize_kernelINS_22Kernel_traits_finalizeILj7168E6__halfS2_S2_S2_fjLb0ELj1024ELj4ENS_18Kernel_traits_baseILj7168ES2_S2_S2_S2_fjLj1024EEEEELb0ELb0EEEvNS_9BwdParamsE)
        .other          _ZN10layer_norm22ln_bwd_finalize_kernelINS_22Kernel_traits_finalizeILj7168E6__halfS2_S2_S2_fjLb0ELj1024ELj4ENS_18Kernel_traits_baseILj7168ES2_S2_S2_S2_fjLj1024EEEEELb0ELb0EEEvNS_9BwdParamsE,@"STO_CUDA_ENTRY STV_DEFAULT"
_ZN10layer_norm22ln_bwd_finalize_kernelINS_22Kernel_traits_finalizeILj7168E6__halfS2_S2_S2_fjLb0ELj1024ELj4ENS_18Kernel_traits_baseILj7168ES2_S2_S2_S2_fjLj1024EEEEELb0ELb0EEEvNS_9BwdParamsE:
.text._ZN10layer_norm22ln_bwd_finalize_kernelINS_22Kernel_traits_finalizeILj7168E6__halfS2_S2_S2_fjLb0ELj1024ELj4ENS_18Kernel_traits_baseILj7168ES2_S2_S2_S2_fjLj1024EEEEELb0ELb0EEEvNS_9BwdParamsE:
        /* <DEDUP_REMOVED lines=19> */
.L_x_626:
        /* <DEDUP_REMOVED lines=28> */
.L_x_617:
        /* <DEDUP_REMOVED lines=35> */
.L_x_616:
[----:B------:R-:W-:Y:S05]  /*0520*/  BSYNC B1 ;  /* 0x0000000000017941 */ /* 0x000fea0003800000 */
.L_x_615:
        /* <DEDUP_REMOVED lines=23> */
.L_x_619:
[----:B------:R-:W-:Y:S05]  /*06a0*/  BSYNC B1 ;  /* 0x0000000000017941 */ /* 0x000fea0003800000 */
.L_x_618:
        /* <DEDUP_REMOVED lines=11> */
.L_x_620:
[----:B------:R-:W-:Y:S05]  /*0760*/  BSYNC B1 ;  /* 0x0000000000017941 */ /* 0x000fea0003800000 */
.L_x_614:
[----:B------:R-:W-:Y:S05]  /*0770*/  BSYNC B0 ;  /* 0x0000000000007941 */ /* 0x000fea0003800000 */
.L_x_613:
        /* <DEDUP_REMOVED lines=11> */
.L_x_627:
        /* <DEDUP_REMOVED lines=18> */
.L_x_628:
[----:B---3--:R-:W-:Y:S02]  /*0950*/  FADD.FTZ R4, R4, R9 ;  /* 0x0000000904047221 */ /* 0x008fe40000010000 */
[----:B-12---:R-:W-:-:S03]  /*0960*/  FADD.FTZ R6, R5, R6 ;  /* 0x0000000605067221 */ /* 0x006fc60000010000 */
[----:B------:R1:W-:Y:S04]  /*0970*/  @!P1 STS [R17.X4+0x2000], R4 ;  /* 0x0020000411009388 */ /* 0x0003e80000004800 */
[----:B------:R1:W-:Y:S02]  /*0980*/  @!P1 STS [R17.X4+0x2080], R6 ;  /* 0x0020800611009388 */ /* 0x0003e40000004800 */
.L_x_621:
        /* <DEDUP_REMOVED lines=12> */
[----:B0-----:R-:W-:Y:S01]  /*0a50*/  F2FP.PACK_AB R7, R5, R4 ;  /* 0x000000040507723e */ /* 0x001fe200000000ff */
[----:B------:R-:W-:Y:S01]  /*0a60*/  IMAD.WIDE.U32 R4, R19, R10, c[0x0][0x260] ;  /* 0x0000980013047625 */ /* 0x000fe200078e000a */
[----:B-1----:R-:W-:-:S03]  /*0a70*/  F2FP.PACK_AB R9, R9, R8 ;  /* 0x000000080909723e */ /* 0x002fc600000000ff */
[----:B------:R0:W-:Y:S04]  /*0a80*/  STG.E [R2.64], R7 ;  /* 0x0000000702007986 */ /* 0x0001e8000c101904 */
[----:B------:R0:W-:Y:S02]  /*0a90*/  STG.E [R4.64], R9 ;  /* 0x0000000904007986 */ /* 0x0001e4000c101904 */
.L_x_625:
[----:B------:R-:W-:Y:S05]  /*0aa0*/  BSYNC B0 ;  /* 0x0000000000007941 */ /* 0x000fea0003800000 */
.L_x_624:
[C---:B------:R-:W-:Y:S02]  /*0ab0*/  ISETP.GT.U32.AND P1, PT, R18.reuse, -0x1c01, PT ;  /* 0xffffe3ff1200780c */ /* 0x040fe40003f24070 */
[----:B------:R-:W-:Y:S02]  /*0ac0*/  IADD3 R18, R18, 0x1c00, RZ ;  /* 0x00001c0012127810 */ /* 0x000fe40007ffe0ff */
[----:B------:R-:W-:-:S09]  /*0ad0*/  IADD3 R19, R19, 0xe00, RZ ;  /* 0x00000e0013137810 */ /* 0x000fd20007ffe0ff */
[----:B01----:R-:W-:Y:S05]  /*0ae0*/  @P1 BRA `(.L_x_626) ;  /* 0xfffff64000001947 */ /* 0x003fea000383ffff */
[----:B------:R-:W-:Y:S05]  /*0af0*/  EXIT ;  /* 0x000000000000794d */ /* 0x000fea0003800000 */
.L_x_622:
[----:B--2---:R-:W-:Y:S01]  /*0b00*/  IMAD.MOV.U32 R9, RZ, RZ, R5 ;  /* 0x000000ffff097224 */ /* 0x004fe200078e0005 */
[----:B------:R-:W-:Y:S01]  /*0b10*/  MOV R8, 0x1 ;  /* 0x0000000100087802 */ /* 0x000fe20000000f00 */
[----:B------:R-:W-:Y:S01]  /*0b20*/  IMAD.MOV.U32 R7, RZ, RZ, 0x1f ;  /* 0x0000001fff077424 */ /* 0x000fe200078e00ff */
[----:B------:R-:W-:Y:S02]  /*0b30*/  MOV R10, 0xffffffff ;  /* 0xffffffff000a7802 */ /* 0x000fe40000000f00 */
[----:B------:R-:W-:Y:S02]  /*0b40*/  MOV R2, 0xb60 ;  /* 0x00000b6000027802 */ /* 0x000fe40000000f00 */
[----:B01----:R-:W-:Y:S05]  /*0b50*/  CALL.REL.NOINC `($__internal_18_$__cuda_sm70_shflsync_bfly_p) ;  /* 0x000003b000007944 */ /* 0x003fea0003c00000 */
[----:B-1----:R-:W-:Y:S01]  /*0b60*/  IMAD.MOV.U32 R2, RZ, RZ, R7 ;  /* 0x000000ffff027224 */ /* 0x002fe200078e0007 */
[----:B0-----:R-:W-:Y:S05]  /*0b70*/  BRA `(.L_x_627) ;  /* 0xfffffcb000007947 */ /* 0x001fea000383ffff */
.L_x_623:
[----:B------:R-:W-:Y:S01]  /*0b80*/  HFMA2.MMA R8, -RZ, RZ, 0, 1.1920928955078125e-07 ;  /* 0x00000002ff087435 */ /* 0x000fe200000001ff */
[----:B------:R-:W-:Y:S01]  /*0b90*/  IMAD.MOV.U32 R7, RZ, RZ, 0x1f ;  /* 0x0000001fff077424 */ /* 0x000fe200078e00ff */
[----:B------:R-:W-:Y:S02]  /*0ba0*/  MOV R10, 0xffffffff ;  /* 0xffffffff000a7802 */ /* 0x000fe40000000f00 */
[----:B------:R-:W-:-:S02]  /*0bb0*/  MOV R2, 0xbd0 ;  /* 0x00000bd000027802 */ /* 0x000fc40000000f00 */
[----:B012---:R-:W-:Y:S05]  /*0bc0*/  CALL.REL.NOINC `($__internal_18_$__cuda_sm70_shflsync_bfly_p) ;  /* 0x0000034000007944 */ /* 0x007fea0003c00000 */
[----:B01----:R-:W-:Y:S01]  /*0bd0*/  FADD.FTZ R9, R9, R7 ;  /* 0x0000000709097221 */ /* 0x003fe20000010000 */
[----:B------:R-:W-:Y:S01]  /*0be0*/  HFMA2.MMA R7, -RZ, RZ, 0, 1.847743988037109375e-06 ;  /* 0x0000001fff077435 */ /* 0x000fe200000001ff */
[----:B------:R-:W-:Y:S01]  /*0bf0*/  IMAD.MOV.U32 R8, RZ, RZ, 0x4 ;  /* 0x00000004ff087424 */ /* 0x000fe200078e00ff */
[----:B------:R-:W-:Y:S01]  /*0c00*/  MOV R2, 0xc30 ;  /* 0x00000c3000027802 */ /* 0x000fe20000000f00 */
[----:B------:R-:W-:-:S03]  /*0c10*/  IMAD.MOV.U32 R10, RZ, RZ, -0x1 ;  /* 0xffffffffff0a7424 */ /* 0x000fc600078e00ff */
[----:B------:R-:W-:Y:S05]  /*0c20*/  CALL.REL.NOINC `($__internal_18_$__cuda_sm70_shflsync_bfly_p) ;  /* 0x000002e000007944 */ /* 0x000fea0003c00000 */
[----:B01----:R-:W-:Y:S01]  /*0c30*/  FADD.FTZ R9, R9, R7 ;  /* 0x0000000709097221 */ /* 0x003fe20000010000 */
[----:B------:R-:W-:Y:S01]  /*0c40*/  HFMA2.MMA R7, -RZ, RZ, 0, 1.847743988037109375e-06 ;  /* 0x0000001fff077435 */ /* 0x000fe200000001ff */
[----:B------:R-:W-:Y:S01]  /*0c50*/  MOV R8, 0x8 ;  /* 0x0000000800087802 */ /* 0x000fe20000000f00 */
[----:B------:R-:W-:Y:S01]  /*0c60*/  IMAD.MOV.U32 R10, RZ, RZ, -0x1 ;  /* 0xffffffffff0a7424 */ /* 0x000fe200078e00ff */
[----:B------:R-:W-:-:S03]  /*0c70*/  MOV R2, 0xc90 ;  /* 0x00000c9000027802 */ /* 0x000fc60000000f00 */
[----:B------:R-:W-:Y:S05]  /*0c80*/  CALL.REL.NOINC `($__internal_18_$__cuda_sm70_shflsync_bfly_p) ;  /* 0x0000028000007944 */ /* 0x000fea0003c00000 */
[----:B-1----:R-:W-:Y:S01]  /*0c90*/  FADD.FTZ R6, R9, R7 ;  /* 0x0000000709067221 */ /* 0x002fe20000010000 */
[----:B------:R-:W-:Y:S01]  /*0ca0*/  HFMA2.MMA R7, -RZ, RZ, 0, 1.847743988037109375e-06 ;  /* 0x0000001fff077435 */ /* 0x000fe200000001ff */
[----:B0-----:R-:W-:Y:S01]  /*0cb0*/  MOV R8, 0x10 ;  /* 0x0000001000087802 */ /* 0x001fe20000000f00 */
[----:B------:R-:W-:Y:S01]  /*0cc0*/  IMAD.MOV.U32 R10, RZ, RZ, -0x1 ;  /* 0xffffffffff0a7424 */ /* 0x000fe200078e00ff */
[----:B------:R-:W-:-:S02]  /*0cd0*/  MOV R2, 0xd00 ;  /* 0x00000d0000027802 */ /* 0x000fc40000000f00 */
[----:B------:R-:W-:Y:S02]  /*0ce0*/  MOV R9, R6 ;  /* 0x0000000600097202 */ /* 0x000fe40000000f00 */
[----:B------:R-:W-:Y:S05]  /*0cf0*/  CALL.REL.NOINC `($__internal_18_$__cuda_sm70_shflsync_bfly_p) ;  /* 0x0000021000007944 */ /* 0x000fea0003c00000 */
[----:B0-----:R-:W-:Y:S01]  /*0d00*/  HFMA2.MMA R8, -RZ, RZ, 0, 5.9604644775390625e-08 ;  /* 0x00000001ff087435 */ /* 0x001fe200000001ff */
[----:B-1----:R-:W-:Y:S01]  /*0d10*/  MOV R5, R7 ;  /* 0x0000000700057202 */ /* 0x002fe20000000f00 */
[----:B------:R-:W-:Y:S01]  /*0d20*/  IMAD.MOV.U32 R9, RZ, RZ, R4 ;  /* 0x000000ffff097224 */ /* 0x000fe200078e0004 */
[----:B------:R-:W-:Y:S01]  /*0d30*/  MOV R7, 0x1f ;  /* 0x0000001f00077802 */ /* 0x000fe20000000f00 */
[----:B------:R-:W-:Y:S01]  /*0d40*/  IMAD.MOV.U32 R10, RZ, RZ, -0x1 ;  /* 0xffffffffff0a7424 */ /* 0x000fe200078e00ff */
[----:B------:R-:W-:Y:S02]  /*0d50*/  MOV R2, 0xd70 ;  /* 0x00000d7000027802 */ /* 0x000fe40000000f00 */
[----:B------:R-:W-:Y:S05]  /*0d60*/  CALL.REL.NOINC `($__internal_18_$__cuda_sm70_shflsync_bfly_p) ;  /* 0x000001a000007944 */ /* 0x000fea0003c00000 */
[----:B0-----:R-:W-:Y:S01]  /*0d70*/  HFMA2.MMA R8, -RZ, RZ, 0, 1.1920928955078125e-07 ;  /* 0x00000002ff087435 */ /* 0x001fe200000001ff */
[----:B-1----:R-:W-:Y:S01]  /*0d80*/  FADD.FTZ R9, R4, R7 ;  /* 0x0000000704097221 */ /* 0x002fe20000010000 */
[----:B------:R-:W-:Y:S01]  /*0d90*/  MOV R7, 0x1f ;  /* 0x0000001f00077802 */ /* 0x000fe20000000f00 */
[----:B------:R-:W-:Y:S01]  /*0da0*/  IMAD.MOV.U32 R10, RZ, RZ, -0x1 ;  /* 0xffffffffff0a7424 */ /* 0x000fe200078e00ff */
[----:B------:R-:W-:Y:S02]  /*0db0*/  MOV R2, 0xdd0 ;  /* 0x00000dd000027802 */ /* 0x000fe40000000f00 */
[----:B------:R-:W-:Y:S05]  /*0dc0*/  CALL.REL.NOINC `($__internal_18_$__cuda_sm70_shflsync_bfly_p) ;  /* 0x0000014000007944 */ /* 0x000fea0003c00000 */
[----:B0-----:R-:W-:Y:S01]  /*0dd0*/  HFMA2.MMA R8, -RZ, RZ, 0, 2.384185791015625e-07 ;  /* 0x00000004ff087435 */ /* 0x001fe200000001ff */
[----:B-1----:R-:W-:Y:S01]  /*0de0*/  FADD.FTZ R9, R9, R7 ;  /* 0x0000000709097221 */ /* 0x002fe20000010000 */
[----:B------:R-:W-:Y:S01]  /*0df0*/  MOV R7, 0x1f ;  /* 0x0000001f00077802 */ /* 0x000fe20000000f00 */
[----:B------:R-:W-:Y:S01]  /*0e00*/  IMAD.MOV.U32 R10, RZ, RZ, -0x1 ;  /* 0xffffffffff0a7424 */ /* 0x000fe200078e00ff */
[----:B------:R-:W-:-:S02]  /*0e10*/  MOV R2, 0xe30 ;  /* 0x00000e3000027802 */ /* 0x000fc40000000f00 */
[----:B------:R-:W-:Y:S05]  /*0e20*/  CALL.REL.NOINC `($__internal_18_$__cuda_sm70_shflsync_bfly_p) ;  /* 0x000000e000007944 */ /* 0x000fea0003c00000 */
[----:B0-----:R-:W-:Y:S01]  /*0e30*/  HFMA2.MMA R8, -RZ, RZ, 0, 4.76837158203125e-07 ;  /* 0x00000008ff087435 */ /* 0x001fe200000001ff */
[----:B-1----:R-:W-:Y:S01]  /*0e40*/  FADD.FTZ R9, R9, R7 ;  /* 0x0000000709097221 */ /* 0x002fe20000010000 */
[----:B------:R-:W-:Y:S01]  /*0e50*/  MOV R7, 0x1f ;  /* 0x0000001f00077802 */ /* 0x000fe20000000f00 */
[----:B------:R-:W-:Y:S01]  /*0e60*/  IMAD.MOV.U32 R10, RZ, RZ, -0x1 ;  /* 0xffffffffff0a7424 */ /* 0x000fe200078e00ff */
[----:B------:R-:W-:-:S02]  /*0e70*/  MOV R2, 0xe90 ;  /* 0x00000e9000027802 */ /* 0x000fc40000000f00 */
[----:B------:R-:W-:Y:S05]  /*0e80*/  CALL.REL.NOINC `($__internal_18_$__cuda_sm70_shflsync_bfly_p) ;  /* 0x0000008000007944 */ /* 0x000fea0003c00000 */
[----:B0-----:R-:W-:Y:S01]  /*0e90*/  HFMA2.MMA R8, -RZ, RZ, 0, 9.5367431640625e-07 ;  /* 0x00000010ff087435 */ /* 0x001fe200000001ff */
[----:B-1----:R-:W-:Y:S01]  /*0ea0*/  FADD.FTZ R9, R9, R7 ;  /* 0x0000000709097221 */ /* 0x002fe20000010000 */
[----:B------:R-:W-:Y:S01]  /*0eb0*/  MOV R7, 0x1f ;  /* 0x0000001f00077802 */ /* 0x000fe20000000f00 */
[----:B------:R-:W-:Y:S01]  /*0ec0*/  IMAD.MOV.U32 R10, RZ, RZ, -0x1 ;  /* 0xffffffffff0a7424 */ /* 0x000fe200078e00ff */
[----:B------:R-:W-:-:S02]  /*0ed0*/  MOV R2, 0xef0 ;  /* 0x00000ef000027802 */ /* 0x000fc40000000f00 */
[----:B------:R-:W-:Y:S05]  /*0ee0*/  CALL.REL.NOINC `($__internal_18_$__cuda_sm70_shflsync_bfly_p) ;  /* 0x0000002000007944 */ /* 0x000fea0003c00000 */
[----:B-1----:R-:W-:Y:S01]  /*0ef0*/  MOV R4, R7 ;  /* 0x0000000700047202 */ /* 0x002fe20000000f00 */
[----:B0-----:R-:W-:Y:S05]  /*0f00*/  BRA `(.L_x_628) ;  /* 0xfffffa4000007947 */ /* 0x001fea000383ffff */
        .weak           $__internal_18_$__cuda_sm70_shflsync_bfly_p
        .type           $__internal_18_$__cuda_sm70_shflsync_bfly_p,@function
        .size           $__internal_18_$__cuda_sm70_shflsync_bfly_p,(.L_x_3380 - $__internal_18_$__cuda_sm70_shflsync_bfly_p)
$__internal_18_$__cuda_sm70_shflsync_bfly_p:
[----:B------:R-:W-:Y:S01]  /*0f10*/  HFMA2.MMA R3, -RZ, RZ, 0, 0 ;  /* 0x00000000ff037435 */ /* 0x000fe200000001ff */
[----:B------:R-:W-:Y:S04]  /*0f20*/  WARPSYNC R10 ;  /* 0x0000000a00007348 */ /* 0x000fe80003800000 */
[----:B------:R0:W1:Y:S01]  /*0f30*/  SHFL.BFLY PT, R7, R9, R8, R7 ;  /* 0x0c00000809077389 */ /* 0x00006200000e0007 */
[----:B------:R-:W-:Y:S05]  /*0f40*/  RET.REL.NODEC R2 `(_ZN10layer_norm22ln_bwd_finalize_kernelINS_22Kernel_traits_finalizeILj7168E6__halfS2_S2_S2_fjLb0ELj1024ELj4ENS_18Kernel_traits_baseILj7168ES2_S2_S2_S2_fjLj1024EEEEELb0ELb0EEEvNS_9BwdParamsE) ;  /* 0xfffff0b002007950 */ /* 0x000fea0003c3ffff */
.L_x_629:
        /* <DEDUP_REMOVED lines=11> */
.L_x_3380:


//--------------------- .text._ZN10layer_norm40ln_parallel_residual_bwd_finalize_kernelINS_22Kernel_traits_finalizeILj7168E6__halfS2_S2_S2_fjLb0ELj1024ELj4ENS_18Kernel_traits_baseILj7168ES2_S2_S2_S2_fjLj1024EEEEELb0EEEvNS_9BwdParamsE --------------------------
	.section	.text._ZN10layer_norm40ln_parallel_residual_bwd_finalize_kernelINS_22Kernel_traits_finalizeILj7168E6__halfS2_S2_S2_fjLb0ELj1024ELj4ENS_18Kernel_traits_baseILj7168ES2_S2_S2_S2_fjLj1024EEEEELb0EEEvNS_9BwdParamsE,"ax",@progbits
	.sectioninfo	@"SHI_REGISTERS=32"
	.align	128
        .global         _ZN10layer_norm40ln_parallel_residual_bwd_finalize_kernelINS_22Kernel_traits_finalizeILj7168E6__halfS2_S2_S2_fjLb0ELj1024ELj4ENS_18Kernel_traits_baseILj7168ES2_S2_S2_S2_fjLj1024EEEEELb0EEEvNS_9BwdParamsE
        .type           _ZN10layer_norm40ln_parallel_residual_bwd_finalize_kernelINS_22Kernel_traits_finalizeILj7168E6__halfS2_S2_S2_fjLb0ELj1024ELj4ENS_18Kernel_traits_baseILj7168ES2_S2_S2_S2_fjLj1024EEEEELb0EEEvNS_9BwdParamsE,@function
        .size           _ZN10layer_norm40ln_parallel_residual_bwd_finalize_kernelINS_22Kernel_traits_finalizeILj7168E6__halfS2_S2_S2_fjLb0ELj1024ELj4ENS_18Kernel_traits_baseILj7168ES2_S2_S2_S2_fjLj1024EEEEELb0EEEvNS_9BwdParamsE,(.L_x_3381 - _ZN10layer_norm40ln_parallel_residual_bwd_finalize_kernelINS_22Kernel_traits_finalizeILj7168E6__halfS2_S2_S2_fjLb0ELj1024ELj4ENS_18Kernel_traits_baseILj7168ES2_S2_S2_S2_fjLj1024EEEEELb0EEEvNS_9BwdParamsE)
        .other          _ZN10layer_norm40ln_parallel_residual_bwd_finalize_kernelINS_22Kernel_traits_finalizeILj7168E6__halfS2_S2_S2_fjLb0ELj1024ELj4ENS_18Kernel_traits_baseILj7168ES2_S2_S2_S2_fjLj1024EEEEELb0EEEvNS_9BwdParamsE,@"STO_CUDA_ENTRY STV_DEFAULT"
_ZN10layer_norm40ln_parallel_residual_bwd_finalize_kernelINS_22Kernel_traits_finalizeILj7168E6__halfS2_S2_S2_fjLb0ELj1024ELj4ENS_18Kernel_traits_baseILj7168ES2_S2_S2_S2_fjLj1024EEEEELb0EEEvNS_9BwdParamsE:
.text._ZN10layer_norm40ln_parallel_residual_bwd_finalize_kernelINS_22Kernel_traits_finalizeILj7168E6__halfS2_S2_S2_fjLb0ELj1024ELj4ENS_18Kernel_traits_baseILj7168ES2_S2_S2_S2_fjLj1024EEEEELb0EEEvNS_9BwdParamsE:
        /* <DEDUP_REMOVED lines=19> */
.L_x_644:
        /* <DEDUP_REMOVED lines=36> */
.L_x_634:
        /* <DEDUP_REMOVED lines=59> */
.L_x_633:
[----:B------:R-:W-:Y:S05]  /*0720*/  BSYNC B1 ;  /* 0x0000000000017941 */ /* 0x000fea0003800000 */
.L_x_632:
        /* <DEDUP_REMOVED lines=35> */
.L_x_636:
[----:B------:R-:W-:Y:S05]  /*0960*/  BSYNC B1 ;  /* 0x0000000000017941 */ /* 0x000fea0003800000 */
.L_x_635:
        /* <DEDUP_REMOVED lines=17> */
.L_x_637:
[----:B------:R-:W-:Y:S05]  /*0a80*/  BSYNC B1 ;  /* 0x0000000000017941 */ /* 0x000fea0003800000 */
.L_x_631:
[----:B------:R-:W-:Y:S05]  /*0a90*/  BSYNC B0 ;  /* 0x0000000000007941 */ /* 0x000fea0003800000 */
.L_x_630:
        /* <DEDUP_REMOVED lines=14> */
.L_x_645:
        /* <DEDUP_REMOVED lines=36> */
.L_x_646:
        /* <DEDUP_REMOVED lines=11> */
.L_x_638:
        /* <DEDUP_REMOVED lines=13> */
[----:B0-----:R-:W-:Y:S01]  /*0f40*/  F2FP.PACK_AB R23, R9, R8 ;  /* 0x000000080917723e */ /* 0x001fe200000000ff */
[----:B------:R-:W-:Y:S01]  /*0f50*/  IMAD.WIDE.U32 R8, R5, R18, c[0x0][0x268] ;  /* 0x00009a0005087625 */ /* 0x000fe200078e0012 */
[----:B-1----:R-:W-:-:S03]  /*0f60*/  F2FP.PACK_AB R17, R13, R12 ;  /* 0x0000000c0d11723e */ /* 0x002fc600000000ff */
[----:B------:R-:W-:Y:S01]  /*0f70*/  IMAD.WIDE.U32 R12, R5, R18, c[0x0][0x278] ;  /* 0x00009e00050c7625 */ /* 0x000fe200078e0012 */
[----:B--2---:R-:W-:-:S03]  /*0f80*/  F2FP.PACK_AB R21, R11, R10 ;  /* 0x0000000a0b15723e */ /* 0x004fc600000000ff */
[----:B------:R-:W-:Y:S01]  /*0f90*/  IMAD.WIDE.U32 R10, R5, R18, c[0x0][0x260] ;  /* 0x00009800050a7625 */ /* 0x000fe200078e0012 */
[----:B------:R0:W-:Y:S01]  /*0fa0*/  STG.E [R8.64], R17 ;  /* 0x0000001108007986 */ /* 0x0001e2000c101904 */
[----:B---3--:R-:W-:Y:S02]  /*0fb0*/  F2FP.PACK_AB R19, R15, R14 ;  /* 0x0000000e0f13723e */ /* 0x008fe400000000ff */
[----:B------:R-:W-:-:S03]  /*0fc0*/  IMAD.WIDE.U32 R14, R5, R18, c[0x0][0x270] ;  /* 0x00009c00050e7625 */ /* 0x000fc600078e0012 */
[----:B------:R0:W-:Y:S04]  /*0fd0*/  STG.E [R10.64], R19 ;  /* 0x000000130a007986 */ /* 0x0001e8000c101904 */
[----:B------:R0:W-:Y:S04]  /*0fe0*/  STG.E [R12.64], R21 ;  /* 0x000000150c007986 */ /* 0x0001e8000c101904 */
[----:B------:R0:W-:Y:S02]  /*0ff0*/  STG.E [R14.64], R23 ;  /* 0x000000170e007986 */ /* 0x0001e4000c101904 */
.L_x_642:
[----:B------:R-:W-:Y:S05]  /*1000*/  BSYNC B0 ;  /* 0x0000000000007941 */ /* 0x000fea0003800000 */
.L_x_641:
[C---:B------:R-:W-:Y:S02]  /*1010*/  ISETP.GT.U32.AND P1, PT, R4.reuse, -0x1c01, PT ;  /* 0xffffe3ff0400780c */ /* 0x040fe40003f24070 */
[----:B------:R-:W-:-:S02]  /*1020*/  IADD3 R4, R4, 0x1c00, RZ ;  /* 0x00001c0004047810 */ /* 0x000fc40007ffe0ff */
[----:B------:R-:W-:-:S09]  /*1030*/  IADD3 R5, R5, 0xe00, RZ ;  /* 0x00000e0005057810 */ /* 0x000fd20007ffe0ff */
[----:B0-----:R-:W-:Y:S01]  /*1040*/  @!P1 CALL.REL.NOINC `(.L_x_643) ;  /* 0x0000001000009944 */ /* 0x001fe20003c00000 */
[----:B------:R-:W-:Y:S05]  /*1050*/  BRA `(.L_x_644) ;  /* 0xfffff0d000007947 */ /* 0x000fea000383ffff */
.L_x_643:
[----:B------:R-:W-:Y:S05]  /*1060*/  EXIT ;  /* 0x000000000000794d */ /* 0x000fea0003800000 */
.L_x_639:
[----:B------:R-:W-:Y:S01]  /*1070*/  HFMA2.MMA R17, -RZ, RZ, 0, 1.847743988037109375e-06 ;  /* 0x0000001fff117435 */ /* 0x000fe200000001ff */
[----:B----4-:R-:W-:Y:S01]  /*1080*/  IMAD.MOV.U32 R19, RZ, RZ, R12 ;  /* 0x000000ffff137224 */ /* 0x010fe200078e000c */
[----:B------:R-:W-:Y:S02]  /*1090*/  MOV R16, 0x1 ;  /* 0x0000000100107802 */ /* 0x000fe40000000f00 */
[----:B------:R-:W-:Y:S02]  /*10a0*/  MOV R14, 0xffffffff ;  /* 0xffffffff000e7802 */ /* 0x000fe40000000f00 */
[----:B------:R-:W-:Y:S02]  /*10b0*/  MOV R8, 0x10d0 ;  /* 0x000010d000087802 */ /* 0x000fe40000000f00 */
[----:B0123--:R-:W-:Y:S05]  /*10c0*/  CALL.REL.NOINC `($__internal_19_$__cuda_sm70_shflsync_bfly_p) ;  /* 0x000007b000007944 */ /* 0x00ffea0003c00000 */
[----:B01----:R-:W-:Y:S05]  /*10d0*/  BRA `(.L_x_645) ;  /* 0xfffffaa000007947 */ /* 0x003fea000383ffff */
.L_x_640:
[----:B------:R-:W-:Y:S01]  /*10e0*/  HFMA2.MMA R16, -RZ, RZ, 0, 1.1920928955078125e-07 ;  /* 0x00000002ff107435 */ /* 0x000fe200000001ff */
[----:B------:R-:W-:Y:S01]  /*10f0*/  IMAD.MOV.U32 R19, RZ, RZ, R12 ;  /* 0x000000ffff137224 */ /* 0x000fe200078e000c */
[----:B------:R-:W-:Y:S02]  /*1100*/  MOV R17, 0x1f ;  /* 0x0000001f00117802 */ /* 0x000fe40000000f00 */
[----:B------:R-:W-:-:S02]  /*1110*/  MOV R14, 0xffffffff ;  /* 0xffffffff000e7802 */ /* 0x000fc40000000f00 */
[----:B------:R-:W-:Y:S02]  /*1120*/  MOV R8, 0x1140 ;  /* 0x0000114000087802 */ /* 0x000fe40000000f00 */
[----:B-123--:R-:W-:Y:S05]  /*1130*/  CALL.REL.NOINC `($__internal_19_$__cuda_sm70_shflsync_bfly_p) ;  /* 0x0000074000007944 */ /* 0x00efea0003c00000 */
[----:B0-----:R-:W-:Y:S01]  /*1140*/  HFMA2.MMA R17, -RZ, RZ, 0, 1.847743988037109375e-06 ;  /* 0x0000001fff117435 */ /* 0x001fe200000001ff */
[----:B-1----:R-:W-:Y:S01]  /*1150*/  FADD.FTZ R19, R12, R14 ;  /* 0x0000000e0c137221 */ /* 0x002fe20000010000 */
[----:B------:R-:W-:Y:S01]  /*1160*/  MOV R14, 0xffffffff ;  /* 0xffffffff000e7802 */ /* 0x000fe20000000f00 */
[----:B------:R-:W-:Y:S01]  /*1170*/  IMAD.MOV.U32 R16, RZ, RZ, 0x4 ;  /* 0x00000004ff107424 */ /* 0x000fe200078e00ff */
[----:B------:R-:W-:Y:S02]  /*1180*/  MOV R8, 0x11a0 ;  /* 0x000011a000087802 */ /* 0x000fe40000000f00 */
[----:B------:R-:W-:Y:S05]  /*1190*/  CALL.REL.NOINC `($__internal_19_$__cuda_sm70_shflsync_bfly_p) ;  /* 0x000006e000007944 */ /* 0x000fea0003c00000 */
[----:B0-----:R-:W-:Y:S01]  /*11a0*/  HFMA2.MMA R16, -RZ, RZ, 0, 4.76837158203125e-07 ;  /* 0x00000008ff107435 */ /* 0x001fe200000001ff */
[----:B-1----:R-:W-:Y:S01]  /*11b0*/  FADD.FTZ R19, R19, R14 ;  /* 0x0000000e13137221 */ /* 0x002fe20000010000 */
[----:B------:R-:W-:Y:S01]  /*11c0*/  MOV R14, 0xffffffff ;  /* 0xffffffff000e7802 */ /* 0x000fe20000000f00 */
[----:B------:R-:W-:Y:S01]  /*11d0*/  IMAD.MOV.U32 R17, RZ, RZ, 0x1f ;  /* 0x0000001fff117424 */ /* 0x000fe200078e00ff */
[----:B------:R-:W-:Y:S02]  /*11e0*/  MOV R8, 0x1200 ;  /* 0x0000120000087802 */ /* 0x000fe40000000f00 */
[----:B------:R-:W-:Y:S05]  /*11f0*/  CALL.REL.NOINC `($__internal_19_$__cuda_sm70_shflsync_bfly_p) ;  /* 0x0000068000007944 */ /* 0x000fea0003c00000 */
[----:B-1----:R-:W-:Y:S01]  /*1200*/  FADD.FTZ R12, R19, R14 ;  /* 0x0000000e130c7221 */ /* 0x002fe20000010000 */
[----:B0-----:R-:W-:Y:S01]  /*1210*/  HFMA2.MMA R16, -RZ, RZ, 0, 9.5367431640625e-07 ;  /* 0x00000010ff107435 */ /* 0x001fe200000001ff */
[----:B------:R-:W-:Y:S01]  /*1220*/  MOV R17, 0x1f ;  /* 0x0000001f00117802 */ /* 0x000fe20000000f00 */
[----:B------:R-:W-:Y:S01]  /*1230*/  IMAD.MOV.U32 R14, RZ, RZ, -0x1 ;  /* 0xffffffffff0e7424 */ /* 0x000fe200078e00ff */
[----:B------:R-:W-:-:S02]  /*1240*/  MOV R8, 0x1270 ;  /* 0x0000127000087802 */ /* 0x000fc40000000f00 */
[----:B------:R-:W-:Y:S02]  /*1250*/  MOV R19, R12 ;  /* 0x0000000c00137202 */ /* 0x000fe40000000f00 */
[----:B------:R-:W-:Y:S05]  /*1260*/  CALL.REL.NOINC `($__internal_19_$__cuda_sm70_shflsync_bfly_p) ;  /* 0x0000061000007944 */ /* 0x000fea0003c00000 */
[----:B0-----:R-:W-:Y:S01]  /*1270*/  HFMA2.MMA R17, -RZ, RZ, 0, 1.847743988037109375e-06 ;  /* 0x0000001fff117435 */ /* 0x001fe200000001ff */
[----:B-1----:R-:W-:Y:S01]  /*1280*/  MOV R15, R14 ;  /* 0x0000000e000f7202 */ /* 0x002fe20000000f00 */
[----:B------:R-:W-:Y:S01]  /*1290*/  IMAD.MOV.U32 R16, RZ, RZ, 0x1 ;  /* 0x00000001ff107424 */ /* 0x000fe200078e00ff */
[----:B------:R-:W-:Y:S02]  /*12a0*/  MOV R19, R13 ;  /* 0x0000000d00137202 */ /* 0x000fe40000000f00 */
[----:B------:R-:W-:Y:S02]  /*12b0*/  MOV R14, 0xffffffff ;  /* 0xffffffff000e7802 */ /* 0x000fe40000000f00 */
[----:B------:R-:W-:Y:S02]  /*12c0*/  MOV R8, 0x12e0 ;  /* 0x000012e000087802 */ /* 0x000fe40000000f00 */
[----:B------:R-:W-:Y:S05]  /*12d0*/  CALL.REL.NOINC `($__internal_19_$__cuda_sm70_shflsync_bfly_p) ;  /* 0x000005a000007944 */ /* 0x000fea0003c00000 */
[----:B0-----:R-:W-:Y:S01]  /*12e0*/  HFMA2.MMA R16, -RZ, RZ, 0, 1.1920928955078125e-07 ;  /* 0x00000002ff107435 */ /* 0x001fe200000001ff */
[----:B-1----:R-:W-:Y:S01]  /*12f0*/  FADD.FTZ R19, R13, R14 ;  /* 0x0000000e0d137221 */ /* 0x002fe20000010000 */
[----:B------:R-:W-:Y:S01]  /*1300*/  MOV R14, 0xffffffff ;  /* 0xffffffff000e7802 */ /* 0x000fe20000000f00 */
[----:B------:R-:W-:Y:S01]  /*1310*/  IMAD.MOV.U32 R17, RZ, RZ, 0x1f ;  /* 0x0000001fff117424 */ /* 0x000fe200078e00ff */
[----:B------:R-:W-:-:S02]  /*1320*/  MOV R8, 0x1340 ;  /* 0x0000134000087802 */ /* 0x000fc40000000f00 */
[----:B------:R-:W-:Y:S05]  /*1330*/  CALL.REL.NOINC `($__internal_19_$__cuda_sm70_shflsync_bfly_p) ;  /* 0x0000054000007944 */ /* 0x000fea0003c00000 */
[----:B0-----:R-:W-:Y:S01]  /*1340*/  HFMA2.MMA R16, -RZ, RZ, 0, 2.384185791015625e-07 ;  /* 0x00000004ff107435 */ /* 0x001fe200000001ff */
[----:B-1----:R-:W-:Y:S01]  /*1350*/  FADD.FTZ R19, R19, R14 ;  /* 0x0000000e13137221 */ /* 0x002fe20000010000 */
[----:B------:R-:W-:Y:S01]  /*1360*/  MOV R17, 0x1f ;  /* 0x0000001f00117802 */ /* 0x000fe20000000f00 */
[----:B------:R-:W-:Y:S01]  /*1370*/  IMAD.MOV.U32 R14, RZ, RZ, -0x1 ;  /* 0xffffffffff0e7424 */ /* 0x000fe200078e00ff */
[----:B------:R-:W-:-:S02]  /*1380*/  MOV R8, 0x13a0 ;  /* 0x000013a000087802 */ /* 0x000fc40000000f00 */
[----:B------:R-:W-:Y:S05]  /*1390*/  CALL.REL.NOINC `($__internal_19_$__cuda_sm70_shflsync_bfly_p) ;  /* 0x000004e000007944 */ /* 0x000fea0003c00000 */
[----:B0-----:R-:W-:Y:S01]  /*13a0*/  HFMA2.MMA R16, -RZ, RZ, 0, 4.76837158203125e-07 ;  /* 0x00000008ff107435 */ /* 0x001fe200000001ff */
[----:B-1----:R-:W-:Y:S01]  /*13b0*/  FADD.FTZ R19, R19, R14 ;  /* 0x0000000e13137221 */ /* 0x002fe20000010000 */
[----:B------:R-:W-:-:S02]  /*13c0*/  MOV R17, 0x1f ;  /* 0x0000001f00117802 */ /* 0x000fc40000000f00 */
[----:B------:R-:W-:Y:S02]  /*13d0*/  MOV R14, 0xffffffff ;  /* 0xffffffff000e7802 */ /* 0x000fe40000000f00 */
[----:B------:R-:W-:Y:S02]  /*13e0*/  MOV R8, 0x1400 ;  /* 0x0000140000087802 */ /* 0x000fe40000000f00 */
[----:B------:R-:W-:Y:S05]  /*13f0*/  CALL.REL.NOINC `($__internal_19_$__cuda_sm70_shflsync_bfly_p) ;  /* 0x0000048000007944 */ /* 0x000fea0003c00000 */
[----:B-1----:R-:W-:Y:S01]  /*1400*/  FADD.FTZ R13, R19, R14 ;  /* 0x0000000e130d7221 */ /* 0x002fe20000010000 */
[----:B0-----:R-:W-:Y:S01]  /*1410*/  HFMA2.MMA R17, -RZ, RZ, 0, 1.847743988037109375e-06 ;  /* 0x0000001fff117435 */ /* 0x001fe200000001ff */
[----:B------:R-:W-:Y:S01]  /*1420*/  IMAD.MOV.U32 R16, RZ, RZ, 0x10 ;  /* 0x00000010ff107424 */ /* 0x000fe200078e00ff */
[----:B------:R-:W-:Y:S02]  /*1430*/  MOV R14, 0xffffffff ;  /* 0xffffffff000e7802 */ /* 0x000fe40000000f00 */
[----:B------:R-:W-:Y:S02]  /*1440*/  MOV R19, R13 ;  /* 0x0000000d00137202 */ /* 0x000fe40000000f00 */
[----:B------:R-:W-:Y:S02]  /*1450*/  MOV R8, 0x1470 ;  /* 0x0000147000087802 */ /* 0x000fe40000000f00 */
[----:B------:R-:W-:Y:S05]  /*1460*/  CALL.REL.NOINC `($__internal_19_$__cuda_sm70_shflsync_bfly_p) ;  /* 0x0000041000007944 */ /* 0x000fea0003c00000 */
[----:B0-----:R-:W-:Y:S01]  /*1470*/  HFMA2.MMA R16, -RZ, RZ, 0, 5.9604644775390625e-08 ;  /* 0x00000001ff107435 */ /* 0x001fe200000001ff */
[----:B-1----:R-:W-:Y:S01]  /*1480*/  IMAD.MOV.U32 R18, RZ, RZ, R14 ;  /* 0x000000ffff127224 */ /* 0x002fe200078e000e */
[----:B------:R-:W-:Y:S01]  /*1490*/  MOV R19, R11 ;  /* 0x0000000b00137202 */ /* 0x000fe20000000f00 */
[----:B------:R-:W-:Y:S01]  /*14a0*/  IMAD.MOV.U32 R14, RZ, RZ, -0x1 ;  /* 0xffffffffff0e7424 */ /* 0x000fe200078e00ff */
[----:B------:R-:W-:-:S02]  /*14b0*/  MOV R17, 0x1f ;  /* 0x0000001f00117802 */ /* 0x000fc40000000f00 */
[----:B------:R-:W-:Y:S02]  /*14c0*/  MOV R8, 0x14e0 ;  /* 0x000014e000087802 */ /* 0x000fe40000000f00 */
[----:B------:R-:W-:Y:S05]  /*14d0*/  CALL.REL.NOINC `($__internal_19_$__cuda_sm70_shflsync_bfly_p) ;  /* 0x000003a000007944 */ /* 0x000fea0003c00000 */
[----:B0-----:R-:W-:Y:S01]  /*14e0*/  HFMA2.MMA R16, -RZ, RZ, 0, 1.1920928955078125e-07 ;  /* 0x00000002ff107435 */ /* 0x001fe200000001ff */
[----:B-1----:R-:W-:Y:S01]  /*14f0*/  FADD.FTZ R19, R11, R14 ;  /* 0x0000000e0b137221 */ /* 0x002fe20000010000 */
[----:B------:R-:W-:Y:S02]  /*1500*/  MOV R17, 0x1f ;  /* 0x0000001f00117802 */ /* 0x000fe40000000f00 */
[----:B------:R-:W-:Y:S02]  /*1510*/  MOV R14, 0xffffffff ;  /* 0xffffffff000e7802 */ /* 0x000fe40000000f00 */
[----:B------:R-:W-:Y:S02]  /*1520*/  MOV R8, 0x1540 ;  /* 0x0000154000087802 */ /* 0x000fe40000000f00 */
[----:B------:R-:W-:Y:S05]  /*1530*/  CALL.REL.NOINC `($__internal_19_$__cuda_sm70_shflsync_bfly_p) ;  /* 0x0000034000007944 */ /* 0x000fea0003c00000 */
[----:B0-----:R-:W-:Y:S01]  /*1540*/  HFMA2.MMA R17, -RZ, RZ, 0, 1.847743988037109375e-06 ;  /* 0x0000001fff117435 */ /* 0x001fe200000001ff */
[----:B-1----:R-:W-:Y:S01]  /*1550*/  FADD.FTZ R19, R19, R14 ;  /* 0x0000000e13137221 */ /* 0x002fe20000010000 */
[----:B------:R-:W-:Y:S01]  /*1560*/  MOV R14, 0xffffffff ;  /* 0xffffffff000e7802 */ /* 0x000fe20000000f00 */
[----:B------:R-:W-:Y:S01]  /*1570*/  IMAD.MOV.U32 R16, RZ, RZ, 0x4 ;  /* 0x00000004ff107424 */ /* 0x000fe200078e00ff */
[----:B------:R-:W-:-:S02]  /*1580*/  MOV R8, 0x15a0 ;  /* 0x000015a000087802 */ /* 0x000fc40000000f00 */
[----:B------:R-:W-:Y:S05]  /*1590*/  CALL.REL.NOINC `($__internal_19_$__cuda_sm70_shflsync_bfly_p) ;  /* 0x000002e000007944 */ /* 0x000fea0003c00000 */
[----:B0-----:R-:W-:Y:S01]  /*15a0*/  HFMA2.MMA R16, -RZ, RZ, 0, 4.76837158203125e-07 ;  /* 0x00000008ff107435 */ /* 0x001fe200000001ff */
[----:B-1----:R-:W-:Y:S01]  /*15b0*/  FADD.FTZ R19, R19, R14 ;  /* 0x0000000e13137221 */ /* 0x002fe20000010000 */
[----:B------:R-:W-:Y:S01]  /*15c0*/  MOV R14, 0xffffffff ;  /* 0xffffffff000e7802 */ /* 0x000fe20000000f00 */
[----:B------:R-:W-:Y:S01]  /*15d0*/  IMAD.MOV.U32 R17, RZ, RZ, 0x1f ;  /* 0x0000001fff117424 */ /* 0x000fe200078e00ff */
[----:B------:R-:W-:-:S02]  /*15e0*/  MOV R8, 0x1600 ;  /* 0x0000160000087802 */ /* 0x000fc40000000f00 */
        /* <DEDUP_REMOVED lines=33> */
[----:B0-----:R-:W-:Y:S01]  /*1800*/  HFMA2.MMA R17, -RZ, RZ, 0, 1.847743988037109375e-06 ;  /* 0x0000001fff117435 */ /* 0x001fe200000001ff */
[----:B-1----:R-:W-:Y:S01]  /*1810*/  FADD.FTZ R19, R19, R14 ;  /* 0x0000000e13137221 */ /* 0x002fe20000010000 */
[----:B------:R-:W-:Y:S01]  /*1820*/  MOV R14, 0xffffffff ;  /* 0xffffffff000e7802 */ /* 0x000fe20000000f00 */
[----:B------:R-:W-:Y:S01]  /*1830*/  IMAD.MOV.U32 R16, RZ, RZ, 0x10 ;  /* 0x00000010ff107424 */ /* 0x000fe200078e00ff */
[----:B------:R-:W-:Y:S02]  /*1840*/  MOV R8, 0x1860 ;  /* 0x0000186000087802 */ /* 0x000fe40000000f00 */
[----:B------:R-:W-:Y:S05]  /*1850*/  CALL.REL.NOINC `($__internal_19_$__cuda_sm70_shflsync_bfly_p) ;  /* 0x0000002000007944 */ /* 0x000fea0003c00000 */
[----:B-1----:R-:W-:Y:S01]  /*1860*/  MOV R8, R14 ;  /* 0x0000000e00087202 */ /* 0x002fe20000000f00 */
[----:B0-----:R-:W-:Y:S05]  /*1870*/  BRA `(.L_x_646) ;  /* 0xfffff54000007947 */ /* 0x001fea000383ffff */
        .weak           $__internal_19_$__cuda_sm70_shflsync_bfly_p
        .type           $__internal_19_$__cuda_sm70_shflsync_bfly_p,@function
        .size           $__internal_19_$__cuda_sm70_shflsync_bfly_p,(.L_x_3381 - $__internal_19_$__cuda_sm70_shflsync_bfly_p)
$__internal_19_$__cuda_sm70_shflsync_bfly_p:
[----:B------:R-:W-:Y:S01]  /*1880*/  HFMA2.MMA R9, -RZ, RZ, 0, 0 ;  /* 0x00000000ff097435 */ /* 0x000fe200000001ff */
[----:B------:R-:W-:Y:S04]  /*1890*/  WARPSYNC R14 ;  /* 0x0000000e00007348 */ /* 0x000fe80003800000 */
[----:B------:R0:W1:Y:S01]  /*18a0*/  SHFL.BFLY PT, R14, R19, R16, R17 ;  /* 0x0c000010130e7389 */ /* 0x00006200000e0011 */
[----:B------:R-:W-:Y:S05]  /*18b0*/  RET.REL.NODEC R8 `(_ZN10layer_norm40ln_parallel_residual_bwd_finalize_kernelINS_22Kernel_traits_finalizeILj7168E6__halfS2_S2_S2_fjLb0ELj1024ELj4ENS_18Kernel_traits_baseILj7168ES2_S2_S2_S2_fjLj1024EEEEELb0EEEvNS_9BwdParamsE) ;  /* 0xffffe74008007950 */ /* 0x000fea0003c3ffff */
.L_x_647:
        /* <DEDUP_REMOVED lines=12> */
.L_x_3381:


//--------------------- .text._ZN10layer_norm31ln_parallel_residual_bwd_kernelINS_13Kernel_traitsI6__halfS2_S2_S2_fjLj7168ELj1ELj1ELj8ELj8ENS_18Kernel_traits_baseILj7168ES2_S2_S2_S2_fjLj256EEEEELb1ELb1ELb0EEEvNS_9BwdParamsE --------------------------
	.section	.text._ZN10layer_norm31ln_parallel_residual_bwd_kernelINS_13Kernel_traitsI6__halfS2_S2_S2_fjLj7168ELj1ELj1ELj8ELj8ENS_18Kernel_traits_baseILj7168ES2_S2_S2_S2_fjLj256EEEEELb1ELb1ELb0EEEvNS_9BwdParamsE,"ax",@progbits
	.sectioninfo	@"SHI_REGISTERS=208"
	.align	128
        .global         _ZN10layer_norm31ln_parallel_residual_bwd_kernelINS_13Kernel_traitsI6__halfS2_S2_S2_fjLj7168ELj1ELj1ELj8ELj8ENS_18Kernel_traits_baseILj7168ES2_S2_S2_S2_fjLj256EEEEELb1ELb1ELb0EEEvNS_9BwdParamsE
        .type           _ZN10layer_norm31ln_parallel_residual_bwd_kernelINS_13Kernel_traitsI6__halfS2_S2_S2_fjLj7168ELj1ELj1ELj8ELj8ENS_18Kernel_traits_baseILj7168ES2_S2_S2_S2_fjLj256EEEEELb1ELb1ELb0EEEvNS_9BwdParamsE,@function
        .size           _ZN10layer_norm31ln_parallel_residual_bwd_kernelINS_13Kernel_traitsI6__halfS2_S2_S2_fjLj7168ELj1ELj1ELj8ELj8ENS_18Kernel_traits_baseILj7168ES2_S2_S2_S2_fjLj256EEEEELb1ELb1ELb0EEEvNS_9BwdParamsE,(.L_x_3382 - _ZN10layer_norm31ln_parallel_residual_bwd_kernelINS_13Kernel_traitsI6__halfS2_S2_S2_fjLj7168ELj1ELj1ELj8ELj8ENS_18Kernel_traits_baseILj7168ES2_S2_S2_S2_fjLj256EEEEELb1ELb1ELb0EEEvNS_9BwdParamsE)
        .other          _ZN10layer_norm31ln_parallel_residual_bwd_kernelINS_13Kernel_traitsI6__halfS2_S2_S2_fjLj7168ELj1ELj1ELj8ELj8ENS_18Kernel_traits_baseILj7168ES2_S2_S2_S2_fjLj256EEEEELb1ELb1ELb0EEEvNS_9BwdParamsE,@"STO_CUDA_ENTRY STV_DEFAULT"
_ZN10layer_norm31ln_parallel_residual_bwd_kernelINS_13Kernel_traitsI6__halfS2_S2_S2_fjLj7168ELj1ELj1ELj8ELj8ENS_18Kernel_traits_baseILj7168ES2_S2_S2_S2_fjLj256EEEEELb1ELb1ELb0EEEvNS_9BwdParamsE:
.text._ZN10layer_norm31ln_parallel_residual_bwd_kernelINS_13Kernel_traitsI6__halfS2_S2_S2_fjLj7168ELj1ELj1ELj8ELj8ENS_18Kernel_traits_baseILj7168ES2_S2_S2_S2_fjLj256EEEEELb1ELb1ELb0EEEvNS_9BwdParamsE:
        /* <DEDUP_REMOVED lines=82> */
[----:B------:R-:W-:Y:S01]  /*0520*/  SHF.R.U32.HI R32, RZ, 0x10, R19 ;  /* 0x00000010ff207819 */ /* 0x000fe20000011613 */
[----:B------:R-:W-:Y:S01]  /*0530*/  IMAD.MOV.U32 R28, RZ, RZ, R14 ;  /* 0x000000ffff1c7224 */ /* 0x000fe200078e000e */
[----:B------:R-:W-:Y:S01]  /*0540*/  HADD2.F32 R4, -RZ, R16.H0_H0 ;  /* 0x20000010ff047230 */ /* 0x000fe20000004100 */
        /* <DEDUP_REMOVED lines=19> */
[--C-:B------:R-:W-:Y:S01]  /*0680*/  SHF.R.U64 R36, R14, 0x10, R15.reuse ;  /* 0x000000100e247819 */ /* 0x100fe2000000120f */
[--C-:B------:R-:W-:Y:S01]  /*0690*/  IMAD.MOV.U32 R29, RZ, RZ, R15.reuse ;  /* 0x000000ffff1d7224 */ /* 0x100fe200078e000f */
[----:B------:R-:W-:Y:S01]  /*06a0*/  SHF.R.U32.HI R34, RZ, 0x10, R15 ;  /* 0x00000010ff227819 */ /* 0x000fe2000001160f */
[----:B------:R-:W-:Y:S01]  /*06b0*/  IMAD.MOV.U32 R47, RZ, RZ, 0x1 ;  /* 0x00000001ff2f7424 */ /* 0x000fe200078e00ff */
[----:B------:R-:W-:Y:S01]  /*06c0*/  SHF.R.U64 R33, R18, 0x10, R19 ;  /* 0x0000001012217819 */ /* 0x000fe20000001213 */
[----:B------:R-:W-:Y:S01]  /*06d0*/  HADD2.F32 R16, -RZ, R24.H0_H0 ;  /* 0x20000018ff107230 */ /* 0x000fe20000004100 */
[----:B------:R-:W-:Y:S01]  /*06e0*/  IMAD.MOV.U32 R101, RZ, RZ, RZ ;  /* 0x000000ffff657224 */ /* 0x000fe200078e00ff */
        /* <DEDUP_REMOVED lines=26> */
[----:B0-----:R-:W-:-:S02]  /*0890*/  HADD2.F32 R29, -RZ, R33.H0_H0 ;  /* 0x20000021ff1d7230 */ /* 0x001fc40000004100 */
.L_x_692:
[----:B------:R-:W-:Y:S01]  /*08a0*/  IMAD.MOV.U32 R105, RZ, RZ, 0x4 ;  /* 0x00000004ff697424 */ /* 0x000fe200078e00ff */
[----:B------:R-:W-:-:S02]  /*08b0*/  LOP3.LUT P4, RZ, R32, 0xff, RZ, 0xc0, !PT ;  /* 0x000000ff20ff7812 */ /* 0x000fc4000788c0ff */
        /* <DEDUP_REMOVED lines=34> */
[----:B------:R-:W2:Y:S04]  /*0ae0*/  LDG.E.64 R40, [R40.64] ;  /* 0x0000000428287981 */ /* 0x000ea8000c1e1b00 */
[----:B------:R-:W0:Y:S01]  /*0af0*/  LDG.E.64 R38, [R38.64] ;  /* 0x0000000426267981 */ /* 0x000e22000c1e1b00 */
[----:B------:R-:W-:-:S04]  /*0b00*/  ISETP.NE.AND P4, PT, R3, RZ, PT ;  /* 0x000000ff0300720c */ /* 0x000fc80003f85270 */
[----:B-----5:R-:W-:Y:S02]  /*0b10*/  FSEL R106, R117, RZ, !P4 ;  /* 0x000000ff756a7208 */ /* 0x020fe40006000000 */
[----:B------:R-:W-:-:S04]  /*0b20*/  IADD3 R42, P4, R42, c[0x0][0x190], RZ ;  /* 0x000064002a2a7a10 */ /* 0x000fc80007f9e0ff */
[----:B------:R-:W-:-:S05]  /*0b30*/  IADD3.X R43, R37, c[0x0][0x194], RZ, P4, !PT ;  /* 0x00006500252b7a10 */ /* 0x000fca00027fe4ff */
[----:B------:R3:W5:Y:S01]  /*0b40*/  LDG.E R37, [R42.64] ;  /* 0x000000042a257981 */ /* 0x000762000c1e1900 */
[----:B------:R-:W-:Y:S01]  /*0b50*/  IADD3 R118, R34, 0x100, RZ ;  /* 0x0000010022767810 */ /* 0x000fe20007ffe0ff */
[----:B0-----:R-:W-:Y:S01]  /*0b60*/  IMAD.MOV.U32 R45, RZ, RZ, R38 ;  /* 0x000000ffff2d7224 */ /* 0x001fe200078e0026 */
[--C-:B-1----:R-:W-:Y:S01]  /*0b70*/  SHF.R.U64 R105, R38, 0x10, R39.reuse ;  /* 0x0000001026697819 */ /* 0x102fe20000001227 */
[----:B------:R-:W-:-:S03]  /*0b80*/  IMAD.MOV.U32 R104, RZ, RZ, R39 ;  /* 0x000000ffff687224 */ /* 0x000fc600078e0027 */
[----:B------:R-:W-:Y:S01]  /*0b90*/  HADD2.F32 R45, -RZ, R45.H0_H0 ;  /* 0x2000002dff2d7230 */ /* 0x000fe20000004100 */
[----:B--2---:R-:W-:Y:S01]  /*0ba0*/  IMAD.MOV.U32 R44, RZ, RZ, R40 ;  /* 0x000000ffff2c7224 */ /* 0x004fe200078e0028 */
[--C-:B------:R-:W-:Y:S01]  /*0bb0*/  SHF.R.U64 R109, R40, 0x10, R41.reuse ;  /* 0x00000010286d7819 */ /* 0x100fe20000001229 */
[----:B------:R-:W-:Y:S02]  /*0bc0*/  IMAD.MOV.U32 R38, RZ, RZ, R41 ;  /* 0x000000ffff267224 */ /* 0x000fe400078e0029 */
[----:B------:R-:W-:Y:S01]  /*0bd0*/  FADD.FTZ R40, -R106, R45 ;  /* 0x0000002d6a287221 */ /* 0x000fe20000010100 */
[----:B------:R-:W-:Y:S01]  /*0be0*/  SHF.R.U32.HI R107, RZ, 0x10, R39 ;  /* 0x00000010ff6b7819 */ /* 0x000fe20000011627 */
[----:B------:R-:W-:Y:S01]  /*0bf0*/  HADD2.F32 R105, -RZ, R105.H0_H0 ;  /* 0x20000069ff697230 */ /* 0x000fe20000004100 */
[----:B------:R-:W-:Y:S01]  /*0c00*/  SHF.R.U32.HI R110, RZ, 0x10, R41 ;  /* 0x00000010ff6e7819 */ /* 0x000fe20000011629 */
[----:B------:R-:W-:Y:S02]  /*0c10*/  HADD2.F32 R39, -RZ, R104.H0_H0 ;  /* 0x20000068ff277230 */ /* 0x000fe40000004100 */
[----:B------:R-:W-:-:S02]  /*0c20*/  HADD2.F32 R41, -RZ, R44.H0_H0 ;  /* 0x2000002cff297230 */ /* 0x000fc40000004100 */
[----:B---3--:R-:W-:Y:S01]  /*0c30*/  HADD2.F32 R43, -RZ, R38.H0_H0 ;  /* 0x20000026ff2b7230 */ /* 0x008fe20000004100 */
[C---:B------:R-:W-:Y:S01]  /*0c40*/  FMUL.FTZ R38, R33.reuse, R40 ;  /* 0x0000002821267220 */ /* 0x040fe20000410000 */
[----:B------:R-:W-:Y:S01]  /*0c50*/  HADD2.F32 R44, -RZ, R109.H0_H0 ;  /* 0x2000006dff2c7230 */ /* 0x000fe20000004100 */
[C---:B------:R-:W-:Y:S02]  /*0c60*/  FADD.FTZ R42, -R106.reuse, R105 ;  /* 0x000000696a2a7221 */ /* 0x040fe40000010100 */
[----:B------:R-:W-:Y:S02]  /*0c70*/  FADD.FTZ R104, -R106, R39 ;  /* 0x000000276a687221 */ /* 0x000fe40000010100 */
[----:B------:R-:W-:Y:S02]  /*0c80*/  FADD.FTZ R72, R72, R41 ;  /* 0x0000002948487221 */ /* 0x000fe40000010000 */
[-C--:B------:R-:W-:Y:S02]  /*0c90*/  FFMA.FTZ R100, R38, R41.reuse, R100 ;  /* 0x0000002926647223 */ /* 0x080fe40000010064 */
[----:B------:R-:W-:Y:S01]  /*0ca0*/  FMUL.FTZ R41, R4, R41 ;  /* 0x0000002904297220 */ /* 0x000fe20000410000 */
[----:B------:R-:W-:Y:S01]  /*0cb0*/  HADD2.F32 R107, -RZ, R107.H0_H0 ;  /* 0x2000006bff6b7230 */ /* 0x000fe20000004100 */
[----:B------:R-:W-:-:S02]  /*0cc0*/  FMUL.FTZ R39, R33, R42 ;  /* 0x0000002a21277220 */ /* 0x000fc40000410000 */
[----:B------:R-:W-:Y:S02]  /*0cd0*/  FMUL.FTZ R42, R33, R104 ;  /* 0x00000068212a7220 */ /* 0x000fe40000410000 */
[----:B------:R-:W-:Y:S02]  /*0ce0*/  FMUL.FTZ R40, R5, R44 ;  /* 0x0000002c05287220 */ /* 0x000fe40000410000 */
[----:B------:R-:W-:Y:S02]  /*0cf0*/  FADD.FTZ R45, RZ, R41 ;  /* 0x00000029ff2d7221 */ /* 0x000fe40000010000 */
[----:B------:R-:W-:Y:S01]  /*0d00*/  FFMA.FTZ R104, R38, R41, RZ ;  /* 0x0000002926687223 */ /* 0x000fe200000100ff */
[----:B------:R-:W-:Y:S01]  /*0d10*/  HADD2.F32 R110, -RZ, R110.H0_H0 ;  /* 0x2000006eff6e7230 */ /* 0x000fe20000004100 */
[----:B------:R-:W-:Y:S02]  /*0d20*/  FADD.FTZ R108, -R106, R107 ;  /* 0x0000006b6a6c7221 */ /* 0x000fe40000010100 */
[----:B------:R-:W-:-:S02]  /*0d30*/  FADD.FTZ R74, R74, R43 ;  /* 0x0000002b4a4a7221 */ /* 0x000fc40000010000 */
[-C--:B------:R-:W-:Y:S02]  /*0d40*/  FFMA.FTZ R102, R42, R43.reuse, R102 ;  /* 0x0000002b2a667223 */ /* 0x080fe40000010066 */
        /* <DEDUP_REMOVED lines=13> */
.L_x_650:
[----:B0-----:R-:W-:Y:S05]  /*0e20*/  BSYNC B0 ;  /* 0x0000000000007941 */ /* 0x001fea0003800000 */
.L_x_649:
        /* <DEDUP_REMOVED lines=29> */
[--C-:B------:R-:W-:Y:S01]  /*1000*/  IMAD.MOV.U32 R113, RZ, RZ, R105.reuse ;  /* 0x000000ffff717224 */ /* 0x100fe200078e0069 */
[----:B------:R-:W-:Y:S02]  /*1010*/  SHF.R.U32.HI R119, RZ, 0x10, R105 ;  /* 0x00000010ff777819 */ /* 0x000fe40000011669 */
[----:B------:R-:W-:Y:S02]  /*1020*/  HADD2.F32 R111, -RZ, R111.H0_H0 ;  /* 0x2000006fff6f7230 */ /* 0x000fe40000004100 */
[----:B------:R-:W-:Y:S02]  /*1030*/  HADD2.F32 R112, -RZ, R112.H0_H0 ;  /* 0x20000070ff707230 */ /* 0x000fe40000004100 */
[----:B------:R-:W-:Y:S01]  /*1040*/  HADD2.F32 R113, -RZ, R113.H0_H0 ;  /* 0x20000071ff717230 */ /* 0x000fe20000004100 */
[----:B--2---:R-:W-:Y:S01]  /*1050*/  IMAD.MOV.U32 R110, RZ, RZ, R106 ;  /* 0x000000ffff6e7224 */ /* 0x004fe200078e006a */
[----:B------:R-:W-:Y:S01]  /*1060*/  HADD2.F32 R105, -RZ, R119.H0_H0 ;  /* 0x20000077ff697230 */ /* 0x000fe20000004100 */
[----:B------:R-:W-:Y:S01]  /*1070*/  SHF.R.U64 R120, R106, 0x10, R107 ;  /* 0x000000106a787819 */ /* 0x000fe2000000126b */
[----:B------:R-:W-:-:S02]  /*1080*/  FADD.FTZ R106, -R176, R111 ;  /* 0x0000006fb06a7221 */ /* 0x000fc40000010100 */
[C---:B------:R-:W-:Y:S02]  /*1090*/  FADD.FTZ R112, -R176.reuse, R112 ;  /* 0x00000070b0707221 */ /* 0x040fe40000010100 */
[C---:B------:R-:W-:Y:S02]  /*10a0*/  FADD.FTZ R124, -R176.reuse, R113 ;  /* 0x00000071b07c7221 */ /* 0x040fe40000010100 */
[----:B------:R-:W-:Y:S01]  /*10b0*/  FADD.FTZ R176, -R176, R105 ;  /* 0x00000069b0b07221 */ /* 0x000fe20000010100 */
[----:B------:R-:W-:Y:S01]  /*10c0*/  HADD2.F32 R105, -RZ, R110.H0_H0 ;  /* 0x2000006eff697230 */ /* 0x000fe20000004100 */
[--C-:B------:R-:W-:Y:S01]  /*10d0*/  IMAD.MOV.U32 R104, RZ, RZ, R107.reuse ;  /* 0x000000ffff687224 */ /* 0x100fe200078e006b */
[----:B---3--:R-:W-:Y:S01]  /*10e0*/  HADD2.F32 R108, -RZ, R120.H0_H0 ;  /* 0x20000078ff6c7230 */ /* 0x008fe20000004100 */
[C---:B------:R-:W-:Y:S02]  /*10f0*/  FMUL.FTZ R121, R33.reuse, R106 ;  /* 0x0000006a21797220 */ /* 0x040fe40000410000 */
[----:B------:R-:W-:Y:S01]  /*1100*/  FMUL.FTZ R122, R8, R105 ;  /* 0x00000069087a7220 */ /* 0x000fe20000410000 */
[----:B------:R-:W-:Y:S01]  /*1110*/  SHF.R.U32.HI R109, RZ, 0x10, R107 ;  /* 0x00000010ff6d7819 */ /* 0x000fe2000001166b */
[----:B------:R-:W-:Y:S01]  /*1120*/  HADD2.F32 R107, -RZ, R104.H0_H0 ;  /* 0x20000068ff6b7230 */ /* 0x000fe20000004100 */
[----:B------:R-:W-:-:S02]  /*1130*/  FMUL.FTZ R120, R33, R112 ;  /* 0x0000007021787220 */ /* 0x000fc40000410000 */
[----:B------:R-:W-:Y:S02]  /*1140*/  FMUL.FTZ R123, R9, R108 ;  /* 0x0000006c097b7220 */ /* 0x000fe40000410000 */
[----:B------:R-:W-:Y:S02]  /*1150*/  FADD.FTZ R104, R115, R122 ;  /* 0x0000007a73687221 */ /* 0x000fe40000010000 */
[C---:B------:R-:W-:Y:S01]  /*1160*/  FFMA.FTZ R116, R121.reuse, R122, R116 ;  /* 0x0000007a79747223 */ /* 0x040fe20000010074 */
[----:B------:R-:W-:Y:S01]  /*1170*/  HADD2.F32 R106, -RZ, R109.H0_H0 ;  /* 0x2000006dff6a7230 */ /* 0x000fe20000004100 */
        /* <DEDUP_REMOVED lines=18> */
.L_x_652:
[----:B------:R-:W-:Y:S05]  /*12a0*/  BSYNC B0 ;  /* 0x0000000000007941 */ /* 0x000fea0003800000 */
.L_x_651:
        /* <DEDUP_REMOVED lines=20> */
[----:B------:R-:W0:Y:S02]  /*13f0*/  LDG.E.64 R106, [R106.64] ;  /* 0x000000046a6a7981 */ /* 0x000e24000c1e1b00 */
[----:B------:R-:W-:Y:S01]  /*1400*/  IADD3.X R109, R104, c[0x0][0x194], RZ, P4, !PT ;  /* 0x00006500686d7a10 */ /* 0x000fe200027fe4ff */
[----:B------:R-:W-:-:S04]  /*1410*/  IMAD.WIDE.U32 R104, R118, R105, c[0x0][0x208] ;  /* 0x0000820076687625 */ /* 0x000fc800078e0069 */
[----:B------:R2:W5:Y:S04]  /*1420*/  LDG.E R129, [R108.64] ;  /* 0x000000046c817981 */ /* 0x000568000c1e1900 */
[----:B------:R-:W3:Y:S01]  /*1430*/  LDG.E.64 R104, [R104.64] ;  /* 0x0000000468687981 */ /* 0x000ee2000c1e1b00 */
[----:B------:R-:W-:Y:S01]  /*1440*/  IADD3 R118, R118, 0x100, RZ ;  /* 0x0000010076767810 */ /* 0x000fe20007ffe0ff */
[----:B0-----:R-:W-:Y:S01]  /*1450*/  IMAD.MOV.U32 R111, RZ, RZ, R106 ;  /* 0x000000ffff6f7224 */ /* 0x001fe200078e006a */
[--C-:B-1----:R-:W-:Y:S01]  /*1460*/  SHF.R.U64 R112, R106, 0x10, R107.reuse ;  /* 0x000000106a707819 */ /* 0x102fe2000000126b */
[--C-:B------:R-:W-:Y:S01]  /*1470*/  IMAD.MOV.U32 R113, RZ, RZ, R107.reuse ;  /* 0x000000ffff717224 */ /* 0x100fe200078e006b */
[----:B------:R-:W-:Y:S02]  /*1480*/  SHF.R.U32.HI R119, RZ, 0x10, R107 ;  /* 0x00000010ff777819 */ /* 0x000fe4000001166b */
[----:B------:R-:W-:Y:S01]  /*1490*/  HADD2.F32 R111, -RZ, R111.H0_H0 ;  /* 0x2000006fff6f7230 */ /* 0x000fe20000004100 */
[----:B---3--:R-:W-:Y:S01]  /*14a0*/  IMAD.MOV.U32 R110, RZ, RZ, R104 ;  /* 0x000000ffff6e7224 */ /* 0x008fe200078e0068 */
[--C-:B------:R-:W-:Y:S01]  /*14b0*/  SHF.R.U64 R130, R104, 0x10, R105.reuse ;  /* 0x0000001068827819 */ /* 0x100fe20000001269 */
[--C-:B------:R-:W-:Y:S01]  /*14c0*/  IMAD.MOV.U32 R106, RZ, RZ, R105.reuse ;  /* 0x000000ffff6a7224 */ /* 0x100fe200078e0069 */
[----:B--2---:R-:W-:Y:S01]  /*14d0*/  SHF.R.U32.HI R109, RZ, 0x10, R105 ;  /* 0x00000010ff6d7819 */ /* 0x004fe20000011669 */
[----:B------:R-:W-:Y:S01]  /*14e0*/  HADD2.F32 R112, -RZ, R112.H0_H0 ;  /* 0x20000070ff707230 */ /* 0x000fe20000004100 */
[----:B------:R-:W-:Y:S01]  /*14f0*/  FADD.FTZ R104, -R176, R111 ;  /* 0x0000006fb0687221 */ /* 0x000fe20000010100 */
[----:B------:R-:W-:-:S02]  /*1500*/  HADD2.F32 R105, -RZ, R110.H0_H0 ;  /* 0x2000006eff697230 */ /* 0x000fc40000004100 */
[----:B------:R-:W-:Y:S02]  /*1510*/  HADD2.F32 R113, -RZ, R113.H0_H0 ;  /* 0x20000071ff717230 */ /* 0x000fe40000004100 */
[----:B------:R-:W-:Y:S01]  /*1520*/  HADD2.F32 R107, -RZ, R119.H0_H0 ;  /* 0x20000077ff6b7230 */ /* 0x000fe20000004100 */
[----:B------:R-:W-:Y:S01]  /*1530*/  FADD.FTZ R112, -R176, R112 ;  /* 0x00000070b0707221 */ /* 0x000fe20000010100 */
[----:B------:R-:W-:Y:S01]  /*1540*/  HADD2.F32 R108, -RZ, R130.H0_H0 ;  /* 0x20000082ff6c7230 */ /* 0x000fe20000004100 */
[C---:B------:R-:W-:Y:S02]  /*1550*/  FMUL.FTZ R131, R33.reuse, R104 ;  /* 0x0000006821837220 */ /* 0x040fe40000410000 */
[----:B------:R-:W-:Y:S02]  /*1560*/  FMUL.FTZ R132, R12, R105 ;  /* 0x000000690c847220 */ /* 0x000fe40000410000 */
[C---:B------:R-:W-:Y:S02]  /*1570*/  FADD.FTZ R134, -R176.reuse, R113 ;  /* 0x00000071b0867221 */ /* 0x040fe40000010100 */
[----:B------:R-:W-:Y:S01]  /*1580*/  FADD.FTZ R176, -R176, R107 ;  /* 0x0000006bb0b07221 */ /* 0x000fe20000010100 */
        /* <DEDUP_REMOVED lines=24> */
.L_x_654:
[----:B------:R-:W-:Y:S05]  /*1710*/  BSYNC B0 ;  /* 0x0000000000007941 */ /* 0x000fea0003800000 */
.L_x_653:
        /* <DEDUP_REMOVED lines=70> */
.L_x_656:
[----:B------:R-:W-:Y:S05]  /*1b80*/  BSYNC B0 ;  /* 0x0000000000007941 */ /* 0x000fea0003800000 */
.L_x_655:
        /* <DEDUP_REMOVED lines=70> */
.L_x_658:
[----:B------:R-:W-:Y:S05]  /*1ff0*/  BSYNC B0 ;  /* 0x0000000000007941 */ /* 0x000fea0003800000 */
.L_x_657:
        /* <DEDUP_REMOVED lines=70> */
.L_x_660:
[----:B------:R-:W-:Y:S05]  /*2460*/  BSYNC B0 ;  /* 0x0000000000007941 */ /* 0x000fea0003800000 */
.L_x_659:
        /* <DEDUP_REMOVED lines=23> */
[----:B------:R-:W2:Y:S04]  /*25e0*/  LDG.E.64 R104, [R104.64] ;  /* 0x0000000468687981 */ /* 0x000ea8000c1e1b00 */
[----:B------:R3:W5:Y:S04]  /*25f0*/  LDG.E R185, [R108.64] ;  /* 0x000000046cb97981 */ /* 0x000768000c1e1900 */
[----:B------:R-:W4:Y:S01]  /*2600*/  LDG.E.64 R106, [R106.64] ;  /* 0x000000046a6a7981 */ /* 0x000f22000c1e1b00 */
[--C-:B--2---:R-:W-:Y:S01]  /*2610*/  SHF.R.U32.HI R117, RZ, 0x10, R105.reuse ;  /* 0x00000010ff757819 */ /* 0x104fe20000011669 */
[----:B0-----:R-:W-:Y:S01]  /*2620*/  IMAD.MOV.U32 R112, RZ, RZ, R104 ;  /* 0x000000ffff707224 */ /* 0x001fe200078e0068 */
[--C-:B-1----:R-:W-:Y:S01]  /*2630*/  SHF.R.U64 R111, R104, 0x10, R105.reuse ;  /* 0x00000010686f7819 */ /* 0x102fe20000001269 */
[----:B------:R-:W-:-:S02]  /*2640*/  IMAD.MOV.U32 R113, RZ, RZ, R105 ;  /* 0x000000ffff717224 */ /* 0x000fc400078e0069 */
[----:B------:R-:W-:Y:S02]  /*2650*/  HADD2.F32 R105, -RZ, R117.H0_H0 ;  /* 0x20000075ff697230 */ /* 0x000fe40000004100 */
[----:B------:R-:W-:Y:S01]  /*2660*/  HADD2.F32 R112, -RZ, R112.H0_H0 ;  /* 0x20000070ff707230 */ /* 0x000fe20000004100 */
[----:B----4-:R-:W-:Y:S01]  /*2670*/  IMAD.MOV.U32 R110, RZ, RZ, R106 ;  /* 0x000000ffff6e7224 */ /* 0x010fe200078e006a */
[----:B------:R-:W-:Y:S01]  /*2680*/  SHF.R.U64 R119, R106, 0x10, R107 ;  /* 0x000000106a777819 */ /* 0x000fe2000000126b */
[C---:B------:R-:W-:Y:S01]  /*2690*/  FADD.FTZ R118, -R176.reuse, R105 ;  /* 0x00000069b0767221 */ /* 0x040fe20000010100 */
[----:B------:R-:W-:Y:S01]  /*26a0*/  HADD2.F32 R111, -RZ, R111.H0_H0 ;  /* 0x2000006fff6f7230 */ /* 0x000fe20000004100 */
[C---:B------:R-:W-:Y:S01]  /*26b0*/  FADD.FTZ R112, -R176.reuse, R112 ;  /* 0x00000070b0707221 */ /* 0x040fe20000010100 */
[----:B------:R-:W-:Y:S01]  /*26c0*/  HADD2.F32 R105, -RZ, R110.H0_H0 ;  /* 0x2000006eff697230 */ /* 0x000fe20000004100 */
[----:B------:R-:W-:Y:S01]  /*26d0*/  IMAD.MOV.U32 R104, RZ, RZ, R107 ;  /* 0x000000ffff687224 */ /* 0x000fe200078e006b */
[----:B------:R-:W-:Y:S01]  /*26e0*/  HADD2.F32 R113, -RZ, R113.H0_H0 ;  /* 0x20000071ff717230 */ /* 0x000fe20000004100 */
[----:B------:R-:W-:Y:S01]  /*26f0*/  FADD.FTZ R186, -R176, R111 ;  /* 0x0000006fb0ba7221 */ /* 0x000fe20000010100 */
[----:B------:R-:W-:Y:S01]  /*2700*/  HADD2.F32 R106, -RZ, R119.H0_H0 ;  /* 0x20000077ff6a7230 */ /* 0x000fe20000004100 */
[----:B------:R-:W-:-:S02]  /*2710*/  FMUL.FTZ R187, R33, R112 ;  /* 0x0000007021bb7220 */ /* 0x000fc40000410000 */
[----:B------:R-:W-:Y:S01]  /*2720*/  FMUL.FTZ R188, R28, R105 ;  /* 0x000000691cbc7220 */ /* 0x000fe20000410000 */
[----:B---3--:R-:W-:Y:S01]  /*2730*/  SHF.R.U32.HI R109, RZ, 0x10, R107 ;  /* 0x00000010ff6d7819 */ /* 0x008fe2000001166b */
[----:B------:R-:W-:Y:S01]  /*2740*/  HADD2.F32 R107, -RZ, R104.H0_H0 ;  /* 0x20000068ff6b7230 */ /* 0x000fe20000004100 */
[----:B------:R-:W-:Y:S02]  /*2750*/  FADD.FTZ R108, -R176, R113 ;  /* 0x00000071b06c7221 */ /* 0x000fe40000010100 */
[----:B------:R-:W-:Y:S02]  /*2760*/  FMUL.FTZ R186, R33, R186 ;  /* 0x000000ba21ba7220 */ /* 0x000fe40000410000 */
[----:B------:R-:W-:Y:S02]  /*2770*/  FMUL.FTZ R189, R29, R106 ;  /* 0x0000006a1dbd7220 */ /* 0x000fe40000410000 */
[----:B------:R-:W-:Y:S02]  /*2780*/  FADD.FTZ R104, R115, R188 ;  /* 0x000000bc73687221 */ /* 0x000fe40000010000 */
[----:B------:R-:W-:Y:S01]  /*2790*/  FFMA.FTZ R116, R187, R188, R116 ;  /* 0x000000bcbb747223 */ /* 0x000fe20000010074 */
[----:B------:R-:W-:Y:S01]  /*27a0*/  HADD2.F32 R110, -RZ, R109.H0_H0 ;  /* 0x2000006dff6e7230 */ /* 0x000fe20000004100 */
[----:B------:R-:W-:-:S02]  /*27b0*/  FADD.FTZ R48, R48, R105 ;  /* 0x0000006930307221 */ /* 0x000fc40000010000 */
[----:B------:R-:W-:Y:S02]  /*27c0*/  FFMA.FTZ R76, R187, R105, R76 ;  /* 0x00000069bb4c7223 */ /* 0x000fe4000001004c */
[----:B------:R-:W-:Y:S02]  /*27d0*/  FMUL.FTZ R191, R33, R108 ;  /* 0x0000006c21bf7220 */ /* 0x000fe40000410000 */
        /* <DEDUP_REMOVED lines=15> */
.L_x_662:
[----:B------:R-:W-:Y:S05]  /*28d0*/  BSYNC B0 ;  /* 0x0000000000007941 */ /* 0x000fea0003800000 */
.L_x_661:
[----:B------:R-:W-:Y:S01]  /*28e0*/  LOP3.LUT P4, RZ, R0, 0x1f, RZ, 0xc0, !PT ;  /* 0x0000001f00ff7812 */ /* 0x000fe2000788c0ff */
[----:B------:R-:W-:Y:S10]  /*28f0*/  BRA.DIV ~URZ, `(.L_x_663) ;  /* 0x000033d27f007947 */ /* 0x000ff4000b800000 */
[----:B------:R0:W1:Y:S02]  /*2900*/  SHFL.DOWN PT, R106, R115, 0x10, 0x1f ;  /* 0x0a001f00736a7f89 */ /* 0x00006400000e0000 */
.L_x_693:
        /* <DEDUP_REMOVED lines=18> */
.L_x_694:
        /* <DEDUP_REMOVED lines=44> */
[--C-:B------:R-:W-:Y:S01]  /*2cf0*/  @P4 SHF.R.U64 R110, R164, 0x10, R165.reuse ;  /* 0x00000010a46e4819 */ /* 0x100fe200000012a5 */
[----:B------:R-:W-:Y:S01]  /*2d00*/  @P4 IMAD.MOV.U32 R105, RZ, RZ, R164 ;  /* 0x000000ffff694224 */ /* 0x000fe200078e00a4 */
[--C-:B------:R-:W-:Y:S01]  /*2d10*/  @P4 SHF.R.U32.HI R118, RZ, 0x10, R165.reuse ;  /* 0x00000010ff764819 */ /* 0x100fe200000116a5 */
[----:B------:R-:W-:Y:S02]  /*2d20*/  @P4 IMAD.MOV.U32 R109, RZ, RZ, R165 ;  /* 0x000000ffff6d4224 */ /* 0x000fe400078e00a5 */
[----:B------:R-:W-:Y:S01]  /*2d30*/  FADD.FTZ R116, R44, -R111 ;  /* 0x8000006f2c747221 */ /* 0x000fe20000010000 */
        /* <DEDUP_REMOVED lines=10> */
[----:B------:R-:W-:Y:S02]  /*2de0*/  @P4 FADD.FTZ R109, R109, R110 ;  /* 0x0000006e6d6d4221 */ /* 0x000fe40000010000 */
[----:B------:R-:W-:Y:S01]  /*2df0*/  @P4 FADD.FTZ R111, R111, R118 ;  /* 0x000000766f6f4221 */ /* 0x000fe20000010000 */
[----:B------:R-:W-:Y:S01]  /*2e00*/  ISETP.NE.U32.AND P4, PT, RZ, c[0x0][0x258], PT ;  /* 0x00009600ff007a0c */ /* 0x000fe20003f85070 */
[----:B------:R-:W-:Y:S02]  /*2e10*/  FMUL.FTZ R115, R106, c[0x0][0x1e8] ;  /* 0x00007a006a737a20 */ /* 0x000fe40000410000 */
[----:B------:R-:W-:Y:S01]  /*2e20*/  FMUL.FTZ R116, R109, c[0x0][0x1e8] ;  /* 0x00007a006d747a20 */ /* 0x000fe20000410000 */
[----:B------:R-:W-:-:S13]  /*2e30*/  ISETP.NE.AND.EX P4, PT, RZ, c[0x0][0x25c], PT, P4 ;  /* 0x00009700ff007a0c */ /* 0x000fda0003f85340 */
[----:B------:R-:W-:Y:S01]  /*2e40*/  @P4 F2FP.PACK_AB R105, RZ, R104 ;  /* 0x00000068ff69423e */ /* 0x000fe200000000ff */
[----:B------:R-:W-:Y:S01]  /*2e50*/  FMUL.FTZ R104, R104, c[0x0][0x1e8] ;  /* 0x00007a0068687a20 */ /* 0x000fe20000410000 */
[----:B------:R-:W-:Y:S02]  /*2e60*/  @P4 F2FP.PACK_AB R107, RZ, R106 ;  /* 0x0000006aff6b423e */ /* 0x000fe400000000ff */
[----:B------:R-:W-:Y:S02]  /*2e70*/  @P4 F2FP.PACK_AB R108, RZ, R109 ;  /* 0x0000006dff6c423e */ /* 0x000fe400000000ff */
[----:B------:R-:W-:Y:S01]  /*2e80*/  @P4 F2FP.PACK_AB R110, RZ, R111 ;  /* 0x0000006fff6e423e */ /* 0x000fe200000000ff */
[----:B------:R-:W-:Y:S01]  /*2e90*/  FMUL.FTZ R111, R111, c[0x0][0x1e8] ;  /* 0x00007a006f6f7a20 */ /* 0x000fe20000410000 */
[----:B------:R-:W-:Y:S02]  /*2ea0*/  @P4 PRMT R195, R105, 0x7610, R195 ;  /* 0x0000761069c34816 */ /* 0x000fe400000000c3 */
[----:B------:R-:W-:-:S02]  /*2eb0*/  @P4 PRMT R194, R107, 0x7610, R194 ;  /* 0x000076106bc24816 */ /* 0x000fc400000000c2 */
[----:B------:R-:W-:Y:S02]  /*2ec0*/  @P4 PRMT R196, R108, 0x7610, R196 ;  /* 0x000076106cc44816 */ /* 0x000fe400000000c4 */
[----:B------:R-:W-:Y:S02]  /*2ed0*/  @P4 PRMT R197, R110, 0x7610, R197 ;  /* 0x000076106ec54816 */ /* 0x000fe400000000c5 */
[----:B------:R-:W-:-:S04]  /*2ee0*/  LOP3.LUT P4, RZ, R37, 0xff, RZ, 0xc0, !PT ;  /* 0x000000ff25ff7812 */ /* 0x000fc8000788c0ff */
[----:B------:R-:W-:Y:S02]  /*2ef0*/  FSEL R108, R104, RZ, P4 ;  /* 0x000000ff686c7208 */ /* 0x000fe40002000000 */
[----:B------:R-:W-:-:S04]  /*2f00*/  ISETP.NE.U32.AND P4, PT, RZ, c[0x0][0x250], PT ;  /* 0x00009400ff007a0c */ /* 0x000fc80003f85070 */
[----:B------:R-:W-:-:S13]  /*2f10*/  ISETP.NE.AND.EX P4, PT, RZ, c[0x0][0x254], PT, P4 ;  /* 0x00009500ff007a0c */ /* 0x000fda0003f85340 */
[----:B------:R-:W-:-:S04]  /*2f20*/  @P4 LOP3.LUT P5, RZ, R36, 0xff, RZ, 0xc0, !PT ;  /* 0x000000ff24ff4812 */ /* 0x000fc800078ac0ff */
[----:B------:R-:W-:Y:S02]  /*2f30*/  @P4 FSEL R113, R104, RZ, P5 ;  /* 0x000000ff68714208 */ /* 0x000fe40002800000 */
[----:B------:R-:W-:-:S04]  /*2f40*/  LOP3.LUT P5, RZ, R37, 0xff00, RZ, 0xc0, !PT ;  /* 0x0000ff0025ff7812 */ /* 0x000fc800078ac0ff */
[C---:B------:R-:W-:Y:S02]  /*2f50*/  FSEL R106, R115.reuse, RZ, P5 ;  /* 0x000000ff736a7208 */ /* 0x040fe40002800000 */
[----:B------:R-:W-:Y:S02]  /*2f60*/  @P4 LOP3.LUT P5, RZ, R36, 0xff00, RZ, 0xc0, !PT ;  /* 0x0000ff0024ff4812 */ /* 0x000fe400078ac0ff */
[----:B------:R-:W0:Y:S02]  /*2f70*/  F2F.F16.F32 R104, R106 ;  /* 0x0000006a00687304 */ /* 0x000e240000200800 */
[----:B------:R-:W-:Y:S02]  /*2f80*/  @P4 FSEL R115, R115, RZ, P5 ;  /* 0x000000ff73734208 */ /* 0x000fe40002800000 */
[----:B------:R-:W-:-:S04]  /*2f90*/  LOP3.LUT P5, RZ, R37, 0xff0000, RZ, 0xc0, !PT ;  /* 0x00ff000025ff7812 */ /* 0x000fc800078ac0ff */
[----:B------:R-:W-:Y:S02]  /*2fa0*/  FSEL R109, R116, RZ, P5 ;  /* 0x000000ff746d7208 */ /* 0x000fe40002800000 */
[----:B------:R-:W-:-:S04]  /*2fb0*/  @P4 LOP3.LUT P5, RZ, R36, 0xff0000, RZ, 0xc0, !PT ;  /* 0x00ff000024ff4812 */ /* 0x000fc800078ac0ff */
[----:B------:R-:W-:Y:S01]  /*2fc0*/  @P4 FSEL R116, R116, RZ, P5 ;  /* 0x000000ff74744208 */ /* 0x000fe20002800000 */
[----:B------:R-:W-:Y:S01]  /*2fd0*/  F2F.F16.F32 R109, R109 ;  /* 0x0000006d006d7304 */ /* 0x000fe20000200800 */
[----:B------:R-:W-:Y:S01]  /*2fe0*/  LOP3.LUT P5, RZ, R37, 0xff000000, RZ, 0xc0, !PT ;  /* 0xff00000025ff7812 */ /* 0x000fe200078ac0ff */
[----:B0-----:R-:W-:-:S03]  /*2ff0*/  IMAD.WIDE.U32 R104, R104, 0x10000, RZ ;  /* 0x0001000068687825 */ /* 0x001fc600078e00ff */
[C---:B------:R-:W-:Y:S02]  /*3000*/  FSEL R110, R111.reuse, RZ, P5 ;  /* 0x000000ff6f6e7208 */ /* 0x040fe40002800000 */
[----:B------:R-:W-:Y:S02]  /*3010*/  @P4 LOP3.LUT P5, RZ, R36, 0xff000000, RZ, 0xc0, !PT ;  /* 0xff00000024ff4812 */ /* 0x000fe400078ac0ff */
[----:B------:R-:W0:Y:S02]  /*3020*/  F2F.F16.F32 R107, R110 ;  /* 0x0000006e006b7304 */ /* 0x000e240000200800 */
[----:B------:R-:W-:Y:S02]  /*3030*/  @P4 FSEL R117, R111, RZ, P5 ;  /* 0x000000ff6f754208 */ /* 0x000fe40002800000 */
[----:B------:R-:W-:-:S04]  /*3040*/  ISETP.NE.U32.AND P5, PT, RZ, c[0x0][0x258], PT ;  /* 0x00009600ff007a0c */ /* 0x000fc80003fa5070 */
[----:B------:R-:W1:Y:S01]  /*3050*/  F2F.F16.F32 R111, R108 ;  /* 0x0000006c006f7304 */ /* 0x000e620000200800 */
[----:B------:R-:W-:Y:S01]  /*3060*/  ISETP.NE.AND.EX P5, PT, RZ, c[0x0][0x25c], PT, P5 ;  /* 0x00009700ff007a0c */ /* 0x000fe20003fa5350 */
[----:B0-----:R-:W-:-:S05]  /*3070*/  IMAD.U32 R107, R107, 0x10000, RZ ;  /* 0x000100006b6b7824 */ /* 0x001fca00078e00ff */
[----:B------:R-:W-:Y:S01]  /*3080*/  LOP3.LUT R105, R105, R107, R109, 0xfe, !PT ;  /* 0x0000006b69697212 */ /* 0x000fe200078efe6d */
[----:B------:R-:W-:Y:S01]  /*3090*/  IMAD.WIDE.U32 R106, R34, R119, c[0x0][0x248] ;  /* 0x00009200226a7625 */ /* 0x000fe200078e0077 */
[----:B-1----:R-:W-:-:S05]  /*30a0*/  LOP3.LUT R104, R104, R111, RZ, 0xfc, !PT ;  /* 0x0000006f68687212 */ /* 0x002fca00078efcff */
        /* <DEDUP_REMOVED lines=9> */
.L_x_667:
[----:B------:R1:W-:Y:S01]  /*3140*/  STG.E.64 [R106.64], R104 ;  /* 0x000000686a007986 */ /* 0x0003e2000c101b04 */
[----:B------:R-:W-:Y:S02]  /*3150*/  @P4 F2FP.PACK_AB R113, RZ, R113 ;  /* 0x00000071ff71423e */ /* 0x000fe400000000ff */
[----:B------:R-:W-:Y:S02]  /*3160*/  @P4 F2FP.PACK_AB R115, RZ, R115 ;  /* 0x00000073ff73423e */ /* 0x000fe400000000ff */
[----:B------:R-:W-:Y:S02]  /*3170*/  @P4 F2FP.PACK_AB R116, RZ, R116 ;  /* 0x00000074ff74423e */ /* 0x000fe400000000ff */
[----:B------:R-:W-:Y:S02]  /*3180*/  @P4 F2FP.PACK_AB R117, RZ, R117 ;  /* 0x00000075ff75423e */ /* 0x000fe400000000ff */
        /* <DEDUP_REMOVED lines=13> */
.L_x_668:
[----:B-1----:R-:W-:Y:S02]  /*3260*/  IADD3 R34, R34, 0x100, RZ ;  /* 0x0000010022227810 */ /* 0x002fe40007ffe0ff */
.L_x_666:
[----:B------:R-:W-:Y:S05]  /*3270*/  BSYNC B0 ;  /* 0x0000000000007941 */ /* 0x000fea0003800000 */
.L_x_665:
[----:B------:R-:W-:Y:S01]  /*3280*/  ISETP.GE.U32.AND P4, PT, R35, 0x200, PT ;  /* 0x000002002300780c */ /* 0x000fe20003f86070 */
[----:B------:R-:W-:-:S12]  /*3290*/  BSSY B0, `(.L_x_669) ;  /* 0x0000066000007945 */ /* 0x000fd80003800000 */
[----:B------:R-:W-:Y:S05]  /*32a0*/  @!P4 BRA `(.L_x_670) ;  /* 0x000006400000c947 */ /* 0x000fea0003800000 */
[----:B------:R-:W-:Y:S01]  /*32b0*/  ISETP.NE.AND P4, PT, R3, RZ, PT ;  /* 0x000000ff0300720c */ /* 0x000fe20003f85270 */
[----:B------:R-:W-:-:S03]  /*32c0*/  IMAD.MOV.U32 R119, RZ, RZ, 0x8 ;  /* 0x00000008ff777424 */ /* 0x000fc600078e00ff */
[----:B------:R-:W-:Y:S02]  /*32d0*/  FSEL R113, R112, RZ, !P4 ;  /* 0x000000ff70717208 */ /* 0x000fe40006000000 */
[----:B------:R-:W-:-:S03]  /*32e0*/  ISETP.NE.U32.AND P4, PT, RZ, c[0x0][0x218], PT ;  /* 0x00008600ff007a0c */ /* 0x000fc60003f85070 */
[-CC-:B0-----:R-:W-:Y:S01]  /*32f0*/  FFMA.FTZ R105, R121, R114.reuse, R113.reuse ;  /* 0x0000007279697223 */ /* 0x181fe20000010071 */
        /* <DEDUP_REMOVED lines=8> */
[--C-:B------:R-:W-:Y:S01]  /*3380*/  @P4 SHF.R.U64 R107, R162, 0x10, R163.reuse ;  /* 0x00000010a26b4819 */ /* 0x100fe200000012a3 */
[--C-:B------:R-:W-:Y:S01]  /*3390*/  @P4 IMAD.MOV.U32 R111, RZ, RZ, R163.reuse ;  /* 0x000000ffff6f4224 */ /* 0x100fe200078e00a3 */
[----:B------:R-:W-:Y:S01]  /*33a0*/  @P4 SHF.R.U32.HI R118, RZ, 0x10, R163 ;  /* 0x00000010ff764819 */ /* 0x000fe200000116a3 */
        /* <DEDUP_REMOVED lines=14> */
[----:B------:R-:W-:-:S03]  /*3490*/  FMUL.FTZ R115, R106, c[0x0][0x1e8] ;  /* 0x00007a006a737a20 */ /* 0x000fc60000410000 */
[----:B------:R-:W-:-:S13]  /*34a0*/  ISETP.NE.AND.EX P4, PT, RZ, c[0x0][0x25c], PT, P4 ;  /* 0x00009700ff007a0c */ /* 0x000fda0003f85340 */
[----:B------:R-:W-:Y:S01]  /*34b0*/  @P4 F2FP.PACK_AB R105, RZ, R104 ;  /* 0x00000068ff69423e */ /* 0x000fe200000000ff */
[----:B------:R-:W-:Y:S01]  /*34c0*/  FMUL.FTZ R104, R104, c[0x0][0x1e8] ;  /* 0x00007a0068687a20 */ /* 0x000fe20000410000 */
[----:B------:R-:W-:Y:S02]  /*34d0*/  @P4 F2FP.PACK_AB R107, RZ, R106 ;  /* 0x0000006aff6b423e */ /* 0x000fe400000000ff */
[----:B------:R-:W-:Y:S01]  /*34e0*/  @P4 F2FP.PACK_AB R108, RZ, R110 ;  /* 0x0000006eff6c423e */ /* 0x000fe200000000ff */
[----:B------:R-:W-:Y:S01]  /*34f0*/  FMUL.FTZ R110, R110, c[0x0][0x1e8] ;  /* 0x00007a006e6e7a20 */ /* 0x000fe20000410000 */
        /* <DEDUP_REMOVED lines=44> */
.L_x_671:
        /* <DEDUP_REMOVED lines=18> */
.L_x_672:
[----:B-1----:R-:W-:Y:S02]  /*38e0*/  IADD3 R34, R34, 0x100, RZ ;  /* 0x0000010022227810 */ /* 0x002fe40007ffe0ff */
.L_x_670:
[----:B------:R-:W-:Y:S05]  /*38f0*/  BSYNC B0 ;  /* 0x0000000000007941 */ /* 0x000fea0003800000 */
.L_x_669:
[----:B------:R-:W-:Y:S01]  /*3900*/  BSSY B0, `(.L_x_673) ;  /* 0x0000066000007945 */ /* 0x000fe20003800000 */
        /* <DEDUP_REMOVED lines=82> */
.L_x_675:
        /* <DEDUP_REMOVED lines=18> */
.L_x_676:
[----:B-1----:R-:W-:Y:S02]  /*3f50*/  IADD3 R34, R34, 0x100, RZ ;  /* 0x0000010022227810 */ /* 0x002fe40007ffe0ff */
.L_x_674:
[----:B------:R-:W-:Y:S05]  /*3f60*/  BSYNC B0 ;  /* 0x0000000000007941 */ /* 0x000fea0003800000 */
.L_x_673:
        /* <DEDUP_REMOVED lines=83> */
.L_x_679:
        /* <DEDUP_REMOVED lines=18> */
.L_x_680:
[----:B-1----:R-:W-:Y:S02]  /*45c0*/  IADD3 R34, R34, 0x100, RZ ;  /* 0x0000010022227810 */ /* 0x002fe40007ffe0ff */
.L_x_678:
[----:B------:R-:W-:Y:S05]  /*45d0*/  BSYNC B0 ;  /* 0x0000000000007941 */ /* 0x000fea0003800000 */
.L_x_677:
        /* <DEDUP_REMOVED lines=83> */
.L_x_683:
        /* <DEDUP_REMOVED lines=18> */
.L_x_684:
[----:B-1----:R-:W-:Y:S02]  /*4c30*/  IADD3 R34, R34, 0x100, RZ ;  /* 0x0000010022227810 */ /* 0x002fe40007ffe0ff */
.L_x_682:
[----:B------:R-:W-:Y:S05]  /*4c40*/  BSYNC B0 ;  /* 0x0000000000007941 */ /* 0x000fea0003800000 */
.L_x_681:
        /* <DEDUP_REMOVED lines=83> */
.L_x_687:
        /* <DEDUP_REMOVED lines=18> */
.L_x_688:
[----:B-1----:R-:W-:Y:S02]  /*52a0*/  IADD3 R34, R34, 0x100, RZ ;  /* 0x0000010022227810 */ /* 0x002fe40007ffe0ff */
.L_x_686:
[----:B------:R-:W-:Y:S05]  /*52b0*/  BSYNC B0 ;  /* 0x0000000000007941 */ /* 0x000fea0003800000 */
.L_x_685:
        /* <DEDUP_REMOVED lines=50> */
[----:B------:R-:W-:-:S12]  /*55e0*/  F2F.F16.F32 R33, R33 ;  /* 0x0000002100217304 */ /* 0x000fd80000200800 */
[----:B------:R-:W-:-:S04]  /*55f0*/  @P4 LOP3.LUT P5, RZ, R184, 0xff, RZ, 0xc0, !PT ;  /* 0x000000ffb8ff4812 */ /* 0x000fc800078ac0ff */
[----:B------:R-:W-:Y:S02]  /*5600*/  @P4 FSEL R112, R104, RZ, P5 ;  /* 0x000000ff68704208 */ /* 0x000fe40002800000 */
[----:B------:R-:W-:-:S04]  /*5610*/  LOP3.LUT P5, RZ, R185, 0xff00, RZ, 0xc0, !PT ;  /* 0x0000ff00b9ff7812 */ /* 0x000fc800078ac0ff */
[C---:B------:R-:W-:Y:S02]  /*5620*/  FSEL R108, R113.reuse, RZ, P5 ;  /* 0x000000ff716c7208 */ /* 0x040fe40002800000 */
[----:B------:R-:W-:Y:S02]  /*5630*/  @P4 LOP3.LUT P5, RZ, R184, 0xff00, RZ, 0xc0, !PT ;  /* 0x0000ff00b8ff4812 */ /* 0x000fe400078ac0ff */
[----:B------:R0:W1:Y:S02]  /*5640*/  F2F.F16.F32 R104, R108 ;  /* 0x0000006c00687304 */ /* 0x0000640000200800 */
[----:B------:R-:W-:Y:S02]  /*5650*/  @P4 FSEL R113, R113, RZ, P5 ;  /* 0x000000ff71714208 */ /* 0x000fe40002800000 */
[----:B------:R-:W-:-:S04]  /*5660*/  LOP3.LUT P5, RZ, R185, 0xff000000, RZ, 0xc0, !PT ;  /* 0xff000000b9ff7812 */ /* 0x000fc800078ac0ff */
[----:B------:R-:W-:Y:S01]  /*5670*/  FSEL R111, R106, RZ, P5 ;  /* 0x000000ff6a6f7208 */ /* 0x000fe20002800000 */
[----:B0-----:R-:W-:Y:S01]  /*5680*/  IMAD.WIDE.U32 R108, R34, R109, c[0x0][0x248] ;  /* 0x00009200226c7625 */ /* 0x001fe200078e006d */
[----:B------:R-:W-:Y:S02]  /*5690*/  @P4 LOP3.LUT P5, RZ, R184, 0xff000000, RZ, 0xc0, !PT ;  /* 0xff000000b8ff4812 */ /* 0x000fe400078ac0ff */
[----:B------:R-:W0:Y:S02]  /*56a0*/  F2F.F16.F32 R107, R111 ;  /* 0x0000006f006b7304 */ /* 0x000e240000200800 */
[----:B------:R-:W-:Y:S02]  /*56b0*/  @P4 FSEL R115, R106, RZ, P5 ;  /* 0x000000ff6a734208 */ /* 0x000fe40002800000 */
[----:B------:R-:W-:Y:S01]  /*56c0*/  LOP3.LUT P5, RZ, R185, 0xff0000, RZ, 0xc0, !PT ;  /* 0x00ff0000b9ff7812 */ /* 0x000fe200078ac0ff */
[----:B-1----:R-:W-:-:S03]  /*56d0*/  IMAD.WIDE.U32 R104, R104, 0x10000, RZ ;  /* 0x0001000068687825 */ /* 0x002fc600078e00ff */
[----:B------:R-:W-:Y:S02]  /*56e0*/  FSEL R110, R114, RZ, P5 ;  /* 0x000000ff726e7208 */ /* 0x000fe40002800000 */
[----:B------:R-:W-:Y:S02]  /*56f0*/  @P4 LOP3.LUT P5, RZ, R184, 0xff0000, RZ, 0xc0, !PT ;  /* 0x00ff0000b8ff4812 */ /* 0x000fe400078ac0ff */
[----:B------:R-:W-:Y:S02]  /*5700*/  LOP3.LUT R106, R104, R33, RZ, 0xfc, !PT ;  /* 0x00000021686a7212 */ /* 0x000fe400078efcff */
[----:B------:R-:W-:Y:S01]  /*5710*/  @P4 FSEL R114, R114, RZ, P5 ;  /* 0x000000ff72724208 */ /* 0x000fe20002800000 */
[----:B------:R-:W1:Y:S01]  /*5720*/  F2F.F16.F32 R110, R110 ;  /* 0x0000006e006e7304 */ /* 0x000e620000200800 */
[----:B------:R-:W-:Y:S01]  /*5730*/  ISETP.NE.U32.AND P5, PT, RZ, c[0x0][0x258], PT ;  /* 0x00009600ff007a0c */ /* 0x000fe20003fa5070 */
[----:B0-----:R-:W-:-:S03]  /*5740*/  IMAD.U32 R107, R107, 0x10000, RZ ;  /* 0x000100006b6b7824 */ /* 0x001fc600078e00ff */
[----:B------:R-:W-:Y:S02]  /*5750*/  ISETP.NE.AND.EX P5, PT, RZ, c[0x0][0x25c], PT, P5 ;  /* 0x00009700ff007a0c */ /* 0x000fe40003fa5350 */
[----:B-1----:R-:W-:-:S11]  /*5760*/  LOP3.LUT R107, R105, R107, R110, 0xfe, !PT ;  /* 0x0000006b696b7212 */ /* 0x002fd600078efe6e */
        /* <DEDUP_REMOVED lines=9> */
.L_x_691:
        /* <DEDUP_REMOVED lines=18> */
.L_x_690:
[----:B-1----:R-:W-:Y:S05]  /*5920*/  BSYNC B0 ;  /* 0x0000000000007941 */ /* 0x002fea0003800000 */
.L_x_689:
[----:B------:R-:W-:Y:S02]  /*5930*/  LOP3.LUT P4, RZ, R32, 0xff, RZ, 0xc0, !PT ;  /* 0x000000ff20ff7812 */ /* 0x000fe4000788c0ff */
[----:B------:R-:W-:Y:S02]  /*5940*/  IADD3 R2, R2, c[0x0][0x160], RZ ;  /* 0x0000580002027a10 */ /* 0x000fe40007ffe0ff */
[----:B------:R-:W-:Y:S02]  /*5950*/  SEL R32, RZ, 0x1, P4 ;  /* 0x00000001ff207807 */ /* 0x000fe40002000000 */
[----:B------:R-:W-:-:S13]  /*5960*/  ISETP.GE.AND P4, PT, R2, c[0x0][0x164], PT ;  /* 0x0000590002007a0c */ /* 0x000fda0003f86270 */
[----:B0-----:R-:W-:Y:S01]  /*5970*/  @P4 CALL.REL.NOINC `(.L_x_648) ;  /* 0x0000001000004944 */ /* 0x001fe20003c00000 */
[----:B------:R-:W-:Y:S05]  /*5980*/  BRA `(.L_x_692) ;  /* 0xffffaf1000007947 */ /* 0x000fea000383ffff */
.L_x_648:
        /* <DEDUP_REMOVED lines=52> */
.L_x_663:
[----:B------:R-:W-:Y:S01]  /*5cd0*/  IMAD.MOV.U32 R107, RZ, RZ, R115 ;  /* 0x000000ffff6b7224 */ /* 0x000fe200078e0073 */
[----:B------:R-:W-:Y:S01]  /*5ce0*/  MOV R104, 0x5d30 ;  /* 0x00005d3000687802 */ /* 0x000fe20000000f00 */
[----:B------:R-:W-:Y:S02]  /*5cf0*/  IMAD.MOV.U32 R112, RZ, RZ, 0x10 ;  /* 0x00000010ff707424 */ /* 0x000fe400078e00ff */
[----:B------:R-:W-:-:S02]  /*5d00*/  IMAD.MOV.U32 R177, RZ, RZ, 0x1f ;  /* 0x0000001fffb17424 */ /* 0x000fc400078e00ff */
[----:B------:R-:W-:Y:S02]  /*5d10*/  IMAD.MOV.U32 R118, RZ, RZ, -0x1 ;  /* 0xffffffffff767424 */ /* 0x000fe400078e00ff */
[----:B-----5:R-:W-:Y:S05]  /*5d20*/  CALL.REL.NOINC `($__internal_20_$__cuda_sm70_shflsync_down_p) ;  /* 0x0000045000007944 */ /* 0x020fea0003c00000 */
[----:B-1----:R-:W-:Y:S01]  /*5d30*/  IMAD.MOV.U32 R106, RZ, RZ, R177 ;  /* 0x000000ffff6a7224 */ /* 0x002fe200078e00b1 */
[----:B0-----:R-:W-:Y:S05]  /*5d40*/  BRA `(.L_x_693) ;  /* 0xffffcbc000007947 */ /* 0x001fea000383ffff */
.L_x_664:
[----:B------:R-:W-:Y:S01]  /*5d50*/  IMAD.MOV.U32 R107, RZ, RZ, R116 ;  /* 0x000000ffff6b7224 */ /* 0x000fe200078e0074 */
[----:B------:R-:W-:Y:S01]  /*5d60*/  MOV R104, 0x5db0 ;  /* 0x00005db000687802 */ /* 0x000fe20000000f00 */
[----:B------:R-:W-:Y:S02]  /*5d70*/  IMAD.MOV.U32 R112, RZ, RZ, 0x10 ;  /* 0x00000010ff707424 */ /* 0x000fe400078e00ff */
[----:B------:R-:W-:Y:S02]  /*5d80*/  IMAD.MOV.U32 R177, RZ, RZ, 0x1f ;  /* 0x0000001fffb17424 */ /* 0x000fe400078e00ff */
[----:B------:R-:W-:Y:S02]  /*5d90*/  IMAD.MOV.U32 R118, RZ, RZ, -0x1 ;  /* 0xffffffffff767424 */ /* 0x000fe400078e00ff */
[----:B01---5:R-:W-:Y:S05]  /*5da0*/  CALL.REL.NOINC `($__internal_20_$__cuda_sm70_shflsync_down_p) ;  /* 0x000003d000007944 */ /* 0x023fea0003c00000 */
[----:B------:R-:W-:Y:S01]  /*5db0*/  FADD.FTZ R115, R106, R115 ;  /* 0x000000736a737221 */ /* 0x000fe20000010000 */
[----:B------:R-:W-:Y:S01]  /*5dc0*/  MOV R104, 0x5e30 ;  /* 0x00005e3000687802 */ /* 0x000fe20000000f00 */
[----:B-1----:R-:W-:Y:S02]  /*5dd0*/  FADD.FTZ R116, R116, R177 ;  /* 0x000000b174747221 */ /* 0x002fe40000010000 */
[----:B0-----:R-:W-:-:S02]  /*5de0*/  IMAD.MOV.U32 R112, RZ, RZ, 0x8 ;  /* 0x00000008ff707424 */ /* 0x001fc400078e00ff */
[----:B------:R-:W-:Y:S02]  /*5df0*/  IMAD.MOV.U32 R177, RZ, RZ, 0x1f ;  /* 0x0000001fffb17424 */ /* 0x000fe400078e00ff */
[----:B------:R-:W-:Y:S02]  /*5e00*/  IMAD.MOV.U32 R118, RZ, RZ, -0x1 ;  /* 0xffffffffff767424 */ /* 0x000fe400078e00ff */
[----:B------:R-:W-:Y:S02]  /*5e10*/  IMAD.MOV.U32 R107, RZ, RZ, R115 ;  /* 0x000000ffff6b7224 */ /* 0x000fe400078e0073 */
[----:B------:R-:W-:Y:S05]  /*5e20*/  CALL.REL.NOINC `($__internal_20_$__cuda_sm70_shflsync_down_p) ;  /* 0x0000035000007944 */ /* 0x000fea0003c00000 */
[----:B-1----:R-:W-:Y:S01]  /*5e30*/  IMAD.MOV.U32 R106, RZ, RZ, R177 ;  /* 0x000000ffff6a7224 */ /* 0x002fe200078e00b1 */
[----:B------:R-:W-:Y:S01]  /*5e40*/  MOV R104, 0x5ea0 ;  /* 0x00005ea000687802 */ /* 0x000fe20000000f00 */
[----:B0-----:R-:W-:Y:S02]  /*5e50*/  IMAD.MOV.U32 R107, RZ, RZ, R116 ;  /* 0x000000ffff6b7224 */ /* 0x001fe400078e0074 */
[----:B------:R-:W-:Y:S02]  /*5e60*/  IMAD.MOV.U32 R112, RZ, RZ, 0x8 ;  /* 0x00000008ff707424 */ /* 0x000fe400078e00ff */
[----:B------:R-:W-:-:S02]  /*5e70*/  IMAD.MOV.U32 R177, RZ, RZ, 0x1f ;  /* 0x0000001fffb17424 */ /* 0x000fc400078e00ff */
[----:B------:R-:W-:Y:S02]  /*5e80*/  IMAD.MOV.U32 R118, RZ, RZ, -0x1 ;  /* 0xffffffffff767424 */ /* 0x000fe400078e00ff */
[----:B------:R-:W-:Y:S05]  /*5e90*/  CALL.REL.NOINC `($__internal_20_$__cuda_sm70_shflsync_down_p) ;  /* 0x000002e000007944 */ /* 0x000fea0003c00000 */
[----:B------:R-:W-:Y:S01]  /*5ea0*/  FADD.FTZ R115, R106, R115 ;  /* 0x000000736a737221 */ /* 0x000fe20000010000 */
[----:B------:R-:W-:Y:S01]  /*5eb0*/  MOV R104, 0x5f20 ;  /* 0x00005f2000687802 */ /* 0x000fe20000000f00 */
[----:B-1----:R-:W-:Y:S02]  /*5ec0*/  FADD.FTZ R116, R116, R177 ;  /* 0x000000b174747221 */ /* 0x002fe40000010000 */
[----:B0-----:R-:W-:Y:S02]  /*5ed0*/  IMAD.MOV.U32 R112, RZ, RZ, 0x4 ;  /* 0x00000004ff707424 */ /* 0x001fe400078e00ff */
[----:B------:R-:W-:Y:S02]  /*5ee0*/  IMAD.MOV.U32 R177, RZ, RZ, 0x1f ;  /* 0x0000001fffb17424 */ /* 0x000fe400078e00ff */
[----:B------:R-:W-:Y:S02]  /*5ef0*/  IMAD.MOV.U32 R118, RZ, RZ, -0x1 ;  /* 0xffffffffff767424 */ /* 0x000fe400078e00ff */
[----:B------:R-:W-:-:S02]  /*5f00*/  IMAD.MOV.U32 R107, RZ, RZ, R115 ;  /* 0x000000ffff6b7224 */ /* 0x000fc400078e0073 */
[----:B------:R-:W-:Y:S05]  /*5f10*/  CALL.REL.NOINC `($__internal_20_$__cuda_sm70_shflsync_down_p) ;  /* 0x0000026000007944 */ /* 0x000fea0003c00000 */
[----:B-1----:R-:W-:Y:S01]  /*5f20*/  IMAD.MOV.U32 R106, RZ, RZ, R177 ;  /* 0x000000ffff6a7224 */ /* 0x002fe200078e00b1 */
[----:B------:R-:W-:Y:S01]  /*5f30*/  MOV R104, 0x5f90 ;  /* 0x00005f9000687802 */ /* 0x000fe20000000f00 */
[----:B0-----:R-:W-:-:S02]  /*5f40*/  IMAD.MOV.U32 R107, RZ, RZ, R116 ;  /* 0x000000ffff6b7224 */ /* 0x001fc400078e0074 */
[----:B------:R-:W-:Y:S02]  /*5f50*/  IMAD.MOV.U32 R112, RZ, RZ, 0x4 ;  /* 0x00000004ff707424 */ /* 0x000fe400078e00ff */
[----:B------:R-:W-:Y:S02]  /*5f60*/  IMAD.MOV.U32 R177, RZ, RZ, 0x1f ;  /* 0x0000001fffb17424 */ /* 0x000fe400078e00ff */
[----:B------:R-:W-:Y:S02]  /*5f70*/  IMAD.MOV.U32 R118, RZ, RZ, -0x1 ;  /* 0xffffffffff767424 */ /* 0x000fe400078e00ff */
[----:B------:R-:W-:Y:S05]  /*5f80*/  CALL.REL.NOINC `($__internal_20_$__cuda_sm70_shflsync_down_p) ;  /* 0x000001f000007944 */ /* 0x000fea0003c00000 */
[----:B------:R-:W-:Y:S01]  /*5f90*/  FADD.FTZ R115, R106, R115 ;  /* 0x000000736a737221 */ /* 0x000fe20000010000 */
[----:B------:R-:W-:Y:S01]  /*5fa0*/  MOV R104, 0x6010 ;  /* 0x0000601000687802 */ /* 0x000fe20000000f00 */
[----:B-1----:R-:W-:Y:S02]  /*5fb0*/  FADD.FTZ R110, R116, R177 ;  /* 0x000000b1746e7221 */ /* 0x002fe40000010000 */
[----:B0-----:R-:W-:Y:S02]  /*5fc0*/  IMAD.MOV.U32 R112, RZ, RZ, 0x2 ;  /* 0x00000002ff707424 */ /* 0x001fe400078e00ff */
[----:B------:R-:W-:-:S02]  /*5fd0*/  IMAD.MOV.U32 R177, RZ, RZ, 0x1f ;  /* 0x0000001fffb17424 */ /* 0x000fc400078e00ff */
[----:B------:R-:W-:Y:S02]  /*5fe0*/  IMAD.MOV.U32 R118, RZ, RZ, -0x1 ;  /* 0xffffffffff767424 */ /* 0x000fe400078e00ff */
[----:B------:R-:W-:Y:S02]  /*5ff0*/  IMAD.MOV.U32 R107, RZ, RZ, R115 ;  /* 0x000000ffff6b7224 */ /* 0x000fe400078e0073 */
[----:B------:R-:W-:Y:S05]  /*6000*/  CALL.REL.NOINC `($__internal_20_$__cuda_sm70_shflsync_down_p) ;  /* 0x0000017000007944 */ /* 0x000fea0003c00000 */
[----:B-1----:R-:W-:Y:S01]  /*6010*/  IMAD.MOV.U32 R106, RZ, RZ, R177 ;  /* 0x000000ffff6a7224 */ /* 0x002fe200078e00b1 */
[----:B------:R-:W-:Y:S01]  /*6020*/  MOV R104, 0x6080 ;  /* 0x0000608000687802 */ /* 0x000fe20000000f00 */
[----:B0-----:R-:W-:Y:S02]  /*6030*/  IMAD.MOV.U32 R107, RZ, RZ, R110 ;  /* 0x000000ffff6b7224 */ /* 0x001fe400078e006e */
[----:B------:R-:W-:Y:S02]  /*6040*/  IMAD.MOV.U32 R112, RZ, RZ, 0x2 ;  /* 0x00000002ff707424 */ /* 0x000fe400078e00ff */
[----:B------:R-:W-:Y:S02]  /*6050*/  IMAD.MOV.U32 R177, RZ, RZ, 0x1f ;  /* 0x0000001fffb17424 */ /* 0x000fe400078e00ff */
[----:B------:R-:W-:-:S02]  /*6060*/  IMAD.MOV.U32 R118, RZ, RZ, -0x1 ;  /* 0xffffffffff767424 */ /* 0x000fc400078e00ff */
[----:B------:R-:W-:Y:S05]  /*6070*/  CALL.REL.NOINC `($__internal_20_$__cuda_sm70_shflsync_down_p) ;  /* 0x0000010000007944 */ /* 0x000fea0003c00000 */
[----:B------:R-:W-:Y:S01]  /*6080*/  FADD.FTZ R108, R106, R115 ;  /* 0x000000736a6c7221 */ /* 0x000fe20000010000 */
[----:B------:R-:W-:Y:S01]  /*6090*/  MOV R104, 0x6100 ;  /* 0x0000610000687802 */ /* 0x000fe20000000f00 */
[----:B-1----:R-:W-:-:S02]  /*60a0*/  FADD.FTZ R110, R110, R177 ;  /* 0x000000b16e6e7221 */ /* 0x002fc40000010000 */
[----:B0-----:R-:W-:Y:S02]  /*60b0*/  IMAD.MOV.U32 R112, RZ, RZ, 0x1 ;  /* 0x00000001ff707424 */ /* 0x001fe400078e00ff */
[----:B------:R-:W-:Y:S02]  /*60c0*/  IMAD.MOV.U32 R177, RZ, RZ, 0x1f ;  /* 0x0000001fffb17424 */ /* 0x000fe400078e00ff */
[----:B------:R-:W-:Y:S02]  /*60d0*/  IMAD.MOV.U32 R118, RZ, RZ, -0x1 ;  /* 0xffffffffff767424 */ /* 0x000fe400078e00ff */
[----:B------:R-:W-:Y:S02]  /*60e0*/  IMAD.MOV.U32 R107, RZ, RZ, R108 ;  /* 0x000000ffff6b7224 */ /* 0x000fe400078e006c */
[----:B------:R-:W-:Y:S05]  /*60f0*/  CALL.REL.NOINC `($__internal_20_$__cuda_sm70_shflsync_down_p) ;  /* 0x0000008000007944 */ /* 0x000fea0003c00000 */
[----:B-1----:R-:W-:Y:S01]  /*6100*/  IMAD.MOV.U32 R111, RZ, RZ, R177 ;  /* 0x000000ffff6f7224 */ /* 0x002fe200078e00b1 */
[----:B------:R-:W-:Y:S01]  /*6110*/  MOV R104, 0x6170 ;  /* 0x0000617000687802 */ /* 0x000fe20000000f00 */
[----:B0-----:R-:W-:Y:S02]  /*6120*/  IMAD.MOV.U32 R107, RZ, RZ, R110 ;  /* 0x000000ffff6b7224 */ /* 0x001fe400078e006e */
[----:B------:R-:W-:-:S02]  /*6130*/  IMAD.MOV.U32 R112, RZ, RZ, 0x1 ;  /* 0x00000001ff707424 */ /* 0x000fc400078e00ff */
[----:B------:R-:W-:Y:S02]  /*6140*/  IMAD.MOV.U32 R177, RZ, RZ, 0x1f ;  /* 0x0000001fffb17424 */ /* 0x000fe400078e00ff */
[----:B------:R-:W-:Y:S02]  /*6150*/  IMAD.MOV.U32 R118, RZ, RZ, -0x1 ;  /* 0xffffffffff767424 */ /* 0x000fe400078e00ff */
[----:B------:R-:W-:Y:S05]  /*6160*/  CALL.REL.NOINC `($__internal_20_$__cuda_sm70_shflsync_down_p) ;  /* 0x0000001000007944 */ /* 0x000fea0003c00000 */
[----:B01----:R-:W-:Y:S05]  /*6170*/  BRA `(.L_x_694) ;  /* 0xffffc8b000007947 */ /* 0x003fea000383ffff */
        .weak           $__internal_20_$__cuda_sm70_shflsync_down_p
        .type           $__internal_20_$__cuda_sm70_shflsync_down_p,@function
        .size           $__internal_20_$__cuda_sm70_shflsync_down_p,(.L_x_3382 - $__internal_20_$__cuda_sm70_shflsync_down_p)
$__internal_20_$__cuda_sm70_shflsync_down_p:
[----:B------:R-:W-:Y:S01]  /*6180*/  IMAD.MOV.U32 R105, RZ, RZ, 0x0 ;  /* 0x00000000ff697424 */ /* 0x000fe200078e00ff */
[----:B------:R-:W-:Y:S04]  /*6190*/  WARPSYNC R118 ;  /* 0x0000007600007348 */ /* 0x000fe80003800000 */
[----:B------:R0:W1:Y:S01]  /*61a0*/  SHFL.DOWN PT, R177, R107, R112, R177 ;  /* 0x080000706bb17389 */ /* 0x00006200000e00b1 */
[----:B------:R-:W-:Y:S05]  /*61b0*/  RET.REL.NODEC R104 `(_ZN10layer_norm31ln_parallel_residual_bwd_kernelINS_13Kernel_traitsI6__halfS2_S2_S2_fjLj7168ELj1ELj1ELj8ELj8ENS_18Kernel_traits_baseILj7168ES2_S2_S2_S2_fjLj256EEEEELb1ELb1ELb0EEEvNS_9BwdParamsE) ;  /* 0xffff9e4068007950 */ /* 0x000fea0003c3ffff */
.L_x_695:
        /* <DEDUP_REMOVED lines=12> */
.L_x_3382:


//--------------------- .text._ZN10layer_norm22ln_bwd_finalize_kernelINS_22Kernel_traits_finalizeILj7168E6__halfS2_S2_S2_fjLb0ELj1024ELj4ENS_18Kernel_traits_baseILj7168ES2_S2_S2_S2_fjLj1024EEEEELb0ELb1EEEvNS_9BwdParamsE --------------------------
	.section	.text._ZN10layer_norm22ln_bwd_finalize_kernelINS_22Kernel_traits_finalizeILj7168E6__halfS2_S2_S2_fjLb0ELj1024ELj4ENS_18Kernel_traits_baseILj7168ES2_S2_S2_S2_fjLj1024EEEEELb0ELb1EEEvNS_9BwdParamsE,"ax",@progbits
	.sectioninfo	@"SHI_REGISTERS=32"
	.align	128
        .global         _ZN10layer_norm22ln_bwd_finalize_kernelINS_22Kernel_traits_finalizeILj7168E6__halfS2_S2_S2_fjLb0ELj1024ELj4ENS_18Kernel_traits_baseILj7168ES2_S2_S2_S2_fjLj1024EEEEELb0ELb1EEEvNS_9BwdParamsE
        .type           _ZN10layer_norm22ln_bwd_finalize_kernelINS_22Kernel_traits_finalizeILj7168E6__halfS2_S2_S2_fjLb0ELj1024ELj4ENS_18Kernel_traits_baseILj7168ES2_S2_S2_S2_fjLj1024EEEEELb0ELb1EEEvNS_9BwdParamsE,@function
        .size           _ZN10layer_norm22ln_bwd_finalize_kernelINS_22Kernel_traits_finalizeILj7168E6__halfS2_S2_S2_fjLb0ELj1024ELj4ENS_18Kernel_traits_baseILj7168ES2_S2_S2_S2_fjLj1024EEEEELb0ELb1EEEvNS_9BwdParamsE,(.L_x_3383 - _ZN10layer_norm22ln_bwd_finalize_kernelINS_22Kernel_traits_finalizeILj7168E6__halfS2_S2_S2_fjLb0ELj1024ELj4ENS_18Kernel_traits_baseILj7168ES2_S2_S2_S2_fjLj1024EEEEELb0ELb1EEEvNS_9BwdParamsE)
        .other          _ZN10layer_norm22ln_bwd_finalize_kernelINS_22Kernel_traits_finalizeILj7168E6__halfS2_S2_S2_fjLb0ELj1024ELj4ENS_18Kernel_traits_baseILj7168ES2_S2_S2_S2_fjLj1024EEEEELb0ELb1EEEvNS_9BwdParamsE,@"STO_CUDA_ENTRY STV_DEFAULT"
_ZN10layer_norm22ln_bwd_finalize_kernelINS_22Kernel_traits_finalizeILj7168E6__halfS2_S2_S2_fjLb0ELj1024ELj4ENS_18Kernel_traits_baseILj7168ES2_S2_S2_S2_fjLj1024EEEEELb0ELb1EEEvNS_9BwdParamsE:
.text._ZN10layer_norm22ln_bwd_finalize_kernelINS_22Kernel_traits_finalizeILj7168E6__halfS2_S2_S2_fjLb0ELj1024ELj4ENS_18Kernel_traits_baseILj7168ES2_S2_S2_S2_fjLj1024EEEEELb0ELb1EEEvNS_9BwdParamsE:
        /* <DEDUP_REMOVED lines=19> */
.L_x_708:
        /* <DEDUP_REMOVED lines=27> */
.L_x_700:
        /* <DEDUP_REMOVED lines=35> */
.L_x_699:
[----:B------:R-:W-:Y:S05]  /*0510*/  BSYNC B1 ;  /* 0x0000000000017941 */ /* 0x000fea0003800000 */
.L_x_698:
        /* <DEDUP_REMOVED lines=23> */
.L_x_702:
[----:B------:R-:W-:Y:S05]  /*0690*/  BSYNC B1 ;  /* 0x0000000000017941 */ /* 0x000fea0003800000 */
.L_x_701:
        /* <DEDUP_REMOVED lines=10> */
.L_x_697:
[----:B------:R-:W-:Y:S05]  /*0740*/  BSYNC B0 ;  /* 0x0000000000007941 */ /* 0x000fea0003800000 */
.L_x_696:
        /* <DEDUP_REMOVED lines=11> */
.L_x_709:
        /* <DEDUP_REMOVED lines=18> */
.L_x_710:
[----:B------:R-:W-:Y:S01]  /*0920*/  @!P1 SHF.R.U32.HI R2, RZ, 0x3, R0 ;  /* 0x00000003ff029819 */ /* 0x000fe20000011600 */
[----:B---3--:R-:W-:Y:S02]  /*0930*/  FADD.FTZ R5, R5, R10 ;  /* 0x0000000a05057221 */ /* 0x008fe40000010000 */
[----:B--2---:R-:W-:Y:S01]  /*0940*/  FADD.FTZ R7, R7, R4 ;  /* 0x0000000407077221 */ /* 0x004fe20000010000 */
[----:B------:R-:W-:-:S05]  /*0950*/  @!P1 LOP3.LUT R2, R2, 0x1ffffffc, RZ, 0xc0, !PT ;  /* 0x1ffffffc02029812 */ /* 0x000fca00078ec0ff */
[----:B------:R2:W-:Y:S04]  /*0960*/  @!P1 STS [R2+0x2000], R5 ;  /* 0x0020000502009388 */ /* 0x0005e80000000800 */
[----:B------:R2:W-:Y:S02]  /*0970*/  @!P1 STS [R2+0x2080], R7 ;  /* 0x0020800702009388 */ /* 0x0005e40000000800 */
.L_x_703:
[----:B0-----:R-:W-:Y:S01]  /*0980*/  WARPSYNC 0xffffffff ;  /* 0xffffffff00007948 */ /* 0x001fe20003800000 */
[----:B------:R-:W-:Y:S06]  /*0990*/  BAR.SYNC.DEFER_BLOCKING 0x0 ;  /* 0x0000000000007b1d */ /* 0x000fec0000010000 */
[----:B------:R-:W-:Y:S01]  /*09a0*/  BSSY B0, `(.L_x_706) ;  /* 0x000000b000007945 */ /* 0x000fe20003800000 */
[----:B------:R-:W-:Y:S05]  /*09b0*/  @!P0 BRA `(.L_x_707) ;  /* 0x0000009000008947 */ /* 0x000fea0003800000 */
[----:B--2---:R-:W0:Y:S01]  /*09c0*/  LDS.64 R2, [R16.X8+0x2000] ;  /* 0x0020000010027984 */ /* 0x004e220000008a00 */
[----:B------:R-:W-:-:S03]  /*09d0*/  HFMA2.MMA R6, -RZ, RZ, 0, 2.384185791015625e-07 ;  /* 0x00000004ff067435 */ /* 0x000fc600000001ff */
[----:B-1----:R-:W1:Y:S01]  /*09e0*/  LDS.64 R4, [R16.X8+0x2080] ;  /* 0x0020800010047984 */ /* 0x002e620000008a00 */
[----:B0-----:R-:W-:-:S06]  /*09f0*/  F2FP.PACK_AB R7, R3, R2 ;  /* 0x000000020307723e */ /* 0x001fcc00000000ff */
[----:B------:R-:W-:Y:S01]  /*0a00*/  IMAD.WIDE.U32 R2, R19, R6, c[0x0][0x268] ;  /* 0x00009a0013027625 */ /* 0x000fe200078e0006 */
[----:B-1----:R-:W-:-:S03]  /*0a10*/  F2FP.PACK_AB R9, R5, R4 ;  /* 0x000000040509723e */ /* 0x002fc600000000ff */
[----:B------:R-:W-:Y:S01]  /*0a20*/  IMAD.WIDE.U32 R4, R19, R6, c[0x0][0x260] ;  /* 0x0000980013047625 */ /* 0x000fe200078e0006 */
[----:B------:R0:W-:Y:S04]  /*0a30*/  STG.E [R2.64], R7 ;  /* 0x0000000702007986 */ /* 0x0001e8000c101904 */
[----:B------:R0:W-:Y:S02]  /*0a40*/  STG.E [R4.64], R9 ;  /* 0x0000000904007986 */ /* 0x0001e4000c101904 */
.L_x_707:
[----:B------:R-:W-:Y:S05]  /*0a50*/  BSYNC B0 ;  /* 0x0000000000007941 */ /* 0x000fea0003800000 */
.L_x_706:
[C---:B------:R-:W-:Y:S02]  /*0a60*/  ISETP.GT.U32.AND P1, PT, R18.reuse, -0x1c01, PT ;  /* 0xffffe3ff1200780c */ /* 0x040fe40003f24070 */
[----:B------:R-:W-:Y:S02]  /*0a70*/  IADD3 R18, R18, 0x1c00, RZ ;  /* 0x00001c0012127810 */ /* 0x000fe40007ffe0ff */
[----:B------:R-:W-:-:S09]  /*0a80*/  IADD3 R19, R19, 0xe00, RZ ;  /* 0x00000e0013137810 */ /* 0x000fd20007ffe0ff */
[----:B012---:R-:W-:Y:S05]  /*0a90*/  @P1 BRA `(.L_x_708) ;  /* 0xfffff69000001947 */ /* 0x007fea000383ffff */
[----:B------:R-:W-:Y:S05]  /*0aa0*/  EXIT ;  /* 0x000000000000794d */ /* 0x000fea0003800000 */
.L_x_704:
[----:B--2---:R-:W-:Y:S01]  /*0ab0*/  IMAD.MOV.U32 R10, RZ, RZ, R4 ;  /* 0x000000ffff0a7224 */ /* 0x004fe200078e0004 */
[----:B------:R-:W-:Y:S01]  /*0ac0*/  MOV R9, 0x1 ;  /* 0x0000000100097802 */ /* 0x000fe20000000f00 */
[----:B------:R-:W-:Y:S01]  /*0ad0*/  IMAD.MOV.U32 R6, RZ, RZ, 0x1f ;  /* 0x0000001fff067424 */ /* 0x000fe200078e00ff */
[----:B------:R-:W-:Y:S02]  /*0ae0*/  MOV R11, 0xffffffff ;  /* 0xffffffff000b7802 */ /* 0x000fe40000000f00 */
[----:B------:R-:W-:Y:S02]  /*0af0*/  MOV R2, 0xb10 ;  /* 0x00000b1000027802 */ /* 0x000fe40000000f00 */
[----:B01----:R-:W-:Y:S05]  /*0b00*/  CALL.REL.NOINC `($__internal_21_$__cuda_sm70_shflsync_bfly_p) ;  /* 0x000003c000007944 */ /* 0x003fea0003c00000 */
[----:B-1----:R-:W-:Y:S01]  /*0b10*/  IMAD.MOV.U32 R3, RZ, RZ, R6 ;  /* 0x000000ffff037224 */ /* 0x002fe200078e0006 */
[----:B0-----:R-:W-:Y:S05]  /*0b20*/  BRA `(.L_x_709) ;  /* 0xfffffcd000007947 */ /* 0x001fea000383ffff */
.L_x_705:
[----:B------:R-:W-:Y:S01]  /*0b30*/  HFMA2.MMA R6, -RZ, RZ, 0, 1.847743988037109375e-06 ;  /* 0x0000001fff067435 */ /* 0x000fe200000001ff */
[----:B------:R-:W-:Y:S01]  /*0b40*/  MOV R10, R13 ;  /* 0x0000000d000a7202 */ /* 0x000fe20000000f00 */
[----:B------:R-:W-:Y:S01]  /*0b50*/  IMAD.MOV.U32 R9, RZ, RZ, 0x2 ;  /* 0x00000002ff097424 */ /* 0x000fe200078e00ff */
[----:B------:R-:W-:Y:S01]  /*0b60*/  MOV R2, 0xb90 ;  /* 0x00000b9000027802 */ /* 0x000fe20000000f00 */
[----:B------:R-:W-:-:S02]  /*0b70*/  IMAD.MOV.U32 R11, RZ, RZ, -0x1 ;  /* 0xffffffffff0b7424 */ /* 0x000fc400078e00ff */
[----:B012---:R-:W-:Y:S05]  /*0b80*/  CALL.REL.NOINC `($__internal_21_$__cuda_sm70_shflsync_bfly_p) ;  /* 0x0000034000007944 */ /* 0x007fea0003c00000 */
[----:B01----:R-:W-:Y:S01]  /*0b90*/  FADD.FTZ R10, R13, R6 ;  /* 0x000000060d0a7221 */ /* 0x003fe20000010000 */
[----:B------:R-:W-:Y:S01]  /*0ba0*/  HFMA2.MMA R6, -RZ, RZ, 0, 1.847743988037109375e-06 ;  /* 0x0000001fff067435 */ /* 0x000fe200000001ff */
[----:B------:R-:W-:Y:S01]  /*0bb0*/  MOV R9, 0x4 ;  /* 0x0000000400097802 */ /* 0x000fe20000000f00 */
[----:B------:R-:W-:Y:S01]  /*0bc0*/  IMAD.MOV.U32 R11, RZ, RZ, -0x1 ;  /* 0xffffffffff0b7424 */ /* 0x000fe200078e00ff */
[----:B------:R-:W-:-:S03]  /*0bd0*/  MOV R2, 0xbf0 ;  /* 0x00000bf000027802 */ /* 0x000fc60000000f00 */
[----:B------:R-:W-:Y:S05]  /*0be0*/  CALL.REL.NOINC `($__internal_21_$__cuda_sm70_shflsync_bfly_p) ;  /* 0x000002e000007944 */ /* 0x000fea0003c00000 */
[----:B01----:R-:W-:Y:S01]  /*0bf0*/  FADD.FTZ R10, R10, R6 ;  /* 0x000000060a0a7221 */ /* 0x003fe20000010000 */
[----:B------:R-:W-:Y:S01]  /*0c00*/  HFMA2.MMA R6, -RZ, RZ, 0, 1.847743988037109375e-06 ;  /* 0x0000001fff067435 */ /* 0x000fe200000001ff */
[----:B------:R-:W-:Y:S01]  /*0c10*/  MOV R9, 0x8 ;  /* 0x0000000800097802 */ /* 0x000fe20000000f00 */
[----:B------:R-:W-:Y:S01]  /*0c20*/  IMAD.MOV.U32 R11, RZ, RZ, -0x1 ;  /* 0xffffffffff0b7424 */ /* 0x000fe200078e00ff */
[----:B------:R-:W-:-:S03]  /*0c30*/  MOV R2, 0xc50 ;  /* 0x00000c5000027802 */ /* 0x000fc60000000f00 */
[----:B------:R-:W-:Y:S05]  /*0c40*/  CALL.REL.NOINC `($__internal_21_$__cuda_sm70_shflsync_bfly_p) ;  /* 0x0000028000007944 */ /* 0x000fea0003c00000 */
[----:B-1----:R-:W-:Y:S01]  /*0c50*/  FADD.FTZ R4, R10, R6 ;  /* 0x000000060a047221 */ /* 0x002fe20000010000 */
[----:B------:R-:W-:Y:S01]  /*0c60*/  HFMA2.MMA R6, -RZ, RZ, 0, 1.847743988037109375e-06 ;  /* 0x0000001fff067435 */ /* 0x000fe200000001ff */
[----:B0-----:R-:W-:Y:S01]  /*0c70*/  MOV R9, 0x10 ;  /* 0x0000001000097802 */ /* 0x001fe20000000f00 */
[----:B------:R-:W-:Y:S01]  /*0c80*/  IMAD.MOV.U32 R11, RZ, RZ, -0x1 ;  /* 0xffffffffff0b7424 */ /* 0x000fe200078e00ff */
[----:B------:R-:W-:-:S02]  /*0c90*/  MOV R2, 0xcc0 ;  /* 0x00000cc000027802 */ /* 0x000fc40000000f00 */
[----:B------:R-:W-:Y:S02]  /*0ca0*/  MOV R10, R4 ;  /* 0x00000004000a7202 */ /* 0x000fe40000000f00 */
[----:B------:R-:W-:Y:S05]  /*0cb0*/  CALL.REL.NOINC `($__internal_21_$__cuda_sm70_shflsync_bfly_p) ;  /* 0x0000021000007944 */ /* 0x000fea0003c00000 */
[----:B0-----:R-:W-:Y:S01]  /*0cc0*/  HFMA2.MMA R9, -RZ, RZ, 0, 5.9604644775390625e-08 ;  /* 0x00000001ff097435 */ /* 0x001fe200000001ff */
[----:B-1----:R-:W-:Y:S01]  /*0cd0*/  MOV R7, R6 ;  /* 0x0000000600077202 */ /* 0x002fe20000000f00 */
[----:B------:R-:W-:Y:S01]  /*0ce0*/  IMAD.MOV.U32 R10, RZ, RZ, R5 ;  /* 0x000000ffff0a7224 */ /* 0x000fe200078e0005 */
[----:B------:R-:W-:Y:S01]  /*0cf0*/  MOV R6, 0x1f ;  /* 0x0000001f00067802 */ /* 0x000fe20000000f00 */
[----:B------:R-:W-:Y:S01]  /*0d00*/  IMAD.MOV.U32 R11, RZ, RZ, -0x1 ;  /* 0xffffffffff0b7424 */ /* 0x000fe200078e00ff */
[----:B------:R-:W-:Y:S02]  /*0d10*/  MOV R2, 0xd30 ;  /* 0x00000d3000027802 */ /* 0x000fe40000000f00 */
[----:B------:R-:W-:Y:S05]  /*0d20*/  CALL.REL.NOINC `($__internal_21_$__cuda_sm70_shflsync_bfly_p) ;  /* 0x000001a000007944 */ /* 0x000fea0003c00000 */
[----:B0-----:R-:W-:Y:S01]  /*0d30*/  HFMA2.MMA R9, -RZ, RZ, 0, 1.1920928955078125e-07 ;  /* 0x00000002ff097435 */ /* 0x001fe200000001ff */
[----:B-1----:R-:W-:Y:S01]  /*0d40*/  FADD.FTZ R10, R5, R6 ;  /* 0x00000006050a7221 */ /* 0x002fe20000010000 */
[----:B------:R-:W-:Y:S01]  /*0d50*/  MOV R6, 0x1f ;  /* 0x0000001f00067802 */ /* 0x000fe20000000f00 */
[----:B------:R-:W-:Y:S01]  /*0d60*/  IMAD.MOV.U32 R11, RZ, RZ, -0x1 ;  /* 0xffffffffff0b7424 */ /* 0x000fe200078e00ff */
[----:B------:R-:W-:Y:S02]  /*0d70*/  MOV R2, 0xd90 ;  /* 0x00000d9000027802 */ /* 0x000fe40000000f00 */
[----:B------:R-:W-:Y:S05]  /*0d80*/  CALL.REL.NOINC `($__internal_21_$__cuda_sm70_shflsync_bfly_p) ;  /* 0x0000014000007944 */ /* 0x000fea0003c00000 */
[----:B0-----:R-:W-:Y:S01]  /*0d90*/  HFMA2.MMA R9, -RZ, RZ, 0, 2.384185791015625e-07 ;  /* 0x00000004ff097435 */ /* 0x001fe200000001ff */
[----:B-1----:R-:W-:Y:S01]  /*0da0*/  FADD.FTZ R10, R10, R6 ;  /* 0x000000060a0a7221 */ /* 0x002fe20000010000 */
[----:B------:R-:W-:Y:S01]  /*0db0*/  MOV R6, 0x1f ;  /* 0x0000001f00067802 */ /* 0x000fe20000000f00 */
[----:B------:R-:W-:Y:S01]  /*0dc0*/  IMAD.MOV.U32 R11, RZ, RZ, -0x1 ;  /* 0xffffffffff0b7424 */ /* 0x000fe200078e00ff */
[----:B------:R-:W-:-:S02]  /*0dd0*/  MOV R2, 0xdf0 ;  /* 0x00000df000027802 */ /* 0x000fc40000000f00 */
[----:B------:R-:W-:Y:S05]  /*0de0*/  CALL.REL.NOINC `($__internal_21_$__cuda_sm70_shflsync_bfly_p) ;  /* 0x000000e000007944 */ /* 0x000fea0003c00000 */
[----:B0-----:R-:W-:Y:S01]  /*0df0*/  HFMA2.MMA R9, -RZ, RZ, 0, 4.76837158203125e-07 ;  /* 0x00000008ff097435 */ /* 0x001fe200000001ff */
[----:B-1----:R-:W-:Y:S01]  /*0e00*/  FADD.FTZ R10, R10, R6 ;  /* 0x000000060a0a7221 */ /* 0x002fe20000010000 */
[----:B------:R-:W-:Y:S01]  /*0e10*/  MOV R6, 0x1f ;  /* 0x0000001f00067802 */ /* 0x000fe20000000f00 */
[----:B------:R-:W-:Y:S01]  /*0e20*/  IMAD.MOV.U32 R11, RZ, RZ, -0x1 ;  /* 0xffffffffff0b7424 */ /* 0x000fe200078e00ff */
[----:B------:R-:W-:-:S02]  /*0e30*/  MOV R2, 0xe50 ;  /* 0x00000e5000027802 */ /* 0x000fc40000000f00 */
[----:B------:R-:W-:Y:S05]  /*0e40*/  CALL.REL.NOINC `($__internal_21_$__cuda_sm70_shflsync_bfly_p) ;  /* 0x0000008000007944 */ /* 0x000fea0003c00000 */
[----:B0-----:R-:W-:Y:S01]  /*0e50*/  HFMA2.MMA R9, -RZ, RZ, 0, 9.5367431640625e-07 ;  /* 0x00000010ff097435 */ /* 0x001fe200000001ff */
[----:B-1----:R-:W-:Y:S01]  /*0e60*/  FADD.FTZ R10, R10, R6 ;  /* 0x000000060a0a7221 */ /* 0x002fe20000010000 */
[----:B------:R-:W-:Y:S01]  /*0e70*/  MOV R6, 0x1f ;  /* 0x0000001f00067802 */ /* 0x000fe20000000f00 */
[----:B------:R-:W-:Y:S01]  /*0e80*/  IMAD.MOV.U32 R11, RZ, RZ, -0x1 ;  /* 0xffffffffff0b7424 */ /* 0x000fe200078e00ff */
[----:B------:R-:W-:-:S02]  /*0e90*/  MOV R2, 0xeb0 ;  /* 0x00000eb000027802 */ /* 0x000fc40000000f00 */
[----:B------:R-:W-:Y:S05]  /*0ea0*/  CALL.REL.NOINC `($__internal_21_$__cuda_sm70_shflsync_bfly_p) ;  /* 0x0000002000007944 */ /* 0x000fea0003c00000 */
[----:B-1----:R-:W-:Y:S01]  /*0eb0*/  MOV R5, R6 ;  /* 0x0000000600057202 */ /* 0x002fe20000000f00 */
[----:B0-----:R-:W-:Y:S05]  /*0ec0*/  BRA `(.L_x_710) ;  /* 0xfffffa5000007947 */ /* 0x001fea000383ffff */
        .weak           $__internal_21_$__cuda_sm70_shflsync_bfly_p
        .type           $__internal_21_$__cuda_sm70_shflsync_bfly_p,@function
        .size           $__internal_21_$__cuda_sm70_shflsync_bfly_p,(.L_x_3383 - $__internal_21_$__cuda_sm70_shflsync_bfly_p)
$__internal_21_$__cuda_sm70_shflsync_bfly_p:
[----:B------:R-:W-:Y:S01]  /*0ed0*/  HFMA2.MMA R3, -RZ, RZ, 0, 0 ;  /* 0x00000000ff037435 */ /* 0x000fe200000001ff */
[----:B------:R-:W-:Y:S04]  /*0ee0*/  WARPSYNC R11 ;  /* 0x0000000b00007348 */ /* 0x000fe80003800000 */
[----:B------:R0:W1:Y:S01]  /*0ef0*/  SHFL.BFLY PT, R6, R10, R9, R6 ;  /* 0x0c0000090a067389 */ /* 0x00006200000e0006 */
[----:B------:R-:W-:Y:S05]  /*0f00*/  RET.REL.NODEC R2 `(_ZN10layer_norm22ln_bwd_finalize_kernelINS_22Kernel_traits_finalizeILj7168E6__halfS2_S2_S2_fjLb0ELj1024ELj4ENS_18Kernel_traits_baseILj7168ES2_S2_S2_S2_fjLj1024EEEEELb0ELb1EEEvNS_9BwdParamsE) ;  /* 0xfffff0f002007950 */ /* 0x000fea0003c3ffff */
.L_x_711:
        /* <DEDUP_REMOVED lines=15> */
.L_x_3383:


//--------------------- .text._ZN10layer_norm40ln_parallel_residual_bwd_finalize_kernelINS_22Kernel_traits_finalizeILj7168E6__halfS2_S2_S2_fjLb0ELj1024ELj4ENS_18Kernel_traits_baseILj7168ES2_S2_S2_S2_fjLj1024EEEEELb1EEEvNS_9BwdParamsE --------------------------
	.section	.text._ZN10layer_norm40ln_parallel_residual_bwd_finalize_kernelINS_22Kernel_traits_finalizeILj7168E6__halfS2_S2_S2_fjLb0ELj1024ELj4ENS_18Kernel_traits_baseILj7168ES2_S2_S2_S2_fjLj1024EEEEELb1EEEvNS_9BwdParamsE,"ax",@progbits
	.sectioninfo	@"SHI_REGISTERS=32"
	.align	128
        .global         _ZN10layer_norm40ln_parallel_residual_bwd_finalize_kernelINS_22Kernel_traits_finalizeILj7168E6__halfS2_S2_S2_fjLb0ELj1024ELj4ENS_18Kernel_traits_baseILj7168ES2_S2_S2_S2_fjLj1024EEEEELb1EEEvNS_9BwdParamsE
        .type           _ZN10layer_norm40ln_parallel_residual_bwd_finalize_kernelINS_22Kernel_traits_finalizeILj7168E6__halfS2_S2_S2_fjLb0ELj1024ELj4ENS_18Kernel_traits_baseILj7168ES2_S2_S2_S2_fjLj1024EEEEELb1EEEvNS_9BwdParamsE,@function
        .size           _ZN10layer_norm40ln_parallel_residual_bwd_finalize_kernelINS_22Kernel_traits_finalizeILj7168E6__halfS2_S2_S2_fjLb0ELj1024ELj4ENS_18Kernel_traits_baseILj7168ES2_S2_S2_S2_fjLj1024EEEEELb1EEEvNS_9BwdParamsE,(.L_x_3384 - _ZN10layer_norm40ln_parallel_residual_bwd_finalize_kernelINS_22Kernel_traits_finalizeILj7168E6__halfS2_S2_S2_fjLb0ELj1024ELj4ENS_18Kernel_traits_baseILj7168ES2_S2_S2_S2_fjLj1024EEEEELb1EEEvNS_9BwdParamsE)
        .other          _ZN10layer_norm40ln_parallel_residual_bwd_finalize_kernelINS_22Kernel_traits_finalizeILj7168E6__halfS2_S2_S2_fjLb0ELj1024ELj4ENS_18Kernel_traits_baseILj7168ES2_S2_S2_S2_fjLj1024EEEEELb1EEEvNS_9BwdParamsE,@"STO_CUDA_ENTRY STV_DEFAULT"
_ZN10layer_norm40ln_parallel_residual_bwd_finalize_kernelINS_22Kernel_traits_finalizeILj7168E6__halfS2_S2_S2_fjLb0ELj1024ELj4ENS_18Kernel_traits_baseILj7168ES2_S2_S2_S2_fjLj1024EEEEELb1EEEvNS_9BwdParamsE:
.text._ZN10layer_norm40ln_parallel_residual_bwd_finalize_kernelINS_22Kernel_traits_finalizeILj7168E6__halfS2_S2_S2_fjLb0ELj1024ELj4ENS_18Kernel_traits_baseILj7168ES2_S2_S2_S2_fjLj1024EEEEELb1EEEvNS_9BwdParamsE:
        /* <DEDUP_REMOVED lines=19> */
.L_x_725:
        /* <DEDUP_REMOVED lines=37> */
.L_x_716:
        /* <DEDUP_REMOVED lines=59> */
.L_x_715:
[----:B------:R-:W-:Y:S05]  /*0730*/  BSYNC B1 ;  /* 0x0000000000017941 */ /* 0x000fea0003800000 */
.L_x_714:
        /* <DEDUP_REMOVED lines=35> */
.L_x_718:
[----:B------:R-:W-:Y:S05]  /*0970*/  BSYNC B1 ;  /* 0x0000000000017941 */ /* 0x000fea0003800000 */
.L_x_717:
        /* <DEDUP_REMOVED lines=16> */
.L_x_713:
[----:B------:R-:W-:Y:S05]  /*0a80*/  BSYNC B0 ;  /* 0x0000000000007941 */ /* 0x000fea0003800000 */
.L_x_712:
        /* <DEDUP_REMOVED lines=14> */
.L_x_726:
        /* <DEDUP_REMOVED lines=36> */
.L_x_727:
        /* <DEDUP_REMOVED lines=11> */
.L_x_719:
        /* <DEDUP_REMOVED lines=23> */
.L_x_723:
[----:B------:R-:W-:Y:S05]  /*0fd0*/  BSYNC B0 ;  /* 0x0000000000007941 */ /* 0x000fea0003800000 */
.L_x_722:
[C---:B------:R-:W-:Y:S02]  /*0fe0*/  ISETP.GT.U32.AND P1, PT, R4.reuse, -0x1c01, PT ;  /* 0xffffe3ff0400780c */ /* 0x040fe40003f24070 */
[----:B------:R-:W-:-:S02]  /*0ff0*/  IADD3 R4, R4, 0x1c00, RZ ;  /* 0x00001c0004047810 */ /* 0x000fc40007ffe0ff */
[----:B------:R-:W-:-:S09]  /*1000*/  IADD3 R5, R5, 0xe00, RZ ;  /* 0x00000e0005057810 */ /* 0x000fd20007ffe0ff */
[----:B0-----:R-:W-:Y:S01]  /*1010*/  @!P1 CALL.REL.NOINC `(.L_x_724) ;  /* 0x0000001000009944 */ /* 0x001fe20003c00000 */
[----:B------:R-:W-:Y:S05]  /*1020*/  BRA `(.L_x_725) ;  /* 0xfffff10000007947 */ /* 0x000fea000383ffff */
.L_x_724:
[----:B------:R-:W-:Y:S05]  /*1030*/  EXIT ;  /* 0x000000000000794d */ /* 0x000fea0003800000 */
.L_x_720:
[----:B------:R-:W-:Y:S01]  /*1040*/  HFMA2.MMA R17, -RZ, RZ, 0, 1.847743988037109375e-06 ;  /* 0x0000001fff117435 */ /* 0x000fe200000001ff */
[----:B----4-:R-:W-:Y:S01]  /*1050*/  MOV R19, R12 ;  /* 0x0000000c00137202 */ /* 0x010fe20000000f00 */
[----:B------:R-:W-:Y:S01]  /*1060*/  IMAD.MOV.U32 R16, RZ, RZ, 0x1 ;  /* 0x00000001ff107424 */ /* 0x000fe200078e00ff */
[----:B------:R-:W-:Y:S02]  /*1070*/  MOV R14, 0xffffffff ;  /* 0xffffffff000e7802 */ /* 0x000fe40000000f00 */
[----:B------:R-:W-:Y:S02]  /*1080*/  MOV R8, 0x10a0 ;  /* 0x000010a000087802 */ /* 0x000fe40000000f00 */
[----:B0123--:R-:W-:Y:S05]  /*1090*/  CALL.REL.NOINC `($__internal_22_$__cuda_sm70_shflsync_bfly_p) ;  /* 0x000007b000007944 */ /* 0x00ffea0003c00000 */
[----:B01----:R-:W-:Y:S05]  /*10a0*/  BRA `(.L_x_726) ;  /* 0xfffffac000007947 */ /* 0x003fea000383ffff */
.L_x_721:
[----:B------:R-:W-:Y:S01]  /*10b0*/  HFMA2.MMA R17, -RZ, RZ, 0, 1.847743988037109375e-06 ;  /* 0x0000001fff117435 */ /* 0x000fe200000001ff */
[----:B------:R-:W-:Y:S01]  /*10c0*/  MOV R19, R12 ;  /* 0x0000000c00137202 */ /* 0x000fe20000000f00 */
[----:B------:R-:W-:Y:S01]  /*10d0*/  IMAD.MOV.U32 R16, RZ, RZ, 0x2 ;  /* 0x00000002ff107424 */ /* 0x000fe200078e00ff */
[----:B------:R-:W-:Y:S02]  /*10e0*/  MOV R14, 0xffffffff ;  /* 0xffffffff000e7802 */ /* 0x000fe40000000f00 */
[----:B------:R-:W-:-:S02]  /*10f0*/  MOV R8, 0x1110 ;  /* 0x0000111000087802 */ /* 0x000fc40000000f00 */
[----:B-123--:R-:W-:Y:S05]  /*1100*/  CALL.REL.NOINC `($__internal_22_$__cuda_sm70_shflsync_bfly_p) ;  /* 0x0000074000007944 */ /* 0x00efea0003c00000 */
[----:B0-----:R-:W-:Y:S01]  /*1110*/  HFMA2.MMA R16, -RZ, RZ, 0, 2.384185791015625e-07 ;  /* 0x00000004ff107435 */ /* 0x001fe200000001ff */
[----:B-1----:R-:W-:Y:S01]  /*1120*/  FADD.FTZ R19, R12, R14 ;  /* 0x0000000e0c137221 */ /* 0x002fe20000010000 */
[----:B------:R-:W-:Y:S01]  /*1130*/  MOV R14, 0xffffffff ;  /* 0xffffffff000e7802 */ /* 0x000fe20000000f00 */
[----:B------:R-:W-:Y:S01]  /*1140*/  IMAD.MOV.U32 R17, RZ, RZ, 0x1f ;  /* 0x0000001fff117424 */ /* 0x000fe200078e00ff */
[----:B------:R-:W-:-:S02]  /*1150*/  MOV R8, 0x1170 ;  /* 0x0000117000087802 */ /* 0x000fc40000000f00 */
[----:B------:R-:W-:Y:S05]  /*1160*/  CALL.REL.NOINC `($__internal_22_$__cuda_sm70_shflsync_bfly_p) ;  /* 0x000006e000007944 */ /* 0x000fea0003c00000 */
[----:B0-----:R-:W-:Y:S01]  /*1170*/  HFMA2.MMA R16, -RZ, RZ, 0, 4.76837158203125e-07 ;  /* 0x00000008ff107435 */ /* 0x001fe200000001ff */
[----:B-1----:R-:W-:Y:S01]  /*1180*/  FADD.FTZ R19, R19, R14 ;  /* 0x0000000e13137221 */ /* 0x002fe20000010000 */
[----:B------:R-:W-:Y:S01]  /*1190*/  MOV R17, 0x1f ;  /* 0x0000001f00117802 */ /* 0x000fe20000000f00 */
[----:B------:R-:W-:Y:S01]  /*11a0*/  IMAD.MOV.U32 R14, RZ, RZ, -0x1 ;  /* 0xffffffffff0e7424 */ /* 0x000fe200078e00ff */
[----:B------:R-:W-:-:S02]  /*11b0*/  MOV R8, 0x11d0 ;  /* 0x000011d000087802 */ /* 0x000fc40000000f00 */
[----:B------:R-:W-:Y:S05]  /*11c0*/  CALL.REL.NOINC `($__internal_22_$__cuda_sm70_shflsync_bfly_p) ;  /* 0x0000068000007944 */ /* 0x000fea0003c00000 */
[----:B-1----:R-:W-:Y:S01]  /*11d0*/  FADD.FTZ R12, R19, R14 ;  /* 0x0000000e130c7221 */ /* 0x002fe20000010000 */
[----:B0-----:R-:W-:Y:S01]  /*11e0*/  HFMA2.MMA R16, -RZ, RZ, 0, 9.5367431640625e-07 ;  /* 0x00000010ff107435 */ /* 0x001fe200000001ff */
[----:B------:R-:W-:-:S02]  /*11f0*/  MOV R17, 0x1f ;  /* 0x0000001f00117802 */ /* 0x000fc40000000f00 */
[----:B------:R-:W-:Y:S01]  /*1200*/  MOV R14, 0xffffffff ;  /* 0xffffffff000e7802 */ /* 0x000fe20000000f00 */
[----:B------:R-:W-:Y:S01]  /*1210*/  IMAD.MOV.U32 R19, RZ, RZ, R12 ;  /* 0x000000ffff137224 */ /* 0x000fe200078e000c */
[----:B------:R-:W-:Y:S02]  /*1220*/  MOV R8, 0x1240 ;  /* 0x0000124000087802 */ /* 0x000fe40000000f00 */
[----:B------:R-:W-:Y:S05]  /*1230*/  CALL.REL.NOINC `($__internal_22_$__cuda_sm70_shflsync_bfly_p) ;  /* 0x0000061000007944 */ /* 0x000fea0003c00000 */
[----:B0-----:R-:W-:Y:S01]  /*1240*/  HFMA2.MMA R16, -RZ, RZ, 0, 5.9604644775390625e-08 ;  /* 0x00000001ff107435 */ /* 0x001fe200000001ff */
[----:B-1----:R-:W-:Y:S01]  /*1250*/  MOV R15, R14 ;  /* 0x0000000e000f7202 */ /* 0x002fe20000000f00 */
[----:B------:R-:W-:Y:S01]  /*1260*/  IMAD.MOV.U32 R17, RZ, RZ, 0x1f ;  /* 0x0000001fff117424 */ /* 0x000fe200078e00ff */
[----:B------:R-:W-:Y:S02]  /*1270*/  MOV R19, R13 ;  /* 0x0000000d00137202 */ /* 0x000fe40000000f00 */
[----:B------:R-:W-:Y:S02]  /*1280*/  MOV R14, 0xffffffff ;  /* 0xffffffff000e7802 */ /* 0x000fe40000000f00 */
[----:B------:R-:W-:Y:S02]  /*1290*/  MOV R8, 0x12b0 ;  /* 0x000012b000087802 */ /* 0x000fe40000000f00 */
[----:B------:R-:W-:Y:S05]  /*12a0*/  CALL.REL.NOINC `($__internal_22_$__cuda_sm70_shflsync_bfly_p) ;  /* 0x000005a000007944 */ /* 0x000fea0003c00000 */
[----:B0-----:R-:W-:Y:S01]  /*12b0*/  HFMA2.MMA R16, -RZ, RZ, 0, 1.1920928955078125e-07 ;  /* 0x00000002ff107435 */ /* 0x001fe200000001ff */
[----:B-1----:R-:W-:Y:S01]  /*12c0*/  FADD.FTZ R19, R13, R14 ;  /* 0x0000000e0d137221 */ /* 0x002fe20000010000 */
[----:B------:R-:W-:Y:S01]  /*12d0*/  MOV R17, 0x1f ;  /* 0x0000001f00117802 */ /* 0x000fe20000000f00 */
[----:B------:R-:W-:Y:S01]  /*12e0*/  IMAD.MOV.U32 R14, RZ, RZ, -0x1 ;  /* 0xffffffffff0e7424 */ /* 0x000fe200078e00ff */
[----:B------:R-:W-:-:S02]  /*12f0*/  MOV R8, 0x1310 ;  /* 0x0000131000087802 */ /* 0x000fc40000000f00 */
[----:B------:R-:W-:Y:S05]  /*1300*/  CALL.REL.NOINC `($__internal_22_$__cuda_sm70_shflsync_bfly_p) ;  /* 0x0000054000007944 */ /* 0x000fea0003c00000 */
[----:B0-----:R-:W-:Y:S01]  /*1310*/  HFMA2.MMA R16, -RZ, RZ, 0, 2.384185791015625e-07 ;  /* 0x00000004ff107435 */ /* 0x001fe200000001ff */
[----:B-1----:R-:W-:Y:S01]  /*1320*/  FADD.FTZ R19, R19, R14 ;  /* 0x0000000e13137221 */ /* 0x002fe20000010000 */
[----:B------:R-:W-:-:S02]  /*1330*/  MOV R17, 0x1f ;  /* 0x0000001f00117802 */ /* 0x000fc40000000f00 */
[----:B------:R-:W-:Y:S02]  /*1340*/  MOV R14, 0xffffffff ;  /* 0xffffffff000e7802 */ /* 0x000fe40000000f00 */
[----:B------:R-:W-:Y:S02]  /*1350*/  MOV R8, 0x1370 ;  /* 0x0000137000087802 */ /* 0x000fe40000000f00 */
[----:B------:R-:W-:Y:S05]  /*1360*/  CALL.REL.NOINC `($__internal_22_$__cuda_sm70_shflsync_bfly_p) ;  /* 0x000004e000007944 */ /* 0x000fea0003c00000 */
[----:B0-----:R-:W-:Y:S01]  /*1370*/  HFMA2.MMA R17, -RZ, RZ, 0, 1.847743988037109375e-06 ;  /* 0x0000001fff117435 */ /* 0x001fe200000001ff */
[----:B-1----:R-:W-:Y:S01]  /*1380*/  FADD.FTZ R19, R19, R14 ;  /* 0x0000000e13137221 */ /* 0x002fe20000010000 */
[----:B------:R-:W-:Y:S01]  /*1390*/  MOV R14, 0xffffffff ;  /* 0xffffffff000e7802 */ /* 0x000fe20000000f00 */
[----:B------:R-:W-:Y:S01]  /*13a0*/  IMAD.MOV.U32 R16, RZ, RZ, 0x8 ;  /* 0x00000008ff107424 */ /* 0x000fe200078e00ff */
[----:B------:R-:W-:Y:S02]  /*13b0*/  MOV R8, 0x13d0 ;  /* 0x000013d000087802 */ /* 0x000fe40000000f00 */
[----:B------:R-:W-:Y:S05]  /*13c0*/  CALL.REL.NOINC `($__internal_22_$__cuda_sm70_shflsync_bfly_p) ;  /* 0x0000048000007944 */ /* 0x000fea0003c00000 */
[----:B-1----:R-:W-:Y:S01]  /*13d0*/  FADD.FTZ R13, R19, R14 ;  /* 0x0000000e130d7221 */ /* 0x002fe20000010000 */
[----:B0-----:R-:W-:Y:S01]  /*13e0*/  HFMA2.MMA R16, -RZ, RZ, 0, 9.5367431640625e-07 ;  /* 0x00000010ff107435 */ /* 0x001fe200000001ff */
[----:B------:R-:W-:Y:S01]  /*13f0*/  IMAD.MOV.U32 R17, RZ, RZ, 0x1f ;  /* 0x0000001fff117424 */ /* 0x000fe200078e00ff */
[----:B------:R-:W-:Y:S02]  /*1400*/  MOV R14, 0xffffffff ;  /* 0xffffffff000e7802 */ /* 0x000fe40000000f00 */
[----:B------:R-:W-:-:S02]  /*1410*/  MOV R19, R13 ;  /* 0x0000000d00137202 */ /* 0x000fc40000000f00 */
[----:B------:R-:W-:Y:S02]  /*1420*/  MOV R8, 0x1440 ;  /* 0x0000144000087802 */ /* 0x000fe40000000f00 */
[----:B------:R-:W-:Y:S05]  /*1430*/  CALL.REL.NOINC `($__internal_22_$__cuda_sm70_shflsync_bfly_p) ;  /* 0x0000041000007944 */ /* 0x000fea0003c00000 */
[----:B0-----:R-:W-:Y:S01]  /*1440*/  HFMA2.MMA R16, -RZ, RZ, 0, 5.9604644775390625e-08 ;  /* 0x00000001ff107435 */ /* 0x001fe200000001ff */
[----:B-1----:R-:W-:Y:S01]  /*1450*/  MOV R18, R14 ;  /* 0x0000000e00127202 */ /* 0x002fe20000000f00 */
[----:B------:R-:W-:Y:S01]  /*1460*/  IMAD.MOV.U32 R19, RZ, RZ, R11 ;  /* 0x000000ffff137224 */ /* 0x000fe200078e000b */
[----:B------:R-:W-:Y:S02]  /*1470*/  MOV R17, 0x1f ;  /* 0x0000001f00117802 */ /* 0x000fe40000000f00 */
[----:B------:R-:W-:Y:S02]  /*1480*/  MOV R14, 0xffffffff ;  /* 0xffffffff000e7802 */ /* 0x000fe40000000f00 */
[----:B------:R-:W-:Y:S02]  /*1490*/  MOV R8, 0x14b0 ;  /* 0x000014b000087802 */ /* 0x000fe40000000f00 */
[----:B------:R-:W-:Y:S05]  /*14a0*/  CALL.REL.NOINC `($__internal_22_$__cuda_sm70_shflsync_bfly_p) ;  /* 0x000003a000007944 */ /* 0x000fea0003c00000 */
[----:B0-----:R-:W-:Y:S01]  /*14b0*/  HFMA2.MMA R17, -RZ, RZ, 0, 1.847743988037109375e-06 ;  /* 0x0000001fff117435 */ /* 0x001fe200000001ff */
[----:B-1----:R-:W-:Y:S01]  /*14c0*/  FADD.FTZ R19, R11, R14 ;  /* 0x0000000e0b137221 */ /* 0x002fe20000010000 */
[----:B------:R-:W-:Y:S01]  /*14d0*/  MOV R14, 0xffffffff ;  /* 0xffffffff000e7802 */ /* 0x000fe20000000f00 */
[----:B------:R-:W-:Y:S01]  /*14e0*/  IMAD.MOV.U32 R16, RZ, RZ, 0x2 ;  /* 0x00000002ff107424 */ /* 0x000fe200078e00ff */
[----:B------:R-:W-:-:S02]  /*14f0*/  MOV R8, 0x1510 ;  /* 0x0000151000087802 */ /* 0x000fc40000000f00 */
[----:B------:R-:W-:Y:S05]  /*1500*/  CALL.REL.NOINC `($__internal_22_$__cuda_sm70_shflsync_bfly_p) ;  /* 0x0000034000007944 */ /* 0x000fea0003c00000 */
        /* <DEDUP_REMOVED lines=44> */
[----:B0-----:R-:W-:Y:S01]  /*17d0*/  HFMA2.MMA R16, -RZ, RZ, 0, 9.5367431640625e-07 ;  /* 0x00000010ff107435 */ /* 0x001fe200000001ff */
[----:B-1----:R-:W-:Y:S01]  /*17e0*/  FADD.FTZ R19, R19, R14 ;  /* 0x0000000e13137221 */ /* 0x002fe20000010000 */
[----:B------:R-:W-:Y:S01]  /*17f0*/  MOV R14, 0xffffffff ;  /* 0xffffffff000e7802 */ /* 0x000fe20000000f00 */
[----:B------:R-:W-:Y:S01]  /*1800*/  IMAD.MOV.U32 R17, RZ, RZ, 0x1f ;  /* 0x0000001fff117424 */ /* 0x000fe200078e00ff */
[----:B------:R-:W-:-:S02]  /*1810*/  MOV R8, 0x1830 ;  /* 0x0000183000087802 */ /* 0x000fc40000000f00 */
[----:B------:R-:W-:Y:S05]  /*1820*/  CALL.REL.NOINC `($__internal_22_$__cuda_sm70_shflsync_bfly_p) ;  /* 0x0000002000007944 */ /* 0x000fea0003c00000 */
[----:B-1----:R-:W-:Y:S01]  /*1830*/  MOV R8, R14 ;  /* 0x0000000e00087202 */ /* 0x002fe20000000f00 */
[----:B0-----:R-:W-:Y:S05]  /*1840*/  BRA `(.L_x_727) ;  /* 0xfffff56000007947 */ /* 0x001fea000383ffff */
        .weak           $__internal_22_$__cuda_sm70_shflsync_bfly_p
        .type           $__internal_22_$__cuda_sm70_shflsync_bfly_p,@function
        .size           $__internal_22_$__cuda_sm70_shflsync_bfly_p,(.L_x_3384 - $__internal_22_$__cuda_sm70_shflsync_bfly_p)
$__internal_22_$__cuda_sm70_shflsync_bfly_p:
[----:B------:R-:W-:Y:S01]  /*1850*/  HFMA2.MMA R9, -RZ, RZ, 0, 0 ;  /* 0x00000000ff097435 */ /* 0x000fe200000001ff */
[----:B------:R-:W-:Y:S04]  /*1860*/  WARPSYNC R14 ;  /* 0x0000000e00007348 */ /* 0x000fe80003800000 */
[----:B------:R0:W1:Y:S01]  /*1870*/  SHFL.BFLY PT, R14, R19, R16, R17 ;  /* 0x0c000010130e7389 */ /* 0x00006200000e0011 */
[----:B------:R-:W-:Y:S05]  /*1880*/  RET.REL.NODEC R8 `(_ZN10layer_norm40ln_parallel_residual_bwd_finalize_kernelINS_22Kernel_traits_finalizeILj7168E6__halfS2_S2_S2_fjLb0ELj1024ELj4ENS_18Kernel_traits_baseILj7168ES2_S2_S2_S2_fjLj1024EEEEELb1EEEvNS_9BwdParamsE) ;  /* 0xffffe77008007950 */ /* 0x000fea0003c3ffff */
.L_x_728:
        /* <DEDUP_REMOVED lines=15> */
.L_x_3384:


//--------------------- .text._ZN10layer_norm31ln_parallel_residual_bwd_kernelINS_13Kernel_traitsI6__halfS2_S2_S2_fjLj7168ELj1ELj1ELj8ELj8ENS_18Kernel_traits_baseILj7168ES2_S2_S2_S2_fjLj256EEEEELb1ELb1ELb1EEEvNS_9BwdParamsE --------------------------
	.section	.text._ZN10layer_norm31ln_parallel_residual_bwd_kernelINS_13Kernel_traitsI6__halfS2_S2_S2_fjLj7168ELj1ELj1ELj8ELj8ENS_18Kernel_traits_baseILj7168ES2_S2_S2_S2_fjLj256EEEEELb1ELb1ELb1EEEvNS_9BwdParamsE,"ax",@progbits
	.sectioninfo	@"SHI_REGISTERS=220"
	.align	128
        .global         _ZN10layer_norm31ln_parallel_residual_bwd_kernelINS_13Kernel_traitsI6__halfS2_S2_S2_fjLj7168ELj1ELj1ELj8ELj8ENS_18Kernel_traits_baseILj7168ES2_S2_S2_S2_fjLj256EEEEELb1ELb1ELb1EEEvNS_9BwdParamsE
        .type           _ZN10layer_norm31ln_parallel_residual_bwd_kernelINS_13Kernel_traitsI6__halfS2_S2_S2_fjLj7168ELj1ELj1ELj8ELj8ENS_18Kernel_traits_baseILj7168ES2_S2_S2_S2_fjLj256EEEEELb1ELb1ELb1EEEvNS_9BwdParamsE,@function
        .size           _ZN10layer_norm31ln_parallel_residual_bwd_kernelINS_13Kernel_traitsI6__halfS2_S2_S2_fjLj7168ELj1ELj1ELj8ELj8ENS_18Kernel_traits_baseILj7168ES2_S2_S2_S2_fjLj256EEEEELb1ELb1ELb1EEEvNS_9BwdParamsE,(.L_x_3385 - _ZN10layer_norm31ln_parallel_residual_bwd_kernelINS_13Kernel_traitsI6__halfS2_S2_S2_fjLj7168ELj1ELj1ELj8ELj8ENS_18Kernel_traits_baseILj7168ES2_S2_S2_S2_fjLj256EEEEELb1ELb1ELb1EEEvNS_9BwdParamsE)
        .other          _ZN10layer_norm31ln_parallel_residual_bwd_kernelINS_13Kernel_traitsI6__halfS2_S2_S2_fjLj7168ELj1ELj1ELj8ELj8ENS_18Kernel_traits_baseILj7168ES2_S2_S2_S2_fjLj256EEEEELb1ELb1ELb1EEEvNS_9BwdParamsE,@"STO_CUDA_ENTRY STV_DEFAULT"
_ZN10layer_norm31ln_parallel_residual_bwd_kernelINS_13Kernel_traitsI6__halfS2_S2_S2_fjLj7168ELj1ELj1ELj8ELj8ENS_18Kernel_traits_baseILj7168ES2_S2_S2_S2_fjLj256EEEEELb1ELb1ELb1EEEvNS_9BwdParamsE:
.text._ZN10layer_norm31ln_parallel_residual_bwd_kernelINS_13Kernel_traitsI6__halfS2_S2_S2_fjLj7168ELj1ELj1ELj8ELj8ENS_18Kernel_traits_baseILj7168ES2_S2_S2_S2_fjLj256EEEEELb1ELb1ELb1EEEvNS_9BwdParamsE:
        /* <DEDUP_REMOVED lines=36> */
.L_x_729:
[----:B------:R-:W-:-:S05]  /*0240*/  IMAD.SHL.U32 R2, R0, 0x8, RZ ;  /* 0x0000000800027824 */ /* 0x000fca00078e00ff */
[----:B------:R-:W-:-:S04]  /*0250*/  LOP3.LUT R2, R2, 0x7f8, RZ, 0xc0, !PT ;  /* 0x000007f802027812 */ /* 0x000fc800078ec0ff */
[----:B------:R-:W-:-:S05]  /*0260*/  IADD3 R8, P0, R2, c[0x0][0x1b0], RZ ;  /* 0x00006c0002087a10 */ /* 0x000fca0007f1e0ff */
[----:B------:R-:W-:-:S05]  /*0270*/  IMAD.X R9, RZ, RZ, c[0x0][0x1b4], P0 ;  /* 0x00006d00ff097624 */ /* 0x000fca00000e06ff */
[----:B------:R-:W2:Y:S04]  /*0280*/  LDG.E.64 R4, [R8.64] ;  /* 0x0000000408047981 */ /* 0x000ea8000c1e1b00 */
[----:B------:R-:W3:Y:S04]  /*0290*/  LDG.E.64 R6, [R8.64+0x800] ;  /* 0x0008000408067981 */ /* 0x000ee8000c1e1b00 */
[----:B------:R-:W4:Y:S04]  /*02a0*/  LDG.E.64 R10, [R8.64+0x1000] ;  /* 0x00100004080a7981 */ /* 0x000f28000c1e1b00 */
[----:B------:R0:W5:Y:S04]  /*02b0*/  LDG.E.64 R12, [R8.64+0x1800] ;  /* 0x00180004080c7981 */ /* 0x000168000c1e1b00 */
[----:B------:R0:W5:Y:S04]  /*02c0*/  LDG.E.64 R14, [R8.64+0x2000] ;  /* 0x00200004080e7981 */ /* 0x000168000c1e1b00 */
        /* <DEDUP_REMOVED lines=40> */
[----:B0-----:R-:W-:Y:S01]  /*0550*/  HADD2.F32 R8, -RZ, R11.H0_H0 ;  /* 0x2000000bff087230 */ /* 0x001fe20000004100 */
        /* <DEDUP_REMOVED lines=15> */
[----:B------:R-:W-:Y:S01]  /*0650*/  HFMA2.MMA R17, -RZ, RZ, 0, 0 ;  /* 0x00000000ff117435 */ /* 0x000fe200000001ff */
[----:B------:R-:W-:Y:S01]  /*0660*/  SHF.R.U32.HI R91, RZ, 0x10, R19 ;  /* 0x00000010ff5b7819 */ /* 0x000fe20000011613 */
        /* <DEDUP_REMOVED lines=17> */
.L_x_748:
        /* <DEDUP_REMOVED lines=10> */
[----:B------:R-:W-:Y:S02]  /*0820*/  SHF.L.U32 R96, R178, 0x3, RZ ;  /* 0x00000003b2607819 */ /* 0x000fe400000006ff */
[----:B------:R-:W-:Y:S01]  /*0830*/  SHF.R.U32.HI R97, RZ, 0x1d, R178 ;  /* 0x0000001dff617819 */ /* 0x000fe200000116b2 */
[----:B------:R-:W-:Y:S01]  /*0840*/  IMAD.SHL.U32 R100, R182, 0x8, RZ ;  /* 0x00000008b6647824 */ /* 0x000fe200078e00ff */
[----:B------:R-:W-:-:S02]  /*0850*/  IADD3 R64, P1, R96, c[0x0][0x188], RZ ;  /* 0x0000620060407a10 */ /* 0x000fc40007f3e0ff */
[----:B------:R-:W-:Y:S02]  /*0860*/  IADD3 R180, R146, 0x300, RZ ;  /* 0x0000030092b47810 */ /* 0x000fe40007ffe0ff */
[----:B------:R-:W-:Y:S02]  /*0870*/  SHF.R.U32.HI R95, RZ, 0x1d, R176 ;  /* 0x0000001dff5f7819 */ /* 0x000fe400000116b0 */
[----:B------:R-:W-:Y:S01]  /*0880*/  IADD3 R68, P0, R94, c[0x0][0x188], RZ ;  /* 0x000062005e447a10 */ /* 0x000fe20007f1e0ff */
[----:B------:R-:W-:Y:S01]  /*0890*/  IMAD.SHL.U32 R98, R180, 0x8, RZ ;  /* 0x00000008b4627824 */ /* 0x000fe200078e00ff */
[----:B------:R-:W-:Y:S02]  /*08a0*/  IADD3 R186, R146, 0x600, RZ ;  /* 0x0000060092ba7810 */ /* 0x000fe40007ffe0ff */
[----:B------:R-:W-:Y:S02]  /*08b0*/  IADD3.X R65, R97, c[0x0][0x18c], RZ, P1, !PT ;  /* 0x0000630061417a10 */ /* 0x000fe40000ffe4ff */
[----:B------:R-:W-:Y:S01]  /*08c0*/  SHF.R.U32.HI R101, RZ, 0x1d, R182 ;  /* 0x0000001dff657819 */ /* 0x000fe200000116b6 */
[----:B------:R-:W-:Y:S01]  /*08d0*/  IMAD.SHL.U32 R104, R186, 0x8, RZ ;  /* 0x00000008ba687824 */ /* 0x000fe200078e00ff */
[----:B------:R-:W-:-:S02]  /*08e0*/  IADD3.X R69, R95, c[0x0][0x18c], RZ, P0, !PT ;  /* 0x000063005f457a10 */ /* 0x000fc400007fe4ff */
[----:B------:R-:W-:Y:S01]  /*08f0*/  IADD3 R60, P1, R100, c[0x0][0x188], RZ ;  /* 0x00006200643c7a10 */ /* 0x000fe20007f3e0ff */
[----:B------:R-:W2:Y:S01]  /*0900*/  LDG.E.64 R64, [R64.64] ;  /* 0x0000000440407981 */ /* 0x000ea2000c1e1b00 */
[----:B------:R-:W-:Y:S02]  /*0910*/  SHF.R.U32.HI R93, RZ, 0x1d, R146 ;  /* 0x0000001dff5d7819 */ /* 0x000fe40000011692 */
[----:B------:R-:W-:Y:S01]  /*0920*/  IADD3 R140, P0, R92, c[0x0][0x188], RZ ;  /* 0x000062005c8c7a10 */ /* 0x000fe20007f1e0ff */
[----:B------:R-:W3:Y:S01]  /*0930*/  LDG.E.64 R68, [R68.64] ;  /* 0x0000000444447981 */ /* 0x000ee2000c1e1b00 */
[----:B------:R-:W-:Y:S02]  /*0940*/  IADD3 R184, R146, 0x500, RZ ;  /* 0x0000050092b87810 */ /* 0x000fe40007ffe0ff */
[----:B------:R-:W-:Y:S02]  /*0950*/  IADD3.X R61, R101, c[0x0][0x18c], RZ, P1, !PT ;  /* 0x00006300653d7a10 */ /* 0x000fe40000ffe4ff */
[----:B------:R-:W-:Y:S01]  /*0960*/  IADD3.X R141, R93, c[0x0][0x18c], RZ, P0, !PT ;  /* 0x000063005d8d7a10 */ /* 0x000fe200007fe4ff */
[----:B------:R-:W-:Y:S01]  /*0970*/  IMAD.SHL.U32 R102, R184, 0x8, RZ ;  /* 0x00000008b8667824 */ /* 0x000fe200078e00ff */
[----:B------:R-:W-:-:S02]  /*0980*/  SHF.R.U32.HI R99, RZ, 0x1d, R180 ;  /* 0x0000001dff637819 */ /* 0x000fc400000116b4 */
[----:B------:R-:W-:Y:S01]  /*0990*/  IADD3 R62, P2, R98, c[0x0][0x188], RZ ;  /* 0x00006200623e7a10 */ /* 0x000fe20007f5e0ff */
[----:B------:R-:W4:Y:S01]  /*09a0*/  LDG.E.64 R60, [R60.64] ;  /* 0x000000043c3c7981 */ /* 0x000f22000c1e1b00 */
[----:B------:R-:W-:Y:S02]  /*09b0*/  MOV R144, 0x4 ;  /* 0x0000000400907802 */ /* 0x000fe40000000f00 */
[----:B------:R-:W-:Y:S01]  /*09c0*/  SHF.R.U32.HI R105, RZ, 0x1d, R186 ;  /* 0x0000001dff697819 */ /* 0x000fe200000116ba */
[----:B------:R-:W4:Y:S01]  /*09d0*/  LDG.E.64 R140, [R140.64] ;  /* 0x000000048c8c7981 */ /* 0x000f22000c1e1b00 */
[----:B------:R-:W-:Y:S01]  /*09e0*/  IADD3 R136, P0, R104, c[0x0][0x188], RZ ;  /* 0x0000620068887a10 */ /* 0x000fe20007f1e0ff */
[----:B------:R-:W-:Y:S01]  /*09f0*/  IMAD.WIDE R70, R43, R144, c[0x0][0x1a0] ;  /* 0x000068002b467625 */ /* 0x000fe200078e0290 */
[----:B------:R-:W-:Y:S02]  /*0a00*/  IADD3.X R63, R99, c[0x0][0x18c], RZ, P2, !PT ;  /* 0x00006300633f7a10 */ /* 0x000fe400017fe4ff */
[----:B------:R-:W-:-:S02]  /*0a10*/  IADD3.X R137, R105, c[0x0][0x18c], RZ, P0, !PT ;  /* 0x0000630069897a10 */ /* 0x000fc400007fe4ff */
[----:B------:R-:W-:Y:S01]  /*0a20*/  SHF.R.U32.HI R103, RZ, 0x1d, R184 ;  /* 0x0000001dff677819 */ /* 0x000fe200000116b8 */
[----:B------:R0:W4:Y:S01]  /*0a30*/  LDG.E R177, [R70.64] ;  /* 0x0000000446b17981 */ /* 0x000122000c1e1900 */
[----:B------:R-:W-:Y:S01]  /*0a40*/  IADD3 R66, P2, R102, c[0x0][0x188], RZ ;  /* 0x0000620066427a10 */ /* 0x000fe20007f5e0ff */
[----:B------:R-:W-:Y:S02]  /*0a50*/  IMAD.MOV.U32 R145, RZ, RZ, 0x8 ;  /* 0x00000008ff917424 */ /* 0x000fe400078e00ff */
[----:B------:R-:W4:Y:S01]  /*0a60*/  LDG.E.64 R62, [R62.64] ;  /* 0x000000043e3e7981 */ /* 0x000f22000c1e1b00 */
[----:B------:R-:W-:-:S03]  /*0a70*/  IADD3.X R67, R103, c[0x0][0x18c], RZ, P2, !PT ;  /* 0x0000630067437a10 */ /* 0x000fc600017fe4ff */
[----:B------:R-:W4:Y:S01]  /*0a80*/  LDG.E.64 R136, [R136.64] ;  /* 0x0000000488887981 */ /* 0x000f22000c1e1b00 */
[----:B------:R-:W-:-:S03]  /*0a90*/  IMAD.WIDE.U32 R142, R146, R145, c[0x0][0x208] ;  /* 0x00008200928e7625 */ /* 0x000fc600078e0091 */
[----:B------:R-:W4:Y:S01]  /*0aa0*/  LDG.E.64 R66, [R66.64] ;  /* 0x0000000442427981 */ /* 0x000f22000c1e1b00 */
[----:B------:R-:W-:-:S03]  /*0ab0*/  IMAD.WIDE.U32 R138, R176, R145, c[0x0][0x208] ;  /* 0x00008200b08a7625 */ /* 0x000fc600078e0091 */
[----:B------:R-:W4:Y:S01]  /*0ac0*/  LDG.E.64 R142, [R142.64] ;  /* 0x000000048e8e7981 */ /* 0x000f22000c1e1b00 */
[----:B0-----:R-:W-:-:S03]  /*0ad0*/  IMAD.WIDE.U32 R70, R186, R145, c[0x0][0x208] ;  /* 0x00008200ba467625 */ /* 0x001fc600078e0091 */
        /* <DEDUP_REMOVED lines=31> */
[----:B------:R1:W5:Y:S01]  /*0cd0*/  @P2 LDG.E.64 R126, [R148.64] ;  /* 0x00000004947e2981 */ /* 0x000362000c1e1b00 */
[----:B------:R-:W-:Y:S02]  /*0ce0*/  @P2 LEA R146, P3, R180, c[0x0][0x218], 0x3 ;  /* 0x00008600b4922a11 */ /* 0x000fe400078618ff */
[----:B------:R-:W-:Y:S01]  /*0cf0*/  @P2 LEA.HI.X R145, R182, c[0x0][0x21c], RZ, 0x3, P4 ;  /* 0x00008700b6912a11 */ /* 0x000fe200020f1cff */
[----:B------:R1:W5:Y:S01]  /*0d00*/  @P2 LDG.E.64 R128, [R150.64] ;  /* 0x0000000496802981 */ /* 0x000362000c1e1b00 */
[----:B------:R-:W-:Y:S02]  /*0d10*/  @P2 LEA.HI.X R153, R184, c[0x0][0x21c], RZ, 0x3, P0 ;  /* 0x00008700b8992a11 */ /* 0x000fe400000f1cff */
[----:B0-----:R-:W-:Y:S01]  /*0d20*/  IADD3 R154, P0, R158, c[0x0][0x190], RZ ;  /* 0x000064009e9a7a10 */ /* 0x001fe20007f1e0ff */
[----:B------:R0:W5:Y:S01]  /*0d30*/  @P2 LDG.E.64 R122, [R144.64] ;  /* 0x00000004907a2981 */ /* 0x000162000c1e1b00 */
[----:B------:R-:W-:-:S02]  /*0d40*/  @P2 LEA.HI.X R147, R180, c[0x0][0x21c], RZ, 0x3, P3 ;  /* 0x00008700b4932a11 */ /* 0x000fc400018f1cff */
[----:B-1----:R-:W-:Y:S02]  /*0d50*/  @P2 LEA R156, P3, R186, c[0x0][0x218], 0x3 ;  /* 0x00008600ba9c2a11 */ /* 0x002fe400078618ff */
[----:B------:R-:W-:Y:S01]  /*0d60*/  SHF.L.U32 R181, R180, 0x2, RZ ;  /* 0x00000002b4b57819 */ /* 0x000fe200000006ff */
[----:B------:R-:W-:Y:S01]  /*0d70*/  IMAD.SHL.U32 R150, R176, 0x4, RZ ;  /* 0x00000004b0967824 */ /* 0x000fe200078e00ff */
[----:B------:R-:W-:Y:S01]  /*0d80*/  IADD3.X R155, R159, c[0x0][0x194], RZ, P0, !PT ;  /* 0x000065009f9b7a10 */ /* 0x000fe200007fe4ff */
[----:B------:R1:W5:Y:S01]  /*0d90*/  @P2 LDG.E.64 R124, [R146.64] ;  /* 0x00000004927c2981 */ /* 0x000362000c1e1b00 */
[----:B------:R-:W-:Y:S02]  /*0da0*/  SHF.R.U32.HI R178, RZ, 0x1e, R178 ;  /* 0x0000001effb27819 */ /* 0x000fe400000116b2 */
[----:B0-----:R-:W-:Y:S01]  /*0db0*/  @P1 IADD3 R144, P0, R179, c[0x0][0x198], RZ ;  /* 0x00006600b3901a10 */ /* 0x001fe20007f1e0ff */
[----:B------:R-:W-:Y:S01]  /*0dc0*/  IMAD.SHL.U32 R183, R182, 0x4, RZ ;  /* 0x00000004b6b77824 */ /* 0x000fe200078e00ff */
[----:B------:R-:W-:Y:S01]  /*0dd0*/  @P2 LEA.HI.X R157, R186, c[0x0][0x21c], RZ, 0x3, P3 ;  /* 0x00008700ba9d2a11 */ /* 0x000fe200018f1cff */
[----:B------:R-:W-:Y:S01]  /*0de0*/  IMAD.SHL.U32 R185, R184, 0x4, RZ ;  /* 0x00000004b8b97824 */ /* 0x000fe200078e00ff */
[----:B------:R-:W-:Y:S01]  /*0df0*/  SHF.R.U32.HI R151, RZ, 0x1e, R176 ;  /* 0x0000001eff977819 */ /* 0x000fe200000116b0 */
[----:B------:R0:W5:Y:S01]  /*0e00*/  @P2 LDG.E.64 R120, [R152.64] ;  /* 0x0000000498782981 */ /* 0x000162000c1e1b00 */
[----:B------:R-:W-:-:S02]  /*0e10*/  @P1 IADD3 R148, P3, R150, c[0x0][0x198], RZ ;  /* 0x0000660096941a10 */ /* 0x000fc40007f7e0ff */
[----:B------:R-:W-:Y:S01]  /*0e20*/  @P1 IADD3.X R145, R178, c[0x0][0x19c], RZ, P0, !PT ;  /* 0x00006700b2911a10 */ /* 0x000fe200007fe4ff */
[----:B------:R-:W-:Y:S01]  /*0e30*/  IMAD.SHL.U32 R187, R186, 0x4, RZ ;  /* 0x00000004babb7824 */ /* 0x000fe200078e00ff */
[----:B------:R-:W-:Y:S01]  /*0e40*/  SHF.R.U32.HI R180, RZ, 0x1e, R180 ;  /* 0x0000001effb47819 */ /* 0x000fe200000116b4 */
[----:B------:R0:W5:Y:S01]  /*0e50*/  @P2 LDG.E.64 R118, [R156.64] ;  /* 0x000000049c762981 */ /* 0x000162000c1e1b00 */
[----:B-1----:R-:W-:Y:S02]  /*0e60*/  @P1 IADD3 R146, P0, R181, c[0x0][0x198], RZ ;  /* 0x00006600b5921a10 */ /* 0x002fe40007f1e0ff */
[----:B------:R-:W-:Y:S01]  /*0e70*/  @P1 IADD3.X R149, R151, c[0x0][0x19c], RZ, P3, !PT ;  /* 0x0000670097951a10 */ /* 0x000fe20001ffe4ff */
[----:B------:R1:W5:Y:S01]  /*0e80*/  LDG.E R176, [R154.64] ;  /* 0x000000049ab07981 */ /* 0x000362000c1e1900 */
[----:B------:R-:W-:Y:S02]  /*0e90*/  SHF.R.U32.HI R182, RZ, 0x1e, R182 ;  /* 0x0000001effb67819 */ /* 0x000fe400000116b6 */
[----:B------:R-:W-:Y:S01]  /*0ea0*/  @P1 IADD3 R158, P3, R183, c[0x0][0x198], RZ ;  /* 0x00006600b79e1a10 */ /* 0x000fe20007f7e0ff */
[----:B------:R1:W5:Y:S01]  /*0eb0*/  @P1 LDG.E R108, [R144.64] ;  /* 0x00000004906c1981 */ /* 0x000362000c1e1900 */
[----:B------:R-:W-:-:S02]  /*0ec0*/  @P1 IADD3.X R147, R180, c[0x0][0x19c], RZ, P0, !PT ;  /* 0x00006700b4931a10 */ /* 0x000fc400007fe4ff */
[----:B------:R-:W-:Y:S01]  /*0ed0*/  SHF.R.U32.HI R184, RZ, 0x1e, R184 ;  /* 0x0000001effb87819 */ /* 0x000fe200000116b8 */
[----:B------:R1:W5:Y:S01]  /*0ee0*/  @P1 LDG.E R107, [R148.64] ;  /* 0x00000004946b1981 */ /* 0x000362000c1e1900 */
[----:B0-----:R-:W-:Y:S02]  /*0ef0*/  @P1 IADD3 R152, P0, R185, c[0x0][0x198], RZ ;  /* 0x00006600b9981a10 */ /* 0x001fe40007f1e0ff */
[----:B------:R-:W-:Y:S01]  /*0f00*/  @P1 IADD3.X R159, R182, c[0x0][0x19c], RZ, P3, !PT ;  /* 0x00006700b69f1a10 */ /* 0x000fe20001ffe4ff */
[----:B------:R0:W5:Y:S01]  /*0f10*/  @P1 LDG.E R109, [R146.64] ;  /* 0x00000004926d1981 */ /* 0x000162000c1e1900 */
[----:B------:R-:W-:Y:S02]  /*0f20*/  SHF.R.U32.HI R186, RZ, 0x1e, R186 ;  /* 0x0000001effba7819 */ /* 0x000fe400000116ba */
[----:B------:R-:W-:Y:S01]  /*0f30*/  @P1 IADD3 R156, P3, R187, c[0x0][0x198], RZ ;  /* 0x00006600bb9c1a10 */ /* 0x000fe20007f7e0ff */
[----:B------:R-:W-:Y:S01]  /*0f40*/  ULDC.U8 UR6, c[0x0][0x1f0] ;  /* 0x00007c0000067ab9 */ /* 0x000fe20000000000 */
[----:B------:R-:W-:Y:S01]  /*0f50*/  @P1 IADD3.X R153, R184, c[0x0][0x19c], RZ, P0, !PT ;  /* 0x00006700b8991a10 */ /* 0x000fe200007fe4ff */
[----:B------:R0:W5:Y:S01]  /*0f60*/  @P1 LDG.E R110, [R158.64] ;  /* 0x000000049e6e1981 */ /* 0x000162000c1e1900 */
[----:B-1----:R-:W-:-:S02]  /*0f70*/  IADD3 R154, P0, R150, c[0x0][0x190], RZ ;  /* 0x00006400969a7a10 */ /* 0x002fc40007f1e0ff */
[----:B------:R-:W-:Y:S01]  /*0f80*/  @P1 IADD3.X R157, R186, c[0x0][0x19c], RZ, P3, !PT ;  /* 0x00006700ba9d1a10 */ /* 0x000fe20001ffe4ff */
[----:B------:R1:W5:Y:S01]  /*0f90*/  @P1 LDG.E R111, [R152.64] ;  /* 0x00000004986f1981 */ /* 0x000362000c1e1900 */
[----:B------:R-:W-:Y:S02]  /*0fa0*/  IADD3 R144, P4, R185, c[0x0][0x190], RZ ;  /* 0x00006400b9907a10 */ /* 0x000fe40007f9e0ff */
[----:B------:R-:W-:Y:S01]  /*0fb0*/  IADD3 R150, P3, R179, c[0x0][0x190], RZ ;  /* 0x00006400b3967a10 */ /* 0x000fe20007f7e0ff */
[----:B------:R1:W5:Y:S01]  /*0fc0*/  @P1 LDG.E R112, [R156.64] ;  /* 0x000000049c701981 */ /* 0x000362000c1e1900 */
[----:B------:R-:W-:Y:S02]  /*0fd0*/  IADD3.X R155, R151, c[0x0][0x194], RZ, P0, !PT ;  /* 0x00006500979b7a10 */ /* 0x000fe400007fe4ff */
[----:B------:R-:W-:Y:S02]  /*0fe0*/  IADD3 R148, P0, R181, c[0x0][0x190], RZ ;  /* 0x00006400b5947a10 */ /* 0x000fe40007f1e0ff */
[----:B------:R-:W-:Y:S01]  /*0ff0*/  IADD3.X R145, R184, c[0x0][0x194], RZ, P4, !PT ;  /* 0x00006500b8917a10 */ /* 0x000fe200027fe4ff */
[----:B------:R2:W5:Y:S01]  /*1000*/  LDG.E R154, [R154.64] ;  /* 0x000000049a9a7981 */ /* 0x000562000c1e1900 */
[----:B------:R-:W-:-:S02]  /*1010*/  IADD3.X R151, R178, c[0x0][0x194], RZ, P3, !PT ;  /* 0x00006500b2977a10 */ /* 0x000fc40001ffe4ff */
[----:B0-----:R-:W-:Y:S01]  /*1020*/  IADD3 R146, P3, R183, c[0x0][0x190], RZ ;  /* 0x00006400b7927a10 */ /* 0x001fe20007f7e0ff */
[----:B------:R4:W5:Y:S01]  /*1030*/  LDG.E R144, [R144.64] ;  /* 0x0000000490907981 */ /* 0x000962000c1e1900 */
[----:B------:R-:W-:Y:S02]  /*1040*/  IADD3.X R149, R180, c[0x0][0x194], RZ, P0, !PT ;  /* 0x00006500b4957a10 */ /* 0x000fe400007fe4ff */
[----:B-1----:R-:W-:Y:S01]  /*1050*/  IADD3 R152, P0, R187, c[0x0][0x190], RZ ;  /* 0x00006400bb987a10 */ /* 0x002fe20007f1e0ff */
[----:B------:R0:W5:Y:S01]  /*1060*/  LDG.E R150, [R150.64] ;  /* 0x0000000496967981 */ /* 0x000162000c1e1900 */
[----:B------:R-:W-:Y:S02]  /*1070*/  IADD3.X R147, R182, c[0x0][0x194], RZ, P3, !PT ;  /* 0x00006500b6937a10 */ /* 0x000fe40001ffe4ff */
[----:B------:R-:W-:Y:S01]  /*1080*/  IADD3.X R153, R186, c[0x0][0x194], RZ, P0, !PT ;  /* 0x00006500ba997a10 */ /* 0x000fe200007fe4ff */
[----:B------:R1:W5:Y:S01]  /*1090*/  LDG.E R148, [R148.64] ;  /* 0x0000000494947981 */ /* 0x000362000c1e1900 */
[----:B------:R-:W-:-:S03]  /*10a0*/  ISETP.NE.AND P0, PT, RZ, UR6, PT ;  /* 0x00000006ff007c0c */ /* 0x000fc6000bf05270 */
[----:B------:R0:W5:Y:S04]  /*10b0*/  LDG.E R146, [R146.64] ;  /* 0x0000000492927981 */ /* 0x000168000c1e1900 */
[----:B------:R0:W5:Y:S01]  /*10c0*/  LDG.E R189, [R152.64] ;  /* 0x0000000498bd7981 */ /* 0x000162000c1e1900 */
[--C-:B--2---:R-:W-:Y:S02]  /*10d0*/  SHF.R.U64 R211, R64, 0x10, R65.reuse ;  /* 0x0000001040d37819 */ /* 0x104fe40000001241 */
[----:B------:R-:W-:Y:S02]  /*10e0*/  SHF.R.U32.HI R187, RZ, 0x10, R65 ;  /* 0x00000010ffbb7819 */ /* 0x000fe40000011641 */
[----:B---3--:R-:W-:Y:S02]  /*10f0*/  SHF.R.U64 R185, R68, 0x10, R69 ;  /* 0x0000001044b97819 */ /* 0x008fe40000001245 */
[----:B0-----:R-:W-:-:S02]  /*1100*/  MOV R151, R69 ;  /* 0x0000004500977202 */ /* 0x001fc40000000f00 */
[----:B------:R-:W-:Y:S01]  /*1110*/  SHF.R.U32.HI R183, RZ, 0x10, R69 ;  /* 0x00000010ffb77819 */ /* 0x000fe20000011645 */
[----:B------:R-:W-:Y:S01]  /*1120*/  IMAD.MOV.U32 R69, RZ, RZ, R65 ;  /* 0x000000ffff457224 */ /* 0x000fe200078e0041 */
[----:B----4-:R-:W-:Y:S02]  /*1130*/  MOV R145, R60 ;  /* 0x0000003c00917202 */ /* 0x010fe40000000f00 */
[--C-:B------:R-:W-:Y:S01]  /*1140*/  SHF.R.U64 R181, R60, 0x10, R61.reuse ;  /* 0x000000103cb57819 */ /* 0x100fe2000000123d */
[----:B------:R-:W-:Y:S01]  /*1150*/  IMAD.MOV.U32 R60, RZ, RZ, R140 ;  /* 0x000000ffff3c7224 */ /* 0x000fe200078e008c */
[--C-:B------:R-:W-:Y:S01]  /*1160*/  SHF.R.U32.HI R180, RZ, 0x10, R61.reuse ;  /* 0x00000010ffb47819 */ /* 0x100fe2000001163d */
[----:B------:R-:W-:Y:S01]  /*1170*/  IMAD.MOV.U32 R147, RZ, RZ, R61 ;  /* 0x000000ffff937224 */ /* 0x000fe200078e003d */
[----:B------:R-:W-:Y:S02]  /*1180*/  SHF.R.U64 R61, R140, 0x10, R141 ;  /* 0x000000108c3d7819 */ /* 0x000fe4000000128d */
[----:B------:R-:W-:Y:S01]  /*1190*/  HADD2.F32 R60, -RZ, R60.H0_H0 ;  /* 0x2000003cff3c7230 */ /* 0x000fe20000004100 */
[----:B------:R-:W-:Y:S01]  /*11a0*/  IMAD.MOV.U32 R155, RZ, RZ, R68 ;  /* 0x000000ffff9b7224 */ /* 0x000fe200078e0044 */
[----:B------:R-:W-:Y:S01]  /*11b0*/  FSEL R184, R177, RZ, !P0 ;  /* 0x000000ffb1b87208 */ /* 0x000fe20004000000 */
[----:B------:R-:W-:Y:S01]  /*11c0*/  IMAD.MOV.U32 R68, RZ, RZ, R64 ;  /* 0x000000ffff447224 */ /* 0x000fe200078e0040 */
[--C-:B------:R-:W-:Y:S01]  /*11d0*/  SHF.R.U64 R157, R62, 0x10, R63.reuse ;  /* 0x000000103e9d7819 */ /* 0x100fe2000000123f */
[--C-:B------:R-:W-:Y:S01]  /*11e0*/  IMAD.MOV.U32 R65, RZ, RZ, R63.reuse ;  /* 0x000000ffff417224 */ /* 0x100fe200078e003f */
[----:B------:R-:W-:-:S02]  /*11f0*/  SHF.R.U32.HI R182, RZ, 0x10, R63 ;  /* 0x00000010ffb67819 */ /* 0x000fc4000001163f */
[----:B------:R-:W-:Y:S01]  /*1200*/  SHF.R.U32.HI R63, RZ, 0x10, R141 ;  /* 0x00000010ff3f7819 */ /* 0x000fe2000001168d */
[----:B------:R-:W-:Y:S01]  /*1210*/  IMAD.MOV.U32 R153, RZ, RZ, R136 ;  /* 0x000000ffff997224 */ /* 0x000fe200078e0088 */
[----:B------:R-:W-:Y:S01]  /*1220*/  HADD2.F32 R177, -RZ, R183.H0_H0 ;  /* 0x200000b7ffb17230 */ /* 0x000fe20000004100 */
[----:B------:R-:W-:Y:S01]  /*1230*/  IMAD.MOV.U32 R64, RZ, RZ, R62 ;  /* 0x000000ffff407224 */ /* 0x000fe200078e003e */
[----:B------:R-:W-:Y:S01]  /*1240*/  HADD2.F32 R147, -RZ, R147.H0_H0 ;  /* 0x20000093ff937230 */ /* 0x000fe20000004100 */
[----:B------:R-:W-:Y:S01]  /*1250*/  FADD.FTZ R183, -R184, R60 ;  /* 0x0000003cb8b77221 */ /* 0x000fe20000010100 */
[----:B------:R-:W-:Y:S01]  /*1260*/  HADD2.F32 R61, -RZ, R61.H0_H0 ;  /* 0x2000003dff3d7230 */ /* 0x000fe20000004100 */
[----:B-1----:R-:W-:Y:S01]  /*1270*/  IMAD.MOV.U32 R149, RZ, RZ, R66 ;  /* 0x000000ffff957224 */ /* 0x002fe200078e0042 */
[----:B------:R-:W-:Y:S01]  /*1280*/  HADD2.F32 R63, -RZ, R63.H0_H0 ;  /* 0x2000003fff3f7230 */ /* 0x000fe20000004100 */
[--C-:B------:R-:W-:Y:S01]  /*1290*/  SHF.R.U64 R179, R66, 0x10, R67.reuse ;  /* 0x0000001042b37819 */ /* 0x100fe20000001243 */
[----:B------:R-:W-:Y:S01]  /*12a0*/  HADD2.F32 R60, -RZ, R153.H0_H0 ;  /* 0x20000099ff3c7230 */ /* 0x000fe20000004100 */
[--C-:B------:R-:W-:Y:S01]  /*12b0*/  IMAD.MOV.U32 R152, RZ, RZ, R67.reuse ;  /* 0x000000ffff987224 */ /* 0x100fe200078e0043 */
[----:B------:R-:W-:Y:S01]  /*12c0*/  SHF.R.U32.HI R178, RZ, 0x10, R67 ;  /* 0x00000010ffb27819 */ /* 0x000fe20000011643 */
[----:B------:R-:W-:Y:S01]  /*12d0*/  IMAD.MOV.U32 R156, RZ, RZ, R137 ;  /* 0x000000ffff9c7224 */ /* 0x000fe200078e0089 */
[----:B------:R-:W-:-:S02]  /*12e0*/  MOV R62, R141 ;  /* 0x0000008d003e7202 */ /* 0x000fc40000000f00 */
[--C-:B------:R-:W-:Y:S02]  /*12f0*/  SHF.R.U64 R159, R136, 0x10, R137.reuse ;  /* 0x00000010889f7819 */ /* 0x100fe40000001289 */
[----:B------:R-:W-:Y:S01]  /*1300*/  SHF.R.U32.HI R158, RZ, 0x10, R137 ;  /* 0x00000010ff9e7819 */ /* 0x000fe20000011689 */
[----:B------:R-:W-:Y:S01]  /*1310*/  HADD2.F32 R64, -RZ, R64.H0_H0 ;  /* 0x20000040ff407230 */ /* 0x000fe20000004100 */
[C---:B------:R-:W-:Y:S01]  /*1320*/  FADD.FTZ R153, -R184.reuse, R147 ;  /* 0x00000093b8997221 */ /* 0x040fe20000010100 */
[----:B------:R-:W-:Y:S01]  /*1330*/  HADD2.F32 R145, -RZ, R145.H0_H0 ;  /* 0x20000091ff917230 */ /* 0x000fe20000004100 */
[C---:B------:R-:W-:Y:S01]  /*1340*/  FADD.FTZ R191, -R184.reuse, R61 ;  /* 0x0000003db8bf7221 */ /* 0x040fe20000010100 */
[----:B------:R-:W-:Y:S01]  /*1350*/  HADD2.F32 R155, -RZ, R155.H0_H0 ;  /* 0x2000009bff9b7230 */ /* 0x000fe20000004100 */
[C---:B------:R-:W-:Y:S01]  /*1360*/  FADD.FTZ R205, -R184.reuse, R63 ;  /* 0x0000003fb8cd7221 */ /* 0x040fe20000010100 */
[----:B------:R-:W-:Y:S01]  /*1370*/  HADD2.F32 R151, -RZ, R151.H0_H0 ;  /* 0x20000097ff977230 */ /* 0x000fe20000004100 */
[----:B------:R-:W-:Y:S01]  /*1380*/  FADD.FTZ R147, -R184, R60 ;  /* 0x0000003cb8937221 */ /* 0x000fe20000010100 */
[----:B------:R-:W-:Y:S01]  /*1390*/  HADD2.F32 R69, -RZ, R69.H0_H0 ;  /* 0x20000045ff457230 */ /* 0x000fe20000004100 */
[----:B------:R-:W-:Y:S01]  /*13a0*/  IMAD.MOV.U32 R60, RZ, RZ, R142 ;  /* 0x000000ffff3c7224 */ /* 0x000fe200078e008e */
        /* <DEDUP_REMOVED lines=16> */
[----:B------:R-:W-:Y:S01]  /*14b0*/  HADD2.F32 R61, -RZ, R158.H0_H0 ;  /* 0x2000009eff3d7230 */ /* 0x000fe20000004100 */
[----:B------:R-:W-:Y:S01]  /*14c0*/  FADD.FTZ R199, -R184, R64 ;  /* 0x00000040b8c77221 */ /* 0x000fe20000010100 */
[----:B------:R-:W-:Y:S01]  /*14d0*/  SHF.R.U64 R193, R142, 0x10, R143 ;  /* 0x000000108ec17819 */ /* 0x000fe2000000128f */
[C---:B------:R-:W-:Y:S01]  /*14e0*/  FADD.FTZ R149, -R184.reuse, R145 ;  /* 0x00000091b8957221 */ /* 0x040fe20000010100 */
[----:B------:R-:W-:Y:S01]  /*14f0*/  MOV R64, R138 ;  /* 0x0000008a00407202 */ /* 0x000fe20000000f00 */
[C---:B------:R-:W-:Y:S01]  /*1500*/  FADD.FTZ R197, -R184.reuse, R155 ;  /* 0x0000009bb8c57221 */ /* 0x040fe20000010100 */
[----:B------:R-:W-:Y:S01]  /*1510*/  HADD2.F32 R60, -RZ, R60.H0_H0 ;  /* 0x2000003cff3c7230 */ /* 0x000fe20000004100 */
[----:B------:R-:W-:-:S02]  /*1520*/  FADD.FTZ R181, -R184, R151 ;  /* 0x00000097b8b57221 */ /* 0x000fc40000010100 */
[C---:B------:R-:W-:Y:S02]  /*1530*/  FADD.FTZ R195, -R184.reuse, R69 ;  /* 0x00000045b8c37221 */ /* 0x040fe40000010100 */
[C---:B------:R-:W-:Y:S02]  /*1540*/  FADD.FTZ R179, -R184.reuse, R65 ;  /* 0x00000041b8b37221 */ /* 0x040fe40000010100 */
[C---:B------:R-:W-:Y:S01]  /*1550*/  FADD.FTZ R145, -R184.reuse, R67 ;  /* 0x00000043b8917221 */ /* 0x040fe20000010100 */
[----:B------:R-:W-:Y:S01]  /*1560*/  SHF.R.U32.HI R192, RZ, 0x10, R143 ;  /* 0x00000010ffc07819 */ /* 0x000fe2000001168f */
[C---:B------:R-:W-:Y:S01]  /*1570*/  FADD.FTZ R203, -R184.reuse, R62 ;  /* 0x0000003eb8cb7221 */ /* 0x040fe20000010100 */
[----:B------:R-:W-:Y:S01]  /*1580*/  SHF.R.U32.HI R207, RZ, 0x10, R139 ;  /* 0x00000010ffcf7819 */ /* 0x000fe2000001168b */
        /* <DEDUP_REMOVED lines=14> */
[----:B------:R-:W-:Y:S01]  /*1670*/  FADD.FTZ R61, -R184, R61 ;  /* 0x0000003db83d7221 */ /* 0x000fe20000010100 */
[----:B------:R-:W-:Y:S01]  /*1680*/  SHF.R.U64 R184, R138, 0x10, R139 ;  /* 0x000000108ab87819 */ /* 0x000fe2000000128b */
[----:B------:R-:W-:Y:S01]  /*1690*/  IMAD.MOV.U32 R62, RZ, RZ, R143 ;  /* 0x000000ffff3e7224 */ /* 0x000fe200078e008f */
[----:B------:R-:W-:Y:S01]  /*16a0*/  SHF.R.U64 R143, R70, 0x10, R71 ;  /* 0x00000010468f7819 */ /* 0x000fe20000001247 */
[----:B------:R-:W-:Y:S01]  /*16b0*/  IMAD.MOV.U32 R66, RZ, RZ, R139 ;  /* 0x000000ffff427224 */ /* 0x000fe200078e008b */
[----:B------:R-:W-:Y:S01]  /*16c0*/  MOV R139, R70 ;  /* 0x00000046008b7202 */ /* 0x000fe20000000f00 */
[----:B------:R-:W-:Y:S01]  /*16d0*/  HADD2.F32 R193, -RZ, R193.H0_H0 ;  /* 0x200000c1ffc17230 */ /* 0x000fe20000004100 */
[----:B------:R-:W-:Y:S01]  /*16e0*/  SHF.R.U32.HI R140, RZ, 0x10, R71 ;  /* 0x00000010ff8c7819 */ /* 0x000fe20000011647 */
[C---:B------:R-:W-:Y:S01]  /*16f0*/  FMUL.FTZ R206, R174.reuse, R183 ;  /* 0x000000b7aece7220 */ /* 0x040fe20000410000 */
[----:B------:R-:W-:Y:S01]  /*1700*/  HADD2.F32 R70, -RZ, R64.H0_H0 ;  /* 0x20000040ff467230 */ /* 0x000fe20000004100 */
[----:B------:R-:W-:-:S02]  /*1710*/  FMUL.FTZ R196, R174, R191 ;  /* 0x000000bfaec47220 */ /* 0x000fc40000410000 */
[----:B------:R-:W-:Y:S01]  /*1720*/  FMUL.FTZ R194, R174, R197 ;  /* 0x000000c5aec27220 */ /* 0x000fe20000410000 */
[----:B------:R-:W-:Y:S01]  /*1730*/  SHF.R.U32.HI R182, RZ, 0x10, R135 ;  /* 0x00000010ffb67819 */ /* 0x000fe20000011687 */
[-C--:B------:R-:W-:Y:S01]  /*1740*/  FMUL.FTZ R201, R3, R60.reuse ;  /* 0x0000003c03c97220 */ /* 0x080fe20000410000 */
[----:B------:R-:W-:Y:S01]  /*1750*/  SHF.R.U64 R180, R132, 0x10, R133 ;  /* 0x0000001084b47819 */ /* 0x000fe20000001285 */
[--C-:B------:R-:W-:Y:S01]  /*1760*/  IMAD.MOV.U32 R136, RZ, RZ, R135.reuse ;  /* 0x000000ffff887224 */ /* 0x100fe200078e0087 */
[----:B------:R-:W-:Y:S01]  /*1770*/  SHF.R.U64 R209, R134, 0x10, R135 ;  /* 0x0000001086d17819 */ /* 0x000fe20000001287 */
[----:B------:R-:W-:Y:S01]  /*1780*/  IMAD.MOV.U32 R200, RZ, RZ, R71 ;  /* 0x000000ffffc87224 */ /* 0x000fe200078e0047 */
[----:B------:R-:W-:Y:S01]  /*1790*/  MOV R135, R133 ;  /* 0x0000008500877202 */ /* 0x000fe20000000f00 */
[----:B------:R-:W-:Y:S01]  /*17a0*/  FADD.FTZ R59, R60, R59 ;  /* 0x0000003b3c3b7221 */ /* 0x000fe20000010000 */
[----:B------:R-:W-:Y:S01]  /*17b0*/  SHF.R.U32.HI R178, RZ, 0x10, R133 ;  /* 0x00000010ffb27819 */ /* 0x000fe20000011685 */
[----:B------:R-:W-:Y:S01]  /*17c0*/  FFMA.FTZ R115, R206, R60, R115 ;  /* 0x0000003cce737223 */ /* 0x000fe20000010073 */
[----:B------:R-:W-:Y:S01]  /*17d0*/  HADD2.F32 R71, -RZ, R62.H0_H0 ;  /* 0x2000003eff477230 */ /* 0x000fe20000004100 */
[----:B------:R-:W-:Y:S01]  /*17e0*/  FADD.FTZ R116, R193, R116 ;  /* 0x00000074c1747221 */ /* 0x000fe20000010000 */
[----:B------:R-:W-:Y:S01]  /*17f0*/  HADD2.F32 R60, -RZ, R140.H0_H0 ;  /* 0x2000008cff3c7230 */ /* 0x000fe20000004100 */
[----:B------:R-:W-:Y:S01]  /*1800*/  FFMA.FTZ R117, R196, R193, R117 ;  /* 0x000000c1c4757223 */ /* 0x000fe20000010075 */
[--C-:B------:R-:W-:Y:S01]  /*1810*/  SHF.R.U64 R152, R74, 0x10, R75.reuse ;  /* 0x000000104a987819 */ /* 0x100fe2000000124b */
[----:B------:R-:W-:Y:S01]  /*1820*/  FADD.FTZ R34, R70, R34 ;  /* 0x0000002246227221 */ /* 0x000fe20000010000 */
[----:B------:R-:W-:Y:S01]  /*1830*/  SHF.R.U32.HI R158, RZ, 0x10, R75 ;  /* 0x00000010ff9e7819 */ /* 0x000fe2000001164b */
[----:B------:R-:W-:-:S02]  /*1840*/  FFMA.FTZ R165, R194, R70, R165 ;  /* 0x00000046c2a57223 */ /* 0x000fc400000100a5 */
[----:B------:R-:W-:Y:S01]  /*1850*/  FMUL.FTZ R197, R5, R70 ;  /* 0x0000004605c57220 */ /* 0x000fe20000410000 */
[----:B------:R-:W-:Y:S01]  /*1860*/  SHF.R.U64 R156, R72, 0x10, R73 ;  /* 0x00000010489c7819 */ /* 0x000fe20000001249 */
[----:B------:R-:W-:Y:S01]  /*1870*/  IMAD.MOV.U32 R133, RZ, RZ, R75 ;  /* 0x000000ffff857224 */ /* 0x000fe200078e004b */
[----:B------:R-:W-:Y:S01]  /*1880*/  SHF.R.U32.HI R142, RZ, 0x10, R73 ;  /* 0x00000010ff8e7819 */ /* 0x000fe20000011649 */
[----:B------:R-:W-:Y:S02]  /*1890*/  FMUL.FTZ R193, R78, R193 ;  /* 0x000000c14ec17220 */ /* 0x000fe40000410000 */
[----:B------:R-:W-:Y:S02]  /*18a0*/  FADD.FTZ R140, RZ, R201 ;  /* 0x000000c9ff8c7221 */ /* 0x000fe40000010000 */
[----:B------:R-:W-:Y:S01]  /*18b0*/  FFMA.FTZ R70, R206, R201, RZ ;  /* 0x000000c9ce467223 */ /* 0x000fe200000100ff */
[----:B------:R-:W-:Y:S01]  /*18c0*/  HADD2.F32 R192, -RZ, R192.H0_H0 ;  /* 0x200000c0ffc07230 */ /* 0x000fe20000004100 */
[----:B------:R-:W-:Y:S01]  /*18d0*/  IMAD.MOV.U32 R138, RZ, RZ, R72 ;  /* 0x000000ffff8a7224 */ /* 0x000fe200078e0048 */
[----:B------:R-:W-:Y:S01]  /*18e0*/  HADD2.F32 R72, -RZ, R182.H0_H0 ;  /* 0x200000b6ff487230 */ /* 0x000fe20000004100 */
[----:B------:R-:W-:Y:S01]  /*18f0*/  IMAD.MOV.U32 R75, RZ, RZ, R73 ;  /* 0x000000ffff4b7224 */ /* 0x000fe200078e0049 */
[----:B------:R-:W-:Y:S01]  /*1900*/  HADD2.F32 R73, -RZ, R180.H0_H0 ;  /* 0x200000b4ff497230 */ /* 0x000fe20000004100 */
[----:B------:R-:W-:-:S02]  /*1910*/  FMUL.FTZ R183, R174, R205 ;  /* 0x000000cdaeb77220 */ /* 0x000fc40000410000 */
[C---:B------:R-:W-:Y:S02]  /*1920*/  FMUL.FTZ R182, R174.reuse, R157 ;  /* 0x0000009daeb67220 */ /* 0x040fe40000410000 */
[----:B------:R-:W-:Y:S02]  /*1930*/  FMUL.FTZ R190, R174, R203 ;  /* 0x000000cbaebe7220 */ /* 0x000fe40000410000 */
[----:B------:R-:W-:Y:S02]  /*1940*/  FMUL.FTZ R191, R4, R71 ;  /* 0x0000004704bf7220 */ /* 0x000fe40000410000 */
[----:B------:R-:W-:Y:S02]  /*1950*/  FADD.FTZ R140, R193, R140 ;  /* 0x0000008cc18c7221 */ /* 0x000fe40000010000 */
[----:B------:R-:W-:Y:S02]  /*1960*/  FFMA.FTZ R70, R196, R193, R70 ;  /* 0x000000c1c4467223 */ /* 0x000fe40000010046 */
[----:B------:R-:W-:-:S02]  /*1970*/  FMUL.FTZ R208, R174, R185 ;  /* 0x000000b9aed07220 */ /* 0x000fc40000410000 */
[----:B------:R-:W-:Y:S02]  /*1980*/  FADD.FTZ R162, R192, R162 ;  /* 0x000000a2c0a27221 */ /* 0x000fe40000010000 */
[----:B------:R-:W-:Y:S02]  /*1990*/  FFMA.FTZ R38, R183, R192, R38 ;  /* 0x000000c0b7267223 */ /* 0x000fe40000010026 */
[----:B------:R-:W-:Y:S02]  /*19a0*/  FMUL.FTZ R187, R174, R187 ;  /* 0x000000bbaebb7220 */ /* 0x000fe40000410000 */
[----:B------:R-:W-:Y:S02]  /*19b0*/  FADD.FTZ R37, R73, R37 ;  /* 0x0000002549257221 */ /* 0x000fe40000010000 */
[-C--:B------:R-:W-:Y:S02]  /*19c0*/  FFMA.FTZ R35, R182, R73.reuse, R35 ;  /* 0x00000049b6237223 */ /* 0x080fe40000010023 */
[----:B------:R-:W-:-:S02]  /*19d0*/  FMUL.FTZ R185, R84, R73 ;  /* 0x0000004954b97220 */ /* 0x000fc40000410000 */
[----:B------:R-:W-:Y:S02]  /*19e0*/  FMUL.FTZ R192, R79, R192 ;  /* 0x000000c04fc07220 */ /* 0x000fe40000410000 */
[----:B------:R-:W-:Y:S02]  /*19f0*/  FADD.FTZ R73, R191, R140 ;  /* 0x0000008cbf497221 */ /* 0x000fe40000010000 */
[----:B------:R-:W-:Y:S01]  /*1a00*/  FFMA.FTZ R70, R190, R191, R70 ;  /* 0x000000bfbe467223 */ /* 0x000fe20000010046 */
[----:B------:R-:W-:Y:S01]  /*1a10*/  HADD2.F32 R203, -RZ, R184.H0_H0 ;  /* 0x200000b8ffcb7230 */ /* 0x000fe20000004100 */
[----:B------:R-:W-:Y:S02]  /*1a20*/  FMUL.FTZ R210, R174, R181 ;  /* 0x000000b5aed27220 */ /* 0x000fe40000410000 */
[----:B------:R-:W-:Y:S02]  /*1a30*/  FADD.FTZ R113, R72, R113 ;  /* 0x0000007148717221 */ /* 0x000fe40000010000 */
[----:B------:R-:W-:-:S02]  /*1a40*/  FFMA.FTZ R40, R187, R72, R40 ;  /* 0x00000048bb287223 */ /* 0x000fc40000010028 */
[----:B------:R-:W-:Y:S02]  /*1a50*/  FMUL.FTZ R181, R83, R72 ;  /* 0x0000004853b57220 */ /* 0x000fe40000410000 */
[----:B------:R-:W-:Y:S02]  /*1a60*/  FADD.FTZ R72, R192, R73 ;  /* 0x00000049c0487221 */ /* 0x000fe40000010000 */
[----:B------:R-:W-:Y:S01]  /*1a70*/  FFMA.FTZ R70, R183, R192, R70 ;  /* 0x000000c0b7467223 */ /* 0x000fe20000010046 */
[----:B------:R-:W-:Y:S01]  /*1a80*/  HADD2.F32 R205, -RZ, R66.H0_H0 ;  /* 0x20000042ffcd7230 */ /* 0x000fe20000004100 */
[----:B------:R-:W-:Y:S02]  /*1a90*/  FADD.FTZ R166, R203, R166 ;  /* 0x000000a6cba67221 */ /* 0x000fe40000010000 */
[-C--:B------:R-:W-:Y:S02]  /*1aa0*/  FFMA.FTZ R167, R208, R203.reuse, R167 ;  /* 0x000000cbd0a77223 */ /* 0x080fe400000100a7 */
[----:B------:R-:W-:-:S02]  /*1ab0*/  FMUL.FTZ R203, R80, R203 ;  /* 0x000000cb50cb7220 */ /* 0x000fc40000410000 */
[----:B------:R-:W-:Y:S02]  /*1ac0*/  FADD.FTZ R72, R197, R72 ;  /* 0x00000048c5487221 */ /* 0x000fe40000010000 */
[----:B------:R-:W-:Y:S01]  /*1ad0*/  FFMA.FTZ R70, R194, R197, R70 ;  /* 0x000000c5c2467223 */ /* 0x000fe20000010046 */
[----:B------:R-:W-:Y:S01]  /*1ae0*/  HADD2.F32 R207, -RZ, R207.H0_H0 ;  /* 0x200000cfffcf7230 */ /* 0x000fe20000004100 */
[----:B------:R-:W-:Y:S02]  /*1af0*/  IMAD.MOV.U32 R68, RZ, RZ, R134 ;  /* 0x000000ffff447224 */ /* 0x000fe400078e0086 */
[----:B------:R-:W-:Y:S02]  /*1b00*/  FADD.FTZ R168, R205, R168 ;  /* 0x000000a8cda87221 */ /* 0x000fe40000010000 */
[----:B------:R-:W-:Y:S02]  /*1b10*/  FMUL.FTZ R212, R174, R177 ;  /* 0x000000b1aed47220 */ /* 0x000fe40000410000 */
[----:B------:R-:W-:-:S02]  /*1b20*/  FFMA.FTZ R169, R210, R205, R169 ;  /* 0x000000cdd2a97223 */ /* 0x000fc400000100a9 */
[----:B------:R-:W-:Y:S02]  /*1b30*/  FMUL.FTZ R205, R6, R205 ;  /* 0x000000cd06cd7220 */ /* 0x000fe40000410000 */
[----:B------:R-:W-:Y:S02]  /*1b40*/  FADD.FTZ R72, R203, R72 ;  /* 0x00000048cb487221 */ /* 0x000fe40000010000 */
[----:B------:R-:W-:Y:S01]  /*1b50*/  FFMA.FTZ R70, R208, R203, R70 ;  /* 0x000000cbd0467223 */ /* 0x000fe20000010046 */
[----:B------:R-:W-:Y:S01]  /*1b60*/  HADD2.F32 R184, -RZ, R68.H0_H0 ;  /* 0x20000044ffb87230 */ /* 0x000fe20000004100 */
        /* <DEDUP_REMOVED lines=8> */
[----:B------:R-:W-:Y:S01]  /*1bf0*/  FFMA.FTZ R161, R190, R71, R161 ;  /* 0x00000047bea17223 */ /* 0x000fe200000100a1 */
[----:B------:R-:W-:Y:S01]  /*1c00*/  HADD2.F32 R71, -RZ, R75.H0_H0 ;  /* 0x2000004bff477230 */ /* 0x000fe20000004100 */
[----:B------:R-:W-:-:S02]  /*1c10*/  FADD.FTZ R172, R184, R172 ;  /* 0x000000acb8ac7221 */ /* 0x000fc40000010000 */
[----:B------:R-:W-:Y:S02]  /*1c20*/  FMUL.FTZ R211, R174, R211 ;  /* 0x000000d3aed37220 */ /* 0x000fe40000410000 */
[-C--:B------:R-:W-:Y:S02]  /*1c30*/  FFMA.FTZ R173, R188, R184.reuse, R173 ;  /* 0x000000b8bcad7223 */ /* 0x080fe400000100ad */
[----:B------:R-:W-:Y:S02]  /*1c40*/  FMUL.FTZ R184, R7, R184 ;  /* 0x000000b807b87220 */ /* 0x000fe40000410000 */
[----:B------:R-:W-:Y:S02]  /*1c50*/  FADD.FTZ R73, R207, R72 ;  /* 0x00000048cf497221 */ /* 0x000fe40000010000 */
[----:B------:R-:W-:Y:S01]  /*1c60*/  FFMA.FTZ R75, R212, R207, R70 ;  /* 0x000000cfd44b7223 */ /* 0x000fe20000010046 */
[----:B------:R-:W-:Y:S01]  /*1c70*/  HADD2.F32 R136, -RZ, R136.H0_H0 ;  /* 0x20000088ff887230 */ /* 0x000fe20000004100 */
[----:B------:R-:W-:-:S02]  /*1c80*/  FADD.FTZ R77, R209, R77 ;  /* 0x0000004dd14d7221 */ /* 0x000fc40000010000 */
[-C--:B------:R-:W-:Y:S02]  /*1c90*/  FFMA.FTZ R58, R211, R209.reuse, R58 ;  /* 0x000000d1d33a7223 */ /* 0x080fe4000001003a */
[----:B------:R-:W-:Y:S02]  /*1ca0*/  FMUL.FTZ R209, R82, R209 ;  /* 0x000000d152d17220 */ /* 0x000fe40000410000 */
[----:B------:R-:W-:Y:S02]  /*1cb0*/  FADD.FTZ R72, R184, R73 ;  /* 0x00000049b8487221 */ /* 0x000fe40000010000 */
[----:B------:R-:W-:Y:S02]  /*1cc0*/  FFMA.FTZ R70, R188, R184, R75 ;  /* 0x000000b8bc467223 */ /* 0x000fe4000001004b */
[----:B------:R-:W-:Y:S02]  /*1cd0*/  IMAD.MOV.U32 R134, RZ, RZ, R132 ;  /* 0x000000ffff867224 */ /* 0x000fe400078e0084 */
[----:B------:R-:W-:-:S02]  /*1ce0*/  FMUL.FTZ R195, R174, R195 ;  /* 0x000000c3aec37220 */ /* 0x000fc40000410000 */
[----:B------:R-:W-:Y:S02]  /*1cf0*/  FMUL.FTZ R186, R8, R136 ;  /* 0x0000008808ba7220 */ /* 0x000fe40000410000 */
[----:B------:R-:W-:Y:S02]  /*1d00*/  FADD.FTZ R73, R209, R72 ;  /* 0x00000048d1497221 */ /* 0x000fe40000010000 */
[----:B------:R-:W-:Y:S01]  /*1d10*/  FFMA.FTZ R70, R211, R209, R70 ;  /* 0x000000d1d3467223 */ /* 0x000fe20000010046 */
[----:B------:R-:W-:Y:S01]  /*1d20*/  HADD2.F32 R68, -RZ, R158.H0_H0 ;  /* 0x2000009eff447230 */ /* 0x000fe20000004100 */
[----:B------:R-:W-:Y:S01]  /*1d30*/  FMUL.FTZ R202, R174, R141 ;  /* 0x0000008daeca7220 */ /* 0x000fe20000410000 */
[----:B------:R-:W-:Y:S01]  /*1d40*/  HADD2.F32 R134, -RZ, R134.H0_H0 ;  /* 0x20000086ff867230 */ /* 0x000fe20000004100 */
[----:B------:R-:W-:Y:S01]  /*1d50*/  IMAD.MOV.U32 R132, RZ, RZ, R74 ;  /* 0x000000ffff847224 */ /* 0x000fe200078e004a */
[----:B------:R-:W-:Y:S01]  /*1d60*/  HADD2.F32 R74, -RZ, R178.H0_H0 ;  /* 0x200000b2ff4a7230 */ /* 0x000fe20000004100 */
[----:B------:R-:W-:-:S02]  /*1d70*/  FADD.FTZ R72, R186, R73 ;  /* 0x00000049ba487221 */ /* 0x000fc40000010000 */
[----:B------:R-:W-:Y:S02]  /*1d80*/  FFMA.FTZ R70, R195, R186, R70 ;  /* 0x000000bac3467223 */ /* 0x000fe40000010046 */
[----:B------:R-:W-:Y:S02]  /*1d90*/  FMUL.FTZ R178, R174, R155 ;  /* 0x0000009baeb27220 */ /* 0x000fe40000410000 */
[----:B------:R-:W-:Y:S02]  /*1da0*/  FADD.FTZ R57, R68, R57 ;  /* 0x0000003944397221 */ /* 0x000fe40000010000 */
[-C--:B------:R-:W-:Y:S02]  /*1db0*/  FFMA.FTZ R23, R202, R68.reuse, R23 ;  /* 0x00000044ca177223 */ /* 0x080fe40000010017 */
[----:B------:R-:W-:Y:S02]  /*1dc0*/  FMUL.FTZ R155, R87, R68 ;  /* 0x00000044579b7220 */ /* 0x000fe40000410000 */
[----:B------:R-:W-:-:S02]  /*1dd0*/  FMUL.FTZ R199, R174, R199 ;  /* 0x000000c7aec77220 */ /* 0x000fc40000410000 */
[----:B------:R-:W-:Y:S02]  /*1de0*/  FMUL.FTZ R180, R9, R134 ;  /* 0x0000008609b47220 */ /* 0x000fe40000410000 */
[----:B------:R-:W-:Y:S02]  /*1df0*/  FADD.FTZ R73, R181, R72 ;  /* 0x00000048b5497221 */ /* 0x000fe40000010000 */
[----:B------:R-:W-:Y:S01]  /*1e00*/  FFMA.FTZ R68, R187, R181, R70 ;  /* 0x000000b5bb447223 */ /* 0x000fe20000010046 */
[----:B------:R-:W-:Y:S01]  /*1e10*/  HADD2.F32 R135, -RZ, R135.H0_H0 ;  /* 0x20000087ff877230 */ /* 0x000fe20000004100 */
[----:B------:R-:W-:Y:S02]  /*1e20*/  FADD.FTZ R70, R180, R73 ;  /* 0x00000049b4467221 */ /* 0x000fe40000010000 */
[----:B------:R-:W-:Y:S02]  /*1e30*/  FFMA.FTZ R68, R199, R180, R68 ;  /* 0x000000b4c7447223 */ /* 0x000fe40000010044 */
[----:B------:R-:W-:-:S02]  /*1e40*/  FMUL.FTZ R179, R174, R179 ;  /* 0x000000b3aeb37220 */ /* 0x000fc40000410000 */
[----:B------:R-:W-:Y:S02]  /*1e50*/  FMUL.FTZ R177, R10, R135 ;  /* 0x000000870ab17220 */ /* 0x000fe40000410000 */
[----:B------:R-:W-:Y:S02]  /*1e60*/  FADD.FTZ R70, R185, R70 ;  /* 0x00000046b9467221 */ /* 0x000fe40000010000 */
[----:B------:R-:W-:Y:S01]  /*1e70*/  FFMA.FTZ R68, R182, R185, R68 ;  /* 0x000000b9b6447223 */ /* 0x000fe20000010044 */
[----:B------:R-:W-:Y:S01]  /*1e80*/  HADD2.F32 R132, -RZ, R132.H0_H0 ;  /* 0x20000084ff847230 */ /* 0x000fe20000004100 */
[----:B------:R-:W-:Y:S02]  /*1e90*/  FMUL.FTZ R159, R85, R74 ;  /* 0x0000004a559f7220 */ /* 0x000fe40000410000 */
[----:B------:R-:W-:Y:S02]  /*1ea0*/  FADD.FTZ R70, R177, R70 ;  /* 0x00000046b1467221 */ /* 0x000fe40000010000 */
[----:B------:R-:W-:Y:S01]  /*1eb0*/  FFMA.FTZ R68, R179, R177, R68 ;  /* 0x000000b1b3447223 */ /* 0x000fe20000010044 */
[----:B------:R-:W-:Y:S01]  /*1ec0*/  HADD2.F32 R152, -RZ, R152.H0_H0 ;  /* 0x20000098ff987230 */ /* 0x000fe20000004100 */
[----:B------:R-:W-:-:S02]  /*1ed0*/  FADD.FTZ R55, R136, R55 ;  /* 0x0000003788377221 */ /* 0x000fc40000010000 */
[----:B------:R-:W-:Y:S02]  /*1ee0*/  FFMA.FTZ R52, R195, R136, R52 ;  /* 0x00000088c3347223 */ /* 0x000fe40000010034 */
[C---:B------:R-:W-:Y:S02]  /*1ef0*/  FMUL.FTZ R158, R174.reuse, R145 ;  /* 0x00000091ae9e7220 */ /* 0x040fe40000410000 */
[C---:B------:R-:W-:Y:S02]  /*1f00*/  FMUL.FTZ R204, R174.reuse, R69 ;  /* 0x00000045aecc7220 */ /* 0x040fe40000410000 */
[----:B------:R-:W-:Y:S02]  /*1f10*/  FMUL.FTZ R149, R174, R149 ;  /* 0x00000095ae957220 */ /* 0x000fe40000410000 */
[----:B------:R-:W-:Y:S02]  /*1f20*/  FMUL.FTZ R136, R11, R132 ;  /* 0x000000840b887220 */ /* 0x000fe40000410000 */
[----:B------:R-:W-:-:S02]  /*1f30*/  FADD.FTZ R69, R159, R70 ;  /* 0x000000469f457221 */ /* 0x000fc40000010000 */
[----:B------:R-:W-:Y:S01]  /*1f40*/  FFMA.FTZ R68, R178, R159, R68 ;  /* 0x0000009fb2447223 */ /* 0x000fe20000010044 */
[----:B------:R-:W-:Y:S01]  /*1f50*/  HADD2.F32 R62, -RZ, R139.H0_H0 ;  /* 0x2000008bff3e7230 */ /* 0x000fe20000004100 */
[----:B------:R-:W-:Y:S01]  /*1f60*/  FADD.FTZ R41, R152, R41 ;  /* 0x0000002998297221 */ /* 0x000fe20000010000 */
[----:B------:R-:W-:Y:S01]  /*1f70*/  HADD2.F32 R133, -RZ, R133.H0_H0 ;  /* 0x20000085ff857230 */ /* 0x000fe20000004100 */
[-C--:B------:R-:W-:Y:S02]  /*1f80*/  FFMA.FTZ R25, R158, R152.reuse, R25 ;  /* 0x000000989e197223 */ /* 0x080fe40000010019 */
[----:B------:R-:W-:Y:S02]  /*1f90*/  FMUL.FTZ R139, R174, R67 ;  /* 0x00000043ae8b7220 */ /* 0x000fe40000410000 */
[----:B------:R-:W-:Y:S02]  /*1fa0*/  FMUL.FTZ R152, R86, R152 ;  /* 0x0000009856987220 */ /* 0x000fe40000410000 */
[----:B------:R-:W-:-:S02]  /*1fb0*/  FADD.FTZ R69, R136, R69 ;  /* 0x0000004588457221 */ /* 0x000fc40000010000 */
[----:B------:R-:W-:Y:S01]  /*1fc0*/  FFMA.FTZ R67, R149, R136, R68 ;  /* 0x0000008895437223 */ /* 0x000fe20000010044 */
[----:B------:R-:W-:Y:S01]  /*1fd0*/  HADD2.F32 R66, -RZ, R156.H0_H0 ;  /* 0x2000009cff427230 */ /* 0x000fe20000004100 */
[----:B------:R-:W-:Y:S02]  /*1fe0*/  FMUL.FTZ R153, R174, R153 ;  /* 0x00000099ae997220 */ /* 0x000fe40000410000 */
[----:B------:R-:W-:Y:S02]  /*1ff0*/  FMUL.FTZ R156, R12, R133 ;  /* 0x000000850c9c7220 */ /* 0x000fe40000410000 */
[----:B------:R-:W-:Y:S02]  /*2000*/  FADD.FTZ R69, R152, R69 ;  /* 0x0000004598457221 */ /* 0x000fe40000010000 */
[----:B------:R-:W-:Y:S01]  /*2010*/  FFMA.FTZ R67, R158, R152, R67 ;  /* 0x000000989e437223 */ /* 0x000fe20000010043 */
[----:B------:R-:W-:Y:S01]  /*2020*/  HADD2.F32 R138, -RZ, R138.H0_H0 ;  /* 0x2000008aff8a7230 */ /* 0x000fe20000004100 */
[----:B------:R-:W-:Y:S01]  /*2030*/  FMUL.FTZ R137, R174, R137 ;  /* 0x00000089ae897220 */ /* 0x000fe20000410000 */
[----:B------:R-:W-:Y:S01]  /*2040*/  HADD2.F32 R64, -RZ, R142.H0_H0 ;  /* 0x2000008eff407230 */ /* 0x000fe20000004100 */
[----:B------:R-:W-:-:S02]  /*2050*/  FADD.FTZ R49, R66, R49 ;  /* 0x0000003142317221 */ /* 0x000fc40000010000 */
[-C--:B------:R-:W-:Y:S02]  /*2060*/  FFMA.FTZ R21, R204, R66.reuse, R21 ;  /* 0x00000042cc157223 */ /* 0x080fe40000010015 */
        /* <DEDUP_REMOVED lines=39> */
[----:B------:R-:W-:Y:S01]  /*22e0*/  IADD3 R43, R43, c[0x0][0x160], RZ ;  /* 0x000058002b2b7a10 */ /* 0x000fe20007ffe0ff */
[----:B------:R-:W-:Y:S02]  /*22f0*/  FADD.FTZ R51, R134, R51 ;  /* 0x0000003386337221 */ /* 0x000fe40000010000 */
[----:B------:R-:W-:Y:S02]  /*2300*/  FFMA.FTZ R36, R199, R134, R36 ;  /* 0x00000086c7247223 */ /* 0x000fe40000010024 */
[----:B------:R-:W-:Y:S02]  /*2310*/  FADD.FTZ R33, R135, R33 ;  /* 0x0000002187217221 */ /* 0x000fe40000010000 */
[----:B------:R-:W-:Y:S02]  /*2320*/  FFMA.FTZ R30, R179, R135, R30 ;  /* 0x00000087b31e7223 */ /* 0x000fe4000001001e */
[----:B------:R-:W-:-:S02]  /*2330*/  FMUL.FTZ R134, R91, R60 ;  /* 0x0000003c5b867220 */ /* 0x000fc40000410000 */
[----:B------:R-:W-:Y:S02]  /*2340*/  FMUL.FTZ R135, R174, R61 ;  /* 0x0000003dae877220 */ /* 0x000fe40000410000 */
[----:B------:R-:W-:Y:S02]  /*2350*/  FADD.FTZ R65, R65, R200 ;  /* 0x000000c841417221 */ /* 0x000fe40000010000 */
[----:B------:R-:W-:Y:S01]  /*2360*/  FFMA.FTZ R63, R151, R200, R63 ;  /* 0x000000c8973f7223 */ /* 0x000fe2000001003f */
[----:B------:R-:W-:Y:S01]  /*2370*/  LOP3.LUT P5, RZ, R0, 0x1f, RZ, 0xc0, !PT ;  /* 0x0000001f00ff7812 */ /* 0x000fe200078ac0ff */
[----:B------:R-:W-:Y:S01]  /*2380*/  FADD.FTZ R32, R74, R32 ;  /* 0x000000204a207221 */ /* 0x000fe20000010000 */
[----:B------:R-:W-:Y:S01]  /*2390*/  ISETP.GE.AND P3, PT, R43, c[0x0][0x164], PT ;  /* 0x000059002b007a0c */ /* 0x000fe20003f66270 */
        /* <DEDUP_REMOVED lines=13> */
.L_x_749:
        /* <DEDUP_REMOVED lines=18> */
.L_x_750:
        /* <DEDUP_REMOVED lines=18> */
[----:B------:R-:W-:-:S05]  /*26b0*/  @P1 LOP3.LUT P5, RZ, R106, 0xff, RZ, 0xc0, !PT ;  /* 0x000000ff6aff1812 */ /* 0x000fca00078ac0ff */
        /* <DEDUP_REMOVED lines=8> */
[----:B0-----:R-:W-:Y:S02]  /*2740*/  FADD.FTZ R215, R215, R64 ;  /* 0x00000040d7d77221 */ /* 0x001fe40000010000 */
[----:B------:R-:W-:Y:S02]  /*2750*/  FADD.FTZ R60, R60, R65 ;  /* 0x000000413c3c7221 */ /* 0x000fe40000010000 */
[----:B------:R-:W-:Y:S01]  /*2760*/  FADD.FTZ R215, R66, R215 ;  /* 0x000000d742d77221 */ /* 0x000fe20000010000 */
[----:B------:R-:W-:Y:S01]  /*2770*/  @P2 SHF.R.U64 R66, R130, 0x10, R131 ;  /* 0x0000001082422819 */ /* 0x000fe20000001283 */
[----:B------:R-:W-:-:S02]  /*2780*/  FADD.FTZ R60, R67, R60 ;  /* 0x0000003c433c7221 */ /* 0x000fc40000010000 */
[----:B--2---:R-:W-:Y:S02]  /*2790*/  FADD.FTZ R215, R215, R68 ;  /* 0x00000044d7d77221 */ /* 0x004fe40000010000 */
[----:B------:R-:W-:Y:S01]  /*27a0*/  FADD.FTZ R60, R60, R69 ;  /* 0x000000453c3c7221 */ /* 0x000fe20000010000 */
[----:B------:R-:W-:Y:S01]  /*27b0*/  @P2 HADD2.F32 R66, -RZ, R66.H0_H0 ;  /* 0x20000042ff422230 */ /* 0x000fe20000004100 */
[----:B------:R-:W-:Y:S01]  /*27c0*/  FADD.FTZ R215, R70, R215 ;  /* 0x000000d746d77221 */ /* 0x000fe20000010000 */
[----:B------:R-:W-:Y:S01]  /*27d0*/  @P2 SHF.R.U32.HI R70, RZ, 0x10, R131 ;  /* 0x00000010ff462819 */ /* 0x000fe20000011683 */
[----:B------:R-:W-:Y:S01]  /*27e0*/  FADD.FTZ R60, R71, R60 ;  /* 0x0000003c473c7221 */ /* 0x000fe20000010000 */
[----:B------:R-:W-:Y:S01]  /*27f0*/  @P2 SHF.R.U64 R71, R128, 0x10, R129 ;  /* 0x0000001080472819 */ /* 0x000fe20000001281 */
[----:B---3--:R-:W-:Y:S02]  /*2800*/  FADD.FTZ R215, R215, R72 ;  /* 0x00000048d7d77221 */ /* 0x008fe40000010000 */
[----:B------:R-:W-:Y:S01]  /*2810*/  FADD.FTZ R60, R60, R73 ;  /* 0x000000493c3c7221 */ /* 0x000fe20000010000 */
[----:B------:R-:W-:Y:S01]  /*2820*/  @P2 SHF.R.U32.HI R73, RZ, 0x10, R129 ;  /* 0x00000010ff492819 */ /* 0x000fe20000011681 */
[----:B------:R-:W-:Y:S01]  /*2830*/  FADD.FTZ R74, R74, R215 ;  /* 0x000000d74a4a7221 */ /* 0x000fe20000010000 */
[----:B------:R-:W-:Y:S01]  /*2840*/  @P2 HADD2.F32 R71, -RZ, R71.H0_H0 ;  /* 0x20000047ff472230 */ /* 0x000fe20000004100 */
[----:B------:R-:W-:-:S02]  /*2850*/  FADD.FTZ R60, R75, R60 ;  /* 0x0000003c4b3c7221 */ /* 0x000fc40000010000 */
[----:B------:R-:W-:Y:S01]  /*2860*/  FMUL.FTZ R63, R74, c[0x0][0x1e0] ;  /* 0x000078004a3f7a20 */ /* 0x000fe20000410000 */
[----:B------:R-:W-:Y:S01]  /*2870*/  @P2 HADD2.F32 R73, -RZ, R73.H0_H0 ;  /* 0x20000049ff492230 */ /* 0x000fe20000004100 */
[----:B------:R-:W-:Y:S02]  /*2880*/  FMUL.FTZ R60, R60, c[0x0][0x1e0] ;  /* 0x000078003c3c7a20 */ /* 0x000fe40000410000 */
[----:B------:R-:W-:Y:S01]  /*2890*/  @P2 IMAD.MOV.U32 R62, RZ, RZ, R130 ;  /* 0x000000ffff3e2224 */ /* 0x000fe200078e0082 */
[----:B------:R-:W-:Y:S01]  /*28a0*/  FSEL R63, R63, RZ, !P0 ;  /* 0x000000ff3f3f7208 */ /* 0x000fe20004000000 */
[----:B------:R-:W-:Y:S01]  /*28b0*/  @P2 IMAD.MOV.U32 R64, RZ, RZ, R131 ;  /* 0x000000ffff402224 */ /* 0x000fe200078e0083 */
[----:B------:R-:W-:Y:S02]  /*28c0*/  LOP3.LUT P0, RZ, R176, 0xff, RZ, 0xc0, !PT ;  /* 0x000000ffb0ff7812 */ /* 0x000fe4000780c0ff */
[----:B------:R-:W-:Y:S01]  /*28d0*/  @P2 HADD2.F32 R62, -RZ, R62.H0_H0 ;  /* 0x2000003eff3e2230 */ /* 0x000fe20000004100 */
[-CC-:B------:R-:W-:Y:S01]  /*28e0*/  FFMA.FTZ R206, R206, R60.reuse, R63.reuse ;  /* 0x0000003ccece7223 */ /* 0x180fe2000001003f */
[----:B------:R-:W-:Y:S01]  /*28f0*/  @P2 HADD2.F32 R67, -RZ, R64.H0_H0 ;  /* 0x20000040ff432230 */ /* 0x000fe20000004100 */
[----:B------:R-:W-:-:S02]  /*2900*/  FFMA.FTZ R196, R196, R60, R63 ;  /* 0x0000003cc4c47223 */ /* 0x000fc4000001003f */
[----:B------:R-:W-:Y:S02]  /*2910*/  FADD.FTZ R61, R201, -R206 ;  /* 0x800000cec93d7221 */ /* 0x000fe40000010000 */
[----:B------:R-:W-:Y:S02]  /*2920*/  FADD.FTZ R65, R193, -R196 ;  /* 0x800000c4c1417221 */ /* 0x000fe40000010000 */
[-CC-:B------:R-:W-:Y:S02]  /*2930*/  FFMA.FTZ R190, R190, R60.reuse, R63.reuse ;  /* 0x0000003cbebe7223 */ /* 0x180fe4000001003f */
[C---:B------:R-:W-:Y:S02]  /*2940*/  FMUL.FTZ R61, R174.reuse, R61 ;  /* 0x0000003dae3d7220 */ /* 0x040fe40000410000 */
[----:B------:R-:W-:Y:S02]  /*2950*/  FFMA.FTZ R183, R183, R60, R63 ;  /* 0x0000003cb7b77223 */ /* 0x000fe4000001003f */
[----:B------:R-:W-:-:S02]  /*2960*/  FMUL.FTZ R65, R174, R65 ;  /* 0x00000041ae417220 */ /* 0x000fc40000410000 */
[----:B------:R-:W-:Y:S02]  /*2970*/  FADD.FTZ R191, R191, -R190 ;  /* 0x800000bebfbf7221 */ /* 0x000fe40000010000 */
[-C--:B------:R-:W-:Y:S02]  /*2980*/  FFMA.FTZ R68, R211, R60.reuse, R63 ;  /* 0x0000003cd3447223 */ /* 0x080fe4000001003f */
[----:B------:R-:W-:Y:S02]  /*2990*/  @P2 FADD.FTZ R61, R61, R62 ;  /* 0x0000003e3d3d2221 */ /* 0x000fe40000010000 */
[----:B------:R-:W-:Y:S02]  /*29a0*/  FADD.FTZ R183, R192, -R183 ;  /* 0x800000b7c0b77221 */ /* 0x000fe40000010000 */
[----:B------:R-:W-:Y:S01]  /*29b0*/  @P2 FADD.FTZ R65, R65, R66 ;  /* 0x0000004241412221 */ /* 0x000fe20000010000 */
[----:B------:R-:W-:Y:S01]  /*29c0*/  @P2 HADD2.F32 R66, -RZ, R70.H0_H0 ;  /* 0x20000046ff422230 */ /* 0x000fe20000004100 */
[----:B------:R-:W-:-:S02]  /*29d0*/  FFMA.FTZ R210, R210, R60, R63 ;  /* 0x0000003cd2d27223 */ /* 0x000fc4000001003f */
[C---:B------:R-:W-:Y:S02]  /*29e0*/  FMUL.FTZ R64, R174.reuse, R191 ;  /* 0x000000bfae407220 */ /* 0x040fe40000410000 */
[----:B------:R-:W-:Y:S01]  /*29f0*/  FADD.FTZ R191, R209, -R68 ;  /* 0x80000044d1bf7221 */ /* 0x000fe20000010000 */
[----:B------:R-:W-:Y:S01]  /*2a00*/  @P2 MOV R68, R129 ;  /* 0x0000008100442202 */ /* 0x000fe20000000f00 */
[----:B------:R-:W-:Y:S02]  /*2a10*/  FMUL.FTZ R62, R61, c[0x0][0x1e8] ;  /* 0x00007a003d3e7a20 */ /* 0x000fe40000410000 */
[----:B------:R-:W-:Y:S02]  /*2a20*/  FMUL.FTZ R75, R174, R183 ;  /* 0x000000b7ae4b7220 */ /* 0x000fe40000410000 */
[-CC-:B------:R-:W-:Y:S01]  /*2a30*/  FFMA.FTZ R208, R208, R60.reuse, R63.reuse ;  /* 0x0000003cd0d07223 */ /* 0x180fe2000001003f */
[C---:B------:R-:W-:Y:S01]  /*2a40*/  FSEL R69, R62.reuse, RZ, P0 ;  /* 0x000000ff3e457208 */ /* 0x040fe20000000000 */
[----:B------:R-:W-:Y:S01]  /*2a50*/  FMUL.FTZ R70, R65, c[0x0][0x1e8] ;  /* 0x00007a0041467a20 */ /* 0x000fe20000410000 */
[----:B------:R-:W-:Y:S01]  /*2a60*/  @P1 FSEL R62, R62, RZ, P5 ;  /* 0x000000ff3e3e1208 */ /* 0x000fe20002800000 */
[----:B------:R-:W-:Y:S01]  /*2a70*/  FADD.FTZ R133, R205, -R210 ;  /* 0x800000d2cd857221 */ /* 0x000fe20000010000 */
[----:B------:R-:W-:Y:S01]  /*2a80*/  LOP3.LUT P0, RZ, R176, 0xff0000, RZ, 0xc0, !PT ;  /* 0x00ff0000b0ff7812 */ /* 0x000fe2000780c0ff */
[-C--:B------:R-:W-:Y:S01]  /*2a90*/  FFMA.FTZ R194, R194, R60.reuse, R63 ;  /* 0x0000003cc2c27223 */ /* 0x080fe2000001003f */
[----:B------:R-:W-:Y:S01]  /*2aa0*/  FSEL R72, R70, RZ, P6 ;  /* 0x000000ff46487208 */ /* 0x000fe20003000000 */
[----:B------:R-:W-:Y:S01]  /*2ab0*/  @P2 FADD.FTZ R75, R75, R66 ;  /* 0x000000424b4b2221 */ /* 0x000fe20000010000 */
[----:B------:R-:W-:Y:S01]  /*2ac0*/  @P2 HADD2.F32 R66, -RZ, R68.H0_H0 ;  /* 0x20000044ff422230 */ /* 0x000fe20000004100 */
[----:B------:R-:W-:Y:S01]  /*2ad0*/  FADD.FTZ R203, R203, -R208 ;  /* 0x800000d0cbcb7221 */ /* 0x000fe20000010000 */
[----:B------:R-:W-:Y:S01]  /*2ae0*/  LOP3.LUT P5, RZ, R176, 0xff000000, RZ, 0xc0, !PT ;  /* 0xff000000b0ff7812 */ /* 0x000fe200078ac0ff */
[----:B------:R-:W-:Y:S01]  /*2af0*/  @P2 FADD.FTZ R64, R64, R67 ;  /* 0x0000004340402221 */ /* 0x000fe20000010000 */
[----:B------:R-:W-:Y:S01]  /*2b00*/  @P1 LOP3.LUT P6, RZ, R106, 0xff00, RZ, 0xc0, !PT ;  /* 0x0000ff006aff1812 */ /* 0x000fe200078cc0ff */
[----:B------:R-:W-:Y:S01]  /*2b10*/  FFMA.FTZ R212, R212, R60, R63 ;  /* 0x0000003cd4d47223 */ /* 0x000fe2000001003f */
[----:B------:R-:W-:Y:S01]  /*2b20*/  @P2 SHF.R.U64 R176, R126, 0x10, R127 ;  /* 0x000000107eb02819 */ /* 0x000fe2000000127f */
[----:B------:R-:W-:Y:S01]  /*2b30*/  @P2 IMAD.MOV.U32 R67, RZ, RZ, R128 ;  /* 0x000000ffff432224 */ /* 0x000fe200078e0080 */
[----:B------:R-:W-:Y:S01]  /*2b40*/  @P1 FSEL R68, R70, RZ, P6 ;  /* 0x000000ff46441208 */ /* 0x000fe20003000000 */
[----:B------:R-:W-:Y:S01]  /*2b50*/  FMUL.FTZ R133, R174, R133 ;  /* 0x00000085ae857220 */ /* 0x000fe20000410000 */
[----:B------:R-:W-:Y:S01]  /*2b60*/  @P1 LOP3.LUT P6, RZ, R106, 0xff0000, RZ, 0xc0, !PT ;  /* 0x00ff00006aff1812 */ /* 0x000fe200078cc0ff */
[----:B------:R-:W-:Y:S01]  /*2b70*/  FADD.FTZ R197, R197, -R194 ;  /* 0x800000c2c5c57221 */ /* 0x000fe20000010000 */
[----:B------:R-:W-:Y:S01]  /*2b80*/  @P2 HADD2.F32 R67, -RZ, R67.H0_H0 ;  /* 0x20000043ff432230 */ /* 0x000fe20000004100 */
[----:B------:R-:W-:Y:S01]  /*2b90*/  FMUL.FTZ R132, R174, R203 ;  /* 0x000000cbae847220 */ /* 0x000fe20000410000 */
[----:B------:R-:W-:Y:S01]  /*2ba0*/  @P2 HADD2.F32 R176, -RZ, R176.H0_H0 ;  /* 0x200000b0ffb02230 */ /* 0x000fe20000004100 */
[----:B------:R-:W-:Y:S01]  /*2bb0*/  FADD.FTZ R207, R207, -R212 ;  /* 0x800000d4cfcf7221 */ /* 0x000fe20000010000 */
[----:B------:R-:W-:Y:S01]  /*2bc0*/  F2F.F16.F32 R72, R72 ;  /* 0x0000004800487304 */ /* 0x000fe20000200800 */
[----:B------:R-:W-:Y:S01]  /*2bd0*/  @P2 FADD.FTZ R133, R133, R66 ;  /* 0x0000004285852221 */ /* 0x000fe20000010000 */
[----:B------:R-:W-:Y:S01]  /*2be0*/  @P1 F2FP.PACK_AB R68, RZ, R68 ;  /* 0x00000044ff44123e */ /* 0x000fe200000000ff */
[----:B------:R-:W-:Y:S01]  /*2bf0*/  FMUL.FTZ R66, R64, c[0x0][0x1e8] ;  /* 0x00007a0040427a20 */ /* 0x000fe20000410000 */
[----:B------:R-:W-:Y:S01]  /*2c00*/  @P1 F2FP.PACK_AB R62, RZ, R62 ;  /* 0x0000003eff3e123e */ /* 0x000fe200000000ff */
[----:B------:R-:W-:Y:S01]  /*2c10*/  FMUL.FTZ R192, R174, R197 ;  /* 0x000000c5aec07220 */ /* 0x000fe20000410000 */
[----:B------:R-:W-:Y:S01]  /*2c20*/  @P1 PRMT R42, R68, 0x7610, R42 ;  /* 0x00007610442a1816 */ /* 0x000fe2000000002a */
[----:B------:R-:W-:Y:S01]  /*2c30*/  FMUL.FTZ R70, R75, c[0x0][0x1e8] ;  /* 0x00007a004b467a20 */ /* 0x000fe20000410000 */
[----:B------:R-:W-:Y:S01]  /*2c40*/  @P1 PRMT R44, R62, 0x7610, R44 ;  /* 0x000076103e2c1816 */ /* 0x000fe2000000002c */
[----:B------:R-:W-:Y:S01]  /*2c50*/  @P2 FADD.FTZ R132, R132, R71 ;  /* 0x0000004784842221 */ /* 0x000fe20000010000 */
[----:B------:R-:W-:Y:S01]  /*2c60*/  FSEL R71, R66, RZ, P0 ;  /* 0x000000ff42477208 */ /* 0x000fe20000000000 */
[----:B------:R-:W-:Y:S01]  /*2c70*/  FMUL.FTZ R190, R174, R207 ;  /* 0x000000cfaebe7220 */ /* 0x000fe20000410000 */
[----:B------:R-:W-:Y:S01]  /*2c80*/  @P1 LOP3.LUT P0, RZ, R106, 0xff000000, RZ, 0xc0, !PT ;  /* 0xff0000006aff1812 */ /* 0x000fe2000780c0ff */
[----:B------:R-:W-:Y:S01]  /*2c90*/  FMUL.FTZ R191, R174, R191 ;  /* 0x000000bfaebf7220 */ /* 0x000fe20000410000 */
[----:B------:R-:W-:Y:S01]  /*2ca0*/  FSEL R74, R70, RZ, P5 ;  /* 0x000000ff464a7208 */ /* 0x000fe20002800000 */
[----:B------:R-:W-:Y:S01]  /*2cb0*/  @P2 FADD.FTZ R192, R192, R67 ;  /* 0x00000043c0c02221 */ /* 0x000fe20000010000 */
[----:B------:R-:W-:Y:S01]  /*2cc0*/  @P1 FSEL R67, R66, RZ, P6 ;  /* 0x000000ff42431208 */ /* 0x000fe20003000000 */
[----:B------:R-:W-:Y:S01]  /*2cd0*/  FMUL.FTZ R193, R132, c[0x0][0x1e8] ;  /* 0x00007a0084c17a20 */ /* 0x000fe20000410000 */
[C---:B------:R-:W-:Y:S01]  /*2ce0*/  LOP3.LUT P6, RZ, R154.reuse, 0xff00, RZ, 0xc0, !PT ;  /* 0x0000ff009aff7812 */ /* 0x040fe200078cc0ff */
[----:B------:R-:W-:Y:S01]  /*2cf0*/  FMUL.FTZ R194, R133, c[0x0][0x1e8] ;  /* 0x00007a0085c27a20 */ /* 0x000fe20000410000 */
[----:B------:R-:W-:Y:S01]  /*2d00*/  LOP3.LUT P5, RZ, R154, 0xff0000, RZ, 0xc0, !PT ;  /* 0x00ff00009aff7812 */ /* 0x000fe200078ac0ff */
[----:B------:R-:W-:Y:S01]  /*2d10*/  @P2 FADD.FTZ R190, R190, R73 ;  /* 0x00000049bebe2221 */ /* 0x000fe20000010000 */
[----:B------:R-:W-:Y:S01]  /*2d20*/  @P1 FSEL R66, R70, RZ, P0 ;  /* 0x000000ff46421208 */ /* 0x000fe20000000000 */
[----:B------:R-:W-:Y:S01]  /*2d30*/  @P2 FADD.FTZ R191, R191, R176 ;  /* 0x000000b0bfbf2221 */ /* 0x000fe20000010000 */
[----:B------:R-:W-:Y:S01]  /*2d40*/  FSEL R70, R193, RZ, P6 ;  /* 0x000000ffc1467208 */ /* 0x000fe20003000000 */
[----:B------:R-:W-:Y:S01]  /*2d50*/  FMUL.FTZ R196, R192, c[0x0][0x1e8] ;  /* 0x00007a00c0c47a20 */ /* 0x000fe20000410000 */
[----:B------:R-:W-:Y:S01]  /*2d60*/  FSEL R73, R194, RZ, P5 ;  /* 0x000000ffc2497208 */ /* 0x000fe20002800000 */
[----:B------:R-:W-:Y:S01]  /*2d70*/  FMUL.FTZ R197, R190, c[0x0][0x1e8] ;  /* 0x00007a00bec57a20 */ /* 0x000fe20000410000 */
[C---:B------:R-:W-:Y:S01]  /*2d80*/  LOP3.LUT P0, RZ, R154.reuse, 0xff, RZ, 0xc0, !PT ;  /* 0x000000ff9aff7812 */ /* 0x040fe2000780c0ff */
[----:B------:R-:W-:Y:S01]  /*2d90*/  FMUL.FTZ R183, R191, c[0x0][0x1e8] ;  /* 0x00007a00bfb77a20 */ /* 0x000fe20000410000 */
[----:B------:R-:W-:Y:S01]  /*2da0*/  LOP3.LUT P6, RZ, R154, 0xff000000, RZ, 0xc0, !PT ;  /* 0xff0000009aff7812 */ /* 0x000fe200078cc0ff */
[-CC-:B------:R-:W-:Y:S01]  /*2db0*/  FFMA.FTZ R175, R188, R60.reuse, R63.reuse ;  /* 0x0000003cbcaf7223 */ /* 0x180fe2000001003f */
[----:B------:R-:W-:Y:S01]  /*2dc0*/  LOP3.LUT P5, RZ, R150, 0xff00, RZ, 0xc0, !PT ;  /* 0x0000ff0096ff7812 */ /* 0x000fe200078ac0ff */
[-CC-:B------:R-:W-:Y:S01]  /*2dd0*/  FFMA.FTZ R195, R195, R60.reuse, R63.reuse ;  /* 0x0000003cc3c37223 */ /* 0x180fe2000001003f */
[----:B------:R-:W-:Y:S01]  /*2de0*/  FSEL R154, R196, RZ, P0 ;  /* 0x000000ffc49a7208 */ /* 0x000fe20000000000 */
[-C--:B------:R-:W-:Y:S01]  /*2df0*/  FFMA.FTZ R182, R182, R60.reuse, R63 ;  /* 0x0000003cb6b67223 */ /* 0x080fe2000001003f */
[----:B------:R-:W-:Y:S01]  /*2e00*/  FSEL R203, R197, RZ, P6 ;  /* 0x000000ffc5cb7208 */ /* 0x000fe20003000000 */
[----:B------:R-:W-:Y:S01]  /*2e10*/  @P2 IMAD.MOV.U32 R176, RZ, RZ, R127 ;  /* 0x000000ffffb02224 */ /* 0x000fe200078e007f */
[----:B------:R-:W-:Y:S01]  /*2e20*/  FSEL R206, R183, RZ, P5 ;  /* 0x000000ffb7ce7208 */ /* 0x000fe20002800000 */
[----:B------:R-:W-:Y:S01]  /*2e30*/  FADD.FTZ R175, R184, -R175 ;  /* 0x800000afb8af7221 */ /* 0x000fe20000010000 */
[----:B------:R-:W-:Y:S01]  /*2e40*/  LOP3.LUT P0, RZ, R150, 0xff0000, RZ, 0xc0, !PT ;  /* 0x00ff000096ff7812 */ /* 0x000fe2000780c0ff */
[----:B------:R-:W-:Y:S01]  /*2e50*/  FADD.FTZ R195, R186, -R195 ;  /* 0x800000c3bac37221 */ /* 0x000fe20000010000 */
[C---:B------:R-:W-:Y:S01]  /*2e60*/  LOP3.LUT P6, RZ, R150.reuse, 0xff, RZ, 0xc0, !PT ;  /* 0x000000ff96ff7812 */ /* 0x040fe200078cc0ff */
[----:B------:R-:W-:Y:S01]  /*2e70*/  @P2 HADD2.F32 R176, -RZ, R176.H0_H0 ;  /* 0x200000b0ffb02230 */ /* 0x000fe20000004100 */
[----:B------:R-:W-:Y:S01]  /*2e80*/  LOP3.LUT P5, RZ, R150, 0xff000000, RZ, 0xc0, !PT ;  /* 0xff00000096ff7812 */ /* 0x000fe200078ac0ff */
[----:B------:R-:W-:Y:S01]  /*2e90*/  FFMA.FTZ R150, R187, R60, R63 ;  /* 0x0000003cbb967223 */ /* 0x000fe2000001003f */
[----:B------:R-:W-:Y:S01]  /*2ea0*/  F2F.F16.F32 R70, R70 ;  /* 0x0000004600467304 */ /* 0x000fe20000200800 */
[----:B------:R-:W-:Y:S01]  /*2eb0*/  FADD.FTZ R187, R185, -R182 ;  /* 0x800000b6b9bb7221 */ /* 0x000fe20000010000 */
[----:B------:R-:W-:Y:S01]  /*2ec0*/  @P2 SHF.R.U32.HI R182, RZ, 0x10, R127 ;  /* 0x00000010ffb62819 */ /* 0x000fe2000001167f */
[----:B------:R-:W-:Y:S01]  /*2ed0*/  FADD.FTZ R181, R181, -R150 ;  /* 0x80000096b5b57221 */ /* 0x000fe20000010000 */
[----:B------:R-:W-:Y:S01]  /*2ee0*/  @P1 F2FP.PACK_AB R67, RZ, R67 ;  /* 0x00000043ff43123e */ /* 0x000fe200000000ff */
[----:B------:R-:W-:Y:S01]  /*2ef0*/  @P2 IMAD.MOV.U32 R150, RZ, RZ, R126 ;  /* 0x000000ffff962224 */ /* 0x000fe200078e007e */
[----:B------:R-:W-:Y:S01]  /*2f00*/  @P1 F2FP.PACK_AB R66, RZ, R66 ;  /* 0x00000042ff42123e */ /* 0x000fe200000000ff */
[----:B------:R-:W-:Y:S01]  /*2f10*/  FMUL.FTZ R185, R174, R175 ;  /* 0x000000afaeb97220 */ /* 0x000fe20000410000 */
[----:B------:R-:W-:Y:S01]  /*2f20*/  @P2 SHF.R.U64 R175, R124, 0x10, R125 ;  /* 0x000000107caf2819 */ /* 0x000fe2000000127d */
[C---:B------:R-:W-:Y:S01]  /*2f30*/  FMUL.FTZ R195, R174.reuse, R195 ;  /* 0x000000c3aec37220 */ /* 0x040fe20000410000 */
[----:B------:R-:W-:Y:S01]  /*2f40*/  @P2 HADD2.F32 R150, -RZ, R150.H0_H0 ;  /* 0x20000096ff962230 */ /* 0x000fe20000004100 */
[C---:B------:R-:W-:Y:S01]  /*2f50*/  FMUL.FTZ R181, R174.reuse, R181 ;  /* 0x000000b5aeb57220 */ /* 0x040fe20000410000 */
[----:B------:R-:W-:Y:S01]  /*2f60*/  F2F.F16.F32 R74, R74 ;  /* 0x0000004a004a7304 */ /* 0x000fe20000200800 */
[----:B------:R-:W-:Y:S01]  /*2f70*/  @P2 FADD.FTZ R195, R195, R176 ;  /* 0x000000b0c3c32221 */ /* 0x000fe20000010000 */
[----:B------:R-:W-:Y:S01]  /*2f80*/  @P2 HADD2.F32 R175, -RZ, R175.H0_H0 ;  /* 0x200000afffaf2230 */ /* 0x000fe20000004100 */
[----:B------:R-:W-:Y:S01]  /*2f90*/  @P2 FADD.FTZ R185, R185, R150 ;  /* 0x00000096b9b92221 */ /* 0x000fe20000010000 */
[----:B------:R-:W-:Y:S01]  /*2fa0*/  @P2 HADD2.F32 R150, -RZ, R182.H0_H0 ;  /* 0x200000b6ff962230 */ /* 0x000fe20000004100 */
[----:B------:R-:W-:Y:S01]  /*2fb0*/  FMUL.FTZ R182, R174, R187 ;  /* 0x000000bbaeb67220 */ /* 0x000fe20000410000 */
[----:B------:R-:W-:Y:S01]  /*2fc0*/  @P1 PRMT R164, R67, 0x7610, R164 ;  /* 0x0000761043a41816 */ /* 0x000fe200000000a4 */
[----:B------:R-:W-:Y:S01]  /*2fd0*/  FMUL.FTZ R186, R195, c[0x0][0x1e8] ;  /* 0x00007a00c3ba7a20 */ /* 0x000fe20000410000 */
[----:B------:R-:W-:Y:S01]  /*2fe0*/  F2F.F16.F32 R71, R71 ;  /* 0x0000004700477304 */ /* 0x000fe20000200800 */
[----:B------:R-:W-:Y:S01]  /*2ff0*/  @P2 FADD.FTZ R181, R181, R150 ;  /* 0x00000096b5b52221 */ /* 0x000fe20000010000 */
[----:B------:R-:W-:Y:S01]  /*3000*/  @P1 PRMT R29, R66, 0x7610, R29 ;  /* 0x00007610421d1816 */ /* 0x000fe2000000001d */
[----:B------:R-:W-:Y:S01]  /*3010*/  @P2 FADD.FTZ R182, R182, R175 ;  /* 0x000000afb6b62221 */ /* 0x000fe20000010000 */
[----:B------:R-:W-:Y:S01]  /*3020*/  FSEL R205, R186, RZ, P0 ;  /* 0x000000ffbacd7208 */ /* 0x000fe20000000000 */
[----:B------:R-:W-:Y:S01]  /*3030*/  FMUL.FTZ R187, R185, c[0x0][0x1e8] ;  /* 0x00007a00b9bb7a20 */ /* 0x000fe20000410000 */
[----:B------:R-:W-:Y:S01]  /*3040*/  LOP3.LUT P0, RZ, R148, 0xff00, RZ, 0xc0, !PT ;  /* 0x0000ff0094ff7812 */ /* 0x000fe2000780c0ff */
[----:B------:R-:W-:Y:S01]  /*3050*/  FMUL.FTZ R188, R181, c[0x0][0x1e8] ;  /* 0x00007a00b5bc7a20 */ /* 0x000fe20000410000 */
[----:B------:R-:W-:Y:S01]  /*3060*/  F2F.F16.F32 R203, R203 ;  /* 0x000000cb00cb7304 */ /* 0x000fe20000200800 */
[----:B------:R-:W-:Y:S01]  /*3070*/  FMUL.FTZ R176, R182, c[0x0][0x1e8] ;  /* 0x00007a00b6b07a20 */ /* 0x000fe20000410000 */
[----:B------:R-:W-:Y:S01]  /*3080*/  FSEL R201, R187, RZ, P6 ;  /* 0x000000ffbbc97208 */ /* 0x000fe20003000000 */
[-CC-:B------:R-:W-:Y:S01]  /*3090*/  FFMA.FTZ R184, R179, R60.reuse, R63.reuse ;  /* 0x0000003cb3b87223 */ /* 0x180fe2000001003f */
[----:B------:R-:W-:Y:S01]  /*30a0*/  FSEL R207, R188, RZ, P5 ;  /* 0x000000ffbccf7208 */ /* 0x000fe20002800000 */
[-CC-:B------:R-:W-:Y:S01]  /*30b0*/  FFMA.FTZ R199, R199, R60.reuse, R63.reuse ;  /* 0x0000003cc7c77223 */ /* 0x180fe2000001003f */
[----:B------:R-:W-:Y:S01]  /*30c0*/  FSEL R150, R176, RZ, P0 ;  /* 0x000000ffb0967208 */ /* 0x000fe20000000000 */
[-CC-:B------:R-:W-:Y:S01]  /*30d0*/  FFMA.FTZ R209, R158, R60.reuse, R63.reuse ;  /* 0x0000003c9ed17223 */ /* 0x180fe2000001003f */
[C---:B------:R-:W-:Y:S01]  /*30e0*/  LOP3.LUT P6, RZ, R148.reuse, 0xff0000, RZ, 0xc0, !PT ;  /* 0x00ff000094ff7812 */ /* 0x040fe200078cc0ff */
[----:B------:R-:W-:Y:S01]  /*30f0*/  FADD.FTZ R175, R177, -R184 ;  /* 0x800000b8b1af7221 */ /* 0x000fe20000010000 */
[----:B------:R-:W-:Y:S01]  /*3100*/  LOP3.LUT P5, RZ, R148, 0xff, RZ, 0xc0, !PT ;  /* 0x000000ff94ff7812 */ /* 0x000fe200078ac0ff */
[----:B------:R-:W-:Y:S01]  /*3110*/  FFMA.FTZ R178, R178, R60, R63 ;  /* 0x0000003cb2b27223 */ /* 0x000fe2000001003f */
[----:B------:R-:W-:Y:S01]  /*3120*/  LOP3.LUT P0, RZ, R148, 0xff000000, RZ, 0xc0, !PT ;  /* 0xff00000094ff7812 */ /* 0x000fe2000780c0ff */
[----:B------:R-:W-:Y:S01]  /*3130*/  @P2 IMAD.MOV.U32 R158, RZ, RZ, R125 ;  /* 0x000000ffff9e2224 */ /* 0x000fe200078e007d */
[----:B------:R-:W-:Y:S01]  /*3140*/  @P2 MOV R148, R124 ;  /* 0x0000007c00942202 */ /* 0x000fe20000000f00 */
[----:B------:R-:W-:Y:S01]  /*3150*/  FADD.FTZ R177, R180, -R199 ;  /* 0x800000c7b4b17221 */ /* 0x000fe20000010000 */
[----:B------:R-:W-:Y:S01]  /*3160*/  F2F.F16.F32 R69, R69 ;  /* 0x0000004500457304 */ /* 0x000fe20000200800 */
[----:B------:R-:W-:Y:S01]  /*3170*/  FADD.FTZ R179, R159, -R178 ;  /* 0x800000b29fb37221 */ /* 0x000fe20000010000 */
[----:B------:R-:W-:Y:S01]  /*3180*/  @P2 HADD2.F32 R159, -RZ, R158.H0_H0 ;  /* 0x2000009eff9f2230 */ /* 0x000fe20000004100 */
[----:B------:R-:W-:Y:S01]  /*3190*/  FADD.FTZ R209, R152, -R209 ;  /* 0x800000d198d17221 */ /* 0x000fe20000010000 */
[----:B------:R-:W-:Y:S01]  /*31a0*/  @P2 HADD2.F32 R148, -RZ, R148.H0_H0 ;  /* 0x20000094ff942230 */ /* 0x000fe20000004100 */
[C---:B------:R-:W-:Y:S01]  /*31b0*/  FMUL.FTZ R184, R174.reuse, R175 ;  /* 0x000000afaeb87220 */ /* 0x040fe20000410000 */
[----:B------:R-:W-:Y:S01]  /*31c0*/  @P2 SHF.R.U32.HI R152, RZ, 0x10, R125 ;  /* 0x00000010ff982819 */ /* 0x000fe2000001167d */
[----:B------:R-:W-:Y:S01]  /*31d0*/  FMUL.FTZ R177, R174, R177 ;  /* 0x000000b1aeb17220 */ /* 0x000fe20000410000 */
[----:B------:R-:W-:Y:S01]  /*31e0*/  @P2 SHF.R.U64 R175, R122, 0x10, R123 ;  /* 0x000000107aaf2819 */ /* 0x000fe2000000127b */
[----:B------:R-:W-:Y:S01]  /*31f0*/  @P2 FADD.FTZ R184, R184, R159 ;  /* 0x0000009fb8b82221 */ /* 0x000fe20000010000 */
[----:B------:R-:W-:Y:S01]  /*3200*/  F2F.F16.F32 R199, R154 ;  /* 0x0000009a00c77304 */ /* 0x000fe20000200800 */
[----:B------:R-:W-:Y:S01]  /*3210*/  @P2 FADD.FTZ R177, R177, R148 ;  /* 0x00000094b1b12221 */ /* 0x000fe20000010000 */
[----:B------:R-:W-:Y:S01]  /*3220*/  @P2 HADD2.F32 R148, -RZ, R152.H0_H0 ;  /* 0x20000098ff942230 */ /* 0x000fe20000004100 */
[C---:B------:R-:W-:Y:S01]  /*3230*/  FMUL.FTZ R159, R174.reuse, R179 ;  /* 0x000000b3ae9f7220 */ /* 0x040fe20000410000 */
[----:B------:R-:W-:Y:S01]  /*3240*/  @P2 HADD2.F32 R175, -RZ, R175.H0_H0 ;  /* 0x200000afffaf2230 */ /* 0x000fe20000004100 */
[----:B------:R-:W-:-:S02]  /*3250*/  FMUL.FTZ R158, R174, R209 ;  /* 0x000000d1ae9e7220 */ /* 0x000fc40000410000 */
[----:B------:R-:W-:Y:S01]  /*3260*/  FMUL.FTZ R178, R184, c[0x0][0x1e8] ;  /* 0x00007a00b8b27a20 */ /* 0x000fe20000410000 */
[----:B------:R-:W-:Y:S01]  /*3270*/  F2F.F16.F32 R73, R73 ;  /* 0x0000004900497304 */ /* 0x000fe20000200800 */
[----:B------:R-:W-:Y:S02]  /*3280*/  @P2 FADD.FTZ R159, R159, R148 ;  /* 0x000000949f9f2221 */ /* 0x000fe40000010000 */
        /* <DEDUP_REMOVED lines=12> */
[-C--:B------:R-:W-:Y:S01]  /*3350*/  FFMA.FTZ R139, R139, R60.reuse, R63 ;  /* 0x0000003c8b8b7223 */ /* 0x080fe2000001003f */
[----:B------:R-:W-:Y:S01]  /*3360*/  LOP3.LUT P5, RZ, R146, 0xff0000, RZ, 0xc0, !PT ;  /* 0x00ff000092ff7812 */ /* 0x000fe200078ac0ff */
[----:B------:R-:W-:Y:S01]  /*3370*/  FADD.FTZ R149, R136, -R149 ;  /* 0x8000009588957221 */ /* 0x000fe20000010000 */
[----:B------:R-:W-:Y:S01]  /*3380*/  LOP3.LUT P0, RZ, R146, 0xff, RZ, 0xc0, !PT ;  /* 0x000000ff92ff7812 */ /* 0x000fe2000780c0ff */
[----:B------:R-:W-:Y:S01]  /*3390*/  FADD.FTZ R153, R156, -R153 ;  /* 0x800000999c997221 */ /* 0x000fe20000010000 */
[----:B------:R-:W-:Y:S01]  /*33a0*/  LOP3.LUT P6, RZ, R146, 0xff000000, RZ, 0xc0, !PT ;  /* 0xff00000092ff7812 */ /* 0x000fe200078cc0ff */
[----:B------:R-:W-:Y:S01]  /*33b0*/  @P2 IMAD.MOV.U32 R136, RZ, RZ, R122 ;  /* 0x000000ffff882224 */ /* 0x000fe200078e007a */
[----:B------:R-:W0:Y:S01]  /*33c0*/  F2F.F16.F32 R208, R208 ;  /* 0x000000d000d07304 */ /* 0x000e220000200800 */
[----:B------:R-:W-:-:S02]  /*33d0*/  FFMA.FTZ R204, R204, R60, R63 ;  /* 0x0000003ccccc7223 */ /* 0x000fc4000001003f */
[----:B------:R-:W-:Y:S01]  /*33e0*/  @P2 IMAD.MOV.U32 R146, RZ, RZ, R123 ;  /* 0x000000ffff922224 */ /* 0x000fe200078e007b */
[----:B------:R-:W-:Y:S01]  /*33f0*/  @P2 HADD2.F32 R136, -RZ, R136.H0_H0 ;  /* 0x20000088ff882230 */ /* 0x000fe20000004100 */
[----:B------:R-:W-:Y:S02]  /*3400*/  FADD.FTZ R139, R140, -R139 ;  /* 0x8000008b8c8b7221 */ /* 0x000fe40000010000 */
[-C--:B------:R-:W-:Y:S01]  /*3410*/  FFMA.FTZ R142, R142, R60.reuse, R63 ;  /* 0x0000003c8e8e7223 */ /* 0x080fe2000001003f */
[----:B------:R-:W-:Y:S01]  /*3420*/  @P2 HADD2.F32 R146, -RZ, R146.H0_H0 ;  /* 0x20000092ff922230 */ /* 0x000fe20000004100 */
[----:B------:R-:W-:Y:S01]  /*3430*/  @P2 IMAD.MOV.U32 R140, RZ, RZ, R121 ;  /* 0x000000ffff8c2224 */ /* 0x000fe200078e0079 */
[----:B------:R-:W-:Y:S01]  /*3440*/  F2F.F16.F32 R205, R205 ;  /* 0x000000cd00cd7304 */ /* 0x000fe20000200800 */
[----:B------:R-:W-:Y:S02]  /*3450*/  FFMA.FTZ R202, R202, R60, R63 ;  /* 0x0000003ccaca7223 */ /* 0x000fe4000001003f */
[----:B------:R-:W-:-:S02]  /*3460*/  FMUL.FTZ R175, R174, R153 ;  /* 0x00000099aeaf7220 */ /* 0x000fc40000410000 */
[-C--:B------:R-:W-:Y:S01]  /*3470*/  FFMA.FTZ R137, R137, R60.reuse, R63 ;  /* 0x0000003c89897223 */ /* 0x080fe2000001003f */
[----:B0-----:R-:W-:Y:S01]  /*3480*/  SHF.L.U32 R208, R208, 0x10, RZ ;  /* 0x00000010d0d07819 */ /* 0x001fe200000006ff */
[----:B------:R-:W-:Y:S01]  /*3490*/  FADD.FTZ R211, R157, -R204 ;  /* 0x800000cc9dd37221 */ /* 0x000fe20000010000 */
[----:B------:R-:W-:Y:S01]  /*34a0*/  @P2 SHF.R.U32.HI R157, RZ, 0x10, R123 ;  /* 0x00000010ff9d2819 */ /* 0x000fe2000001167b */
[----:B------:R-:W-:Y:S01]  /*34b0*/  FMUL.FTZ R153, R174, R149 ;  /* 0x00000095ae997220 */ /* 0x000fe20000410000 */
[----:B------:R-:W-:Y:S01]  /*34c0*/  @P2 SHF.R.U64 R149, R120, 0x10, R121 ;  /* 0x0000001078952819 */ /* 0x000fe20000001279 */
[----:B------:R-:W-:Y:S01]  /*34d0*/  FADD.FTZ R215, R141, -R142 ;  /* 0x8000008e8dd77221 */ /* 0x000fe20000010000 */
[----:B------:R0:W-:Y:S01]  /*34e0*/  F2F.F16.F32 R204, R150 ;  /* 0x0000009600cc7304 */ /* 0x0001e20000200800 */
[----:B------:R-:W-:Y:S01]  /*34f0*/  FADD.FTZ R155, R155, -R202 ;  /* 0x800000ca9b9b7221 */ /* 0x000fe20000010000 */
[----:B------:R-:W-:Y:S01]  /*3500*/  @P2 HADD2.F32 R141, -RZ, R140.H0_H0 ;  /* 0x2000008cff8d2230 */ /* 0x000fe20000004100 */
[----:B------:R-:W-:Y:S01]  /*3510*/  FADD.FTZ R137, R138, -R137 ;  /* 0x800000898a897221 */ /* 0x000fe20000010000 */
[----:B------:R-:W-:Y:S01]  /*3520*/  @P2 HADD2.F32 R157, -RZ, R157.H0_H0 ;  /* 0x2000009dff9d2230 */ /* 0x000fe20000004100 */
[----:B------:R-:W-:Y:S01]  /*3530*/  @P2 IMAD.MOV.U32 R138, RZ, RZ, R120 ;  /* 0x000000ffff8a2224 */ /* 0x000fe200078e0078 */
[----:B------:R-:W-:Y:S01]  /*3540*/  @P2 SHF.R.U32.HI R140, RZ, 0x10, R121 ;  /* 0x00000010ff8c2819 */ /* 0x000fe20000011679 */
[----:B------:R-:W-:Y:S01]  /*3550*/  @P2 FADD.FTZ R153, R153, R136 ;  /* 0x0000008899992221 */ /* 0x000fe20000010000 */
[----:B------:R-:W-:Y:S01]  /*3560*/  @P2 HADD2.F32 R136, -RZ, R149.H0_H0 ;  /* 0x20000095ff882230 */ /* 0x000fe20000004100 */
[C---:B0-----:R-:W-:Y:S01]  /*3570*/  FMUL.FTZ R150, R174.reuse, R139 ;  /* 0x0000008bae967220 */ /* 0x041fe20000410000 */
[----:B------:R-:W-:Y:S01]  /*3580*/  @P2 HADD2.F32 R138, -RZ, R138.H0_H0 ;  /* 0x2000008aff8a2230 */ /* 0x000fe20000004100 */
[----:B------:R-:W-:Y:S01]  /*3590*/  FFMA.FTZ R151, R151, R60, R63 ;  /* 0x0000003c97977223 */ /* 0x000fe2000001003f */
[----:B------:R-:W-:Y:S01]  /*35a0*/  @P2 MOV R139, R119 ;  /* 0x00000077008b2202 */ /* 0x000fe20000000f00 */
[----:B------:R-:W-:Y:S01]  /*35b0*/  @P2 FADD.FTZ R175, R175, R146 ;  /* 0x00000092afaf2221 */ /* 0x000fe20000010000 */
[----:B------:R-:W-:Y:S01]  /*35c0*/  @P2 HADD2.F32 R140, -RZ, R140.H0_H0 ;  /* 0x2000008cff8c2230 */ /* 0x000fe20000004100 */
[C---:B------:R-:W-:Y:S01]  /*35d0*/  FMUL.FTZ R154, R174.reuse, R155 ;  /* 0x0000009bae9a7220 */ /* 0x040fe20000410000 */
[----:B------:R-:W0:Y:S01]  /*35e0*/  F2F.F16.F32 R202, R207 ;  /* 0x000000cf00ca7304 */ /* 0x000e220000200800 */
[----:B------:R-:W-:-:S02]  /*35f0*/  FMUL.FTZ R149, R174, R211 ;  /* 0x000000d3ae957220 */ /* 0x000fc40000410000 */
[----:B------:R-:W-:Y:S02]  /*3600*/  FFMA.FTZ R142, R198, R60, R63 ;  /* 0x0000003cc68e7223 */ /* 0x000fe4000001003f */
[----:B------:R-:W-:Y:S01]  /*3610*/  @P2 FADD.FTZ R150, R150, R141 ;  /* 0x0000008d96962221 */ /* 0x000fe20000010000 */
[----:B------:R-:W-:Y:S01]  /*3620*/  @P2 SHF.R.U64 R141, R118, 0x10, R119 ;  /* 0x00000010768d2819 */ /* 0x000fe20000001277 */
[----:B------:R-:W-:Y:S01]  /*3630*/  FADD.FTZ R217, R200, -R151 ;  /* 0x80000097c8d97221 */ /* 0x000fe20000010000 */
[----:B------:R1:W-:Y:S01]  /*3640*/  F2F.F16.F32 R207, R148 ;  /* 0x0000009400cf7304 */ /* 0x0003e20000200800 */
[----:B------:R-:W-:Y:S02]  /*3650*/  FMUL.FTZ R155, R175, c[0x0][0x1e8] ;  /* 0x00007a00af9b7a20 */ /* 0x000fe40000410000 */
[----:B------:R-:W-:Y:S01]  /*3660*/  FMUL.FTZ R151, R174, R137 ;  /* 0x00000089ae977220 */ /* 0x000fe20000410000 */
[----:B------:R-:W-:Y:S01]  /*3670*/  @P2 HADD2.F32 R141, -RZ, R141.H0_H0 ;  /* 0x2000008dff8d2230 */ /* 0x000fe20000004100 */
[----:B------:R-:W-:Y:S01]  /*3680*/  @P2 FADD.FTZ R154, R154, R157 ;  /* 0x0000009d9a9a2221 */ /* 0x000fe20000010000 */
[----:B------:R-:W-:Y:S01]  /*3690*/  FSEL R213, R155, RZ, P5 ;  /* 0x000000ff9bd57208 */ /* 0x000fe20002800000 */
[----:B------:R-:W-:Y:S01]  /*36a0*/  @P2 FADD.FTZ R149, R149, R136 ;  /* 0x0000008895952221 */ /* 0x000fe20000010000 */
[----:B------:R-:W-:Y:S01]  /*36b0*/  LOP3.LUT P5, RZ, R144, 0xff00, RZ, 0xc0, !PT ;  /* 0x0000ff0090ff7812 */ /* 0x000fe200078ac0ff */
[----:B------:R-:W-:Y:S01]  /*36c0*/  FADD.FTZ R143, R143, -R142 ;  /* 0x8000008e8f8f7221 */ /* 0x000fe20000010000 */
[----:B------:R-:W-:Y:S01]  /*36d0*/  @P2 HADD2.F32 R142, -RZ, R139.H0_H0 ;  /* 0x2000008bff8e2230 */ /* 0x000fe20000004100 */
[----:B------:R-:W-:Y:S01]  /*36e0*/  FMUL.FTZ R137, R174, R215 ;  /* 0x000000d7ae897220 */ /* 0x000fe20000410000 */
[----:B------:R-:W-:Y:S01]  /*36f0*/  F2F.F16.F32 R198, R210 ;  /* 0x000000d200c67304 */ /* 0x000fe20000200800 */
[----:B------:R-:W-:-:S02]  /*3700*/  @P2 FADD.FTZ R151, R151, R138 ;  /* 0x0000008a97972221 */ /* 0x000fc40000010000 */
[----:B------:R-:W-:Y:S02]  /*3710*/  FMUL.FTZ R157, R154, c[0x0][0x1e8] ;  /* 0x00007a009a9d7a20 */ /* 0x000fe40000410000 */
[----:B------:R-:W-:Y:S02]  /*3720*/  FMUL.FTZ R136, R149, c[0x0][0x1e8] ;  /* 0x00007a0095887a20 */ /* 0x000fe40000410000 */
[C---:B------:R-:W-:Y:S01]  /*3730*/  FMUL.FTZ R138, R174.reuse, R143 ;  /* 0x0000008fae8a7220 */ /* 0x040fe20000410000 */
[----:B------:R-:W-:Y:S01]  /*3740*/  FSEL R146, R157, RZ, P6 ;  /* 0x000000ff9d927208 */ /* 0x000fe20003000000 */
[----:B------:R-:W-:Y:S01]  /*3750*/  FMUL.FTZ R139, R174, R217 ;  /* 0x000000d9ae8b7220 */ /* 0x000fe20000410000 */
[----:B------:R-:W-:Y:S01]  /*3760*/  FSEL R212, R136, RZ, P5 ;  /* 0x000000ff88d47208 */ /* 0x000fe20002800000 */
[----:B------:R-:W-:Y:S01]  /*3770*/  @P2 FADD.FTZ R137, R137, R140 ;  /* 0x0000008c89892221 */ /* 0x000fe20000010000 */
[C---:B------:R-:W-:Y:S01]  /*3780*/  LOP3.LUT P6, RZ, R144.reuse, 0xff, RZ, 0xc0, !PT ;  /* 0x000000ff90ff7812 */ /* 0x040fe200078cc0ff */
[----:B------:R-:W-:Y:S01]  /*3790*/  FMUL.FTZ R156, R153, c[0x0][0x1e8] ;  /* 0x00007a00999c7a20 */ /* 0x000fe20000410000 */
[----:B------:R-:W-:Y:S01]  /*37a0*/  LOP3.LUT P5, RZ, R144, 0xff000000, RZ, 0xc0, !PT ;  /* 0xff00000090ff7812 */ /* 0x000fe200078ac0ff */
[----:B------:R-:W-:Y:S01]  /*37b0*/  @P2 FADD.FTZ R138, R138, R141 ;  /* 0x0000008d8a8a2221 */ /* 0x000fe20000010000 */
[----:B------:R2:W-:Y:S01]  /*37c0*/  F2F.F16.F32 R210, R146 ;  /* 0x0000009200d27304 */ /* 0x0005e20000200800 */
[----:B------:R-:W-:Y:S01]  /*37d0*/  @P2 FADD.FTZ R139, R139, R142 ;  /* 0x0000008e8b8b2221 */ /* 0x000fe20000010000 */
[----:B------:R-:W-:Y:S01]  /*37e0*/  FSEL R211, R156, RZ, P0 ;  /* 0x000000ff9cd37208 */ /* 0x000fe20000000000 */
[----:B------:R-:W-:Y:S01]  /*37f0*/  FMUL.FTZ R141, R151, c[0x0][0x1e8] ;  /* 0x00007a00978d7a20 */ /* 0x000fe20000410000 */
[----:B------:R-:W-:Y:S01]  /*3800*/  LOP3.LUT P0, RZ, R144, 0xff0000, RZ, 0xc0, !PT ;  /* 0x00ff000090ff7812 */ /* 0x000fe2000780c0ff */
[----:B------:R-:W-:-:S02]  /*3810*/  FMUL.FTZ R142, R137, c[0x0][0x1e8] ;  /* 0x00007a00898e7a20 */ /* 0x000fc40000410000 */
[----:B------:R-:W-:Y:S01]  /*3820*/  FMUL.FTZ R140, R150, c[0x0][0x1e8] ;  /* 0x00007a00968c7a20 */ /* 0x000fe20000410000 */
[----:B-1----:R-:W-:Y:S01]  /*3830*/  FSEL R148, R141, RZ, P6 ;  /* 0x000000ff8d947208 */ /* 0x002fe20003000000 */
[----:B------:R-:W-:Y:S01]  /*3840*/  FMUL.FTZ R143, R138, c[0x0][0x1e8] ;  /* 0x00007a008a8f7a20 */ /* 0x000fe20000410000 */
[----:B------:R-:W-:Y:S01]  /*3850*/  FSEL R214, R142, RZ, P5 ;  /* 0x000000ff8ed67208 */ /* 0x000fe20002800000 */
[----:B------:R-:W-:Y:S01]  /*3860*/  FMUL.FTZ R144, R139, c[0x0][0x1e8] ;  /* 0x00007a008b907a20 */ /* 0x000fe20000410000 */
[----:B------:R-:W-:Y:S01]  /*3870*/  LOP3.LUT P6, RZ, R189, 0xff00, RZ, 0xc0, !PT ;  /* 0x0000ff00bdff7812 */ /* 0x000fe200078cc0ff */
[-CC-:B--2---:R-:W-:Y:S01]  /*3880*/  FFMA.FTZ R146, R147, R60.reuse, R63.reuse ;  /* 0x0000003c93927223 */ /* 0x184fe2000001003f */
[----:B------:R-:W-:Y:S01]  /*3890*/  LOP3.LUT P5, RZ, R189, 0xff0000, RZ, 0xc0, !PT ;  /* 0x00ff0000bdff7812 */ /* 0x000fe200078ac0ff */
[----:B------:R-:W-:Y:S01]  /*38a0*/  FFMA.FTZ R63, R135, R60, R63 ;  /* 0x0000003c873f7223 */ /* 0x000fe2000001003f */
[----:B------:R-:W-:Y:S01]  /*38b0*/  FSEL R215, R140, RZ, P0 ;  /* 0x000000ff8cd77208 */ /* 0x000fe20000000000 */
[----:B------:R-:W-:Y:S01]  /*38c0*/  @P2 IMAD.MOV.U32 R60, RZ, RZ, R118 ;  /* 0x000000ffff3c2224 */ /* 0x000fe200078e0076 */
[----:B------:R-:W-:Y:S01]  /*38d0*/  FSEL R216, R143, RZ, P6 ;  /* 0x000000ff8fd87208 */ /* 0x000fe20003000000 */
[----:B------:R-:W1:Y:S01]  /*38e0*/  F2F.F16.F32 R200, R212 ;  /* 0x000000d400c87304 */ /* 0x000e620000200800 */
[----:B------:R-:W-:Y:S01]  /*38f0*/  FSEL R217, R144, RZ, P5 ;  /* 0x000000ff90d97208 */ /* 0x000fe20002800000 */
[----:B------:R-:W-:Y:S01]  /*3900*/  IMAD.U32 R74, R74, 0x10000, RZ ;  /* 0x000100004a4a7824 */ /* 0x000fe200078e00ff */
[----:B------:R-:W-:Y:S01]  /*3910*/  @P2 SHF.R.U32.HI R147, RZ, 0x10, R119 ;  /* 0x00000010ff932819 */ /* 0x000fe20000011677 */
[----:B------:R-:W-:Y:S01]  /*3920*/  IMAD.U32 R203, R203, 0x10000, RZ ;  /* 0x00010000cbcb7824 */ /* 0x000fe200078e00ff */
[----:B------:R-:W-:Y:S01]  /*3930*/  ISETP.NE.U32.AND P0, PT, RZ, c[0x0][0x258], PT ;  /* 0x00009600ff007a0c */ /* 0x000fe20003f05070 */
[----:B0-----:R-:W-:Y:S01]  /*3940*/  IMAD.U32 R202, R202, 0x10000, RZ ;  /* 0x00010000caca7824 */ /* 0x001fe200078e00ff */
[C---:B------:R-:W-:Y:S01]  /*3950*/  LOP3.LUT P6, RZ, R189.reuse, 0xff, RZ, 0xc0, !PT ;  /* 0x000000ffbdff7812 */ /* 0x040fe200078cc0ff */
[----:B------:R0:W-:Y:S01]  /*3960*/  F2F.F16.F32 R135, R148 ;  /* 0x0000009400877304 */ /* 0x0001e20000200800 */
[----:B------:R-:W-:Y:S01]  /*3970*/  LOP3.LUT P5, RZ, R189, 0xff000000, RZ, 0xc0, !PT ;  /* 0xff000000bdff7812 */ /* 0x000fe200078ac0ff */
[----:B------:R-:W-:Y:S01]  /*3980*/  FADD.FTZ R189, R134, -R63 ;  /* 0x8000003f86bd7221 */ /* 0x000fe20000010000 */
[----:B------:R-:W-:Y:S01]  /*3990*/  ISETP.NE.AND.EX P0, PT, RZ, c[0x0][0x25c], PT, P0 ;  /* 0x00009700ff007a0c */ /* 0x000fe20003f05300 */
[----:B------:R-:W-:Y:S01]  /*39a0*/  FADD.FTZ R63, R145, -R146 ;  /* 0x80000092913f7221 */ /* 0x000fe20000010000 */
[----:B------:R-:W-:Y:S01]  /*39b0*/  @P2 HADD2.F32 R134, -RZ, R147.H0_H0 ;  /* 0x20000093ff862230 */ /* 0x000fe20000004100 */
[C---:B------:R-:W-:Y:S01]  /*39c0*/  FMUL.FTZ R145, R174.reuse, R189 ;  /* 0x000000bdae917220 */ /* 0x040fe20000410000 */
[----:B------:R-:W-:Y:S01]  /*39d0*/  @P2 HADD2.F32 R147, -RZ, R60.H0_H0 ;  /* 0x2000003cff932230 */ /* 0x000fe20000004100 */
[----:B------:R-:W-:Y:S01]  /*39e0*/  FMUL.FTZ R146, R174, R63 ;  /* 0x0000003fae927220 */ /* 0x000fe20000410000 */
[----:B------:R-:W2:Y:S01]  /*39f0*/  F2F.F16.F32 R214, R214 ;  /* 0x000000d600d67304 */ /* 0x000ea20000200800 */
[----:B------:R-:W-:-:S02]  /*3a00*/  @P2 FADD.FTZ R145, R145, R134 ;  /* 0x0000008691912221 */ /* 0x000fc40000010000 */
[----:B------:R-:W-:Y:S02]  /*3a10*/  @P2 FADD.FTZ R146, R146, R147 ;  /* 0x0000009392922221 */ /* 0x000fe40000010000 */
[----:B------:R-:W-:Y:S02]  /*3a20*/  FMUL.FTZ R147, R145, c[0x0][0x1e8] ;  /* 0x00007a0091937a20 */ /* 0x000fe40000410000 */
[----:B------:R-:W-:Y:S01]  /*3a30*/  @P0 F2FP.PACK_AB R61, RZ, R61 ;  /* 0x0000003dff3d023e */ /* 0x000fe200000000ff */
[----:B0-----:R-:W-:Y:S01]  /*3a40*/  FMUL.FTZ R148, R146, c[0x0][0x1e8] ;  /* 0x00007a0092947a20 */ /* 0x001fe20000410000 */
[----:B------:R-:W0:Y:S01]  /*3a50*/  F2F.F16.F32 R215, R215 ;  /* 0x000000d700d77304 */ /* 0x000e220000200800 */
[----:B------:R-:W-:Y:S01]  /*3a60*/  FSEL R68, R147, RZ, P5 ;  /* 0x000000ff93447208 */ /* 0x000fe20002800000 */
[----:B------:R-:W-:Y:S01]  /*3a70*/  IMAD.WIDE.U32 R62, R70, 0x10000, RZ ;  /* 0x00010000463e7825 */ /* 0x000fe200078e00ff */
[----:B------:R-:W-:Y:S02]  /*3a80*/  @P0 PRMT R46, R61, 0x7610, R46 ;  /* 0x000076103d2e0816 */ /* 0x000fe4000000002e */
[----:B------:R-:W-:Y:S01]  /*3a90*/  @P0 F2FP.PACK_AB R65, RZ, R65 ;  /* 0x00000041ff41023e */ /* 0x000fe200000000ff */
[----:B------:R-:W-:Y:S01]  /*3aa0*/  IMAD.WIDE.U32 R60, R72, 0x10000, RZ ;  /* 0x00010000483c7825 */ /* 0x000fe200078e00ff */
[----:B------:R-:W-:Y:S01]  /*3ab0*/  FSEL R72, R148, RZ, P6 ;  /* 0x000000ff94487208 */ /* 0x000fe20003000000 */
[----:B------:R-:W-:Y:S01]  /*3ac0*/  F2F.F16.F32 R216, R216 ;  /* 0x000000d800d87304 */ /* 0x000fe20000200800 */
[----:B------:R-:W-:Y:S01]  /*3ad0*/  LOP3.LUT R62, R62, R199, RZ, 0xfc, !PT ;  /* 0x000000c73e3e7212 */ /* 0x000fe200078efcff */
[----:B------:R-:W-:Y:S01]  /*3ae0*/  IMAD.WIDE.U32 R66, R204, 0x10000, RZ ;  /* 0x00010000cc427825 */ /* 0x000fe200078e00ff */
[----:B------:R-:W-:-:S02]  /*3af0*/  LOP3.LUT R61, R61, R74, R71, 0xfe, !PT ;  /* 0x0000004a3d3d7212 */ /* 0x000fc400078efe47 */
[----:B------:R-:W-:Y:S01]  /*3b00*/  @P0 F2FP.PACK_AB R64, RZ, R64 ;  /* 0x00000040ff40023e */ /* 0x000fe200000000ff */
[----:B-1----:R-:W-:Y:S01]  /*3b10*/  IMAD.WIDE.U32 R70, R200, 0x10000, RZ ;  /* 0x00010000c8467825 */ /* 0x002fe200078e00ff */
[----:B------:R-:W-:Y:S01]  /*3b20*/  @P0 PRMT R45, R65, 0x7610, R45 ;  /* 0x00007610412d0816 */ /* 0x000fe2000000002d */
[----:B------:R1:W3:Y:S01]  /*3b30*/  F2F.F16.F32 R189, R68 ;  /* 0x0000004400bd7304 */ /* 0x0002e20000200800 */
[----:B------:R-:W-:Y:S01]  /*3b40*/  @P0 PRMT R2, R64, 0x7610, R2 ;  /* 0x0000761040020816 */ /* 0x000fe20000000002 */
[----:B--2---:R-:W-:Y:S01]  /*3b50*/  IMAD.U32 R74, R214, 0x10000, RZ ;  /* 0x00010000d64a7824 */ /* 0x004fe200078e00ff */
[----:B------:R-:W-:Y:S01]  /*3b60*/  LOP3.LUT R60, R60, R69, RZ, 0xfc, !PT ;  /* 0x000000453c3c7212 */ /* 0x000fe200078efcff */
[----:B------:R-:W-:Y:S01]  /*3b70*/  IMAD.WIDE.U32 R64, R206, 0x10000, RZ ;  /* 0x00010000ce407825 */ /* 0x000fe200078e00ff */
[----:B------:R-:W-:Y:S02]  /*3b80*/  LOP3.LUT R63, R63, R203, R73, 0xfe, !PT ;  /* 0x000000cb3f3f7212 */ /* 0x000fe400078efe49 */
[----:B0-----:R-:W-:Y:S01]  /*3b90*/  LOP3.LUT R71, R71, R74, R215, 0xfe, !PT ;  /* 0x0000004a47477212 */ /* 0x001fe200078efed7 */
[----:B------:R-:W0:Y:S01]  /*3ba0*/  F2F.F16.F32 R201, R201 ;  /* 0x000000c900c97304 */ /* 0x000e220000200800 */
[----:B-1----:R-:W-:Y:S01]  /*3bb0*/  IMAD.WIDE.U32 R68, R198, 0x10000, RZ ;  /* 0x00010000c6447825 */ /* 0x002fe200078e00ff */
[----:B------:R-:W-:-:S02]  /*3bc0*/  IADD3 R74, P2, R92, c[0x0][0x248], RZ ;  /* 0x000092005c4a7a10 */ /* 0x000fc40007f5e0ff */
[----:B------:R-:W-:Y:S01]  /*3bd0*/  @P0 F2FP.PACK_AB R134, RZ, R75 ;  /* 0x0000004bff86023e */ /* 0x000fe200000000ff */
[----:B------:R-:W-:Y:S01]  /*3be0*/  IMAD.U32 R210, R210, 0x10000, RZ ;  /* 0x00010000d2d27824 */ /* 0x000fe200078e00ff */
[----:B------:R-:W-:Y:S02]  /*3bf0*/  LOP3.LUT R65, R65, R202, R205, 0xfe, !PT ;  /* 0x000000ca41417212 */ /* 0x000fe400078efecd */
[----:B------:R-:W1:Y:S01]  /*3c00*/  F2F.F16.F32 R209, R209 ;  /* 0x000000d100d17304 */ /* 0x000e620000200800 */
[----:B---3--:R-:W-:Y:S01]  /*3c10*/  IMAD.U32 R189, R189, 0x10000, RZ ;  /* 0x00010000bdbd7824 */ /* 0x008fe200078e00ff */
[----:B------:R-:W-:Y:S02]  /*3c20*/  LOP3.LUT R66, R66, R207, RZ, 0xfc, !PT ;  /* 0x000000cf42427212 */ /* 0x000fe400078efcff */
[----:B------:R-:W-:Y:S02]  /*3c30*/  LOP3.LUT R70, R70, R135, RZ, 0xfc, !PT ;  /* 0x0000008746467212 */ /* 0x000fe400078efcff */
[----:B------:R-:W-:-:S02]  /*3c40*/  @P0 F2FP.PACK_AB R174, RZ, R132 ;  /* 0x00000084ffae023e */ /* 0x000fc400000000ff */
[----:B------:R-:W2:Y:S01]  /*3c50*/  F2F.F16.F32 R213, R213 ;  /* 0x000000d500d57304 */ /* 0x000ea20000200800 */
[----:B0-----:R-:W-:Y:S02]  /*3c60*/  LOP3.LUT R64, R64, R201, RZ, 0xfc, !PT ;  /* 0x000000c940407212 */ /* 0x001fe400078efcff */
[----:B------:R-:W-:Y:S02]  /*3c70*/  @P0 F2FP.PACK_AB R198, RZ, R133 ;  /* 0x00000085ffc6023e */ /* 0x000fe400000000ff */
[----:B------:R-:W-:Y:S02]  /*3c80*/  IADD3.X R75, R93, c[0x0][0x24c], RZ, P2, !PT ;  /* 0x000093005d4b7a10 */ /* 0x000fe400017fe4ff */
[----:B------:R-:W-:Y:S01]  /*3c90*/  @P0 PRMT R47, R134, 0x7610, R47 ;  /* 0x00007610862f0816 */ /* 0x000fe2000000002f */
[----:B------:R-:W0:Y:S01]  /*3ca0*/  F2F.F16.F32 R211, R211 ;  /* 0x000000d300d37304 */ /* 0x000e220000200800 */
[----:B-1----:R-:W-:-:S07]  /*3cb0*/  LOP3.LUT R67, R67, R208, R209, 0xfe, !PT ;  /* 0x000000d043437212 */ /* 0x002fce00078efed1 */
[----:B------:R-:W1:Y:S01]  /*3cc0*/  F2F.F16.F32 R217, R217 ;  /* 0x000000d900d97304 */ /* 0x000e620000200800 */
[----:B--2---:R-:W-:-:S07]  /*3cd0*/  LOP3.LUT R69, R69, R210, R213, 0xfe, !PT ;  /* 0x000000d245457212 */ /* 0x004fce00078efed5 */
[----:B------:R2:W3:Y:S01]  /*3ce0*/  F2F.F16.F32 R199, R72 ;  /* 0x0000004800c77304 */ /* 0x0004e20000200800 */
[----:B0-----:R-:W-:Y:S01]  /*3cf0*/  LOP3.LUT R68, R68, R211, RZ, 0xfc, !PT ;  /* 0x000000d344447212 */ /* 0x001fe200078efcff */
[----:B--2---:R-:W-:-:S05]  /*3d00*/  IMAD.WIDE.U32 R72, R216, 0x10000, RZ ;  /* 0x00010000d8487825 */ /* 0x004fca00078e00ff */
[----:B-1----:R-:W-:Y:S02]  /*3d10*/  LOP3.LUT R73, R73, R189, R217, 0xfe, !PT ;  /* 0x000000bd49497212 */ /* 0x002fe400078efed9 */
[----:B---3--:R-:W-:Y:S01]  /*3d20*/  LOP3.LUT R72, R72, R199, RZ, 0xfc, !PT ;  /* 0x000000c748487212 */ /* 0x008fe200078efcff */
        /* <DEDUP_REMOVED lines=9> */
.L_x_733:
        /* <DEDUP_REMOVED lines=12> */
.L_x_734:
        /* <DEDUP_REMOVED lines=13> */
[----:B-1----:R-:W-:Y:S02]  /*3f50*/  IADD3 R74, P2, R94, c[0x0][0x248], RZ ;  /* 0x000092005e4a7a10 */ /* 0x002fe40007f5e0ff */
        /* <DEDUP_REMOVED lines=19> */
.L_x_735:
        /* <DEDUP_REMOVED lines=12> */
.L_x_736:
        /* <DEDUP_REMOVED lines=13> */
[----:B0-----:R-:W-:Y:S02]  /*4220*/  IADD3 R60, P2, R96, c[0x0][0x248], RZ ;  /* 0x00009200603c7a10 */ /* 0x001fe40007f5e0ff */
        /* <DEDUP_REMOVED lines=19> */
.L_x_737:
        /* <DEDUP_REMOVED lines=12> */
.L_x_738:
        /* <DEDUP_REMOVED lines=13> */
[----:B0-2---:R-:W-:Y:S02]  /*44f0*/  IADD3 R60, P2, R98, c[0x0][0x248], RZ ;  /* 0x00009200623c7a10 */ /* 0x005fe40007f5e0ff */
        /* <DEDUP_REMOVED lines=19> */
.L_x_739:
        /* <DEDUP_REMOVED lines=12> */
.L_x_740:
        /* <DEDUP_REMOVED lines=14> */
[----:B0-2---:R-:W-:Y:S02]  /*47d0*/  IADD3 R60, P2, R100, c[0x0][0x248], RZ ;  /* 0x00009200643c7a10 */ /* 0x005fe40007f5e0ff */
        /* <DEDUP_REMOVED lines=20> */
.L_x_741:
        /* <DEDUP_REMOVED lines=13> */
.L_x_742:
        /* <DEDUP_REMOVED lines=27> */
.L_x_743:
[----:B01----:R-:W-:Y:S02]  /*4ba0*/  IADD3 R62, P2, R102, c[0x0][0x248], RZ ;  /* 0x00009200663e7a10 */ /* 0x003fe40007f5e0ff */
[----:B------:R-:W-:Y:S02]  /*4bb0*/  @P0 F2FP.PACK_AB R139, RZ, R139 ;  /* 0x0000008bff8b023e */ /* 0x000fe400000000ff */
[----:B------:R-:W-:Y:S02]  /*4bc0*/  IADD3.X R63, R103, c[0x0][0x24c], RZ, P2, !PT ;  /* 0x00009300673f7a10 */ /* 0x000fe400017fe4ff */
[----:B------:R-:W-:Y:S02]  /*4bd0*/  @P0 F2FP.PACK_AB R146, RZ, R146 ;  /* 0x00000092ff92023e */ /* 0x000fe400000000ff */
[----:B------:R-:W-:Y:S01]  /*4be0*/  @P0 F2FP.PACK_AB R145, RZ, R145 ;  /* 0x00000091ff91023e */ /* 0x000fe200000000ff */
        /* <DEDUP_REMOVED lines=16> */
.L_x_744:
        /* <DEDUP_REMOVED lines=9> */
.L_x_745:
        /* <DEDUP_REMOVED lines=26> */
.L_x_746:
[----:B-1----:R-:W-:Y:S01]  /*4f20*/  SEL R175, RZ, 0x1, P4 ;  /* 0x00000001ffaf7807 */ /* 0x002fe20002000000 */
[----:B0-----:R-:W-:Y:S01]  /*4f30*/  @P3 CALL.REL.NOINC `(.L_x_747) ;  /* 0x0000001000003944 */ /* 0x001fe20003c00000 */
[----:B------:R-:W-:Y:S05]  /*4f40*/  BRA `(.L_x_748) ;  /* 0xffffb83000007947 */ /* 0x000fea000383ffff */
.L_x_747:
        /* <DEDUP_REMOVED lines=49> */
.L_x_730:
        /* <DEDUP_REMOVED lines=23> */
.L_x_731:
[----:B------:R-:W-:Y:S01]  /*53d0*/  HFMA2.MMA R64, -RZ, RZ, 0, 9.5367431640625e-07 ;  /* 0x00000010ff407435 */ /* 0x000fe200000001ff */
[----:B------:R-:W-:Y:S01]  /*53e0*/  IMAD.MOV.U32 R63, RZ, RZ, R65 ;  /* 0x000000ffff3f7224 */ /* 0x000fe200078e0041 */
[----:B------:R-:W-:Y:S01]  /*53f0*/  MOV R60, 0x5430 ;  /* 0x00005430003c7802 */ /* 0x000fe20000000f00 */
[----:B------:R-:W-:-:S02]  /*5400*/  IMAD.MOV.U32 R66, RZ, RZ, 0x1f ;  /* 0x0000001fff427424 */ /* 0x000fc400078e00ff */
[----:B------:R-:W-:Y:S02]  /*5410*/  IMAD.MOV.U32 R69, RZ, RZ, -0x1 ;  /* 0xffffffffff457424 */ /* 0x000fe400078e00ff */
[----:B-----5:R-:W-:Y:S05]  /*5420*/  CALL.REL.NOINC `($__internal_23_$__cuda_sm70_shflsync_down_p) ;  /* 0x0000046000007944 */ /* 0x020fea0003c00000 */
[----:B-1----:R-:W-:Y:S01]  /*5430*/  IMAD.MOV.U32 R62, RZ, RZ, R63 ;  /* 0x000000ffff3e7224 */ /* 0x002fe200078e003f */
[----:B0-----:R-:W-:Y:S05]  /*5440*/  BRA `(.L_x_749) ;  /* 0xffffd02000007947 */ /* 0x001fea000383ffff */
.L_x_732:
[----:B------:R-:W-:Y:S01]  /*5450*/  IMAD.MOV.U32 R63, RZ, RZ, R67 ;  /* 0x000000ffff3f7224 */ /* 0x000fe200078e0043 */
[----:B------:R-:W-:Y:S01]  /*5460*/  MOV R64, 0x10 ;  /* 0x0000001000407802 */ /* 0x000fe20000000f00 */
[----:B------:R-:W-:Y:S01]  /*5470*/  IMAD.MOV.U32 R66, RZ, RZ, 0x1f ;  /* 0x0000001fff427424 */ /* 0x000fe200078e00ff */
[----:B------:R-:W-:Y:S01]  /*5480*/  MOV R60, 0x54b0 ;  /* 0x000054b0003c7802 */ /* 0x000fe20000000f00 */
[----:B------:R-:W-:Y:S02]  /*5490*/  IMAD.MOV.U32 R69, RZ, RZ, -0x1 ;  /* 0xffffffffff457424 */ /* 0x000fe400078e00ff */
[----:B01---5:R-:W-:Y:S05]  /*54a0*/  CALL.REL.NOINC `($__internal_23_$__cuda_sm70_shflsync_down_p) ;  /* 0x000003e000007944 */ /* 0x023fea0003c00000 */
[----:B------:R-:W-:Y:S01]  /*54b0*/  FADD.FTZ R65, R65, R62 ;  /* 0x0000003e41417221 */ /* 0x000fe20000010000 */
[----:B0-----:R-:W-:Y:S01]  /*54c0*/  MOV R69, 0xffffffff ;  /* 0xffffffff00457802 */ /* 0x001fe20000000f00 */
[----:B-1----:R-:W-:Y:S01]  /*54d0*/  FADD.FTZ R68, R67, R63 ;  /* 0x0000003f43447221 */ /* 0x002fe20000010000 */
[----:B------:R-:W-:Y:S01]  /*54e0*/  MOV R60, 0x5530 ;  /* 0x00005530003c7802 */ /* 0x000fe20000000f00 */
[----:B------:R-:W-:Y:S02]  /*54f0*/  IMAD.MOV.U32 R64, RZ, RZ, 0x8 ;  /* 0x00000008ff407424 */ /* 0x000fe400078e00ff */
[----:B------:R-:W-:-:S02]  /*5500*/  IMAD.MOV.U32 R66, RZ, RZ, 0x1f ;  /* 0x0000001fff427424 */ /* 0x000fc400078e00ff */
[----:B------:R-:W-:Y:S02]  /*5510*/  IMAD.MOV.U32 R63, RZ, RZ, R65 ;  /* 0x000000ffff3f7224 */ /* 0x000fe400078e0041 */
[----:B------:R-:W-:Y:S05]  /*5520*/  CALL.REL.NOINC `($__internal_23_$__cuda_sm70_shflsync_down_p) ;  /* 0x0000036000007944 */ /* 0x000fea0003c00000 */
[----:B0-----:R-:W-:Y:S01]  /*5530*/  HFMA2.MMA R66, -RZ, RZ, 0, 1.847743988037109375e-06 ;  /* 0x0000001fff427435 */ /* 0x001fe200000001ff */
[----:B-1----:R-:W-:Y:S01]  /*5540*/  IMAD.MOV.U32 R62, RZ, RZ, R63 ;  /* 0x000000ffff3e7224 */ /* 0x002fe200078e003f */
[----:B------:R-:W-:Y:S01]  /*5550*/  MOV R60, 0x55a0 ;  /* 0x000055a0003c7802 */ /* 0x000fe20000000f00 */
[----:B------:R-:W-:Y:S02]  /*5560*/  IMAD.MOV.U32 R63, RZ, RZ, R68 ;  /* 0x000000ffff3f7224 */ /* 0x000fe400078e0044 */
[----:B------:R-:W-:Y:S02]  /*5570*/  IMAD.MOV.U32 R64, RZ, RZ, 0x8 ;  /* 0x00000008ff407424 */ /* 0x000fe400078e00ff */
[----:B------:R-:W-:Y:S02]  /*5580*/  IMAD.MOV.U32 R69, RZ, RZ, -0x1 ;  /* 0xffffffffff457424 */ /* 0x000fe400078e00ff */
[----:B------:R-:W-:Y:S05]  /*5590*/  CALL.REL.NOINC `($__internal_23_$__cuda_sm70_shflsync_down_p) ;  /* 0x000002f000007944 */ /* 0x000fea0003c00000 */
[----:B------:R-:W-:Y:S01]  /*55a0*/  FADD.FTZ R65, R62, R65 ;  /* 0x000000413e417221 */ /* 0x000fe20000010000 */
[----:B------:R-:W-:Y:S01]  /*55b0*/  MOV R60, 0x5620 ;  /* 0x00005620003c7802 */ /* 0x000fe20000000f00 */
[----:B-1----:R-:W-:Y:S02]  /*55c0*/  FADD.FTZ R68, R68, R63 ;  /* 0x0000003f44447221 */ /* 0x002fe40000010000 */
[----:B0-----:R-:W-:Y:S01]  /*55d0*/  IMAD.MOV.U32 R64, RZ, RZ, 0x4 ;  /* 0x00000004ff407424 */ /* 0x001fe200078e00ff */
[----:B------:R-:W-:Y:S01]  /*55e0*/  MOV R63, R65 ;  /* 0x00000041003f7202 */ /* 0x000fe20000000f00 */
[----:B------:R-:W-:-:S02]  /*55f0*/  IMAD.MOV.U32 R66, RZ, RZ, 0x1f ;  /* 0x0000001fff427424 */ /* 0x000fc400078e00ff */
[----:B------:R-:W-:Y:S02]  /*5600*/  IMAD.MOV.U32 R69, RZ, RZ, -0x1 ;  /* 0xffffffffff457424 */ /* 0x000fe400078e00ff */
[----:B------:R-:W-:Y:S05]  /*5610*/  CALL.REL.NOINC `($__internal_23_$__cuda_sm70_shflsync_down_p) ;  /* 0x0000027000007944 */ /* 0x000fea0003c00000 */
[----:B-1----:R-:W-:Y:S01]  /*5620*/  IMAD.MOV.U32 R62, RZ, RZ, R63 ;  /* 0x000000ffff3e7224 */ /* 0x002fe200078e003f */
[----:B0-----:R-:W-:Y:S01]  /*5630*/  MOV R69, 0xffffffff ;  /* 0xffffffff00457802 */ /* 0x001fe20000000f00 */
[----:B------:R-:W-:Y:S01]  /*5640*/  IMAD.MOV.U32 R63, RZ, RZ, R68 ;  /* 0x000000ffff3f7224 */ /* 0x000fe200078e0044 */
[----:B------:R-:W-:Y:S01]  /*5650*/  MOV R60, 0x5690 ;  /* 0x00005690003c7802 */ /* 0x000fe20000000f00 */
[----:B------:R-:W-:Y:S02]  /*5660*/  IMAD.MOV.U32 R64, RZ, RZ, 0x4 ;  /* 0x00000004ff407424 */ /* 0x000fe400078e00ff */
[----:B------:R-:W-:Y:S02]  /*5670*/  IMAD.MOV.U32 R66, RZ, RZ, 0x1f ;  /* 0x0000001fff427424 */ /* 0x000fe400078e00ff */
[----:B------:R-:W-:Y:S05]  /*5680*/  CALL.REL.NOINC `($__internal_23_$__cuda_sm70_shflsync_down_p) ;  /* 0x0000020000007944 */ /* 0x000fea0003c00000 */
[----:B------:R-:W-:Y:S01]  /*5690*/  FADD.FTZ R65, R62, R65 ;  /* 0x000000413e417221 */ /* 0x000fe20000010000 */
[----:B------:R-:W-:Y:S01]  /*56a0*/  MOV R60, 0x5710 ;  /* 0x00005710003c7802 */ /* 0x000fe20000000f00 */
[----:B-1----:R-:W-:Y:S02]  /*56b0*/  FADD.FTZ R68, R68, R63 ;  /* 0x0000003f44447221 */ /* 0x002fe40000010000 */
[----:B0-----:R-:W-:-:S02]  /*56c0*/  IMAD.MOV.U32 R64, RZ, RZ, 0x2 ;  /* 0x00000002ff407424 */ /* 0x001fc400078e00ff */
[----:B------:R-:W-:Y:S02]  /*56d0*/  IMAD.MOV.U32 R66, RZ, RZ, 0x1f ;  /* 0x0000001fff427424 */ /* 0x000fe400078e00ff */
[----:B------:R-:W-:Y:S02]  /*56e0*/  IMAD.MOV.U32 R69, RZ, RZ, -0x1 ;  /* 0xffffffffff457424 */ /* 0x000fe400078e00ff */
[----:B------:R-:W-:Y:S02]  /*56f0*/  IMAD.MOV.U32 R63, RZ, RZ, R65 ;  /* 0x000000ffff3f7224 */ /* 0x000fe400078e0041 */
[----:B------:R-:W-:Y:S05]  /*5700*/  CALL.REL.NOINC `($__internal_23_$__cuda_sm70_shflsync_down_p) ;  /* 0x0000018000007944 */ /* 0x000fea0003c00000 */
[----:B-1----:R-:W-:Y:S01]  /*5710*/  MOV R62, R63 ;  /* 0x0000003f003e7202 */ /* 0x002fe20000000f00 */
[----:B------:R-:W-:Y:S01]  /*5720*/  IMAD.MOV.U32 R63, RZ, RZ, R68 ;  /* 0x000000ffff3f7224 */ /* 0x000fe200078e0044 */
[----:B------:R-:W-:Y:S01]  /*5730*/  MOV R60, 0x5780 ;  /* 0x00005780003c7802 */ /* 0x000fe20000000f00 */
[----:B0-----:R-:W-:Y:S02]  /*5740*/  IMAD.MOV.U32 R64, RZ, RZ, 0x2 ;  /* 0x00000002ff407424 */ /* 0x001fe400078e00ff */
[----:B------:R-:W-:Y:S02]  /*5750*/  IMAD.MOV.U32 R66, RZ, RZ, 0x1f ;  /* 0x0000001fff427424 */ /* 0x000fe400078e00ff */
[----:B------:R-:W-:-:S02]  /*5760*/  IMAD.MOV.U32 R69, RZ, RZ, -0x1 ;  /* 0xffffffffff457424 */ /* 0x000fc400078e00ff */
[----:B------:R-:W-:Y:S05]  /*5770*/  CALL.REL.NOINC `($__internal_23_$__cuda_sm70_shflsync_down_p) ;  /* 0x0000011000007944 */ /* 0x000fea0003c00000 */
[----:B------:R-:W-:Y:S01]  /*5780*/  FADD.FTZ R65, R62, R65 ;  /* 0x000000413e417221 */ /* 0x000fe20000010000 */
[----:B0-----:R-:W-:Y:S01]  /*5790*/  HFMA2.MMA R64, -RZ, RZ, 0, 5.9604644775390625e-08 ;  /* 0x00000001ff407435 */ /* 0x001fe200000001ff */
[----:B-1----:R-:W-:Y:S01]  /*57a0*/  FADD.FTZ R67, R68, R63 ;  /* 0x0000003f44437221 */ /* 0x002fe20000010000 */
[----:B------:R-:W-:Y:S01]  /*57b0*/  MOV R60, 0x5800 ;  /* 0x00005800003c7802 */ /* 0x000fe20000000f00 */
[----:B------:R-:W-:-:S02]  /*57c0*/  IMAD.MOV.U32 R66, RZ, RZ, 0x1f ;  /* 0x0000001fff427424 */ /* 0x000fc400078e00ff */
[----:B------:R-:W-:Y:S02]  /*57d0*/  IMAD.MOV.U32 R69, RZ, RZ, -0x1 ;  /* 0xffffffffff457424 */ /* 0x000fe400078e00ff */
[----:B------:R-:W-:Y:S02]  /*57e0*/  IMAD.MOV.U32 R63, RZ, RZ, R65 ;  /* 0x000000ffff3f7224 */ /* 0x000fe400078e0041 */
[----:B------:R-:W-:Y:S05]  /*57f0*/  CALL.REL.NOINC `($__internal_23_$__cuda_sm70_shflsync_down_p) ;  /* 0x0000009000007944 */ /* 0x000fea0003c00000 */
[----:B-1----:R-:W-:Y:S01]  /*5800*/  MOV R132, R63 ;  /* 0x0000003f00847202 */ /* 0x002fe20000000f00 */
[----:B------:R-:W-:Y:S01]  /*5810*/  IMAD.MOV.U32 R63, RZ, RZ, R67 ;  /* 0x000000ffff3f7224 */ /* 0x000fe200078e0043 */
[----:B0-----:R-:W-:Y:S01]  /*5820*/  MOV R69, 0xffffffff ;  /* 0xffffffff00457802 */ /* 0x001fe20000000f00 */
[----:B------:R-:W-:Y:S01]  /*5830*/  IMAD.MOV.U32 R64, RZ, RZ, 0x1 ;  /* 0x00000001ff407424 */ /* 0x000fe200078e00ff */
[----:B------:R-:W-:Y:S01]  /*5840*/  MOV R60, 0x5870 ;  /* 0x00005870003c7802 */ /* 0x000fe20000000f00 */
[----:B------:R-:W-:Y:S02]  /*5850*/  IMAD.MOV.U32 R66, RZ, RZ, 0x1f ;  /* 0x0000001fff427424 */ /* 0x000fe400078e00ff */
[----:B------:R-:W-:Y:S05]  /*5860*/  CALL.REL.NOINC `($__internal_23_$__cuda_sm70_shflsync_down_p) ;  /* 0x0000002000007944 */ /* 0x000fea0003c00000 */
[----:B-1----:R-:W-:Y:S01]  /*5870*/  IMAD.MOV.U32 R60, RZ, RZ, R63 ;  /* 0x000000ffff3c7224 */ /* 0x002fe200078e003f */
[----:B0-----:R-:W-:Y:S05]  /*5880*/  BRA `(.L_x_750) ;  /* 0xffffcd0000007947 */ /* 0x001fea000383ffff */
        .weak           $__internal_23_$__cuda_sm70_shflsync_down_p
        .type           $__internal_23_$__cuda_sm70_shflsync_down_p,@function
        .size           $__internal_23_$__cuda_sm70_shflsync_down_p,(.L_x_3385 - $__internal_23_$__cuda_sm70_shflsync_down_p)
$__internal_23_$__cuda_sm70_shflsync_down_p:
[----:B------:R-:W-:Y:S01]  /*5890*/  IMAD.MOV.U32 R61, RZ, RZ, 0x0 ;  /* 0x00000000ff3d7424 */ /* 0x000fe200078e00ff */
[----:B------:R-:W-:Y:S04]  /*58a0*/  WARPSYNC R69 ;  /* 0x0000004500007348 */ /* 0x000fe80003800000 */
[----:B------:R0:W1:Y:S01]  /*58b0*/  SHFL.DOWN PT, R63, R63, R64, R66 ;  /* 0x080000403f3f7389 */ /* 0x00006200000e0042 */
[----:B------:R-:W-:Y:S05]  /*58c0*/  RET.REL.NODEC R60 `(_ZN10layer_norm31ln_parallel_residual_bwd_kernelINS_13Kernel_traitsI6__halfS2_S2_S2_fjLj7168ELj1ELj1ELj8ELj8ENS_18Kernel_traits_baseILj7168ES2_S2_S2_S2_fjLj256EEEEELb1ELb1ELb1EEEvNS_9BwdParamsE) ;  /* 0xffffa7303c007950 */ /* 0x000fea0003c3ffff */
.L_x_751:
        /* <DEDUP_REMOVED lines=11> */
.L_x_3385:


//--------------------- .text._ZN10layer_norm31ln_parallel_residual_bwd_kernelINS_13Kernel_traitsIf13__nv_bfloat16S2_S2_fjLj7168ELj1ELj1ELj8ELj8ENS_18Kernel_traits_baseILj7168EfS2_S2_S2_fjLj256EEEEELb0ELb0ELb0EEEvNS_9BwdParamsE --------------------------
	.section	.text._ZN10layer_norm31ln_parallel_residual_bwd_kernelINS_13Kernel_traitsIf13__nv_bfloat16S2_S2_fjLj7168ELj1ELj1ELj8ELj8ENS_18Kernel_traits_baseILj7168EfS2_S2_S2_fjLj256EEEEELb0ELb0ELb0EEEvNS_9BwdParamsE,"ax",@progbits
	.sectioninfo	@"SHI_REGISTERS=255"
	.align	128
        .global         _ZN10layer_norm31ln_parallel_residual_bwd_kernelINS_13Kernel_traitsIf13__nv_bfloat16S2_S2_fjLj7168ELj1ELj1ELj8ELj8ENS_18Kernel_traits_baseILj7168EfS2_S2_S2_fjLj256EEEEELb0ELb0ELb0EEEvNS_9BwdParamsE
        .type           _ZN10layer_norm31ln_parallel_residual_bwd_kernelINS_13Kernel_traitsIf13__nv_bfloat16S2_S2_fjLj7168ELj1ELj1ELj8ELj8ENS_18Kernel_traits_baseILj7168EfS2_S2_S2_fjLj256EEEEELb0ELb0ELb0EEEvNS_9BwdParamsE,@function
        .size           _ZN10layer_norm31ln_parallel_residual_bwd_kernelINS_13Kernel_traitsIf13__nv_bfloat16S2_S2_fjLj7168ELj1ELj1ELj8ELj8ENS_18Kernel_traits_baseILj7168EfS2_S2_S2_fjLj256EEEEELb0ELb0ELb0EEEvNS_9BwdParamsE,(.L_x_3386 - _ZN10layer_norm31ln_parallel_residual_bwd_kernelINS_13Kernel_traitsIf13__nv_bfloat16S2_S2_fjLj7168ELj1ELj1ELj8ELj8ENS_18Kernel_traits_baseILj7168EfS2_S2_S2_fjLj256EEEEELb0ELb0ELb0EEEvNS_9BwdParamsE)
        .other          _ZN10layer_norm31ln_parallel_residual_bwd_kernelINS_13Kernel_traitsIf13__nv_bfloat16S2_S2_fjLj7168ELj1ELj1ELj8ELj8ENS_18Kernel_traits_baseILj7168EfS2_S2_S2_fjLj256EEEEELb0ELb0ELb0EEEvNS_9BwdParamsE,@"STO_CUDA_ENTRY STV_DEFAULT"
_ZN10layer_norm31ln_parallel_residual_bwd_kernelINS_13Kernel_traitsIf13__nv_bfloat16S2_S2_fjLj7168ELj1ELj1ELj8ELj8ENS_18Kernel_traits_baseILj7168EfS2_S2_S2_fjLj256EEEEELb0ELb0ELb0EEEvNS_9BwdParamsE:
.text._ZN10layer_norm31ln_parallel_residual_bwd_kernelINS_13Kernel_traitsIf13__nv_bfloat16S2_S2_fjLj7168ELj1ELj1ELj8ELj8ENS_18Kernel_traits_baseILj7168EfS2_S2_S2_fjLj256EEEEELb0ELb0ELb0EEEvNS_9BwdParamsE:
[----:B------:R-:W-:-:S05]  /*0000*/  IMAD.MOV.U32 R1, RZ, RZ, c[0x0][0x28] ;  /* 0x00000a00ff017624 */ /* 0x000fca00078e00ff */
[----:B------:R-:W-:-:S05]  /*0010*/  IADD3 R1, R1, -0x28, RZ ;  /* 0xffffffd801017810 */ /* 0x000fca0007ffe0ff */
[----:B------:R0:W2:Y:S04]  /*0020*/  LDL.64 R24, [R1+0x8] ;  /* 0x0000080001187983 */ /* 0x0000a80000100a00 */
[----:B------:R0:W2:Y:S04]  /*0030*/  LDL.64 R26, [R1+0x10] ;  /* 0x00001000011a7983 */ /* 0x0000a80000100a00 */
[----:B------:R-:W1:Y:S01]  /*0040*/  S2R R172, SR_TID.X ;  /* 0x0000000000ac7919 */ /* 0x000e620000002100 */
[----:B------:R-:W-:Y:S01]  /*0050*/  IMAD.MOV.U32 R0, RZ, RZ, c[0x0][0x168] ;  /* 0x00005a00ff007624 */ /* 0x000fe200078e00ff */
[----:B------:R-:W-:-:S02]  /*0060*/  ULDC.64 UR4, c[0x0][0x118] ;  /* 0x0000460000047ab9 */ /* 0x000fc40000000a00 */
[----:B------:R0:W3:Y:S02]  /*0070*/  LDL.64 R64, [R1+0x18] ;  /* 0x0000180001407983 */ /* 0x0000e40000100a00 */
[----:B------:R-:W-:Y:S02]  /*0080*/  SHF.R.S32.HI R0, RZ, 0x1f, R0 ;  /* 0x0000001fff007819 */ /* 0x000fe40000011400 */
[----:B------:R0:W3:Y:S02]  /*0090*/  LDL.64 R66, [R1+0x20] ;  /* 0x0000200001427983 */ /* 0x0000e40000100a00 */
[----:B------:R-:W-:Y:S02]  /*00a0*/  LEA.HI R0, R0, c[0x0][0x168], RZ, 0x2 ;  /* 0x00005a0000007a11 */ /* 0x000fe400078f10ff */
[----:B-1----:R-:W-:-:S04]  /*00b0*/  LOP3.LUT R3, R172, 0xff, RZ, 0xc, !PT ;  /* 0x000000ffac037812 */ /* 0x002fc800078e0cff */
[----:B------:R-:W-:-:S04]  /*00c0*/  LEA.HI.SX32 R4, R0, R3, 0x1e ;  /* 0x0000000300047211 */ /* 0x000fc800078ff2ff */
[----:B------:R-:W-:Y:S02]  /*00d0*/  LOP3.LUT P6, RZ, R4, 0xffffff00, RZ, 0xc0, !PT ;  /* 0xffffff0004ff7812 */ /* 0x000fe400078cc0ff */
[----:B------:R-:W-:-:S11]  /*00e0*/  LOP3.LUT R0, R172, 0xff, RZ, 0xc0, !PT ;  /* 0x000000ffac007812 */ /* 0x000fd600078ec0ff */
[----:B------:R-:W-:-:S05]  /*00f0*/  @P6 MOV R7, 0x10 ;  /* 0x0000001000076802 */ /* 0x000fca0000000f00 */
[----:B------:R-:W-:-:S04]  /*0100*/  @P6 IMAD.WIDE.U32 R2, R0, R7, c[0x0][0x1b0] ;  /* 0x00006c0000026625 */ /* 0x000fc800078e0007 */
[----:B------:R-:W-:-:S05]  /*0110*/  @P6 IMAD.WIDE.U32 R6, R0, R7, c[0x0][0x1b8] ;  /* 0x00006e0000066625 */ /* 0x000fca00078e0007 */
[----:B--2---:R-:W2:Y:S01]  /*0120*/  @P6 LDG.E.128 R24, [R6.64] ;  /* 0x0000000406186981 */ /* 0x004ea2000c1e1d00 */
[C---:B------:R-:W-:Y:S02]  /*0130*/  ISETP.GE.U32.AND P0, PT, R4.reuse, 0x200, PT ;  /* 0x000002000400780c */ /* 0x040fe40003f06070 */
[----:B------:R-:W-:Y:S02]  /*0140*/  ISETP.GE.U32.AND P1, PT, R4, 0x300, PT ;  /* 0x000003000400780c */ /* 0x000fe40003f26070 */
[----:B------:R-:W-:Y:S02]  /*0150*/  @P6 LOP3.LUT R0, R0, 0x100, RZ, 0xfc, !PT ;  /* 0x0000010000006812 */ /* 0x000fe400078efcff */
[C---:B------:R-:W-:Y:S02]  /*0160*/  ISETP.GE.U32.AND P2, PT, R4.reuse, 0x400, PT ;  /* 0x000004000400780c */ /* 0x040fe40003f46070 */
[C---:B------:R-:W-:Y:S02]  /*0170*/  ISETP.GE.U32.AND P3, PT, R4.reuse, 0x500, PT ;  /* 0x000005000400780c */ /* 0x040fe40003f66070 */
[----:B------:R-:W-:Y:S01]  /*0180*/  ISETP.GE.U32.AND P4, PT, R4, 0x600, PT ;  /* 0x000006000400780c */ /* 0x000fe20003f86070 */
[----:B---3--:R1:W3:Y:S02]  /*0190*/  @P6 LDG.E.128 R64, [R2.64] ;  /* 0x0000000402406981 */ /* 0x0082e4000c1e1d00 */
[----:B------:R-:W-:-:S04]  /*01a0*/  @P0 IMAD.MOV.U32 R11, RZ, RZ, 0x10 ;  /* 0x00000010ff0b0424 */ /* 0x000fc800078e00ff */
[----:B------:R-:W-:-:S04]  /*01b0*/  @P0 IMAD.WIDE.U32 R8, R0, R11, c[0x0][0x1b0] ;  /* 0x00006c0000080625 */ /* 0x000fc800078e000b */
[C---:B------:R-:W-:Y:S01]  /*01c0*/  @P0 IMAD.WIDE.U32 R10, R0.reuse, R11, c[0x0][0x1b8] ;  /* 0x00006e00000a0625 */ /* 0x040fe200078e000b */
[----:B------:R-:W-:Y:S01]  /*01d0*/  @P0 IADD3 R0, R0, 0x100, RZ ;  /* 0x0000010000000810 */ /* 0x000fe20007ffe0ff */
[----:B------:R0:W5:Y:S02]  /*01e0*/  @P0 LDG.E.128 R224, [R8.64] ;  /* 0x0000000408e00981 */ /* 0x000164000c1e1d00 */
[----:B------:R-:W-:Y:S01]  /*01f0*/  @P1 IMAD.MOV.U32 R15, RZ, RZ, 0x10 ;  /* 0x00000010ff0f1424 */ /* 0x000fe200078e00ff */
[----:B------:R-:W-:Y:S01]  /*0200*/  @P2 MOV R19, 0x10 ;  /* 0x0000001000132802 */ /* 0x000fe20000000f00 */
[----:B------:R-:W-:Y:S01]  /*0210*/  @P3 IMAD.MOV.U32 R23, RZ, RZ, 0x10 ;  /* 0x00000010ff173424 */ /* 0x000fe200078e00ff */
[----:B------:R0:W5:Y:S01]  /*0220*/  @P0 LDG.E.128 R220, [R10.64] ;  /* 0x000000040adc0981 */ /* 0x000162000c1e1d00 */
[----:B------:R-:W-:-:S04]  /*0230*/  @P1 IMAD.WIDE.U32 R12, R0, R15, c[0x0][0x1b0] ;  /* 0x00006c00000c1625 */ /* 0x000fc800078e000f */
[C---:B------:R-:W-:Y:S01]  /*0240*/  @P1 IMAD.WIDE.U32 R14, R0.reuse, R15, c[0x0][0x1b8] ;  /* 0x00006e00000e1625 */ /* 0x040fe200078e000f */
[----:B------:R-:W-:Y:S01]  /*0250*/  @P1 IADD3 R0, R0, 0x100, RZ ;  /* 0x0000010000001810 */ /* 0x000fe20007ffe0ff */
[----:B------:R0:W5:Y:S04]  /*0260*/  @P1 LDG.E.128 R216, [R12.64] ;  /* 0x000000040cd81981 */ /* 0x000168000c1e1d00 */
[CC--:B------:R-:W-:Y:S01]  /*0270*/  @P2 IMAD.WIDE.U32 R16, R0.reuse, R19.reuse, c[0x0][0x1b0] ;  /* 0x00006c0000102625 */ /* 0x0c0fe200078e0013 */
[----:B------:R0:W5:Y:S03]  /*0280*/  @P1 LDG.E.128 R28, [R14.64] ;  /* 0x000000040e1c1981 */ /* 0x000166000c1e1d00 */
        /* <DEDUP_REMOVED lines=8> */
[----:B------:R0:W5:Y:S04]  /*0310*/  @P3 LDG.E.128 R44, [R22.64] ;  /* 0x00000004162c3981 */ /* 0x000168000c1e1d00 */
[----:B--2---:R-:W-:Y:S04]  /*0320*/  @P6 STL.64 [R1+0x8], R24 ;  /* 0x0000081801006387 */ /* 0x004fe80000100a00 */
[----:B------:R2:W-:Y:S02]  /*0330*/  @P6 STL.64 [R1+0x10], R26 ;  /* 0x0000101a01006387 */ /* 0x0005e40000100a00 */
[----:B--2---:R-:W-:-:S04]  /*0340*/  @P4 IMAD.MOV.U32 R27, RZ, RZ, 0x10 ;  /* 0x00000010ff1b4424 */ /* 0x004fc800078e00ff */
[----:B------:R-:W-:-:S04]  /*0350*/  @P4 IMAD.WIDE.U32 R24, R0, R27, c[0x0][0x1b0] ;  /* 0x00006c0000184625 */ /* 0x000fc800078e001b */
[----:B------:R-:W-:Y:S01]  /*0360*/  @P4 IMAD.WIDE.U32 R26, R0, R27, c[0x0][0x1b8] ;  /* 0x00006e00001a4625 */ /* 0x000fe200078e001b */
[----:B------:R0:W5:Y:S04]  /*0370*/  @P4 LDG.E.128 R48, [R24.64] ;  /* 0x0000000418304981 */ /* 0x000168000c1e1d00 */
[----:B------:R0:W5:Y:S01]  /*0380*/  @P4 LDG.E.128 R52, [R26.64] ;  /* 0x000000041a344981 */ /* 0x000162000c1e1d00 */
[----:B------:R-:W2:Y:S01]  /*0390*/  S2UR UR6, SR_CTAID.X ;  /* 0x00000000000679c3 */ /* 0x000ea20000002500 */
[----:B------:R-:W-:Y:S02]  /*03a0*/  ISETP.GE.U32.AND P5, PT, R4, 0x700, PT ;  /* 0x000007000400780c */ /* 0x000fe40003fa6070 */
[----:B------:R-:W-:-:S11]  /*03b0*/  @P4 IADD3 R0, R0, 0x100, RZ ;  /* 0x0000010000004810 */ /* 0x000fd60007ffe0ff */
[----:B------:R-:W-:-:S05]  /*03c0*/  @P5 MOV R5, 0x10 ;  /* 0x0000001000055802 */ /* 0x000fca0000000f00 */
[----:B-1----:R-:W-:-:S04]  /*03d0*/  @P5 IMAD.WIDE.U32 R2, R0, R5, c[0x0][0x1b0] ;  /* 0x00006c0000025625 */ /* 0x002fc800078e0005 */
[----:B------:R-:W-:Y:S01]  /*03e0*/  @P5 IMAD.WIDE.U32 R6, R0, R5, c[0x0][0x1b8] ;  /* 0x00006e0000065625 */ /* 0x000fe200078e0005 */
[----:B--2---:R-:W-:Y:S01]  /*03f0*/  LEA.HI R0, R172, UR6, RZ, 0x18 ;  /* 0x00000006ac007c11 */ /* 0x004fe2000f8fc0ff */
[----:B------:R0:W5:Y:S04]  /*0400*/  @P5 LDG.E.128 R56, [R2.64] ;  /* 0x0000000402385981 */ /* 0x000168000c1e1d00 */
[----:B------:R0:W5:Y:S01]  /*0410*/  @P5 LDG.E.128 R60, [R6.64] ;  /* 0x00000004063c5981 */ /* 0x000162000c1e1d00 */
[----:B------:R-:W-:Y:S01]  /*0420*/  ISETP.GE.AND P5, PT, R0, c[0x0][0x164], PT ;  /* 0x0000590000007a0c */ /* 0x000fe20003fa6270 */
[----:B------:R-:W-:Y:S02]  /*0430*/  CS2R R68, SRZ ;  /* 0x0000000000447805 */ /* 0x000fe4000001ff00 */
[----:B---3--:R1:W-:Y:S01]  /*0440*/  @P6 STL.64 [R1+0x18], R64 ;  /* 0x0000184001006387 */ /* 0x0083e20000100a00 */
[----:B------:R-:W-:Y:S01]  /*0450*/  CS2R R70, SRZ ;  /* 0x0000000000467805 */ /* 0x000fe2000001ff00 */
[----:B------:R-:W-:Y:S01]  /*0460*/  CS2R R72, SRZ ;  /* 0x0000000000487805 */ /* 0x000fe2000001ff00 */
[----:B------:R-:W-:Y:S01]  /*0470*/  CS2R R74, SRZ ;  /* 0x00000000004a7805 */ /* 0x000fe2000001ff00 */
[----:B------:R2:W-:Y:S01]  /*0480*/  @P6 STL.64 [R1+0x20], R66 ;  /* 0x0000204201006387 */ /* 0x0005e20000100a00 */
        /* <DEDUP_REMOVED lines=11> */
[----:B--2---:R-:W-:Y:S01]  /*0540*/  CS2R R66, SRZ ;  /* 0x0000000000427805 */ /* 0x004fe2000001ff00 */
        /* <DEDUP_REMOVED lines=41> */
[----:B0-----:R-:W-:Y:S02]  /*07e0*/  IMAD.MOV.U32 R2, RZ, RZ, 0x1 ;  /* 0x00000001ff027424 */ /* 0x001fe400078e00ff */
[----:B------:R-:W-:-:S03]  /*07f0*/  IMAD.MOV.U32 R65, RZ, RZ, RZ ;  /* 0x000000ffff417224 */ /* 0x000fc600078e00ff */
[----:B------:R0:W-:Y:S04]  /*0800*/  STL.S16 [R1], R2 ;  /* 0x0000000201007387 */ /* 0x0001e80000100600 */
.L_x_796:
[----:B0-----:R-:W-:Y:S01]  /*0810*/  HFMA2.MMA R2, -RZ, RZ, 0, 2.384185791015625e-07 ;  /* 0x00000004ff027435 */ /* 0x001fe200000001ff */
[----:B------:R-:W0:Y:S01]  /*0820*/  S2R R178, SR_TID.X ;  /* 0x0000000000b27919 */ /* 0x000e220000002100 */
[----:B------:R-:W1:Y:S08]  /*0830*/  LDC.U8 R212, c[0x0][0x1f0] ;  /* 0x00007c00ffd47b82 */ /* 0x000e700000000000 */
[----:B------:R-:W-:-:S04]  /*0840*/  IMAD.WIDE R176, R0, R2, c[0x0][0x1a0] ;  /* 0x0000680000b07625 */ /* 0x000fc800078e0202 */
[----:B------:R-:W-:Y:S01]  /*0850*/  IMAD.WIDE R2, R0, R2, c[0x0][0x1a8] ;  /* 0x00006a0000027625 */ /* 0x000fe200078e0202 */
[----:B------:R-:W-:Y:S01]  /*0860*/  LOP3.LUT P5, RZ, R4, 0xffffff00, RZ, 0xc0, !PT ;  /* 0xffffff0004ff7812 */ /* 0x000fe200078ac0ff */
[----:B-----5:R2:W5:Y:S04]  /*0870*/  LDG.E R177, [R176.64] ;  /* 0x00000004b0b17981 */ /* 0x020568000c1e1900 */
[----:B------:R3:W5:Y:S01]  /*0880*/  LDG.E R2, [R2.64] ;  /* 0x0000000402027981 */ /* 0x000762000c1e1900 */
[----:B------:R-:W-:Y:S01]  /*0890*/  BSSY B0, `(.L_x_753) ;  /* 0x0000060000007945 */ /* 0x000fe20003800000 */
[----:B------:R-:W-:Y:S02]  /*08a0*/  IMAD.MOV.U32 R179, RZ, RZ, RZ ;  /* 0x000000ffffb37224 */ /* 0x000fe400078e00ff */
[----:B---3--:R-:W-:-:S05]  /*08b0*/  IMAD R3, R0, c[0x0][0x168], RZ ;  /* 0x00005a0000037a24 */ /* 0x008fca00078e02ff */
[----:B--2---:R-:W-:-:S04]  /*08c0*/  SHF.R.S32.HI R176, RZ, 0x1f, R3 ;  /* 0x0000001fffb07819 */ /* 0x004fc80000011403 */
[----:B------:R-:W-:Y:S02]  /*08d0*/  LEA.HI R3, R176, R3, RZ, 0x2 ;  /* 0x00000003b0037211 */ /* 0x000fe400078f10ff */
[----:B0-----:R-:W-:-:S04]  /*08e0*/  LOP3.LUT R176, R178, 0xff, RZ, 0xc0, !PT ;  /* 0x000000ffb2b07812 */ /* 0x001fc800078ec0ff */
[----:B------:R-:W-:Y:S01]  /*08f0*/  LEA.HI.SX32 R3, R3, R176, 0x1e ;  /* 0x000000b003037211 */ /* 0x000fe200078ff2ff */
[----:B------:R-:W-:-:S03]  /*0900*/  IMAD.MOV.U32 R176, RZ, RZ, RZ ;  /* 0x000000ffffb07224 */ /* 0x000fc600078e00ff */
[----:B------:R-:W-:Y:S01]  /*0910*/  MOV R178, R3 ;  /* 0x0000000300b27202 */ /* 0x000fe20000000f00 */
[----:B------:R-:W-:Y:S05]  /*0920*/  @!P5 BRA `(.L_x_754) ;  /* 0x000005600000d947 */ /* 0x000fea0003800000 */
[----:B-1----:R-:W-:Y:S01]  /*0930*/  ISETP.NE.U32.AND P5, PT, RZ, c[0x0][0x218], PT ;  /* 0x00008600ff007a0c */ /* 0x002fe20003fa5070 */
[----:B------:R-:W2:Y:S03]  /*0940*/  LDL R245, [R1+0x8] ;  /* 0x0000080001f57983 */ /* 0x000ea60000100800 */
[----:B------:R-:W-:Y:S01]  /*0950*/  ISETP.NE.AND.EX P5, PT, RZ, c[0x0][0x21c], PT, P5 ;  /* 0x00008700ff007a0c */ /* 0x000fe20003fa5350 */
[----:B------:R-:W-:Y:S01]  /*0960*/  IMAD.MOV.U32 R178, RZ, RZ, 0x8 ;  /* 0x00000008ffb27424 */ /* 0x000fe200078e00ff */
[----:B------:R-:W3:Y:S04]  /*0970*/  LDL R210, [R1+0x18] ;  /* 0x0000180001d27983 */ /* 0x000ee80000100800 */
[----:B------:R-:W4:Y:S04]  /*0980*/  LDL R246, [R1+0x1c] ;  /* 0x00001c0001f67983 */ /* 0x000f280000100800 */
[----:B------:R-:W2:Y:S03]  /*0990*/  LDL R244, [R1+0x24] ;  /* 0x0000240001f47983 */ /* 0x000ea60000100800 */
[----:B------:R-:W-:-:S04]  /*09a0*/  @P5 LEA R6, P6, R3, c[0x0][0x218], 0x3 ;  /* 0x0000860003065a11 */ /* 0x000fc800078c18ff */
[----:B------:R-:W-:-:S05]  /*09b0*/  @P5 LEA.HI.X R7, R3, c[0x0][0x21c], RZ, 0x3, P6 ;  /* 0x0000870003075a11 */ /* 0x000fca00030f1cff */
[----:B------:R0:W5:Y:S01]  /*09c0*/  @P5 LDG.E.64 R202, [R6.64] ;  /* 0x0000000406ca5981 */ /* 0x000162000c1e1b00 */
[----:B------:R-:W-:-:S04]  /*09d0*/  LEA R208, P5, R3, c[0x0][0x188], 0x3 ;  /* 0x0000620003d07a11 */ /* 0x000fc800078a18ff */
[C---:B------:R-:W-:Y:S02]  /*09e0*/  LEA.HI.X R209, R3.reuse, c[0x0][0x18c], RZ, 0x3, P5 ;  /* 0x0000630003d17a11 */ /* 0x040fe400028f1cff */
[----:B------:R-:W-:Y:S01]  /*09f0*/  ISETP.NE.AND P5, PT, R212, RZ, PT ;  /* 0x000000ffd400720c */ /* 0x000fe20003fa5270 */
[----:B0-----:R-:W-:-:S03]  /*0a00*/  IMAD.WIDE.U32 R6, R3, R178, c[0x0][0x208] ;  /* 0x0000820003067625 */ /* 0x001fc600078e00b2 */
[----:B------:R-:W2:Y:S01]  /*0a10*/  LDG.E.64 R208, [R208.64] ;  /* 0x00000004d0d07981 */ /* 0x000ea2000c1e1b00 */
[----:B-----5:R-:W-:Y:S01]  /*0a20*/  FSEL R8, R177, RZ, !P5 ;  /* 0x000000ffb1087208 */ /* 0x020fe20006800000 */
[----:B------:R-:W-:Y:S02]  /*0a30*/  IMAD.WIDE.U32 R178, R3, R178, c[0x0][0x210] ;  /* 0x0000840003b27625 */ /* 0x000fe400078e00b2 */
[----:B------:R-:W3:Y:S04]  /*0a40*/  LDG.E.64 R6, [R6.64] ;  /* 0x0000000406067981 */ /* 0x000ee8000c1e1b00 */
[----:B------:R-:W4:Y:S01]  /*0a50*/  LDG.E.64 R178, [R178.64] ;  /* 0x00000004b2b27981 */ /* 0x000f22000c1e1b00 */
[----:B--2---:R-:W-:Y:S01]  /*0a60*/  PRMT R5, RZ, 0x5410, R208 ;  /* 0x00005410ff057816 */ /* 0x004fe200000000d0 */
[----:B---3--:R-:W-:Y:S01]  /*0a70*/  IMAD.MOV.U32 R176, RZ, RZ, R6 ;  /* 0x000000ffffb07224 */ /* 0x008fe200078e0006 */
[----:B----4-:R-:W-:-:S03]  /*0a80*/  MOV R207, R178 ;  /* 0x000000b200cf7202 */ /* 0x010fc60000000f00 */
[----:B------:R-:W-:Y:S01]  /*0a90*/  FADD.FTZ R5, -R8, R5 ;  /* 0x0000000508057221 */ /* 0x000fe20000010100 */
[----:B------:R-:W-:-:S03]  /*0aa0*/  PRMT R211, RZ, 0x5410, R207 ;  /* 0x00005410ffd37816 */ /* 0x000fc600000000cf */
[----:B------:R-:W-:Y:S01]  /*0ab0*/  FMUL.FTZ R5, R2, R5 ;  /* 0x0000000502057220 */ /* 0x000fe20000410000 */
[----:B------:R-:W-:Y:S01]  /*0ac0*/  PRMT R176, RZ, 0x5410, R176 ;  /* 0x00005410ffb07816 */ /* 0x000fe200000000b0 */
[----:B------:R-:W-:Y:S01]  /*0ad0*/  FMUL.FTZ R207, R245, R211 ;  /* 0x000000d3f5cf7220 */ /* 0x000fe20000410000 */
[----:B------:R-:W-:-:S03]  /*0ae0*/  SHF.R.U64 R208, R208, 0x10, R209 ;  /* 0x00000010d0d07819 */ /* 0x000fc600000012d1 */
[----:B------:R-:W-:Y:S01]  /*0af0*/  FADD.FTZ R92, R92, R176 ;  /* 0x000000b05c5c7221 */ /* 0x000fe20000010000 */
[----:B------:R-:W2:Y:S01]  /*0b00*/  LDL R245, [R1+0x20] ;  /* 0x0000200001f57983 */ /* 0x000ea20000100800 */
[CC--:B------:R-:W-:Y:S02]  /*0b10*/  FFMA.FTZ R64, R5.reuse, R176.reuse, R64 ;  /* 0x000000b005407223 */ /* 0x0c0fe40000010040 */
[----:B------:R-:W-:Y:S01]  /*0b20*/  FFMA.FTZ R213, R210, R176, R207 ;  /* 0x000000b0d2d57223 */ /* 0x000fe200000100cf */
[--C-:B------:R-:W-:Y:S01]  /*0b30*/  SHF.R.U64 R207, R6, 0x10, R7.reuse ;  /* 0x0000001006cf7819 */ /* 0x100fe20000001207 */
[--C-:B------:R-:W-:Y:S01]  /*0b40*/  IMAD.MOV.U32 R210, RZ, RZ, R7.reuse ;  /* 0x000000ffffd27224 */ /* 0x100fe200078e0007 */
[----:B------:R-:W-:Y:S01]  /*0b50*/  SHF.R.U32.HI R176, RZ, 0x10, R7 ;  /* 0x00000010ffb07819 */ /* 0x000fe20000011607 */
[----:B------:R-:W-:Y:S01]  /*0b60*/  FADD.FTZ R148, R148, R211 ;  /* 0x000000d394947221 */ /* 0x000fe20000010000 */
[----:B------:R-:W-:Y:S01]  /*0b70*/  SHF.R.U64 R7, R178, 0x10, R179 ;  /* 0x00000010b2077819 */ /* 0x000fe200000012b3 */
[----:B------:R-:W-:Y:S01]  /*0b80*/  FFMA.FTZ R120, R5, R211, R120 ;  /* 0x000000d305787223 */ /* 0x000fe20000010078 */
[----:B------:R-:W-:Y:S01]  /*0b90*/  PRMT R211, RZ, 0x5410, R209 ;  /* 0x00005410ffd37816 */ /* 0x000fe200000000d1 */
[--C-:B------:R-:W-:Y:S01]  /*0ba0*/  IMAD.MOV.U32 R6, RZ, RZ, R179.reuse ;  /* 0x000000ffff067224 */ /* 0x100fe200078e00b3 */
[----:B------:R-:W-:-:S02]  /*0bb0*/  SHF.R.U32.HI R178, RZ, 0x10, R179 ;  /* 0x00000010ffb27819 */ /* 0x000fc400000116b3 */
[----:B------:R-:W-:Y:S02]  /*0bc0*/  SHF.R.U32.HI R179, RZ, 0x10, R209 ;  /* 0x00000010ffb37819 */ /* 0x000fe400000116d1 */
[----:B------:R-:W-:Y:S01]  /*0bd0*/  PRMT R209, RZ, 0x5410, R208 ;  /* 0x00005410ffd17816 */ /* 0x000fe200000000d0 */
[----:B------:R-:W-:Y:S01]  /*0be0*/  FADD.FTZ R208, -R8, R211 ;  /* 0x000000d308d07221 */ /* 0x000fe20000010100 */
[----:B------:R-:W-:-:S03]  /*0bf0*/  PRMT R211, RZ, 0x5410, R179 ;  /* 0x00005410ffd37816 */ /* 0x000fc600000000b3 */
[----:B------:R-:W-:Y:S01]  /*0c00*/  FADD.FTZ R179, -R8, R209 ;  /* 0x000000d108b37221 */ /* 0x000fe20000010100 */
[----:B------:R-:W-:Y:S01]  /*0c10*/  PRMT R209, RZ, 0x5410, R6 ;  /* 0x00005410ffd17816 */ /* 0x000fe20000000006 */
[----:B------:R-:W-:Y:S02]  /*0c20*/  FMUL.FTZ R6, R2, R208 ;  /* 0x000000d002067220 */ /* 0x000fe40000410000 */
[----:B------:R-:W3:Y:S01]  /*0c30*/  LDL R208, [R1+0x10] ;  /* 0x0000100001d07983 */ /* 0x000ee20000100800 */
[----:B------:R-:W-:-:S05]  /*0c40*/  PRMT R210, RZ, 0x5410, R210 ;  /* 0x00005410ffd27816 */ /* 0x000fca00000000d2 */
[----:B------:R-:W-:Y:S02]  /*0c50*/  FFMA.FTZ R66, R6, R210, R66 ;  /* 0x000000d206427223 */ /* 0x000fe40000010042 */
[----:B------:R-:W-:Y:S02]  /*0c60*/  FADD.FTZ R94, R94, R210 ;  /* 0x000000d25e5e7221 */ /* 0x000fe40000010000 */
[----:B------:R-:W-:Y:S02]  /*0c70*/  FADD.FTZ R8, -R8, R211 ;  /* 0x000000d308087221 */ /* 0x000fe40000010100 */
[----:B------:R-:W4:Y:S01]  /*0c80*/  LDL R211, [R1+0x14] ;  /* 0x0000140001d37983 */ /* 0x000f220000100800 */
[----:B---3--:R-:W-:-:S04]  /*0c90*/  FMUL.FTZ R208, R208, R209 ;  /* 0x000000d1d0d07220 */ /* 0x008fc80000410000 */
[----:B--2---:R-:W-:Y:S02]  /*0ca0*/  FFMA.FTZ R245, R245, R210, R208 ;  /* 0x000000d2f5f57223 */ /* 0x004fe400000100d0 */
[----:B------:R-:W2:Y:S01]  /*0cb0*/  LDL R210, [R1+0xc] ;  /* 0x00000c0001d27983 */ /* 0x000ea20000100800 */
[----:B------:R-:W-:Y:S02]  /*0cc0*/  PRMT R208, RZ, 0x5410, R207 ;  /* 0x00005410ffd07816 */ /* 0x000fe400000000cf */
[----:B------:R-:W-:Y:S01]  /*0cd0*/  PRMT R207, RZ, 0x5410, R7 ;  /* 0x00005410ffcf7816 */ /* 0x000fe20000000007 */
[C---:B------:R-:W-:Y:S01]  /*0ce0*/  FMUL.FTZ R7, R2.reuse, R179 ;  /* 0x000000b302077220 */ /* 0x040fe20000410000 */
[----:B------:R-:W-:Y:S01]  /*0cf0*/  PRMT R178, RZ, 0x5410, R178 ;  /* 0x00005410ffb27816 */ /* 0x000fe200000000b2 */
[----:B------:R-:W-:Y:S01]  /*0d00*/  FMUL.FTZ R8, R2, R8 ;  /* 0x0000000802087220 */ /* 0x000fe20000410000 */
[----:B------:R-:W-:-:S05]  /*0d10*/  PRMT R176, RZ, 0x5410, R176 ;  /* 0x00005410ffb07816 */ /* 0x000fca00000000b0 */
[----:B------:R-:W-:Y:S02]  /*0d20*/  FADD.FTZ R95, R95, R176 ;  /* 0x000000b05f5f7221 */ /* 0x000fe40000010000 */
[C---:B------:R-:W-:Y:S02]  /*0d30*/  FFMA.FTZ R67, R8.reuse, R176, R67 ;  /* 0x000000b008437223 */ /* 0x040fe40000010043 */
[----:B------:R-:W-:Y:S02]  /*0d40*/  FADD.FTZ R151, R151, R178 ;  /* 0x000000b297977221 */ /* 0x000fe40000010000 */
[----:B------:R-:W-:Y:S02]  /*0d50*/  FFMA.FTZ R123, R8, R178, R123 ;  /* 0x000000b2087b7223 */ /* 0x000fe4000001007b */
[----:B------:R-:W-:Y:S02]  /*0d60*/  FADD.FTZ R150, R150, R209 ;  /* 0x000000d196967221 */ /* 0x000fe40000010000 */
[----:B------:R-:W-:-:S02]  /*0d70*/  FFMA.FTZ R122, R6, R209, R122 ;  /* 0x000000d1067a7223 */ /* 0x000fc4000001007a */
[----:B------:R-:W-:Y:S02]  /*0d80*/  FADD.FTZ R93, R93, R208 ;  /* 0x000000d05d5d7221 */ /* 0x000fe40000010000 */
[----:B------:R-:W-:Y:S02]  /*0d90*/  FFMA.FTZ R65, R7, R208, R65 ;  /* 0x000000d007417223 */ /* 0x000fe40000010041 */
[----:B------:R-:W-:Y:S02]  /*0da0*/  FADD.FTZ R149, R149, R207 ;  /* 0x000000cf95957221 */ /* 0x000fe40000010000 */
[-C--:B------:R-:W-:Y:S02]  /*0db0*/  FFMA.FTZ R121, R7, R207.reuse, R121 ;  /* 0x000000cf07797223 */ /* 0x080fe40000010079 */
[----:B--2---:R-:W-:-:S04]  /*0dc0*/  FMUL.FTZ R179, R210, R207 ;  /* 0x000000cfd2b37220 */ /* 0x004fc80000410000 */
[----:B------:R-:W-:Y:S02]  /*0dd0*/  FFMA.FTZ R246, R246, R208, R179 ;  /* 0x000000d0f6f67223 */ /* 0x000fe400000100b3 */
[----:B----4-:R-:W-:-:S04]  /*0de0*/  FMUL.FTZ R179, R211, R178 ;  /* 0x000000b2d3b37220 */ /* 0x010fc80000410000 */
[----:B------:R-:W-:Y:S02]  /*0df0*/  FFMA.FTZ R244, R244, R176, R179 ;  /* 0x000000b0f4f47223 */ /* 0x000fe400000100b3 */
[----:B------:R-:W-:Y:S02]  /*0e00*/  FADD.FTZ R176, RZ, R213 ;  /* 0x000000d5ffb07221 */ /* 0x000fe40000010000 */
[----:B------:R-:W-:Y:S02]  /*0e10*/  FFMA.FTZ R179, R5, R213, RZ ;  /* 0x000000d505b37223 */ /* 0x000fe400000100ff */
[----:B------:R-:W-:Y:S02]  /*0e20*/  FADD.FTZ R176, R176, R246 ;  /* 0x000000f6b0b07221 */ /* 0x000fe40000010000 */
[----:B------:R-:W-:Y:S02]  /*0e30*/  FFMA.FTZ R179, R7, R246, R179 ;  /* 0x000000f607b37223 */ /* 0x000fe400000100b3 */
[----:B------:R-:W-:-:S02]  /*0e40*/  FADD.FTZ R176, R176, R245 ;  /* 0x000000f5b0b07221 */ /* 0x000fc40000010000 */
[----:B------:R-:W-:Y:S01]  /*0e50*/  FFMA.FTZ R179, R6, R245, R179 ;  /* 0x000000f506b37223 */ /* 0x000fe200000100b3 */
[----:B------:R-:W-:Y:S01]  /*0e60*/  IADD3 R178, R3, 0x100, RZ ;  /* 0x0000010003b27810 */ /* 0x000fe20007ffe0ff */
[----:B------:R-:W-:Y:S02]  /*0e70*/  FADD.FTZ R176, R176, R244 ;  /* 0x000000f4b0b07221 */ /* 0x000fe40000010000 */
[----:B------:R-:W-:Y:S02]  /*0e80*/  FFMA.FTZ R179, R8, R244, R179 ;  /* 0x000000f408b37223 */ /* 0x000fe400000100b3 */
.L_x_754:
[----:B-1----:R-:W-:Y:S05]  /*0e90*/  BSYNC B0 ;  /* 0x0000000000007941 */ /* 0x002fea0003800000 */
.L_x_753:
[----:B------:R-:W-:Y:S01]  /*0ea0*/  BSSY B0, `(.L_x_755) ;  /* 0x0000050000007945 */ /* 0x000fe20003800000 */
[----:B------:R-:W-:Y:S05]  /*0eb0*/  @!P0 BRA `(.L_x_756) ;  /* 0x000004e000008947 */ /* 0x000fea0003800000 */
[----:B------:R-:W-:-:S04]  /*0ec0*/  ISETP.NE.U32.AND P5, PT, RZ, c[0x0][0x218], PT ;  /* 0x00008600ff007a0c */ /* 0x000fc80003fa5070 */
[----:B------:R-:W-:Y:S01]  /*0ed0*/  ISETP.NE.AND.EX P5, PT, RZ, c[0x0][0x21c], PT, P5 ;  /* 0x00008700ff007a0c */ /* 0x000fe20003fa5350 */
[----:B------:R-:W-:-:S12]  /*0ee0*/  HFMA2.MMA R208, -RZ, RZ, 0, 4.76837158203125e-07 ;  /* 0x00000008ffd07435 */ /* 0x000fd800000001ff */
[----:B------:R-:W-:-:S04]  /*0ef0*/  @P5 LEA R10, P6, R178, c[0x0][0x218], 0x3 ;  /* 0x00008600b20a5a11 */ /* 0x000fc800078c18ff */
[----:B------:R-:W-:-:S05]  /*0f00*/  @P5 LEA.HI.X R11, R178, c[0x0][0x21c], RZ, 0x3, P6 ;  /* 0x00008700b20b5a11 */ /* 0x000fca00030f1cff */
[----:B------:R0:W5:Y:S01]  /*0f10*/  @P5 LDG.E.64 R200, [R10.64] ;  /* 0x000000040ac85981 */ /* 0x000162000c1e1b00 */
[----:B------:R-:W-:-:S04]  /*0f20*/  LEA R210, P5, R178, c[0x0][0x188], 0x3 ;  /* 0x00006200b2d27a11 */ /* 0x000fc800078a18ff */
[----:B------:R-:W-:Y:S02]  /*0f30*/  LEA.HI.X R211, R178, c[0x0][0x18c], RZ, 0x3, P5 ;  /* 0x00006300b2d37a11 */ /* 0x000fe400028f1cff */
[----:B------:R-:W-:Y:S01]  /*0f40*/  ISETP.NE.AND P5, PT, R212, RZ, PT ;  /* 0x000000ffd400720c */ /* 0x000fe20003fa5270 */
[----:B0-----:R-:W-:-:S03]  /*0f50*/  IMAD.WIDE.U32 R10, R178, R208, c[0x0][0x208] ;  /* 0x00008200b20a7625 */ /* 0x001fc600078e00d0 */
        /* <DEDUP_REMOVED lines=13> */
[-C--:B------:R-:W-:Y:S01]  /*1030*/  FMUL.FTZ R212, R220, R242.reuse ;  /* 0x000000f2dcd47220 */ /* 0x080fe20000410000 */
[----:B------:R-:W-:Y:S01]  /*1040*/  SHF.R.U32.HI R241, RZ, 0x10, R11 ;  /* 0x00000010fff17819 */ /* 0x000fe2000001160b */
[----:B------:R-:W-:Y:S01]  /*1050*/  FADD.FTZ R96, R96, R207 ;  /* 0x000000cf60607221 */ /* 0x000fe20000010000 */
[----:B------:R-:W-:Y:S01]  /*1060*/  SHF.R.U64 R210, R210, 0x10, R211 ;  /* 0x00000010d2d27819 */ /* 0x000fe200000012d3 */
[CC--:B------:R-:W-:Y:S02]  /*1070*/  FFMA.FTZ R68, R9.reuse, R207.reuse, R68 ;  /* 0x000000cf09447223 */ /* 0x0c0fe40000010044 */
[----:B------:R-:W-:Y:S01]  /*1080*/  FFMA.FTZ R252, R224, R207, R212 ;  /* 0x000000cfe0fc7223 */ /* 0x000fe200000100d4 */
[----:B------:R-:W-:Y:S01]  /*1090*/  SHF.R.U64 R207, R10, 0x10, R11 ;  /* 0x000000100acf7819 */ /* 0x000fe2000000120b */
[----:B------:R-:W-:Y:S01]  /*10a0*/  FADD.FTZ R152, R152, R242 ;  /* 0x000000f298987221 */ /* 0x000fe20000010000 */
[----:B------:R-:W-:Y:S01]  /*10b0*/  MOV R212, R11 ;  /* 0x0000000b00d47202 */ /* 0x000fe20000000f00 */
[----:B------:R-:W-:Y:S01]  /*10c0*/  FFMA.FTZ R124, R9, R242, R124 ;  /* 0x000000f2097c7223 */ /* 0x000fe2000001007c */
[--C-:B------:R-:W-:Y:S01]  /*10d0*/  SHF.R.U64 R11, R208, 0x10, R209.reuse ;  /* 0x00000010d00b7819 */ /* 0x100fe200000012d1 */
[--C-:B------:R-:W-:Y:S01]  /*10e0*/  IMAD.MOV.U32 R10, RZ, RZ, R209.reuse ;  /* 0x000000ffff0a7224 */ /* 0x100fe200078e00d1 */
[----:B------:R-:W-:-:S02]  /*10f0*/  SHF.R.U32.HI R208, RZ, 0x10, R209 ;  /* 0x00000010ffd07819 */ /* 0x000fc400000116d1 */
        /* <DEDUP_REMOVED lines=8> */
[----:B------:R-:W-:-:S03]  /*1180*/  PRMT R212, RZ, 0x5410, R212 ;  /* 0x00005410ffd47816 */ /* 0x000fc600000000d4 */
[----:B------:R-:W-:Y:S02]  /*1190*/  FMUL.FTZ R210, R222, R211 ;  /* 0x000000d3ded27220 */ /* 0x000fe40000410000 */
[----:B------:R-:W-:Y:S02]  /*11a0*/  FADD.FTZ R12, -R12, R242 ;  /* 0x000000f20c0c7221 */ /* 0x000fe40000010100 */
[----:B------:R-:W-:Y:S01]  /*11b0*/  FFMA.FTZ R242, R226, R212, R210 ;  /* 0x000000d4e2f27223 */ /* 0x000fe200000100d2 */
[----:B------:R-:W-:Y:S01]  /*11c0*/  PRMT R210, RZ, 0x5410, R11 ;  /* 0x00005410ffd27816 */ /* 0x000fe2000000000b */
[----:B------:R-:W-:Y:S01]  /*11d0*/  FMUL.FTZ R11, R2, R209 ;  /* 0x000000d1020b7220 */ /* 0x000fe20000410000 */
[----:B------:R-:W-:-:S03]  /*11e0*/  PRMT R207, RZ, 0x5410, R207 ;  /* 0x00005410ffcf7816 */ /* 0x000fc600000000cf */
[----:B------:R-:W-:Y:S01]  /*11f0*/  FMUL.FTZ R209, R221, R210 ;  /* 0x000000d2ddd17220 */ /* 0x000fe20000410000 */
[----:B------:R-:W-:Y:S01]  /*1200*/  PRMT R208, RZ, 0x5410, R208 ;  /* 0x00005410ffd07816 */ /* 0x000fe200000000d0 */
[----:B------:R-:W-:Y:S02]  /*1210*/  FADD.FTZ R176, R176, R252 ;  /* 0x000000fcb0b07221 */ /* 0x000fe40000010000 */
[-C--:B------:R-:W-:Y:S02]  /*1220*/  FFMA.FTZ R243, R225, R207.reuse, R209 ;  /* 0x000000cfe1f37223 */ /* 0x080fe400000100d1 */
[----:B------:R-:W-:Y:S02]  /*1230*/  FFMA.FTZ R179, R9, R252, R179 ;  /* 0x000000fc09b37223 */ /* 0x000fe400000100b3 */
[----:B------:R-:W-:Y:S02]  /*1240*/  FADD.FTZ R97, R97, R207 ;  /* 0x000000cf61617221 */ /* 0x000fe40000010000 */
[----:B------:R-:W-:Y:S01]  /*1250*/  FFMA.FTZ R69, R11, R207, R69 ;  /* 0x000000cf0b457223 */ /* 0x000fe20000010045 */
[----:B------:R-:W-:Y:S01]  /*1260*/  PRMT R207, RZ, 0x5410, R241 ;  /* 0x00005410ffcf7816 */ /* 0x000fe200000000f1 */
[----:B------:R-:W-:-:S02]  /*1270*/  FMUL.FTZ R209, R223, R208 ;  /* 0x000000d0dfd17220 */ /* 0x000fc40000410000 */
[----:B------:R-:W-:Y:S02]  /*1280*/  FADD.FTZ R176, R176, R243 ;  /* 0x000000f3b0b07221 */ /* 0x000fe40000010000 */
[----:B------:R-:W-:Y:S02]  /*1290*/  FFMA.FTZ R179, R11, R243, R179 ;  /* 0x000000f30bb37223 */ /* 0x000fe400000100b3 */
[----:B------:R-:W-:Y:S02]  /*12a0*/  FMUL.FTZ R12, R2, R12 ;  /* 0x0000000c020c7220 */ /* 0x000fe40000410000 */
        /* <DEDUP_REMOVED lines=15> */
.L_x_756:
[----:B------:R-:W-:Y:S05]  /*13a0*/  BSYNC B0 ;  /* 0x0000000000007941 */ /* 0x000fea0003800000 */
.L_x_755:
        /* <DEDUP_REMOVED lines=9> */
[----:B------:R-:W-:-:S04]  /*1440*/  LEA R210, P5, R178, c[0x0][0x188], 0x3 ;  /* 0x00006200b2d27a11 */ /* 0x000fc800078a18ff */
[C---:B------:R-:W-:Y:S02]  /*1450*/  LEA.HI.X R211, R178.reuse, c[0x0][0x18c], RZ, 0x3, P5 ;  /* 0x00006300b2d37a11 */ /* 0x040fe400028f1cff */
        /* <DEDUP_REMOVED lines=16> */
[----:B------:R-:W-:-:S03]  /*1560*/  SHF.R.U32.HI R238, RZ, 0x10, R15 ;  /* 0x00000010ffee7819 */ /* 0x000fc6000001160f */
[----:B------:R-:W-:Y:S01]  /*1570*/  FADD.FTZ R100, R100, R207 ;  /* 0x000000cf64647221 */ /* 0x000fe20000010000 */
[----:B------:R-:W-:Y:S01]  /*1580*/  SHF.R.U64 R210, R210, 0x10, R211 ;  /* 0x00000010d2d27819 */ /* 0x000fe200000012d3 */
[CC--:B------:R-:W-:Y:S02]  /*1590*/  FFMA.FTZ R72, R13.reuse, R207.reuse, R72 ;  /* 0x000000cf0d487223 */ /* 0x0c0fe40000010048 */
[----:B------:R-:W-:Y:S01]  /*15a0*/  FFMA.FTZ R251, R216, R207, R212 ;  /* 0x000000cfd8fb7223 */ /* 0x000fe200000100d4 */
[--C-:B------:R-:W-:Y:S01]  /*15b0*/  SHF.R.U64 R207, R14, 0x10, R15.reuse ;  /* 0x000000100ecf7819 */ /* 0x100fe2000000120f */
[----:B------:R-:W-:Y:S01]  /*15c0*/  IMAD.MOV.U32 R212, RZ, RZ, R15 ;  /* 0x000000ffffd47224 */ /* 0x000fe200078e000f */
[----:B------:R-:W-:Y:S01]  /*15d0*/  SHF.R.U64 R15, R208, 0x10, R209 ;  /* 0x00000010d00f7819 */ /* 0x000fe200000012d1 */
[----:B------:R-:W-:Y:S01]  /*15e0*/  FADD.FTZ R156, R156, R239 ;  /* 0x000000ef9c9c7221 */ /* 0x000fe20000010000 */
[----:B------:R-:W-:Y:S01]  /*15f0*/  MOV R14, R209 ;  /* 0x000000d1000e7202 */ /* 0x000fe20000000f00 */
[----:B------:R-:W-:Y:S01]  /*1600*/  FFMA.FTZ R128, R13, R239, R128 ;  /* 0x000000ef0d807223 */ /* 0x000fe20000010080 */
        /* <DEDUP_REMOVED lines=19> */
[----:B------:R-:W-:Y:S02]  /*1740*/  FFMA.FTZ R240, R217, R207, R209 ;  /* 0x000000cfd9f07223 */ /* 0x000fe400000100d1 */
        /* <DEDUP_REMOVED lines=23> */
.L_x_758:
[----:B------:R-:W-:Y:S05]  /*18c0*/  BSYNC B0 ;  /* 0x0000000000007941 */ /* 0x000fea0003800000 */
.L_x_757:
        /* <DEDUP_REMOVED lines=20> */
[----:B----4-:R-:W-:Y:S01]  /*1a10*/  IMAD.MOV.U32 R212, RZ, RZ, R208 ;  /* 0x000000ffffd47224 */ /* 0x010fe200078e00d0 */
[----:B---3--:R-:W-:-:S03]  /*1a20*/  MOV R207, R18 ;  /* 0x0000001200cf7202 */ /* 0x008fc60000000f00 */
        /* <DEDUP_REMOVED lines=59> */
.L_x_760:
[----:B------:R-:W-:Y:S05]  /*1de0*/  BSYNC B0 ;  /* 0x0000000000007941 */ /* 0x000fea0003800000 */
.L_x_759:
        /* <DEDUP_REMOVED lines=81> */
.L_x_762:
[----:B------:R-:W-:Y:S05]  /*2300*/  BSYNC B0 ;  /* 0x0000000000007941 */ /* 0x000fea0003800000 */
.L_x_761:
        /* <DEDUP_REMOVED lines=81> */
.L_x_764:
[----:B------:R-:W-:Y:S05]  /*2820*/  BSYNC B0 ;  /* 0x0000000000007941 */ /* 0x000fea0003800000 */
.L_x_763:
[----:B------:R-:W-:Y:S01]  /*2830*/  ISETP.GE.U32.AND P5, PT, R4, 0x700, PT ;  /* 0x000007000400780c */ /* 0x000fe20003fa6070 */
[----:B------:R-:W-:-:S12]  /*2840*/  BSSY B0, `(.L_x_765) ;  /* 0x0000050000007945 */ /* 0x000fd80003800000 */
        /* <DEDUP_REMOVED lines=8> */
[----:B0-----:R-:W-:Y:S01]  /*28d0*/  ISETP.NE.AND P5, PT, R207, RZ, PT ;  /* 0x000000ffcf00720c */ /* 0x001fe20003fa5270 */
[----:B------:R-:W-:-:S03]  /*28e0*/  IMAD.WIDE.U32 R210, R178, R208, c[0x0][0x208] ;  /* 0x00008200b2d27625 */ /* 0x000fc600078e00d0 */
[----:B-----5:R-:W-:Y:S01]  /*28f0*/  FSEL R177, R177, RZ, !P5 ;  /* 0x000000ffb1b17208 */ /* 0x020fe20006800000 */
[C---:B------:R-:W-:Y:S02]  /*2900*/  IMAD.WIDE.U32 R208, R178.reuse, R208, c[0x0][0x210] ;  /* 0x00008400b2d07625 */ /* 0x040fe400078e00d0 */
[----:B------:R-:W2:Y:S01]  /*2910*/  LDG.E.64 R210, [R210.64] ;  /* 0x00000004d2d27981 */ /* 0x000ea2000c1e1b00 */
[----:B-1----:R-:W-:-:S03]  /*2920*/  LEA R182, P5, R178, c[0x0][0x188], 0x3 ;  /* 0x00006200b2b67a11 */ /* 0x002fc600078a18ff */
[----:B------:R-:W3:Y:S01]  /*2930*/  LDG.E.64 R208, [R208.64] ;  /* 0x00000004d0d07981 */ /* 0x000ee2000c1e1b00 */
[----:B------:R-:W-:-:S06]  /*2940*/  LEA.HI.X R183, R178, c[0x0][0x18c], RZ, 0x3, P5 ;  /* 0x00006300b2b77a11 */ /* 0x000fcc00028f1cff */
[----:B------:R-:W4:Y:S01]  /*2950*/  LDG.E.64 R182, [R182.64] ;  /* 0x00000004b6b67981 */ /* 0x000f22000c1e1b00 */
[----:B--2---:R-:W-:Y:S01]  /*2960*/  IMAD.MOV.U32 R181, RZ, RZ, R210 ;  /* 0x000000ffffb57224 */ /* 0x004fe200078e00d2 */
[--C-:B------:R-:W-:Y:S01]  /*2970*/  SHF.R.U64 R184, R210, 0x10, R211.reuse ;  /* 0x00000010d2b87819 */ /* 0x100fe200000012d3 */
[----:B---3--:R-:W-:Y:S01]  /*2980*/  IMAD.MOV.U32 R214, RZ, RZ, R208 ;  /* 0x000000ffffd67224 */ /* 0x008fe200078e00d0 */
[----:B------:R-:W-:Y:S02]  /*2990*/  MOV R207, R211 ;  /* 0x000000d300cf7202 */ /* 0x000fe40000000f00 */
[----:B------:R-:W-:Y:S02]  /*29a0*/  SHF.R.U32.HI R178, RZ, 0x10, R211 ;  /* 0x00000010ffb27819 */ /* 0x000fe400000116d3 */
[----:B----4-:R-:W-:Y:S02]  /*29b0*/  PRMT R210, RZ, 0x5410, R182 ;  /* 0x00005410ffd27816 */ /* 0x010fe400000000b6 */
[----:B------:R-:W-:-:S03]  /*29c0*/  PRMT R211, RZ, 0x5410, R214 ;  /* 0x00005410ffd37816 */ /* 0x000fc600000000d6 */
[----:B------:R-:W-:Y:S01]  /*29d0*/  FADD.FTZ R212, -R177, R210 ;  /* 0x000000d2b1d47221 */ /* 0x000fe20000010100 */
[----:B------:R-:W-:-:S03]  /*29e0*/  PRMT R210, RZ, 0x5410, R181 ;  /* 0x00005410ffd27816 */ /* 0x000fc600000000b5 */
[----:B------:R-:W-:Y:S02]  /*29f0*/  FMUL.FTZ R181, R2, R212 ;  /* 0x000000d402b57220 */ /* 0x000fe40000410000 */
[----:B------:R-:W-:Y:S01]  /*2a00*/  FMUL.FTZ R212, R60, R211 ;  /* 0x000000d33cd47220 */ /* 0x000fe20000410000 */
[--C-:B------:R-:W-:Y:S01]  /*2a10*/  SHF.R.U64 R182, R182, 0x10, R183.reuse ;  /* 0x00000010b6b67819 */ /* 0x100fe200000012b7 */
[----:B------:R-:W-:Y:S01]  /*2a20*/  FADD.FTZ R116, R116, R210 ;  /* 0x000000d274747221 */ /* 0x000fe20000010000 */
[--C-:B------:R-:W-:Y:S01]  /*2a30*/  PRMT R214, RZ, 0x5410, R183.reuse ;  /* 0x00005410ffd67816 */ /* 0x100fe200000000b7 */
[-C--:B------:R-:W-:Y:S02]  /*2a40*/  FFMA.FTZ R88, R181, R210.reuse, R88 ;  /* 0x000000d2b5587223 */ /* 0x080fe40000010058 */
[----:B------:R-:W-:Y:S01]  /*2a50*/  FFMA.FTZ R247, R56, R210, R212 ;  /* 0x000000d238f77223 */ /* 0x000fe200000100d4 */
[----:B------:R-:W-:Y:S02]  /*2a60*/  MOV R210, R209 ;  /* 0x000000d100d27202 */ /* 0x000fe40000000f00 */
[----:B------:R-:W-:-:S02]  /*2a70*/  SHF.R.U32.HI R212, RZ, 0x10, R183 ;  /* 0x00000010ffd47819 */ /* 0x000fc400000116b7 */
[----:B------:R-:W-:Y:S01]  /*2a80*/  PRMT R183, RZ, 0x5410, R182 ;  /* 0x00005410ffb77816 */ /* 0x000fe200000000b6 */
[----:B------:R-:W-:Y:S01]  /*2a90*/  FADD.FTZ R182, -R177, R214 ;  /* 0x000000d6b1b67221 */ /* 0x000fe20000010100 */
[----:B------:R-:W-:Y:S01]  /*2aa0*/  PRMT R210, RZ, 0x5410, R210 ;  /* 0x00005410ffd27816 */ /* 0x000fe200000000d2 */
[----:B------:R-:W-:Y:S01]  /*2ab0*/  FADD.FTZ R172, R172, R211 ;  /* 0x000000d3acac7221 */ /* 0x000fe20000010000 */
[----:B------:R-:W-:Y:S01]  /*2ac0*/  PRMT R207, RZ, 0x5410, R207 ;  /* 0x00005410ffcf7816 */ /* 0x000fe200000000cf */
[----:B------:R-:W-:Y:S01]  /*2ad0*/  FFMA.FTZ R144, R181, R211, R144 ;  /* 0x000000d3b5907223 */ /* 0x000fe20000010090 */
[----:B------:R-:W-:Y:S01]  /*2ae0*/  SHF.R.U64 R208, R208, 0x10, R209 ;  /* 0x00000010d0d07819 */ /* 0x000fe200000012d1 */
[----:B------:R-:W-:Y:S02]  /*2af0*/  FMUL.FTZ R182, R2, R182 ;  /* 0x000000b602b67220 */ /* 0x000fe40000410000 */
[----:B------:R-:W-:Y:S02]  /*2b00*/  FMUL.FTZ R211, R62, R210 ;  /* 0x000000d23ed37220 */ /* 0x000fe40000410000 */
[----:B------:R-:W-:-:S02]  /*2b10*/  FADD.FTZ R183, -R177, R183 ;  /* 0x000000b7b1b77221 */ /* 0x000fc40000010100 */
[----:B------:R-:W-:Y:S02]  /*2b20*/  FADD.FTZ R118, R118, R207 ;  /* 0x000000cf76767221 */ /* 0x000fe40000010000 */
[-C--:B------:R-:W-:Y:S02]  /*2b30*/  FFMA.FTZ R90, R182, R207.reuse, R90 ;  /* 0x000000cfb65a7223 */ /* 0x080fe4000001005a */
[----:B------:R-:W-:Y:S01]  /*2b40*/  FFMA.FTZ R215, R58, R207, R211 ;  /* 0x000000cf3ad77223 */ /* 0x000fe200000100d3 */
[----:B------:R-:W-:Y:S01]  /*2b50*/  PRMT R207, RZ, 0x5410, R208 ;  /* 0x00005410ffcf7816 */ /* 0x000fe200000000d0 */
[----:B------:R-:W-:Y:S01]  /*2b60*/  FMUL.FTZ R183, R2, R183 ;  /* 0x000000b702b77220 */ /* 0x000fe20000410000 */
[----:B------:R-:W-:Y:S02]  /*2b70*/  PRMT R212, RZ, 0x5410, R212 ;  /* 0x00005410ffd47816 */ /* 0x000fe400000000d4 */
[----:B------:R-:W-:Y:S01]  /*2b80*/  SHF.R.U32.HI R209, RZ, 0x10, R209 ;  /* 0x00000010ffd17819 */ /* 0x000fe200000116d1 */
[----:B------:R-:W-:Y:S01]  /*2b90*/  FMUL.FTZ R208, R61, R207 ;  /* 0x000000cf3dd07220 */ /* 0x000fe20000410000 */
[----:B------:R-:W-:Y:S01]  /*2ba0*/  PRMT R184, RZ, 0x5410, R184 ;  /* 0x00005410ffb87816 */ /* 0x000fe200000000b8 */
[----:B------:R-:W-:-:S02]  /*2bb0*/  FADD.FTZ R173, R173, R207 ;  /* 0x000000cfadad7221 */ /* 0x000fc40000010000 */
[----:B------:R-:W-:Y:S01]  /*2bc0*/  FFMA.FTZ R145, R183, R207, R145 ;  /* 0x000000cfb7917223 */ /* 0x000fe20000010091 */
[----:B------:R-:W-:Y:S01]  /*2bd0*/  PRMT R207, RZ, 0x5410, R178 ;  /* 0x00005410ffcf7816 */ /* 0x000fe200000000b2 */
[----:B------:R-:W-:Y:S01]  /*2be0*/  FADD.FTZ R177, -R177, R212 ;  /* 0x000000d4b1b17221 */ /* 0x000fe20000010100 */
[----:B------:R-:W-:Y:S01]  /*2bf0*/  PRMT R178, RZ, 0x5410, R209 ;  /* 0x00005410ffb27816 */ /* 0x000fe200000000d1 */
[----:B------:R-:W-:Y:S02]  /*2c00*/  FFMA.FTZ R228, R57, R184, R208 ;  /* 0x000000b839e47223 */ /* 0x000fe400000100d0 */
[----:B------:R-:W-:Y:S02]  /*2c10*/  FADD.FTZ R176, R176, R247 ;  /* 0x000000f7b0b07221 */ /* 0x000fe40000010000 */
[----:B------:R-:W-:Y:S02]  /*2c20*/  FFMA.FTZ R179, R181, R247, R179 ;  /* 0x000000f7b5b37223 */ /* 0x000fe400000100b3 */
[----:B------:R-:W-:-:S02]  /*2c30*/  FADD.FTZ R117, R117, R184 ;  /* 0x000000b875757221 */ /* 0x000fc40000010000 */
[----:B------:R-:W-:Y:S02]  /*2c40*/  FFMA.FTZ R89, R183, R184, R89 ;  /* 0x000000b8b7597223 */ /* 0x000fe40000010059 */
[----:B------:R-:W-:Y:S02]  /*2c50*/  FMUL.FTZ R184, R2, R177 ;  /* 0x000000b102b87220 */ /* 0x000fe40000410000 */
[----:B------:R-:W-:Y:S02]  /*2c60*/  FMUL.FTZ R177, R63, R178 ;  /* 0x000000b23fb17220 */ /* 0x000fe40000410000 */
[----:B------:R-:W-:Y:S02]  /*2c70*/  FADD.FTZ R176, R176, R228 ;  /* 0x000000e4b0b07221 */ /* 0x000fe40000010000 */
[----:B------:R-:W-:Y:S02]  /*2c80*/  FFMA.FTZ R179, R183, R228, R179 ;  /* 0x000000e4b7b37223 */ /* 0x000fe400000100b3 */
        /* <DEDUP_REMOVED lines=11> */
.L_x_766:
[----:B------:R-:W-:Y:S05]  /*2d40*/  BSYNC B0 ;  /* 0x0000000000007941 */ /* 0x000fea0003800000 */
.L_x_765:
[----:B------:R-:W2:Y:S04]  /*2d50*/  LDL R178, [R1] ;  /* 0x0000000001b27983 */ /* 0x000ea80000100800 */
[----:B-----5:R-:W0:Y:S02]  /*2d60*/  S2R R177, SR_TID.X ;  /* 0x0000000000b17919 */ /* 0x020e240000002100 */
[----:B0-----:R-:W-:-:S04]  /*2d70*/  SHF.R.U32.HI R211, RZ, 0x5, R177 ;  /* 0x00000005ffd37819 */ /* 0x001fc800000116b1 */
[----:B------:R-:W-:Y:S02]  /*2d80*/  LOP3.LUT R207, R211, 0x7fffff8, RZ, 0xc0, !PT ;  /* 0x07fffff8d3cf7812 */ /* 0x000fe400078ec0ff */
[----:B--2---:R-:W-:-:S13]  /*2d90*/  LOP3.LUT P5, RZ, R178, 0xff, RZ, 0xc0, !PT ;  /* 0x000000ffb2ff7812 */ /* 0x004fda00078ac0ff */
[----:B------:R-:W-:Y:S02]  /*2da0*/  @!P5 IADD3 R207, R207, 0x8, RZ ;  /* 0x00000008cfcfd810 */ /* 0x000fe40007ffe0ff */
[----:B------:R-:W-:Y:S01]  /*2db0*/  LOP3.LUT P5, RZ, R177, 0x1f, RZ, 0xc0, !PT ;  /* 0x0000001fb1ff7812 */ /* 0x000fe200078ac0ff */
[----:B------:R-:W-:Y:S10]  /*2dc0*/  BRA.DIV ~URZ, `(.L_x_767) ;  /* 0x00002ca27f007947 */ /* 0x000ff4000b800000 */
[----:B------:R0:W1:Y:S02]  /*2dd0*/  SHFL.DOWN PT, R210, R176, 0x10, 0x1f ;  /* 0x0a001f00b0d27f89 */ /* 0x00006400000e0000 */
.L_x_809:
        /* <DEDUP_REMOVED lines=18> */
.L_x_810:
[----:B--2---:R-:W-:Y:S01]  /*2f00*/  @!P5 LOP3.LUT R178, R211, 0x7, RZ, 0xc0, !PT ;  /* 0x00000007d3b2d812 */ /* 0x004fe200078ec0ff */
[----:B-1----:R-:W-:Y:S01]  /*2f10*/  FADD.FTZ R176, R210, R176 ;  /* 0x000000b0d2b07221 */ /* 0x002fe20000010000 */
[----:B------:R-:W-:Y:S01]  /*2f20*/  WARPSYNC 0xffffffff ;  /* 0xffffffff00007948 */ /* 0x000fe20003800000 */
[----:B0-----:R-:W-:Y:S01]  /*2f30*/  FADD.FTZ R177, R177, R179 ;  /* 0x000000b3b1b17221 */ /* 0x001fe20000010000 */
[----:B------:R-:W-:Y:S01]  /*2f40*/  LOP3.LUT P6, RZ, R4, 0xffffff00, RZ, 0xc0, !PT ;  /* 0xffffff0004ff7812 */ /* 0x000fe200078cc0ff */
[----:B------:R-:W-:Y:S01]  /*2f50*/  @!P5 IMAD.IADD R178, R207, 0x1, R178 ;  /* 0x00000001cfb2d824 */ /* 0x000fe200078e02b2 */
[----:B------:R-:W-:Y:S04]  /*2f60*/  BSSY B0, `(.L_x_769) ;  /* 0x0000067000007945 */ /* 0x000fe80003800000 */
        /* <DEDUP_REMOVED lines=28> */
[----:B0-----:R-:W-:Y:S01]  /*3130*/  ISETP.NE.AND P5, PT, R210, RZ, PT ;  /* 0x000000ffd200720c */ /* 0x001fe20003fa5270 */
[----:B------:R-:W-:-:S03]  /*3140*/  IMAD.MOV.U32 R210, RZ, RZ, 0x8 ;  /* 0x00000008ffd27424 */ /* 0x000fc600078e00ff */
[----:B------:R-:W-:Y:S01]  /*3150*/  FSEL R177, R207, RZ, !P5 ;  /* 0x000000ffcfb17208 */ /* 0x000fe20006800000 */
[----:B------:R-:W-:Y:S01]  /*3160*/  IMAD.WIDE.U32 R210, R3, R210, c[0x0][0x248] ;  /* 0x0000920003d27625 */ /* 0x000fe200078e00d2 */
[----:B------:R-:W-:-:S03]  /*3170*/  ISETP.NE.U32.AND P5, PT, RZ, c[0x0][0x218], PT ;  /* 0x00008600ff007a0c */ /* 0x000fc60003fa5070 */
[----:B------:R-:W-:Y:S01]  /*3180*/  FFMA.FTZ R178, R5, R212, R177 ;  /* 0x000000d405b27223 */ /* 0x000fe200000100b1 */
[----:B------:R-:W-:-:S03]  /*3190*/  ISETP.NE.AND.EX P5, PT, RZ, c[0x0][0x21c], PT, P5 ;  /* 0x00008700ff007a0c */ /* 0x000fc60003fa5350 */
[----:B------:R-:W-:-:S04]  /*31a0*/  FADD.FTZ R178, R213, -R178 ;  /* 0x800000b2d5b27221 */ /* 0x000fc80000010000 */
[----:B------:R-:W-:-:S06]  /*31b0*/  FMUL.FTZ R178, R2, R178 ;  /* 0x000000b202b27220 */ /* 0x000fcc0000410000 */
[----:B------:R-:W-:Y:S01]  /*31c0*/  @P5 MOV R176, R202 ;  /* 0x000000ca00b05202 */ /* 0x000fe20000000f00 */
[--C-:B------:R-:W-:Y:S01]  /*31d0*/  @P5 IMAD.MOV.U32 R208, RZ, RZ, R203.reuse ;  /* 0x000000ffffd05224 */ /* 0x100fe200078e00cb */
[----:B------:R-:W-:Y:S02]  /*31e0*/  @P5 SHF.R.U64 R179, R202, 0x10, R203 ;  /* 0x00000010cab35819 */ /* 0x000fe400000012cb */
[----:B------:R-:W-:Y:S02]  /*31f0*/  @P5 PRMT R176, RZ, 0x5410, R176 ;  /* 0x00005410ffb05816 */ /* 0x000fe400000000b0 */
[----:B------:R-:W-:Y:S02]  /*3200*/  @P5 PRMT R179, RZ, 0x5410, R179 ;  /* 0x00005410ffb35816 */ /* 0x000fe400000000b3 */
[----:B------:R-:W-:Y:S01]  /*3210*/  @P5 PRMT R208, RZ, 0x5410, R208 ;  /* 0x00005410ffd05816 */ /* 0x000fe200000000d0 */
        /* <DEDUP_REMOVED lines=12> */
[----:B------:R-:W-:-:S04]  /*32e0*/  @P5 SHF.R.U32.HI R208, RZ, 0x10, R203 ;  /* 0x00000010ffd05819 */ /* 0x000fc800000116cb */
        /* <DEDUP_REMOVED lines=24> */
[----:B------:R-:W-:-:S02]  /*3470*/  LOP3.LUT R177, R177, R208, R179, 0xfe, !PT ;  /* 0x000000d0b1b17212 */ /* 0x000fc400078efeb3 */
[----:B------:R-:W-:Y:S01]  /*3480*/  LOP3.LUT R176, R176, R178, RZ, 0xfc, !PT ;  /* 0x000000b2b0b07212 */ /* 0x000fe200078efcff */
        /* <DEDUP_REMOVED lines=9> */
.L_x_771:
[----:B------:R1:W-:Y:S01]  /*3520*/  STG.E.64 [R210.64], R176 ;  /* 0x000000b0d2007986 */ /* 0x0003e2000c101b04 */
[----:B------:R-:W-:Y:S05]  /*3530*/  @!P5 BRA `(.L_x_772) ;  /* 0x000000800000d947 */ /* 0x000fea0003800000 */
[----:B-1----:R-:W-:Y:S02]  /*3540*/  LOP3.LUT R176, R189, 0xffff, RZ, 0xc0, !PT ;  /* 0x0000ffffbdb07812 */ /* 0x002fe400078ec0ff */
[----:B0-----:R-:W-:-:S03]  /*3550*/  PRMT R178, R205, 0x5410, R204 ;  /* 0x00005410cdb27816 */ /* 0x001fc600000000cc */
[----:B------:R-:W-:-:S05]  /*3560*/  IMAD.WIDE.U32 R176, R176, 0x10000, RZ ;  /* 0x00010000b0b07825 */ /* 0x000fca00078e00ff */
[----:B------:R-:W-:Y:S02]  /*3570*/  LOP3.LUT R177, R178, R177, RZ, 0xfc, !PT ;  /* 0x000000b1b2b17212 */ /* 0x000fe400078efcff */
[C---:B------:R-:W-:Y:S02]  /*3580*/  LEA R178, P5, R3.reuse, c[0x0][0x250], 0x3 ;  /* 0x0000940003b27a11 */ /* 0x040fe400078a18ff */
[----:B------:R-:W-:Y:S02]  /*3590*/  LOP3.LUT R176, R176, 0xffff, R206, 0xf8, !PT ;  /* 0x0000ffffb0b07812 */ /* 0x000fe400078ef8ce */
[----:B------:R-:W-:-:S05]  /*35a0*/  LEA.HI.X R179, R3, c[0x0][0x254], RZ, 0x3, P5 ;  /* 0x0000950003b37a11 */ /* 0x000fca00028f1cff */
[----:B------:R0:W-:Y:S04]  /*35b0*/  STG.E.64 [R178.64], R176 ;  /* 0x000000b0b2007986 */ /* 0x0001e8000c101b04 */
.L_x_772:
[----:B------:R-:W-:Y:S02]  /*35c0*/  IADD3 R3, R3, 0x100, RZ ;  /* 0x0000010003037810 */ /* 0x000fe40007ffe0ff */
.L_x_770:
[----:B------:R-:W-:Y:S05]  /*35d0*/  BSYNC B0 ;  /* 0x0000000000007941 */ /* 0x000fea0003800000 */
.L_x_769:
[----:B------:R-:W-:Y:S01]  /*35e0*/  BSSY B0, `(.L_x_773) ;  /* 0x000004f000007945 */ /* 0x000fe20003800000 */
[----:B------:R-:W-:Y:S05]  /*35f0*/  @!P0 BRA `(.L_x_774) ;  /* 0x000004d000008947 */ /* 0x000fea0003800000 */
[----:B01----:R-:W0:Y:S01]  /*3600*/  LDC.U8 R176, c[0x0][0x1f0] ;  /* 0x00007c00ffb07b82 */ /* 0x003e220000000000 */
[----:B------:R-:W-:Y:S01]  /*3610*/  ISETP.NE.U32.AND P6, PT, RZ, c[0x0][0x258], PT ;  /* 0x00009600ff007a0c */ /* 0x000fe20003fc5070 */
[----:B------:R-:W-:-:S03]  /*3620*/  HFMA2.MMA R210, -RZ, RZ, 0, 4.76837158203125e-07 ;  /* 0x00000008ffd27435 */ /* 0x000fc600000001ff */
[----:B------:R-:W-:-:S07]  /*3630*/  ISETP.NE.AND.EX P6, PT, RZ, c[0x0][0x25c], PT, P6 ;  /* 0x00009700ff007a0c */ /* 0x000fce0003fc5360 */
[----:B------:R-:W-:Y:S01]  /*3640*/  IMAD.WIDE.U32 R210, R3, R210, c[0x0][0x248] ;  /* 0x0000920003d27625 */ /* 0x000fe200078e00d2 */
[----:B0-----:R-:W-:-:S04]  /*3650*/  ISETP.NE.AND P5, PT, R176, RZ, PT ;  /* 0x000000ffb000720c */ /* 0x001fc80003fa5270 */
        /* <DEDUP_REMOVED lines=8> */
[----:B------:R-:W-:Y:S02]  /*36e0*/  @P5 MOV R208, R201 ;  /* 0x000000c900d05202 */ /* 0x000fe40000000f00 */
[----:B------:R-:W-:Y:S02]  /*36f0*/  @P5 PRMT R176, RZ, 0x5410, R176 ;  /* 0x00005410ffb05816 */ /* 0x000fe400000000b0 */
[----:B------:R-:W-:Y:S02]  /*3700*/  @P5 PRMT R179, RZ, 0x5410, R179 ;  /* 0x00005410ffb35816 */ /* 0x000fe400000000b3 */
[----:B------:R-:W-:Y:S01]  /*3710*/  @P5 PRMT R208, RZ, 0x5410, R208 ;  /* 0x00005410ffd05816 */ /* 0x000fe200000000d0 */
        /* <DEDUP_REMOVED lines=32> */
[C---:B-1----:R-:W-:Y:S01]  /*3920*/  @P5 PRMT R204, R177.reuse, 0x7610, R204 ;  /* 0x00007610b1cc5816 */ /* 0x042fe200000000cc */
[----:B------:R-:W-:Y:S01]  /*3930*/  IMAD.U32 R208, R177, 0x10000, RZ ;  /* 0x00010000b1d07824 */ /* 0x000fe200078e00ff */
[----:B------:R-:W-:Y:S01]  /*3940*/  @P5 PRMT R205, R179, 0x7610, R205 ;  /* 0x00007610b3cd5816 */ /* 0x000fe200000000cd */
[----:B------:R-:W-:Y:S01]  /*3950*/  IMAD.WIDE.U32 R176, R176, 0x10000, RZ ;  /* 0x00010000b0b07825 */ /* 0x000fe200078e00ff */
[----:B------:R-:W-:-:S04]  /*3960*/  @P5 PRMT R206, R178, 0x7610, R206 ;  /* 0x00007610b2ce5816 */ /* 0x000fc800000000ce */
[----:B------:R-:W-:Y:S02]  /*3970*/  LOP3.LUT R177, R177, R208, R179, 0xfe, !PT ;  /* 0x000000d0b1b17212 */ /* 0x000fe400078efeb3 */
[----:B------:R-:W-:Y:S01]  /*3980*/  LOP3.LUT R176, R176, R178, RZ, 0xfc, !PT ;  /* 0x000000b2b0b07212 */ /* 0x000fe200078efcff */
        /* <DEDUP_REMOVED lines=9> */
.L_x_775:
        /* <DEDUP_REMOVED lines=10> */
.L_x_776:
[----:B------:R-:W-:Y:S02]  /*3ac0*/  IADD3 R3, R3, 0x100, RZ ;  /* 0x0000010003037810 */ /* 0x000fe40007ffe0ff */
.L_x_774:
[----:B------:R-:W-:Y:S05]  /*3ad0*/  BSYNC B0 ;  /* 0x0000000000007941 */ /* 0x000fea0003800000 */
.L_x_773:
[----:B------:R-:W-:Y:S01]  /*3ae0*/  BSSY B0, `(.L_x_777) ;  /* 0x000004f000007945 */ /* 0x000fe20003800000 */
[----:B------:R-:W-:Y:S05]  /*3af0*/  @!P1 BRA `(.L_x_778) ;  /* 0x000004d000009947 */ /* 0x000fea0003800000 */
[----:B01----:R-:W0:Y:S01]  /*3b00*/  LDC.U8 R176, c[0x0][0x1f0] ;  /* 0x00007c00ffb07b82 */ /* 0x003e220000000000 */
[----:B------:R-:W-:Y:S01]  /*3b10*/  ISETP.NE.U32.AND P6, PT, RZ, c[0x0][0x258], PT ;  /* 0x00009600ff007a0c */ /* 0x000fe20003fc5070 */
[----:B------:R-:W-:-:S03]  /*3b20*/  IMAD.MOV.U32 R210, RZ, RZ, 0x8 ;  /* 0x00000008ffd27424 */ /* 0x000fc600078e00ff */
[----:B------:R-:W-:Y:S01]  /*3b30*/  ISETP.NE.AND.EX P6, PT, RZ, c[0x0][0x25c], PT, P6 ;  /* 0x00009700ff007a0c */ /* 0x000fe20003fc5360 */
        /* <DEDUP_REMOVED lines=62> */
.L_x_779:
        /* <DEDUP_REMOVED lines=10> */
.L_x_780:
[----:B------:R-:W-:Y:S02]  /*3fc0*/  IADD3 R3, R3, 0x100, RZ ;  /* 0x0000010003037810 */ /* 0x000fe40007ffe0ff */
.L_x_778:
[----:B------:R-:W-:Y:S05]  /*3fd0*/  BSYNC B0 ;  /* 0x0000000000007941 */ /* 0x000fea0003800000 */
.L_x_777:
[----:B------:R-:W-:Y:S01]  /*3fe0*/  BSSY B0, `(.L_x_781) ;  /* 0x000004f000007945 */ /* 0x000fe20003800000 */
[----:B------:R-:W-:Y:S05]  /*3ff0*/  @!P2 BRA `(.L_x_782) ;  /* 0x000004d00000a947 */ /* 0x000fea0003800000 */
[----:B01----:R-:W0:Y:S01]  /*4000*/  LDC.U8 R176, c[0x0][0x1f0] ;  /* 0x00007c00ffb07b82 */ /* 0x003e220000000000 */
        /* <DEDUP_REMOVED lines=65> */
.L_x_783:
        /* <DEDUP_REMOVED lines=10> */
.L_x_784:
[----:B------:R-:W-:Y:S02]  /*44c0*/  IADD3 R3, R3, 0x100, RZ ;  /* 0x0000010003037810 */ /* 0x000fe40007ffe0ff */
.L_x_782:
[----:B------:R-:W-:Y:S05]  /*44d0*/  BSYNC B0 ;  /* 0x0000000000007941 */ /* 0x000fea0003800000 */
.L_x_781:
        /* <DEDUP_REMOVED lines=68> */
.L_x_787:
        /* <DEDUP_REMOVED lines=10> */
.L_x_788:
[----:B------:R-:W-:Y:S02]  /*49c0*/  IADD3 R3, R3, 0x100, RZ ;  /* 0x0000010003037810 */ /* 0x000fe40007ffe0ff */
.L_x_786:
[----:B------:R-:W-:Y:S05]  /*49d0*/  BSYNC B0 ;  /* 0x0000000000007941 */ /* 0x000fea0003800000 */
.L_x_785:
        /* <DEDUP_REMOVED lines=68> */
.L_x_791:
        /* <DEDUP_REMOVED lines=10> */
.L_x_792:
[----:B------:R-:W-:Y:S02]  /*4ec0*/  IADD3 R3, R3, 0x100, RZ ;  /* 0x0000010003037810 */ /* 0x000fe40007ffe0ff */
.L_x_790:
[----:B------:R-:W-:Y:S05]  /*4ed0*/  BSYNC B0 ;  /* 0x0000000000007941 */ /* 0x000fea0003800000 */
.L_x_789:
[----:B------:R-:W-:Y:S01]  /*4ee0*/  ISETP.GE.U32.AND P5, PT, R4, 0x700, PT ;  /* 0x000007000400780c */ /* 0x000fe20003fa6070 */
[----:B------:R-:W-:-:S12]  /*4ef0*/  BSSY B0, `(.L_x_793) ;  /* 0x000004e000007945 */ /* 0x000fd80003800000 */
[----:B------:R-:W-:Y:S05]  /*4f00*/  @!P5 BRA `(.L_x_794) ;  /* 0x000004c00000d947 */ /* 0x000fea0003800000 */
[----:B01----:R-:W0:Y:S01]  /*4f10*/  LDC.U8 R176, c[0x0][0x1f0] ;  /* 0x00007c00ffb07b82 */ /* 0x003e220000000000 */
[----:B------:R-:W-:-:S04]  /*4f20*/  ISETP.NE.U32.AND P6, PT, RZ, c[0x0][0x258], PT ;  /* 0x00009600ff007a0c */ /* 0x000fc80003fc5070 */
[----:B------:R-:W-:Y:S02]  /*4f30*/  ISETP.NE.AND.EX P6, PT, RZ, c[0x0][0x25c], PT, P6 ;  /* 0x00009700ff007a0c */ /* 0x000fe40003fc5360 */
[----:B0-----:R-:W-:-:S04]  /*4f40*/  ISETP.NE.AND P5, PT, R176, RZ, PT ;  /* 0x000000ffb000720c */ /* 0x001fc80003fa5270 */
        /* <DEDUP_REMOVED lines=27> */
[----:B------:R-:W-:-:S04]  /*5100*/  ISETP.NE.U32.AND P5, PT, RZ, c[0x0][0x258], PT ;  /* 0x00009600ff007a0c */ /* 0x000fc80003fa5070 */
[----:B------:R-:W-:-:S13]  /*5110*/  ISETP.NE.AND.EX P5, PT, RZ, c[0x0][0x25c], PT, P5 ;  /* 0x00009700ff007a0c */ /* 0x000fda0003fa5350 */
[----:B------:R-:W-:-:S04]  /*5120*/  @P5 F2FP.BF16.PACK_AB R179, RZ, R178 ;  /* 0x000000b2ffb3523e */ /* 0x000fc800000010ff */
[----:B------:R-:W-:Y:S02]  /*5130*/  @P5 PRMT R185, R179, 0x7610, R185 ;  /* 0x00007610b3b95816 */ /* 0x000fe400000000b9 */
[----:B------:R-:W-:Y:S02]  /*5140*/  @P5 F2FP.BF16.PACK_AB R179, RZ, R177 ;  /* 0x000000b1ffb3523e */ /* 0x000fe400000010ff */
[----:B------:R-:W0:Y:S02]  /*5150*/  F2F.BF16.F32 R177, R177 ;  /* 0x000000b100b17304 */ /* 0x000e240000202000 */
[----:B------:R-:W-:Y:S02]  /*5160*/  @P5 PRMT R186, R179, 0x7610, R186 ;  /* 0x00007610b3ba5816 */ /* 0x000fe400000000ba */
[----:B------:R-:W-:-:S04]  /*5170*/  @P5 F2FP.BF16.PACK_AB R179, RZ, R176 ;  /* 0x000000b0ffb3523e */ /* 0x000fc800000010ff */
[----:B------:R-:W-:Y:S02]  /*5180*/  @P5 PRMT R187, R179, 0x7610, R187 ;  /* 0x00007610b3bb5816 */ /* 0x000fe400000000bb */
[----:B------:R-:W-:-:S04]  /*5190*/  @P5 F2FP.BF16.PACK_AB R179, RZ, R2 ;  /* 0x00000002ffb3523e */ /* 0x000fc800000010ff */
[----:B------:R-:W-:Y:S02]  /*51a0*/  @P5 PRMT R188, R179, 0x7610, R188 ;  /* 0x00007610b3bc5816 */ /* 0x000fe400000000bc */
[----:B------:R-:W1:Y:S01]  /*51b0*/  F2F.BF16.F32 R179, R176 ;  /* 0x000000b000b37304 */ /* 0x000e620000202000 */
[----:B------:R-:W-:-:S04]  /*51c0*/  ISETP.NE.U32.AND P5, PT, RZ, c[0x0][0x250], PT ;  /* 0x00009400ff007a0c */ /* 0x000fc80003fa5070 */
[----:B------:R-:W-:-:S03]  /*51d0*/  ISETP.NE.AND.EX P5, PT, RZ, c[0x0][0x254], PT, P5 ;  /* 0x00009500ff007a0c */ /* 0x000fc60003fa5350 */
[----:B------:R-:W2:Y:S08]  /*51e0*/  F2F.BF16.F32 R176, R2 ;  /* 0x0000000200b07304 */ /* 0x000eb00000202000 */
[----:B------:R3:W4:Y:S02]  /*51f0*/  F2F.BF16.F32 R2, R178 ;  /* 0x000000b200027304 */ /* 0x0007240000202000 */
[----:B0-----:R-:W-:-:S02]  /*5200*/  @P5 PRMT R189, R177, 0x7610, R189 ;  /* 0x00007610b1bd5816 */ /* 0x001fc400000000bd */
[----:B-1----:R-:W-:Y:S02]  /*5210*/  @P5 PRMT R205, R179, 0x7610, R205 ;  /* 0x00007610b3cd5816 */ /* 0x002fe400000000cd */
[C---:B--2---:R-:W-:Y:S02]  /*5220*/  @P5 PRMT R204, R176.reuse, 0x7610, R204 ;  /* 0x00007610b0cc5816 */ /* 0x044fe400000000cc */
[----:B---3--:R-:W-:Y:S01]  /*5230*/  SHF.L.U32 R178, R176, 0x10, RZ ;  /* 0x00000010b0b27819 */ /* 0x008fe200000006ff */
[----:B------:R-:W-:-:S05]  /*5240*/  IMAD.WIDE.U32 R176, R177, 0x10000, RZ ;  /* 0x00010000b1b07825 */ /* 0x000fca00078e00ff */
[----:B------:R-:W-:Y:S01]  /*5250*/  LOP3.LUT R177, R177, R178, R179, 0xfe, !PT ;  /* 0x000000b2b1b17212 */ /* 0x000fe200078efeb3 */
[----:B------:R-:W-:Y:S01]  /*5260*/  IMAD.MOV.U32 R178, RZ, RZ, 0x8 ;  /* 0x00000008ffb27424 */ /* 0x000fe200078e00ff */
[----:B----4-:R-:W-:Y:S02]  /*5270*/  @P5 PRMT R206, R2, 0x7610, R206 ;  /* 0x0000761002ce5816 */ /* 0x010fe400000000ce */
[----:B------:R-:W-:Y:S01]  /*5280*/  LOP3.LUT R176, R176, R2, RZ, 0xfc, !PT ;  /* 0x00000002b0b07212 */ /* 0x000fe200078efcff */
[----:B------:R-:W-:Y:S01]  /*5290*/  IMAD.WIDE.U32 R178, R3, R178, c[0x0][0x248] ;  /* 0x0000920003b27625 */ /* 0x000fe200078e00b2 */
[----:B------:R-:W-:Y:S05]  /*52a0*/  @!P6 BRA `(.L_x_795) ;  /* 0x000000800000e947 */ /* 0x000fea0003800000 */
[----:B------:R-:W-:Y:S01]  /*52b0*/  LOP3.LUT R2, R186, 0xffff, RZ, 0xc0, !PT ;  /* 0x0000ffffba027812 */ /* 0x000fe200078ec0ff */
[----:B------:R-:W-:-:S04]  /*52c0*/  HFMA2.MMA R210, -RZ, RZ, 0, 4.76837158203125e-07 ;  /* 0x00000008ffd27435 */ /* 0x000fc800000001ff */
[----:B------:R-:W-:Y:S01]  /*52d0*/  IMAD.WIDE.U32 R208, R2, 0x10000, RZ ;  /* 0x0001000002d07825 */ /* 0x000fe200078e00ff */
[----:B------:R-:W-:-:S04]  /*52e0*/  PRMT R2, R187, 0x5410, R188 ;  /* 0x00005410bb027816 */ /* 0x000fc800000000bc */
[----:B------:R-:W-:Y:S01]  /*52f0*/  LOP3.LUT R209, R2, R209, RZ, 0xfc, !PT ;  /* 0x000000d102d17212 */ /* 0x000fe200078efcff */
[----:B------:R-:W-:Y:S01]  /*5300*/  IMAD.WIDE.U32 R210, R3, R210, c[0x0][0x258] ;  /* 0x0000960003d27625 */ /* 0x000fe200078e00d2 */
[----:B------:R-:W-:-:S05]  /*5310*/  LOP3.LUT R208, R208, 0xffff, R185, 0xf8, !PT ;  /* 0x0000ffffd0d07812 */ /* 0x000fca00078ef8b9 */
[----:B------:R0:W-:Y:S02]  /*5320*/  STG.E.64 [R210.64], R208 ;  /* 0x000000d0d2007986 */ /* 0x0001e4000c101b04 */
.L_x_795:
        /* <DEDUP_REMOVED lines=10> */
.L_x_794:
[----:B------:R-:W-:Y:S05]  /*53d0*/  BSYNC B0 ;  /* 0x0000000000007941 */ /* 0x000fea0003800000 */
.L_x_793:
[----:B-1----:R-:W2:Y:S01]  /*53e0*/  LDL.LU R2, [R1] ;  /* 0x0000000001027983 */ /* 0x002ea20000300800 */
[----:B------:R-:W-:Y:S02]  /*53f0*/  IADD3 R0, R0, c[0x0][0x160], RZ ;  /* 0x0000580000007a10 */ /* 0x000fe40007ffe0ff */
[----:B--2---:R-:W-:-:S04]  /*5400*/  LOP3.LUT P5, RZ, R2, 0xff, RZ, 0xc0, !PT ;  /* 0x000000ff02ff7812 */ /* 0x004fc800078ac0ff */
[----:B------:R-:W-:Y:S02]  /*5410*/  SEL R2, RZ, 0x1, P5 ;  /* 0x00000001ff027807 */ /* 0x000fe40002800000 */
[----:B------:R-:W-:-:S03]  /*5420*/  ISETP.GE.AND P5, PT, R0, c[0x0][0x164], PT ;  /* 0x0000590000007a0c */ /* 0x000fc60003fa6270 */
[----:B------:R1:W-:Y:S10]  /*5430*/  STL.S16 [R1], R2 ;  /* 0x0000000201007387 */ /* 0x0003f40000100600 */
[----:B01----:R-:W-:Y:S01]  /*5440*/  @P5 CALL.REL.NOINC `(.L_x_752) ;  /* 0x0000001000005944 */ /* 0x003fe20003c00000 */
[----:B------:R-:W-:Y:S05]  /*5450*/  BRA `(.L_x_796) ;  /* 0xffffb3b000007947 */ /* 0x000fea000383ffff */
.L_x_752:
[----:B0-----:R-:W0:Y:S01]  /*5460*/  S2UR UR6, SR_CTAID.X ;  /* 0x00000000000679c3 */ /* 0x001e220000002500 */
[----:B------:R-:W0:Y:S01]  /*5470*/  S2R R2, SR_TID.X ;  /* 0x0000000000027919 */ /* 0x000e220000002100 */
[----:B------:R-:W-:Y:S01]  /*5480*/  LOP3.LUT P5, RZ, R4, 0xffffff00, RZ, 0xc0, !PT ;  /* 0xffffff0004ff7812 */ /* 0x000fe200078ac0ff */
[----:B------:R-:W-:Y:S01]  /*5490*/  BSSY B0, `(.L_x_797) ;  /* 0x0000010000007945 */ /* 0x000fe20003800000 */
[----:B0-----:R-:W-:-:S02]  /*54a0*/  LEA.HI R0, R2, UR6, RZ, 0x18 ;  /* 0x0000000602007c11 */ /* 0x001fc4000f8fc0ff */
        /* <DEDUP_REMOVED lines=14> */
.L_x_798:
[----:B------:R-:W-:Y:S05]  /*5590*/  BSYNC B0 ;  /* 0x0000000000007941 */ /* 0x000fea0003800000 */
.L_x_797:
        /* <DEDUP_REMOVED lines=12> */
.L_x_800:
[----:B------:R-:W-:Y:S05]  /*5660*/  BSYNC B0 ;  /* 0x0000000000007941 */ /* 0x000fea0003800000 */
.L_x_799:
        /* <DEDUP_REMOVED lines=12> */
.L_x_802:
[----:B------:R-:W-:Y:S05]  /*5730*/  BSYNC B0 ;  /* 0x0000000000007941 */ /* 0x000fea0003800000 */
.L_x_801:
        /* <DEDUP_REMOVED lines=12> */
.L_x_804:
[----:B------:R-:W-:Y:S05]  /*5800*/  BSYNC B0 ;  /* 0x0000000000007941 */ /* 0x000fea0003800000 */
.L_x_803:
        /* <DEDUP_REMOVED lines=12> */
.L_x_806:
[----:B------:R-:W-:Y:S05]  /*58d0*/  BSYNC B0 ;  /* 0x0000000000007941 */ /* 0x000fea0003800000 */
.L_x_805:
        /* <DEDUP_REMOVED lines=12> */
.L_x_808:
[----:B------:R-:W-:Y:S05]  /*59a0*/  BSYNC B0 ;  /* 0x0000000000007941 */ /* 0x000fea0003800000 */
.L_x_807:
        /* <DEDUP_REMOVED lines=12> */
.L_x_767:
[----:B------:R-:W-:Y:S01]  /*5a70*/  HFMA2.MMA R212, -RZ, RZ, 0, 1.847743988037109375e-06 ;  /* 0x0000001fffd47435 */ /* 0x000fe200000001ff */
[----:B------:R-:W-:Y:S01]  /*5a80*/  MOV R208, R176 ;  /* 0x000000b000d07202 */ /* 0x000fe20000000f00 */
[----:B------:R-:W-:Y:S01]  /*5a90*/  IMAD.MOV.U32 R177, RZ, RZ, 0x10 ;  /* 0x00000010ffb17424 */ /* 0x000fe200078e00ff */
[----:B------:R-:W-:Y:S01]  /*5aa0*/  MOV R178, 0x5ad0 ;  /* 0x00005ad000b27802 */ /* 0x000fe20000000f00 */
[----:B------:R-:W-:-:S02]  /*5ab0*/  IMAD.MOV.U32 R209, RZ, RZ, -0x1 ;  /* 0xffffffffffd17424 */ /* 0x000fc400078e00ff */
[----:B------:R-:W-:Y:S05]  /*5ac0*/  CALL.REL.NOINC `($__internal_24_$__cuda_sm70_shflsync_down_p) ;  /* 0x0000045000007944 */ /* 0x000fea0003c00000 */
[----:B-1----:R-:W-:Y:S01]  /*5ad0*/  MOV R210, R177 ;  /* 0x000000b100d27202 */ /* 0x002fe20000000f00 */
[----:B------:R-:W-:Y:S05]  /*5ae0*/  BRA `(.L_x_809) ;  /* 0xffffd2f000007947 */ /* 0x000fea000383ffff */
.L_x_768:
[----:B------:R-:W-:Y:S01]  /*5af0*/  HFMA2.MMA R177, -RZ, RZ, 0, 9.5367431640625e-07 ;  /* 0x00000010ffb17435 */ /* 0x000fe200000001ff */
[----:B------:R-:W-:Y:S01]  /*5b00*/  IMAD.MOV.U32 R208, RZ, RZ, R179 ;  /* 0x000000ffffd07224 */ /* 0x000fe200078e00b3 */
[----:B------:R-:W-:Y:S01]  /*5b10*/  MOV R209, 0xffffffff ;  /* 0xffffffff00d17802 */ /* 0x000fe20000000f00 */
[----:B------:R-:W-:Y:S01]  /*5b20*/  IMAD.MOV.U32 R212, RZ, RZ, 0x1f ;  /* 0x0000001fffd47424 */ /* 0x000fe200078e00ff */
[----:B------:R-:W-:-:S02]  /*5b30*/  MOV R178, 0x5b50 ;  /* 0x00005b5000b27802 */ /* 0x000fc40000000f00 */
[----:B01----:R-:W-:Y:S05]  /*5b40*/  CALL.REL.NOINC `($__internal_24_$__cuda_sm70_shflsync_down_p) ;  /* 0x000003d000007944 */ /* 0x003fea0003c00000 */
[----:B------:R-:W-:Y:S01]  /*5b50*/  FADD.FTZ R176, R210, R176 ;  /* 0x000000b0d2b07221 */ /* 0x000fe20000010000 */
[----:B------:R-:W-:Y:S01]  /*5b60*/  HFMA2.MMA R212, -RZ, RZ, 0, 1.847743988037109375e-06 ;  /* 0x0000001fffd47435 */ /* 0x000fe200000001ff */
[----:B-1----:R-:W-:Y:S01]  /*5b70*/  FADD.FTZ R179, R179, R177 ;  /* 0x000000b1b3b37221 */ /* 0x002fe20000010000 */
[----:B------:R-:W-:Y:S01]  /*5b80*/  MOV R178, 0x5bd0 ;  /* 0x00005bd000b27802 */ /* 0x000fe20000000f00 */
[----:B------:R-:W-:Y:S01]  /*5b90*/  IMAD.MOV.U32 R177, RZ, RZ, 0x8 ;  /* 0x00000008ffb17424 */ /* 0x000fe200078e00ff */
[----:B------:R-:W-:Y:S01]  /*5ba0*/  MOV R208, R176 ;  /* 0x000000b000d07202 */ /* 0x000fe20000000f00 */
[----:B------:R-:W-:-:S02]  /*5bb0*/  IMAD.MOV.U32 R209, RZ, RZ, -0x1 ;  /* 0xffffffffffd17424 */ /* 0x000fc400078e00ff */
[----:B------:R-:W-:Y:S05]  /*5bc0*/  CALL.REL.NOINC `($__internal_24_$__cuda_sm70_shflsync_down_p) ;  /* 0x0000035000007944 */ /* 0x000fea0003c00000 */
[----:B------:R-:W-:Y:S01]  /*5bd0*/  HFMA2.MMA R212, -RZ, RZ, 0, 1.847743988037109375e-06 ;  /* 0x0000001fffd47435 */ /* 0x000fe200000001ff */
[----:B-1----:R-:W-:Y:S01]  /*5be0*/  IMAD.MOV.U32 R210, RZ, RZ, R177 ;  /* 0x000000ffffd27224 */ /* 0x002fe200078e00b1 */
[----:B------:R-:W-:Y:S01]  /*5bf0*/  MOV R208, R179 ;  /* 0x000000b300d07202 */ /* 0x000fe20000000f00 */
[----:B------:R-:W-:Y:S01]  /*5c00*/  IMAD.MOV.U32 R177, RZ, RZ, 0x8 ;  /* 0x00000008ffb17424 */ /* 0x000fe200078e00ff */
[----:B------:R-:W-:Y:S01]  /*5c10*/  MOV R178, 0x5c40 ;  /* 0x00005c4000b27802 */ /* 0x000fe20000000f00 */
[----:B------:R-:W-:-:S02]  /*5c20*/  IMAD.MOV.U32 R209, RZ, RZ, -0x1 ;  /* 0xffffffffffd17424 */ /* 0x000fc400078e00ff */
[----:B------:R-:W-:Y:S05]  /*5c30*/  CALL.REL.NOINC `($__internal_24_$__cuda_sm70_shflsync_down_p) ;  /* 0x000002e000007944 */ /* 0x000fea0003c00000 */
[----:B------:R-:W-:Y:S01]  /*5c40*/  FADD.FTZ R176, R210, R176 ;  /* 0x000000b0d2b07221 */ /* 0x000fe20000010000 */
[----:B------:R-:W-:Y:S01]  /*5c50*/  MOV R209, 0xffffffff ;  /* 0xffffffff00d17802 */ /* 0x000fe20000000f00 */
[----:B-1----:R-:W-:Y:S01]  /*5c60*/  FADD.FTZ R179, R179, R177 ;  /* 0x000000b1b3b37221 */ /* 0x002fe20000010000 */
[----:B------:R-:W-:Y:S01]  /*5c70*/  MOV R177, 0x4 ;  /* 0x0000000400b17802 */ /* 0x000fe20000000f00 */
[----:B------:R-:W-:Y:S01]  /*5c80*/  IMAD.MOV.U32 R212, RZ, RZ, 0x1f ;  /* 0x0000001fffd47424 */ /* 0x000fe200078e00ff */
[----:B------:R-:W-:Y:S01]  /*5c90*/  MOV R178, 0x5cc0 ;  /* 0x00005cc000b27802 */ /* 0x000fe20000000f00 */
[----:B------:R-:W-:-:S02]  /*5ca0*/  IMAD.MOV.U32 R208, RZ, RZ, R176 ;  /* 0x000000ffffd07224 */ /* 0x000fc400078e00b0 */
[----:B------:R-:W-:Y:S05]  /*5cb0*/  CALL.REL.NOINC `($__internal_24_$__cuda_sm70_shflsync_down_p) ;  /* 0x0000026000007944 */ /* 0x000fea0003c00000 */
[----:B-1----:R-:W-:Y:S01]  /*5cc0*/  MOV R210, R177 ;  /* 0x000000b100d27202 */ /* 0x002fe20000000f00 */
[----:B------:R-:W-:Y:S01]  /*5cd0*/  HFMA2.MMA R177, -RZ, RZ, 0, 2.384185791015625e-07 ;  /* 0x00000004ffb17435 */ /* 0x000fe200000001ff */
[----:B------:R-:W-:Y:S01]  /*5ce0*/  IMAD.MOV.U32 R208, RZ, RZ, R179 ;  /* 0x000000ffffd07224 */ /* 0x000fe200078e00b3 */
[----:B------:R-:W-:Y:S01]  /*5cf0*/  MOV R209, 0xffffffff ;  /* 0xffffffff00d17802 */ /* 0x000fe20000000f00 */
[----:B------:R-:W-:Y:S01]  /*5d00*/  IMAD.MOV.U32 R212, RZ, RZ, 0x1f ;  /* 0x0000001fffd47424 */ /* 0x000fe200078e00ff */
[----:B------:R-:W-:-:S02]  /*5d10*/  MOV R178, 0x5d30 ;  /* 0x00005d3000b27802 */ /* 0x000fc40000000f00 */
[----:B------:R-:W-:Y:S05]  /*5d20*/  CALL.REL.NOINC `($__internal_24_$__cuda_sm70_shflsync_down_p) ;  /* 0x000001f000007944 */ /* 0x000fea0003c00000 */
        /* <DEDUP_REMOVED lines=24> */
[----:B------:R-:W-:Y:S01]  /*5eb0*/  HFMA2.MMA R177, -RZ, RZ, 0, 5.9604644775390625e-08 ;  /* 0x00000001ffb17435 */ /* 0x000fe200000001ff */
[----:B------:R-:W-:Y:S01]  /*5ec0*/  IMAD.MOV.U32 R208, RZ, RZ, R179 ;  /* 0x000000ffffd07224 */ /* 0x000fe200078e00b3 */
[----:B------:R-:W-:Y:S01]  /*5ed0*/  MOV R209, 0xffffffff ;  /* 0xffffffff00d17802 */ /* 0x000fe20000000f00 */
[----:B------:R-:W-:Y:S01]  /*5ee0*/  IMAD.MOV.U32 R212, RZ, RZ, 0x1f ;  /* 0x0000001fffd47424 */ /* 0x000fe200078e00ff */
[----:B------:R-:W-:-:S02]  /*5ef0*/  MOV R178, 0x5f10 ;  /* 0x00005f1000b27802 */ /* 0x000fc40000000f00 */
[----:B------:R-:W-:Y:S05]  /*5f00*/  CALL.REL.NOINC `($__internal_24_$__cuda_sm70_shflsync_down_p) ;  /* 0x0000001000007944 */ /* 0x000fea0003c00000 */
[----:B-1----:R-:W-:Y:S05]  /*5f10*/  BRA `(.L_x_810) ;  /* 0xffffcfe000007947 */ /* 0x002fea000383ffff */
        .weak           $__internal_24_$__cuda_sm70_shflsync_down_p
        .type           $__internal_24_$__cuda_sm70_shflsync_down_p,@function
        .size           $__internal_24_$__cuda_sm70_shflsync_down_p,(.L_x_3386 - $__internal_24_$__cuda_sm70_shflsync_down_p)
$__internal_24_$__cuda_sm70_shflsync_down_p:
[----:B------:R-:W-:Y:S04]  /*5f20*/  WARPSYNC R209 ;  /* 0x000000d100007348 */ /* 0x000fe80003800000 */
[----:B------:R0:W1:Y:S02]  /*5f30*/  SHFL.DOWN PT, R177, R208, R177, R212 ;  /* 0x080000b1d0b17389 */ /* 0x00006400000e00d4 */
[----:B0-----:R-:W-:Y:S01]  /*5f40*/  HFMA2.MMA R209, -RZ, RZ, 0, 0 ;  /* 0x00000000ffd17435 */ /* 0x001fe200000001ff */
[----:B------:R-:W-:-:S05]  /*5f50*/  IMAD.MOV.U32 R208, RZ, RZ, R178 ;  /* 0x000000ffffd07224 */ /* 0x000fca00078e00b2 */
[----:B------:R-:W-:Y:S05]  /*5f60*/  RET.REL.NODEC R208 `(_ZN10layer_norm31ln_parallel_residual_bwd_kernelINS_13Kernel_traitsIf13__nv_bfloat16S2_S2_fjLj7168ELj1ELj1ELj8ELj8ENS_18Kernel_traits_baseILj7168EfS2_S2_S2_fjLj256EEEEELb0ELb0ELb0EEEvNS_9BwdParamsE) ;  /* 0xffffa090d0007950 */ /* 0x000fea0003c3ffff */
.L_x_811:
        /* <DEDUP_REMOVED lines=9> */
.L_x_3386:


//--------------------- .text._ZN10layer_norm31ln_parallel_residual_bwd_kernelINS_13Kernel_traitsIf13__nv_bfloat16S2_S2_fjLj7168ELj1ELj1ELj8ELj8ENS_18Kernel_traits_baseILj7168EfS2_S2_S2_fjLj256EEEEELb0ELb0ELb1EEEvNS_9BwdParamsE --------------------------
	.section	.text._ZN10layer_norm31ln_parallel_residual_bwd_kernelINS_13Kernel_traitsIf13__nv_bfloat16S2_S2_fjLj7168ELj1ELj1ELj8ELj8ENS_18Kernel_traits_baseILj7168EfS2_S2_S2_fjLj256EEEEELb0ELb0ELb1EEEvNS_9BwdParamsE,"ax",@progbits
	.sectioninfo	@"SHI_REGISTERS=255"
	.align	128
        .global         _ZN10layer_norm31ln_parallel_residual_bwd_kernelINS_13Kernel_traitsIf13__nv_bfloat16S2_S2_fjLj7168ELj1ELj1ELj8ELj8ENS_18Kernel_traits_baseILj7168EfS2_S2_S2_fjLj256EEEEELb0ELb0ELb1EEEvNS_9BwdParamsE
        .type           _ZN10layer_norm31ln_parallel_residual_bwd_kernelINS_13Kernel_traitsIf13__nv_bfloat16S2_S2_fjLj7168ELj1ELj1ELj8ELj8ENS_18Kernel_traits_baseILj7168EfS2_S2_S2_fjLj256EEEEELb0ELb0ELb1EEEvNS_9BwdParamsE,@function
        .size           _ZN10layer_norm31ln_parallel_residual_bwd_kernelINS_13Kernel_traitsIf13__nv_bfloat16S2_S2_fjLj7168ELj1ELj1ELj8ELj8ENS_18Kernel_traits_baseILj7168EfS2_S2_S2_fjLj256EEEEELb0ELb0ELb1EEEvNS_9BwdParamsE,(.L_x_3387 - _ZN10layer_norm31ln_parallel_residual_bwd_kernelINS_13Kernel_traitsIf13__nv_bfloat16S2_S2_fjLj7168ELj1ELj1ELj8ELj8ENS_18Kernel_traits_baseILj7168EfS2_S2_S2_fjLj256EEEEELb0ELb0ELb1EEEvNS_9BwdParamsE)
        .other          _ZN10layer_norm31ln_parallel_residual_bwd_kernelINS_13Kernel_traitsIf13__nv_bfloat16S2_S2_fjLj7168ELj1ELj1ELj8ELj8ENS_18Kernel_traits_baseILj7168EfS2_S2_S2_fjLj256EEEEELb0ELb0ELb1EEEvNS_9BwdParamsE,@"STO_CUDA_ENTRY STV_DEFAULT"
_ZN10layer_norm31ln_parallel_residual_bwd_kernelINS_13Kernel_traitsIf13__nv_bfloat16S2_S2_fjLj7168ELj1ELj1ELj8ELj8ENS_18Kernel_traits_baseILj7168EfS2_S2_S2_fjLj256EEEEELb0ELb0ELb1EEEvNS_9BwdParamsE:
.text._ZN10layer_norm31ln_parallel_residual_bwd_kernelINS_13Kernel_traitsIf13__nv_bfloat16S2_S2_fjLj7168ELj1ELj1ELj8ELj8ENS_18Kernel_traits_baseILj7168EfS2_S2_S2_fjLj256EEEEELb0ELb0ELb1EEEvNS_9BwdParamsE:
        /* <DEDUP_REMOVED lines=65> */
.L_x_812:
[----:B------:R0:W-:Y:S01]  /*0410*/  STL [R1+0x40], RZ ;  /* 0x000040ff01007387 */ /* 0x0001e20000100800 */
[----:B------:R-:W-:-:S03]  /*0420*/  IMAD.SHL.U32 R0, R0, 0x10, RZ ;  /* 0x0000001000007824 */ /* 0x000fc600078e00ff */
[----:B------:R0:W-:Y:S02]  /*0430*/  STL [R1+0x3c], RZ ;  /* 0x00003cff01007387 */ /* 0x0001e40000100800 */
[----:B------:R-:W-:Y:S02]  /*0440*/  LOP3.LUT R0, R0, 0xff0, RZ, 0xc0, !PT ;  /* 0x00000ff000007812 */ /* 0x000fe400078ec0ff */
[----:B------:R0:W-:Y:S02]  /*0450*/  STL [R1+0x38], RZ ;  /* 0x000038ff01007387 */ /* 0x0001e40000100800 */
[C---:B------:R-:W-:Y:S02]  /*0460*/  IADD3 R4, P1, R0.reuse, c[0x0][0x1b8], RZ ;  /* 0x00006e0000047a10 */ /* 0x040fe40007f3e0ff */
[----:B------:R0:W-:Y:S01]  /*0470*/  STL [R1+0x34], RZ ;  /* 0x000034ff01007387 */ /* 0x0001e20000100800 */
[----:B------:R-:W-:Y:S02]  /*0480*/  IADD3 R2, P0, R0, c[0x0][0x1b0], RZ ;  /* 0x00006c0000027a10 */ /* 0x000fe40007f1e0ff */
[----:B------:R-:W-:Y:S01]  /*0490*/  IMAD.X R5, RZ, RZ, c[0x0][0x1bc], P1 ;  /* 0x00006f00ff057624 */ /* 0x000fe200008e06ff */
[----:B------:R0:W-:Y:S01]  /*04a0*/  STL [R1+0x30], RZ ;  /* 0x000030ff01007387 */ /* 0x0001e20000100800 */
[----:B------:R-:W-:-:S03]  /*04b0*/  IADD3.X R3, RZ, c[0x0][0x1b4], RZ, P0, !PT ;  /* 0x00006d00ff037a10 */ /* 0x000fc600007fe4ff */
[----:B------:R0:W-:Y:S04]  /*04c0*/  STL [R1+0x2c], RZ ;  /* 0x00002cff01007387 */ /* 0x0001e80000100800 */
        /* <DEDUP_REMOVED lines=8> */
[----:B------:R0:W-:Y:S04]  /*0550*/  STL [R1], RZ ;  /* 0x000000ff01007387 */ /* 0x0001e80000100800 */
[----:B------:R0:W-:Y:S04]  /*0560*/  STL [R1+0x10], RZ ;  /* 0x000010ff01007387 */ /* 0x0001e80000100800 */
[----:B------:R0:W-:Y:S01]  /*0570*/  STL [R1+0xc], RZ ;  /* 0x00000cff01007387 */ /* 0x0001e20000100800 */
[----:B------:R-:W-:-:S02]  /*0580*/  HFMA2.MMA R195, -RZ, RZ, 0, 5.9604644775390625e-08 ;  /* 0x00000001ffc37435 */ /* 0x000fc400000001ff */
[----:B------:R-:W-:Y:S01]  /*0590*/  HFMA2.MMA R235, -RZ, RZ, 0, 0 ;  /* 0x00000000ffeb7435 */ /* 0x000fe200000001ff */
[----:B------:R1:W5:Y:S01]  /*05a0*/  LDG.E.128 R48, [R2.64] ;  /* 0x0000000402307981 */ /* 0x000362000c1e1d00 */
[----:B------:R-:W-:Y:S01]  /*05b0*/  HFMA2.MMA R194, -RZ, RZ, 0, 0 ;  /* 0x00000000ffc27435 */ /* 0x000fe200000001ff */
[----:B------:R-:W-:Y:S01]  /*05c0*/  IMAD.MOV.U32 R252, RZ, RZ, RZ ;  /* 0x000000fffffc7224 */ /* 0x000fe200078e00ff */
[----:B------:R-:W-:Y:S01]  /*05d0*/  CS2R R240, SRZ ;  /* 0x0000000000f07805 */ /* 0x000fe2000001ff00 */
[----:B------:R1:W5:Y:S01]  /*05e0*/  LDG.E.128 R52, [R2.64+0x1000] ;  /* 0x0010000402347981 */ /* 0x000362000c1e1d00 */
[----:B------:R-:W-:Y:S01]  /*05f0*/  CS2R R238, SRZ ;  /* 0x0000000000ee7805 */ /* 0x000fe2000001ff00 */
[----:B------:R-:W-:Y:S01]  /*0600*/  CS2R R214, SRZ ;  /* 0x0000000000d67805 */ /* 0x000fe2000001ff00 */
[----:B------:R-:W-:Y:S01]  /*0610*/  MOV R213, RZ ;  /* 0x000000ff00d57202 */ /* 0x000fe20000000f00 */
[----:B------:R1:W5:Y:S01]  /*0620*/  LDG.E.128 R56, [R2.64+0x2000] ;  /* 0x0020000402387981 */ /* 0x000362000c1e1d00 */
[----:B------:R-:W-:Y:S01]  /*0630*/  IMAD.MOV.U32 R210, RZ, RZ, RZ ;  /* 0x000000ffffd27224 */ /* 0x000fe200078e00ff */
[----:B------:R-:W-:Y:S01]  /*0640*/  CS2R R110, SRZ ;  /* 0x00000000006e7805 */ /* 0x000fe2000001ff00 */
[----:B------:R-:W-:Y:S01]  /*0650*/  CS2R R108, SRZ ;  /* 0x00000000006c7805 */ /* 0x000fe2000001ff00 */
[----:B------:R1:W5:Y:S01]  /*0660*/  LDG.E.128 R60, [R2.64+0x3000] ;  /* 0x00300004023c7981 */ /* 0x000362000c1e1d00 */
[----:B------:R-:W-:Y:S01]  /*0670*/  CS2R R120, SRZ ;  /* 0x0000000000787805 */ /* 0x000fe2000001ff00 */
        /* <DEDUP_REMOVED lines=9> */
[----:B------:R-:W-:Y:S01]  /*0710*/  IMAD.MOV.U32 R219, RZ, RZ, RZ ;  /* 0x000000ffffdb7224 */ /* 0x000fe200078e00ff */
[----:B------:R1:W5:Y:S01]  /*0720*/  LDG.E.128 R72, [R2.64+0x6000] ;  /* 0x0060000402487981 */ /* 0x000362000c1e1d00 */
[----:B------:R-:W-:Y:S01]  /*0730*/  CS2R R216, SRZ ;  /* 0x0000000000d87805 */ /* 0x000fe2000001ff00 */
[----:B------:R-:W-:Y:S01]  /*0740*/  CS2R R208, SRZ ;  /* 0x0000000000d07805 */ /* 0x000fe2000001ff00 */
[----:B------:R-:W-:Y:S01]  /*0750*/  CS2R R206, SRZ ;  /* 0x0000000000ce7805 */ /* 0x000fe2000001ff00 */
[----:B------:R2:W5:Y:S01]  /*0760*/  LDG.E.128 R76, [R4.64] ;  /* 0x00000004044c7981 */ /* 0x000562000c1e1d00 */
[----:B------:R-:W-:Y:S01]  /*0770*/  MOV R205, RZ ;  /* 0x000000ff00cd7202 */ /* 0x000fe20000000f00 */
[----:B------:R-:W-:Y:S01]  /*0780*/  IMAD.MOV.U32 R196, RZ, RZ, RZ ;  /* 0x000000ffffc47224 */ /* 0x000fe200078e00ff */
        /* <DEDUP_REMOVED lines=19> */
[----:B------:R-:W-:Y:S01]  /*08c0*/  IMAD.MOV.U32 R122, RZ, RZ, RZ ;  /* 0x000000ffff7a7224 */ /* 0x000fe200078e00ff */
[----:B------:R-:W-:Y:S01]  /*08d0*/  CS2R R118, SRZ ;  /* 0x0000000000767805 */ /* 0x000fe2000001ff00 */
[----:B------:R2:W5:Y:S01]  /*08e0*/  LDG.E.128 R100, [R4.64+0x6000] ;  /* 0x0060000404647981 */ /* 0x000562000c1e1d00 */
        /* <DEDUP_REMOVED lines=9> */
[----:B--2---:R-:W-:Y:S01]  /*0980*/  CS2R R4, SRZ ;  /* 0x0000000000047805 */ /* 0x004fe2000001ff00 */
[----:B-1----:R-:W-:Y:S01]  /*0990*/  CS2R R2, SRZ ;  /* 0x0000000000027805 */ /* 0x002fe2000001ff00 */
[----:B------:R-:W-:Y:S01]  /*09a0*/  MOV R0, RZ ;  /* 0x000000ff00007202 */ /* 0x000fe20000000f00 */
[----:B0-----:R-:W-:-:S02]  /*09b0*/  IMAD.MOV.U32 R183, RZ, RZ, RZ ;  /* 0x000000ffffb77224 */ /* 0x001fc400078e00ff */
.L_x_831:
[----:B------:R-:W0:Y:S01]  /*09c0*/  S2R R106, SR_TID.X ;  /* 0x00000000006a7919 */ /* 0x000e220000002100 */
[----:B------:R-:W-:-:S03]  /*09d0*/  IMAD R104, R184, c[0x0][0x168], RZ ;  /* 0x00005a00b8687a24 */ /* 0x000fc600078e02ff */
[----:B------:R-:W2:Y:S02]  /*09e0*/  LDL.LU R230, [R1] ;  /* 0x0000000001e67983 */ /* 0x000ea40000300800 */
[----:B------:R-:W-:Y:S02]  /*09f0*/  SHF.R.S32.HI R105, RZ, 0x1f, R104 ;  /* 0x0000001fff697819 */ /* 0x000fe40000011468 */
[----:B------:R-:W-:Y:S01]  /*0a00*/  MOV R211, 0x8 ;  /* 0x0000000800d37802 */ /* 0x000fe20000000f00 */
[----:B------:R-:W-:Y:S01]  /*0a10*/  IMAD.MOV.U32 R107, RZ, RZ, 0x4 ;  /* 0x00000004ff6b7424 */ /* 0x000fe200078e00ff */
[----:B------:R-:W-:Y:S01]  /*0a20*/  LEA.HI R105, R105, R104, RZ, 0x2 ;  /* 0x0000006869697211 */ /* 0x000fe200078f10ff */
[----:B------:R-:W3:Y:S01]  /*0a30*/  LDL.LU R232, [R1+0x8] ;  /* 0x0000080001e87983 */ /* 0x000ee20000300800 */
[----:B------:R-:W-:Y:S01]  /*0a40*/  ISETP.NE.U32.AND P1, PT, RZ, c[0x0][0x218], PT ;  /* 0x00008600ff007a0c */ /* 0x000fe20003f25070 */
[----:B------:R-:W-:Y:S02]  /*0a50*/  ULDC.U8 UR6, c[0x0][0x1f0] ;  /* 0x00007c0000067ab9 */ /* 0x000fe40000000000 */
[----:B------:R-:W4:Y:S01]  /*0a60*/  LDL.LU R231, [R1+0x4] ;  /* 0x0000040001e77983 */ /* 0x000f220000300800 */
[----:B0-----:R-:W-:-:S04]  /*0a70*/  LOP3.LUT R106, R106, 0xff, RZ, 0xc0, !PT ;  /* 0x000000ff6a6a7812 */ /* 0x001fc800078ec0ff */
[----:B------:R-:W-:-:S04]  /*0a80*/  LEA.HI.SX32 R177, R105, R106, 0x1e ;  /* 0x0000006a69b17211 */ /* 0x000fc800078ff2ff */
[C---:B------:R-:W-:Y:S01]  /*0a90*/  SHF.L.U32 R182, R177.reuse, 0x3, RZ ;  /* 0x00000003b1b67819 */ /* 0x040fe200000006ff */
[----:B------:R-:W-:Y:S01]  /*0aa0*/  IMAD.WIDE.U32 R150, R177, R211, c[0x0][0x208] ;  /* 0x00008200b1967625 */ /* 0x000fe200078e00d3 */
[----:B------:R-:W-:Y:S02]  /*0ab0*/  SHF.R.U32.HI R181, RZ, 0x1d, R177 ;  /* 0x0000001dffb57819 */ /* 0x000fe400000116b1 */
[----:B------:R-:W-:Y:S01]  /*0ac0*/  IADD3 R158, P0, R182, c[0x0][0x188], RZ ;  /* 0x00006200b69e7a10 */ /* 0x000fe20007f1e0ff */
[C---:B------:R-:W-:Y:S02]  /*0ad0*/  IMAD.WIDE R104, R184.reuse, R107, c[0x0][0x1a0] ;  /* 0x00006800b8687625 */ /* 0x040fe400078e026b */
[----:B------:R-:W2:Y:S01]  /*0ae0*/  LDG.E.64 R150, [R150.64] ;  /* 0x0000000496967981 */ /* 0x000ea2000c1e1b00 */
[----:B------:R-:W-:Y:S01]  /*0af0*/  IADD3.X R159, R181, c[0x0][0x18c], RZ, P0, !PT ;  /* 0x00006300b59f7a10 */ /* 0x000fe200007fe4ff */
[----:B------:R-:W-:Y:S02]  /*0b00*/  IMAD.WIDE.U32 R160, R177, R211, c[0x0][0x210] ;  /* 0x00008400b1a07625 */ /* 0x000fe400078e00d3 */
[----:B------:R0:W3:Y:S04]  /*0b10*/  LDG.E R192, [R104.64] ;  /* 0x0000000468c07981 */ /* 0x0000e8000c1e1900 */
[----:B------:R-:W4:Y:S04]  /*0b20*/  LDG.E.64 R158, [R158.64] ;  /* 0x000000049e9e7981 */ /* 0x000f28000c1e1b00 */
[----:B------:R-:W4:Y:S01]  /*0b30*/  LDG.E.64 R160, [R160.64] ;  /* 0x00000004a0a07981 */ /* 0x000f22000c1e1b00 */
[----:B0-----:R-:W-:-:S05]  /*0b40*/  IMAD.WIDE R104, R184, R107, c[0x0][0x1a8] ;  /* 0x00006a00b8687625 */ /* 0x001fca00078e026b */
[----:B------:R0:W4:Y:S01]  /*0b50*/  LDG.E R180, [R104.64] ;  /* 0x0000000468b47981 */ /* 0x000122000c1e1900 */
[----:B------:R-:W-:-:S05]  /*0b60*/  IADD3 R173, R177, 0x100, RZ ;  /* 0x00000100b1ad7810 */ /* 0x000fca0007ffe0ff */
[C---:B------:R-:W-:Y:S01]  /*0b70*/  IMAD.SHL.U32 R131, R173.reuse, 0x8, RZ ;  /* 0x00000008ad837824 */ /* 0x040fe200078e00ff */
[----:B------:R-:W-:Y:S01]  /*0b80*/  SHF.R.U32.HI R130, RZ, 0x1d, R173 ;  /* 0x0000001dff827819 */ /* 0x000fe200000116ad */
[----:B------:R-:W-:-:S03]  /*0b90*/  IMAD.WIDE.U32 R162, R173, R211, c[0x0][0x210] ;  /* 0x00008400ada27625 */ /* 0x000fc600078e00d3 */
[----:B------:R-:W-:Y:S01]  /*0ba0*/  IADD3 R164, P0, R131, c[0x0][0x188], RZ ;  /* 0x0000620083a47a10 */ /* 0x000fe20007f1e0ff */
[----:B0-----:R-:W-:Y:S02]  /*0bb0*/  IMAD.WIDE.U32 R104, R173, R211, c[0x0][0x208] ;  /* 0x00008200ad687625 */ /* 0x001fe400078e00d3 */
[----:B------:R-:W4:Y:S01]  /*0bc0*/  LDG.E.64 R162, [R162.64] ;  /* 0x00000004a2a27981 */ /* 0x000f22000c1e1b00 */
[----:B------:R-:W-:-:S03]  /*0bd0*/  IADD3.X R165, R130, c[0x0][0x18c], RZ, P0, !PT ;  /* 0x0000630082a57a10 */ /* 0x000fc600007fe4ff */
[----:B------:R-:W4:Y:S04]  /*0be0*/  LDG.E.64 R104, [R104.64] ;  /* 0x0000000468687981 */ /* 0x000f28000c1e1b00 */
[----:B------:R-:W4:Y:S01]  /*0bf0*/  LDG.E.64 R164, [R164.64] ;  /* 0x00000004a4a47981 */ /* 0x000f22000c1e1b00 */
[----:B------:R-:W-:-:S04]  /*0c00*/  IADD3 R179, R177, 0x200, RZ ;  /* 0x00000200b1b37810 */ /* 0x000fc80007ffe0ff */
[C---:B------:R-:W-:Y:S01]  /*0c10*/  SHF.L.U32 R129, R179.reuse, 0x3, RZ ;  /* 0x00000003b3817819 */ /* 0x040fe200000006ff */
[-C--:B------:R-:W-:Y:S01]  /*0c20*/  IMAD.WIDE.U32 R148, R179, R211.reuse, c[0x0][0x208] ;  /* 0x00008200b3947625 */ /* 0x080fe200078e00d3 */
[----:B------:R-:W-:Y:S02]  /*0c30*/  SHF.R.U32.HI R128, RZ, 0x1d, R179 ;  /* 0x0000001dff807819 */ /* 0x000fe400000116b3 */
[----:B------:R-:W-:Y:S01]  /*0c40*/  IADD3 R168, P0, R129, c[0x0][0x188], RZ ;  /* 0x0000620081a87a10 */ /* 0x000fe20007f1e0ff */
[----:B------:R-:W-:Y:S02]  /*0c50*/  IMAD.WIDE.U32 R166, R179, R211, c[0x0][0x210] ;  /* 0x00008400b3a67625 */ /* 0x000fe400078e00d3 */
[----:B------:R-:W4:Y:S01]  /*0c60*/  LDG.E.64 R148, [R148.64] ;  /* 0x0000000494947981 */ /* 0x000f22000c1e1b00 */
[----:B------:R-:W-:-:S03]  /*0c70*/  IADD3.X R169, R128, c[0x0][0x18c], RZ, P0, !PT ;  /* 0x0000630080a97a10 */ /* 0x000fc600007fe4ff */
[----:B------:R-:W4:Y:S04]  /*0c80*/  LDG.E.64 R166, [R166.64] ;  /* 0x00000004a6a67981 */ /* 0x000f28000c1e1b00 */
[----:B------:R-:W4:Y:S01]  /*0c90*/  LDG.E.64 R168, [R168.64] ;  /* 0x00000004a8a87981 */ /* 0x000f22000c1e1b00 */
[----:B------:R-:W-:-:S05]  /*0ca0*/  IADD3 R197, R177, 0x300, RZ ;  /* 0x00000300b1c57810 */ /* 0x000fca0007ffe0ff */
[----:B------:R-:W-:-:S04]  /*0cb0*/  IMAD.WIDE.U32 R146, R197, R211, c[0x0][0x208] ;  /* 0x00008200c5927625 */ /* 0x000fc800078e00d3 */
[C---:B------:R-:W-:Y:S02]  /*0cc0*/  IMAD.WIDE.U32 R170, R197.reuse, R211, c[0x0][0x210] ;  /* 0x00008400c5aa7625 */ /* 0x040fe400078e00d3 */
[----:B------:R-:W4:Y:S04]  /*0cd0*/  LDG.E.64 R146, [R146.64] ;  /* 0x0000000492927981 */ /* 0x000f28000c1e1b00 */
[----:B------:R-:W4:Y:S01]  /*0ce0*/  LDG.E.64 R170, [R170.64] ;  /* 0x00000004aaaa7981 */ /* 0x000f22000c1e1b00 */
[----:B------:R-:W-:Y:S01]  /*0cf0*/  IMAD.SHL.U32 R127, R197, 0x8, RZ ;  /* 0x00000008c57f7824 */ /* 0x000fe200078e00ff */
[----:B------:R-:W-:Y:S02]  /*0d00*/  IADD3 R198, R177, 0x400, RZ ;  /* 0x00000400b1c67810 */ /* 0x000fe40007ffe0ff */
[----:B------:R-:W-:-:S02]  /*0d10*/  ISETP.NE.AND.EX P1, PT, RZ, c[0x0][0x21c], PT, P1 ;  /* 0x00008700ff007a0c */ /* 0x000fc40003f25310 */
[----:B------:R-:W-:Y:S02]  /*0d20*/  SHF.R.U32.HI R126, RZ, 0x1d, R197 ;  /* 0x0000001dff7e7819 */ /* 0x000fe400000116c5 */
[----:B------:R-:W-:Y:S02]  /*0d30*/  IADD3 R156, P0, R127, c[0x0][0x188], RZ ;  /* 0x000062007f9c7a10 */ /* 0x000fe40007f1e0ff */
[----:B------:R-:W-:Y:S02]  /*0d40*/  SHF.L.U32 R190, R198, 0x3, RZ ;  /* 0x00000003c6be7819 */ /* 0x000fe400000006ff */
[----:B------:R-:W-:Y:S02]  /*0d50*/  IADD3.X R157, R126, c[0x0][0x18c], RZ, P0, !PT ;  /* 0x000063007e9d7a10 */ /* 0x000fe400007fe4ff */
[----:B------:R-:W-:Y:S02]  /*0d60*/  SHF.R.U32.HI R191, RZ, 0x1d, R198 ;  /* 0x0000001dffbf7819 */ /* 0x000fe400000116c6 */
[----:B------:R-:W-:-:S02]  /*0d70*/  IADD3 R154, P0, R190, c[0x0][0x188], RZ ;  /* 0x00006200be9a7a10 */ /* 0x000fc40007f1e0ff */
[----:B------:R-:W-:Y:S02]  /*0d80*/  @P1 LEA R172, P2, R173, c[0x0][0x218], 0x3 ;  /* 0x00008600adac1a11 */ /* 0x000fe400078418ff */
[C---:B------:R-:W-:Y:S02]  /*0d90*/  IADD3 R193, R177.reuse, 0x600, RZ ;  /* 0x00000600b1c17810 */ /* 0x040fe40007ffe0ff */
[----:B------:R-:W-:Y:S01]  /*0da0*/  IADD3 R199, R177, 0x500, RZ ;  /* 0x00000500b1c77810 */ /* 0x000fe20007ffe0ff */
[CC--:B------:R-:W-:Y:S01]  /*0db0*/  IMAD.WIDE.U32 R106, R198.reuse, R211.reuse, c[0x0][0x208] ;  /* 0x00008200c66a7625 */ /* 0x0c0fe200078e00d3 */
[----:B------:R-:W-:Y:S01]  /*0dc0*/  IADD3.X R155, R191, c[0x0][0x18c], RZ, P0, !PT ;  /* 0x00006300bf9b7a10 */ /* 0x000fe200007fe4ff */
[----:B------:R-:W4:Y:S01]  /*0dd0*/  LDG.E.64 R156, [R156.64] ;  /* 0x000000049c9c7981 */ /* 0x000f22000c1e1b00 */
[----:B------:R-:W-:Y:S02]  /*0de0*/  @P1 LEA R174, P0, R177, c[0x0][0x218], 0x3 ;  /* 0x00008600b1ae1a11 */ /* 0x000fe400078018ff */
[----:B------:R-:W-:Y:S01]  /*0df0*/  @P1 LEA.HI.X R173, R173, c[0x0][0x21c], RZ, 0x3, P2 ;  /* 0x00008700adad1a11 */ /* 0x000fe200010f1cff */
[----:B------:R-:W-:Y:S01]  /*0e00*/  IMAD.WIDE.U32 R152, R198, R211, c[0x0][0x210] ;  /* 0x00008400c6987625 */ /* 0x000fe200078e00d3 */
[----:B------:R-:W-:Y:S01]  /*0e10*/  @P1 LEA.HI.X R175, R177, c[0x0][0x21c], RZ, 0x3, P0 ;  /* 0x00008700b1af1a11 */ /* 0x000fe200000f1cff */
[----:B------:R-:W4:Y:S01]  /*0e20*/  LDG.E.64 R106, [R106.64] ;  /* 0x000000046a6a7981 */ /* 0x000f22000c1e1b00 */
[----:B------:R-:W-:-:S02]  /*0e30*/  @P1 LEA R178, P0, R179, c[0x0][0x218], 0x3 ;  /* 0x00008600b3b21a11 */ /* 0x000fc400078018ff */
[----:B------:R-:W-:Y:S01]  /*0e40*/  @P1 LEA R176, P2, R197, c[0x0][0x218], 0x3 ;  /* 0x00008600c5b01a11 */ /* 0x000fe200078418ff */
[----:B-----5:R0:W5:Y:S01]  /*0e50*/  @P1 LDG.E.64 R144, [R174.64] ;  /* 0x00000004ae901981 */ /* 0x020162000c1e1b00 */
[----:B------:R-:W-:Y:S02]  /*0e60*/  @P1 LEA.HI.X R179, R179, c[0x0][0x21c], RZ, 0x3, P0 ;  /* 0x00008700b3b31a11 */ /* 0x000fe400000f1cff */
[----:B------:R-:W-:Y:S01]  /*0e70*/  @P1 LEA.HI.X R177, R197, c[0x0][0x21c], RZ, 0x3, P2 ;  /* 0x00008700c5b11a11 */ /* 0x000fe200010f1cff */
[----:B------:R1:W5:Y:S04]  /*0e80*/  @P1 LDG.E.64 R142, [R172.64] ;  /* 0x00000004ac8e1981 */ /* 0x000368000c1e1b00 */
[----:B------:R1:W5:Y:S01]  /*0e90*/  @P1 LDG.E.64 R140, [R178.64] ;  /* 0x00000004b28c1981 */ /* 0x000362000c1e1b00 */
[----:B0-----:R-:W-:-:S03]  /*0ea0*/  @P1 LEA R174, P0, R198, c[0x0][0x218], 0x3 ;  /* 0x00008600c6ae1a11 */ /* 0x001fc600078018ff */
[----:B------:R0:W5:Y:S04]  /*0eb0*/  @P1 LDG.E.64 R138, [R176.64] ;  /* 0x00000004b08a1981 */ /* 0x000168000c1e1b00 */
[----:B------:R-:W4:Y:S01]  /*0ec0*/  LDG.E.64 R152, [R152.64] ;  /* 0x0000000498987981 */ /* 0x000f22000c1e1b00 */
[----:B-1----:R-:W-:-:S03]  /*0ed0*/  @P1 LEA R178, P2, R193, c[0x0][0x218], 0x3 ;  /* 0x00008600c1b21a11 */ /* 0x002fc600078418ff */
[----:B------:R-:W4:Y:S01]  /*0ee0*/  LDG.E.64 R154, [R154.64] ;  /* 0x000000049a9a7981 */ /* 0x000f22000c1e1b00 */
[----:B------:R-:W-:Y:S02]  /*0ef0*/  @P1 LEA.HI.X R179, R193, c[0x0][0x21c], RZ, 0x3, P2 ;  /* 0x00008700c1b31a11 */ /* 0x000fe400010f1cff */
[----:B------:R-:W-:-:S03]  /*0f00*/  @P1 LEA.HI.X R175, R198, c[0x0][0x21c], RZ, 0x3, P0 ;  /* 0x00008700c6af1a11 */ /* 0x000fc600000f1cff */
[----:B------:R1:W5:Y:S01]  /*0f10*/  @P1 LDG.E.64 R132, [R178.64] ;  /* 0x00000004b2841981 */ /* 0x000362000c1e1b00 */
[----:B------:R-:W-:-:S03]  /*0f20*/  @P1 LEA R172, P3, R199, c[0x0][0x218], 0x3 ;  /* 0x00008600c7ac1a11 */ /* 0x000fc600078618ff */
[----:B------:R0:W5:Y:S01]  /*0f30*/  @P1 LDG.E.64 R136, [R174.64] ;  /* 0x00000004ae881981 */ /* 0x000162000c1e1b00 */
[C---:B------:R-:W-:Y:S01]  /*0f40*/  @P1 LEA.HI.X R173, R199.reuse, c[0x0][0x21c], RZ, 0x3, P3 ;  /* 0x00008700c7ad1a11 */ /* 0x040fe200018f1cff */
[----:B-1----:R-:W-:Y:S01]  /*0f50*/  IMAD.SHL.U32 R179, R199, 0x8, RZ ;  /* 0x00000008c7b37824 */ /* 0x002fe200078e00ff */
[----:B------:R-:W-:-:S03]  /*0f60*/  SHF.R.U32.HI R178, RZ, 0x1d, R199 ;  /* 0x0000001dffb27819 */ /* 0x000fc600000116c7 */
[----:B------:R1:W5:Y:S01]  /*0f70*/  @P1 LDG.E.64 R134, [R172.64] ;  /* 0x00000004ac861981 */ /* 0x000362000c1e1b00 */
[----:B------:R-:W-:Y:S02]  /*0f80*/  ISETP.NE.AND P0, PT, RZ, UR6, PT ;  /* 0x00000006ff007c0c */ /* 0x000fe4000bf05270 */
[----:B0-----:R-:W-:-:S04]  /*0f90*/  IADD3 R174, P2, R179, c[0x0][0x188], RZ ;  /* 0x00006200b3ae7a10 */ /* 0x001fc80007f5e0ff */
[----:B------:R-:W-:Y:S01]  /*0fa0*/  IADD3.X R175, R178, c[0x0][0x18c], RZ, P2, !PT ;  /* 0x00006300b2af7a10 */ /* 0x000fe200017fe4ff */
[----:B-1----:R-:W-:-:S06]  /*0fb0*/  IMAD.WIDE.U32 R172, R199, R211, c[0x0][0x210] ;  /* 0x00008400c7ac7625 */ /* 0x002fcc00078e00d3 */
[----:B------:R-:W4:Y:S01]  /*0fc0*/  LDG.E.64 R172, [R172.64] ;  /* 0x00000004acac7981 */ /* 0x000f22000c1e1b00 */
[----:B--2---:R-:W-:Y:S01]  /*0fd0*/  IMAD.MOV.U32 R200, RZ, RZ, R150 ;  /* 0x000000ffffc87224 */ /* 0x004fe200078e0096 */
[--C-:B------:R-:W-:Y:S02]  /*0fe0*/  SHF.R.U64 R197, R150, 0x10, R151.reuse ;  /* 0x0000001096c57819 */ /* 0x100fe40000001297 */
[----:B------:R-:W-:Y:S02]  /*0ff0*/  MOV R177, R151 ;  /* 0x0000009700b17202 */ /* 0x000fe40000000f00 */
[----:B------:R-:W-:Y:S01]  /*1000*/  SHF.R.U32.HI R176, RZ, 0x10, R151 ;  /* 0x00000010ffb07819 */ /* 0x000fe20000011697 */
[----:B------:R-:W-:Y:S01]  /*1010*/  IMAD.WIDE.U32 R150, R199, R211, c[0x0][0x208] ;  /* 0x00008200c7967625 */ /* 0x000fe200078e00d3 */
[----:B---3--:R-:W-:Y:S02]  /*1020*/  FSEL R223, R192, RZ, !P0 ;  /* 0x000000ffc0df7208 */ /* 0x008fe40004000000 */
[----:B------:R-:W-:-:S02]  /*1030*/  PRMT R192, RZ, 0x5410, R200 ;  /* 0x00005410ffc07816 */ /* 0x000fc400000000c8 */
[----:B----4-:R-:W-:Y:S01]  /*1040*/  SHF.R.U64 R203, R158, 0x10, R159 ;  /* 0x000000109ecb7819 */ /* 0x010fe2000000129f */
[--C-:B------:R-:W-:Y:S01]  /*1050*/  IMAD.MOV.U32 R201, RZ, RZ, R161.reuse ;  /* 0x000000ffffc97224 */ /* 0x100fe200078e00a1 */
[----:B------:R-:W-:Y:S01]  /*1060*/  MOV R199, R160 ;  /* 0x000000a000c77202 */ /* 0x000fe20000000f00 */
[----:B------:R-:W2:Y:S01]  /*1070*/  LDG.E.64 R150, [R150.64] ;  /* 0x0000000496967981 */ /* 0x000ea2000c1e1b00 */
[----:B------:R-:W-:Y:S02]  /*1080*/  PRMT R200, RZ, 0x5410, R158 ;  /* 0x00005410ffc87816 */ /* 0x000fe4000000009e */
[--C-:B------:R-:W-:Y:S02]  /*1090*/  SHF.R.U64 R198, R160, 0x10, R161.reuse ;  /* 0x00000010a0c67819 */ /* 0x100fe400000012a1 */
[----:B------:R-:W-:Y:S02]  /*10a0*/  SHF.R.U32.HI R202, RZ, 0x10, R161 ;  /* 0x00000010ffca7819 */ /* 0x000fe400000116a1 */
[----:B------:R0:W3:Y:S01]  /*10b0*/  LDG.E.64 R160, [R174.64] ;  /* 0x00000004aea07981 */ /* 0x0000e2000c1e1b00 */
[----:B------:R-:W-:Y:S01]  /*10c0*/  PRMT R158, RZ, 0x5410, R199 ;  /* 0x00005410ff9e7816 */ /* 0x000fe200000000c7 */
[----:B------:R-:W-:Y:S01]  /*10d0*/  FADD.FTZ R200, -R223, R200 ;  /* 0x000000c8dfc87221 */ /* 0x000fe20000010100 */
[----:B0-----:R-:W-:-:S03]  /*10e0*/  PRMT R174, RZ, 0x5410, R203 ;  /* 0x00005410ffae7816 */ /* 0x001fc600000000cb */
[----:B------:R-:W-:Y:S02]  /*10f0*/  FMUL.FTZ R200, R180, R200 ;  /* 0x000000c8b4c87220 */ /* 0x000fe40000410000 */
[----:B------:R-:W-:Y:S02]  /*1100*/  FMUL.FTZ R199, R76, R158 ;  /* 0x0000009e4cc77220 */ /* 0x000fe40000410000 */
[----:B------:R-:W-:Y:S01]  /*1110*/  FADD.FTZ R203, -R223, R174 ;  /* 0x000000aedfcb7221 */ /* 0x000fe20000010100 */
[----:B------:R-:W-:Y:S01]  /*1120*/  PRMT R174, RZ, 0x5410, R198 ;  /* 0x00005410ffae7816 */ /* 0x000fe200000000c6 */
[----:B------:R-:W-:Y:S01]  /*1130*/  FADD.FTZ R122, R192, R122 ;  /* 0x0000007ac07a7221 */ /* 0x000fe20000010000 */
[----:B------:R-:W-:Y:S01]  /*1140*/  PRMT R197, RZ, 0x5410, R197 ;  /* 0x00005410ffc57816 */ /* 0x000fe200000000c5 */
[-C--:B------:R-:W-:Y:S01]  /*1150*/  FFMA.FTZ R183, R200, R192.reuse, R183 ;  /* 0x000000c0c8b77223 */ /* 0x080fe200000100b7 */
[----:B------:R-:W-:Y:S01]  /*1160*/  PRMT R204, RZ, 0x5410, R159 ;  /* 0x00005410ffcc7816 */ /* 0x000fe2000000009f */
[----:B------:R-:W-:-:S02]  /*1170*/  FFMA.FTZ R199, R48, R192, R199 ;  /* 0x000000c030c77223 */ /* 0x000fc400000100c7 */
[----:B------:R-:W-:Y:S01]  /*1180*/  FMUL.FTZ R198, R180, R203 ;  /* 0x000000cbb4c67220 */ /* 0x000fe20000410000 */
[----:B------:R-:W-:Y:S01]  /*1190*/  SHF.R.U32.HI R175, RZ, 0x10, R159 ;  /* 0x00000010ffaf7819 */ /* 0x000fe2000001169f */
[----:B------:R-:W-:Y:S01]  /*11a0*/  FMUL.FTZ R192, R77, R174 ;  /* 0x000000ae4dc07220 */ /* 0x000fe20000410000 */
[----:B------:R-:W-:Y:S01]  /*11b0*/  PRMT R159, RZ, 0x5410, R201 ;  /* 0x00005410ff9f7816 */ /* 0x000fe200000000c9 */
[----:B------:R-:W-:Y:S02]  /*11c0*/  FADD.FTZ R118, R197, R118 ;  /* 0x00000076c5767221 */ /* 0x000fe40000010000 */
[-C--:B------:R-:W-:Y:S02]  /*11d0*/  FFMA.FTZ R119, R198, R197.reuse, R119 ;  /* 0x000000c5c6777223 */ /* 0x080fe40000010077 */
[----:B------:R-:W-:Y:S01]  /*11e0*/  FFMA.FTZ R197, R49, R197, R192 ;  /* 0x000000c531c57223 */ /* 0x000fe200000100c0 */
[----:B------:R-:W-:Y:S01]  /*11f0*/  PRMT R192, RZ, 0x5410, R175 ;  /* 0x00005410ffc07816 */ /* 0x000fe200000000af */
[----:B------:R-:W-:Y:S01]  /*1200*/  FADD.FTZ R204, -R223, R204 ;  /* 0x000000ccdfcc7221 */ /* 0x000fe20000010100 */
[----:B------:R-:W-:Y:S01]  /*1210*/  PRMT R177, RZ, 0x5410, R177 ;  /* 0x00005410ffb17816 */ /* 0x000fe200000000b1 */
[----:B------:R-:W-:-:S02]  /*1220*/  FMUL.FTZ R203, R78, R159 ;  /* 0x0000009f4ecb7220 */ /* 0x000fc40000410000 */
[----:B------:R-:W-:Y:S02]  /*1230*/  FMUL.FTZ R204, R180, R204 ;  /* 0x000000ccb4cc7220 */ /* 0x000fe40000410000 */
[----:B------:R-:W-:Y:S02]  /*1240*/  FADD.FTZ R175, -R223, R192 ;  /* 0x000000c0dfaf7221 */ /* 0x000fe40000010100 */
[----:B------:R-:W-:Y:S02]  /*1250*/  FADD.FTZ R114, R177, R114 ;  /* 0x00000072b1727221 */ /* 0x000fe40000010000 */
[-C--:B------:R-:W-:Y:S02]  /*1260*/  FFMA.FTZ R115, R204, R177.reuse, R115 ;  /* 0x000000b1cc737223 */ /* 0x080fe40000010073 */
[----:B------:R-:W-:Y:S01]  /*1270*/  FFMA.FTZ R203, R50, R177, R203 ;  /* 0x000000b132cb7223 */ /* 0x000fe200000100cb */
[----:B------:R-:W-:Y:S01]  /*1280*/  PRMT R177, RZ, 0x5410, R202 ;  /* 0x00005410ffb17816 */ /* 0x000fe200000000ca */
[----:B------:R-:W-:-:S02]  /*1290*/  FMUL.FTZ R202, R180, R175 ;  /* 0x000000afb4ca7220 */ /* 0x000fc40000410000 */
[----:B------:R-:W-:Y:S02]  /*12a0*/  FADD.FTZ R120, R158, R120 ;  /* 0x000000789e787221 */ /* 0x000fe40000010000 */
[----:B------:R-:W-:Y:S02]  /*12b0*/  FFMA.FTZ R121, R200, R158, R121 ;  /* 0x0000009ec8797223 */ /* 0x000fe40000010079 */
[----:B------:R-:W-:Y:S02]  /*12c0*/  FADD.FTZ R111, R159, R111 ;  /* 0x0000006f9f6f7221 */ /* 0x000fe40000010000 */
[----:B------:R-:W-:Y:S02]  /*12d0*/  FFMA.FTZ R113, R204, R159, R113 ;  /* 0x0000009fcc717223 */ /* 0x000fe40000010071 */
[----:B------:R-:W-:Y:S02]  /*12e0*/  FADD.FTZ R116, R174, R116 ;  /* 0x00000074ae747221 */ /* 0x000fe40000010000 */
[----:B------:R-:W-:Y:S01]  /*12f0*/  FFMA.FTZ R117, R198, R174, R117 ;  /* 0x000000aec6757223 */ /* 0x000fe20000010075 */
[----:B------:R-:W-:Y:S01]  /*1300*/  SHF.R.U64 R218, R104, 0x10, R105 ;  /* 0x0000001068da7819 */ /* 0x000fe20000001269 */
[----:B------:R-:W-:Y:S01]  /*1310*/  IMAD.WIDE.U32 R158, R193, R211, c[0x0][0x208] ;  /* 0x00008200c19e7625 */ /* 0x000fe200078e00d3 */
[----:B------:R-:W-:-:S03]  /*1320*/  MOV R222, R105 ;  /* 0x0000006900de7202 */ /* 0x000fc60000000f00 */
[----:B------:R-:W-:Y:S01]  /*1330*/  IMAD.WIDE.U32 R174, R193, R211, c[0x0][0x210] ;  /* 0x00008400c1ae7625 */ /* 0x000fe200078e00d3 */
[----:B------:R-:W-:Y:S01]  /*1340*/  SHF.R.U32.HI R224, RZ, 0x10, R163 ;  /* 0x00000010ffe07819 */ /* 0x000fe200000116a3 */
[----:B------:R-:W4:Y:S02]  /*1350*/  LDG.E.64 R158, [R158.64] ;  /* 0x000000049e9e7981 */ /* 0x000f24000c1e1b00 */
[----:B------:R-:W-:Y:S01]  /*1360*/  IMAD.MOV.U32 R211, RZ, RZ, R104 ;  /* 0x000000ffffd37224 */ /* 0x000fe200078e0068 */
[----:B------:R-:W-:Y:S01]  /*1370*/  SHF.R.U32.HI R104, RZ, 0x10, R105 ;  /* 0x00000010ff687819 */ /* 0x000fe20000011669 */
[----:B------:R-:W-:Y:S01]  /*1380*/  IMAD.MOV.U32 R212, RZ, RZ, R162 ;  /* 0x000000ffffd47224 */ /* 0x000fe200078e00a2 */
[----:B------:R-:W-:Y:S02]  /*1390*/  SHF.R.U64 R105, R162, 0x10, R163 ;  /* 0x00000010a2697819 */ /* 0x000fe400000012a3 */
[----:B------:R-:W-:Y:S02]  /*13a0*/  MOV R227, R167 ;  /* 0x000000a700e37202 */ /* 0x000fe40000000f00 */
[----:B------:R-:W-:-:S02]  /*13b0*/  SHF.R.U32.HI R226, RZ, 0x10, R167 ;  /* 0x00000010ffe27819 */ /* 0x000fc400000116a7 */
[----:B------:R-:W-:Y:S02]  /*13c0*/  MOV R228, R171 ;  /* 0x000000ab00e47202 */ /* 0x000fe40000000f00 */
[----:B------:R-:W-:Y:S01]  /*13d0*/  PRMT R201, RZ, 0x5410, R176 ;  /* 0x00005410ffc97816 */ /* 0x000fe200000000b0 */
[----:B------:R-:W-:Y:S01]  /*13e0*/  FMUL.FTZ R192, R79, R177 ;  /* 0x000000b14fc07220 */ /* 0x000fe20000410000 */
[----:B------:R-:W-:Y:S01]  /*13f0*/  MOV R162, R163 ;  /* 0x000000a300a27202 */ /* 0x000fe20000000f00 */
[----:B------:R-:W-:Y:S01]  /*1400*/  FADD.FTZ R108, R177, R108 ;  /* 0x0000006cb16c7221 */ /* 0x000fe20000010000 */
[----:B------:R-:W-:Y:S01]  /*1410*/  PRMT R163, RZ, 0x5410, R164 ;  /* 0x00005410ffa37816 */ /* 0x000fe200000000a4 */
[----:B------:R-:W-:Y:S01]  /*1420*/  FFMA.FTZ R109, R202, R177, R109 ;  /* 0x000000b1ca6d7223 */ /* 0x000fe2000001006d */
[----:B------:R-:W-:Y:S01]  /*1430*/  PRMT R225, RZ, 0x5410, R212 ;  /* 0x00005410ffe17816 */ /* 0x000fe200000000d4 */
[----:B------:R-:W2:Y:S02]  /*1440*/  LDG.E.64 R174, [R174.64] ;  /* 0x00000004aeae7981 */ /* 0x000ea4000c1e1b00 */
        /* <DEDUP_REMOVED lines=12> */
[--C-:B------:R-:W-:Y:S02]  /*1510*/  SHF.R.U64 R164, R164, 0x10, R165.reuse ;  /* 0x00000010a4a47819 */ /* 0x100fe400000012a5 */
[----:B------:R-:W-:Y:S01]  /*1520*/  PRMT R222, RZ, 0x5410, R222 ;  /* 0x00005410ffde7816 */ /* 0x000fe200000000de */
[----:B------:R-:W-:Y:S01]  /*1530*/  FMUL.FTZ R163, R180, R163 ;  /* 0x000000a3b4a37220 */ /* 0x000fe20000410000 */
[----:B------:R-:W-:Y:S01]  /*1540*/  PRMT R164, RZ, 0x5410, R164 ;  /* 0x00005410ffa47816 */ /* 0x000fe200000000a4 */
[----:B------:R-:W-:Y:S01]  /*1550*/  FMUL.FTZ R162, R82, R225 ;  /* 0x000000e152a27220 */ /* 0x000fe20000410000 */
[----:B------:R-:W-:Y:S01]  /*1560*/  SHF.R.U32.HI R165, RZ, 0x10, R165 ;  /* 0x00000010ffa57819 */ /* 0x000fe200000116a5 */
[----:B------:R-:W-:Y:S01]  /*1570*/  FADD.FTZ R28, R222, R28 ;  /* 0x0000001cde1c7221 */ /* 0x000fe20000010000 */
[----:B------:R-:W-:Y:S01]  /*1580*/  PRMT R105, RZ, 0x5410, R105 ;  /* 0x00005410ff697816 */ /* 0x000fe20000000069 */
[----:B------:R-:W-:-:S02]  /*1590*/  FFMA.FTZ R4, R163, R222, R4 ;  /* 0x000000dea3047223 */ /* 0x000fc40000010004 */
[----:B------:R-:W-:Y:S01]  /*15a0*/  FFMA.FTZ R162, R54, R222, R162 ;  /* 0x000000de36a27223 */ /* 0x000fe200000100a2 */
[----:B------:R-:W-:Y:S01]  /*15b0*/  PRMT R165, RZ, 0x5410, R165 ;  /* 0x00005410ffa57816 */ /* 0x000fe200000000a5 */
[----:B------:R-:W-:Y:S01]  /*15c0*/  FADD.FTZ R222, -R223, R164 ;  /* 0x000000a4dfde7221 */ /* 0x000fe20000010100 */
[----:B------:R-:W-:Y:S01]  /*15d0*/  PRMT R218, RZ, 0x5410, R218 ;  /* 0x00005410ffda7816 */ /* 0x000fe200000000da */
[----:B------:R-:W-:Y:S01]  /*15e0*/  FMUL.FTZ R164, R81, R105 ;  /* 0x0000006951a47220 */ /* 0x000fe20000410000 */
[----:B------:R-:W-:Y:S01]  /*15f0*/  PRMT R224, RZ, 0x5410, R224 ;  /* 0x00005410ffe07816 */ /* 0x000fe200000000e0 */
[----:B------:R-:W-:Y:S02]  /*1600*/  FMUL.FTZ R222, R180, R222 ;  /* 0x000000deb4de7220 */ /* 0x000fe40000410000 */
[----:B------:R-:W-:Y:S01]  /*1610*/  FADD.FTZ R165, -R223, R165 ;  /* 0x000000a5dfa57221 */ /* 0x000fe20000010100 */
[----:B------:R-:W-:Y:S01]  /*1620*/  PRMT R104, RZ, 0x5410, R104 ;  /* 0x00005410ff687816 */ /* 0x000fe20000000068 */
[----:B------:R-:W-:-:S02]  /*1630*/  FADD.FTZ R25, R218, R25 ;  /* 0x00000019da197221 */ /* 0x000fc40000010000 */
[-C--:B------:R-:W-:Y:S02]  /*1640*/  FFMA.FTZ R0, R222, R218.reuse, R0 ;  /* 0x000000dade007223 */ /* 0x080fe40000010000 */
[----:B------:R-:W-:Y:S02]  /*1650*/  FFMA.FTZ R218, R53, R218, R164 ;  /* 0x000000da35da7223 */ /* 0x000fe400000100a4 */
[----:B------:R-:W-:Y:S02]  /*1660*/  FMUL.FTZ R165, R180, R165 ;  /* 0x000000a5b4a57220 */ /* 0x000fe40000410000 */
[----:B------:R-:W-:Y:S02]  /*1670*/  FMUL.FTZ R164, R83, R224 ;  /* 0x000000e053a47220 */ /* 0x000fe40000410000 */
[----:B------:R-:W-:Y:S02]  /*1680*/  FADD.FTZ R215, R225, R215 ;  /* 0x000000d7e1d77221 */ /* 0x000fe40000010000 */
[----:B------:R-:W-:-:S02]  /*1690*/  FFMA.FTZ R207, R163, R225, R207 ;  /* 0x000000e1a3cf7223 */ /* 0x000fc400000100cf */
[----:B------:R-:W-:Y:S02]  /*16a0*/  FADD.FTZ R27, R104, R27 ;  /* 0x0000001b681b7221 */ /* 0x000fe40000010000 */
[-C--:B------:R-:W-:Y:S02]  /*16b0*/  FFMA.FTZ R3, R165, R104.reuse, R3 ;  /* 0x00000068a5037223 */ /* 0x080fe40000010003 */
[----:B------:R-:W-:Y:S01]  /*16c0*/  FFMA.FTZ R164, R55, R104, R164 ;  /* 0x0000006837a47223 */ /* 0x000fe200000100a4 */
[--C-:B------:R-:W-:Y:S01]  /*16d0*/  SHF.R.U64 R104, R148, 0x10, R149.reuse ;  /* 0x0000001094687819 */ /* 0x100fe20000001295 */
[----:B------:R-:W-:Y:S02]  /*16e0*/  FADD.FTZ R210, R105, R210 ;  /* 0x000000d269d27221 */ /* 0x000fe40000010000 */
[----:B------:R-:W-:Y:S01]  /*16f0*/  FFMA.FTZ R196, R222, R105, R196 ;  /* 0x00000069dec47223 */ /* 0x000fe200000100c4 */
[----:B------:R-:W-:Y:S01]  /*1700*/  SHF.R.U32.HI R105, RZ, 0x10, R149 ;  /* 0x00000010ff697819 */ /* 0x000fe20000011695 */
[----:B------:R-:W-:Y:S01]  /*1710*/  IMAD.MOV.U32 R225, RZ, RZ, R148 ;  /* 0x000000ffffe17224 */ /* 0x000fe200078e0094 */
[----:B------:R-:W-:Y:S01]  /*1720*/  MOV R148, R149 ;  /* 0x0000009500947202 */ /* 0x000fe20000000f00 */
[----:B------:R-:W-:-:S02]  /*1730*/  FADD.FTZ R214, R224, R214 ;  /* 0x000000d6e0d67221 */ /* 0x000fc40000010000 */
[----:B------:R-:W-:Y:S01]  /*1740*/  FFMA.FTZ R206, R165, R224, R206 ;  /* 0x000000e0a5ce7223 */ /* 0x000fe200000100ce */
[----:B------:R-:W-:Y:S01]  /*1750*/  SHF.R.U64 R224, R166, 0x10, R167 ;  /* 0x00000010a6e07819 */ /* 0x000fe200000012a7 */
[----:B------:R-:W-:Y:S01]  /*1760*/  IMAD.MOV.U32 R149, RZ, RZ, R166 ;  /* 0x000000ffff957224 */ /* 0x000fe200078e00a6 */
[----:B------:R-:W-:-:S04]  /*1770*/  PRMT R166, RZ, 0x5410, R168 ;  /* 0x00005410ffa67816 */ /* 0x000fc800000000a8 */
        /* <DEDUP_REMOVED lines=29> */
[-C--:B------:R-:W-:Y:S01]  /*1950*/  FMUL.FTZ R224, R85, R168.reuse ;  /* 0x000000a855e07220 */ /* 0x080fe20000410000 */
[----:B------:R-:W-:Y:S01]  /*1960*/  PRMT R105, RZ, 0x5410, R105 ;  /* 0x00005410ff697816 */ /* 0x000fe20000000069 */
        /* <DEDUP_REMOVED lines=10> */
[----:B------:R-:W-:Y:S02]  /*1a10*/  FADD.FTZ R31, R105, R31 ;  /* 0x0000001f691f7221 */ /* 0x000fe40000010000 */
[-C--:B------:R-:W-:Y:S02]  /*1a20*/  FFMA.FTZ R7, R169, R105.reuse, R7 ;  /* 0x00000069a9077223 */ /* 0x080fe40000010007 */
[----:B------:R-:W-:Y:S01]  /*1a30*/  FFMA.FTZ R168, R59, R105, R168 ;  /* 0x000000693ba87223 */ /* 0x000fe200000100a8 */
[----:B------:R-:W-:Y:S01]  /*1a40*/  SHF.R.U32.HI R105, RZ, 0x10, R147 ;  /* 0x00000010ff697819 */ /* 0x000fe20000011693 */
[----:B------:R-:W-:Y:S01]  /*1a50*/  IMAD.MOV.U32 R227, RZ, RZ, R146 ;  /* 0x000000ffffe37224 */ /* 0x000fe200078e0092 */
[----:B------:R-:W-:Y:S01]  /*1a60*/  MOV R146, R147 ;  /* 0x0000009300927202 */ /* 0x000fe20000000f00 */
[----:B------:R-:W-:Y:S01]  /*1a70*/  IMAD.MOV.U32 R147, RZ, RZ, R170 ;  /* 0x000000ffff937224 */ /* 0x000fe200078e00aa */
[----:B------:R-:W-:-:S04]  /*1a80*/  PRMT R228, RZ, 0x5410, R228 ;  /* 0x00005410ffe47816 */ /* 0x000fc800000000e4 */
[----:B------:R-:W-:Y:S01]  /*1a90*/  PRMT R229, RZ, 0x5410, R147 ;  /* 0x00005410ffe57816 */ /* 0x000fe20000000093 */
[----:B------:R-:W-:-:S04]  /*1aa0*/  FADD.FTZ R232, R228, R232 ;  /* 0x000000e8e4e87221 */ /* 0x000fc80000010000 */
[----:B------:R-:W-:-:S05]  /*1ab0*/  FADD.FTZ R230, R229, R230 ;  /* 0x000000e6e5e67221 */ /* 0x000fca0000010000 */
[----:B------:R-:W-:Y:S04]  /*1ac0*/  STL [R1], R230 ;  /* 0x000000e601007387 */ /* 0x000fe80000100800 */
[----:B------:R0:W-:Y:S04]  /*1ad0*/  STL [R1+0x8], R232 ;  /* 0x000008e801007387 */ /* 0x0001e80000100800 */
[----:B0-----:R-:W2:Y:S04]  /*1ae0*/  LDL.LU R232, [R1+0x18] ;  /* 0x0000180001e87983 */ /* 0x001ea80000300800 */
[----:B------:R-:W3:Y:S04]  /*1af0*/  LDL.LU R246, [R1+0x20] ;  /* 0x0000200001f67983 */ /* 0x000ee80000300800 */
[----:B------:R-:W3:Y:S01]  /*1b00*/  LDL.LU R234, [R1+0x14] ;  /* 0x0000140001ea7983 */ /* 0x000ee20000300800 */
[----:B------:R-:W-:-:S02]  /*1b10*/  FADD.FTZ R240, R226, R240 ;  /* 0x000000f0e2f07221 */ /* 0x000fc40000010000 */
[----:B------:R-:W-:Y:S01]  /*1b20*/  FFMA.FTZ R216, R169, R226, R216 ;  /* 0x000000e2a9d87223 */ /* 0x000fe200000100d8 */
[----:B------:R-:W-:Y:S02]  /*1b30*/  SHF.R.U64 R226, R170, 0x10, R171 ;  /* 0x00000010aae27819 */ /* 0x000fe400000012ab */
[----:B------:R-:W-:-:S05]  /*1b40*/  PRMT R170, RZ, 0x5410, R156 ;  /* 0x00005410ffaa7816 */ /* 0x000fca000000009c */
[----:B------:R-:W-:-:S04]  /*1b50*/  FADD.FTZ R170, -R223, R170 ;  /* 0x000000aadfaa7221 */ /* 0x000fc80000010100 */
[----:B------:R-:W-:Y:S02]  /*1b60*/  FMUL.FTZ R170, R180, R170 ;  /* 0x000000aab4aa7220 */ /* 0x000fe40000410000 */
[-C--:B------:R-:W-:Y:S02]  /*1b70*/  FMUL.FTZ R147, R88, R229.reuse ;  /* 0x000000e558937220 */ /* 0x080fe40000410000 */
[----:B------:R-:W-:Y:S01]  /*1b80*/  FFMA.FTZ R220, R170, R229, R220 ;  /* 0x000000e5aadc7223 */ /* 0x000fe200000100dc */
[----:B------:R-:W-:Y:S02]  /*1b90*/  PRMT R229, RZ, 0x5410, R157 ;  /* 0x00005410ffe57816 */ /* 0x000fe4000000009d */
[----:B------:R-:W-:-:S03]  /*1ba0*/  PRMT R227, RZ, 0x5410, R227 ;  /* 0x00005410ffe37816 */ /* 0x000fc600000000e3 */
[----:B------:R-:W-:Y:S02]  /*1bb0*/  FADD.FTZ R229, -R223, R229 ;  /* 0x000000e5dfe57221 */ /* 0x000fe40000010100 */
[----:B------:R-:W-:Y:S02]  /*1bc0*/  FADD.FTZ R34, R227, R34 ;  /* 0x00000022e3227221 */ /* 0x000fe40000010000 */
[-C--:B------:R-:W-:Y:S02]  /*1bd0*/  FFMA.FTZ R10, R170, R227.reuse, R10 ;  /* 0x000000e3aa0a7223 */ /* 0x080fe4000001000a */
[----:B------:R-:W-:Y:S01]  /*1be0*/  FFMA.FTZ R147, R60, R227, R147 ;  /* 0x000000e33c937223 */ /* 0x000fe20000010093 */
[----:B------:R-:W-:Y:S01]  /*1bf0*/  PRMT R227, RZ, 0x5410, R146 ;  /* 0x00005410ffe37816 */ /* 0x000fe20000000092 */
[----:B------:R-:W-:Y:S01]  /*1c00*/  FMUL.FTZ R146, R180, R229 ;  /* 0x000000e5b4927220 */ /* 0x000fe20000410000 */
[----:B------:R-:W-:Y:S01]  /*1c10*/  SHF.R.U64 R230, R156, 0x10, R157 ;  /* 0x000000109ce67819 */ /* 0x000fe2000000129d */
[----:B------:R-:W-:-:S02]  /*1c20*/  FMUL.FTZ R229, R90, R228 ;  /* 0x000000e45ae57220 */ /* 0x000fc40000410000 */
[----:B------:R-:W-:Y:S02]  /*1c30*/  FADD.FTZ R36, R227, R36 ;  /* 0x00000024e3247221 */ /* 0x000fe40000010000 */
[-C--:B------:R-:W-:Y:S02]  /*1c40*/  FFMA.FTZ R12, R146, R227.reuse, R12 ;  /* 0x000000e3920c7223 */ /* 0x080fe4000001000c */
[----:B------:R-:W-:Y:S01]  /*1c50*/  FFMA.FTZ R156, R62, R227, R229 ;  /* 0x000000e33e9c7223 */ /* 0x000fe200000100e5 */
[----:B------:R-:W-:Y:S01]  /*1c60*/  PRMT R227, RZ, 0x5410, R230 ;  /* 0x00005410ffe37816 */ /* 0x000fe200000000e6 */
[----:B------:R-:W-:Y:S01]  /*1c70*/  FFMA.FTZ R235, R146, R228, R235 ;  /* 0x000000e492eb7223 */ /* 0x000fe200000100eb */
[----:B------:R-:W-:-:S03]  /*1c80*/  PRMT R228, RZ, 0x5410, R226 ;  /* 0x00005410ffe47816 */ /* 0x000fc600000000e2 */
[----:B------:R-:W-:Y:S01]  /*1c90*/  FADD.FTZ R227, -R223, R227 ;  /* 0x000000e3dfe37221 */ /* 0x000fe20000010100 */
[----:B------:R-:W-:Y:S01]  /*1ca0*/  PRMT R104, RZ, 0x5410, R104 ;  /* 0x00005410ff687816 */ /* 0x000fe20000000068 */
[----:B------:R-:W-:Y:S01]  /*1cb0*/  FMUL.FTZ R226, R89, R228 ;  /* 0x000000e459e27220 */ /* 0x000fe20000410000 */
[----:B------:R-:W-:Y:S01]  /*1cc0*/  SHF.R.U32.HI R157, RZ, 0x10, R157 ;  /* 0x00000010ff9d7819 */ /* 0x000fe2000001169d */
        /* <DEDUP_REMOVED lines=23> */
[--C-:B------:R-:W-:Y:S02]  /*1e40*/  SHF.R.U64 R107, R152, 0x10, R153.reuse ;  /* 0x00000010986b7819 */ /* 0x100fe40000001299 */
[----:B------:R-:W-:Y:S02]  /*1e50*/  MOV R152, R153 ;  /* 0x0000009900987202 */ /* 0x000fe40000000f00 */
[----:B------:R-:W-:Y:S02]  /*1e60*/  SHF.R.U32.HI R229, RZ, 0x10, R153 ;  /* 0x00000010ffe57819 */ /* 0x000fe40000011699 */
[----:B------:R-:W-:Y:S01]  /*1e70*/  PRMT R153, RZ, 0x5410, R154 ;  /* 0x00005410ff997816 */ /* 0x000fe2000000009a */
[----:B------:R0:W-:Y:S01]  /*1e80*/  STL [R1+0x4], R231 ;  /* 0x000004e701007387 */ /* 0x0001e20000100800 */
[----:B------:R-:W-:-:S03]  /*1e90*/  PRMT R230, RZ, 0x5410, R230 ;  /* 0x00005410ffe67816 */ /* 0x000fc600000000e6 */
[----:B------:R-:W-:Y:S01]  /*1ea0*/  FADD.FTZ R153, -R223, R153 ;  /* 0x00000099df997221 */ /* 0x000fe20000010100 */
[----:B------:R-:W4:Y:S01]  /*1eb0*/  LDL.LU R233, [R1+0x1c] ;  /* 0x00001c0001e97983 */ /* 0x000f220000300800 */
[----:B0-----:R-:W-:Y:S02]  /*1ec0*/  PRMT R231, RZ, 0x5410, R228 ;  /* 0x00005410ffe77816 */ /* 0x001fe400000000e4 */
[----:B------:R-:W-:Y:S02]  /*1ed0*/  FMUL.FTZ R228, R180, R153 ;  /* 0x00000099b4e47220 */ /* 0x000fe40000410000 */
[-C--:B------:R-:W-:Y:S02]  /*1ee0*/  FMUL.FTZ R153, R92, R230.reuse ;  /* 0x000000e65c997220 */ /* 0x080fe40000410000 */
[----:B------:R-:W-:Y:S01]  /*1ef0*/  FFMA.FTZ R237, R228, R230, R237 ;  /* 0x000000e6e4ed7223 */ /* 0x000fe200000100ed */
[----:B------:R-:W-:Y:S01]  /*1f00*/  PRMT R107, RZ, 0x5410, R107 ;  /* 0x00005410ff6b7816 */ /* 0x000fe2000000006b */
[----:B--2---:R-:W-:Y:S01]  /*1f10*/  FADD.FTZ R232, R230, R232 ;  /* 0x000000e8e6e87221 */ /* 0x004fe20000010000 */
[----:B------:R-:W-:-:S02]  /*1f20*/  PRMT R230, RZ, 0x5410, R106 ;  /* 0x00005410ffe67816 */ /* 0x000fc4000000006a */
[----:B------:R-:W-:-:S05]  /*1f30*/  PRMT R106, RZ, 0x5410, R152 ;  /* 0x00005410ff6a7816 */ /* 0x000fca0000000098 */
[----:B---3--:R-:W-:Y:S02]  /*1f40*/  FADD.FTZ R246, R106, R246 ;  /* 0x000000f66af67221 */ /* 0x008fe40000010000 */
[----:B------:R-:W-:Y:S01]  /*1f50*/  FADD.FTZ R234, R107, R234 ;  /* 0x000000ea6bea7221 */ /* 0x000fe20000010000 */
[----:B------:R-:W-:Y:S04]  /*1f60*/  STL [R1+0x18], R232 ;  /* 0x000018e801007387 */ /* 0x000fe80000100800 */
[----:B------:R-:W-:Y:S04]  /*1f70*/  STL [R1+0x20], R246 ;  /* 0x000020f601007387 */ /* 0x000fe80000100800 */
[----:B------:R0:W-:Y:S04]  /*1f80*/  STL [R1+0x14], R234 ;  /* 0x000014ea01007387 */ /* 0x0001e80000100800 */
[----:B0-----:R-:W2:Y:S04]  /*1f90*/  LDL.LU R234, [R1+0x28] ;  /* 0x0000280001ea7983 */ /* 0x001ea80000300800 */
[----:B------:R-:W3:Y:S01]  /*1fa0*/  LDL.LU R246, [R1+0x30] ;  /* 0x0000300001f67983 */ /* 0x000ee20000300800 */
[----:B------:R-:W-:-:S02]  /*1fb0*/  FADD.FTZ R38, R231, R38 ;  /* 0x00000026e7267221 */ /* 0x000fc40000010000 */
[-C--:B------:R-:W-:Y:S02]  /*1fc0*/  FFMA.FTZ R14, R228, R231.reuse, R14 ;  /* 0x000000e7e40e7223 */ /* 0x080fe4000001000e */
[----:B------:R-:W-:Y:S01]  /*1fd0*/  FFMA.FTZ R153, R64, R231, R153 ;  /* 0x000000e740997223 */ /* 0x000fe20000010099 */
[----:B------:R-:W-:-:S05]  /*1fe0*/  PRMT R231, RZ, 0x5410, R155 ;  /* 0x00005410ffe77816 */ /* 0x000fca000000009b */
[----:B------:R-:W-:Y:S01]  /*1ff0*/  FADD.FTZ R231, -R223, R231 ;  /* 0x000000e7dfe77221 */ /* 0x000fe20000010100 */
[----:B------:R-:W-:-:S03]  /*2000*/  SHF.R.U64 R232, R154, 0x10, R155 ;  /* 0x000000109ae87819 */ /* 0x000fc6000000129b */
[----:B------:R-:W-:Y:S02]  /*2010*/  FMUL.FTZ R152, R180, R231 ;  /* 0x000000e7b4987220 */ /* 0x000fe40000410000 */
[----:B------:R-:W-:-:S04]  /*2020*/  FMUL.FTZ R231, R94, R106 ;  /* 0x0000006a5ee77220 */ /* 0x000fc80000410000 */
[----:B------:R-:W-:Y:S01]  /*2030*/  FFMA.FTZ R154, R66, R230, R231 ;  /* 0x000000e6429a7223 */ /* 0x000fe200000100e7 */
[----:B------:R-:W-:Y:S01]  /*2040*/  PRMT R231, RZ, 0x5410, R232 ;  /* 0x00005410ffe77816 */ /* 0x000fe200000000e8 */
[----:B------:R-:W-:Y:S01]  /*2050*/  FADD.FTZ R40, R230, R40 ;  /* 0x00000028e6287221 */ /* 0x000fe20000010000 */
[----:B------:R-:W-:-:S03]  /*2060*/  PRMT R104, RZ, 0x5410, R104 ;  /* 0x00005410ff687816 */ /* 0x000fc60000000068 */
[----:B------:R-:W-:Y:S02]  /*2070*/  FADD.FTZ R231, -R223, R231 ;  /* 0x000000e7dfe77221 */ /* 0x000fe40000010100 */
[----:B------:R-:W-:Y:S01]  /*2080*/  FFMA.FTZ R16, R152, R230, R16 ;  /* 0x000000e698107223 */ /* 0x000fe20000010010 */
[----:B------:R-:W-:Y:S01]  /*2090*/  SHF.R.U32.HI R155, RZ, 0x10, R155 ;  /* 0x00000010ff9b7819 */ /* 0x000fe2000001169b */
[----:B------:R-:W-:Y:S02]  /*20a0*/  FMUL.FTZ R231, R180, R231 ;  /* 0x000000e7b4e77220 */ /* 0x000fe40000410000 */
[----:B------:R-:W-:Y:S02]  /*20b0*/  FMUL.FTZ R230, R93, R107 ;  /* 0x0000006b5de67220 */ /* 0x000fe40000410000 */
[----:B------:R-:W-:Y:S02]  /*20c0*/  FADD.FTZ R37, R104, R37 ;  /* 0x0000002568257221 */ /* 0x000fe40000010000 */
[----:B------:R-:W-:-:S02]  /*20d0*/  FFMA.FTZ R13, R231, R104, R13 ;  /* 0x00000068e70d7223 */ /* 0x000fc4000001000d */
[----:B------:R-:W-:Y:S01]  /*20e0*/  FFMA.FTZ R230, R65, R104, R230 ;  /* 0x0000006841e67223 */ /* 0x000fe200000100e6 */
[----:B------:R-:W-:Y:S01]  /*20f0*/  PRMT R104, RZ, 0x5410, R155 ;  /* 0x00005410ff687816 */ /* 0x000fe2000000009b */
[----:B------:R-:W-:Y:S01]  /*2100*/  FFMA.FTZ R243, R152, R106, R243 ;  /* 0x0000006a98f37223 */ /* 0x000fe200000100f3 */
[----:B------:R-:W-:-:S03]  /*2110*/  PRMT R106, RZ, 0x5410, R229 ;  /* 0x00005410ff6a7816 */ /* 0x000fc600000000e5 */
[----:B------:R-:W-:Y:S01]  /*2120*/  FADD.FTZ R104, -R223, R104 ;  /* 0x00000068df687221 */ /* 0x000fe20000010100 */
[----:B------:R-:W-:Y:S01]  /*2130*/  PRMT R105, RZ, 0x5410, R105 ;  /* 0x00005410ff697816 */ /* 0x000fe20000000069 */
[----:B------:R-:W-:Y:S02]  /*2140*/  FMUL.FTZ R155, R95, R106 ;  /* 0x0000006a5f9b7220 */ /* 0x000fe40000410000 */
[----:B------:R-:W-:Y:S01]  /*2150*/  FMUL.FTZ R229, R180, R104 ;  /* 0x00000068b4e57220 */ /* 0x000fe20000410000 */
[----:B------:R-:W-:Y:S01]  /*2160*/  SHF.R.U64 R104, R150, 0x10, R151 ;  /* 0x0000001096687819 */ /* 0x000fe20000001297 */
[----:B------:R-:W-:Y:S02]  /*2170*/  FADD.FTZ R39, R105, R39 ;  /* 0x0000002769277221 */ /* 0x000fe40000010000 */
[-C--:B------:R-:W-:Y:S02]  /*2180*/  FFMA.FTZ R15, R229, R105.reuse, R15 ;  /* 0x00000069e50f7223 */ /* 0x080fe4000001000f */
[----:B------:R-:W-:Y:S01]  /*2190*/  FFMA.FTZ R155, R67, R105, R155 ;  /* 0x00000069439b7223 */ /* 0x000fe2000001009b */
[----:B------:R-:W-:Y:S01]  /*21a0*/  SHF.R.U32.HI R105, RZ, 0x10, R151 ;  /* 0x00000010ff697819 */ /* 0x000fe20000011697 */
[----:B------:R-:W-:-:S02]  /*21b0*/  FFMA.FTZ R242, R229, R106, R242 ;  /* 0x0000006ae5f27223 */ /* 0x000fc400000100f2 */
[----:B------:R-:W-:Y:S01]  /*21c0*/  FFMA.FTZ R236, R231, R107, R236 ;  /* 0x0000006be7ec7223 */ /* 0x000fe200000100ec */
[----:B------:R-:W-:Y:S01]  /*21d0*/  SHF.R.U64 R107, R172, 0x10, R173 ;  /* 0x00000010ac6b7819 */ /* 0x000fe200000012ad */
[----:B------:R-:W-:Y:S02]  /*21e0*/  IMAD.MOV.U32 R232, RZ, RZ, R150 ;  /* 0x000000ffffe87224 */ /* 0x000fe400078e0096 */
[----:B----4-:R-:W-:Y:S01]  /*21f0*/  FADD.FTZ R233, R106, R233 ;  /* 0x000000e96ae97221 */ /* 0x010fe20000010000 */
[----:B------:R-:W-:Y:S01]  /*2200*/  MOV R106, R151 ;  /* 0x00000097006a7202 */ /* 0x000fe20000000f00 */
[----:B------:R-:W-:Y:S01]  /*2210*/  IMAD.MOV.U32 R151, RZ, RZ, R172 ;  /* 0x000000ffff977224 */ /* 0x000fe200078e00ac */
[----:B------:R-:W-:Y:S02]  /*2220*/  PRMT R172, RZ, 0x5410, R160 ;  /* 0x00005410ffac7816 */ /* 0x000fe400000000a0 */
[----:B------:R0:W-:Y:S03]  /*2230*/  STL [R1+0x1c], R233 ;  /* 0x00001ce901007387 */ /* 0x0001e60000100800 */
[----:B------:R-:W-:Y:S01]  /*2240*/  FADD.FTZ R172, -R223, R172 ;  /* 0x000000acdfac7221 */ /* 0x000fe20000010100 */
[----:B------:R-:W-:Y:S01]  /*2250*/  PRMT R232, RZ, 0x5410, R232 ;  /* 0x00005410ffe87816 */ /* 0x000fe200000000e8 */
[----:B------:R-:W-:Y:S01]  /*2260*/  FADD.FTZ R110, R201, R110 ;  /* 0x0000006ec96e7221 */ /* 0x000fe20000010000 */
[----:B------:R-:W-:-:S02]  /*2270*/  MOV R150, R173 ;  /* 0x000000ad00967202 */ /* 0x000fc40000000f00 */
[----:B0-----:R-:W-:Y:S01]  /*2280*/  PRMT R233, RZ, 0x5410, R151 ;  /* 0x00005410ffe97816 */ /* 0x001fe20000000097 */
[----:B------:R-:W-:Y:S01]  /*2290*/  FMUL.FTZ R172, R180, R172 ;  /* 0x000000acb4ac7220 */ /* 0x000fe20000410000 */
[----:B------:R-:W4:Y:S03]  /*22a0*/  LDL.LU R247, [R1+0x24] ;  /* 0x0000240001f77983 */ /* 0x000f260000300800 */
[----:B------:R-:W-:Y:S02]  /*22b0*/  FMUL.FTZ R151, R96, R233 ;  /* 0x000000e960977220 */ /* 0x000fe40000410000 */
[----:B------:R-:W-:Y:S02]  /*22c0*/  FADD.FTZ R42, R232, R42 ;  /* 0x0000002ae82a7221 */ /* 0x000fe40000010000 */
[-C--:B------:R-:W-:Y:S02]  /*22d0*/  FFMA.FTZ R18, R172, R232.reuse, R18 ;  /* 0x000000e8ac127223 */ /* 0x080fe40000010012 */
[----:B------:R-:W-:Y:S01]  /*22e0*/  FFMA.FTZ R151, R68, R232, R151 ;  /* 0x000000e844977223 */ /* 0x000fe20000010097 */
[----:B------:R-:W-:-:S02]  /*22f0*/  PRMT R232, RZ, 0x5410, R106 ;  /* 0x00005410ffe87816 */ /* 0x000fc4000000006a */
[----:B------:R-:W-:Y:S01]  /*2300*/  PRMT R106, RZ, 0x5410, R150 ;  /* 0x00005410ff6a7816 */ /* 0x000fe20000000096 */
[-C--:B------:R-:W-:Y:S02]  /*2310*/  FFMA.FTZ R112, R202, R201.reuse, R112 ;  /* 0x000000c9ca707223 */ /* 0x080fe40000010070 */
[----:B------:R-:W-:Y:S01]  /*2320*/  FFMA.FTZ R201, R51, R201, R192 ;  /* 0x000000c933c97223 */ /* 0x000fe200000100c0 */
[----:B------:R-:W-:Y:S02]  /*2330*/  SHF.L.U32 R192, R193, 0x3, RZ ;  /* 0x00000003c1c07819 */ /* 0x000fe400000006ff */
[----:B------:R-:W-:Y:S02]  /*2340*/  SHF.R.U32.HI R193, RZ, 0x1d, R193 ;  /* 0x0000001dffc17819 */ /* 0x000fe400000116c1 */
[----:B------:R-:W-:-:S04]  /*2350*/  IADD3 R176, P0, R192, c[0x0][0x188], RZ ;  /* 0x00006200c0b07a10 */ /* 0x000fc80007f1e0ff */
[----:B------:R-:W-:-:S06]  /*2360*/  IADD3.X R177, R193, c[0x0][0x18c], RZ, P0, !PT ;  /* 0x00006300c1b17a10 */ /* 0x000fcc00007fe4ff */
[----:B------:R-:W4:Y:S01]  /*2370*/  LDG.E.64 R176, [R176.64] ;  /* 0x00000004b0b07981 */ /* 0x000f22000c1e1b00 */
[----:B--2---:R-:W-:Y:S02]  /*2380*/  FADD.FTZ R234, R233, R234 ;  /* 0x000000eae9ea7221 */ /* 0x004fe40000010000 */
[----:B---3--:R-:W-:-:S03]  /*2390*/  FADD.FTZ R246, R106, R246 ;  /* 0x000000f66af67221 */ /* 0x008fc60000010000 */
[----:B------:R-:W-:Y:S04]  /*23a0*/  STL [R1+0x28], R234 ;  /* 0x000028ea01007387 */ /* 0x000fe80000100800 */
[----:B------:R0:W-:Y:S04]  /*23b0*/  STL [R1+0x30], R246 ;  /* 0x000030f601007387 */ /* 0x0001e80000100800 */
[----:B0-----:R-:W2:Y:S01]  /*23c0*/  LDL.LU R246, [R1+0x2c] ;  /* 0x00002c0001f67983 */ /* 0x001ea20000300800 */
[----:B------:R-:W-:Y:S01]  /*23d0*/  FFMA.FTZ R245, R172, R233, R245 ;  /* 0x000000e9acf57223 */ /* 0x000fe200000100f5 */
[----:B------:R-:W-:-:S05]  /*23e0*/  PRMT R233, RZ, 0x5410, R161 ;  /* 0x00005410ffe97816 */ /* 0x000fca00000000a1 */
[----:B------:R-:W-:Y:S01]  /*23f0*/  FADD.FTZ R233, -R223, R233 ;  /* 0x000000e9dfe97221 */ /* 0x000fe20000010100 */
[----:B------:R-:W-:-:S03]  /*2400*/  SHF.R.U64 R234, R160, 0x10, R161 ;  /* 0x00000010a0ea7819 */ /* 0x000fc600000012a1 */
        /* <DEDUP_REMOVED lines=24> */
[----:B------:R-:W-:Y:S01]  /*2590*/  FFMA.FTZ R244, R233, R107, R244 ;  /* 0x0000006be9f47223 */ /* 0x000fe200000100f4 */
[----:B------:R-:W-:Y:S01]  /*25a0*/  SHF.R.U32.HI R234, RZ, 0x10, R175 ;  /* 0x00000010ffea7819 */ /* 0x000fe200000116af */
[----:B------:R-:W-:Y:S02]  /*25b0*/  FADD.FTZ R43, R105, R43 ;  /* 0x0000002b692b7221 */ /* 0x000fe40000010000 */
[----:B------:R-:W-:-:S02]  /*25c0*/  FFMA.FTZ R19, R173, R105, R19 ;  /* 0x00000069ad137223 */ /* 0x000fc40000010013 */
[----:B------:R-:W-:Y:S01]  /*25d0*/  FFMA.FTZ R161, R71, R105, R161 ;  /* 0x0000006947a17223 */ /* 0x000fe200000100a1 */
[----:B------:R-:W-:Y:S01]  /*25e0*/  SHF.R.U32.HI R105, RZ, 0x10, R159 ;  /* 0x00000010ff697819 */ /* 0x000fe2000001169f */
[----:B------:R-:W-:Y:S02]  /*25f0*/  FFMA.FTZ R248, R173, R106, R248 ;  /* 0x0000006aadf87223 */ /* 0x000fe400000100f8 */
[----:B----4-:R-:W-:Y:S01]  /*2600*/  FADD.FTZ R247, R107, R247 ;  /* 0x000000f76bf77221 */ /* 0x010fe20000010000 */
[----:B------:R-:W-:-:S04]  /*2610*/  SHF.R.U64 R107, R174, 0x10, R175 ;  /* 0x00000010ae6b7819 */ /* 0x000fc800000012af */
[----:B------:R-:W-:Y:S01]  /*2620*/  STL [R1+0x24], R247 ;  /* 0x000024f701007387 */ /* 0x000fe20000100800 */
[----:B--2---:R-:W-:Y:S01]  /*2630*/  FADD.FTZ R246, R106, R246 ;  /* 0x000000f66af67221 */ /* 0x004fe20000010000 */
[----:B------:R-:W-:-:S04]  /*2640*/  MOV R106, R159 ;  /* 0x0000009f006a7202 */ /* 0x000fc80000000f00 */
[----:B------:R0:W-:Y:S01]  /*2650*/  STL [R1+0x2c], R246 ;  /* 0x00002cf601007387 */ /* 0x0001e20000100800 */
[----:B------:R-:W-:Y:S01]  /*2660*/  PRMT R159, RZ, 0x5410, R176 ;  /* 0x00005410ff9f7816 */ /* 0x000fe200000000b0 */
[----:B0-----:R-:W-:Y:S02]  /*2670*/  IMAD.MOV.U32 R246, RZ, RZ, R158 ;  /* 0x000000fffff67224 */ /* 0x001fe400078e009e */
[----:B------:R-:W-:Y:S01]  /*2680*/  IMAD.MOV.U32 R158, RZ, RZ, R174 ;  /* 0x000000ffff9e7224 */ /* 0x000fe200078e00ae */
[----:B------:R-:W-:Y:S02]  /*2690*/  MOV R174, R175 ;  /* 0x000000af00ae7202 */ /* 0x000fe40000000f00 */
[--C-:B------:R-:W-:Y:S02]  /*26a0*/  SHF.R.U64 R175, R176, 0x10, R177.reuse ;  /* 0x00000010b0af7819 */ /* 0x100fe400000012b1 */
[--C-:B------:R-:W-:Y:S02]  /*26b0*/  SHF.R.U32.HI R176, RZ, 0x10, R177.reuse ;  /* 0x00000010ffb07819 */ /* 0x100fe400000116b1 */
[----:B------:R-:W-:-:S02]  /*26c0*/  PRMT R177, RZ, 0x5410, R177 ;  /* 0x00005410ffb17816 */ /* 0x000fc400000000b1 */
[----:B------:R-:W-:-:S03]  /*26d0*/  PRMT R247, RZ, 0x5410, R175 ;  /* 0x00005410fff77816 */ /* 0x000fc600000000af */
[C---:B------:R-:W-:Y:S01]  /*26e0*/  FADD.FTZ R175, -R223.reuse, R177 ;  /* 0x000000b1dfaf7221 */ /* 0x040fe20000010100 */
[----:B------:R-:W-:Y:S01]  /*26f0*/  PRMT R177, RZ, 0x5410, R176 ;  /* 0x00005410ffb17816 */ /* 0x000fe200000000b0 */
[C---:B------:R-:W-:Y:S02]  /*2700*/  FADD.FTZ R176, -R223.reuse, R247 ;  /* 0x000000f7dfb07221 */ /* 0x040fe40000010100 */
[----:B------:R-:W2:Y:S01]  /*2710*/  LDL.LU R247, [R1+0x38] ;  /* 0x0000380001f77983 */ /* 0x000ea20000300800 */
[C---:B------:R-:W-:Y:S02]  /*2720*/  FADD.FTZ R159, -R223.reuse, R159 ;  /* 0x0000009fdf9f7221 */ /* 0x040fe40000010100 */
[----:B------:R-:W-:Y:S01]  /*2730*/  FADD.FTZ R223, -R223, R177 ;  /* 0x000000b1dfdf7221 */ /* 0x000fe20000010100 */
[----:B------:R-:W-:Y:S01]  /*2740*/  PRMT R177, RZ, 0x5410, R158 ;  /* 0x00005410ffb17816 */ /* 0x000fe2000000009e */
[----:B------:R-:W-:Y:S01]  /*2750*/  FMUL.FTZ R158, R180, R159 ;  /* 0x0000009fb49e7220 */ /* 0x000fe20000410000 */
[----:B------:R-:W-:-:S03]  /*2760*/  PRMT R246, RZ, 0x5410, R246 ;  /* 0x00005410fff67816 */ /* 0x000fc600000000f6 */
[-C--:B------:R-:W-:Y:S02]  /*2770*/  FMUL.FTZ R159, R100, R177.reuse ;  /* 0x000000b1649f7220 */ /* 0x080fe40000410000 */
[----:B------:R-:W-:Y:S01]  /*2780*/  FFMA.FTZ R251, R158, R177, R251 ;  /* 0x000000b19efb7223 */ /* 0x000fe200000100fb */
[----:B------:R-:W-:Y:S01]  /*2790*/  PRMT R106, RZ, 0x5410, R106 ;  /* 0x00005410ff6a7816 */ /* 0x000fe2000000006a */
[----:B------:R-:W-:Y:S02]  /*27a0*/  FADD.FTZ R46, R246, R46 ;  /* 0x0000002ef62e7221 */ /* 0x000fe40000010000 */
[-C--:B------:R-:W-:Y:S02]  /*27b0*/  FFMA.FTZ R22, R158, R246.reuse, R22 ;  /* 0x000000f69e167223 */ /* 0x080fe40000010016 */
[----:B------:R-:W-:Y:S02]  /*27c0*/  FFMA.FTZ R159, R72, R246, R159 ;  /* 0x000000f6489f7223 */ /* 0x000fe4000001009f */
[----:B------:R-:W3:Y:S01]  /*27d0*/  LDL.LU R246, [R1+0x10] ;  /* 0x0000100001f67983 */ /* 0x000ee20000300800 */
[----:B------:R-:W-:-:S02]  /*27e0*/  FADD.FTZ R194, R106, R194 ;  /* 0x000000c26ac27221 */ /* 0x000fc40000010000 */
[----:B--2---:R-:W-:Y:S01]  /*27f0*/  FADD.FTZ R247, R177, R247 ;  /* 0x000000f7b1f77221 */ /* 0x004fe20000010000 */
[----:B------:R-:W-:Y:S01]  /*2800*/  PRMT R177, RZ, 0x5410, R174 ;  /* 0x00005410ffb17816 */ /* 0x000fe200000000ae */
[----:B------:R-:W-:-:S04]  /*2810*/  FMUL.FTZ R174, R180, R175 ;  /* 0x000000afb4ae7220 */ /* 0x000fc80000410000 */
[-C--:B------:R-:W-:Y:S01]  /*2820*/  FMUL.FTZ R175, R102, R177.reuse ;  /* 0x000000b166af7220 */ /* 0x080fe20000410000 */
[----:B------:R0:W-:Y:S01]  /*2830*/  STL [R1+0x38], R247 ;  /* 0x000038f701007387 */ /* 0x0001e20000100800 */
[-C--:B------:R-:W-:Y:S02]  /*2840*/  FFMA.FTZ R24, R174, R106.reuse, R24 ;  /* 0x0000006aae187223 */ /* 0x080fe40000010018 */
[----:B------:R-:W-:Y:S01]  /*2850*/  FFMA.FTZ R175, R74, R106, R175 ;  /* 0x0000006a4aaf7223 */ /* 0x000fe200000100af */
[----:B0-----:R-:W2:Y:S04]  /*2860*/  LDL.LU R247, [R1+0x34] ;  /* 0x0000340001f77983 */ /* 0x001ea80000300800 */
[----:B------:R-:W4:Y:S01]  /*2870*/  LDL.LU R106, [R1+0x40] ;  /* 0x00004000016a7983 */ /* 0x000f220000300800 */
[----:B---3--:R-:W-:-:S05]  /*2880*/  FFMA.FTZ R246, R174, R177, R246 ;  /* 0x000000b1aef67223 */ /* 0x008fca00000100f6 */
[----:B------:R0:W-:Y:S04]  /*2890*/  STL [R1+0x10], R246 ;  /* 0x000010f601007387 */ /* 0x0001e80000100800 */
[----:B0-----:R-:W3:Y:S01]  /*28a0*/  LDL.LU R246, [R1+0x3c] ;  /* 0x00003c0001f67983 */ /* 0x001ee20000300800 */
[----:B----4-:R-:W-:-:S05]  /*28b0*/  FADD.FTZ R106, R177, R106 ;  /* 0x0000006ab16a7221 */ /* 0x010fca0000010000 */
[----:B------:R0:W-:Y:S04]  /*28c0*/  STL [R1+0x40], R106 ;  /* 0x0000406a01007387 */ /* 0x0001e80000100800 */
[----:B0-----:R-:W4:Y:S01]  /*28d0*/  LDL.LU R106, [R1+0xc] ;  /* 0x00000c00016a7983 */ /* 0x001f220000300800 */
[----:B------:R-:W-:Y:S01]  /*28e0*/  PRMT R107, RZ, 0x5410, R107 ;  /* 0x00005410ff6b7816 */ /* 0x000fe2000000006b */
[----:B------:R-:W-:Y:S01]  /*28f0*/  FMUL.FTZ R176, R180, R176 ;  /* 0x000000b0b4b07220 */ /* 0x000fe20000410000 */
[----:B------:R-:W-:-:S03]  /*2900*/  PRMT R104, RZ, 0x5410, R104 ;  /* 0x00005410ff687816 */ /* 0x000fc60000000068 */
[----:B------:R-:W-:Y:S02]  /*2910*/  FMUL.FTZ R177, R101, R107 ;  /* 0x0000006b65b17220 */ /* 0x000fe40000410000 */
[----:B------:R-:W-:Y:S02]  /*2920*/  FADD.FTZ R45, R104, R45 ;  /* 0x0000002d682d7221 */ /* 0x000fe40000010000 */
[-C--:B------:R-:W-:Y:S02]  /*2930*/  FFMA.FTZ R21, R176, R104.reuse, R21 ;  /* 0x00000068b0157223 */ /* 0x080fe40000010015 */
[----:B------:R-:W-:Y:S01]  /*2940*/  FFMA.FTZ R177, R73, R104, R177 ;  /* 0x0000006849b17223 */ /* 0x000fe200000100b1 */
[----:B------:R-:W-:Y:S01]  /*2950*/  PRMT R104, RZ, 0x5410, R234 ;  /* 0x00005410ff687816 */ /* 0x000fe200000000ea */
[----:B------:R-:W-:Y:S02]  /*2960*/  FMUL.FTZ R223, R180, R223 ;  /* 0x000000dfb4df7220 */ /* 0x000fe40000410000 */
[----:B--2---:R-:W-:-:S02]  /*2970*/  FADD.FTZ R247, R107, R247 ;  /* 0x000000f76bf77221 */ /* 0x004fc40000010000 */
[----:B------:R-:W-:-:S03]  /*2980*/  FFMA.FTZ R250, R176, R107, R250 ;  /* 0x0000006bb0fa7223 */ /* 0x000fc600000100fa */
[----:B------:R0:W-:Y:S01]  /*2990*/  STL [R1+0x34], R247 ;  /* 0x000034f701007387 */ /* 0x0001e20000100800 */
[----:B------:R-:W-:-:S04]  /*29a0*/  FFMA.FTZ R107, R200, R199, RZ ;  /* 0x000000c7c86b7223 */ /* 0x000fc800000100ff */
[----:B------:R-:W-:-:S04]  /*29b0*/  FFMA.FTZ R107, R198, R197, R107 ;  /* 0x000000c5c66b7223 */ /* 0x000fc8000001006b */
        /* <DEDUP_REMOVED lines=18> */
[----:B------:R-:W-:Y:S01]  /*2ae0*/  FFMA.FTZ R107, R172, R151, R107 ;  /* 0x00000097ac6b7223 */ /* 0x000fe2000001006b */
[----:B0-----:R-:W0:Y:S01]  /*2af0*/  S2R R247, SR_TID.X ;  /* 0x0000000000f77919 */ /* 0x001e220000002100 */
[----:B---3--:R-:W-:Y:S02]  /*2b00*/  FADD.FTZ R246, R104, R246 ;  /* 0x000000f668f67221 */ /* 0x008fe40000010000 */
[----:B------:R-:W-:-:S04]  /*2b10*/  FFMA.FTZ R107, R233, R232, R107 ;  /* 0x000000e8e96b7223 */ /* 0x000fc8000001006b */
[----:B------:R-:W-:-:S04]  /*2b20*/  FFMA.FTZ R107, R150, R160, R107 ;  /* 0x000000a0966b7223 */ /* 0x000fc8000001006b */
[----:B------:R-:W-:Y:S01]  /*2b30*/  FFMA.FTZ R107, R173, R161, R107 ;  /* 0x000000a1ad6b7223 */ /* 0x000fe2000001006b */
[----:B------:R-:W-:-:S03]  /*2b40*/  PRMT R105, RZ, 0x5410, R105 ;  /* 0x00005410ff697816 */ /* 0x000fc60000000069 */
[----:B------:R-:W-:Y:S02]  /*2b50*/  FFMA.FTZ R107, R158, R159, R107 ;  /* 0x0000009f9e6b7223 */ /* 0x000fe4000001006b */
[----:B------:R-:W-:Y:S02]  /*2b60*/  FMUL.FTZ R234, R103, R104 ;  /* 0x0000006867ea7220 */ /* 0x000fe40000410000 */
[----:B------:R-:W-:Y:S01]  /*2b70*/  FFMA.FTZ R107, R176, R177, R107 ;  /* 0x000000b1b06b7223 */ /* 0x000fe2000001006b */
[----:B------:R-:W-:Y:S01]  /*2b80*/  IADD3 R184, R184, c[0x0][0x160], RZ ;  /* 0x00005800b8b87a10 */ /* 0x000fe20007ffe0ff */
[----:B------:R-:W-:Y:S02]  /*2b90*/  FFMA.FTZ R234, R75, R105, R234 ;  /* 0x000000694bea7223 */ /* 0x000fe400000100ea */
[----:B------:R-:W-:Y:S01]  /*2ba0*/  FFMA.FTZ R107, R174, R175, R107 ;  /* 0x000000afae6b7223 */ /* 0x000fe2000001006b */
[----:B0-----:R-:W-:Y:S01]  /*2bb0*/  LOP3.LUT P2, RZ, R247, 0x1f, RZ, 0xc0, !PT ;  /* 0x0000001ff7ff7812 */ /* 0x001fe2000784c0ff */
[----:B------:R-:W-:Y:S01]  /*2bc0*/  FADD.FTZ R47, R105, R47 ;  /* 0x0000002f692f7221 */ /* 0x000fe20000010000 */
[----:B------:R-:W-:Y:S01]  /*2bd0*/  ISETP.GE.AND P3, PT, R184, c[0x0][0x164], PT ;  /* 0x00005900b8007a0c */ /* 0x000fe20003f66270 */
[----:B------:R-:W-:-:S02]  /*2be0*/  FFMA.FTZ R23, R223, R105, R23 ;  /* 0x00000069df177223 */ /* 0x000fc40000010017 */
[C---:B------:R-:W-:Y:S02]  /*2bf0*/  FFMA.FTZ R107, R223.reuse, R234, R107 ;  /* 0x000000eadf6b7223 */ /* 0x040fe4000001006b */
[----:B----4-:R-:W-:-:S05]  /*2c00*/  FFMA.FTZ R106, R223, R104, R106 ;  /* 0x00000068df6a7223 */ /* 0x010fca000001006a */
[----:B------:R0:W-:Y:S02]  /*2c10*/  STL [R1+0xc], R106 ;  /* 0x00000c6a01007387 */ /* 0x0001e40000100800 */
[----:B0-----:R-:W-:-:S04]  /*2c20*/  FADD.FTZ R106, RZ, R199 ;  /* 0x000000c7ff6a7221 */ /* 0x001fc80000010000 */
[----:B------:R-:W-:-:S04]  /*2c30*/  FADD.FTZ R106, R197, R106 ;  /* 0x0000006ac56a7221 */ /* 0x000fc80000010000 */
        /* <DEDUP_REMOVED lines=19> */
[----:B------:R-:W-:Y:S01]  /*2d70*/  FADD.FTZ R106, R232, R106 ;  /* 0x0000006ae86a7221 */ /* 0x000fe20000010000 */
[----:B------:R0:W-:Y:S03]  /*2d80*/  STL [R1+0x3c], R246 ;  /* 0x00003cf601007387 */ /* 0x0001e60000100800 */
[----:B------:R-:W-:-:S04]  /*2d90*/  FADD.FTZ R106, R160, R106 ;  /* 0x0000006aa06a7221 */ /* 0x000fc80000010000 */
[----:B------:R-:W-:-:S04]  /*2da0*/  FADD.FTZ R106, R161, R106 ;  /* 0x0000006aa16a7221 */ /* 0x000fc80000010000 */
[----:B------:R-:W-:-:S04]  /*2db0*/  FADD.FTZ R106, R159, R106 ;  /* 0x0000006a9f6a7221 */ /* 0x000fc80000010000 */
[----:B------:R-:W-:-:S04]  /*2dc0*/  FADD.FTZ R106, R106, R177 ;  /* 0x000000b16a6a7221 */ /* 0x000fc80000010000 */
[----:B------:R-:W-:-:S04]  /*2dd0*/  FADD.FTZ R106, R106, R175 ;  /* 0x000000af6a6a7221 */ /* 0x000fc80000010000 */
[----:B------:R-:W-:Y:S01]  /*2de0*/  FADD.FTZ R106, R106, R234 ;  /* 0x000000ea6a6a7221 */ /* 0x000fe20000010000 */
[----:B------:R-:W-:Y:S05]  /*2df0*/  BRA.DIV ~URZ, `(.L_x_814) ;  /* 0x000029027f007947 */ /* 0x000fea000b800000 */
[----:B0-----:R0:W1:Y:S02]  /*2e00*/  SHFL.DOWN PT, R247, R106, 0x10, 0x1f ;  /* 0x0a001f006af77f89 */ /* 0x00106400000e0000 */
.L_x_832:
        /* <DEDUP_REMOVED lines=18> */
.L_x_833:
        /* <DEDUP_REMOVED lines=37> */
[----:B------:R-:W-:Y:S01]  /*3180*/  FADD.FTZ R105, R107, R105 ;  /* 0x000000696b697221 */ /* 0x000fe20000010000 */
[----:B-----5:R-:W-:Y:S01]  /*3190*/  @P1 MOV R107, R144 ;  /* 0x00000090006b1202 */ /* 0x020fe20000000f00 */
[----:B------:R-:W-:-:S02]  /*31a0*/  FMUL.FTZ R104, R104, c[0x0][0x1e0] ;  /* 0x0000780068687a20 */ /* 0x000fc40000410000 */
[----:B------:R-:W-:-:S03]  /*31b0*/  FMUL.FTZ R105, R105, c[0x0][0x1e0] ;  /* 0x0000780069697a20 */ /* 0x000fc60000410000 */
[----:B------:R-:W-:Y:S02]  /*31c0*/  FSEL R104, R104, RZ, !P0 ;  /* 0x000000ff68687208 */ /* 0x000fe40004000000 */
[----:B------:R-:W-:-:S03]  /*31d0*/  ISETP.NE.U32.AND P0, PT, RZ, c[0x0][0x258], PT ;  /* 0x00009600ff007a0c */ /* 0x000fc60003f05070 */
[-CC-:B------:R-:W-:Y:S01]  /*31e0*/  FFMA.FTZ R198, R198, R105.reuse, R104.reuse ;  /* 0x00000069c6c67223 */ /* 0x180fe20000010068 */
[----:B------:R-:W-:Y:S01]  /*31f0*/  ISETP.NE.AND.EX P0, PT, RZ, c[0x0][0x25c], PT, P0 ;  /* 0x00009700ff007a0c */ /* 0x000fe20003f05300 */
[-C--:B------:R-:W-:Y:S02]  /*3200*/  FFMA.FTZ R152, R152, R105.reuse, R104 ;  /* 0x0000006998987223 */ /* 0x080fe40000010068 */
[----:B------:R-:W-:Y:S02]  /*3210*/  FADD.FTZ R198, R197, -R198 ;  /* 0x800000c6c5c67221 */ /* 0x000fe40000010000 */
[-CC-:B------:R-:W-:Y:S01]  /*3220*/  FFMA.FTZ R106, R150, R105.reuse, R104.reuse ;  /* 0x00000069966a7223 */ /* 0x180fe20000010068 */
[----:B------:R-:W-:Y:S01]  /*3230*/  @P1 PRMT R150, RZ, 0x5410, R107 ;  /* 0x00005410ff961816 */ /* 0x000fe2000000006b */
[----:B------:R-:W-:Y:S02]  /*3240*/  FFMA.FTZ R222, R222, R105, R104 ;  /* 0x00000069dede7223 */ /* 0x000fe40000010068 */
[----:B------:R-:W-:-:S02]  /*3250*/  FMUL.FTZ R107, R180, R198 ;  /* 0x000000c6b46b7220 */ /* 0x000fc40000410000 */
[-CC-:B------:R-:W-:Y:S02]  /*3260*/  FFMA.FTZ R212, R212, R105.reuse, R104.reuse ;  /* 0x00000069d4d47223 */ /* 0x180fe40000010068 */
[-C--:B------:R-:W-:Y:S02]  /*3270*/  FFMA.FTZ R172, R172, R105.reuse, R104 ;  /* 0x00000069acac7223 */ /* 0x080fe40000010068 */
[----:B------:R-:W-:Y:S01]  /*3280*/  FADD.FTZ R198, R154, -R152 ;  /* 0x800000989ac67221 */ /* 0x000fe20000010000 */
[----:B------:R-:W-:Y:S01]  /*3290*/  @P1 SHF.R.U64 R152, R142, 0x10, R143 ;  /* 0x000000108e981819 */ /* 0x000fe2000000128f */
[----:B------:R-:W-:Y:S02]  /*32a0*/  FFMA.FTZ R225, R225, R105, R104 ;  /* 0x00000069e1e17223 */ /* 0x000fe40000010068 */
[----:B------:R-:W-:Y:S02]  /*32b0*/  FADD.FTZ R218, R218, -R222 ;  /* 0x800000dedada7221 */ /* 0x000fe40000010000 */
[----:B------:R-:W-:-:S02]  /*32c0*/  FADD.FTZ R212, R211, -R212 ;  /* 0x800000d4d3d47221 */ /* 0x000fc40000010000 */
[----:B------:R-:W-:Y:S01]  /*32d0*/  FADD.FTZ R172, R151, -R172 ;  /* 0x800000ac97ac7221 */ /* 0x000fe20000010000 */
[----:B------:R-:W-:Y:S01]  /*32e0*/  @P1 PRMT R151, RZ, 0x5410, R152 ;  /* 0x00005410ff971816 */ /* 0x000fe20000000098 */
[----:B------:R-:W-:Y:S02]  /*32f0*/  FADD.FTZ R211, R224, -R225 ;  /* 0x800000e1e0d37221 */ /* 0x000fe40000010000 */
[----:B------:R-:W-:Y:S02]  /*3300*/  FMUL.FTZ R224, R180, R218 ;  /* 0x000000dab4e07220 */ /* 0x000fe40000410000 */
[----:B------:R-:W-:Y:S02]  /*3310*/  FFMA.FTZ R163, R163, R105, R104 ;  /* 0x00000069a3a37223 */ /* 0x000fe40000010068 */
[----:B------:R-:W-:Y:S02]  /*3320*/  @P1 FADD.FTZ R224, R224, R151 ;  /* 0x00000097e0e01221 */ /* 0x000fe40000010000 */
[----:B------:R-:W-:-:S02]  /*3330*/  @P1 IMAD.MOV.U32 R151, RZ, RZ, R143 ;  /* 0x000000ffff971224 */ /* 0x000fc400078e008f */
[--C-:B------:R-:W-:Y:S02]  /*3340*/  FFMA.FTZ R227, R227, R105, R104.reuse ;  /* 0x00000069e3e37223 */ /* 0x100fe40000010068 */
[----:B------:R-:W-:Y:S01]  /*3350*/  FADD.FTZ R195, R162, -R163 ;  /* 0x800000a3a2c37221 */ /* 0x000fe20000010000 */
[----:B------:R-:W-:Y:S01]  /*3360*/  @P1 PRMT R151, RZ, 0x5410, R151 ;  /* 0x00005410ff971816 */ /* 0x000fe20000000097 */
[----:B------:R-:W-:Y:S02]  /*3370*/  FADD.FTZ R162, R226, -R227 ;  /* 0x800000e3e2a27221 */ /* 0x000fe40000010000 */
[----:B------:R-:W-:Y:S02]  /*3380*/  FMUL.FTZ R226, R180, R195 ;  /* 0x000000c3b4e27220 */ /* 0x000fe40000410000 */
[-CC-:B------:R-:W-:Y:S02]  /*3390*/  FFMA.FTZ R165, R165, R105.reuse, R104.reuse ;  /* 0x00000069a5a57223 */ /* 0x180fe40000010068 */
[----:B------:R-:W-:-:S02]  /*33a0*/  FFMA.FTZ R171, R171, R105, R104 ;  /* 0x00000069abab7223 */ /* 0x000fc40000010068 */
[----:B------:R-:W-:Y:S01]  /*33b0*/  @P1 FADD.FTZ R226, R226, R151 ;  /* 0x00000097e2e21221 */ /* 0x000fe20000010000 */
[----:B------:R-:W-:Y:S01]  /*33c0*/  @P1 SHF.R.U32.HI R151, RZ, 0x10, R143 ;  /* 0x00000010ff971819 */ /* 0x000fe2000001168f */
[-CC-:B------:R-:W-:Y:S02]  /*33d0*/  FFMA.FTZ R228, R228, R105.reuse, R104.reuse ;  /* 0x00000069e4e47223 */ /* 0x180fe40000010068 */
[-CC-:B------:R-:W-:Y:S01]  /*33e0*/  FFMA.FTZ R170, R170, R105.reuse, R104.reuse ;  /* 0x00000069aaaa7223 */ /* 0x180fe20000010068 */
[----:B------:R-:W-:Y:S01]  /*33f0*/  @P1 PRMT R151, RZ, 0x5410, R151 ;  /* 0x00005410ff971816 */ /* 0x000fe20000000097 */
[----:B------:R-:W-:Y:S02]  /*3400*/  FADD.FTZ R163, R164, -R165 ;  /* 0x800000a5a4a37221 */ /* 0x000fe40000010000 */
        /* <DEDUP_REMOVED lines=14> */
[----:B------:R-:W-:Y:S02]  /*34f0*/  FADD.FTZ R171, R157, -R171 ;  /* 0x800000ab9dab7221 */ /* 0x000fe40000010000 */
[----:B------:R-:W-:Y:S02]  /*3500*/  FFMA.FTZ R104, R223, R105, R104 ;  /* 0x00000069df687223 */ /* 0x000fe40000010068 */
[----:B------:R-:W-:Y:S01]  /*3510*/  FADD.FTZ R157, R153, -R228 ;  /* 0x800000e4999d7221 */ /* 0x000fe20000010000 */
[----:B------:R-:W-:Y:S01]  /*3520*/  F2F.BF16.F32 R223, R226 ;  /* 0x000000e200df7304 */ /* 0x000fe20000202000 */
[----:B------:R-:W-:Y:S01]  /*3530*/  FADD.FTZ R160, R160, -R106 ;  /* 0x8000006aa0a07221 */ /* 0x000fe20000010000 */
[----:B------:R-:W-:Y:S01]  /*3540*/  @P1 MOV R106, R140 ;  /* 0x0000008c006a1202 */ /* 0x000fe20000000f00 */
[----:B------:R-:W-:Y:S01]  /*3550*/  FADD.FTZ R170, R147, -R170 ;  /* 0x800000aa93aa7221 */ /* 0x000fe20000010000 */
[----:B------:R-:W-:Y:S01]  /*3560*/  @P1 SHF.R.U64 R147, R144, 0x10, R145 ;  /* 0x0000001090931819 */ /* 0x000fe20000001291 */
[----:B------:R-:W-:-:S02]  /*3570*/  FMUL.FTZ R228, R180, R163 ;  /* 0x000000a3b4e47220 */ /* 0x000fc40000410000 */
[----:B------:R-:W-:Y:S02]  /*3580*/  FADD.FTZ R149, R149, -R166 ;  /* 0x800000a695957221 */ /* 0x000fe40000010000 */
[----:B------:R-:W-:Y:S01]  /*3590*/  FADD.FTZ R234, R234, -R104 ;  /* 0x80000068eaea7221 */ /* 0x000fe20000010000 */
[----:B------:R-:W-:Y:S01]  /*35a0*/  @P1 PRMT R104, RZ, 0x5410, R106 ;  /* 0x00005410ff681816 */ /* 0x000fe2000000006a */
[----:B------:R-:W-:Y:S01]  /*35b0*/  FADD.FTZ R156, R156, -R146 ;  /* 0x800000929c9c7221 */ /* 0x000fe20000010000 */
[----:B------:R-:W-:Y:S01]  /*35c0*/  @P1 PRMT R146, RZ, 0x5410, R147 ;  /* 0x00005410ff921816 */ /* 0x000fe20000000093 */
[----:B------:R-:W-:Y:S01]  /*35d0*/  @P1 FADD.FTZ R228, R228, R151 ;  /* 0x00000097e4e41221 */ /* 0x000fe20000010000 */
[----:B------:R-:W-:Y:S01]  /*35e0*/  F2F.BF16.F32 R166, R224 ;  /* 0x000000e000a67304 */ /* 0x000fe20000202000 */
[----:B------:R-:W-:Y:S01]  /*35f0*/  FMUL.FTZ R151, R180, R149 ;  /* 0x00000095b4977220 */ /* 0x000fe20000410000 */
[----:B------:R-:W-:Y:S01]  /*3600*/  @P1 SHF.R.U64 R149, R140, 0x10, R141 ;  /* 0x000000108c951819 */ /* 0x000fe2000000128d */
[----:B------:R-:W-:-:S02]  /*3610*/  FADD.FTZ R200, R199, -R200 ;  /* 0x800000c8c7c87221 */ /* 0x000fc40000010000 */
[----:B------:R-:W-:Y:S01]  /*3620*/  @P1 FADD.FTZ R151, R151, R104 ;  /* 0x0000006897971221 */ /* 0x000fe20000010000 */
[----:B------:R-:W-:Y:S01]  /*3630*/  @P1 PRMT R104, RZ, 0x5410, R149 ;  /* 0x00005410ff681816 */ /* 0x000fe20000000095 */
[----:B------:R-:W-:Y:S01]  /*3640*/  @P1 FADD.FTZ R107, R107, R146 ;  /* 0x000000926b6b1221 */ /* 0x000fe20000010000 */
[----:B------:R-:W-:Y:S01]  /*3650*/  F2F.BF16.F32 R218, R228 ;  /* 0x000000e400da7304 */ /* 0x000fe20000202000 */
[----:B------:R-:W-:Y:S02]  /*3660*/  @P1 IMAD.MOV.U32 R146, RZ, RZ, R145 ;  /* 0x000000ffff921224 */ /* 0x000fe400078e0091 */
[C---:B------:R-:W-:Y:S02]  /*3670*/  FMUL.FTZ R211, R180.reuse, R211 ;  /* 0x000000d3b4d37220 */ /* 0x040fe40000410000 */
[----:B------:R-:W-:Y:S01]  /*3680*/  FMUL.FTZ R105, R180, R200 ;  /* 0x000000c8b4697220 */ /* 0x000fe20000410000 */
[----:B------:R-:W-:Y:S01]  /*3690*/  @P1 PRMT R146, RZ, 0x5410, R146 ;  /* 0x00005410ff921816 */ /* 0x000fe20000000092 */
[----:B------:R-:W-:Y:S01]  /*36a0*/  FADD.FTZ R204, R203, -R204 ;  /* 0x800000cccbcc7221 */ /* 0x000fe20000010000 */
[----:B------:R-:W0:Y:S01]  /*36b0*/  F2F.BF16.F32 R225, R107 ;  /* 0x0000006b00e17304 */ /* 0x000e220000202000 */
[----:B------:R-:W-:Y:S01]  /*36c0*/  @P1 FADD.FTZ R211, R211, R104 ;  /* 0x00000068d3d31221 */ /* 0x000fe20000010000 */
[----:B------:R-:W-:Y:S01]  /*36d0*/  @P1 SHF.R.U32.HI R104, RZ, 0x10, R141 ;  /* 0x00000010ff681819 */ /* 0x000fe2000001168d */
[----:B------:R-:W-:Y:S01]  /*36e0*/  @P1 FADD.FTZ R105, R105, R150 ;  /* 0x0000009669691221 */ /* 0x000fe20000010000 */
[----:B------:R-:W-:Y:S01]  /*36f0*/  @P1 SHF.R.U32.HI R150, RZ, 0x10, R145 ;  /* 0x00000010ff961819 */ /* 0x000fe20000011691 */
[----:B------:R-:W-:Y:S01]  /*3700*/  @P1 IMAD.MOV.U32 R106, RZ, RZ, R141 ;  /* 0x000000ffff6a1224 */ /* 0x000fe200078e008d */
[----:B------:R-:W-:Y:S01]  /*3710*/  @P1 PRMT R104, RZ, 0x5410, R104 ;  /* 0x00005410ff681816 */ /* 0x000fe20000000068 */
[----:B------:R-:W-:Y:S01]  /*3720*/  FADD.FTZ R169, R168, -R169 ;  /* 0x800000a9a8a97221 */ /* 0x000fe20000010000 */
[----:B------:R-:W-:Y:S01]  /*3730*/  @P1 PRMT R153, RZ, 0x5410, R150 ;  /* 0x00005410ff991816 */ /* 0x000fe20000000096 */
[C---:B------:R-:W-:Y:S01]  /*3740*/  FMUL.FTZ R147, R180.reuse, R204 ;  /* 0x000000ccb4937220 */ /* 0x040fe20000410000 */
[----:B------:R-:W-:Y:S01]  /*3750*/  @P1 PRMT R149, RZ, 0x5410, R106 ;  /* 0x00005410ff951816 */ /* 0x000fe2000000006a */
[----:B------:R-:W-:Y:S01]  /*3760*/  FADD.FTZ R202, R201, -R202 ;  /* 0x800000cac9ca7221 */ /* 0x000fe20000010000 */
[----:B------:R-:W-:Y:S01]  /*3770*/  @P1 MOV R106, R138 ;  /* 0x0000008a006a1202 */ /* 0x000fe20000000f00 */
[----:B------:R-:W-:Y:S01]  /*3780*/  FADD.FTZ R148, R167, -R148 ;  /* 0x80000094a7947221 */ /* 0x000fe20000010000 */
[----:B------:R-:W-:Y:S01]  /*3790*/  @P1 MOV R150, R142 ;  /* 0x0000008e00961202 */ /* 0x000fe20000000f00 */
[----:B------:R-:W-:Y:S01]  /*37a0*/  @P1 FADD.FTZ R147, R147, R146 ;  /* 0x0000009293931221 */ /* 0x000fe20000010000 */
[----:B------:R-:W-:Y:S01]  /*37b0*/  F2F.BF16.F32 R164, R105 ;  /* 0x0000006900a47304 */ /* 0x000fe20000202000 */
[C---:B------:R-:W-:Y:S01]  /*37c0*/  FMUL.FTZ R165, R180.reuse, R212 ;  /* 0x000000d4b4a57220 */ /* 0x040fe20000410000 */
[----:B------:R-:W-:Y:S01]  /*37d0*/  @P1 PRMT R150, RZ, 0x5410, R150 ;  /* 0x00005410ff961816 */ /* 0x000fe20000000096 */
[----:B------:R-:W-:-:S02]  /*37e0*/  FMUL.FTZ R201, R180, R169 ;  /* 0x000000a9b4c97220 */ /* 0x000fc40000410000 */
[C---:B------:R-:W-:Y:S02]  /*37f0*/  FMUL.FTZ R146, R180.reuse, R202 ;  /* 0x000000cab4927220 */ /* 0x040fe40000410000 */
[----:B------:R-:W-:Y:S01]  /*3800*/  FMUL.FTZ R212, R180, R148 ;  /* 0x00000094b4d47220 */ /* 0x000fe20000410000 */
[----:B------:R1:W-:Y:S01]  /*3810*/  F2F.BF16.F32 R227, R147 ;  /* 0x0000009300e37304 */ /* 0x0003e20000202000 */
[----:B------:R-:W-:Y:S01]  /*3820*/  @P1 FADD.FTZ R201, R201, R104 ;  /* 0x00000068c9c91221 */ /* 0x000fe20000010000 */
[----:B------:R-:W-:Y:S01]  /*3830*/  @P1 PRMT R104, RZ, 0x5410, R106 ;  /* 0x00005410ff681816 */ /* 0x000fe2000000006a */
[----:B------:R-:W-:Y:S01]  /*3840*/  @P1 FADD.FTZ R146, R146, R153 ;  /* 0x0000009992921221 */ /* 0x000fe20000010000 */
[----:B------:R-:W-:Y:S01]  /*3850*/  @P1 SHF.R.U32.HI R106, RZ, 0x10, R139 ;  /* 0x00000010ff6a1819 */ /* 0x000fe2000001168b */
[----:B------:R-:W-:Y:S01]  /*3860*/  @P1 FADD.FTZ R212, R212, R149 ;  /* 0x00000095d4d41221 */ /* 0x000fe20000010000 */
[----:B------:R-:W-:Y:S01]  /*3870*/  @P1 SHF.R.U64 R149, R138, 0x10, R139 ;  /* 0x000000108a951819 */ /* 0x000fe2000000128b */
[C---:B------:R-:W-:Y:S01]  /*3880*/  FMUL.FTZ R153, R180.reuse, R170 ;  /* 0x000000aab4997220 */ /* 0x040fe20000410000 */
[----:B------:R-:W2:Y:S01]  /*3890*/  F2F.BF16.F32 R222, R146 ;  /* 0x0000009200de7304 */ /* 0x000ea20000202000 */
[----:B------:R-:W-:Y:S01]  /*38a0*/  FMUL.FTZ R152, R180, R162 ;  /* 0x000000a2b4987220 */ /* 0x000fe20000410000 */
[----:B------:R-:W-:Y:S01]  /*38b0*/  @P1 PRMT R149, RZ, 0x5410, R149 ;  /* 0x00005410ff951816 */ /* 0x000fe20000000095 */
[----:B------:R-:W-:Y:S01]  /*38c0*/  @P1 FADD.FTZ R153, R153, R104 ;  /* 0x0000006899991221 */ /* 0x000fe20000010000 */
[----:B-1----:R-:W-:Y:S01]  /*38d0*/  @P0 F2FP.BF16.PACK_AB R147, RZ, R147 ;  /* 0x00000093ff93023e */ /* 0x002fe200000010ff */
[----:B------:R-:W-:Y:S01]  /*38e0*/  @P1 IMAD.MOV.U32 R104, RZ, RZ, R139 ;  /* 0x000000ffff681224 */ /* 0x000fe200078e008b */
[----:B------:R-:W-:Y:S01]  /*38f0*/  @P0 F2FP.BF16.PACK_AB R105, RZ, R105 ;  /* 0x00000069ff69023e */ /* 0x000fe200000010ff */
[----:B------:R-:W-:Y:S01]  /*3900*/  @P1 FADD.FTZ R152, R152, R149 ;  /* 0x0000009598981221 */ /* 0x000fe20000010000 */
[----:B------:R1:W3:Y:S01]  /*3910*/  F2F.BF16.F32 R202, R211 ;  /* 0x000000d300ca7304 */ /* 0x0002e20000202000 */
[----:B------:R-:W-:Y:S01]  /*3920*/  FMUL.FTZ R154, R180, R156 ;  /* 0x0000009cb49a7220 */ /* 0x000fe20000410000 */
[----:B------:R-:W-:Y:S01]  /*3930*/  @P1 PRMT R149, RZ, 0x5410, R104 ;  /* 0x00005410ff951816 */ /* 0x000fe20000000068 */
[----:B------:R-:W-:Y:S01]  /*3940*/  @P1 FADD.FTZ R165, R165, R150 ;  /* 0x00000096a5a51221 */ /* 0x000fe20000010000 */
[----:B------:R-:W-:Y:S01]  /*3950*/  @P1 MOV R104, R136 ;  /* 0x0000008800681202 */ /* 0x000fe20000000f00 */
[----:B------:R-:W-:Y:S01]  /*3960*/  FADD.FTZ R158, R159, -R158 ;  /* 0x8000009e9f9e7221 */ /* 0x000fe20000010000 */
[----:B------:R-:W-:Y:S01]  /*3970*/  @P0 PRMT R123, R147, 0x7610, R123 ;  /* 0x00007610937b0816 */ /* 0x000fe2000000007b */
[----:B------:R-:W-:Y:S01]  /*3980*/  @P1 FADD.FTZ R154, R154, R149 ;  /* 0x000000959a9a1221 */ /* 0x000fe20000010000 */
[----:B------:R-:W-:Y:S01]  /*3990*/  @P1 PRMT R149, RZ, 0x5410, R106 ;  /* 0x00005410ff951816 */ /* 0x000fe2000000006a */
[----:B------:R-:W-:Y:S01]  /*39a0*/  FADD.FTZ R229, R155, -R229 ;  /* 0x800000e59be57221 */ /* 0x000fe20000010000 */
[----:B------:R1:W4:Y:S01]  /*39b0*/  F2F.BF16.F32 R150, R165 ;  /* 0x000000a500967304 */ /* 0x0003220000202000 */
[----:B------:R-:W-:Y:S01]  /*39c0*/  FADD.FTZ R159, R177, -R176 ;  /* 0x800000b0b19f7221 */ /* 0x000fe20000010000 */
[----:B------:R-:W-:Y:S01]  /*39d0*/  @P0 F2FP.BF16.PACK_AB R106, RZ, R107 ;  /* 0x0000006bff6a023e */ /* 0x000fe200000010ff */
[C---:B------:R-:W-:Y:S01]  /*39e0*/  FMUL.FTZ R170, R180.reuse, R157 ;  /* 0x0000009db4aa7220 */ /* 0x040fe20000410000 */
[----:B------:R-:W-:Y:S01]  /*39f0*/  @P1 PRMT R107, RZ, 0x5410, R104 ;  /* 0x00005410ff6b1816 */ /* 0x000fe20000000068 */
[----:B------:R-:W-:Y:S01]  /*3a00*/  FMUL.FTZ R176, R180, R171 ;  /* 0x000000abb4b07220 */ /* 0x000fe20000410000 */
[----:B------:R-:W-:Y:S01]  /*3a10*/  @P0 PRMT R124, R106, 0x7610, R124 ;  /* 0x000076106a7c0816 */ /* 0x000fe2000000007c */
[----:B------:R-:W-:Y:S01]  /*3a20*/  FADD.FTZ R231, R230, -R231 ;  /* 0x800000e7e6e77221 */ /* 0x000fe20000010000 */
[----:B------:R1:W1:Y:S01]  /*3a30*/  F2F.BF16.F32 R155, R151 ;  /* 0x00000097009b7304 */ /* 0x0002620000202000 */
[----:B------:R-:W-:Y:S01]  /*3a40*/  @P1 FADD.FTZ R170, R170, R107 ;  /* 0x0000006baaaa1221 */ /* 0x000fe20000010000 */
[----:B------:R-:W-:Y:S01]  /*3a50*/  @P0 F2FP.BF16.PACK_AB R147, RZ, R146 ;  /* 0x00000092ff93023e */ /* 0x000fe200000010ff */
[----:B0-----:R-:W-:Y:S01]  /*3a60*/  IMAD.WIDE.U32 R106, R225, 0x10000, RZ ;  /* 0x00010000e16a7825 */ /* 0x001fe200078e00ff */
[----:B------:R-:W-:-:S02]  /*3a70*/  IADD3 R104, P2, R182, c[0x0][0x248], RZ ;  /* 0x00009200b6687a10 */ /* 0x000fc40007f5e0ff */
[----:B------:R-:W-:Y:S01]  /*3a80*/  @P0 PRMT R125, R105, 0x7610, R125 ;  /* 0x00007610697d0816 */ /* 0x000fe2000000007d */
[----:B--2---:R-:W-:Y:S01]  /*3a90*/  IMAD.U32 R146, R222, 0x10000, RZ ;  /* 0x00010000de927824 */ /* 0x004fe200078e00ff */
[----:B------:R0:W2:Y:S01]  /*3aa0*/  F2F.BF16.F32 R203, R212 ;  /* 0x000000d400cb7304 */ /* 0x0000a20000202000 */
[----:B------:R-:W-:Y:S01]  /*3ab0*/  FADD.FTZ R233, R232, -R233 ;  /* 0x800000e9e8e97221 */ /* 0x000fe20000010000 */
[----:B------:R-:W-:Y:S01]  /*3ac0*/  IADD3.X R105, R181, c[0x0][0x24c], RZ, P2, !PT ;  /* 0x00009300b5697a10 */ /* 0x000fe200017fe4ff */
[----:B------:R-:W-:Y:S01]  /*3ad0*/  FADD.FTZ R173, R161, -R173 ;  /* 0x800000ada1ad7221 */ /* 0x000fe20000010000 */
[----:B------:R-:W-:Y:S01]  /*3ae0*/  @P0 PRMT R185, R147, 0x7610, R185 ;  /* 0x0000761093b90816 */ /* 0x000fe200000000b9 */
[----:B------:R-:W-:Y:S01]  /*3af0*/  FADD.FTZ R174, R175, -R174 ;  /* 0x800000aeafae7221 */ /* 0x000fe20000010000 */
[----:B------:R-:W-:Y:S01]  /*3b00*/  LOP3.LUT R107, R107, R146, R227, 0xfe, !PT ;  /* 0x000000926b6b7212 */ /* 0x000fe200078efee3 */
[----:B------:R-:W-:Y:S01]  /*3b10*/  @P1 FADD.FTZ R176, R176, R149 ;  /* 0x00000095b0b01221 */ /* 0x000fe20000010000 */
[----:B------:R0:W0:Y:S01]  /*3b20*/  F2F.BF16.F32 R204, R201 ;  /* 0x000000c900cc7304 */ /* 0x0000220000202000 */
[----:B------:R-:W-:-:S07]  /*3b30*/  LOP3.LUT R106, R106, R164, RZ, 0xfc, !PT ;  /* 0x000000a46a6a7212 */ /* 0x000fce00078efcff */
[----:B------:R0:W0:Y:S08]  /*3b40*/  F2F.BF16.F32 R177, R153 ;  /* 0x0000009900b17304 */ /* 0x0000300000202000 */
[----:B------:R0:W0:Y:S01]  /*3b50*/  F2F.BF16.F32 R195, R152 ;  /* 0x0000009800c37304 */ /* 0x0000220000202000 */
[----:B------:R-:W-:Y:S05]  /*3b60*/  @!P0 BRA `(.L_x_816) ;  /* 0x0000008000008947 */ /* 0x000fea0003800000 */
[----:B-1234-:R-:W-:Y:S02]  /*3b70*/  LOP3.LUT R146, R124, 0xffff, RZ, 0xc0, !PT ;  /* 0x0000ffff7c927812 */ /* 0x01efe400078ec0ff */
[----:B------:R-:W-:-:S02]  /*3b80*/  PRMT R149, R123, 0x5410, R185 ;  /* 0x000054107b957816 */ /* 0x000fc400000000b9 */
[----:B------:R-:W-:Y:S01]  /*3b90*/  IADD3 R148, P2, R182, c[0x0][0x258], RZ ;  /* 0x00009600b6947a10 */ /* 0x000fe20007f5e0ff */
[----:B------:R-:W-:-:S05]  /*3ba0*/  IMAD.WIDE.U32 R146, R146, 0x10000, RZ ;  /* 0x0001000092927825 */ /* 0x000fca00078e00ff */
[----:B------:R-:W-:Y:S02]  /*3bb0*/  LOP3.LUT R147, R149, R147, RZ, 0xfc, !PT ;  /* 0x0000009395937212 */ /* 0x000fe400078efcff */
[----:B------:R-:W-:Y:S02]  /*3bc0*/  LOP3.LUT R146, R146, 0xffff, R125, 0xf8, !PT ;  /* 0x0000ffff92927812 */ /* 0x000fe400078ef87d */
[----:B------:R-:W-:-:S05]  /*3bd0*/  IADD3.X R149, R181, c[0x0][0x25c], RZ, P2, !PT ;  /* 0x00009700b5957a10 */ /* 0x000fca00017fe4ff */
[----:B------:R1:W-:Y:S02]  /*3be0*/  STG.E.64 [R148.64], R146 ;  /* 0x0000009294007986 */ /* 0x0003e4000c101b04 */
.L_x_816:
[----:B-1234-:R1:W-:Y:S01]  /*3bf0*/  STG.E.64 [R104.64], R106 ;  /* 0x0000006a68007986 */ /* 0x01e3e2000c101b04 */
[C---:B------:R-:W-:Y:S01]  /*3c00*/  FMUL.FTZ R197, R180.reuse, R231 ;  /* 0x000000e7b4c57220 */ /* 0x040fe20000410000 */
[----:B------:R-:W-:Y:S01]  /*3c10*/  ISETP.NE.U32.AND P2, PT, RZ, c[0x0][0x250], PT ;  /* 0x00009400ff007a0c */ /* 0x000fe20003f45070 */
[C---:B------:R-:W-:Y:S01]  /*3c20*/  FMUL.FTZ R198, R180.reuse, R198 ;  /* 0x000000c6b4c67220 */ /* 0x040fe20000410000 */
[----:B------:R2:W3:Y:S01]  /*3c30*/  F2F.BF16.F32 R199, R154 ;  /* 0x0000009a00c77304 */ /* 0x0004e20000202000 */
[C---:B------:R-:W-:Y:S01]  /*3c40*/  FMUL.FTZ R171, R180.reuse, R229 ;  /* 0x000000e5b4ab7220 */ /* 0x040fe20000410000 */
[----:B------:R-:W-:Y:S01]  /*3c50*/  ISETP.NE.AND.EX P2, PT, RZ, c[0x0][0x254], PT, P2 ;  /* 0x00009500ff007a0c */ /* 0x000fe20003f45320 */
[C---:B------:R-:W-:Y:S01]  /*3c60*/  FMUL.FTZ R169, R180.reuse, R172 ;  /* 0x000000acb4a97220 */ /* 0x040fe20000410000 */
[----:B------:R-:W-:Y:S01]  /*3c70*/  @P0 F2FP.BF16.PACK_AB R224, RZ, R224 ;  /* 0x000000e0ffe0023e */ /* 0x000fe200000010ff */
[C---:B------:R-:W-:Y:S01]  /*3c80*/  FMUL.FTZ R168, R180.reuse, R233 ;  /* 0x000000e9b4a87220 */ /* 0x040fe20000410000 */
[----:B------:R-:W-:Y:S01]  /*3c90*/  @P0 F2FP.BF16.PACK_AB R226, RZ, R226 ;  /* 0x000000e2ffe2023e */ /* 0x000fe200000010ff */
[C---:B------:R-:W-:Y:S01]  /*3ca0*/  FMUL.FTZ R157, R180.reuse, R158 ;  /* 0x0000009eb49d7220 */ /* 0x040fe20000410000 */
[----:B------:R2:W4:Y:S01]  /*3cb0*/  F2F.BF16.F32 R200, R176 ;  /* 0x000000b000c87304 */ /* 0x0005220000202000 */
[----:B------:R-:W-:Y:S01]  /*3cc0*/  FMUL.FTZ R158, R180, R159 ;  /* 0x0000009fb49e7220 */ /* 0x000fe20000410000 */
[--C-:B-1----:R-:W-:Y:S01]  /*3cd0*/  @P1 SHF.R.U64 R104, R136, 0x10, R137.reuse ;  /* 0x0000001088681819 */ /* 0x102fe20000001289 */
[C---:B------:R-:W-:Y:S01]  /*3ce0*/  FMUL.FTZ R159, R180.reuse, R174 ;  /* 0x000000aeb49f7220 */ /* 0x040fe20000410000 */
[----:B------:R-:W-:Y:S01]  /*3cf0*/  @P1 MOV R106, R137 ;  /* 0x00000089006a1202 */ /* 0x000fe20000000f00 */
[C---:B------:R-:W-:Y:S01]  /*3d00*/  FMUL.FTZ R167, R180.reuse, R160 ;  /* 0x000000a0b4a77220 */ /* 0x040fe20000410000 */
[----:B------:R-:W-:Y:S01]  /*3d10*/  @P1 PRMT R104, RZ, 0x5410, R104 ;  /* 0x00005410ff681816 */ /* 0x000fe20000000068 */
[C---:B------:R-:W-:Y:S01]  /*3d20*/  FMUL.FTZ R156, R180.reuse, R173 ;  /* 0x000000adb49c7220 */ /* 0x040fe20000410000 */
[----:B------:R-:W-:Y:S01]  /*3d30*/  @P1 SHF.R.U32.HI R105, RZ, 0x10, R137 ;  /* 0x00000010ff691819 */ /* 0x000fe20000011689 */
[----:B------:R-:W-:Y:S01]  /*3d40*/  FMUL.FTZ R180, R180, R234 ;  /* 0x000000eab4b47220 */ /* 0x000fe20000410000 */
[----:B------:R-:W-:Y:S01]  /*3d50*/  @P1 PRMT R107, RZ, 0x5410, R106 ;  /* 0x00005410ff6b1816 */ /* 0x000fe2000000006a */
[----:B------:R-:W-:Y:S01]  /*3d60*/  @P1 FADD.FTZ R197, R197, R104 ;  /* 0x00000068c5c51221 */ /* 0x000fe20000010000 */
[----:B------:R-:W-:Y:S01]  /*3d70*/  @P1 PRMT R104, RZ, 0x5410, R105 ;  /* 0x00005410ff681816 */ /* 0x000fe20000000069 */
[----:B------:R-:W-:Y:S01]  /*3d80*/  @P1 IMAD.MOV.U32 R106, RZ, RZ, R134 ;  /* 0x000000ffff6a1224 */ /* 0x000fe200078e0086 */
[----:B------:R-:W-:Y:S01]  /*3d90*/  @P1 MOV R105, R135 ;  /* 0x0000008700691202 */ /* 0x000fe20000000f00 */
[----:B------:R-:W-:Y:S01]  /*3da0*/  @P1 FADD.FTZ R198, R198, R107 ;  /* 0x0000006bc6c61221 */ /* 0x000fe20000010000 */
[----:B------:R-:W-:Y:S01]  /*3db0*/  @P1 SHF.R.U64 R107, R134, 0x10, R135 ;  /* 0x00000010866b1819 */ /* 0x000fe20000001287 */
[----:B------:R-:W-:Y:S01]  /*3dc0*/  @P1 FADD.FTZ R171, R171, R104 ;  /* 0x00000068abab1221 */ /* 0x000fe20000010000 */
[----:B------:R-:W-:Y:S01]  /*3dd0*/  @P1 PRMT R104, RZ, 0x5410, R106 ;  /* 0x00005410ff681816 */ /* 0x000fe2000000006a */
[----:B------:R2:W1:Y:S01]  /*3de0*/  F2F.BF16.F32 R172, R170 ;  /* 0x000000aa00ac7304 */ /* 0x0004620000202000 */
[----:B------:R-:W-:-:S02]  /*3df0*/  @P1 PRMT R107, RZ, 0x5410, R107 ;  /* 0x00005410ff6b1816 */ /* 0x000fc4000000006b */
[----:B------:R-:W-:Y:S01]  /*3e00*/  @P1 PRMT R106, RZ, 0x5410, R105 ;  /* 0x00005410ff6a1816 */ /* 0x000fe20000000069 */
[----:B------:R-:W-:Y:S01]  /*3e10*/  @P1 FADD.FTZ R169, R169, R104 ;  /* 0x00000068a9a91221 */ /* 0x000fe20000010000 */
[----:B------:R-:W-:Y:S01]  /*3e20*/  @P1 SHF.R.U32.HI R104, RZ, 0x10, R135 ;  /* 0x00000010ff681819 */ /* 0x000fe20000011687 */
[----:B------:R-:W-:Y:S01]  /*3e30*/  @P1 IMAD.MOV.U32 R105, RZ, RZ, R132 ;  /* 0x000000ffff691224 */ /* 0x000fe200078e0084 */
[----:B------:R-:W-:Y:S01]  /*3e40*/  @P2 PRMT R186, R164, 0x7610, R186 ;  /* 0x00007610a4ba2816 */ /* 0x000fe200000000ba */
[----:B------:R-:W-:Y:S01]  /*3e50*/  @P1 FADD.FTZ R168, R168, R107 ;  /* 0x0000006ba8a81221 */ /* 0x000fe20000010000 */
[----:B------:R-:W-:Y:S01]  /*3e60*/  @P1 PRMT R107, RZ, 0x5410, R104 ;  /* 0x00005410ff6b1816 */ /* 0x000fe20000000068 */
[----:B------:R-:W-:Y:S01]  /*3e70*/  @P1 FADD.FTZ R167, R167, R106 ;  /* 0x0000006aa7a71221 */ /* 0x000fe20000010000 */
[----:B------:R-:W-:Y:S01]  /*3e80*/  @P1 PRMT R104, RZ, 0x5410, R105 ;  /* 0x00005410ff681816 */ /* 0x000fe20000000069 */
[----:B------:R-:W-:Y:S01]  /*3e90*/  IMAD.U32 R106, R218, 0x10000, RZ ;  /* 0x00010000da6a7824 */ /* 0x000fe200078e00ff */
[----:B------:R-:W-:Y:S01]  /*3ea0*/  @P1 SHF.R.U64 R105, R132, 0x10, R133 ;  /* 0x0000001084691819 */ /* 0x000fe20000001285 */
[----:B------:R-:W-:Y:S01]  /*3eb0*/  @P1 FADD.FTZ R156, R156, R107 ;  /* 0x0000006b9c9c1221 */ /* 0x000fe20000010000 */
[----:B------:R2:W0:Y:S01]  /*3ec0*/  F2F.BF16.F32 R173, R197 ;  /* 0x000000c500ad7304 */ /* 0x0004220000202000 */
[----:B------:R-:W-:Y:S01]  /*3ed0*/  @P1 FADD.FTZ R157, R157, R104 ;  /* 0x000000689d9d1221 */ /* 0x000fe20000010000 */
[----:B------:R-:W-:-:S02]  /*3ee0*/  @P1 MOV R104, R133 ;  /* 0x0000008500681202 */ /* 0x000fc40000000f00 */
[----:B------:R-:W-:Y:S02]  /*3ef0*/  @P1 PRMT R105, RZ, 0x5410, R105 ;  /* 0x00005410ff691816 */ /* 0x000fe40000000069 */
[----:B------:R-:W-:Y:S02]  /*3f00*/  @P1 PRMT R104, RZ, 0x5410, R104 ;  /* 0x00005410ff681816 */ /* 0x000fe40000000068 */
[----:B------:R2:W0:Y:S01]  /*3f10*/  F2F.BF16.F32 R174, R198 ;  /* 0x000000c600ae7304 */ /* 0x0004220000202000 */
[----:B------:R-:W-:Y:S01]  /*3f20*/  @P1 FADD.FTZ R158, R158, R105 ;  /* 0x000000699e9e1221 */ /* 0x000fe20000010000 */
[----:B------:R-:W-:Y:S01]  /*3f30*/  @P0 F2FP.BF16.PACK_AB R228, RZ, R228 ;  /* 0x000000e4ffe4023e */ /* 0x000fe200000010ff */
[----:B------:R-:W-:Y:S01]  /*3f40*/  @P1 FADD.FTZ R159, R159, R104 ;  /* 0x000000689f9f1221 */ /* 0x000fe20000010000 */
[----:B------:R-:W-:Y:S02]  /*3f50*/  @P1 SHF.R.U32.HI R104, RZ, 0x10, R133 ;  /* 0x00000010ff681819 */ /* 0x000fe40000011685 */
[----:B------:R-:W-:-:S02]  /*3f60*/  @P2 PRMT R187, R225, 0x7610, R187 ;  /* 0x00007610e1bb2816 */ /* 0x000fc400000000bb */
[----:B------:R-:W-:Y:S01]  /*3f70*/  @P1 PRMT R104, RZ, 0x5410, R104 ;  /* 0x00005410ff681816 */ /* 0x000fe20000000068 */
[----:B------:R2:W0:Y:S01]  /*3f80*/  F2F.BF16.F32 R175, R171 ;  /* 0x000000ab00af7304 */ /* 0x0004220000202000 */
[----:B------:R-:W-:Y:S02]  /*3f90*/  @P2 PRMT R188, R227, 0x7610, R188 ;  /* 0x00007610e3bc2816 */ /* 0x000fe400000000bc */
[----:B------:R-:W-:Y:S01]  /*3fa0*/  @P0 PRMT R124, R224, 0x7610, R124 ;  /* 0x00007610e07c0816 */ /* 0x000fe2000000007c */
[----:B------:R-:W-:Y:S01]  /*3fb0*/  @P1 FADD.FTZ R180, R180, R104 ;  /* 0x00000068b4b41221 */ /* 0x000fe20000010000 */
[----:B------:R-:W-:Y:S01]  /*3fc0*/  @P0 PRMT R123, R226, 0x7610, R123 ;  /* 0x00007610e27b0816 */ /* 0x000fe2000000007b */
[----:B------:R-:W-:Y:S01]  /*3fd0*/  IMAD.WIDE.U32 R104, R166, 0x10000, RZ ;  /* 0x00010000a6687825 */ /* 0x000fe200078e00ff */
[----:B------:R-:W-:Y:S01]  /*3fe0*/  @P0 PRMT R185, R228, 0x7610, R185 ;  /* 0x00007610e4b90816 */ /* 0x000fe200000000b9 */
[----:B------:R2:W0:Y:S01]  /*3ff0*/  F2F.BF16.F32 R160, R169 ;  /* 0x000000a900a07304 */ /* 0x0004220000202000 */
[----:B------:R-:W-:-:S02]  /*4000*/  @P2 PRMT R189, R222, 0x7610, R189 ;  /* 0x00007610debd2816 */ /* 0x000fc400000000bd */
[----:B------:R-:W-:Y:S02]  /*4010*/  LOP3.LUT R107, R105, R106, R223, 0xfe, !PT ;  /* 0x0000006a696b7212 */ /* 0x000fe400078efedf */
[----:B------:R-:W-:Y:S02]  /*4020*/  LOP3.LUT R106, R104, R150, RZ, 0xfc, !PT ;  /* 0x00000096686a7212 */ /* 0x000fe400078efcff */
[----:B------:R-:W-:Y:S01]  /*4030*/  @P0 F2FP.BF16.PACK_AB R104, RZ, R165 ;  /* 0x000000a5ff68023e */ /* 0x000fe200000010ff */
[----:B------:R2:W0:Y:S03]  /*4040*/  F2F.BF16.F32 R161, R168 ;  /* 0x000000a800a17304 */ /* 0x0004260000202000 */
[----:B------:R-:W-:-:S05]  /*4050*/  @P0 PRMT R125, R104, 0x7610, R125 ;  /* 0x00007610687d0816 */ /* 0x000fca000000007d */
[----:B------:R2:W0:Y:S08]  /*4060*/  F2F.BF16.F32 R162, R167 ;  /* 0x000000a700a27304 */ /* 0x0004300000202000 */
[----:B------:R2:W0:Y:S08]  /*4070*/  F2F.BF16.F32 R163, R156 ;  /* 0x0000009c00a37304 */ /* 0x0004300000202000 */
        /* <DEDUP_REMOVED lines=11> */
.L_x_817:
[----:B-1-34-:R-:W-:Y:S01]  /*4130*/  @P2 PRMT R187, R166, 0x7610, R187 ;  /* 0x00007610a6bb2816 */ /* 0x01afe200000000bb */
[----:B------:R-:W-:Y:S01]  /*4140*/  IMAD.WIDE.U32 R104, R202, 0x10000, RZ ;  /* 0x00010000ca687825 */ /* 0x000fe200078e00ff */
[----:B------:R1:W3:Y:S01]  /*4150*/  F2F.BF16.F32 R166, R159 ;  /* 0x0000009f00a67304 */ /* 0x0002e20000202000 */
[----:B------:R-:W-:Y:S02]  /*4160*/  IADD3 R146, P1, R131, c[0x0][0x248], RZ ;  /* 0x0000920083927a10 */ /* 0x000fe40007f3e0ff */
[----:B0-----:R-:W-:Y:S02]  /*4170*/  SHF.L.U32 R148, R204, 0x10, RZ ;  /* 0x00000010cc947819 */ /* 0x001fe400000006ff */
[----:B------:R-:W-:Y:S02]  /*4180*/  @P2 PRMT R186, R150, 0x7610, R186 ;  /* 0x0000761096ba2816 */ /* 0x000fe400000000ba */
[----:B------:R-:W-:Y:S02]  /*4190*/  @P2 PRMT R188, R223, 0x7610, R188 ;  /* 0x00007610dfbc2816 */ /* 0x000fe400000000bc */
[----:B------:R-:W-:-:S02]  /*41a0*/  IADD3.X R147, R130, c[0x0][0x24c], RZ, P1, !PT ;  /* 0x0000930082937a10 */ /* 0x000fc40000ffe4ff */
[----:B------:R-:W-:Y:S02]  /*41b0*/  LOP3.LUT R105, R105, R148, R203, 0xfe, !PT ;  /* 0x0000009469697212 */ /* 0x000fe400078efecb */
[----:B------:R-:W-:Y:S02]  /*41c0*/  LOP3.LUT R104, R104, R155, RZ, 0xfc, !PT ;  /* 0x0000009b68687212 */ /* 0x000fe400078efcff */
[----:B------:R-:W-:Y:S01]  /*41d0*/  @P0 F2FP.BF16.PACK_AB R181, RZ, R151 ;  /* 0x00000097ffb5023e */ /* 0x000fe200000010ff */
        /* <DEDUP_REMOVED lines=9> */
.L_x_818:
[----:B-1-3--:R-:W-:Y:S01]  /*4270*/  @P0 PRMT R125, R181, 0x7610, R125 ;  /* 0x00007610b57d0816 */ /* 0x00afe2000000007d */
[----:B------:R1:W-:Y:S01]  /*4280*/  STG.E.64 [R146.64], R106 ;  /* 0x0000006a92007986 */ /* 0x0003e2000c101b04 */
[----:B------:R3:W4:Y:S01]  /*4290*/  F2F.BF16.F32 R181, R180 ;  /* 0x000000b400b57304 */ /* 0x0007220000202000 */
[----:B0-----:R-:W-:Y:S01]  /*42a0*/  IMAD.U32 R149, R200, 0x10000, RZ ;  /* 0x00010000c8957824 */ /* 0x001fe200078e00ff */
[----:B------:R-:W-:Y:S02]  /*42b0*/  SHF.L.U32 R148, R175, 0x10, RZ ;  /* 0x00000010af947819 */ /* 0x000fe400000006ff */
        /* <DEDUP_REMOVED lines=16> */
.L_x_819:
[----:B0--34-:R-:W-:Y:S01]  /*43c0*/  IMAD.WIDE.U32 R148, R165, 0x10000, RZ ;  /* 0x00010000a5947825 */ /* 0x019fe200078e00ff */
[----:B------:R-:W-:Y:S02]  /*43d0*/  SHF.L.U32 R150, R181, 0x10, RZ ;  /* 0x00000010b5967819 */ /* 0x000fe400000006ff */
[----:B------:R-:W-:Y:S01]  /*43e0*/  @P2 PRMT R186, R155, 0x7610, R186 ;  /* 0x000076109bba2816 */ /* 0x000fe200000000ba */
[----:B------:R-:W-:Y:S01]  /*43f0*/  IMAD.WIDE.U32 R130, R161, 0x10000, RZ ;  /* 0x00010000a1827825 */ /* 0x000fe200078e00ff */
[----:B------:R-:W-:Y:S02]  /*4400*/  LOP3.LUT R149, R149, R150, R166, 0xfe, !PT ;  /* 0x0000009695957212 */ /* 0x000fe400078efea6 */
[----:B------:R-:W-:Y:S01]  /*4410*/  @P0 F2FP.BF16.PACK_AB R211, RZ, R211 ;  /* 0x000000d3ffd3023e */ /* 0x000fe200000010ff */
[----:B------:R-:W-:Y:S01]  /*4420*/  IMAD.U32 R151, R163, 0x10000, RZ ;  /* 0x00010000a3977824 */ /* 0x000fe200078e00ff */
[----:B------:R-:W-:Y:S02]  /*4430*/  @P0 F2FP.BF16.PACK_AB R212, RZ, R212 ;  /* 0x000000d4ffd4023e */ /* 0x000fe400000010ff */
[----:B------:R-:W-:-:S02]  /*4440*/  @P0 F2FP.BF16.PACK_AB R155, RZ, R201 ;  /* 0x000000c9ff9b023e */ /* 0x000fc400000010ff */
[----:B------:R-:W-:Y:S02]  /*4450*/  IADD3 R150, P1, R129, c[0x0][0x248], RZ ;  /* 0x0000920081967a10 */ /* 0x000fe40007f3e0ff */
[----:B------:R-:W-:Y:S02]  /*4460*/  LOP3.LUT R131, R131, R151, R162, 0xfe, !PT ;  /* 0x0000009783837212 */ /* 0x000fe400078efea2 */
[----:B------:R-:W-:Y:S02]  /*4470*/  @P2 PRMT R187, R202, 0x7610, R187 ;  /* 0x00007610cabb2816 */ /* 0x000fe400000000bb */
[----:B------:R-:W-:Y:S02]  /*4480*/  LOP3.LUT R130, R130, R160, RZ, 0xfc, !PT ;  /* 0x000000a082827212 */ /* 0x000fe400078efcff */
[----:B------:R-:W-:Y:S02]  /*4490*/  LOP3.LUT R148, R148, R164, RZ, 0xfc, !PT ;  /* 0x000000a494947212 */ /* 0x000fe400078efcff */
[----:B------:R-:W-:-:S02]  /*44a0*/  @P0 PRMT R124, R211, 0x7610, R124 ;  /* 0x00007610d37c0816 */ /* 0x000fc4000000007c */
[----:B------:R-:W-:Y:S02]  /*44b0*/  @P0 PRMT R123, R212, 0x7610, R123 ;  /* 0x00007610d47b0816 */ /* 0x000fe4000000007b */
[----:B------:R-:W-:Y:S02]  /*44c0*/  @P2 PRMT R188, R203, 0x7610, R188 ;  /* 0x00007610cbbc2816 */ /* 0x000fe400000000bc */
[----:B------:R-:W-:Y:S02]  /*44d0*/  @P2 PRMT R189, R204, 0x7610, R189 ;  /* 0x00007610ccbd2816 */ /* 0x000fe400000000bd */
[----:B------:R-:W-:Y:S02]  /*44e0*/  @P0 F2FP.BF16.PACK_AB R182, RZ, R153 ;  /* 0x00000099ffb6023e */ /* 0x000fe400000010ff */
[----:B------:R-:W-:Y:S02]  /*44f0*/  @P0 F2FP.BF16.PACK_AB R201, RZ, R152 ;  /* 0x00000098ffc9023e */ /* 0x000fe400000010ff */
[----:B------:R-:W-:-:S02]  /*4500*/  @P0 F2FP.BF16.PACK_AB R202, RZ, R154 ;  /* 0x0000009affca023e */ /* 0x000fc400000010ff */
[----:B------:R-:W-:Y:S02]  /*4510*/  IADD3.X R151, R128, c[0x0][0x24c], RZ, P1, !PT ;  /* 0x0000930080977a10 */ /* 0x000fe40000ffe4ff */
[----:B------:R-:W-:Y:S01]  /*4520*/  @P0 PRMT R185, R155, 0x7610, R185 ;  /* 0x000076109bb90816 */ /* 0x000fe200000000b9 */
[----:B------:R-:W-:Y:S05]  /*4530*/  @!P0 BRA `(.L_x_820) ;  /* 0x0000008000008947 */ /* 0x000fea0003800000 */
[----:B------:R-:W-:Y:S02]  /*4540*/  LOP3.LUT R152, R124, 0xffff, RZ, 0xc0, !PT ;  /* 0x0000ffff7c987812 */ /* 0x000fe400078ec0ff */
[----:B------:R-:W-:Y:S02]  /*4550*/  PRMT R155, R123, 0x5410, R185 ;  /* 0x000054107b9b7816 */ /* 0x000fe400000000b9 */
[----:B--2---:R-:W-:Y:S01]  /*4560*/  IADD3 R154, P1, R129, c[0x0][0x258], RZ ;  /* 0x00009600819a7a10 */ /* 0x004fe20007f3e0ff */
[----:B------:R-:W-:-:S05]  /*4570*/  IMAD.WIDE.U32 R152, R152, 0x10000, RZ ;  /* 0x0001000098987825 */ /* 0x000fca00078e00ff */
[----:B------:R-:W-:Y:S02]  /*4580*/  LOP3.LUT R153, R155, R153, RZ, 0xfc, !PT ;  /* 0x000000999b997212 */ /* 0x000fe400078efcff */
[----:B------:R-:W-:Y:S02]  /*4590*/  LOP3.LUT R152, R152, 0xffff, R125, 0xf8, !PT ;  /* 0x0000ffff98987812 */ /* 0x000fe400078ef87d */
[----:B------:R-:W-:-:S05]  /*45a0*/  IADD3.X R155, R128, c[0x0][0x25c], RZ, P1, !PT ;  /* 0x00009700809b7a10 */ /* 0x000fca0000ffe4ff */
[----:B------:R0:W-:Y:S02]  /*45b0*/  STG.E.64 [R154.64], R152 ;  /* 0x000000989a007986 */ /* 0x0001e4000c101b04 */
.L_x_820:
        /* <DEDUP_REMOVED lines=13> */
.L_x_821:
[----:B--2---:R-:W-:Y:S02]  /*4690*/  @P0 F2FP.BF16.PACK_AB R176, RZ, R176 ;  /* 0x000000b0ffb0023e */ /* 0x004fe400000010ff */
        /* <DEDUP_REMOVED lines=13> */
[----:B------:R-:W-:Y:S01]  /*4770*/  IADD3 R150, P1, R127, c[0x0][0x258], RZ ;  /* 0x000096007f967a10 */ /* 0x000fe20007f3e0ff */
[----:B------:R-:W-:-:S05]  /*4780*/  IMAD.WIDE.U32 R128, R128, 0x10000, RZ ;  /* 0x0001000080807825 */ /* 0x000fca00078e00ff */
[----:B------:R-:W-:Y:S02]  /*4790*/  LOP3.LUT R129, R151, R129, RZ, 0xfc, !PT ;  /* 0x0000008197817212 */ /* 0x000fe400078efcff */
[----:B------:R-:W-:Y:S02]  /*47a0*/  LOP3.LUT R128, R128, 0xffff, R125, 0xf8, !PT ;  /* 0x0000ffff80807812 */ /* 0x000fe400078ef87d */
[----:B------:R-:W-:-:S05]  /*47b0*/  IADD3.X R151, R126, c[0x0][0x25c], RZ, P1, !PT ;  /* 0x000097007e977a10 */ /* 0x000fca0000ffe4ff */
[----:B------:R1:W-:Y:S02]  /*47c0*/  STG.E.64 [R150.64], R128 ;  /* 0x0000008096007986 */ /* 0x0003e4000c101b04 */
.L_x_822:
[----:B------:R2:W-:Y:S01]  /*47d0*/  STG.E.64 [R104.64], R106 ;  /* 0x0000006a68007986 */ /* 0x0005e2000c101b04 */
[----:B------:R-:W-:Y:S02]  /*47e0*/  @P0 PRMT R125, R170, 0x7610, R125 ;  /* 0x00007610aa7d0816 */ /* 0x000fe4000000007d */
[----:B------:R-:W-:Y:S02]  /*47f0*/  @P0 PRMT R124, R197, 0x7610, R124 ;  /* 0x00007610c57c0816 */ /* 0x000fe4000000007c */
[----:B------:R-:W-:Y:S01]  /*4800*/  @P0 PRMT R123, R198, 0x7610, R123 ;  /* 0x00007610c67b0816 */ /* 0x000fe2000000007b */
[----:B------:R-:W-:Y:S05]  /*4810*/  @!P2 BRA `(.L_x_823) ;  /* 0x000000800000a947 */ /* 0x000fea0003800000 */
[----:B--2---:R-:W-:Y:S02]  /*4820*/  LOP3.LUT R106, R187, 0xffff, RZ, 0xc0, !PT ;  /* 0x0000ffffbb6a7812 */ /* 0x004fe400078ec0ff */
[----:B------:R-:W-:Y:S02]  /*4830*/  IADD3 R104, P1, R127, c[0x0][0x250], RZ ;  /* 0x000094007f687a10 */ /* 0x000fe40007f3e0ff */
[----:B------:R-:W-:Y:S01]  /*4840*/  PRMT R127, R188, 0x5410, R189 ;  /* 0x00005410bc7f7816 */ /* 0x000fe200000000bd */
[----:B------:R-:W-:Y:S01]  /*4850*/  IMAD.WIDE.U32 R106, R106, 0x10000, RZ ;  /* 0x000100006a6a7825 */ /* 0x000fe200078e00ff */
[----:B------:R-:W-:-:S04]  /*4860*/  IADD3.X R105, R126, c[0x0][0x254], RZ, P1, !PT ;  /* 0x000095007e697a10 */ /* 0x000fc80000ffe4ff */
[----:B------:R-:W-:Y:S02]  /*4870*/  LOP3.LUT R107, R127, R107, RZ, 0xfc, !PT ;  /* 0x0000006b7f6b7212 */ /* 0x000fe400078efcff */
[----:B------:R-:W-:-:S05]  /*4880*/  LOP3.LUT R106, R106, 0xffff, R186, 0xf8, !PT ;  /* 0x0000ffff6a6a7812 */ /* 0x000fca00078ef8ba */
[----:B------:R2:W-:Y:S02]  /*4890*/  STG.E.64 [R104.64], R106 ;  /* 0x0000006a68007986 */ /* 0x0005e4000c101b04 */
.L_x_823:
[----:B------:R-:W-:Y:S02]  /*48a0*/  @P0 F2FP.BF16.PACK_AB R171, RZ, R171 ;  /* 0x000000abffab023e */ /* 0x000fe400000010ff */
[----:B--2---:R-:W-:Y:S02]  /*48b0*/  IADD3 R104, P1, R190, c[0x0][0x248], RZ ;  /* 0x00009200be687a10 */ /* 0x004fe40007f3e0ff */
        /* <DEDUP_REMOVED lines=12> */
[----:B-1----:R-:W-:Y:S01]  /*4980*/  PRMT R129, R123, 0x5410, R185 ;  /* 0x000054107b817816 */ /* 0x002fe200000000b9 */
[----:B------:R-:W-:Y:S01]  /*4990*/  IMAD.WIDE.U32 R126, R126, 0x10000, RZ ;  /* 0x000100007e7e7825 */ /* 0x000fe200078e00ff */
[----:B------:R-:W-:-:S04]  /*49a0*/  IADD3.X R107, R191, c[0x0][0x25c], RZ, P1, !PT ;  /* 0x00009700bf6b7a10 */ /* 0x000fc80000ffe4ff */
[----:B------:R-:W-:Y:S02]  /*49b0*/  LOP3.LUT R127, R129, R127, RZ, 0xfc, !PT ;  /* 0x0000007f817f7212 */ /* 0x000fe400078efcff */
[----:B------:R-:W-:-:S05]  /*49c0*/  LOP3.LUT R126, R126, 0xffff, R125, 0xf8, !PT ;  /* 0x0000ffff7e7e7812 */ /* 0x000fca00078ef87d */
[----:B------:R1:W-:Y:S02]  /*49d0*/  STG.E.64 [R106.64], R126 ;  /* 0x0000007e6a007986 */ /* 0x0003e4000c101b04 */
.L_x_824:
[----:B------:R2:W-:Y:S01]  /*49e0*/  STG.E.64 [R104.64], R146 ;  /* 0x0000009268007986 */ /* 0x0005e2000c101b04 */
        /* <DEDUP_REMOVED lines=12> */
.L_x_825:
        /* <DEDUP_REMOVED lines=8> */
[----:B-1----:R-:W-:Y:S02]  /*4b30*/  LOP3.LUT R106, R124, 0xffff, RZ, 0xc0, !PT ;  /* 0x0000ffff7c6a7812 */ /* 0x002fe400078ec0ff */
[----:B--2---:R-:W-:Y:S02]  /*4b40*/  IADD3 R104, P1, R179, c[0x0][0x258], RZ ;  /* 0x00009600b3687a10 */ /* 0x004fe40007f3e0ff */
[----:B------:R-:W-:Y:S01]  /*4b50*/  PRMT R127, R123, 0x5410, R185 ;  /* 0x000054107b7f7816 */ /* 0x000fe200000000b9 */
[----:B------:R-:W-:Y:S01]  /*4b60*/  IMAD.WIDE.U32 R106, R106, 0x10000, RZ ;  /* 0x000100006a6a7825 */ /* 0x000fe200078e00ff */
[----:B------:R-:W-:-:S04]  /*4b70*/  IADD3.X R105, R178, c[0x0][0x25c], RZ, P1, !PT ;  /* 0x00009700b2697a10 */ /* 0x000fc80000ffe4ff */
[----:B------:R-:W-:Y:S02]  /*4b80*/  LOP3.LUT R107, R127, R107, RZ, 0xfc, !PT ;  /* 0x0000006b7f6b7212 */ /* 0x000fe400078efcff */
[----:B------:R-:W-:-:S05]  /*4b90*/  LOP3.LUT R106, R106, 0xffff, R125, 0xf8, !PT ;  /* 0x0000ffff6a6a7812 */ /* 0x000fca00078ef87d */
[----:B------:R1:W-:Y:S02]  /*4ba0*/  STG.E.64 [R104.64], R106 ;  /* 0x0000006a68007986 */ /* 0x0003e4000c101b04 */
.L_x_826:
[----:B-12---:R-:W-:Y:S02]  /*4bb0*/  IADD3 R104, P1, R179, c[0x0][0x248], RZ ;  /* 0x00009200b3687a10 */ /* 0x006fe40007f3e0ff */
[----:B------:R-:W-:Y:S02]  /*4bc0*/  @P0 F2FP.BF16.PACK_AB R158, RZ, R158 ;  /* 0x0000009eff9e023e */ /* 0x000fe400000010ff */
[----:B------:R-:W-:Y:S02]  /*4bd0*/  IADD3.X R105, R178, c[0x0][0x24c], RZ, P1, !PT ;  /* 0x00009300b2697a10 */ /* 0x000fe40000ffe4ff */
[----:B------:R-:W-:Y:S02]  /*4be0*/  @P0 F2FP.BF16.PACK_AB R159, RZ, R159 ;  /* 0x0000009fff9f023e */ /* 0x000fe400000010ff */
[----:B------:R-:W-:Y:S01]  /*4bf0*/  @P0 F2FP.BF16.PACK_AB R180, RZ, R180 ;  /* 0x000000b4ffb4023e */ /* 0x000fe200000010ff */
[----:B------:R1:W-:Y:S01]  /*4c00*/  STG.E.64 [R104.64], R130 ;  /* 0x0000008268007986 */ /* 0x0003e2000c101b04 */
[----:B------:R-:W-:-:S02]  /*4c10*/  IADD3 R106, P5, R192, c[0x0][0x248], RZ ;  /* 0x00009200c06a7a10 */ /* 0x000fc40007fbe0ff */
[----:B------:R-:W-:Y:S02]  /*4c20*/  @P0 PRMT R125, R157, 0x7610, R125 ;  /* 0x000076109d7d0816 */ /* 0x000fe4000000007d */
[----:B------:R-:W-:Y:S02]  /*4c30*/  @P0 PRMT R124, R158, 0x7610, R124 ;  /* 0x000076109e7c0816 */ /* 0x000fe4000000007c */
[----:B------:R-:W-:Y:S02]  /*4c40*/  @P0 PRMT R123, R159, 0x7610, R123 ;  /* 0x000076109f7b0816 */ /* 0x000fe4000000007b */
[----:B------:R-:W-:Y:S02]  /*4c50*/  @P0 PRMT R185, R180, 0x7610, R185 ;  /* 0x00007610b4b90816 */ /* 0x000fe400000000b9 */
[----:B------:R-:W-:Y:S01]  /*4c60*/  IADD3.X R107, R193, c[0x0][0x24c], RZ, P5, !PT ;  /* 0x00009300c16b7a10 */ /* 0x000fe20002ffe4ff */
        /* <DEDUP_REMOVED lines=9> */
.L_x_827:
        /* <DEDUP_REMOVED lines=9> */
.L_x_828:
        /* <DEDUP_REMOVED lines=8> */
[----:B--2---:R-:W-:Y:S01]  /*4e10*/  PRMT R107, R188, 0x5410, R189 ;  /* 0x00005410bc6b7816 */ /* 0x004fe200000000bd */
[----:B------:R-:W-:Y:S01]  /*4e20*/  IMAD.WIDE.U32 R104, R104, 0x10000, RZ ;  /* 0x0001000068687825 */ /* 0x000fe200078e00ff */
[----:B------:R-:W-:-:S04]  /*4e30*/  IADD3.X R193, R193, c[0x0][0x254], RZ, P0, !PT ;  /* 0x00009500c1c17a10 */ /* 0x000fc800007fe4ff */
[----:B------:R-:W-:Y:S02]  /*4e40*/  LOP3.LUT R105, R107, R105, RZ, 0xfc, !PT ;  /* 0x000000696b697212 */ /* 0x000fe400078efcff */
[----:B------:R-:W-:-:S05]  /*4e50*/  LOP3.LUT R104, R104, 0xffff, R186, 0xf8, !PT ;  /* 0x0000ffff68687812 */ /* 0x000fca00078ef8ba */
[----:B------:R1:W-:Y:S02]  /*4e60*/  STG.E.64 [R192.64], R104 ;  /* 0x00000068c0007986 */ /* 0x0003e4000c101b04 */
.L_x_829:
[----:B------:R-:W-:Y:S01]  /*4e70*/  SEL R195, RZ, 0x1, P4 ;  /* 0x00000001ffc37807 */ /* 0x000fe20002000000 */
[----:B012---:R-:W-:Y:S01]  /*4e80*/  @P3 CALL.REL.NOINC `(.L_x_830) ;  /* 0x0000001000003944 */ /* 0x007fe20003c00000 */
[----:B------:R-:W-:Y:S05]  /*4e90*/  BRA `(.L_x_831) ;  /* 0xffffbb2000007947 */ /* 0x000fea000383ffff */
.L_x_830:
[----:B------:R0:W5:Y:S01]  /*4ea0*/  LDL.LU R92, [R1] ;  /* 0x00000000015c7983 */ /* 0x0001620000300800 */
[----:B------:R-:W-:Y:S01]  /*4eb0*/  MOV R63, R108 ;  /* 0x0000006c003f7202 */ /* 0x000fe20000000f00 */
[----:B------:R-:W-:Y:S01]  /*4ec0*/  IMAD.MOV.U32 R59, RZ, RZ, R109 ;  /* 0x000000ffff3b7224 */ /* 0x000fe200078e006d */
[----:B------:R-:W-:Y:S01]  /*4ed0*/  MOV R55, R110 ;  /* 0x0000006e00377202 */ /* 0x000fe20000000f00 */
[----:B------:R0:W5:Y:S01]  /*4ee0*/  LDL.LU R94, [R1+0x8] ;  /* 0x00000800015e7983 */ /* 0x0001620000300800 */
        /* <DEDUP_REMOVED lines=16> */
[----:B------:R-:W-:Y:S01]  /*4ff0*/  IMAD.MOV.U32 R6, RZ, RZ, R8 ;  /* 0x000000ffff067224 */ /* 0x000fe200078e0008 */
[----:B------:R-:W-:Y:S01]  /*5000*/  MOV R61, R116 ;  /* 0x00000074003d7202 */ /* 0x000fe20000000f00 */
[----:B------:R-:W-:Y:S01]  /*5010*/  IMAD.MOV.U32 R34, RZ, RZ, R36 ;  /* 0x000000ffff227224 */ /* 0x000fe200078e0024 */
        /* <DEDUP_REMOVED lines=41> */
[----:B------:R-:W-:-:S02]  /*52b0*/  MOV R36, R38 ;  /* 0x0000002600247202 */ /* 0x000fc40000000f00 */
[----:B------:R-:W-:Y:S01]  /*52c0*/  MOV R10, R12 ;  /* 0x0000000c000a7202 */ /* 0x000fe20000000f00 */
[----:B------:R-:W-:Y:S01]  /*52d0*/  IMAD.MOV.U32 R12, RZ, RZ, R14 ;  /* 0x000000ffff0c7224 */ /* 0x000fe200078e000e */
[----:B------:R-:W-:Y:S01]  /*52e0*/  MOV R38, R40 ;  /* 0x0000002800267202 */ /* 0x000fe20000000f00 */
[----:B------:R-:W-:Y:S01]  /*52f0*/  IMAD.MOV.U32 R40, RZ, RZ, R42 ;  /* 0x000000ffff287224 */ /* 0x000fe200078e002a */
        /* <DEDUP_REMOVED lines=24> */
.L_x_813:
[----:B0-----:R-:W0:Y:S01]  /*5480*/  S2R R2, SR_TID.X ;  /* 0x0000000000027919 */ /* 0x001e220000002100 */
        /* <DEDUP_REMOVED lines=24> */
[----:B-----5:R-:W-:Y:S04]  /*5610*/  STG.E.128 [R22.64+0x3000], R92 ;  /* 0x0030005c16007986 */ /* 0x020fe8000c101d04 */
        /* <DEDUP_REMOVED lines=14> */
.L_x_814:
[----:B0-----:R-:W-:Y:S01]  /*5700*/  HFMA2.MMA R246, -RZ, RZ, 0, 9.5367431640625e-07 ;  /* 0x00000010fff67435 */ /* 0x001fe200000001ff */
[----:B------:R-:W-:-:S02]  /*5710*/  MOV R105, R106 ;  /* 0x0000006a00697202 */ /* 0x000fc40000000f00 */
[----:B------:R-:W-:-:S03]  /*5720*/  MOV R104, 0x5740 ;  /* 0x0000574000687802 */ /* 0x000fc60000000f00 */
[----:B-----5:R-:W-:Y:S05]  /*5730*/  CALL.REL.NOINC `($__internal_25_$__cuda_sm70_shflsync_down_p) ;  /* 0x0000034000007944 */ /* 0x020fea0003c00000 */
[----:B-1----:R-:W-:Y:S01]  /*5740*/  IMAD.MOV.U32 R247, RZ, RZ, R246 ;  /* 0x000000fffff77224 */ /* 0x002fe200078e00f6 */
[----:B0----5:R-:W-:Y:S05]  /*5750*/  BRA `(.L_x_832) ;  /* 0xffffd6b000007947 */ /* 0x021fea000383ffff */
.L_x_815:
[----:B------:R-:W-:Y:S01]  /*5760*/  HFMA2.MMA R246, -RZ, RZ, 0, 9.5367431640625e-07 ;  /* 0x00000010fff67435 */ /* 0x000fe200000001ff */
[----:B------:R-:W-:Y:S02]  /*5770*/  MOV R105, R107 ;  /* 0x0000006b00697202 */ /* 0x000fe40000000f00 */
[----:B------:R-:W-:-:S03]  /*5780*/  MOV R104, 0x57a0 ;  /* 0x000057a000687802 */ /* 0x000fc60000000f00 */
[----:B01---5:R-:W-:Y:S05]  /*5790*/  CALL.REL.NOINC `($__internal_25_$__cuda_sm70_shflsync_down_p) ;  /* 0x000002e000007944 */ /* 0x023fea0003c00000 */
[----:B------:R-:W-:Y:S01]  /*57a0*/  FADD.FTZ R106, R106, R247 ;  /* 0x000000f76a6a7221 */ /* 0x000fe20000010000 */
[----:B------:R-:W-:Y:S01]  /*57b0*/  MOV R104, 0x5800 ;  /* 0x0000580000687802 */ /* 0x000fe20000000f00 */
[----:B-1----:R-:W-:Y:S02]  /*57c0*/  FADD.FTZ R107, R107, R246 ;  /* 0x000000f66b6b7221 */ /* 0x002fe40000010000 */
[----:B------:R-:W-:Y:S01]  /*57d0*/  IMAD.MOV.U32 R246, RZ, RZ, 0x8 ;  /* 0x00000008fff67424 */ /* 0x000fe200078e00ff */
[----:B------:R-:W-:Y:S02]  /*57e0*/  MOV R105, R106 ;  /* 0x0000006a00697202 */ /* 0x000fe40000000f00 */
[----:B0----5:R-:W-:Y:S05]  /*57f0*/  CALL.REL.NOINC `($__internal_25_$__cuda_sm70_shflsync_down_p) ;  /* 0x0000028000007944 */ /* 0x021fea0003c00000 */
[----:B-1----:R-:W-:Y:S01]  /*5800*/  MOV R247, R246 ;  /* 0x000000f600f77202 */ /* 0x002fe20000000f00 */
[----:B------:R-:W-:Y:S01]  /*5810*/  HFMA2.MMA R246, -RZ, RZ, 0, 4.76837158203125e-07 ;  /* 0x00000008fff67435 */ /* 0x000fe200000001ff */
[----:B------:R-:W-:Y:S01]  /*5820*/  IMAD.MOV.U32 R105, RZ, RZ, R107 ;  /* 0x000000ffff697224 */ /* 0x000fe200078e006b */
[----:B------:R-:W-:-:S04]  /*5830*/  MOV R104, 0x5850 ;  /* 0x0000585000687802 */ /* 0x000fc80000000f00 */
[----:B0----5:R-:W-:Y:S05]  /*5840*/  CALL.REL.NOINC `($__internal_25_$__cuda_sm70_shflsync_down_p) ;  /* 0x0000023000007944 */ /* 0x021fea0003c00000 */
[----:B------:R-:W-:Y:S01]  /*5850*/  FADD.FTZ R106, R247, R106 ;  /* 0x0000006af76a7221 */ /* 0x000fe20000010000 */
[----:B------:R-:W-:Y:S01]  /*5860*/  MOV R104, 0x58b0 ;  /* 0x000058b000687802 */ /* 0x000fe20000000f00 */
[----:B-1----:R-:W-:Y:S01]  /*5870*/  FADD.FTZ R107, R107, R246 ;  /* 0x000000f66b6b7221 */ /* 0x002fe20000010000 */
[----:B------:R-:W-:Y:S01]  /*5880*/  MOV R246, 0x4 ;  /* 0x0000000400f67802 */ /* 0x000fe20000000f00 */
[----:B------:R-:W-:-:S02]  /*5890*/  IMAD.MOV.U32 R105, RZ, RZ, R106 ;  /* 0x000000ffff697224 */ /* 0x000fc400078e006a */
[----:B0----5:R-:W-:Y:S05]  /*58a0*/  CALL.REL.NOINC `($__internal_25_$__cuda_sm70_shflsync_down_p) ;  /* 0x000001d000007944 */ /* 0x021fea0003c00000 */
[----:B-1----:R-:W-:Y:S01]  /*58b0*/  MOV R247, R246 ;  /* 0x000000f600f77202 */ /* 0x002fe20000000f00 */
[----:B------:R-:W-:Y:S01]  /*58c0*/  IMAD.MOV.U32 R246, RZ, RZ, 0x4 ;  /* 0x00000004fff67424 */ /* 0x000fe200078e00ff */
[----:B------:R-:W-:-:S02]  /*58d0*/  MOV R105, R107 ;  /* 0x0000006b00697202 */ /* 0x000fc40000000f00 */
[----:B------:R-:W-:Y:S02]  /*58e0*/  MOV R104, 0x5900 ;  /* 0x0000590000687802 */ /* 0x000fe40000000f00 */
[----:B0----5:R-:W-:Y:S05]  /*58f0*/  CALL.REL.NOINC `($__internal_25_$__cuda_sm70_shflsync_down_p) ;  /* 0x0000018000007944 */ /* 0x021fea0003c00000 */
[----:B------:R-:W-:Y:S01]  /*5900*/  FADD.FTZ R106, R247, R106 ;  /* 0x0000006af76a7221 */ /* 0x000fe20000010000 */
[----:B------:R-:W-:Y:S01]  /*5910*/  MOV R104, 0x5960 ;  /* 0x0000596000687802 */ /* 0x000fe20000000f00 */
[----:B-1----:R-:W-:Y:S01]  /*5920*/  FADD.FTZ R107, R107, R246 ;  /* 0x000000f66b6b7221 */ /* 0x002fe20000010000 */
[----:B------:R-:W-:Y:S02]  /*5930*/  HFMA2.MMA R246, -RZ, RZ, 0, 1.1920928955078125e-07 ;  /* 0x00000002fff67435 */ /* 0x000fe400000001ff */
[----:B------:R-:W-:-:S04]  /*5940*/  MOV R105, R106 ;  /* 0x0000006a00697202 */ /* 0x000fc80000000f00 */
[----:B0----5:R-:W-:Y:S05]  /*5950*/  CALL.REL.NOINC `($__internal_25_$__cuda_sm70_shflsync_down_p) ;  /* 0x0000012000007944 */ /* 0x021fea0003c00000 */
[----:B-1----:R-:W-:Y:S01]  /*5960*/  IMAD.MOV.U32 R247, RZ, RZ, R246 ;  /* 0x000000fffff77224 */ /* 0x002fe200078e00f6 */
[----:B------:R-:W-:Y:S01]  /*5970*/  HFMA2.MMA R246, -RZ, RZ, 0, 1.1920928955078125e-07 ;  /* 0x00000002fff67435 */ /* 0x000fe200000001ff */
[----:B------:R-:W-:Y:S02]  /*5980*/  MOV R105, R107 ;  /* 0x0000006b00697202 */ /* 0x000fe40000000f00 */
[----:B------:R-:W-:-:S03]  /*5990*/  MOV R104, 0x59b0 ;  /* 0x000059b000687802 */ /* 0x000fc60000000f00 */
[----:B0----5:R-:W-:Y:S05]  /*59a0*/  CALL.REL.NOINC `($__internal_25_$__cuda_sm70_shflsync_down_p) ;  /* 0x000000d000007944 */ /* 0x021fea0003c00000 */
[----:B------:R-:W-:Y:S01]  /*59b0*/  FADD.FTZ R106, R247, R106 ;  /* 0x0000006af76a7221 */ /* 0x000fe20000010000 */
[----:B------:R-:W-:Y:S01]  /*59c0*/  MOV R104, 0x5a10 ;  /* 0x00005a1000687802 */ /* 0x000fe20000000f00 */
[----:B-1----:R-:W-:-:S02]  /*59d0*/  FADD.FTZ R247, R107, R246 ;  /* 0x000000f66bf77221 */ /* 0x002fc40000010000 */
[----:B------:R-:W-:Y:S01]  /*59e0*/  IMAD.MOV.U32 R246, RZ, RZ, 0x1 ;  /* 0x00000001fff67424 */ /* 0x000fe200078e00ff */
[----:B------:R-:W-:Y:S02]  /*59f0*/  MOV R105, R106 ;  /* 0x0000006a00697202 */ /* 0x000fe40000000f00 */
[----:B0----5:R-:W-:Y:S05]  /*5a00*/  CALL.REL.NOINC `($__internal_25_$__cuda_sm70_shflsync_down_p) ;  /* 0x0000007000007944 */ /* 0x021fea0003c00000 */
[----:B-1----:R-:W-:Y:S01]  /*5a10*/  MOV R107, R246 ;  /* 0x000000f6006b7202 */ /* 0x002fe20000000f00 */
[----:B------:R-:W-:Y:S01]  /*5a20*/  HFMA2.MMA R246, -RZ, RZ, 0, 5.9604644775390625e-08 ;  /* 0x00000001fff67435 */ /* 0x000fe200000001ff */
[----:B------:R-:W-:Y:S01]  /*5a30*/  IMAD.MOV.U32 R105, RZ, RZ, R247 ;  /* 0x000000ffff697224 */ /* 0x000fe200078e00f7 */
[----:B------:R-:W-:-:S04]  /*5a40*/  MOV R104, 0x5a60 ;  /* 0x00005a6000687802 */ /* 0x000fc80000000f00 */
[----:B0----5:R-:W-:Y:S05]  /*5a50*/  CALL.REL.NOINC `($__internal_25_$__cuda_sm70_shflsync_down_p) ;  /* 0x0000002000007944 */ /* 0x021fea0003c00000 */
[----:B-1----:R-:W-:Y:S01]  /*5a60*/  MOV R105, R246 ;  /* 0x000000f600697202 */ /* 0x002fe20000000f00 */
[----:B0----5:R-:W-:Y:S05]  /*5a70*/  BRA `(.L_x_833) ;  /* 0xffffd4b000007947 */ /* 0x021fea000383ffff */
        .weak           $__internal_25_$__cuda_sm70_shflsync_down_p
        .type           $__internal_25_$__cuda_sm70_shflsync_down_p,@function
        .size           $__internal_25_$__cuda_sm70_shflsync_down_p,(.L_x_3387 - $__internal_25_$__cuda_sm70_shflsync_down_p)
$__internal_25_$__cuda_sm70_shflsync_down_p:
[----:B------:R0:W-:Y:S04]  /*5a80*/  STL [R1+0x48], R2 ;  /* 0x0000480201007387 */ /* 0x0001e80000100800 */
[----:B------:R1:W-:Y:S01]  /*5a90*/  STL [R1+0x44], R0 ;  /* 0x0000440001007387 */ /* 0x0003e20000100800 */
[----:B0-----:R-:W-:Y:S01]  /*5aa0*/  IMAD.MOV.U32 R2, RZ, RZ, -0x1 ;  /* 0xffffffffff027424 */ /* 0x001fe200078e00ff */
[----:B-1----:R-:W-:-:S03]  /*5ab0*/  HFMA2.MMA R0, -RZ, RZ, 0, 1.847743988037109375e-06 ;  /* 0x0000001fff007435 */ /* 0x002fc600000001ff */
[----:B------:R-:W-:Y:S04]  /*5ac0*/  WARPSYNC R2 ;  /* 0x0000000200007348 */ /* 0x000fe80003800000 */
[----:B------:R0:W1:Y:S04]  /*5ad0*/  SHFL.DOWN PT, R246, R105, R246, R0 ;  /* 0x080000f669f67389 */ /* 0x00006800000e0000 */
[----:B0-----:R0:W5:Y:S04]  /*5ae0*/  LDL.LU R2, [R1+0x48] ;  /* 0x0000480001027983 */ /* 0x0011680000300800 */
[----:B------:R0:W5:Y:S01]  /*5af0*/  LDL.LU R0, [R1+0x44] ;  /* 0x0000440001007983 */ /* 0x0001620000300800 */
[----:B------:R-:W-:-:S04]  /*5b00*/  MOV R105, 0x0 ;  /* 0x0000000000697802 */ /* 0x000fc80000000f00 */
[----:B------:R-:W-:Y:S05]  /*5b10*/  RET.REL.NODEC R104 `(_ZN10layer_norm31ln_parallel_residual_bwd_kernelINS_13Kernel_traitsIf13__nv_bfloat16S2_S2_fjLj7168ELj1ELj1ELj8ELj8ENS_18Kernel_traits_baseILj7168EfS2_S2_S2_fjLj256EEEEELb0ELb0ELb1EEEvNS_9BwdParamsE) ;  /* 0xffffa4e068007950 */ /* 0x000fea0003c3ffff */
.L_x_834:
        /* <DEDUP_REMOVED lines=14> */
.L_x_3387:


//--------------------- .text._ZN10layer_norm31ln_parallel_residual_bwd_kernelINS_13Kernel_traitsIf13__nv_bfloat16S2_S2_fjLj7168ELj1ELj1ELj8ELj8ENS_18Kernel_traits_baseILj7168EfS2_S2_S2_fjLj256EEEEELb0ELb1ELb0EEEvNS_9BwdParamsE --------------------------
	.section	.text._ZN10layer_norm31ln_parallel_residual_bwd_kernelINS_13Kernel_traitsIf13__nv_bfloat16S2_S2_fjLj7168ELj1ELj1ELj8ELj8ENS_18Kernel_traits_baseILj7168EfS2_S2_S2_fjLj256EEEEELb0ELb1ELb0EEEvNS_9BwdParamsE,"ax",@progbits
	.sectioninfo	@"SHI_REGISTERS=194"
	.align	128
        .global         _ZN10layer_norm31ln_parallel_residual_bwd_kernelINS_13Kernel_traitsIf13__nv_bfloat16S2_S2_fjLj7168ELj1ELj1ELj8ELj8ENS_18Kernel_traits_baseILj7168EfS2_S2_S2_fjLj256EEEEELb0ELb1ELb0EEEvNS_9BwdParamsE
        .type           _ZN10layer_norm31ln_parallel_residual_bwd_kernelINS_13Kernel_traitsIf13__nv_bfloat16S2_S2_fjLj7168ELj1ELj1ELj8ELj8ENS_18Kernel_traits_baseILj7168EfS2_S2_S2_fjLj256EEEEELb0ELb1ELb0EEEvNS_9BwdParamsE,@function
        .size           _ZN10layer_norm31ln_parallel_residual_bwd_kernelINS_13Kernel_traitsIf13__nv_bfloat16S2_S2_fjLj7168ELj1ELj1ELj8ELj8ENS_18Kernel_traits_baseILj7168EfS2_S2_S2_fjLj256EEEEELb0ELb1ELb0EEEvNS_9BwdParamsE,(.L_x_3388 - _ZN10layer_norm31ln_parallel_residual_bwd_kernelINS_13Kernel_traitsIf13__nv_bfloat16S2_S2_fjLj7168ELj1ELj1ELj8ELj8ENS_18Kernel_traits_baseILj7168EfS2_S2_S2_fjLj256EEEEELb0ELb1ELb0EEEvNS_9BwdParamsE)
        .other          _ZN10layer_norm31ln_parallel_residual_bwd_kernelINS_13Kernel_traitsIf13__nv_bfloat16S2_S2_fjLj7168ELj1ELj1ELj8ELj8ENS_18Kernel_traits_baseILj7168EfS2_S2_S2_fjLj256EEEEELb0ELb1ELb0EEEvNS_9BwdParamsE,@"STO_CUDA_ENTRY STV_DEFAULT"
_ZN10layer_norm31ln_parallel_residual_bwd_kernelINS_13Kernel_traitsIf13__nv_bfloat16S2_S2_fjLj7168ELj1ELj1ELj8ELj8ENS_18Kernel_traits_baseILj7168EfS2_S2_S2_fjLj256EEEEELb0ELb1ELb0EEEvNS_9BwdParamsE:
.text._ZN10layer_norm31ln_parallel_residual_bwd_kernelINS_13Kernel_traitsIf13__nv_bfloat16S2_S2_fjLj7168ELj1ELj1ELj8ELj8ENS_18Kernel_traits_baseILj7168EfS2_S2_S2_fjLj256EEEEELb0ELb1ELb0EEEvNS_9BwdParamsE:
        /* <DEDUP_REMOVED lines=12> */
[C---:B------:R-:W-:Y:S02]  /*00c0*/  ISETP.GE.U32.AND P2, PT, R122.reuse, 0x400, PT ;  /* 0x000004007a00780c */ /* 0x040fe40003f46070 */
[C---:B------:R-:W-:Y:S01]  /*00d0*/  ISETP.GE.U32.AND P3, PT, R122.reuse, 0x500, PT ;  /* 0x000005007a00780c */ /* 0x040fe20003f66070 */
[----:B------:R-:W0:Y:S01]  /*00e0*/  S2UR UR6, SR_CTAID.X ;  /* 0x00000000000679c3 */ /* 0x000e220000002500 */
[----:B------:R-:W-:-:S02]  /*00f0*/  ISETP.GE.U32.AND P4, PT, R122, 0x600, PT ;  /* 0x000006007a00780c */ /* 0x000fc40003f86070 */
[----:B------:R-:W-:Y:S01]  /*0100*/  ISETP.GE.U32.AND P5, PT, R122, 0x700, PT ;  /* 0x000007007a00780c */ /* 0x000fe20003fa6070 */
[----:B------:R-:W-:Y:S01]  /*0110*/  @P6 IMAD.MOV.U32 R3, RZ, RZ, 0x10 ;  /* 0x00000010ff036424 */ /* 0x000fe200078e00ff */
[----:B------:R-:W-:Y:S01]  /*0120*/  P2R R0, PR, RZ, 0x40 ;  /* 0x00000040ff007803 */ /* 0x000fe20000000000 */
[----:B------:R-:W-:Y:S01]  /*0130*/  @P0 IMAD.MOV.U32 R7, RZ, RZ, 0x10 ;  /* 0x00000010ff070424 */ /* 0x000fe200078e00ff */
[----:B------:R-:W-:Y:S01]  /*0140*/  P2R R0, PR, RZ, 0x20 ;  /* 0x00000020ff007803 */ /* 0x000fe20000000000 */
[C---:B------:R-:W-:Y:S01]  /*0150*/  @P6 IMAD.WIDE.U32 R2, R4.reuse, R3, c[0x0][0x1b0] ;  /* 0x00006c0004026625 */ /* 0x040fe200078e0003 */
[----:B------:R-:W-:Y:S02]  /*0160*/  @P6 LOP3.LUT R4, R4, 0x100, RZ, 0xfc, !PT ;  /* 0x0000010004046812 */ /* 0x000fe400078efcff */
[----:B------:R-:W-:Y:S01]  /*0170*/  @P2 MOV R11, 0x10 ;  /* 0x00000010000b2802 */ /* 0x000fe20000000f00 */
[----:B------:R-:W-:Y:S01]  /*0180*/  @P1 IMAD.MOV.U32 R9, RZ, RZ, 0x10 ;  /* 0x00000010ff091424 */ /* 0x000fe200078e00ff */
[----:B------:R1:W5:Y:S01]  /*0190*/  @P6 LDG.E.128 R84, [R2.64] ;  /* 0x0000000402546981 */ /* 0x000362000c1e1d00 */
[C---:B------:R-:W-:Y:S01]  /*01a0*/  @P0 IMAD.WIDE.U32 R6, R4.reuse, R7, c[0x0][0x1b0] ;  /* 0x00006c0004060625 */ /* 0x040fe200078e0007 */
[----:B------:R-:W-:-:S03]  /*01b0*/  @P0 IADD3 R4, R4, 0x100, RZ ;  /* 0x0000010004040810 */ /* 0x000fc60007ffe0ff */
[----:B------:R-:W-:Y:S01]  /*01c0*/  @P3 IMAD.MOV.U32 R13, RZ, RZ, 0x10 ;  /* 0x00000010ff0d3424 */ /* 0x000fe200078e00ff */
[----:B------:R2:W5:Y:S01]  /*01d0*/  @P0 LDG.E.128 R80, [R6.64] ;  /* 0x0000000406500981 */ /* 0x000562000c1e1d00 */
[C---:B------:R-:W-:Y:S01]  /*01e0*/  @P1 IMAD.WIDE.U32 R8, R4.reuse, R9, c[0x0][0x1b0] ;  /* 0x00006c0004081625 */ /* 0x040fe200078e0009 */
[----:B------:R-:W-:-:S03]  /*01f0*/  @P1 IADD3 R4, R4, 0x100, RZ ;  /* 0x0000010004041810 */ /* 0x000fc60007ffe0ff */
[----:B------:R-:W-:Y:S01]  /*0200*/  @P4 IMAD.MOV.U32 R15, RZ, RZ, 0x10 ;  /* 0x00000010ff0f4424 */ /* 0x000fe200078e00ff */
[----:B0-----:R-:W-:Y:S01]  /*0210*/  LEA.HI R118, R186, UR6, RZ, 0x18 ;  /* 0x00000006ba767c11 */ /* 0x001fe2000f8fc0ff */
[C---:B------:R-:W-:Y:S01]  /*0220*/  @P2 IMAD.WIDE.U32 R10, R4.reuse, R11, c[0x0][0x1b0] ;  /* 0x00006c00040a2625 */ /* 0x040fe200078e000b */
[----:B------:R-:W-:Y:S01]  /*0230*/  @P2 IADD3 R4, R4, 0x100, RZ ;  /* 0x0000010004042810 */ /* 0x000fe20007ffe0ff */
[----:B------:R0:W5:Y:S02]  /*0240*/  @P1 LDG.E.128 R76, [R8.64] ;  /* 0x00000004084c1981 */ /* 0x000164000c1e1d00 */
[----:B------:R-:W-:Y:S02]  /*0250*/  @P5 IMAD.MOV.U32 R5, RZ, RZ, 0x10 ;  /* 0x00000010ff055424 */ /* 0x000fe400078e00ff */
[C---:B------:R-:W-:Y:S01]  /*0260*/  @P3 IMAD.WIDE.U32 R12, R4.reuse, R13, c[0x0][0x1b0] ;  /* 0x00006c00040c3625 */ /* 0x040fe200078e000d */
[----:B------:R-:W-:Y:S01]  /*0270*/  @P3 IADD3 R4, R4, 0x100, RZ ;  /* 0x0000010004043810 */ /* 0x000fe20007ffe0ff */
[----:B------:R3:W5:Y:S04]  /*0280*/  @P2 LDG.E.128 R72, [R10.64] ;  /* 0x000000040a482981 */ /* 0x000768000c1e1d00 */
[C---:B------:R-:W-:Y:S01]  /*0290*/  @P4 IMAD.WIDE.U32 R14, R4.reuse, R15, c[0x0][0x1b0] ;  /* 0x00006c00040e4625 */ /* 0x040fe200078e000f */
[----:B------:R-:W-:Y:S01]  /*02a0*/  @P4 IADD3 R4, R4, 0x100, RZ ;  /* 0x0000010004044810 */ /* 0x000fe20007ffe0ff */
[----:B------:R4:W5:Y:S04]  /*02b0*/  @P3 LDG.E.128 R68, [R12.64] ;  /* 0x000000040c443981 */ /* 0x000968000c1e1d00 */
[----:B------:R-:W-:Y:S01]  /*02c0*/  @P5 IMAD.WIDE.U32 R4, R4, R5, c[0x0][0x1b0] ;  /* 0x00006c0004045625 */ /* 0x000fe200078e0005 */
[----:B------:R0:W5:Y:S04]  /*02d0*/  @P4 LDG.E.128 R64, [R14.64] ;  /* 0x000000040e404981 */ /* 0x000168000c1e1d00 */
[----:B------:R0:W5:Y:S01]  /*02e0*/  @P5 LDG.E.128 R60, [R4.64] ;  /* 0x00000004043c5981 */ /* 0x000162000c1e1d00 */
        /* <DEDUP_REMOVED lines=23> */
[----:B----4-:R-:W-:Y:S01]  /*0460*/  CS2R R12, SRZ ;  /* 0x00000000000c7805 */ /* 0x010fe2000001ff00 */
[----:B0-----:R-:W-:Y:S01]  /*0470*/  CS2R R14, SRZ ;  /* 0x00000000000e7805 */ /* 0x001fe2000001ff00 */
[----:B------:R-:W-:Y:S01]  /*0480*/  CS2R R8, SRZ ;  /* 0x0000000000087805 */ /* 0x000fe2000001ff00 */
[----:B---3--:R-:W-:Y:S01]  /*0490*/  CS2R R10, SRZ ;  /* 0x00000000000a7805 */ /* 0x008fe2000001ff00 */
[----:B------:R-:W-:Y:S01]  /*04a0*/  CS2R R4, SRZ ;  /* 0x0000000000047805 */ /* 0x000fe2000001ff00 */
[----:B--2---:R-:W-:Y:S01]  /*04b0*/  CS2R R6, SRZ ;  /* 0x0000000000067805 */ /* 0x004fe2000001ff00 */
[----:B------:R-:W-:Y:S05]  /*04c0*/  @P5 BRA `(.L_x_835) ;  /* 0x0000413000005947 */ /* 0x000fea0003800000 */
[----:B-1----:R-:W0:Y:S01]  /*04d0*/  LDC.U8 R187, c[0x0][0x1f0] ;  /* 0x00007c00ffbb7b82 */ /* 0x002e220000000000 */
[----:B------:R-:W-:-:S02]  /*04e0*/  IMAD.MOV.U32 R119, RZ, RZ, 0x1 ;  /* 0x00000001ff777424 */ /* 0x000fc400078e00ff */
[----:B------:R-:W-:-:S05]  /*04f0*/  IMAD.MOV.U32 R57, RZ, RZ, RZ ;  /* 0x000000ffff397224 */ /* 0x000fca00078e00ff */
.L_x_879:
[----:B------:R-:W-:Y:S01]  /*0500*/  HFMA2.MMA R97, -RZ, RZ, 0, 2.384185791015625e-07 ;  /* 0x00000004ff617435 */ /* 0x000fe200000001ff */
[----:B------:R-:W-:Y:S02]  /*0510*/  LOP3.LUT P5, RZ, R119, 0xff, RZ, 0xc0, !PT ;  /* 0x000000ff77ff7812 */ /* 0x000fe400078ac0ff */
[----:B------:R-:W-:Y:S01]  /*0520*/  SHF.R.U32.HI R88, RZ, 0x5, R186 ;  /* 0x00000005ff587819 */ /* 0x000fe200000116ba */
[----:B------:R-:W-:Y:S01]  /*0530*/  IMAD R90, R118, c[0x0][0x168], RZ ;  /* 0x00005a00765a7a24 */ /* 0x000fe200078e02ff */
[----:B------:R-:W-:Y:S01]  /*0540*/  LOP3.LUT P6, RZ, R122, 0xffffff00, RZ, 0xc0, !PT ;  /* 0xffffff007aff7812 */ /* 0x000fe200078cc0ff */
[----:B------:R-:W-:Y:S01]  /*0550*/  BSSY B0, `(.L_x_836) ;  /* 0x0000046000007945 */ /* 0x000fe20003800000 */
[----:B------:R-:W-:-:S03]  /*0560*/  LOP3.LUT R183, R88, 0x7fffff8, RZ, 0xc0, !PT ;  /* 0x07fffff858b77812 */ /* 0x000fc600078ec0ff */
[----:B------:R-:W-:-:S04]  /*0570*/  IMAD.WIDE R94, R118, R97, c[0x0][0x1a0] ;  /* 0x00006800765e7625 */ /* 0x000fc800078e0261 */
[----:B------:R-:W-:Y:S01]  /*0580*/  IMAD.WIDE R96, R118, R97, c[0x0][0x1a8] ;  /* 0x00006a0076607625 */ /* 0x000fe200078e0261 */
[----:B-----5:R1:W5:Y:S01]  /*0590*/  LDG.E R89, [R94.64] ;  /* 0x000000045e597981 */ /* 0x020362000c1e1900 */
[----:B------:R-:W-:Y:S02]  /*05a0*/  SHF.R.S32.HI R91, RZ, 0x1f, R90 ;  /* 0x0000001fff5b7819 */ /* 0x000fe4000001145a */
[----:B------:R-:W-:Y:S01]  /*05b0*/  @!P5 IADD3 R183, R183, 0x8, RZ ;  /* 0x00000008b7b7d810 */ /* 0x000fe20007ffe0ff */
[----:B------:R1:W5:Y:S01]  /*05c0*/  LDG.E R120, [R96.64] ;  /* 0x0000000460787981 */ /* 0x000362000c1e1900 */
[----:B------:R-:W-:Y:S02]  /*05d0*/  LEA.HI R91, R91, R90, RZ, 0x2 ;  /* 0x0000005a5b5b7211 */ /* 0x000fe400078f10ff */
[----:B------:R-:W-:-:S04]  /*05e0*/  LOP3.LUT R90, R186, 0xff, RZ, 0xc0, !PT ;  /* 0x000000ffba5a7812 */ /* 0x000fc800078ec0ff */
[----:B------:R-:W-:Y:S02]  /*05f0*/  LEA.HI.SX32 R121, R91, R90, 0x1e ;  /* 0x0000005a5b797211 */ /* 0x000fe400078ff2ff */
[----:B------:R-:W-:-:S03]  /*0600*/  CS2R R90, SRZ ;  /* 0x00000000005a7805 */ /* 0x000fc6000001ff00 */
[----:B------:R-:W-:Y:S01]  /*0610*/  IMAD.MOV.U32 R92, RZ, RZ, R121 ;  /* 0x000000ffff5c7224 */ /* 0x000fe200078e0079 */
[----:B------:R-:W-:Y:S05]  /*0620*/  @!P6 BRA `(.L_x_837) ;  /* 0x000003800000e947 */ /* 0x000fea0003800000 */
[----:B-1----:R-:W-:Y:S01]  /*0630*/  LEA R94, P5, R121, c[0x0][0x188], 0x3 ;  /* 0x00006200795e7a11 */ /* 0x002fe200078a18ff */
        /* <DEDUP_REMOVED lines=9> */
[----:B0-----:R-:W-:-:S03]  /*06d0*/  ISETP.NE.AND P6, PT, R187, RZ, PT ;  /* 0x000000ffbb00720c */ /* 0x001fc60003fc5270 */
[----:B------:R0:W5:Y:S02]  /*06e0*/  @P5 LDG.E.64 R110, [R92.64] ;  /* 0x000000045c6e5981 */ /* 0x000164000c1e1b00 */
[----:B-----5:R-:W-:Y:S02]  /*06f0*/  FSEL R98, R89, RZ, !P6 ;  /* 0x000000ff59627208 */ /* 0x020fe40007000000 */
[--C-:B--2---:R-:W-:Y:S02]  /*0700*/  SHF.R.U64 R100, R94, 0x10, R95.reuse ;  /* 0x000000105e647819 */ /* 0x104fe4000000125f */
[--C-:B------:R-:W-:Y:S02]  /*0710*/  SHF.R.U32.HI R99, RZ, 0x10, R95.reuse ;  /* 0x00000010ff637819 */ /* 0x100fe4000001165f */
[----:B------:R-:W-:Y:S01]  /*0720*/  PRMT R95, RZ, 0x5410, R95 ;  /* 0x00005410ff5f7816 */ /* 0x000fe2000000005f */
[----:B---3--:R-:W-:Y:S01]  /*0730*/  IMAD.MOV.U32 R96, RZ, RZ, R90 ;  /* 0x000000ffff607224 */ /* 0x008fe200078e005a */
[----:B0-----:R-:W-:Y:S01]  /*0740*/  PRMT R93, RZ, 0x5410, R100 ;  /* 0x00005410ff5d7816 */ /* 0x001fe20000000064 */
[--C-:B------:R-:W-:Y:S01]  /*0750*/  IMAD.MOV.U32 R97, RZ, RZ, R91.reuse ;  /* 0x000000ffff617224 */ /* 0x100fe200078e005b */
[----:B------:R-:W-:-:S02]  /*0760*/  SHF.R.U64 R102, R90, 0x10, R91 ;  /* 0x000000105a667819 */ /* 0x000fc4000000125b */
[----:B------:R-:W-:Y:S01]  /*0770*/  SHF.R.U32.HI R101, RZ, 0x10, R91 ;  /* 0x00000010ff657819 */ /* 0x000fe2000001165b */
[C---:B------:R-:W-:Y:S01]  /*0780*/  FADD.FTZ R129, -R98.reuse, R95 ;  /* 0x0000005f62817221 */ /* 0x040fe20000010100 */
[----:B------:R-:W-:Y:S01]  /*0790*/  PRMT R91, RZ, 0x5410, R94 ;  /* 0x00005410ff5b7816 */ /* 0x000fe2000000005e */
[C---:B------:R-:W-:Y:S01]  /*07a0*/  FADD.FTZ R95, -R98.reuse, R93 ;  /* 0x0000005d625f7221 */ /* 0x040fe20000010100 */
[----:B------:R-:W-:Y:S02]  /*07b0*/  PRMT R93, RZ, 0x5410, R96 ;  /* 0x00005410ff5d7816 */ /* 0x000fe40000000060 */
[----:B------:R-:W-:Y:S01]  /*07c0*/  PRMT R90, RZ, 0x5410, R102 ;  /* 0x00005410ff5a7816 */ /* 0x000fe20000000066 */
[----:B------:R-:W-:Y:S02]  /*07d0*/  FADD.FTZ R91, -R98, R91 ;  /* 0x0000005b625b7221 */ /* 0x000fe40000010100 */
[----:B------:R-:W-:Y:S02]  /*07e0*/  FMUL.FTZ R126, R120, R95 ;  /* 0x0000005f787e7220 */ /* 0x000fe40000410000 */
[----:B------:R-:W-:-:S02]  /*07f0*/  FMUL.FTZ R128, R84, R93 ;  /* 0x0000005d54807220 */ /* 0x000fc40000410000 */
[----:B------:R-:W-:Y:S01]  /*0800*/  FMUL.FTZ R125, R120, R91 ;  /* 0x0000005b787d7220 */ /* 0x000fe20000410000 */
[----:B------:R-:W-:Y:S01]  /*0810*/  PRMT R99, RZ, 0x5410, R99 ;  /* 0x00005410ff637816 */ /* 0x000fe20000000063 */
[----:B------:R-:W-:Y:S01]  /*0820*/  FADD.FTZ R29, R29, R90 ;  /* 0x0000005a1d1d7221 */ /* 0x000fe20000010000 */
[----:B------:R-:W-:Y:S01]  /*0830*/  PRMT R97, RZ, 0x5410, R97 ;  /* 0x00005410ff617816 */ /* 0x000fe20000000061 */
[-C--:B------:R-:W-:Y:S02]  /*0840*/  FFMA.FTZ R57, R126, R90.reuse, R57 ;  /* 0x0000005a7e397223 */ /* 0x080fe40000010039 */
[----:B------:R-:W-:Y:S02]  /*0850*/  FMUL.FTZ R127, R85, R90 ;  /* 0x0000005a557f7220 */ /* 0x000fe40000410000 */
[----:B------:R-:W-:Y:S02]  /*0860*/  FADD.FTZ R90, RZ, R128 ;  /* 0x00000080ff5a7221 */ /* 0x000fe40000010000 */
[----:B------:R-:W-:Y:S01]  /*0870*/  FFMA.FTZ R91, R125, R128, RZ ;  /* 0x000000807d5b7223 */ /* 0x000fe200000100ff */
[----:B------:R-:W-:Y:S01]  /*0880*/  PRMT R92, RZ, 0x5410, R101 ;  /* 0x00005410ff5c7816 */ /* 0x000fe20000000065 */
[----:B------:R-:W-:-:S02]  /*0890*/  FADD.FTZ R28, R28, R93 ;  /* 0x0000005d1c1c7221 */ /* 0x000fc40000010000 */
[----:B------:R-:W-:Y:S02]  /*08a0*/  FFMA.FTZ R56, R125, R93, R56 ;  /* 0x0000005d7d387223 */ /* 0x000fe40000010038 */
[----:B------:R-:W-:Y:S02]  /*08b0*/  FADD.FTZ R99, -R98, R99 ;  /* 0x0000006362637221 */ /* 0x000fe40000010100 */
[----:B------:R-:W-:Y:S02]  /*08c0*/  FMUL.FTZ R130, R86, R97 ;  /* 0x0000006156827220 */ /* 0x000fe40000410000 */
[----:B------:R-:W-:Y:S02]  /*08d0*/  FADD.FTZ R93, R90, R127 ;  /* 0x0000007f5a5d7221 */ /* 0x000fe40000010000 */
[----:B------:R-:W-:Y:S02]  /*08e0*/  FMUL.FTZ R129, R120, R129 ;  /* 0x0000008178817220 */ /* 0x000fe40000410000 */
        /* <DEDUP_REMOVED lines=9> */
[----:B------:R-:W-:Y:S02]  /*0980*/  FADD.FTZ R30, R30, R97 ;  /* 0x000000611e1e7221 */ /* 0x000fe40000010000 */
[----:B------:R-:W-:Y:S02]  /*0990*/  FFMA.FTZ R58, R129, R97, R58 ;  /* 0x00000061813a7223 */ /* 0x000fe4000001003a */
[----:B------:R-:W-:Y:S02]  /*09a0*/  FFMA.FTZ R90, R132, R131, R93 ;  /* 0x00000083845a7223 */ /* 0x000fe4000001005d */
.L_x_837:
[----:B-1----:R-:W-:Y:S05]  /*09b0*/  BSYNC B0 ;  /* 0x0000000000007941 */ /* 0x002fea0003800000 */
.L_x_836:
        /* <DEDUP_REMOVED lines=15> */
[----:B------:R-:W-:Y:S02]  /*0ab0*/  IADD3 R92, R92, 0x100, RZ ;  /* 0x000001005c5c7810 */ /* 0x000fe40007ffe0ff */
[--C-:B--2---:R-:W-:Y:S02]  /*0ac0*/  SHF.R.U64 R102, R94, 0x10, R95.reuse ;  /* 0x000000105e667819 */ /* 0x104fe4000000125f */
[----:B------:R-:W-:Y:S02]  /*0ad0*/  SHF.R.U32.HI R101, RZ, 0x10, R95 ;  /* 0x00000010ff657819 */ /* 0x000fe4000001165f */
[----:B---3--:R-:W-:-:S02]  /*0ae0*/  MOV R93, R96 ;  /* 0x00000060005d7202 */ /* 0x008fc40000000f00 */
[----:B------:R-:W-:Y:S02]  /*0af0*/  SHF.R.U64 R134, R96, 0x10, R97 ;  /* 0x0000001060867819 */ /* 0x000fe40000001261 */
[----:B------:R-:W-:Y:S02]  /*0b00*/  PRMT R96, RZ, 0x5410, R95 ;  /* 0x00005410ff607816 */ /* 0x000fe4000000005f */
[----:B------:R-:W-:Y:S02]  /*0b10*/  PRMT R95, RZ, 0x5410, R102 ;  /* 0x00005410ff5f7816 */ /* 0x000fe40000000066 */
[----:B------:R-:W-:Y:S01]  /*0b20*/  PRMT R94, RZ, 0x5410, R94 ;  /* 0x00005410ff5e7816 */ /* 0x000fe2000000005e */
[----:B------:R-:W-:Y:S01]  /*0b30*/  IMAD.MOV.U32 R100, RZ, RZ, R97 ;  /* 0x000000ffff647224 */ /* 0x000fe200078e0061 */
[----:B------:R-:W-:Y:S01]  /*0b40*/  PRMT R93, RZ, 0x5410, R93 ;  /* 0x00005410ff5d7816 */ /* 0x000fe2000000005d */
[C---:B------:R-:W-:Y:S01]  /*0b50*/  FADD.FTZ R95, -R135.reuse, R95 ;  /* 0x0000005f875f7221 */ /* 0x040fe20000010100 */
[----:B------:R-:W-:Y:S01]  /*0b60*/  SHF.R.U32.HI R103, RZ, 0x10, R97 ;  /* 0x00000010ff677819 */ /* 0x000fe20000011661 */
[----:B------:R-:W-:Y:S01]  /*0b70*/  FADD.FTZ R133, -R135, R94 ;  /* 0x0000005e87857221 */ /* 0x000fe20000010100 */
[----:B------:R-:W-:-:S02]  /*0b80*/  PRMT R97, RZ, 0x5410, R101 ;  /* 0x00005410ff617816 */ /* 0x000fc40000000065 */
[----:B------:R-:W-:Y:S01]  /*0b90*/  PRMT R94, RZ, 0x5410, R134 ;  /* 0x00005410ff5e7816 */ /* 0x000fe20000000086 */
[C---:B------:R-:W-:Y:S02]  /*0ba0*/  FMUL.FTZ R134, R120.reuse, R95 ;  /* 0x0000005f78867220 */ /* 0x040fe40000410000 */
[----:B------:R-:W-:Y:S02]  /*0bb0*/  FMUL.FTZ R133, R120, R133 ;  /* 0x0000008578857220 */ /* 0x000fe40000410000 */
[----:B------:R-:W-:Y:S02]  /*0bc0*/  FMUL.FTZ R136, R80, R93 ;  /* 0x0000005d50887220 */ /* 0x000fe40000410000 */
[C---:B------:R-:W-:Y:S02]  /*0bd0*/  FADD.FTZ R137, -R135.reuse, R96 ;  /* 0x0000006087897221 */ /* 0x040fe40000010100 */
[----:B0-----:R-:W-:Y:S01]  /*0be0*/  FADD.FTZ R99, -R135, R97 ;  /* 0x0000006187637221 */ /* 0x001fe20000010100 */
[----:B------:R-:W-:Y:S01]  /*0bf0*/  PRMT R97, RZ, 0x5410, R100 ;  /* 0x00005410ff617816 */ /* 0x000fe20000000064 */
[----:B------:R-:W-:-:S02]  /*0c00*/  FADD.FTZ R25, R25, R94 ;  /* 0x0000005e19197221 */ /* 0x000fc40000010000 */
[-C--:B------:R-:W-:Y:S02]  /*0c10*/  FFMA.FTZ R53, R134, R94.reuse, R53 ;  /* 0x0000005e86357223 */ /* 0x080fe40000010035 */
[----:B------:R-:W-:Y:S02]  /*0c20*/  FMUL.FTZ R135, R81, R94 ;  /* 0x0000005e51877220 */ /* 0x000fe40000410000 */
[----:B------:R-:W-:Y:S02]  /*0c30*/  FADD.FTZ R94, R91, R136 ;  /* 0x000000885b5e7221 */ /* 0x000fe40000010000 */
[----:B------:R-:W-:Y:S01]  /*0c40*/  FFMA.FTZ R90, R133, R136, R90 ;  /* 0x00000088855a7223 */ /* 0x000fe2000001005a */
[----:B------:R-:W-:Y:S01]  /*0c50*/  PRMT R96, RZ, 0x5410, R103 ;  /* 0x00005410ff607816 */ /* 0x000fe20000000067 */
        /* <DEDUP_REMOVED lines=16> */
.L_x_839:
[----:B------:R-:W-:Y:S05]  /*0d60*/  BSYNC B0 ;  /* 0x0000000000007941 */ /* 0x000fea0003800000 */
.L_x_838:
        /* <DEDUP_REMOVED lines=58> */
.L_x_841:
[----:B------:R-:W-:Y:S05]  /*1110*/  BSYNC B0 ;  /* 0x0000000000007941 */ /* 0x000fea0003800000 */
.L_x_840:
        /* <DEDUP_REMOVED lines=58> */
.L_x_843:
[----:B------:R-:W-:Y:S05]  /*14c0*/  BSYNC B0 ;  /* 0x0000000000007941 */ /* 0x000fea0003800000 */
.L_x_842:
        /* <DEDUP_REMOVED lines=58> */
.L_x_845:
[----:B------:R-:W-:Y:S05]  /*1870*/  BSYNC B0 ;  /* 0x0000000000007941 */ /* 0x000fea0003800000 */
.L_x_844:
        /* <DEDUP_REMOVED lines=58> */
.L_x_847:
[----:B------:R-:W-:Y:S05]  /*1c20*/  BSYNC B0 ;  /* 0x0000000000007941 */ /* 0x000fea0003800000 */
.L_x_846:
[----:B------:R-:W-:Y:S01]  /*1c30*/  ISETP.GE.U32.AND P5, PT, R122, 0x700, PT ;  /* 0x000007007a00780c */ /* 0x000fe20003fa6070 */
[----:B------:R-:W-:-:S12]  /*1c40*/  BSSY B0, `(.L_x_848) ;  /* 0x0000039000007945 */ /* 0x000fd80003800000 */
[----:B------:R-:W-:Y:S05]  /*1c50*/  @!P5 BRA `(.L_x_849) ;  /* 0x000003700000d947 */ /* 0x000fea0003800000 */
[----:B0-----:R-:W-:-:S04]  /*1c60*/  ISETP.NE.AND P5, PT, R187, RZ, PT ;  /* 0x000000ffbb00720c */ /* 0x001fc80003fa5270 */
        /* <DEDUP_REMOVED lines=12> */
[--C-:B---3--:R-:W-:Y:S02]  /*1d30*/  SHF.R.U64 R101, R92, 0x10, R93.reuse ;  /* 0x000000105c657819 */ /* 0x108fe4000000125d */
[----:B------:R-:W-:Y:S02]  /*1d40*/  PRMT R92, RZ, 0x5410, R92 ;  /* 0x00005410ff5c7816 */ /* 0x000fe4000000005c */
[--C-:B0-----:R-:W-:Y:S01]  /*1d50*/  SHF.R.U32.HI R96, RZ, 0x10, R93.reuse ;  /* 0x00000010ff607819 */ /* 0x101fe2000001165d */
[----:B--2---:R-:W-:Y:S01]  /*1d60*/  IMAD.MOV.U32 R89, RZ, RZ, R94 ;  /* 0x000000ffff597224 */ /* 0x004fe200078e005e */
[----:B------:R-:W-:Y:S01]  /*1d70*/  PRMT R93, RZ, 0x5410, R93 ;  /* 0x00005410ff5d7816 */ /* 0x000fe2000000005d */
[----:B------:R-:W-:Y:S01]  /*1d80*/  FADD.FTZ R165, -R167, R92 ;  /* 0x0000005ca7a57221 */ /* 0x000fe20000010100 */
[----:B------:R-:W-:-:S02]  /*1d90*/  PRMT R92, RZ, 0x5410, R101 ;  /* 0x00005410ff5c7816 */ /* 0x000fc40000000065 */
[----:B------:R-:W-:Y:S01]  /*1da0*/  SHF.R.U64 R103, R94, 0x10, R95 ;  /* 0x000000105e677819 */ /* 0x000fe2000000125f */
[C---:B------:R-:W-:Y:S01]  /*1db0*/  FADD.FTZ R169, -R167.reuse, R93 ;  /* 0x0000005da7a97221 */ /* 0x040fe20000010100 */
[----:B------:R-:W-:Y:S01]  /*1dc0*/  PRMT R89, RZ, 0x5410, R89 ;  /* 0x00005410ff597816 */ /* 0x000fe20000000059 */
[C---:B------:R-:W-:Y:S01]  /*1dd0*/  FADD.FTZ R93, -R167.reuse, R92 ;  /* 0x0000005ca75d7221 */ /* 0x040fe20000010100 */
[----:B------:R-:W-:Y:S01]  /*1de0*/  PRMT R94, RZ, 0x5410, R96 ;  /* 0x00005410ff5e7816 */ /* 0x000fe20000000060 */
[----:B------:R-:W-:Y:S01]  /*1df0*/  IMAD.MOV.U32 R100, RZ, RZ, R95 ;  /* 0x000000ffff647224 */ /* 0x000fe200078e005f */
[----:B------:R-:W-:Y:S01]  /*1e00*/  PRMT R92, RZ, 0x5410, R103 ;  /* 0x00005410ff5c7816 */ /* 0x000fe20000000067 */
[C---:B------:R-:W-:Y:S02]  /*1e10*/  FMUL.FTZ R168, R120.reuse, R93 ;  /* 0x0000005d78a87220 */ /* 0x040fe40000410000 */
[----:B------:R-:W-:Y:S02]  /*1e20*/  FMUL.FTZ R165, R120, R165 ;  /* 0x000000a578a57220 */ /* 0x000fe40000410000 */
[----:B------:R-:W-:Y:S01]  /*1e30*/  FMUL.FTZ R170, R60, R89 ;  /* 0x000000593caa7220 */ /* 0x000fe20000410000 */
[----:B------:R-:W-:Y:S01]  /*1e40*/  SHF.R.U32.HI R102, RZ, 0x10, R95 ;  /* 0x00000010ff667819 */ /* 0x000fe2000001165f */
[----:B------:R-:W-:Y:S01]  /*1e50*/  FADD.FTZ R97, -R167, R94 ;  /* 0x0000005ea7617221 */ /* 0x000fe20000010100 */
[----:B------:R-:W-:Y:S01]  /*1e60*/  PRMT R95, RZ, 0x5410, R100 ;  /* 0x00005410ff5f7816 */ /* 0x000fe20000000064 */
[----:B------:R-:W-:-:S02]  /*1e70*/  FADD.FTZ R5, R5, R92 ;  /* 0x0000005c05057221 */ /* 0x000fc40000010000 */
[-C--:B------:R-:W-:Y:S02]  /*1e80*/  FFMA.FTZ R33, R168, R92.reuse, R33 ;  /* 0x0000005ca8217223 */ /* 0x080fe40000010021 */
[----:B------:R-:W-:Y:S02]  /*1e90*/  FMUL.FTZ R167, R61, R92 ;  /* 0x0000005c3da77220 */ /* 0x000fe40000410000 */
[----:B------:R-:W-:Y:S02]  /*1ea0*/  FADD.FTZ R92, R91, R170 ;  /* 0x000000aa5b5c7221 */ /* 0x000fe40000010000 */
[C---:B------:R-:W-:Y:S01]  /*1eb0*/  FFMA.FTZ R90, R165.reuse, R170, R90 ;  /* 0x000000aaa55a7223 */ /* 0x040fe2000001005a */
[----:B------:R-:W-:Y:S01]  /*1ec0*/  PRMT R94, RZ, 0x5410, R102 ;  /* 0x00005410ff5e7816 */ /* 0x000fe20000000066 */
[----:B------:R-:W-:Y:S02]  /*1ed0*/  FADD.FTZ R4, R4, R89 ;  /* 0x0000005904047221 */ /* 0x000fe40000010000 */
[----:B------:R-:W-:-:S02]  /*1ee0*/  FFMA.FTZ R32, R165, R89, R32 ;  /* 0x00000059a5207223 */ /* 0x000fc40000010020 */
[----:B------:R-:W-:Y:S02]  /*1ef0*/  FMUL.FTZ R169, R120, R169 ;  /* 0x000000a978a97220 */ /* 0x000fe40000410000 */
[----:B------:R-:W-:Y:S02]  /*1f00*/  FMUL.FTZ R172, R62, R95 ;  /* 0x0000005f3eac7220 */ /* 0x000fe40000410000 */
[----:B------:R-:W-:Y:S02]  /*1f10*/  FADD.FTZ R89, R92, R167 ;  /* 0x000000a75c597221 */ /* 0x000fe40000010000 */
[----:B------:R-:W-:Y:S02]  /*1f20*/  FFMA.FTZ R90, R168, R167, R90 ;  /* 0x000000a7a85a7223 */ /* 0x000fe4000001005a */
[----:B------:R-:W-:Y:S02]  /*1f30*/  FMUL.FTZ R171, R63, R94 ;  /* 0x0000005e3fab7220 */ /* 0x000fe40000410000 */
[----:B------:R-:W-:-:S02]  /*1f40*/  FMUL.FTZ R174, R120, R97 ;  /* 0x0000006178ae7220 */ /* 0x000fc40000410000 */
        /* <DEDUP_REMOVED lines=8> */
.L_x_849:
[----:B------:R-:W-:Y:S05]  /*1fd0*/  BSYNC B0 ;  /* 0x0000000000007941 */ /* 0x000fea0003800000 */
.L_x_848:
[----:B------:R-:W-:Y:S01]  /*1fe0*/  LOP3.LUT P5, RZ, R186, 0x1f, RZ, 0xc0, !PT ;  /* 0x0000001fbaff7812 */ /* 0x000fe200078ac0ff */
[----:B------:R-:W-:Y:S10]  /*1ff0*/  BRA.DIV ~URZ, `(.L_x_850) ;  /* 0x000029327f007947 */ /* 0x000ff4000b800000 */
[----:B------:R1:W2:Y:S02]  /*2000*/  SHFL.DOWN PT, R94, R91, 0x10, 0x1f ;  /* 0x0a001f005b5e7f89 */ /* 0x0002a400000e0000 */
.L_x_880:
[----:B------:R-:W-:Y:S05]  /*2010*/  BRA.DIV ~URZ, `(.L_x_851) ;  /* 0x000029927f007947 */ /* 0x000fea000b800000 */
[----:B-----5:R-:W3:Y:S01]  /*2020*/  SHFL.DOWN PT, R89, R90, 0x10, 0x1f ;  /* 0x0a001f005a597f89 */ /* 0x020ee200000e0000 */
[----:B--2---:R-:W-:-:S05]  /*2030*/  FADD.FTZ R96, R94, R91 ;  /* 0x0000005b5e607221 */ /* 0x004fca0000010000 */
[----:B-1----:R-:W1:Y:S01]  /*2040*/  SHFL.DOWN PT, R91, R96, 0x8, 0x1f ;  /* 0x09001f00605b7f89 */ /* 0x002e6200000e0000 */
[----:B---3--:R-:W-:-:S05]  /*2050*/  FADD.FTZ R89, R89, R90 ;  /* 0x0000005a59597221 */ /* 0x008fca0000010000 */
        /* <DEDUP_REMOVED lines=10> */
[----:B------:R1:W3:Y:S01]  /*2100*/  SHFL.DOWN PT, R184, R95, 0x1, 0x1f ;  /* 0x08201f005fb87f89 */ /* 0x0002e200000e0000 */
[----:B--2---:R-:W-:-:S05]  /*2110*/  FADD.FTZ R90, R93, R90 ;  /* 0x0000005a5d5a7221 */ /* 0x004fca0000010000 */
[----:B------:R1:W2:Y:S02]  /*2120*/  SHFL.DOWN PT, R185, R90, 0x1, 0x1f ;  /* 0x08201f005ab97f89 */ /* 0x0002a400000e0000 */
.L_x_881:
[----:B------:R-:W-:Y:S01]  /*2130*/  @!P5 LOP3.LUT R88, R88, 0x7, RZ, 0xc0, !PT ;  /* 0x000000075858d812 */ /* 0x000fe200078ec0ff */
[----:B---3--:R-:W-:Y:S01]  /*2140*/  FADD.FTZ R184, R184, R95 ;  /* 0x0000005fb8b87221 */ /* 0x008fe20000010000 */
[----:B------:R-:W-:Y:S01]  /*2150*/  WARPSYNC 0xffffffff ;  /* 0xffffffff00007948 */ /* 0x000fe20003800000 */
[----:B--2---:R-:W-:Y:S01]  /*2160*/  FADD.FTZ R185, R185, R90 ;  /* 0x0000005ab9b97221 */ /* 0x004fe20000010000 */
[----:B------:R-:W-:Y:S01]  /*2170*/  LOP3.LUT P6, RZ, R122, 0xffffff00, RZ, 0xc0, !PT ;  /* 0xffffff007aff7812 */ /* 0x000fe200078cc0ff */
[----:B------:R-:W-:Y:S01]  /*2180*/  @!P5 IMAD.IADD R189, R183, 0x1, R88 ;  /* 0x00000001b7bdd824 */ /* 0x000fe200078e0258 */
[----:B------:R-:W-:Y:S04]  /*2190*/  BSSY B0, `(.L_x_852) ;  /* 0x0000066000007945 */ /* 0x000fe80003800000 */
[----:B------:R-:W-:Y:S04]  /*21a0*/  @!P5 STS.64 [R189.X8+0x7000], R184 ;  /* 0x007000b8bd00d388 */ /* 0x000fe80000008a00 */
[----:B------:R-:W-:Y:S06]  /*21b0*/  BAR.SYNC.DEFER_BLOCKING 0x0 ;  /* 0x0000000000007b1d */ /* 0x000fec0000010000 */
[----:B-1----:R-:W1:Y:S04]  /*21c0*/  LDS.128 R88, [R183.X8+0x7000] ;  /* 0x00700000b7587984 */ /* 0x002e680000008c00 */
[----:B------:R-:W2:Y:S04]  /*21d0*/  LDS.128 R92, [R183.X8+0x7010] ;  /* 0x00701000b75c7984 */ /* 0x000ea80000008c00 */
[----:B------:R-:W3:Y:S04]  /*21e0*/  LDS.128 R96, [R183.X8+0x7020] ;  /* 0x00702000b7607984 */ /* 0x000ee80000008c00 */
[----:B------:R-:W4:Y:S01]  /*21f0*/  LDS.128 R100, [R183.X8+0x7030] ;  /* 0x00703000b7647984 */ /* 0x000f220000008c00 */
[----:B-1----:R-:W-:-:S02]  /*2200*/  FADD.FTZ R191, RZ, R88 ;  /* 0x00000058ffbf7221 */ /* 0x002fc40000010000 */
[----:B------:R-:W-:Y:S02]  /*2210*/  FADD.FTZ R88, RZ, R89 ;  /* 0x00000059ff587221 */ /* 0x000fe40000010000 */
[----:B------:R-:W-:Y:S02]  /*2220*/  FADD.FTZ R191, R90, R191 ;  /* 0x000000bf5abf7221 */ /* 0x000fe40000010000 */
[----:B------:R-:W-:Y:S02]  /*2230*/  FADD.FTZ R88, R91, R88 ;  /* 0x000000585b587221 */ /* 0x000fe40000010000 */
[----:B--2---:R-:W-:Y:S02]  /*2240*/  FADD.FTZ R191, R191, R92 ;  /* 0x0000005cbfbf7221 */ /* 0x004fe40000010000 */
[----:B------:R-:W-:Y:S02]  /*2250*/  FADD.FTZ R88, R88, R93 ;  /* 0x0000005d58587221 */ /* 0x000fe40000010000 */
[----:B------:R-:W-:-:S02]  /*2260*/  FADD.FTZ R191, R94, R191 ;  /* 0x000000bf5ebf7221 */ /* 0x000fc40000010000 */
[----:B------:R-:W-:Y:S02]  /*2270*/  FADD.FTZ R88, R95, R88 ;  /* 0x000000585f587221 */ /* 0x000fe40000010000 */
[----:B---3--:R-:W-:Y:S02]  /*2280*/  FADD.FTZ R191, R191, R96 ;  /* 0x00000060bfbf7221 */ /* 0x008fe40000010000 */
[----:B------:R-:W-:Y:S02]  /*2290*/  FADD.FTZ R88, R88, R97 ;  /* 0x0000006158587221 */ /* 0x000fe40000010000 */
[----:B------:R-:W-:Y:S02]  /*22a0*/  FADD.FTZ R191, R98, R191 ;  /* 0x000000bf62bf7221 */ /* 0x000fe40000010000 */
[----:B------:R-:W-:Y:S02]  /*22b0*/  FADD.FTZ R88, R99, R88 ;  /* 0x0000005863587221 */ /* 0x000fe40000010000 */
[----:B----4-:R-:W-:-:S02]  /*22c0*/  FADD.FTZ R191, R191, R100 ;  /* 0x00000064bfbf7221 */ /* 0x010fc40000010000 */
[----:B------:R-:W-:Y:S02]  /*22d0*/  FADD.FTZ R88, R88, R101 ;  /* 0x0000006558587221 */ /* 0x000fe40000010000 */
[----:B------:R-:W-:Y:S02]  /*22e0*/  FADD.FTZ R96, R102, R191 ;  /* 0x000000bf66607221 */ /* 0x000fe40000010000 */
[----:B------:R-:W-:Y:S02]  /*22f0*/  FADD.FTZ R88, R103, R88 ;  /* 0x0000005867587221 */ /* 0x000fe40000010000 */
[----:B------:R-:W-:Y:S02]  /*2300*/  FMUL.FTZ R96, R96, c[0x0][0x1e0] ;  /* 0x0000780060607a20 */ /* 0x000fe40000410000 */
[----:B------:R-:W-:Y:S01]  /*2310*/  FMUL.FTZ R97, R88, c[0x0][0x1e0] ;  /* 0x0000780058617a20 */ /* 0x000fe20000410000 */
[----:B------:R-:W-:Y:S05]  /*2320*/  @!P6 BRA `(.L_x_853) ;  /* 0x000004c00000e947 */ /* 0x000fea0003800000 */
[----:B0-----:R-:W-:Y:S02]  /*2330*/  ISETP.NE.AND P5, PT, R187, RZ, PT ;  /* 0x000000ffbb00720c */ /* 0x001fe40003fa5270 */
[----:B------:R-:W-:-:S02]  /*2340*/  ISETP.NE.U32.AND P6, PT, RZ, c[0x0][0x258], PT ;  /* 0x00009600ff007a0c */ /* 0x000fc40003fc5070 */
[----:B------:R-:W-:Y:S02]  /*2350*/  FSEL R94, R96, RZ, !P5 ;  /* 0x000000ff605e7208 */ /* 0x000fe40006800000 */
[----:B------:R-:W-:Y:S02]  /*2360*/  ISETP.NE.U32.AND P5, PT, RZ, c[0x0][0x218], PT ;  /* 0x00008600ff007a0c */ /* 0x000fe40003fa5070 */
[----:B------:R-:W-:Y:S01]  /*2370*/  ISETP.NE.AND.EX P6, PT, RZ, c[0x0][0x25c], PT, P6 ;  /* 0x00009700ff007a0c */ /* 0x000fe20003fc5360 */
[-CC-:B------:R-:W-:Y:S01]  /*2380*/  FFMA.FTZ R89, R125, R97.reuse, R94.reuse ;  /* 0x000000617d597223 */ /* 0x180fe2000001005e */
[----:B------:R-:W-:Y:S01]  /*2390*/  ISETP.NE.AND.EX P5, PT, RZ, c[0x0][0x21c], PT, P5 ;  /* 0x00008700ff007a0c */ /* 0x000fe20003fa5350 */
[-CC-:B------:R-:W-:Y:S02]  /*23a0*/  FFMA.FTZ R92, R126, R97.reuse, R94.reuse ;  /* 0x000000617e5c7223 */ /* 0x180fe4000001005e */
[----:B------:R-:W-:Y:S02]  /*23b0*/  FADD.FTZ R89, R128, -R89 ;  /* 0x8000005980597221 */ /* 0x000fe40000010000 */
[----:B------:R-:W-:-:S02]  /*23c0*/  FFMA.FTZ R91, R129, R97, R94 ;  /* 0x00000061815b7223 */ /* 0x000fc4000001005e */
[----:B------:R-:W-:Y:S02]  /*23d0*/  FMUL.FTZ R90, R120, R89 ;  /* 0x00000059785a7220 */ /* 0x000fe40000410000 */
[----:B------:R-:W-:-:S04]  /*23e0*/  FADD.FTZ R93, R130, -R91 ;  /* 0x8000005b825d7221 */ /* 0x000fc80000010000 */
[----:B------:R-:W-:Y:S01]  /*23f0*/  @P5 MOV R88, R110 ;  /* 0x0000006e00585202 */ /* 0x000fe20000000f00 */
[----:B------:R-:W-:Y:S01]  /*2400*/  FMUL.FTZ R93, R120, R93 ;  /* 0x0000005d785d7220 */ /* 0x000fe20000410000 */
[--C-:B------:R-:W-:Y:S02]  /*2410*/  @P5 SHF.R.U32.HI R95, RZ, 0x10, R111.reuse ;  /* 0x00000010ff5f5819 */ /* 0x100fe4000001166f */
[----:B------:R-:W-:Y:S01]  /*2420*/  @P5 PRMT R89, RZ, 0x5410, R88 ;  /* 0x00005410ff595816 */ /* 0x000fe20000000058 */
[----:B------:R-:W-:Y:S01]  /*2430*/  FFMA.FTZ R88, R132, R97, R94 ;  /* 0x0000006184587223 */ /* 0x000fe2000001005e */
[----:B------:R-:W-:-:S03]  /*2440*/  @P5 SHF.R.U64 R94, R110, 0x10, R111 ;  /* 0x000000106e5e5819 */ /* 0x000fc6000000126f */
[----:B------:R-:W-:Y:S02]  /*2450*/  @P5 FADD.FTZ R90, R90, R89 ;  /* 0x000000595a5a5221 */ /* 0x000fe40000010000 */
[----:B------:R-:W-:Y:S02]  /*2460*/  FADD.FTZ R89, R127, -R92 ;  /* 0x8000005c7f597221 */ /* 0x000fe40000010000 */
[----:B------:R-:W-:Y:S01]  /*2470*/  @P5 IMAD.MOV.U32 R92, RZ, RZ, R111 ;  /* 0x000000ffff5c5224 */ /* 0x000fe200078e006f */
[----:B------:R-:W-:Y:S01]  /*2480*/  F2F.BF16.F32 R99, R90 ;  /* 0x0000005a00637304 */ /* 0x000fe20000202000 */
[----:B------:R-:W-:Y:S02]  /*2490*/  FMUL.FTZ R91, R120, R89 ;  /* 0x00000059785b7220 */ /* 0x000fe40000410000 */
[----:B------:R-:W-:Y:S01]  /*24a0*/  FADD.FTZ R89, R131, -R88 ;  /* 0x8000005883597221 */ /* 0x000fe20000010000 */
[----:B------:R-:W-:-:S03]  /*24b0*/  @P5 PRMT R88, RZ, 0x5410, R94 ;  /* 0x00005410ff585816 */ /* 0x000fc6000000005e */
[----:B------:R-:W-:Y:S01]  /*24c0*/  FMUL.FTZ R94, R120, R89 ;  /* 0x00000059785e7220 */ /* 0x000fe20000410000 */
[----:B------:R-:W-:Y:S01]  /*24d0*/  @P5 PRMT R89, RZ, 0x5410, R95 ;  /* 0x00005410ff595816 */ /* 0x000fe2000000005f */
[----:B------:R-:W-:Y:S01]  /*24e0*/  @P5 FADD.FTZ R91, R91, R88 ;  /* 0x000000585b5b5221 */ /* 0x000fe20000010000 */
[----:B------:R-:W-:-:S03]  /*24f0*/  @P5 PRMT R88, RZ, 0x5410, R92 ;  /* 0x00005410ff585816 */ /* 0x000fc6000000005c */
[----:B------:R-:W-:Y:S01]  /*2500*/  @P5 FADD.FTZ R94, R94, R89 ;  /* 0x000000595e5e5221 */ /* 0x000fe20000010000 */
[----:B------:R-:W0:Y:S01]  /*2510*/  F2F.BF16.F32 R98, R91 ;  /* 0x0000005b00627304 */ /* 0x000e220000202000 */
[----:B------:R-:W-:Y:S01]  /*2520*/  @P5 FADD.FTZ R93, R93, R88 ;  /* 0x000000585d5d5221 */ /* 0x000fe20000010000 */
[----:B------:R-:W-:-:S04]  /*2530*/  ISETP.NE.U32.AND P5, PT, RZ, c[0x0][0x258], PT ;  /* 0x00009600ff007a0c */ /* 0x000fc80003fa5070 */
[----:B------:R-:W-:Y:S02]  /*2540*/  ISETP.NE.AND.EX P5, PT, RZ, c[0x0][0x25c], PT, P5 ;  /* 0x00009700ff007a0c */ /* 0x000fe40003fa5350 */
[----:B------:R-:W1:Y:S08]  /*2550*/  F2F.BF16.F32 R101, R94 ;  /* 0x0000005e00657304 */ /* 0x000e700000202000 */
[----:B------:R-:W2:Y:S03]  /*2560*/  F2F.BF16.F32 R100, R93 ;  /* 0x0000005d00647304 */ /* 0x000ea60000202000 */
        /* <DEDUP_REMOVED lines=25> */
.L_x_854:
        /* <DEDUP_REMOVED lines=14> */
.L_x_855:
[----:B------:R-:W-:Y:S02]  /*27e0*/  IADD3 R121, R121, 0x100, RZ ;  /* 0x0000010079797810 */ /* 0x000fe40007ffe0ff */
.L_x_853:
[----:B------:R-:W-:Y:S05]  /*27f0*/  BSYNC B0 ;  /* 0x0000000000007941 */ /* 0x000fea0003800000 */
.L_x_852:
[----:B------:R-:W-:Y:S01]  /*2800*/  BSSY B0, `(.L_x_856) ;  /* 0x000004e000007945 */ /* 0x000fe20003800000 */
[----:B------:R-:W-:Y:S05]  /*2810*/  @!P0 BRA `(.L_x_857) ;  /* 0x000004c000008947 */ /* 0x000fea0003800000 */
[----:B0-----:R-:W-:Y:S02]  /*2820*/  ISETP.NE.AND P5, PT, R187, RZ, PT ;  /* 0x000000ffbb00720c */ /* 0x001fe40003fa5270 */
[----:B------:R-:W-:Y:S02]  /*2830*/  ISETP.NE.U32.AND P6, PT, RZ, c[0x0][0x258], PT ;  /* 0x00009600ff007a0c */ /* 0x000fe40003fc5070 */
[----:B------:R-:W-:Y:S02]  /*2840*/  FSEL R94, R96, RZ, !P5 ;  /* 0x000000ff605e7208 */ /* 0x000fe40006800000 */
[----:B------:R-:W-:Y:S02]  /*2850*/  ISETP.NE.U32.AND P5, PT, RZ, c[0x0][0x218], PT ;  /* 0x00008600ff007a0c */ /* 0x000fe40003fa5070 */
[----:B------:R-:W-:Y:S01]  /*2860*/  ISETP.NE.AND.EX P6, PT, RZ, c[0x0][0x25c], PT, P6 ;  /* 0x00009700ff007a0c */ /* 0x000fe20003fc5360 */
[-CC-:B-1----:R-:W-:Y:S01]  /*2870*/  FFMA.FTZ R89, R133, R97.reuse, R94.reuse ;  /* 0x0000006185597223 */ /* 0x182fe2000001005e */
[----:B------:R-:W-:Y:S01]  /*2880*/  ISETP.NE.AND.EX P5, PT, RZ, c[0x0][0x21c], PT, P5 ;  /* 0x00008700ff007a0c */ /* 0x000fe20003fa5350 */
[----:B------:R-:W-:-:S02]  /*2890*/  FFMA.FTZ R92, R134, R97, R94 ;  /* 0x00000061865c7223 */ /* 0x000fc4000001005e */
[----:B------:R-:W-:Y:S02]  /*28a0*/  FADD.FTZ R89, R136, -R89 ;  /* 0x8000005988597221 */ /* 0x000fe40000010000 */
[----:B------:R-:W-:Y:S02]  /*28b0*/  FFMA.FTZ R91, R137, R97, R94 ;  /* 0x00000061895b7223 */ /* 0x000fe4000001005e */
[----:B------:R-:W-:Y:S02]  /*28c0*/  FMUL.FTZ R90, R120, R89 ;  /* 0x00000059785a7220 */ /* 0x000fe40000410000 */
[----:B------:R-:W-:-:S04]  /*28d0*/  FADD.FTZ R93, R138, -R91 ;  /* 0x8000005b8a5d7221 */ /* 0x000fc80000010000 */
[----:B------:R-:W-:Y:S01]  /*28e0*/  @P5 IMAD.MOV.U32 R88, RZ, RZ, R108 ;  /* 0x000000ffff585224 */ /* 0x000fe200078e006c */
[----:B------:R-:W-:Y:S01]  /*28f0*/  @P5 SHF.R.U32.HI R95, RZ, 0x10, R109 ;  /* 0x00000010ff5f5819 */ /* 0x000fe2000001166d */
[----:B------:R-:W-:-:S03]  /*2900*/  FMUL.FTZ R93, R120, R93 ;  /* 0x0000005d785d7220 */ /* 0x000fc60000410000 */
[----:B------:R-:W-:Y:S01]  /*2910*/  @P5 PRMT R89, RZ, 0x5410, R88 ;  /* 0x00005410ff595816 */ /* 0x000fe20000000058 */
[----:B------:R-:W-:Y:S01]  /*2920*/  FFMA.FTZ R88, R140, R97, R94 ;  /* 0x000000618c587223 */ /* 0x000fe2000001005e */
[----:B------:R-:W-:-:S03]  /*2930*/  @P5 SHF.R.U64 R94, R108, 0x10, R109 ;  /* 0x000000106c5e5819 */ /* 0x000fc6000000126d */
[----:B------:R-:W-:Y:S02]  /*2940*/  @P5 FADD.FTZ R90, R90, R89 ;  /* 0x000000595a5a5221 */ /* 0x000fe40000010000 */
[----:B------:R-:W-:Y:S01]  /*2950*/  FADD.FTZ R89, R135, -R92 ;  /* 0x8000005c87597221 */ /* 0x000fe20000010000 */
[----:B------:R-:W-:Y:S01]  /*2960*/  @P5 MOV R92, R109 ;  /* 0x0000006d005c5202 */ /* 0x000fe20000000f00 */
[----:B------:R-:W-:Y:S02]  /*2970*/  F2F.BF16.F32 R99, R90 ;  /* 0x0000005a00637304 */ /* 0x000fe40000202000 */
        /* <DEDUP_REMOVED lines=39> */
.L_x_858:
        /* <DEDUP_REMOVED lines=14> */
.L_x_859:
[----:B------:R-:W-:Y:S02]  /*2cd0*/  IADD3 R121, R121, 0x100, RZ ;  /* 0x0000010079797810 */ /* 0x000fe40007ffe0ff */
.L_x_857:
[----:B------:R-:W-:Y:S05]  /*2ce0*/  BSYNC B0 ;  /* 0x0000000000007941 */ /* 0x000fea0003800000 */
.L_x_856:
        /* <DEDUP_REMOVED lines=47> */
[----:B------:R-:W-:Y:S01]  /*2fe0*/  IMAD.MOV.U32 R92, RZ, RZ, 0x8 ;  /* 0x00000008ff5c7424 */ /* 0x000fe200078e00ff */
[----:B------:R-:W-:Y:S02]  /*2ff0*/  ISETP.NE.U32.AND P5, PT, RZ, c[0x0][0x250], PT ;  /* 0x00009400ff007a0c */ /* 0x000fe40003fa5070 */
[----:B-1----:R-:W-:Y:S01]  /*3000*/  SHF.L.U32 R95, R101, 0x10, RZ ;  /* 0x00000010655f7819 */ /* 0x002fe200000006ff */
[----:B------:R-:W-:Y:S01]  /*3010*/  IMAD.WIDE.U32 R90, R121, R92, c[0x0][0x248] ;  /* 0x00009200795a7625 */ /* 0x000fe200078e005c */
[----:B------:R-:W-:Y:S02]  /*3020*/  ISETP.NE.AND.EX P5, PT, RZ, c[0x0][0x254], PT, P5 ;  /* 0x00009500ff007a0c */ /* 0x000fe40003fa5350 */
[----:B--2---:R-:W-:Y:S02]  /*3030*/  LOP3.LUT R89, R89, R95, R100, 0xfe, !PT ;  /* 0x0000005f59597212 */ /* 0x004fe400078efe64 */
[----:B------:R-:W-:Y:S01]  /*3040*/  LOP3.LUT R88, R88, R99, RZ, 0xfc, !PT ;  /* 0x0000006358587212 */ /* 0x000fe200078efcff */
[----:B------:R-:W-:Y:S07]  /*3050*/  @!P6 BRA `(.L_x_862) ;  /* 0x000000800000e947 */ /* 0x000fee0003800000 */
        /* <DEDUP_REMOVED lines=8> */
.L_x_862:
        /* <DEDUP_REMOVED lines=14> */
.L_x_863:
[----:B------:R-:W-:Y:S02]  /*31c0*/  IADD3 R121, R121, 0x100, RZ ;  /* 0x0000010079797810 */ /* 0x000fe40007ffe0ff */
.L_x_861:
[----:B------:R-:W-:Y:S05]  /*31d0*/  BSYNC B0 ;  /* 0x0000000000007941 */ /* 0x000fea0003800000 */
.L_x_860:
        /* <DEDUP_REMOVED lines=40> */
[----:B------:R-:W-:Y:S01]  /*3460*/  @P5 PRMT R117, R92, 0x7610, R117 ;  /* 0x000076105c755816 */ /* 0x000fe20000000075 */
[----:B------:R-:W-:Y:S01]  /*3470*/  HFMA2.MMA R92, -RZ, RZ, 0, 4.76837158203125e-07 ;  /* 0x00000008ff5c7435 */ /* 0x000fe200000001ff */
[----:B------:R-:W-:Y:S02]  /*3480*/  @P5 F2FP.BF16.PACK_AB R89, RZ, R91 ;  /* 0x0000005bff59523e */ /* 0x000fe400000010ff */
[----:B------:R-:W-:Y:S02]  /*3490*/  @P5 F2FP.BF16.PACK_AB R95, RZ, R94 ;  /* 0x0000005eff5f523e */ /* 0x000fe400000010ff */
[----:B------:R-:W-:Y:S02]  /*34a0*/  @P5 PRMT R173, R88, 0x7610, R173 ;  /* 0x0000761058ad5816 */ /* 0x000fe400000000ad */
[----:B------:R-:W-:Y:S01]  /*34b0*/  @P5 PRMT R188, R89, 0x7610, R188 ;  /* 0x0000761059bc5816 */ /* 0x000fe200000000bc */
[----:B0-----:R-:W-:Y:S01]  /*34c0*/  IMAD.WIDE.U32 R88, R98, 0x10000, RZ ;  /* 0x0001000062587825 */ /* 0x001fe200078e00ff */
[----:B------:R-:W-:-:S02]  /*34d0*/  @P5 PRMT R166, R95, 0x7610, R166 ;  /* 0x000076105fa65816 */ /* 0x000fc400000000a6 */
[----:B------:R-:W-:Y:S01]  /*34e0*/  ISETP.NE.U32.AND P5, PT, RZ, c[0x0][0x250], PT ;  /* 0x00009400ff007a0c */ /* 0x000fe20003fa5070 */
[----:B-1----:R-:W-:Y:S01]  /*34f0*/  IMAD.U32 R95, R101, 0x10000, RZ ;  /* 0x00010000655f7824 */ /* 0x002fe200078e00ff */
[----:B------:R-:W-:Y:S01]  /*3500*/  LOP3.LUT R88, R88, R99, RZ, 0xfc, !PT ;  /* 0x0000006358587212 */ /* 0x000fe200078efcff */
[----:B------:R-:W-:Y:S01]  /*3510*/  IMAD.WIDE.U32 R90, R121, R92, c[0x0][0x248] ;  /* 0x00009200795a7625 */ /* 0x000fe200078e005c */
[----:B------:R-:W-:Y:S02]  /*3520*/  ISETP.NE.AND.EX P5, PT, RZ, c[0x0][0x254], PT, P5 ;  /* 0x00009500ff007a0c */ /* 0x000fe40003fa5350 */
        /* <DEDUP_REMOVED lines=10> */
.L_x_866:
        /* <DEDUP_REMOVED lines=14> */
.L_x_867:
[----:B------:R-:W-:Y:S02]  /*36b0*/  IADD3 R121, R121, 0x100, RZ ;  /* 0x0000010079797810 */ /* 0x000fe40007ffe0ff */
.L_x_865:
[----:B------:R-:W-:Y:S05]  /*36c0*/  BSYNC B0 ;  /* 0x0000000000007941 */ /* 0x000fea0003800000 */
.L_x_864:
        /* <DEDUP_REMOVED lines=55> */
[----:B------:R-:W-:Y:S02]  /*3a40*/  LOP3.LUT R92, R188, 0xffff, RZ, 0xc0, !PT ;  /* 0x0000ffffbc5c7812 */ /* 0x000fe400078ec0ff */
[----:B------:R-:W-:-:S02]  /*3a50*/  PRMT R95, R117, 0x5410, R166 ;  /* 0x00005410755f7816 */ /* 0x000fc400000000a6 */
[----:B------:R-:W-:Y:S01]  /*3a60*/  MOV R94, 0x8 ;  /* 0x00000008005e7802 */ /* 0x000fe20000000f00 */
[----:B------:R-:W-:-:S05]  /*3a70*/  IMAD.WIDE.U32 R92, R92, 0x10000, RZ ;  /* 0x000100005c5c7825 */ /* 0x000fca00078e00ff */
[----:B------:R-:W-:Y:S01]  /*3a80*/  LOP3.LUT R93, R95, R93, RZ, 0xfc, !PT ;  /* 0x0000005d5f5d7212 */ /* 0x000fe200078efcff */
[----:B------:R-:W-:Y:S01]  /*3a90*/  IMAD.WIDE.U32 R94, R121, R94, c[0x0][0x258] ;  /* 0x00009600795e7625 */ /* 0x000fe200078e005e */
[----:B------:R-:W-:-:S05]  /*3aa0*/  LOP3.LUT R92, R92, 0xffff, R173, 0xf8, !PT ;  /* 0x0000ffff5c5c7812 */ /* 0x000fca00078ef8ad */
[----:B------:R0:W-:Y:S02]  /*3ab0*/  STG.E.64 [R94.64], R92 ;  /* 0x0000005c5e007986 */ /* 0x0001e4000c101b04 */
.L_x_870:
        /* <DEDUP_REMOVED lines=14> */
.L_x_871:
[----:B------:R-:W-:Y:S02]  /*3ba0*/  IADD3 R121, R121, 0x100, RZ ;  /* 0x0000010079797810 */ /* 0x000fe40007ffe0ff */
.L_x_869:
[----:B------:R-:W-:Y:S05]  /*3bb0*/  BSYNC B0 ;  /* 0x0000000000007941 */ /* 0x000fea0003800000 */
.L_x_868:
        /* <DEDUP_REMOVED lines=63> */
.L_x_874:
        /* <DEDUP_REMOVED lines=14> */
.L_x_875:
[----:B------:R-:W-:Y:S02]  /*4090*/  IADD3 R121, R121, 0x100, RZ ;  /* 0x0000010079797810 */ /* 0x000fe40007ffe0ff */
.L_x_873:
[----:B------:R-:W-:Y:S05]  /*40a0*/  BSYNC B0 ;  /* 0x0000000000007941 */ /* 0x000fea0003800000 */
.L_x_872:
[----:B------:R-:W-:Y:S01]  /*40b0*/  ISETP.GE.U32.AND P5, PT, R122, 0x700, PT ;  /* 0x000007007a00780c */ /* 0x000fe20003fa6070 */
[----:B------:R-:W-:-:S12]  /*40c0*/  BSSY B0, `(.L_x_876) ;  /* 0x000004d000007945 */ /* 0x000fd80003800000 */
[----:B------:R-:W-:Y:S05]  /*40d0*/  @!P5 BRA `(.L_x_877) ;  /* 0x000004b00000d947 */ /* 0x000fea0003800000 */
[----:B0-----:R-:W-:-:S04]  /*40e0*/  ISETP.NE.AND P5, PT, R187, RZ, PT ;  /* 0x000000ffbb00720c */ /* 0x001fc80003fa5270 */
[----:B------:R-:W-:Y:S02]  /*40f0*/  FSEL R92, R96, RZ, !P5 ;  /* 0x000000ff605c7208 */ /* 0x000fe40006800000 */
        /* <DEDUP_REMOVED lines=11> */
[C---:B------:R-:W-:Y:S02]  /*41b0*/  FMUL.FTZ R92, R120.reuse, R89 ;  /* 0x00000059785c7220 */ /* 0x040fe40000410000 */
[----:B------:R-:W-:Y:S01]  /*41c0*/  FMUL.FTZ R91, R120, R91 ;  /* 0x0000005b785b7220 */ /* 0x000fe20000410000 */
[----:B------:R-:W-:Y:S01]  /*41d0*/  @P5 PRMT R89, RZ, 0x5410, R88 ;  /* 0x00005410ff595816 */ /* 0x000fe20000000058 */
[----:B------:R-:W-:Y:S01]  /*41e0*/  @P5 IMAD.MOV.U32 R90, RZ, RZ, R115 ;  /* 0x000000ffff5a5224 */ /* 0x000fe200078e0073 */
[----:B------:R-:W-:Y:S01]  /*41f0*/  @P5 PRMT R88, RZ, 0x5410, R94 ;  /* 0x00005410ff585816 */ /* 0x000fe2000000005e */
[----:B------:R-:W-:-:S02]  /*4200*/  FADD.FTZ R93, R172, -R93 ;  /* 0x8000005dac5d7221 */ /* 0x000fc40000010000 */
[----:B------:R-:W-:Y:S01]  /*4210*/  @P5 FADD.FTZ R92, R92, R89 ;  /* 0x000000595c5c5221 */ /* 0x000fe20000010000 */
[----:B------:R-:W-:Y:S01]  /*4220*/  @P5 SHF.R.U32.HI R89, RZ, 0x10, R115 ;  /* 0x00000010ff595819 */ /* 0x000fe20000011673 */
[----:B------:R-:W-:Y:S01]  /*4230*/  @P5 FADD.FTZ R91, R91, R88 ;  /* 0x000000585b5b5221 */ /* 0x000fe20000010000 */
[----:B------:R-:W-:Y:S01]  /*4240*/  @P5 PRMT R88, RZ, 0x5410, R90 ;  /* 0x00005410ff585816 */ /* 0x000fe2000000005a */
[C---:B------:R-:W-:Y:S01]  /*4250*/  FMUL.FTZ R93, R120.reuse, R93 ;  /* 0x0000005d785d7220 */ /* 0x040fe20000410000 */
[----:B------:R-:W-:Y:S01]  /*4260*/  F2F.BF16.F32 R99, R92 ;  /* 0x0000005c00637304 */ /* 0x000fe20000202000 */
[----:B------:R-:W-:Y:S02]  /*4270*/  FMUL.FTZ R95, R120, R95 ;  /* 0x0000005f785f7220 */ /* 0x000fe40000410000 */
[----:B------:R-:W-:Y:S01]  /*4280*/  @P5 FADD.FTZ R93, R93, R88 ;  /* 0x000000585d5d5221 */ /* 0x000fe20000010000 */
[----:B------:R-:W-:-:S04]  /*4290*/  @P5 PRMT R88, RZ, 0x5410, R89 ;  /* 0x00005410ff585816 */ /* 0x000fc80000000059 */
[----:B------:R-:W-:Y:S01]  /*42a0*/  F2F.BF16.F32 R96, R91 ;  /* 0x0000005b00607304 */ /* 0x000fe20000202000 */
[----:B------:R-:W-:Y:S01]  /*42b0*/  @P5 FADD.FTZ R95, R95, R88 ;  /* 0x000000585f5f5221 */ /* 0x000fe20000010000 */
[----:B------:R-:W-:-:S04]  /*42c0*/  ISETP.NE.U32.AND P5, PT, RZ, c[0x0][0x258], PT ;  /* 0x00009600ff007a0c */ /* 0x000fc80003fa5070 */
[----:B------:R-:W-:Y:S02]  /*42d0*/  ISETP.NE.AND.EX P5, PT, RZ, c[0x0][0x25c], PT, P5 ;  /* 0x00009700ff007a0c */ /* 0x000fe40003fa5350 */
[----:B------:R-:W0:Y:S08]  /*42e0*/  F2F.BF16.F32 R100, R95 ;  /* 0x0000005f00647304 */ /* 0x000e300000202000 */
[----:B------:R-:W1:Y:S03]  /*42f0*/  F2F.BF16.F32 R98, R93 ;  /* 0x0000005d00627304 */ /* 0x000e660000202000 */
[----:B------:R-:W-:-:S02]  /*4300*/  @P5 F2FP.BF16.PACK_AB R88, RZ, R92 ;  /* 0x0000005cff58523e */ /* 0x000fc400000010ff */
[----:B------:R-:W-:Y:S02]  /*4310*/  @P5 F2FP.BF16.PACK_AB R89, RZ, R91 ;  /* 0x0000005bff59523e */ /* 0x000fe400000010ff */
[----:B------:R-:W-:Y:S01]  /*4320*/  @P5 F2FP.BF16.PACK_AB R90, RZ, R93 ;  /* 0x0000005dff5a523e */ /* 0x000fe200000010ff */
[----:B0-----:R-:W-:Y:S01]  /*4330*/  IMAD.U32 R97, R100, 0x10000, RZ ;  /* 0x0001000064617824 */ /* 0x001fe200078e00ff */
[----:B------:R-:W-:Y:S02]  /*4340*/  @P5 F2FP.BF16.PACK_AB R94, RZ, R95 ;  /* 0x0000005fff5e523e */ /* 0x000fe400000010ff */
[----:B------:R-:W-:Y:S02]  /*4350*/  @P5 PRMT R173, R88, 0x7610, R173 ;  /* 0x0000761058ad5816 */ /* 0x000fe400000000ad */
[----:B------:R-:W-:Y:S01]  /*4360*/  @P5 PRMT R188, R89, 0x7610, R188 ;  /* 0x0000761059bc5816 */ /* 0x000fe200000000bc */
[----:B------:R-:W-:Y:S01]  /*4370*/  IMAD.WIDE.U32 R88, R96, 0x10000, RZ ;  /* 0x0001000060587825 */ /* 0x000fe200078e00ff */
[----:B------:R-:W-:-:S02]  /*4380*/  @P5 PRMT R117, R90, 0x7610, R117 ;  /* 0x000076105a755816 */ /* 0x000fc40000000075 */
[----:B------:R-:W-:Y:S01]  /*4390*/  @P5 PRMT R166, R94, 0x7610, R166 ;  /* 0x000076105ea65816 */ /* 0x000fe200000000a6 */
[----:B------:R-:W-:Y:S01]  /*43a0*/  IMAD.MOV.U32 R90, RZ, RZ, 0x8 ;  /* 0x00000008ff5a7424 */ /* 0x000fe200078e00ff */
[----:B------:R-:W-:Y:S02]  /*43b0*/  ISETP.NE.U32.AND P5, PT, RZ, c[0x0][0x258], PT ;  /* 0x00009600ff007a0c */ /* 0x000fe40003fa5070 */
[----:B-1----:R-:W-:Y:S01]  /*43c0*/  LOP3.LUT R89, R89, R97, R98, 0xfe, !PT ;  /* 0x0000006159597212 */ /* 0x002fe200078efe62 */
[----:B------:R-:W-:Y:S01]  /*43d0*/  IMAD.WIDE.U32 R90, R121, R90, c[0x0][0x248] ;  /* 0x00009200795a7625 */ /* 0x000fe200078e005a */
[----:B------:R-:W-:Y:S02]  /*43e0*/  ISETP.NE.AND.EX P5, PT, RZ, c[0x0][0x25c], PT, P5 ;  /* 0x00009700ff007a0c */ /* 0x000fe40003fa5350 */
[----:B------:R-:W-:-:S11]  /*43f0*/  LOP3.LUT R88, R88, R99, RZ, 0xfc, !PT ;  /* 0x0000006358587212 */ /* 0x000fd600078efcff */
[----:B------:R-:W-:Y:S05]  /*4400*/  @!P5 BRA `(.L_x_878) ;  /* 0x000000800000d947 */ /* 0x000fea0003800000 */
        /* <DEDUP_REMOVED lines=8> */
.L_x_878:
        /* <DEDUP_REMOVED lines=8> */
[----:B-1----:R-:W-:Y:S02]  /*4510*/  LOP3.LUT R90, R116, 0xffff, RZ, 0xc0, !PT ;  /* 0x0000ffff745a7812 */ /* 0x002fe400078ec0ff */
[C---:B------:R-:W-:Y:S02]  /*4520*/  LEA R88, P5, R121.reuse, c[0x0][0x250], 0x3 ;  /* 0x0000940079587a11 */ /* 0x040fe400078a18ff */
[----:B0-----:R-:W-:Y:S01]  /*4530*/  PRMT R93, R0, 0x5410, R123 ;  /* 0x00005410005d7816 */ /* 0x001fe2000000007b */
[----:B------:R-:W-:Y:S01]  /*4540*/  IMAD.WIDE.U32 R90, R90, 0x10000, RZ ;  /* 0x000100005a5a7825 */ /* 0x000fe200078e00ff */
[----:B------:R-:W-:-:S04]  /*4550*/  LEA.HI.X R89, R121, c[0x0][0x254], RZ, 0x3, P5 ;  /* 0x0000950079597a11 */ /* 0x000fc800028f1cff */
[----:B------:R-:W-:Y:S02]  /*4560*/  LOP3.LUT R91, R93, R91, RZ, 0xfc, !PT ;  /* 0x0000005b5d5b7212 */ /* 0x000fe400078efcff */
[----:B------:R-:W-:-:S05]  /*4570*/  LOP3.LUT R90, R90, 0xffff, R124, 0xf8, !PT ;  /* 0x0000ffff5a5a7812 */ /* 0x000fca00078ef87c */
[----:B------:R0:W-:Y:S02]  /*4580*/  STG.E.64 [R88.64], R90 ;  /* 0x0000005a58007986 */ /* 0x0001e4000c101b04 */
.L_x_877:
[----:B-1----:R-:W-:Y:S05]  /*4590*/  BSYNC B0 ;  /* 0x0000000000007941 */ /* 0x002fea0003800000 */
.L_x_876:
[----:B------:R-:W-:Y:S02]  /*45a0*/  LOP3.LUT P5, RZ, R119, 0xff, RZ, 0xc0, !PT ;  /* 0x000000ff77ff7812 */ /* 0x000fe400078ac0ff */
[----:B------:R-:W-:Y:S02]  /*45b0*/  IADD3 R118, R118, c[0x0][0x160], RZ ;  /* 0x0000580076767a10 */ /* 0x000fe40007ffe0ff */
[----:B------:R-:W-:Y:S02]  /*45c0*/  SEL R119, RZ, 0x1, P5 ;  /* 0x00000001ff777807 */ /* 0x000fe40002800000 */
[----:B------:R-:W-:-:S13]  /*45d0*/  ISETP.GE.AND P5, PT, R118, c[0x0][0x164], PT ;  /* 0x0000590076007a0c */ /* 0x000fda0003fa6270 */
[----:B0-----:R-:W-:Y:S01]  /*45e0*/  @P5 CALL.REL.NOINC `(.L_x_835) ;  /* 0x0000001000005944 */ /* 0x001fe20003c00000 */
[----:B------:R-:W-:Y:S05]  /*45f0*/  BRA `(.L_x_879) ;  /* 0xffffbf0000007947 */ /* 0x000fea000383ffff */
.L_x_835:
        /* <DEDUP_REMOVED lines=18> */
[----:B------:R-:W-:Y:S01]  /*4720*/  @P5 STG.E.128 [R60.64], R56 ;  /* 0x000000383c005986 */ /* 0x000fe2000c101d04 */
        /* <DEDUP_REMOVED lines=32> */
.L_x_850:
[----:B------:R-:W-:Y:S01]  /*4930*/  HFMA2.MMA R97, -RZ, RZ, 0, 1.847743988037109375e-06 ;  /* 0x0000001fff617435 */ /* 0x000fe200000001ff */
[----:B------:R-:W-:Y:S01]  /*4940*/  IMAD.MOV.U32 R96, RZ, RZ, R91 ;  /* 0x000000ffff607224 */ /* 0x000fe200078e005b */
[----:B------:R-:W-:Y:S01]  /*4950*/  MOV R92, 0x4990 ;  /* 0x00004990005c7802 */ /* 0x000fe20000000f00 */
[----:B------:R-:W-:Y:S02]  /*4960*/  IMAD.MOV.U32 R185, RZ, RZ, 0x10 ;  /* 0x00000010ffb97424 */ /* 0x000fe400078e00ff */
[----:B------:R-:W-:-:S02]  /*4970*/  IMAD.MOV.U32 R98, RZ, RZ, -0x1 ;  /* 0xffffffffff627424 */ /* 0x000fc400078e00ff */
[----:B0----5:R-:W-:Y:S05]  /*4980*/  CALL.REL.NOINC `($__internal_26_$__cuda_sm70_shflsync_down_p) ;  /* 0x0000045000007944 */ /* 0x021fea0003c00000 */
[----:B-1----:R-:W-:Y:S01]  /*4990*/  IMAD.MOV.U32 R94, RZ, RZ, R185 ;  /* 0x000000ffff5e7224 */ /* 0x002fe200078e00b9 */
[----:B0-----:R-:W-:Y:S05]  /*49a0*/  BRA `(.L_x_880) ;  /* 0xffffd66000007947 */ /* 0x001fea000383ffff */
.L_x_851:
[----:B------:R-:W-:Y:S01]  /*49b0*/  IMAD.MOV.U32 R96, RZ, RZ, R90 ;  /* 0x000000ffff607224 */ /* 0x000fe200078e005a */
[----:B------:R-:W-:Y:S01]  /*49c0*/  MOV R97, 0x1f ;  /* 0x0000001f00617802 */ /* 0x000fe20000000f00 */
[----:B------:R-:W-:Y:S01]  /*49d0*/  IMAD.MOV.U32 R185, RZ, RZ, 0x10 ;  /* 0x00000010ffb97424 */ /* 0x000fe200078e00ff */
[----:B------:R-:W-:Y:S01]  /*49e0*/  MOV R92, 0x4a10 ;  /* 0x00004a10005c7802 */ /* 0x000fe20000000f00 */
[----:B------:R-:W-:-:S02]  /*49f0*/  IMAD.MOV.U32 R98, RZ, RZ, -0x1 ;  /* 0xffffffffff627424 */ /* 0x000fc400078e00ff */
[----:B012--5:R-:W-:Y:S05]  /*4a00*/  CALL.REL.NOINC `($__internal_26_$__cuda_sm70_shflsync_down_p) ;  /* 0x000003d000007944 */ /* 0x027fea0003c00000 */
[----:B------:R-:W-:Y:S01]  /*4a10*/  FADD.FTZ R94, R94, R91 ;  /* 0x0000005b5e5e7221 */ /* 0x000fe20000010000 */
[----:B------:R-:W-:Y:S01]  /*4a20*/  MOV R92, 0x4a90 ;  /* 0x00004a90005c7802 */ /* 0x000fe20000000f00 */
[----:B-1----:R-:W-:-:S02]  /*4a30*/  FADD.FTZ R90, R90, R185 ;  /* 0x000000b95a5a7221 */ /* 0x002fc40000010000 */
[----:B------:R-:W-:Y:S01]  /*4a40*/  IMAD.MOV.U32 R185, RZ, RZ, 0x8 ;  /* 0x00000008ffb97424 */ /* 0x000fe200078e00ff */
[----:B0-----:R-:W-:Y:S01]  /*4a50*/  MOV R96, R94 ;  /* 0x0000005e00607202 */ /* 0x001fe20000000f00 */
[----:B------:R-:W-:Y:S02]  /*4a60*/  IMAD.MOV.U32 R97, RZ, RZ, 0x1f ;  /* 0x0000001fff617424 */ /* 0x000fe400078e00ff */
[----:B------:R-:W-:Y:S02]  /*4a70*/  IMAD.MOV.U32 R98, RZ, RZ, -0x1 ;  /* 0xffffffffff627424 */ /* 0x000fe400078e00ff */
[----:B------:R-:W-:Y:S05]  /*4a80*/  CALL.REL.NOINC `($__internal_26_$__cuda_sm70_shflsync_down_p) ;  /* 0x0000035000007944 */ /* 0x000fea0003c00000 */
[----:B-1----:R-:W-:Y:S01]  /*4a90*/  IMAD.MOV.U32 R89, RZ, RZ, R185 ;  /* 0x000000ffff597224 */ /* 0x002fe200078e00b9 */
[----:B0-----:R-:W-:Y:S01]  /*4aa0*/  MOV R98, 0xffffffff ;  /* 0xffffffff00627802 */ /* 0x001fe20000000f00 */
[----:B------:R-:W-:Y:S01]  /*4ab0*/  IMAD.MOV.U32 R96, RZ, RZ, R90 ;  /* 0x000000ffff607224 */ /* 0x000fe200078e005a */
[----:B------:R-:W-:Y:S01]  /*4ac0*/  MOV R92, 0x4b00 ;  /* 0x00004b00005c7802 */ /* 0x000fe20000000f00 */
[----:B------:R-:W-:Y:S02]  /*4ad0*/  IMAD.MOV.U32 R185, RZ, RZ, 0x8 ;  /* 0x00000008ffb97424 */ /* 0x000fe400078e00ff */
[----:B------:R-:W-:-:S02]  /*4ae0*/  IMAD.MOV.U32 R97, RZ, RZ, 0x1f ;  /* 0x0000001fff617424 */ /* 0x000fc400078e00ff */
[----:B------:R-:W-:Y:S05]  /*4af0*/  CALL.REL.NOINC `($__internal_26_$__cuda_sm70_shflsync_down_p) ;  /* 0x000002e000007944 */ /* 0x000fea0003c00000 */
[----:B------:R-:W-:Y:S01]  /*4b00*/  FADD.FTZ R94, R89, R94 ;  /* 0x0000005e595e7221 */ /* 0x000fe20000010000 */
[----:B------:R-:W-:Y:S01]  /*4b10*/  MOV R92, 0x4b80 ;  /* 0x00004b80005c7802 */ /* 0x000fe20000000f00 */
[----:B-1----:R-:W-:-:S02]  /*4b20*/  FADD.FTZ R90, R90, R185 ;  /* 0x000000b95a5a7221 */ /* 0x002fc40000010000 */
[----:B------:R-:W-:Y:S02]  /*4b30*/  IMAD.MOV.U32 R185, RZ, RZ, 0x4 ;  /* 0x00000004ffb97424 */ /* 0x000fe400078e00ff */
[----:B0-----:R-:W-:Y:S02]  /*4b40*/  IMAD.MOV.U32 R97, RZ, RZ, 0x1f ;  /* 0x0000001fff617424 */ /* 0x001fe400078e00ff */
[----:B------:R-:W-:Y:S02]  /*4b50*/  IMAD.MOV.U32 R98, RZ, RZ, -0x1 ;  /* 0xffffffffff627424 */ /* 0x000fe400078e00ff */
[----:B------:R-:W-:Y:S02]  /*4b60*/  IMAD.MOV.U32 R96, RZ, RZ, R94 ;  /* 0x000000ffff607224 */ /* 0x000fe400078e005e */
[----:B------:R-:W-:Y:S05]  /*4b70*/  CALL.REL.NOINC `($__internal_26_$__cuda_sm70_shflsync_down_p) ;  /* 0x0000026000007944 */ /* 0x000fea0003c00000 */
[----:B-1----:R-:W-:Y:S01]  /*4b80*/  MOV R89, R185 ;  /* 0x000000b900597202 */ /* 0x002fe20000000f00 */
[----:B0-----:R-:W-:Y:S01]  /*4b90*/  IMAD.MOV.U32 R96, RZ, RZ, R90 ;  /* 0x000000ffff607224 */ /* 0x001fe200078e005a */
[----:B------:R-:W-:Y:S01]  /*4ba0*/  MOV R92, 0x4bf0 ;  /* 0x00004bf0005c7802 */ /* 0x000fe20000000f00 */
[----:B------:R-:W-:Y:S02]  /*4bb0*/  IMAD.MOV.U32 R185, RZ, RZ, 0x4 ;  /* 0x00000004ffb97424 */ /* 0x000fe400078e00ff */
[----:B------:R-:W-:-:S02]  /*4bc0*/  IMAD.MOV.U32 R97, RZ, RZ, 0x1f ;  /* 0x0000001fff617424 */ /* 0x000fc400078e00ff */
[----:B------:R-:W-:Y:S02]  /*4bd0*/  IMAD.MOV.U32 R98, RZ, RZ, -0x1 ;  /* 0xffffffffff627424 */ /* 0x000fe400078e00ff */
[----:B------:R-:W-:Y:S05]  /*4be0*/  CALL.REL.NOINC `($__internal_26_$__cuda_sm70_shflsync_down_p) ;  /* 0x000001f000007944 */ /* 0x000fea0003c00000 */
[----:B------:R-:W-:Y:S01]  /*4bf0*/  FADD.FTZ R94, R89, R94 ;  /* 0x0000005e595e7221 */ /* 0x000fe20000010000 */
[----:B------:R-:W-:Y:S01]  /*4c00*/  MOV R92, 0x4c70 ;  /* 0x00004c70005c7802 */ /* 0x000fe20000000f00 */
[----:B-1----:R-:W-:Y:S01]  /*4c10*/  FADD.FTZ R90, R90, R185 ;  /* 0x000000b95a5a7221 */ /* 0x002fe20000010000 */
[----:B------:R-:W-:Y:S01]  /*4c20*/  HFMA2.MMA R185, -RZ, RZ, 0, 1.1920928955078125e-07 ;  /* 0x00000002ffb97435 */ /* 0x000fe200000001ff */
[----:B0-----:R-:W-:Y:S02]  /*4c30*/  IMAD.MOV.U32 R97, RZ, RZ, 0x1f ;  /* 0x0000001fff617424 */ /* 0x001fe400078e00ff */
[----:B------:R-:W-:Y:S02]  /*4c40*/  IMAD.MOV.U32 R98, RZ, RZ, -0x1 ;  /* 0xffffffffff627424 */ /* 0x000fe400078e00ff */
[----:B------:R-:W-:Y:S02]  /*4c50*/  IMAD.MOV.U32 R96, RZ, RZ, R94 ;  /* 0x000000ffff607224 */ /* 0x000fe400078e005e */
[----:B------:R-:W-:Y:S05]  /*4c60*/  CALL.REL.NOINC `($__internal_26_$__cuda_sm70_shflsync_down_p) ;  /* 0x0000017000007944 */ /* 0x000fea0003c00000 */
[----:B-1----:R-:W-:Y:S01]  /*4c70*/  IMAD.MOV.U32 R89, RZ, RZ, R185 ;  /* 0x000000ffff597224 */ /* 0x002fe200078e00b9 */
[----:B0-----:R-:W-:Y:S01]  /*4c80*/  MOV R96, R90 ;  /* 0x0000005a00607202 */ /* 0x001fe20000000f00 */
[----:B------:R-:W-:Y:S01]  /*4c90*/  IMAD.MOV.U32 R185, RZ, RZ, 0x2 ;  /* 0x00000002ffb97424 */ /* 0x000fe200078e00ff */
[----:B------:R-:W-:Y:S01]  /*4ca0*/  MOV R92, 0x4ce0 ;  /* 0x00004ce0005c7802 */ /* 0x000fe20000000f00 */
[----:B------:R-:W-:-:S02]  /*4cb0*/  IMAD.MOV.U32 R97, RZ, RZ, 0x1f ;  /* 0x0000001fff617424 */ /* 0x000fc400078e00ff */
[----:B------:R-:W-:Y:S02]  /*4cc0*/  IMAD.MOV.U32 R98, RZ, RZ, -0x1 ;  /* 0xffffffffff627424 */ /* 0x000fe400078e00ff */
[----:B------:R-:W-:Y:S05]  /*4cd0*/  CALL.REL.NOINC `($__internal_26_$__cuda_sm70_shflsync_down_p) ;  /* 0x0000010000007944 */ /* 0x000fea0003c00000 */
[----:B------:R-:W-:Y:S01]  /*4ce0*/  FADD.FTZ R95, R89, R94 ;  /* 0x0000005e595f7221 */ /* 0x000fe20000010000 */
[----:B0-----:R-:W-:Y:S01]  /*4cf0*/  HFMA2.MMA R97, -RZ, RZ, 0, 1.847743988037109375e-06 ;  /* 0x0000001fff617435 */ /* 0x001fe200000001ff */
[----:B-1----:R-:W-:Y:S01]  /*4d00*/  FADD.FTZ R90, R90, R185 ;  /* 0x000000b95a5a7221 */ /* 0x002fe20000010000 */
[----:B------:R-:W-:Y:S01]  /*4d10*/  MOV R92, 0x4d60 ;  /* 0x00004d60005c7802 */ /* 0x000fe20000000f00 */
[----:B------:R-:W-:Y:S02]  /*4d20*/  IMAD.MOV.U32 R185, RZ, RZ, 0x1 ;  /* 0x00000001ffb97424 */ /* 0x000fe400078e00ff */
[----:B------:R-:W-:Y:S02]  /*4d30*/  IMAD.MOV.U32 R98, RZ, RZ, -0x1 ;  /* 0xffffffffff627424 */ /* 0x000fe400078e00ff */
[----:B------:R-:W-:Y:S02]  /*4d40*/  IMAD.MOV.U32 R96, RZ, RZ, R95 ;  /* 0x000000ffff607224 */ /* 0x000fe400078e005f */
[----:B------:R-:W-:Y:S05]  /*4d50*/  CALL.REL.NOINC `($__internal_26_$__cuda_sm70_shflsync_down_p) ;  /* 0x0000008000007944 */ /* 0x000fea0003c00000 */
[----:B-1----:R-:W-:Y:S01]  /*4d60*/  IMAD.MOV.U32 R184, RZ, RZ, R185 ;  /* 0x000000ffffb87224 */ /* 0x002fe200078e00b9 */
[----:B------:R-:W-:Y:S01]  /*4d70*/  MOV R185, 0x1 ;  /* 0x0000000100b97802 */ /* 0x000fe20000000f00 */
[----:B0-----:R-:W-:Y:S01]  /*4d80*/  IMAD.MOV.U32 R96, RZ, RZ, R90 ;  /* 0x000000ffff607224 */ /* 0x001fe200078e005a */
[----:B------:R-:W-:Y:S01]  /*4d90*/  MOV R92, 0x4dd0 ;  /* 0x00004dd0005c7802 */ /* 0x000fe20000000f00 */
[----:B------:R-:W-:-:S02]  /*4da0*/  IMAD.MOV.U32 R97, RZ, RZ, 0x1f ;  /* 0x0000001fff617424 */ /* 0x000fc400078e00ff */
[----:B------:R-:W-:Y:S02]  /*4db0*/  IMAD.MOV.U32 R98, RZ, RZ, -0x1 ;  /* 0xffffffffff627424 */ /* 0x000fe400078e00ff */
[----:B------:R-:W-:Y:S05]  /*4dc0*/  CALL.REL.NOINC `($__internal_26_$__cuda_sm70_shflsync_down_p) ;  /* 0x0000001000007944 */ /* 0x000fea0003c00000 */
[----:B01----:R-:W-:Y:S05]  /*4dd0*/  BRA `(.L_x_881) ;  /* 0xffffd35000007947 */ /* 0x003fea000383ffff */
        .weak           $__internal_26_$__cuda_sm70_shflsync_down_p
        .type           $__internal_26_$__cuda_sm70_shflsync_down_p,@function
        .size           $__internal_26_$__cuda_sm70_shflsync_down_p,(.L_x_3388 - $__internal_26_$__cuda_sm70_shflsync_down_p)
$__internal_26_$__cuda_sm70_shflsync_down_p:
[----:B------:R-:W-:Y:S01]  /*4de0*/  IMAD.MOV.U32 R93, RZ, RZ, 0x0 ;  /* 0x00000000ff5d7424 */ /* 0x000fe200078e00ff */
[----:B------:R-:W-:Y:S04]  /*4df0*/  WARPSYNC R98 ;  /* 0x0000006200007348 */ /* 0x000fe80003800000 */
[----:B------:R0:W1:Y:S01]  /*4e00*/  SHFL.DOWN PT, R185, R96, R185, R97 ;  /* 0x080000b960b97389 */ /* 0x00006200000e0061 */
[----:B------:R-:W-:Y:S05]  /*4e10*/  RET.REL.NODEC R92 `(_ZN10layer_norm31ln_parallel_residual_bwd_kernelINS_13Kernel_traitsIf13__nv_bfloat16S2_S2_fjLj7168ELj1ELj1ELj8ELj8ENS_18Kernel_traits_baseILj7168EfS2_S2_S2_fjLj256EEEEELb0ELb1ELb0EEEvNS_9BwdParamsE) ;  /* 0xffffb1e05c007950 */ /* 0x000fea0003c3ffff */
.L_x_882:
        /* <DEDUP_REMOVED lines=14> */
.L_x_3388:


//--------------------- .text._ZN10layer_norm31ln_parallel_residual_bwd_kernelINS_13Kernel_traitsIf13__nv_bfloat16S2_S2_fjLj7168ELj1ELj1ELj8ELj8ENS_18Kernel_traits_baseILj7168EfS2_S2_S2_fjLj256EEEEELb0ELb1ELb1EEEvNS_9BwdParamsE --------------------------
	.section	.text._ZN10layer_norm31ln_parallel_residual_bwd_kernelINS_13Kernel_traitsIf13__nv_bfloat16S2_S2_fjLj7168ELj1ELj1ELj8ELj8ENS_18Kernel_traits_baseILj7168EfS2_S2_S2_fjLj256EEEEELb0ELb1ELb1EEEvNS_9BwdParamsE,"ax",@progbits
	.sectioninfo	@"SHI_REGISTERS=206"
	.align	128
        .global         _ZN10layer_norm31ln_parallel_residual_bwd_kernelINS_13Kernel_traitsIf13__nv_bfloat16S2_S2_fjLj7168ELj1ELj1ELj8ELj8ENS_18Kernel_traits_baseILj7168EfS2_S2_S2_fjLj256EEEEELb0ELb1ELb1EEEvNS_9BwdParamsE
        .type           _ZN10layer_norm31ln_parallel_residual_bwd_kernelINS_13Kernel_traitsIf13__nv_bfloat16S2_S2_fjLj7168ELj1ELj1ELj8ELj8ENS_18Kernel_traits_baseILj7168EfS2_S2_S2_fjLj256EEEEELb0ELb1ELb1EEEvNS_9BwdParamsE,@function
        .size           _ZN10layer_norm31ln_parallel_residual_bwd_kernelINS_13Kernel_traitsIf13__nv_bfloat16S2_S2_fjLj7168ELj1ELj1ELj8ELj8ENS_18Kernel_traits_baseILj7168EfS2_S2_S2_fjLj256EEEEELb0ELb1ELb1EEEvNS_9BwdParamsE,(.L_x_3389 - _ZN10layer_norm31ln_parallel_residual_bwd_kernelINS_13Kernel_traitsIf13__nv_bfloat16S2_S2_fjLj7168ELj1ELj1ELj8ELj8ENS_18Kernel_traits_baseILj7168EfS2_S2_S2_fjLj256EEEEELb0ELb1ELb1EEEvNS_9BwdParamsE)
        .other          _ZN10layer_norm31ln_parallel_residual_bwd_kernelINS_13Kernel_traitsIf13__nv_bfloat16S2_S2_fjLj7168ELj1ELj1ELj8ELj8ENS_18Kernel_traits_baseILj7168EfS2_S2_S2_fjLj256EEEEELb0ELb1ELb1EEEvNS_9BwdParamsE,@"STO_CUDA_ENTRY STV_DEFAULT"
_ZN10layer_norm31ln_parallel_residual_bwd_kernelINS_13Kernel_traitsIf13__nv_bfloat16S2_S2_fjLj7168ELj1ELj1ELj8ELj8ENS_18Kernel_traits_baseILj7168EfS2_S2_S2_fjLj256EEEEELb0ELb1ELb1EEEvNS_9BwdParamsE:
.text._ZN10layer_norm31ln_parallel_residual_bwd_kernelINS_13Kernel_traitsIf13__nv_bfloat16S2_S2_fjLj7168ELj1ELj1ELj8ELj8ENS_18Kernel_traits_baseILj7168EfS2_S2_S2_fjLj256EEEEELb0ELb1ELb1EEEvNS_9BwdParamsE:
        /* <DEDUP_REMOVED lines=36> */
.L_x_883:
[----:B------:R-:W-:-:S05]  /*0240*/  IMAD.SHL.U32 R0, R129, 0x10, RZ ;  /* 0x0000001081007824 */ /* 0x000fca00078e00ff */
[----:B------:R-:W-:-:S04]  /*0250*/  LOP3.LUT R0, R0, 0xff0, RZ, 0xc0, !PT ;  /* 0x00000ff000007812 */ /* 0x000fc800078ec0ff */
[----:B------:R-:W-:-:S04]  /*0260*/  IADD3 R2, P0, R0, c[0x0][0x1b0], RZ ;  /* 0x00006c0000027a10 */ /* 0x000fc80007f1e0ff */
[----:B------:R-:W-:-:S05]  /*0270*/  IADD3.X R3, RZ, c[0x0][0x1b4], RZ, P0, !PT ;  /* 0x00006d00ff037a10 */ /* 0x000fca00007fe4ff */
[----:B------:R0:W5:Y:S04]  /*0280*/  LDG.E.128 R28, [R2.64] ;  /* 0x00000004021c7981 */ /* 0x000168000c1e1d00 */
[----:B------:R0:W5:Y:S04]  /*0290*/  LDG.E.128 R24, [R2.64+0x1000] ;  /* 0x0010000402187981 */ /* 0x000168000c1e1d00 */
[----:B------:R0:W5:Y:S04]  /*02a0*/  LDG.E.128 R20, [R2.64+0x2000] ;  /* 0x0020000402147981 */ /* 0x000168000c1e1d00 */
[----:B------:R0:W5:Y:S04]  /*02b0*/  LDG.E.128 R16, [R2.64+0x3000] ;  /* 0x0030000402107981 */ /* 0x000168000c1e1d00 */
[----:B------:R0:W5:Y:S04]  /*02c0*/  LDG.E.128 R12, [R2.64+0x4000] ;  /* 0x00400004020c7981 */ /* 0x000168000c1e1d00 */
[----:B------:R0:W5:Y:S04]  /*02d0*/  LDG.E.128 R8, [R2.64+0x5000] ;  /* 0x0050000402087981 */ /* 0x000168000c1e1d00 */
[----:B------:R0:W5:Y:S01]  /*02e0*/  LDG.E.128 R4, [R2.64+0x6000] ;  /* 0x0060000402047981 */ /* 0x000162000c1e1d00 */
        /* <DEDUP_REMOVED lines=28> */
[----:B0-----:R-:W-:-:S02]  /*04b0*/  CS2R R72, SRZ ;  /* 0x0000000000487805 */ /* 0x001fc4000001ff00 */
.L_x_902:
[----:B------:R-:W-:Y:S01]  /*04c0*/  IMAD R0, R128, c[0x0][0x168], RZ ;  /* 0x00005a0080007a24 */ /* 0x000fe200078e02ff */
[----:B------:R-:W-:Y:S01]  /*04d0*/  LOP3.LUT R32, R129, 0xff, RZ, 0xc0, !PT ;  /* 0x000000ff81207812 */ /* 0x000fe200078ec0ff */
[----:B------:R-:W-:Y:S01]  /*04e0*/  HFMA2.MMA R46, -RZ, RZ, 0, 4.76837158203125e-07 ;  /* 0x00000008ff2e7435 */ /* 0x000fe200000001ff */
[----:B------:R-:W-:-:S02]  /*04f0*/  IMAD.MOV.U32 R63, RZ, RZ, 0x4 ;  /* 0x00000004ff3f7424 */ /* 0x000fc400078e00ff */
[----:B------:R-:W-:-:S04]  /*0500*/  SHF.R.S32.HI R33, RZ, 0x1f, R0 ;  /* 0x0000001fff217819 */ /* 0x000fc80000011400 */
[----:B------:R-:W-:-:S04]  /*0510*/  LEA.HI R33, R33, R0, RZ, 0x2 ;  /* 0x0000000021217211 */ /* 0x000fc800078f10ff */
[----:B------:R-:W-:-:S04]  /*0520*/  LEA.HI.SX32 R143, R33, R32, 0x1e ;  /* 0x00000020218f7211 */ /* 0x000fc800078ff2ff */
[C---:B------:R-:W-:Y:S01]  /*0530*/  IADD3 R155, R143.reuse, 0x100, RZ ;  /* 0x000001008f9b7810 */ /* 0x040fe20007ffe0ff */
[C---:B------:R-:W-:Y:S01]  /*0540*/  IMAD.SHL.U32 R142, R143.reuse, 0x8, RZ ;  /* 0x000000088f8e7824 */ /* 0x040fe200078e00ff */
[C---:B------:R-:W-:Y:S01]  /*0550*/  IADD3 R163, R143.reuse, 0x200, RZ ;  /* 0x000002008fa37810 */ /* 0x040fe20007ffe0ff */
[----:B------:R-:W-:Y:S01]  /*0560*/  IMAD.WIDE R156, R128, R63, c[0x0][0x1a0] ;  /* 0x00006800809c7625 */ /* 0x000fe200078e023f */
[----:B------:R-:W-:Y:S02]  /*0570*/  IADD3 R165, R143, 0x300, RZ ;  /* 0x000003008fa57810 */ /* 0x000fe40007ffe0ff */
[----:B------:R-:W-:Y:S01]  /*0580*/  SHF.R.U32.HI R175, RZ, 0x1d, R143 ;  /* 0x0000001dffaf7819 */ /* 0x000fe2000001168f */
[----:B------:R-:W-:Y:S01]  /*0590*/  IMAD.SHL.U32 R141, R155, 0x8, RZ ;  /* 0x000000089b8d7824 */ /* 0x000fe200078e00ff */
[----:B------:R-:W-:Y:S01]  /*05a0*/  IADD3 R38, P0, R142, c[0x0][0x188], RZ ;  /* 0x000062008e267a10 */ /* 0x000fe20007f1e0ff */
[C---:B------:R-:W-:Y:S01]  /*05b0*/  IMAD.WIDE.U32 R152, R143.reuse, R46, c[0x0][0x208] ;  /* 0x000082008f987625 */ /* 0x040fe200078e002e */
[----:B------:R-:W-:Y:S01]  /*05c0*/  IADD3 R167, R143, 0x400, RZ ;  /* 0x000004008fa77810 */ /* 0x000fe20007ffe0ff */
[----:B------:R0:W2:Y:S01]  /*05d0*/  LDG.E R186, [R156.64] ;  /* 0x000000049cba7981 */ /* 0x0000a2000c1e1900 */
[----:B------:R-:W-:Y:S01]  /*05e0*/  SHF.L.U32 R138, R163, 0x3, RZ ;  /* 0x00000003a38a7819 */ /* 0x000fe200000006ff */
[----:B------:R-:W-:Y:S01]  /*05f0*/  IMAD.SHL.U32 R70, R165, 0x8, RZ ;  /* 0x00000008a5467824 */ /* 0x000fe200078e00ff */
[----:B------:R-:W-:-:S02]  /*0600*/  IADD3.X R39, R175, c[0x0][0x18c], RZ, P0, !PT ;  /* 0x00006300af277a10 */ /* 0x000fc400007fe4ff */
[----:B------:R-:W-:Y:S02]  /*0610*/  SHF.R.U32.HI R140, RZ, 0x1d, R155 ;  /* 0x0000001dff8c7819 */ /* 0x000fe4000001169b */
[----:B------:R-:W-:Y:S02]  /*0620*/  IADD3 R171, R143, 0x600, RZ ;  /* 0x000006008fab7810 */ /* 0x000fe40007ffe0ff */
[----:B------:R-:W-:Y:S01]  /*0630*/  SHF.R.U32.HI R136, RZ, 0x1d, R163 ;  /* 0x0000001dff887819 */ /* 0x000fe200000116a3 */
[----:B------:R-:W-:Y:S01]  /*0640*/  IMAD.SHL.U32 R68, R167, 0x8, RZ ;  /* 0x00000008a7447824 */ /* 0x000fe200078e00ff */
[----:B------:R-:W-:Y:S01]  /*0650*/  IADD3 R40, P0, R141, c[0x0][0x188], RZ ;  /* 0x000062008d287a10 */ /* 0x000fe20007f1e0ff */
[-C--:B------:R-:W-:Y:S01]  /*0660*/  IMAD.WIDE.U32 R146, R165, R46.reuse, c[0x0][0x208] ;  /* 0x00008200a5927625 */ /* 0x080fe200078e002e */
[----:B------:R-:W-:Y:S01]  /*0670*/  IADD3 R34, P1, R138, c[0x0][0x188], RZ ;  /* 0x000062008a227a10 */ /* 0x000fe20007f3e0ff */
[----:B------:R-:W3:Y:S01]  /*0680*/  LDG.E.64 R38, [R38.64] ;  /* 0x0000000426267981 */ /* 0x000ee2000c1e1b00 */
[----:B------:R-:W-:Y:S01]  /*0690*/  IADD3.X R41, R140, c[0x0][0x18c], RZ, P0, !PT ;  /* 0x000063008c297a10 */ /* 0x000fe200007fe4ff */
[----:B------:R-:W-:Y:S01]  /*06a0*/  IMAD.WIDE.U32 R144, R167, R46, c[0x0][0x208] ;  /* 0x00008200a7907625 */ /* 0x000fe200078e002e */
[----:B------:R-:W-:Y:S01]  /*06b0*/  IADD3 R169, R143, 0x500, RZ ;  /* 0x000005008fa97810 */ /* 0x000fe20007ffe0ff */
[----:B------:R-:W4:Y:S01]  /*06c0*/  LDG.E.64 R146, [R146.64] ;  /* 0x0000000492927981 */ /* 0x000f22000c1e1b00 */
[----:B------:R-:W-:-:S02]  /*06d0*/  SHF.R.U32.HI R69, RZ, 0x1d, R165 ;  /* 0x0000001dff457819 */ /* 0x000fc400000116a5 */
[----:B------:R-:W-:Y:S01]  /*06e0*/  IADD3 R32, P0, R70, c[0x0][0x188], RZ ;  /* 0x0000620046207a10 */ /* 0x000fe20007f1e0ff */
[----:B------:R-:W-:Y:S01]  /*06f0*/  IMAD.SHL.U32 R64, R171, 0x8, RZ ;  /* 0x00000008ab407824 */ /* 0x000fe200078e00ff */
[----:B------:R-:W-:Y:S01]  /*0700*/  IADD3.X R35, R136, c[0x0][0x18c], RZ, P1, !PT ;  /* 0x0000630088237a10 */ /* 0x000fe20000ffe4ff */
[-C--:B------:R-:W-:Y:S01]  /*0710*/  IMAD.WIDE.U32 R148, R163, R46.reuse, c[0x0][0x208] ;  /* 0x00008200a3947625 */ /* 0x080fe200078e002e */
[----:B------:R-:W-:Y:S01]  /*0720*/  SHF.R.U32.HI R67, RZ, 0x1d, R167 ;  /* 0x0000001dff437819 */ /* 0x000fe200000116a7 */
[----:B------:R-:W3:Y:S01]  /*0730*/  LDG.E.64 R144, [R144.64] ;  /* 0x0000000490907981 */ /* 0x000ee2000c1e1b00 */
[----:B------:R-:W-:Y:S02]  /*0740*/  IADD3 R42, P1, R68, c[0x0][0x188], RZ ;  /* 0x00006200442a7a10 */ /* 0x000fe40007f3e0ff */
[----:B------:R-:W-:Y:S01]  /*0750*/  SHF.L.U32 R66, R169, 0x3, RZ ;  /* 0x00000003a9427819 */ /* 0x000fe200000006ff */
[----:B------:R-:W-:Y:S01]  /*0760*/  IMAD.WIDE.U32 R150, R155, R46, c[0x0][0x208] ;  /* 0x000082009b967625 */ /* 0x000fe200078e002e */
[----:B------:R-:W-:Y:S01]  /*0770*/  IADD3.X R33, R69, c[0x0][0x18c], RZ, P0, !PT ;  /* 0x0000630045217a10 */ /* 0x000fe200007fe4ff */
[----:B------:R-:W3:Y:S01]  /*0780*/  LDG.E.64 R152, [R152.64] ;  /* 0x0000000498987981 */ /* 0x000ee2000c1e1b00 */
[----:B------:R-:W-:-:S02]  /*0790*/  IADD3.X R43, R67, c[0x0][0x18c], RZ, P1, !PT ;  /* 0x00006300432b7a10 */ /* 0x000fc40000ffe4ff */
[----:B------:R-:W-:Y:S01]  /*07a0*/  SHF.R.U32.HI R0, RZ, 0x1d, R171 ;  /* 0x0000001dff007819 */ /* 0x000fe200000116ab */
[----:B------:R-:W3:Y:S01]  /*07b0*/  LDG.E.64 R40, [R40.64] ;  /* 0x0000000428287981 */ /* 0x000ee2000c1e1b00 */
[----:B------:R-:W-:Y:S02]  /*07c0*/  IADD3 R36, P1, R64, c[0x0][0x188], RZ ;  /* 0x0000620040247a10 */ /* 0x000fe40007f3e0ff */
[----:B------:R-:W-:Y:S01]  /*07d0*/  SHF.R.U32.HI R65, RZ, 0x1d, R169 ;  /* 0x0000001dff417819 */ /* 0x000fe200000116a9 */
[-C--:B------:R-:W-:Y:S01]  /*07e0*/  IMAD.WIDE.U32 R60, R169, R46.reuse, c[0x0][0x208] ;  /* 0x00008200a93c7625 */ /* 0x080fe200078e002e */
[----:B------:R-:W-:Y:S01]  /*07f0*/  IADD3 R44, P0, R66, c[0x0][0x188], RZ ;  /* 0x00006200422c7a10 */ /* 0x000fe20007f1e0ff */
[----:B------:R-:W3:Y:S01]  /*0800*/  LDG.E.64 R32, [R32.64] ;  /* 0x0000000420207981 */ /* 0x000ee2000c1e1b00 */
[----:B------:R-:W-:Y:S01]  /*0810*/  IADD3.X R37, R0, c[0x0][0x18c], RZ, P1, !PT ;  /* 0x0000630000257a10 */ /* 0x000fe20000ffe4ff */
[----:B------:R-:W-:Y:S01]  /*0820*/  IMAD.WIDE.U32 R46, R171, R46, c[0x0][0x208] ;  /* 0x00008200ab2e7625 */ /* 0x000fe200078e002e */
[----:B------:R-:W-:Y:S01]  /*0830*/  IADD3.X R45, R65, c[0x0][0x18c], RZ, P0, !PT ;  /* 0x00006300412d7a10 */ /* 0x000fe200007fe4ff */
[----:B------:R-:W3:Y:S02]  /*0840*/  LDG.E.64 R148, [R148.64] ;  /* 0x0000000494947981 */ /* 0x000ee4000c1e1b00 */
[----:B------:R-:W-:-:S02]  /*0850*/  IMAD.WIDE R62, R128, R63, c[0x0][0x1a8] ;  /* 0x00006a00803e7625 */ /* 0x000fc400078e023f */
[----:B------:R-:W3:Y:S04]  /*0860*/  LDG.E.64 R34, [R34.64] ;  /* 0x0000000422227981 */ /* 0x000ee8000c1e1b00 */
[----:B------:R-:W3:Y:S04]  /*0870*/  LDG.E.64 R150, [R150.64] ;  /* 0x0000000496967981 */ /* 0x000ee8000c1e1b00 */
[----:B------:R-:W3:Y:S04]  /*0880*/  LDG.E.64 R60, [R60.64] ;  /* 0x000000043c3c7981 */ /* 0x000ee8000c1e1b00 */
[----:B------:R-:W3:Y:S04]  /*0890*/  LDG.E.64 R46, [R46.64] ;  /* 0x000000042e2e7981 */ /* 0x000ee8000c1e1b00 */
[----:B------:R-:W3:Y:S04]  /*08a0*/  LDG.E.64 R36, [R36.64] ;  /* 0x0000000424247981 */ /* 0x000ee8000c1e1b00 */
[----:B------:R-:W3:Y:S04]  /*08b0*/  LDG.E.64 R42, [R42.64] ;  /* 0x000000042a2a7981 */ /* 0x000ee8000c1e1b00 */
[----:B------:R-:W3:Y:S04]  /*08c0*/  LDG.E.64 R44, [R44.64] ;  /* 0x000000042c2c7981 */ /* 0x000ee8000c1e1b00 */
[----:B------:R1:W3:Y:S01]  /*08d0*/  LDG.E R62, [R62.64] ;  /* 0x000000043e3e7981 */ /* 0x0002e2000c1e1900 */
        /* <DEDUP_REMOVED lines=8> */
[----:B-----5:R1:W5:Y:S01]  /*0960*/  @P0 LDG.E.64 R58, [R158.64] ;  /* 0x000000049e3a0981 */ /* 0x020362000c1e1b00 */
[----:B0-----:R-:W-:Y:S02]  /*0970*/  @P0 LEA R156, P1, R165, c[0x0][0x218], 0x3 ;  /* 0x00008600a59c0a11 */ /* 0x001fe400078218ff */
[----:B------:R-:W-:Y:S01]  /*0980*/  @P0 LEA.HI.X R155, R163, c[0x0][0x21c], RZ, 0x3, P2 ;  /* 0x00008700a39b0a11 */ /* 0x000fe200010f1cff */
[----:B------:R0:W5:Y:S01]  /*0990*/  @P0 LDG.E.64 R56, [R160.64] ;  /* 0x00000004a0380981 */ /* 0x000162000c1e1b00 */
[----:B------:R-:W-:-:S02]  /*09a0*/  @P0 LEA R162, P2, R167, c[0x0][0x218], 0x3 ;  /* 0x00008600a7a20a11 */ /* 0x000fc400078418ff */
[----:B------:R-:W-:Y:S01]  /*09b0*/  @P0 LEA.HI.X R157, R165, c[0x0][0x21c], RZ, 0x3, P1 ;  /* 0x00008700a59d0a11 */ /* 0x000fe200008f1cff */
[----:B------:R0:W5:Y:S01]  /*09c0*/  @P0 LDG.E.64 R54, [R154.64] ;  /* 0x000000049a360981 */ /* 0x000162000c1e1b00 */
[----:B------:R-:W-:Y:S02]  /*09d0*/  @P0 LEA R166, P1, R171, c[0x0][0x218], 0x3 ;  /* 0x00008600aba60a11 */ /* 0x000fe400078218ff */
[----:B------:R-:W-:Y:S01]  /*09e0*/  @P0 LEA R164, P3, R169, c[0x0][0x218], 0x3 ;  /* 0x00008600a9a40a11 */ /* 0x000fe200078618ff */
[----:B------:R0:W5:Y:S01]  /*09f0*/  @P0 LDG.E.64 R52, [R156.64] ;  /* 0x000000049c340981 */ /* 0x000162000c1e1b00 */
[----:B------:R-:W-:Y:S02]  /*0a00*/  @P0 LEA.HI.X R163, R167, c[0x0][0x21c], RZ, 0x3, P2 ;  /* 0x00008700a7a30a11 */ /* 0x000fe400010f1cff */
[----:B------:R-:W-:Y:S02]  /*0a10*/  @P0 LEA.HI.X R167, R171, c[0x0][0x21c], RZ, 0x3, P1 ;  /* 0x00008700aba70a11 */ /* 0x000fe400008f1cff */
[----:B------:R-:W-:Y:S01]  /*0a20*/  @P0 LEA.HI.X R165, R169, c[0x0][0x21c], RZ, 0x3, P3 ;  /* 0x00008700a9a50a11 */ /* 0x000fe200018f1cff */
[----:B------:R4:W5:Y:S01]  /*0a30*/  @P0 LDG.E.64 R50, [R162.64] ;  /* 0x00000004a2320981 */ /* 0x000962000c1e1b00 */
[----:B------:R-:W-:-:S03]  /*0a40*/  ISETP.NE.AND P1, PT, RZ, UR6, PT ;  /* 0x00000006ff007c0c */ /* 0x000fc6000bf25270 */
[----:B------:R0:W5:Y:S04]  /*0a50*/  @P0 LDG.E.64 R48, [R164.64] ;  /* 0x00000004a4300981 */ /* 0x000168000c1e1b00 */
[----:B------:R0:W5:Y:S01]  /*0a60*/  @P0 LDG.E.64 R2, [R166.64] ;  /* 0x00000004a6020981 */ /* 0x000162000c1e1b00 */
[----:B------:R-:W-:Y:S02]  /*0a70*/  LOP3.LUT P2, RZ, R71, 0xff, RZ, 0xc0, !PT ;  /* 0x000000ff47ff7812 */ /* 0x000fe4000784c0ff */
[----:B------:R-:W-:-:S04]  /*0a80*/  IADD3 R128, R128, c[0x0][0x160], RZ ;  /* 0x0000580080807a10 */ /* 0x000fc80007ffe0ff */
[----:B------:R-:W-:Y:S02]  /*0a90*/  ISETP.GE.AND P3, PT, R128, c[0x0][0x164], PT ;  /* 0x0000590080007a0c */ /* 0x000fe40003f66270 */
[----:B--2---:R-:W-:Y:S02]  /*0aa0*/  FSEL R186, R186, RZ, !P1 ;  /* 0x000000ffbaba7208 */ /* 0x004fe40004800000 */
[--C-:B----4-:R-:W-:Y:S02]  /*0ab0*/  SHF.R.U64 R163, R146, 0x10, R147.reuse ;  /* 0x0000001092a37819 */ /* 0x110fe40000001293 */
[----:B0-----:R-:W-:Y:S02]  /*0ac0*/  MOV R160, R147 ;  /* 0x0000009300a07202 */ /* 0x001fe40000000f00 */
[----:B------:R-:W-:Y:S02]  /*0ad0*/  SHF.R.U32.HI R162, RZ, 0x10, R147 ;  /* 0x00000010ffa27819 */ /* 0x000fe40000011693 */
[----:B---3--:R-:W-:-:S02]  /*0ae0*/  SHF.R.U64 R147, R38, 0x10, R39 ;  /* 0x0000001026937819 */ /* 0x008fc40000001227 */
[--C-:B-1----:R-:W-:Y:S01]  /*0af0*/  SHF.R.U64 R158, R144, 0x10, R145.reuse ;  /* 0x00000010909e7819 */ /* 0x102fe20000001291 */
[--C-:B------:R-:W-:Y:S01]  /*0b00*/  IMAD.MOV.U32 R156, RZ, RZ, R145.reuse ;  /* 0x000000ffff9c7224 */ /* 0x100fe200078e0091 */
[----:B------:R-:W-:Y:S01]  /*0b10*/  SHF.R.U32.HI R157, RZ, 0x10, R145 ;  /* 0x00000010ff9d7819 */ /* 0x000fe20000011691 */
[----:B------:R-:W-:Y:S01]  /*0b20*/  IMAD.MOV.U32 R159, RZ, RZ, R144 ;  /* 0x000000ffff9f7224 */ /* 0x000fe200078e0090 */
[----:B------:R-:W-:Y:S02]  /*0b30*/  PRMT R38, RZ, 0x5410, R38 ;  /* 0x00005410ff267816 */ /* 0x000fe40000000026 */
[----:B------:R-:W-:Y:S01]  /*0b40*/  SHF.R.U32.HI R145, RZ, 0x10, R39 ;  /* 0x00000010ff917819 */ /* 0x000fe20000011627 */
[----:B------:R-:W-:Y:S02]  /*0b50*/  IMAD.MOV.U32 R164, RZ, RZ, R146 ;  /* 0x000000ffffa47224 */ /* 0x000fe400078e0092 */
[----:B------:R-:W-:Y:S01]  /*0b60*/  IMAD.MOV.U32 R182, RZ, RZ, R152 ;  /* 0x000000ffffb67224 */ /* 0x000fe200078e0098 */
[----:B------:R-:W-:-:S02]  /*0b70*/  PRMT R183, RZ, 0x5410, R41 ;  /* 0x00005410ffb77816 */ /* 0x000fc40000000029 */
[--C-:B------:R-:W-:Y:S02]  /*0b80*/  SHF.R.U32.HI R144, RZ, 0x10, R33.reuse ;  /* 0x00000010ff907819 */ /* 0x100fe40000011621 */
[--C-:B------:R-:W-:Y:S02]  /*0b90*/  SHF.R.U64 R146, R32, 0x10, R33.reuse ;  /* 0x0000001020927819 */ /* 0x100fe40000001221 */
[----:B------:R-:W-:Y:S02]  /*0ba0*/  PRMT R165, RZ, 0x5410, R33 ;  /* 0x00005410ffa57816 */ /* 0x000fe40000000021 */
[----:B------:R-:W-:Y:S01]  /*0bb0*/  PRMT R33, RZ, 0x5410, R145 ;  /* 0x00005410ff217816 */ /* 0x000fe20000000091 */
[----:B------:R-:W-:Y:S01]  /*0bc0*/  FADD.FTZ R145, -R186, R38 ;  /* 0x00000026ba917221 */ /* 0x000fe20000010100 */
[----:B------:R-:W-:Y:S02]  /*0bd0*/  MOV R170, R148 ;  /* 0x0000009400aa7202 */ /* 0x000fe40000000f00 */
[--C-:B------:R-:W-:Y:S01]  /*0be0*/  SHF.R.U64 R168, R148, 0x10, R149.reuse ;  /* 0x0000001094a87819 */ /* 0x100fe20000001295 */
[----:B------:R-:W-:Y:S01]  /*0bf0*/  IMAD.MOV.U32 R166, RZ, RZ, R149 ;  /* 0x000000ffffa67224 */ /* 0x000fe200078e0095 */
[----:B------:R-:W-:Y:S01]  /*0c00*/  SHF.R.U32.HI R148, RZ, 0x10, R35 ;  /* 0x00000010ff947819 */ /* 0x000fe20000011623 */
[----:B------:R-:W-:Y:S01]  /*0c10*/  IMAD.MOV.U32 R171, RZ, RZ, R151 ;  /* 0x000000ffffab7224 */ /* 0x000fe200078e0097 */
[----:B------:R-:W-:Y:S01]  /*0c20*/  PRMT R38, RZ, 0x5410, R144 ;  /* 0x00005410ff267816 */ /* 0x000fe20000000090 */
[----:B------:R-:W-:Y:S01]  /*0c30*/  IMAD.MOV.U32 R177, RZ, RZ, R150 ;  /* 0x000000ffffb17224 */ /* 0x000fe200078e0096 */
[----:B------:R-:W-:-:S02]  /*0c40*/  SHF.R.U32.HI R169, RZ, 0x10, R149 ;  /* 0x00000010ffa97819 */ /* 0x000fc40000011695 */
[----:B------:R-:W-:Y:S01]  /*0c50*/  PRMT R39, RZ, 0x5410, R39 ;  /* 0x00005410ff277816 */ /* 0x000fe20000000027 */
[----:B------:R-:W-:Y:S01]  /*0c60*/  FADD.FTZ R183, -R186, R183 ;  /* 0x000000b7bab77221 */ /* 0x000fe20000010100 */
[----:B------:R-:W-:Y:S01]  /*0c70*/  SHF.R.U64 R180, R152, 0x10, R153 ;  /* 0x0000001098b47819 */ /* 0x000fe20000001299 */
[----:B------:R-:W-:Y:S01]  /*0c80*/  IMAD.MOV.U32 R63, RZ, RZ, R46 ;  /* 0x000000ffff3f7224 */ /* 0x000fe200078e002e */
[----:B------:R-:W-:Y:S01]  /*0c90*/  SHF.R.U64 R172, R150, 0x10, R151 ;  /* 0x0000001096ac7819 */ /* 0x000fe20000001297 */
[----:B------:R-:W-:Y:S01]  /*0ca0*/  IMAD.MOV.U32 R150, RZ, RZ, R61 ;  /* 0x000000ffff967224 */ /* 0x000fe200078e003d */
[----:B------:R-:W-:Y:S02]  /*0cb0*/  SHF.R.U64 R184, R40, 0x10, R41 ;  /* 0x0000001028b87819 */ /* 0x000fe40000001229 */
[----:B------:R-:W-:Y:S02]  /*0cc0*/  PRMT R187, RZ, 0x5410, R40 ;  /* 0x00005410ffbb7816 */ /* 0x000fe40000000028 */
[----:B------:R-:W-:-:S02]  /*0cd0*/  SHF.R.U64 R149, R34, 0x10, R35 ;  /* 0x0000001022957819 */ /* 0x000fc40000001223 */
[----:B------:R-:W-:Y:S02]  /*0ce0*/  PRMT R173, RZ, 0x5410, R35 ;  /* 0x00005410ffad7816 */ /* 0x000fe40000000023 */
[----:B------:R-:W-:Y:S02]  /*0cf0*/  PRMT R167, RZ, 0x5410, R32 ;  /* 0x00005410ffa77816 */ /* 0x000fe40000000020 */
[----:B------:R-:W-:Y:S02]  /*0d00*/  PRMT R182, RZ, 0x5410, R182 ;  /* 0x00005410ffb67816 */ /* 0x000fe400000000b6 */
[--C-:B------:R-:W-:Y:S02]  /*0d10*/  SHF.R.U64 R154, R60, 0x10, R61.reuse ;  /* 0x000000103c9a7819 */ /* 0x100fe4000000123d */
[----:B------:R-:W-:Y:S02]  /*0d20*/  SHF.R.U32.HI R174, RZ, 0x10, R61 ;  /* 0x00000010ffae7819 */ /* 0x000fe4000001163d */
[----:B------:R-:W-:-:S02]  /*0d30*/  SHF.R.U64 R193, R46, 0x10, R47 ;  /* 0x000000102ec17819 */ /* 0x000fc4000000122f */
[----:B------:R-:W-:Y:S02]  /*0d40*/  SHF.R.U64 R40, R36, 0x10, R37 ;  /* 0x0000001024287819 */ /* 0x000fe40000001225 */
[----:B------:R-:W-:Y:S02]  /*0d50*/  PRMT R35, RZ, 0x5410, R36 ;  /* 0x00005410ff237816 */ /* 0x000fe40000000024 */
[----:B------:R-:W-:Y:S01]  /*0d60*/  PRMT R32, RZ, 0x5410, R147 ;  /* 0x00005410ff207816 */ /* 0x000fe20000000093 */
[----:B------:R-:W-:Y:S01]  /*0d70*/  FADD.FTZ R189, -R186, R33 ;  /* 0x00000021babd7221 */ /* 0x000fe20000010100 */
[----:B------:R-:W-:Y:S01]  /*0d80*/  SHF.R.U64 R179, R42, 0x10, R43 ;  /* 0x000000102ab37819 */ /* 0x000fe2000000122b */
[----:B------:R-:W-:Y:S01]  /*0d90*/  FADD.FTZ R203, -R186, R38 ;  /* 0x00000026bacb7221 */ /* 0x000fe20000010100 */
[----:B------:R-:W-:Y:S02]  /*0da0*/  PRMT R61, RZ, 0x5410, R42 ;  /* 0x00005410ff3d7816 */ /* 0x000fe4000000002a */
[----:B------:R-:W-:-:S02]  /*0db0*/  SHF.R.U64 R46, R44, 0x10, R45 ;  /* 0x000000102c2e7819 */ /* 0x000fc4000000122d */
[----:B------:R-:W-:Y:S02]  /*0dc0*/  PRMT R161, RZ, 0x5410, R44 ;  /* 0x00005410ffa17816 */ /* 0x000fe4000000002c */
[----:B------:R-:W-:Y:S01]  /*0dd0*/  PRMT R36, RZ, 0x5410, R148 ;  /* 0x00005410ff247816 */ /* 0x000fe20000000094 */
[----:B------:R-:W-:Y:S01]  /*0de0*/  FADD.FTZ R147, -R186, R39 ;  /* 0x00000027ba937221 */ /* 0x000fe20000010100 */
[----:B------:R-:W-:Y:S02]  /*0df0*/  MOV R143, R153 ;  /* 0x00000099008f7202 */ /* 0x000fe40000000f00 */
[----:B------:R-:W-:Y:S02]  /*0e00*/  PRMT R181, RZ, 0x5410, R34 ;  /* 0x00005410ffb57816 */ /* 0x000fe40000000022 */
[--C-:B------:R-:W-:Y:S02]  /*0e10*/  SHF.R.U32.HI R44, RZ, 0x10, R37.reuse ;  /* 0x00000010ff2c7819 */ /* 0x100fe40000011625 */
[----:B------:R-:W-:Y:S01]  /*0e20*/  PRMT R42, RZ, 0x5410, R37 ;  /* 0x00005410ff2a7816 */ /* 0x000fe20000000025 */
[----:B------:R-:W-:Y:S01]  /*0e30*/  FMUL.FTZ R188, R62, R183 ;  /* 0x000000b73ebc7220 */ /* 0x000fe20000410000 */
[----:B------:R-:W-:Y:S01]  /*0e40*/  PRMT R34, RZ, 0x5410, R149 ;  /* 0x00005410ff227816 */ /* 0x000fe20000000095 */
[----:B------:R-:W-:Y:S01]  /*0e50*/  FMUL.FTZ R149, R28, R182 ;  /* 0x000000b61c957220 */ /* 0x000fe20000410000 */
[----:B------:R-:W-:-:S02]  /*0e60*/  PRMT R37, RZ, 0x5410, R146 ;  /* 0x00005410ff257816 */ /* 0x000fc40000000092 */
[----:B------:R-:W-:Y:S02]  /*0e70*/  PRMT R180, RZ, 0x5410, R180 ;  /* 0x00005410ffb47816 */ /* 0x000fe400000000b4 */
[----:B------:R-:W-:Y:S01]  /*0e80*/  PRMT R38, RZ, 0x5410, R171 ;  /* 0x00005410ff267816 */ /* 0x000fe200000000ab */
[----:B------:R-:W-:Y:S01]  /*0e90*/  FMUL.FTZ R148, R62, R145 ;  /* 0x000000913e947220 */ /* 0x000fe20000410000 */
[----:B------:R-:W-:Y:S01]  /*0ea0*/  SHF.R.U32.HI R176, RZ, 0x10, R151 ;  /* 0x00000010ffb07819 */ /* 0x000fe20000011697 */
[C---:B------:R-:W-:Y:S01]  /*0eb0*/  FADD.FTZ R151, -R186.reuse, R32 ;  /* 0x00000020ba977221 */ /* 0x040fe20000010100 */
[----:B------:R-:W-:Y:S01]  /*0ec0*/  PRMT R40, RZ, 0x5410, R40 ;  /* 0x00005410ff287816 */ /* 0x000fe20000000028 */
[----:B------:R-:W-:Y:S01]  /*0ed0*/  FADD.FTZ R199, -R186, R36 ;  /* 0x00000024bac77221 */ /* 0x000fe20000010100 */
[----:B------:R-:W-:Y:S01]  /*0ee0*/  MOV R155, R60 ;  /* 0x0000003c009b7202 */ /* 0x000fe20000000f00 */
[----:B------:R-:W-:Y:S01]  /*0ef0*/  FMUL.FTZ R145, R62, R189 ;  /* 0x000000bd3e917220 */ /* 0x000fe20000410000 */
[----:B------:R-:W-:Y:S01]  /*0f00*/  PRMT R144, RZ, 0x5410, R143 ;  /* 0x00005410ff907816 */ /* 0x000fe2000000008f */
[----:B------:R-:W-:Y:S01]  /*0f10*/  FADD.FTZ R167, -R186, R167 ;  /* 0x000000a7baa77221 */ /* 0x000fe20000010100 */
[----:B------:R-:W-:Y:S01]  /*0f20*/  SHF.R.U32.HI R178, RZ, 0x10, R153 ;  /* 0x00000010ffb27819 */ /* 0x000fe20000011699 */
[----:B------:R-:W-:Y:S01]  /*0f30*/  FMUL.FTZ R147, R62, R147 ;  /* 0x000000933e937220 */ /* 0x000fe20000410000 */
[----:B------:R-:W-:Y:S01]  /*0f40*/  PRMT R189, RZ, 0x5410, R163 ;  /* 0x00005410ffbd7816 */ /* 0x000fe200000000a3 */
[----:B------:R-:W-:Y:S01]  /*0f50*/  FADD.FTZ R201, -R186, R37 ;  /* 0x00000025bac97221 */ /* 0x000fe20000010100 */
[----:B------:R-:W-:Y:S01]  /*0f60*/  PRMT R36, RZ, 0x5410, R63 ;  /* 0x00005410ff247816 */ /* 0x000fe2000000003f */
[----:B------:R-:W-:-:S02]  /*0f70*/  FMUL.FTZ R146, R29, R180 ;  /* 0x000000b41d927220 */ /* 0x000fc40000410000 */
[----:B------:R-:W-:Y:S02]  /*0f80*/  FADD.FTZ R63, RZ, R149 ;  /* 0x00000095ff3f7221 */ /* 0x000fe40000010000 */
[----:B------:R-:W-:Y:S02]  /*0f90*/  FADD.FTZ R107, R38, R107 ;  /* 0x0000006b266b7221 */ /* 0x000fe40000010000 */
[-C--:B------:R-:W-:Y:S02]  /*0fa0*/  FFMA.FTZ R79, R188, R38.reuse, R79 ;  /* 0x00000026bc4f7223 */ /* 0x080fe4000001004f */
[----:B------:R-:W-:Y:S01]  /*0fb0*/  FMUL.FTZ R163, R26, R38 ;  /* 0x000000261aa37220 */ /* 0x000fe20000410000 */
[----:B------:R-:W-:Y:S01]  /*0fc0*/  PRMT R32, RZ, 0x5410, R184 ;  /* 0x00005410ff207816 */ /* 0x000fe200000000b8 */
[----:B------:R-:W-:Y:S01]  /*0fd0*/  FADD.FTZ R37, -R186, R40 ;  /* 0x00000028ba257221 */ /* 0x000fe20000010100 */
[----:B------:R-:W-:Y:S01]  /*0fe0*/  PRMT R40, RZ, 0x5410, R164 ;  /* 0x00005410ff287816 */ /* 0x000fe200000000a4 */
[----:B------:R-:W-:Y:S01]  /*0ff0*/  FMUL.FTZ R151, R62, R151 ;  /* 0x000000973e977220 */ /* 0x000fe20000410000 */
[----:B------:R-:W-:Y:S01]  /*1000*/  PRMT R196, RZ, 0x5410, R155 ;  /* 0x00005410ffc47816 */ /* 0x000fe2000000009b */
[----:B------:R-:W-:Y:S01]  /*1010*/  FFMA.FTZ R38, R148, R149, RZ ;  /* 0x0000009594267223 */ /* 0x000fe200000100ff */
[----:B------:R-:W-:Y:S01]  /*1020*/  SHF.R.U32.HI R152, RZ, 0x10, R41 ;  /* 0x00000010ff987819 */ /* 0x000fe20000011629 */
[----:B------:R-:W-:Y:S01]  /*1030*/  FADD.FTZ R103, R144, R103 ;  /* 0x0000006790677221 */ /* 0x000fe20000010000 */
[----:B------:R-:W-:Y:S01]  /*1040*/  SHF.R.U32.HI R153, RZ, 0x10, R43 ;  /* 0x00000010ff997819 */ /* 0x000fe2000001162b */
[-C--:B------:R-:W-:Y:S01]  /*1050*/  FFMA.FTZ R75, R147, R144.reuse, R75 ;  /* 0x00000090934b7223 */ /* 0x080fe2000001004b */
[----:B------:R-:W-:Y:S01]  /*1060*/  PRMT R185, RZ, 0x5410, R43 ;  /* 0x00005410ffb97816 */ /* 0x000fe2000000002b */
[----:B------:R-:W-:Y:S01]  /*1070*/  FMUL.FTZ R155, R62, R167 ;  /* 0x000000a73e9b7220 */ /* 0x000fe20000410000 */
[----:B------:R-:W-:Y:S01]  /*1080*/  PRMT R178, RZ, 0x5410, R178 ;  /* 0x00005410ffb27816 */ /* 0x000fe200000000b2 */
[----:B------:R-:W-:Y:S01]  /*1090*/  FMUL.FTZ R144, R30, R144 ;  /* 0x000000901e907220 */ /* 0x000fe20000410000 */
[--C-:B------:R-:W-:Y:S01]  /*10a0*/  SHF.R.U32.HI R43, RZ, 0x10, R45.reuse ;  /* 0x00000010ff2b7819 */ /* 0x100fe2000001162d */
[----:B------:R-:W-:Y:S01]  /*10b0*/  FADD.FTZ R63, R63, R146 ;  /* 0x000000923f3f7221 */ /* 0x000fe20000010000 */
[----:B------:R-:W-:Y:S01]  /*10c0*/  PRMT R41, RZ, 0x5410, R45 ;  /* 0x00005410ff297816 */ /* 0x000fe2000000002d */
[----:B------:R-:W-:Y:S01]  /*10d0*/  FFMA.FTZ R38, R151, R146, R38 ;  /* 0x0000009297267223 */ /* 0x000fe20000010026 */
[----:B------:R-:W-:Y:S01]  /*10e0*/  PRMT R45, RZ, 0x5410, R46 ;  /* 0x00005410ff2d7816 */ /* 0x000fe2000000002e */
[C---:B------:R-:W-:Y:S01]  /*10f0*/  FADD.FTZ R187, -R186.reuse, R187 ;  /* 0x000000bbbabb7221 */ /* 0x040fe20000010100 */
[----:B------:R-:W-:Y:S01]  /*1100*/  PRMT R46, RZ, 0x5410, R156 ;  /* 0x00005410ff2e7816 */ /* 0x000fe2000000009c */
[----:B------:R-:W-:Y:S01]  /*1110*/  FADD.FTZ R191, -R186, R32 ;  /* 0x00000020babf7221 */ /* 0x000fe20000010100 */
[----:B------:R-:W-:Y:S01]  /*1120*/  PRMT R177, RZ, 0x5410, R177 ;  /* 0x00005410ffb17816 */ /* 0x000fe200000000b1 */
[----:B------:R-:W-:-:S02]  /*1130*/  FADD.FTZ R113, R40, R113 ;  /* 0x0000007128717221 */ /* 0x000fc40000010000 */
[-C--:B------:R-:W-:Y:S02]  /*1140*/  FFMA.FTZ R85, R155, R40.reuse, R85 ;  /* 0x000000289b557223 */ /* 0x080fe40000010055 */
[----:B------:R-:W-:Y:S02]  /*1150*/  FMUL.FTZ R156, R16, R40 ;  /* 0x00000028109c7220 */ /* 0x000fe40000410000 */
[----:B------:R-:W-:Y:S02]  /*1160*/  FMUL.FTZ R143, R31, R178 ;  /* 0x000000b21f8f7220 */ /* 0x000fe40000410000 */
[----:B------:R-:W-:Y:S01]  /*1170*/  FADD.FTZ R40, R63, R144 ;  /* 0x000000903f287221 */ /* 0x000fe20000010000 */
[----:B------:R-:W-:Y:S01]  /*1180*/  PRMT R192, RZ, 0x5410, R172 ;  /* 0x00005410ffc07816 */ /* 0x000fe200000000ac */
[----:B------:R-:W-:Y:S01]  /*1190*/  FFMA.FTZ R38, R147, R144, R38 ;  /* 0x0000009093267223 */ /* 0x000fe20000010026 */
        /* <DEDUP_REMOVED lines=13> */
[----:B------:R-:W-:Y:S02]  /*1270*/  FADD.FTZ R39, -R186, R35 ;  /* 0x00000023ba277221 */ /* 0x000fe40000010100 */
[----:B------:R-:W-:-:S02]  /*1280*/  FMUL.FTZ R192, R25, R192 ;  /* 0x000000c019c07220 */ /* 0x000fc40000410000 */
[----:B------:R-:W-:Y:S01]  /*1290*/  FADD.FTZ R61, R40, R187 ;  /* 0x000000bb283d7221 */ /* 0x000fe20000010000 */
[----:B------:R-:W-:Y:S01]  /*12a0*/  PRMT R179, RZ, 0x5410, R179 ;  /* 0x00005410ffb37816 */ /* 0x000fe200000000b3 */
[----:B------:R-:W-:Y:S01]  /*12b0*/  FADD.FTZ R35, -R186, R42 ;  /* 0x0000002aba237221 */ /* 0x000fe20000010100 */
[----:B------:R-:W-:Y:S01]  /*12c0*/  PRMT R153, RZ, 0x5410, R153 ;  /* 0x00005410ff997816 */ /* 0x000fe20000000099 */
[----:B------:R-:W-:Y:S01]  /*12d0*/  FFMA.FTZ R38, R190, R187, R38 ;  /* 0x000000bbbe267223 */ /* 0x000fe20000010026 */
[----:B------:R-:W-:Y:S02]  /*12e0*/  PRMT R43, RZ, 0x5410, R43 ;  /* 0x00005410ff2b7816 */ /* 0x000fe4000000002b */
[----:B------:R-:W-:Y:S01]  /*12f0*/  PRMT R42, RZ, 0x5410, R44 ;  /* 0x00005410ff2a7816 */ /* 0x000fe2000000002c */
[----:B------:R-:W-:Y:S01]  /*1300*/  FADD.FTZ R40, R61, R192 ;  /* 0x000000c03d287221 */ /* 0x000fe20000010000 */
[----:B------:R-:W-:Y:S01]  /*1310*/  PRMT R176, RZ, 0x5410, R176 ;  /* 0x00005410ffb07816 */ /* 0x000fe200000000b0 */
[----:B------:R-:W-:-:S02]  /*1320*/  FADD.FTZ R195, -R186, R33 ;  /* 0x00000021bac37221 */ /* 0x000fc40000010100 */
[----:B------:R-:W-:Y:S01]  /*1330*/  FFMA.FTZ R38, R157, R192, R38 ;  /* 0x000000c09d267223 */ /* 0x000fe20000010026 */
[----:B------:R-:W-:Y:S01]  /*1340*/  PRMT R170, RZ, 0x5410, R170 ;  /* 0x00005410ffaa7816 */ /* 0x000fe200000000aa */
[C---:B------:R-:W-:Y:S01]  /*1350*/  FADD.FTZ R181, -R186.reuse, R181 ;  /* 0x000000b5bab57221 */ /* 0x040fe20000010100 */
[----:B------:R-:W-:Y:S01]  /*1360*/  PRMT R44, RZ, 0x5410, R159 ;  /* 0x00005410ff2c7816 */ /* 0x000fe2000000009f */
        /* <DEDUP_REMOVED lines=10> */
[----:B------:R-:W-:Y:S02]  /*1410*/  FADD.FTZ R33, -R186, R42 ;  /* 0x0000002aba217221 */ /* 0x000fe40000010100 */
[----:B------:R-:W-:Y:S02]  /*1420*/  FMUL.FTZ R186, R27, R176 ;  /* 0x000000b01bba7220 */ /* 0x000fe40000410000 */
[----:B------:R-:W-:Y:S02]  /*1430*/  FADD.FTZ R61, R40, R163 ;  /* 0x000000a3283d7221 */ /* 0x000fe40000010000 */
[----:B------:R-:W-:Y:S02]  /*1440*/  FADD.FTZ R101, R182, R101 ;  /* 0x00000065b6657221 */ /* 0x000fe40000010000 */
[----:B------:R-:W-:Y:S01]  /*1450*/  FFMA.FTZ R73, R148, R182, R73 ;  /* 0x000000b694497223 */ /* 0x000fe20000010049 */
[----:B------:R-:W-:Y:S01]  /*1460*/  PRMT R182, RZ, 0x5410, R168 ;  /* 0x00005410ffb67816 */ /* 0x000fe200000000a8 */
[----:B------:R-:W-:-:S02]  /*1470*/  FADD.FTZ R102, R178, R102 ;  /* 0x00000066b2667221 */ /* 0x000fc40000010000 */
[----:B------:R-:W-:Y:S01]  /*1480*/  FFMA.FTZ R74, R145, R178, R74 ;  /* 0x000000b2914a7223 */ /* 0x000fe2000001004a */
[----:B------:R-:W-:Y:S01]  /*1490*/  PRMT R178, RZ, 0x5410, R169 ;  /* 0x00005410ffb27816 */ /* 0x000fe200000000a9 */
[----:B------:R-:W-:Y:S02]  /*14a0*/  FMUL.FTZ R159, R62, R195 ;  /* 0x000000c33e9f7220 */ /* 0x000fe40000410000 */
[----:B------:R-:W-:Y:S01]  /*14b0*/  FFMA.FTZ R38, R188, R163, R38 ;  /* 0x000000a3bc267223 */ /* 0x000fe20000010026 */
[----:B------:R-:W-:Y:S01]  /*14c0*/  PRMT R42, RZ, 0x5410, R162 ;  /* 0x00005410ff2a7816 */ /* 0x000fe200000000a2 */
[----:B------:R-:W-:Y:S02]  /*14d0*/  FMUL.FTZ R169, R62, R197 ;  /* 0x000000c53ea97220 */ /* 0x000fe40000410000 */
[----:B------:R-:W-:Y:S02]  /*14e0*/  FMUL.FTZ R164, R20, R170 ;  /* 0x000000aa14a47220 */ /* 0x000fe40000410000 */
[----:B------:R-:W-:-:S02]  /*14f0*/  FADD.FTZ R61, R61, R186 ;  /* 0x000000ba3d3d7221 */ /* 0x000fc40000010000 */
[----:B------:R-:W-:Y:S02]  /*1500*/  FMUL.FTZ R162, R62, R181 ;  /* 0x000000b53ea27220 */ /* 0x000fe40000410000 */
[----:B------:R-:W-:Y:S01]  /*1510*/  FFMA.FTZ R63, R159, R186, R38 ;  /* 0x000000ba9f3f7223 */ /* 0x000fe20000010026 */
[----:B------:R-:W-:Y:S01]  /*1520*/  PRMT R166, RZ, 0x5410, R166 ;  /* 0x00005410ffa67816 */ /* 0x000fe200000000a6 */
[----:B------:R-:W-:Y:S02]  /*1530*/  FADD.FTZ R108, R182, R108 ;  /* 0x0000006cb66c7221 */ /* 0x000fe40000010000 */
[-C--:B------:R-:W-:Y:S02]  /*1540*/  FFMA.FTZ R80, R169, R182.reuse, R80 ;  /* 0x000000b6a9507223 */ /* 0x080fe40000010050 */
        /* <DEDUP_REMOVED lines=8> */
[----:B------:R-:W-:Y:S02]  /*15d0*/  FMUL.FTZ R168, R62, R173 ;  /* 0x000000ad3ea87220 */ /* 0x000fe40000410000 */
[----:B------:R-:W-:Y:S02]  /*15e0*/  FFMA.FTZ R63, R169, R182, R38 ;  /* 0x000000b6a93f7223 */ /* 0x000fe40000010026 */
[----:B------:R-:W-:Y:S02]  /*15f0*/  FADD.FTZ R110, R178, R110 ;  /* 0x0000006eb26e7221 */ /* 0x000fe40000010000 */
[-C--:B------:R-:W-:Y:S02]  /*1600*/  FFMA.FTZ R82, R181, R178.reuse, R82 ;  /* 0x000000b2b5527223 */ /* 0x080fe40000010052 */
[----:B------:R-:W-:Y:S02]  /*1610*/  FMUL.FTZ R178, R23, R178 ;  /* 0x000000b217b27220 */ /* 0x000fe40000410000 */
[----:B------:R-:W-:-:S02]  /*1620*/  FADD.FTZ R61, R61, R170 ;  /* 0x000000aa3d3d7221 */ /* 0x000fc40000010000 */
[----:B------:R-:W-:Y:S02]  /*1630*/  FFMA.FTZ R38, R168, R170, R63 ;  /* 0x000000aaa8267223 */ /* 0x000fe4000001003f */
[----:B------:R-:W-:Y:S02]  /*1640*/  FADD.FTZ R61, R61, R178 ;  /* 0x000000b23d3d7221 */ /* 0x000fe40000010000 */
[----:B------:R-:W-:Y:S01]  /*1650*/  FFMA.FTZ R40, R181, R178, R38 ;  /* 0x000000b2b5287223 */ /* 0x000fe20000010026 */
[----:B------:R-:W-:Y:S01]  /*1660*/  PRMT R160, RZ, 0x5410, R160 ;  /* 0x00005410ffa07816 */ /* 0x000fe200000000a0 */
[----:B------:R-:W-:Y:S01]  /*1670*/  FMUL.FTZ R167, R17, R189 ;  /* 0x000000bd11a77220 */ /* 0x000fe20000410000 */
[----:B------:R-:W-:Y:S01]  /*1680*/  PRMT R171, RZ, 0x5410, R154 ;  /* 0x00005410ffab7816 */ /* 0x000fe2000000009a */
[----:B------:R-:W-:Y:S01]  /*1690*/  FADD.FTZ R38, R61, R156 ;  /* 0x0000009c3d267221 */ /* 0x000fe20000010000 */
[----:B------:R-:W-:Y:S01]  /*16a0*/  PRMT R184, RZ, 0x5410, R158 ;  /* 0x00005410ffb87816 */ /* 0x000fe2000000009e */
[----:B------:R-:W-:-:S02]  /*16b0*/  FMUL.FTZ R154, R62, R201 ;  /* 0x000000c93e9a7220 */ /* 0x000fc40000410000 */
[----:B------:R-:W-:Y:S02]  /*16c0*/  FFMA.FTZ R40, R155, R156, R40 ;  /* 0x0000009c9b287223 */ /* 0x000fe40000010028 */
[----:B------:R-:W-:Y:S02]  /*16d0*/  FMUL.FTZ R158, R62, R165 ;  /* 0x000000a53e9e7220 */ /* 0x000fe40000410000 */
[----:B------:R-:W-:Y:S02]  /*16e0*/  FADD.FTZ R105, R177, R105 ;  /* 0x00000069b1697221 */ /* 0x000fe40000010000 */
[----:B------:R-:W-:Y:S02]  /*16f0*/  FFMA.FTZ R77, R190, R177, R77 ;  /* 0x000000b1be4d7223 */ /* 0x000fe4000001004d */
[----:B------:R-:W-:Y:S02]  /*1700*/  FMUL.FTZ R177, R18, R160 ;  /* 0x000000a012b17220 */ /* 0x000fe40000410000 */
[----:B------:R-:W-:-:S02]  /*1710*/  FADD.FTZ R38, R38, R167 ;  /* 0x000000a726267221 */ /* 0x000fc40000010000 */
[----:B------:R-:W-:Y:S02]  /*1720*/  FFMA.FTZ R40, R154, R167, R40 ;  /* 0x000000a79a287223 */ /* 0x000fe40000010028 */
[----:B------:R-:W-:Y:S02]  /*1730*/  FADD.FTZ R115, R160, R115 ;  /* 0x00000073a0737221 */ /* 0x000fe40000010000 */
[----:B------:R-:W-:Y:S02]  /*1740*/  FFMA.FTZ R87, R158, R160, R87 ;  /* 0x000000a09e577223 */ /* 0x000fe40000010057 */
[----:B------:R-:W-:Y:S02]  /*1750*/  FADD.FTZ R106, R176, R106 ;  /* 0x0000006ab06a7221 */ /* 0x000fe40000010000 */
[----:B------:R-:W-:Y:S02]  /*1760*/  FFMA.FTZ R78, R159, R176, R78 ;  /* 0x000000b09f4e7223 */ /* 0x000fe4000001004e */
[----:B------:R-:W-:-:S02]  /*1770*/  FMUL.FTZ R160, R62, R45 ;  /* 0x0000002d3ea07220 */ /* 0x000fc40000410000 */
[----:B------:R-:W-:Y:S02]  /*1780*/  FMUL.FTZ R176, R19, R42 ;  /* 0x0000002a13b07220 */ /* 0x000fe40000410000 */
[----:B------:R-:W-:Y:S02]  /*1790*/  FADD.FTZ R45, R38, R177 ;  /* 0x000000b1262d7221 */ /* 0x000fe40000010000 */
[----:B------:R-:W-:Y:S02]  /*17a0*/  FMUL.FTZ R165, R62, R203 ;  /* 0x000000cb3ea57220 */ /* 0x000fe40000410000 */
[----:B------:R-:W-:Y:S02]  /*17b0*/  FFMA.FTZ R40, R158, R177, R40 ;  /* 0x000000b19e287223 */ /* 0x000fe40000010028 */
[----:B------:R-:W-:Y:S02]  /*17c0*/  FMUL.FTZ R179, R62, R179 ;  /* 0x000000b33eb37220 */ /* 0x000fe40000410000 */
[----:B------:R-:W-:-:S02]  /*17d0*/  FMUL.FTZ R183, R12, R44 ;  /* 0x0000002c0cb77220 */ /* 0x000fc40000410000 */
[----:B------:R-:W-:Y:S02]  /*17e0*/  FADD.FTZ R38, R45, R176 ;  /* 0x000000b02d267221 */ /* 0x000fe40000010000 */
[----:B------:R-:W-:Y:S02]  /*17f0*/  FFMA.FTZ R40, R165, R176, R40 ;  /* 0x000000b0a5287223 */ /* 0x000fe40000010028 */
        /* <DEDUP_REMOVED lines=11> */
[C---:B------:R-:W-:Y:S02]  /*18b0*/  FMUL.FTZ R185, R62.reuse, R185 ;  /* 0x000000b93eb97220 */ /* 0x040fe40000410000 */
        /* <DEDUP_REMOVED lines=9> */
[----:B------:R-:W-:Y:S02]  /*1950*/  FMUL.FTZ R194, R62, R39 ;  /* 0x000000273ec27220 */ /* 0x000fe40000410000 */
[----:B------:R-:W-:-:S02]  /*1960*/  FMUL.FTZ R166, R8, R196 ;  /* 0x000000c408a67220 */ /* 0x000fc40000410000 */
[----:B------:R-:W-:Y:S02]  /*1970*/  FADD.FTZ R39, R40, R63 ;  /* 0x0000003f28277221 */ /* 0x000fe40000010000 */
[----:B------:R-:W-:Y:S02]  /*1980*/  FMUL.FTZ R161, R62, R161 ;  /* 0x000000a13ea17220 */ /* 0x000fe40000410000 */
[----:B------:R-:W-:Y:S02]  /*1990*/  FFMA.FTZ R40, R153, R63, R38 ;  /* 0x0000003f99287223 */ /* 0x000fe40000010026 */
[----:B------:R-:W-:Y:S02]  /*19a0*/  FADD.FTZ R120, R171, R120 ;  /* 0x00000078ab787221 */ /* 0x000fe40000010000 */
[----:B------:R-:W-:Y:S02]  /*19b0*/  FFMA.FTZ R92, R160, R171, R92 ;  /* 0x000000aba05c7223 */ /* 0x000fe4000001005c */
[----:B------:R-:W-:-:S02]  /*19c0*/  FADD.FTZ R38, R39, R166 ;  /* 0x000000a627267221 */ /* 0x000fc40000010000 */
[----:B------:R-:W-:Y:S02]  /*19d0*/  FMUL.FTZ R171, R9, R171 ;  /* 0x000000ab09ab7220 */ /* 0x000fe40000410000 */
[C---:B------:R-:W-:Y:S01]  /*19e0*/  FFMA.FTZ R39, R161.reuse, R166, R40 ;  /* 0x000000a6a1277223 */ /* 0x040fe20000010028 */
[----:B------:R-:W-:Y:S01]  /*19f0*/  PRMT R174, RZ, 0x5410, R174 ;  /* 0x00005410ffae7816 */ /* 0x000fe200000000ae */
[----:B------:R-:W-:Y:S02]  /*1a00*/  FADD.FTZ R121, R196, R121 ;  /* 0x00000079c4797221 */ /* 0x000fe40000010000 */
[----:B------:R-:W-:Y:S02]  /*1a10*/  FFMA.FTZ R93, R161, R196, R93 ;  /* 0x000000c4a15d7223 */ /* 0x000fe4000001005d */
[----:B------:R-:W-:Y:S02]  /*1a20*/  FADD.FTZ R123, R172, R123 ;  /* 0x0000007bac7b7221 */ /* 0x000fe40000010000 */
[----:B------:R-:W-:-:S02]  /*1a30*/  FFMA.FTZ R95, R189, R172, R95 ;  /* 0x000000acbd5f7223 */ /* 0x000fc4000001005f */
[C---:B------:R-:W-:Y:S02]  /*1a40*/  FMUL.FTZ R191, R62.reuse, R43 ;  /* 0x0000002b3ebf7220 */ /* 0x040fe40000410000 */
[----:B------:R-:W-:Y:S02]  /*1a50*/  FMUL.FTZ R196, R62, R37 ;  /* 0x000000253ec47220 */ /* 0x000fe40000410000 */
[----:B------:R-:W-:Y:S02]  /*1a60*/  FMUL.FTZ R172, R10, R172 ;  /* 0x000000ac0aac7220 */ /* 0x000fe40000410000 */
[----:B------:R-:W-:Y:S02]  /*1a70*/  FADD.FTZ R37, R38, R171 ;  /* 0x000000ab26257221 */ /* 0x000fe40000010000 */
[----:B------:R-:W-:Y:S02]  /*1a80*/  FFMA.FTZ R39, R160, R171, R39 ;  /* 0x000000aba0277223 */ /* 0x000fe40000010027 */
[----:B------:R-:W-:-:S02]  /*1a90*/  FADD.FTZ R122, R174, R122 ;  /* 0x0000007aae7a7221 */ /* 0x000fc40000010000 */
[-C--:B------:R-:W-:Y:S02]  /*1aa0*/  FFMA.FTZ R94, R191, R174.reuse, R94 ;  /* 0x000000aebf5e7223 */ /* 0x080fe4000001005e */
[----:B------:R-:W-:Y:S02]  /*1ab0*/  FMUL.FTZ R174, R11, R174 ;  /* 0x000000ae0bae7220 */ /* 0x000fe40000410000 */
[----:B------:R-:W-:Y:S02]  /*1ac0*/  FADD.FTZ R37, R37, R172 ;  /* 0x000000ac25257221 */ /* 0x000fe40000010000 */
[----:B------:R-:W-:Y:S01]  /*1ad0*/  FFMA.FTZ R39, R189, R172, R39 ;  /* 0x000000acbd277223 */ /* 0x000fe20000010027 */
[----:B------:R-:W-:Y:S01]  /*1ae0*/  PRMT R193, RZ, 0x5410, R193 ;  /* 0x00005410ffc17816 */ /* 0x000fe200000000c1 */
[----:B------:R-:W-:Y:S01]  /*1af0*/  FADD.FTZ R125, R36, R125 ;  /* 0x0000007d247d7221 */ /* 0x000fe20000010000 */
[----:B------:R-:W-:Y:S01]  /*1b00*/  MOV R60, R47 ;  /* 0x0000002f003c7202 */ /* 0x000fe20000000f00 */
[----:B------:R-:W-:-:S02]  /*1b10*/  FFMA.FTZ R97, R194, R36, R97 ;  /* 0x00000024c2617223 */ /* 0x000fc40000010061 */
[----:B------:R-:W-:Y:S02]  /*1b20*/  FMUL.FTZ R173, R4, R36 ;  /* 0x0000002404ad7220 */ /* 0x000fe40000410000 */
[----:B------:R-:W-:Y:S02]  /*1b30*/  FMUL.FTZ R198, R62, R35 ;  /* 0x000000233ec67220 */ /* 0x000fe40000410000 */
[----:B------:R-:W-:Y:S02]  /*1b40*/  FADD.FTZ R36, R37, R174 ;  /* 0x000000ae25247221 */ /* 0x000fe40000010000 */
[----:B------:R-:W-:Y:S01]  /*1b50*/  FFMA.FTZ R35, R191, R174, R39 ;  /* 0x000000aebf237223 */ /* 0x000fe20000010027 */
[----:B------:R-:W-:Y:S01]  /*1b60*/  SHF.R.U32.HI R47, RZ, 0x10, R47 ;  /* 0x00000010ff2f7819 */ /* 0x000fe2000001162f */
[----:B------:R-:W-:Y:S01]  /*1b70*/  FADD.FTZ R124, R193, R124 ;  /* 0x0000007cc17c7221 */ /* 0x000fe20000010000 */
[----:B------:R-:W-:Y:S01]  /*1b80*/  PRMT R32, RZ, 0x5410, R60 ;  /* 0x00005410ff207816 */ /* 0x000fe2000000003c */
[----:B------:R-:W-:-:S02]  /*1b90*/  FFMA.FTZ R96, R196, R193, R96 ;  /* 0x000000c1c4607223 */ /* 0x000fc40000010060 */
[----:B------:R-:W-:Y:S02]  /*1ba0*/  FMUL.FTZ R193, R5, R193 ;  /* 0x000000c105c17220 */ /* 0x000fe40000410000 */
[----:B------:R-:W-:Y:S02]  /*1bb0*/  FADD.FTZ R36, R36, R173 ;  /* 0x000000ad24247221 */ /* 0x000fe40000010000 */
[----:B------:R-:W-:Y:S01]  /*1bc0*/  FFMA.FTZ R35, R194, R173, R35 ;  /* 0x000000adc2237223 */ /* 0x000fe20000010023 */
[----:B------:R-:W-:Y:S01]  /*1bd0*/  PRMT R47, RZ, 0x5410, R47 ;  /* 0x00005410ff2f7816 */ /* 0x000fe2000000002f */
[----:B------:R-:W-:Y:S01]  /*1be0*/  FMUL.FTZ R197, R6, R32 ;  /* 0x0000002006c57220 */ /* 0x000fe20000410000 */
[----:B------:R-:W-:Y:S01]  /*1bf0*/  SHF.R.U32.HI R34, RZ, 0x5, R129 ;  /* 0x00000005ff227819 */ /* 0x000fe20000011681 */
[----:B------:R-:W-:Y:S02]  /*1c00*/  FADD.FTZ R36, R36, R193 ;  /* 0x000000c124247221 */ /* 0x000fe40000010000 */
[----:B------:R-:W-:Y:S01]  /*1c10*/  FFMA.FTZ R35, R196, R193, R35 ;  /* 0x000000c1c4237223 */ /* 0x000fe20000010023 */
[----:B------:R-:W-:Y:S01]  /*1c20*/  LOP3.LUT R152, R34, 0x7fffff8, RZ, 0xc0, !PT ;  /* 0x07fffff822987812 */ /* 0x000fe200078ec0ff */
[----:B------:R-:W-:-:S02]  /*1c30*/  FMUL.FTZ R200, R62, R33 ;  /* 0x000000213ec87220 */ /* 0x000fc40000410000 */
[----:B------:R-:W-:Y:S02]  /*1c40*/  FMUL.FTZ R195, R7, R47 ;  /* 0x0000002f07c37220 */ /* 0x000fe40000410000 */
[----:B------:R-:W-:Y:S02]  /*1c50*/  FADD.FTZ R36, R36, R197 ;  /* 0x000000c524247221 */ /* 0x000fe40000010000 */
[----:B------:R-:W-:Y:S01]  /*1c60*/  FFMA.FTZ R35, R198, R197, R35 ;  /* 0x000000c5c6237223 */ /* 0x000fe20000010023 */
[----:B------:R-:W-:Y:S01]  /*1c70*/  LOP3.LUT P1, RZ, R129, 0x1f, RZ, 0xc0, !PT ;  /* 0x0000001f81ff7812 */ /* 0x000fe2000782c0ff */
[----:B------:R-:W-:Y:S01]  /*1c80*/  FADD.FTZ R114, R42, R114 ;  /* 0x000000722a727221 */ /* 0x000fe20000010000 */
[----:B------:R-:W-:Y:S01]  /*1c90*/  @!P2 IADD3 R152, R152, 0x8, RZ ;  /* 0x000000089898a810 */ /* 0x000fe20007ffe0ff */
        /* <DEDUP_REMOVED lines=13> */
.L_x_903:
        /* <DEDUP_REMOVED lines=18> */
.L_x_904:
[----:B------:R-:W-:Y:S01]  /*1e90*/  @!P1 LOP3.LUT R33, R34, 0x7, RZ, 0xc0, !PT ;  /* 0x0000000722219812 */ /* 0x000fe200078ec0ff */
[----:B--2---:R-:W-:Y:S01]  /*1ea0*/  FADD.FTZ R60, R60, R37 ;  /* 0x000000253c3c7221 */ /* 0x004fe20000010000 */
[----:B------:R-:W-:Y:S01]  /*1eb0*/  ULDC.U8 UR6, c[0x0][0x1f0] ;  /* 0x00007c0000067ab9 */ /* 0x000fe20000000000 */
[----:B-1----:R-:W-:Y:S01]  /*1ec0*/  FADD.FTZ R61, R32, R39 ;  /* 0x00000027203d7221 */ /* 0x002fe20000010000 */
[----:B------:R-:W-:Y:S01]  /*1ed0*/  ISETP.NE.AND P2, PT, RZ, UR6, PT ;  /* 0x00000006ff007c0c */ /* 0x000fe2000bf45270 */
[----:B------:R-:W-:Y:S01]  /*1ee0*/  @!P1 IMAD.IADD R199, R152, 0x1, R33 ;  /* 0x0000000198c79824 */ /* 0x000fe200078e0221 */
[----:B------:R-:W-:Y:S04]  /*1ef0*/  WARPSYNC 0xffffffff ;  /* 0xffffffff00007948 */ /* 0x000fe80003800000 */
[----:B------:R-:W-:Y:S04]  /*1f00*/  @!P1 STS.64 [R199.X8+0x7000], R60 ;  /* 0x0070003cc7009388 */ /* 0x000fe80000008a00 */
[----:B------:R-:W-:Y:S01]  /*1f10*/  BAR.SYNC.DEFER_BLOCKING 0x0 ;  /* 0x0000000000007b1d */ /* 0x000fe20000010000 */
[----:B------:R-:W-:-:S04]  /*1f20*/  ISETP.NE.U32.AND P1, PT, RZ, c[0x0][0x258], PT ;  /* 0x00009600ff007a0c */ /* 0x000fc80003f25070 */
[----:B------:R-:W-:Y:S01]  /*1f30*/  ISETP.NE.AND.EX P1, PT, RZ, c[0x0][0x25c], PT, P1 ;  /* 0x00009700ff007a0c */ /* 0x000fe20003f25310 */
        /* <DEDUP_REMOVED lines=8> */
[----:B0-----:R-:W-:Y:S01]  /*1fc0*/  FADD.FTZ R201, R201, R36 ;  /* 0x00000024c9c97221 */ /* 0x001fe20000010000 */
[----:B-----5:R-:W-:Y:S01]  /*1fd0*/  @P0 SHF.R.U64 R36, R58, 0x10, R59 ;  /* 0x000000103a240819 */ /* 0x020fe2000000123b */
[----:B------:R-:W-:Y:S02]  /*1fe0*/  FADD.FTZ R32, R32, R37 ;  /* 0x0000002520207221 */ /* 0x000fe40000010000 */
[----:B------:R-:W-:Y:S01]  /*1ff0*/  FADD.FTZ R201, R38, R201 ;  /* 0x000000c926c97221 */ /* 0x000fe20000010000 */
[----:B------:R-:W-:Y:S01]  /*2000*/  @P0 PRMT R36, RZ, 0x5410, R36 ;  /* 0x00005410ff240816 */ /* 0x000fe20000000024 */
[----:B------:R-:W-:Y:S01]  /*2010*/  FADD.FTZ R32, R39, R32 ;  /* 0x0000002027207221 */ /* 0x000fe20000010000 */
[----:B------:R-:W-:Y:S01]  /*2020*/  @P0 MOV R38, R59 ;  /* 0x0000003b00260202 */ /* 0x000fe20000000f00 */
[----:B--2---:R-:W-:-:S02]  /*2030*/  FADD.FTZ R201, R201, R40 ;  /* 0x00000028c9c97221 */ /* 0x004fc40000010000 */
[----:B------:R-:W-:Y:S01]  /*2040*/  FADD.FTZ R32, R32, R41 ;  /* 0x0000002920207221 */ /* 0x000fe20000010000 */
[----:B------:R-:W-:Y:S01]  /*2050*/  @P0 PRMT R41, RZ, 0x5410, R38 ;  /* 0x00005410ff290816 */ /* 0x000fe20000000026 */
[----:B------:R-:W-:Y:S02]  /*2060*/  FADD.FTZ R201, R42, R201 ;  /* 0x000000c92ac97221 */ /* 0x000fe40000010000 */
[----:B------:R-:W-:Y:S02]  /*2070*/  FADD.FTZ R32, R43, R32 ;  /* 0x000000202b207221 */ /* 0x000fe40000010000 */
[----:B---3--:R-:W-:Y:S01]  /*2080*/  FADD.FTZ R201, R201, R44 ;  /* 0x0000002cc9c97221 */ /* 0x008fe20000010000 */
[----:B------:R-:W-:Y:S01]  /*2090*/  @P0 SHF.R.U64 R44, R52, 0x10, R53 ;  /* 0x00000010342c0819 */ /* 0x000fe20000001235 */
[----:B------:R-:W-:Y:S02]  /*20a0*/  FADD.FTZ R32, R32, R45 ;  /* 0x0000002d20207221 */ /* 0x000fe40000010000 */
[----:B------:R-:W-:-:S02]  /*20b0*/  FADD.FTZ R46, R46, R201 ;  /* 0x000000c92e2e7221 */ /* 0x000fc40000010000 */
[----:B------:R-:W-:Y:S02]  /*20c0*/  FADD.FTZ R32, R47, R32 ;  /* 0x000000202f207221 */ /* 0x000fe40000010000 */
[----:B------:R-:W-:Y:S02]  /*20d0*/  FMUL.FTZ R34, R46, c[0x0][0x1e0] ;  /* 0x000078002e227a20 */ /* 0x000fe40000410000 */
[----:B------:R-:W-:Y:S02]  /*20e0*/  FMUL.FTZ R39, R32, c[0x0][0x1e0] ;  /* 0x0000780020277a20 */ /* 0x000fe40000410000 */
[----:B------:R-:W-:Y:S01]  /*20f0*/  @P0 IMAD.MOV.U32 R33, RZ, RZ, R58 ;  /* 0x000000ffff210224 */ /* 0x000fe200078e003a */
[----:B------:R-:W-:Y:S02]  /*2100*/  FSEL R34, R34, RZ, !P2 ;  /* 0x000000ff22227208 */ /* 0x000fe40005000000 */
[----:B------:R-:W-:Y:S02]  /*2110*/  ISETP.NE.U32.AND P2, PT, RZ, c[0x0][0x250], PT ;  /* 0x00009400ff007a0c */ /* 0x000fe40003f45070 */
[----:B------:R-:W-:Y:S01]  /*2120*/  @P0 PRMT R33, RZ, 0x5410, R33 ;  /* 0x00005410ff210816 */ /* 0x000fe20000000021 */
[-CC-:B------:R-:W-:Y:S01]  /*2130*/  FFMA.FTZ R148, R148, R39.reuse, R34.reuse ;  /* 0x0000002794947223 */ /* 0x180fe20000010022 */
[----:B------:R-:W-:Y:S01]  /*2140*/  ISETP.NE.AND.EX P2, PT, RZ, c[0x0][0x254], PT, P2 ;  /* 0x00009500ff007a0c */ /* 0x000fe20003f45320 */
[----:B------:R-:W-:-:S02]  /*2150*/  FFMA.FTZ R151, R151, R39, R34 ;  /* 0x0000002797977223 */ /* 0x000fc40000010022 */
[----:B------:R-:W-:Y:S02]  /*2160*/  FADD.FTZ R149, R149, -R148 ;  /* 0x8000009495957221 */ /* 0x000fe40000010000 */
[----:B------:R-:W-:Y:S02]  /*2170*/  FADD.FTZ R151, R146, -R151 ;  /* 0x8000009792977221 */ /* 0x000fe40000010000 */
[----:B------:R-:W-:Y:S02]  /*2180*/  FMUL.FTZ R32, R62, R149 ;  /* 0x000000953e207220 */ /* 0x000fe40000410000 */
[----:B------:R-:W-:Y:S02]  /*2190*/  FFMA.FTZ R147, R147, R39, R34 ;  /* 0x0000002793937223 */ /* 0x000fe40000010022 */
[----:B------:R-:W-:Y:S02]  /*21a0*/  @P0 FADD.FTZ R32, R32, R33 ;  /* 0x0000002120200221 */ /* 0x000fe40000010000 */
[----:B------:R-:W-:-:S02]  /*21b0*/  FMUL.FTZ R33, R62, R151 ;  /* 0x000000973e217220 */ /* 0x000fc40000410000 */
[----:B------:R-:W-:Y:S01]  /*21c0*/  FADD.FTZ R147, R144, -R147 ;  /* 0x8000009390937221 */ /* 0x000fe20000010000 */
[----:B------:R-:W0:Y:S01]  /*21d0*/  F2F.BF16.F32 R37, R32 ;  /* 0x0000002000257304 */ /* 0x000e220000202000 */
[----:B------:R-:W-:Y:S02]  /*21e0*/  @P0 FADD.FTZ R33, R33, R36 ;  /* 0x0000002421210221 */ /* 0x000fe40000010000 */
[----:B------:R-:W-:Y:S02]  /*21f0*/  FMUL.FTZ R36, R62, R147 ;  /* 0x000000933e247220 */ /* 0x000fe40000410000 */
[-C--:B------:R-:W-:Y:S02]  /*2200*/  FFMA.FTZ R40, R145, R39.reuse, R34 ;  /* 0x0000002791287223 */ /* 0x080fe40000010022 */
[----:B------:R-:W-:Y:S01]  /*2210*/  @P0 FADD.FTZ R36, R36, R41 ;  /* 0x0000002924240221 */ /* 0x000fe20000010000 */
[----:B------:R-:W-:Y:S01]  /*2220*/  @P0 SHF.R.U32.HI R41, RZ, 0x10, R59 ;  /* 0x00000010ff290819 */ /* 0x000fe2000001163b */
[----:B------:R-:W-:Y:S01]  /*2230*/  FADD.FTZ R143, R143, -R40 ;  /* 0x800000288f8f7221 */ /* 0x000fe20000010000 */
[----:B------:R1:W2:Y:S01]  /*2240*/  F2F.BF16.F32 R35, R33 ;  /* 0x0000002100237304 */ /* 0x0002a20000202000 */
[----:B------:R-:W-:Y:S01]  /*2250*/  FFMA.FTZ R190, R190, R39, R34 ;  /* 0x00000027bebe7223 */ /* 0x000fe20000010022 */
[----:B------:R-:W-:Y:S01]  /*2260*/  @P0 PRMT R41, RZ, 0x5410, R41 ;  /* 0x00005410ff290816 */ /* 0x000fe20000000029 */
[----:B------:R-:W-:-:S02]  /*2270*/  @P0 IMAD.MOV.U32 R40, RZ, RZ, R56 ;  /* 0x000000ffff280224 */ /* 0x000fc400078e0038 */
[----:B------:R-:W-:Y:S01]  /*2280*/  FMUL.FTZ R46, R62, R143 ;  /* 0x0000008f3e2e7220 */ /* 0x000fe20000410000 */
[----:B0-----:R-:W-:Y:S01]  /*2290*/  @P2 PRMT R137, R37, 0x7610, R137 ;  /* 0x0000761025892816 */ /* 0x001fe20000000089 */
[----:B------:R-:W-:Y:S01]  /*22a0*/  FADD.FTZ R47, R187, -R190 ;  /* 0x800000bebb2f7221 */ /* 0x000fe20000010000 */
[----:B------:R-:W-:Y:S01]  /*22b0*/  @P0 PRMT R40, RZ, 0x5410, R40 ;  /* 0x00005410ff280816 */ /* 0x000fe20000000028 */
[--C-:B------:R-:W-:Y:S01]  /*22c0*/  FFMA.FTZ R157, R157, R39, R34.reuse ;  /* 0x000000279d9d7223 */ /* 0x100fe20000010022 */
[----:B------:R0:W3:Y:S01]  /*22d0*/  F2F.BF16.F32 R45, R36 ;  /* 0x00000024002d7304 */ /* 0x0000e20000202000 */
[----:B------:R-:W-:Y:S01]  /*22e0*/  @P0 FADD.FTZ R46, R46, R41 ;  /* 0x000000292e2e0221 */ /* 0x000fe20000010000 */
[----:B------:R-:W-:Y:S01]  /*22f0*/  @P0 SHF.R.U64 R41, R56, 0x10, R57 ;  /* 0x0000001038290819 */ /* 0x000fe20000001239 */
[----:B------:R-:W-:Y:S01]  /*2300*/  FMUL.FTZ R47, R62, R47 ;  /* 0x0000002f3e2f7220 */ /* 0x000fe20000410000 */
[----:B-1----:R-:W-:Y:S01]  /*2310*/  @P1 F2FP.BF16.PACK_AB R33, RZ, R33 ;  /* 0x00000021ff21123e */ /* 0x002fe200000010ff */
[----:B------:R-:W-:Y:S01]  /*2320*/  FADD.FTZ R157, R192, -R157 ;  /* 0x8000009dc09d7221 */ /* 0x000fe20000010000 */
[----:B------:R-:W-:Y:S01]  /*2330*/  @P0 PRMT R41, RZ, 0x5410, R41 ;  /* 0x00005410ff290816 */ /* 0x000fe20000000029 */
[----:B------:R-:W-:Y:S01]  /*2340*/  FFMA.FTZ R188, R188, R39, R34 ;  /* 0x00000027bcbc7223 */ /* 0x000fe20000010022 */
[----:B------:R-:W1:Y:S01]  /*2350*/  F2F.BF16.F32 R38, R46 ;  /* 0x0000002e00267304 */ /* 0x000e620000202000 */
[----:B------:R-:W-:Y:S01]  /*2360*/  @P0 FADD.FTZ R47, R47, R40 ;  /* 0x000000282f2f0221 */ /* 0x000fe20000010000 */
[----:B------:R-:W-:Y:S01]  /*2370*/  @P1 PRMT R133, R33, 0x7610, R133 ;  /* 0x0000761021851816 */ /* 0x000fe20000000085 */
[----:B------:R-:W-:Y:S01]  /*2380*/  @P0 IMAD.MOV.U32 R40, RZ, RZ, R57 ;  /* 0x000000ffff280224 */ /* 0x000fe200078e0039 */
[----:B--2---:R-:W-:Y:S01]  /*2390*/  @P2 PRMT R130, R35, 0x7610, R130 ;  /* 0x0000761023822816 */ /* 0x004fe20000000082 */
[----:B------:R-:W-:Y:S01]  /*23a0*/  FMUL.FTZ R60, R62, R157 ;  /* 0x0000009d3e3c7220 */ /* 0x000fe20000410000 */
[----:B0-----:R-:W-:Y:S01]  /*23b0*/  @P1 F2FP.BF16.PACK_AB R36, RZ, R36 ;  /* 0x00000024ff24123e */ /* 0x001fe200000010ff */
[----:B------:R-:W-:Y:S01]  /*23c0*/  FADD.FTZ R61, R163, -R188 ;  /* 0x800000bca33d7221 */ /* 0x000fe20000010000 */
[----:B------:R-:W-:Y:S01]  /*23d0*/  @P0 PRMT R40, RZ, 0x5410, R40 ;  /* 0x00005410ff280816 */ /* 0x000fe20000000028 */
[----:B------:R-:W-:Y:S01]  /*23e0*/  @P0 FADD.FTZ R60, R60, R41 ;  /* 0x000000293c3c0221 */ /* 0x000fe20000010000 */
[----:B------:R-:W-:Y:S01]  /*23f0*/  F2F.BF16.F32 R157, R47 ;  /* 0x0000002f009d7304 */ /* 0x000fe20000202000 */
[----:B------:R-:W-:Y:S01]  /*2400*/  FFMA.FTZ R41, R159, R39, R34 ;  /* 0x000000279f297223 */ /* 0x000fe20000010022 */
[----:B---3--:R-:W-:Y:S01]  /*2410*/  @P2 PRMT R135, R45, 0x7610, R135 ;  /* 0x000076102d872816 */ /* 0x008fe20000000087 */
[----:B------:R-:W-:Y:S01]  /*2420*/  FMUL.FTZ R61, R62, R61 ;  /* 0x0000003d3e3d7220 */ /* 0x000fe20000410000 */
[----:B------:R-:W-:Y:S01]  /*2430*/  @P1 PRMT R134, R36, 0x7610, R134 ;  /* 0x0000761024861816 */ /* 0x000fe20000000086 */
[----:B------:R-:W-:Y:S01]  /*2440*/  FADD.FTZ R41, R186, -R41 ;  /* 0x80000029ba297221 */ /* 0x000fe20000010000 */
[----:B-1----:R-:W-:Y:S01]  /*2450*/  @P2 PRMT R132, R38, 0x7610, R132 ;  /* 0x0000761026842816 */ /* 0x002fe20000000084 */
[----:B------:R-:W-:Y:S01]  /*2460*/  @P0 FADD.FTZ R61, R61, R40 ;  /* 0x000000283d3d0221 */ /* 0x000fe20000010000 */
[----:B------:R-:W-:Y:S01]  /*2470*/  @P0 SHF.R.U32.HI R40, RZ, 0x10, R57 ;  /* 0x00000010ff280819 */ /* 0x000fe20000011639 */
[----:B------:R-:W-:Y:S01]  /*2480*/  FFMA.FTZ R43, R162, R39, R34 ;  /* 0x00000027a22b7223 */ /* 0x000fe20000010022 */
[----:B------:R-:W-:Y:S01]  /*2490*/  F2F.BF16.F32 R159, R60 ;  /* 0x0000003c009f7304 */ /* 0x000fe20000202000 */
[----:B------:R-:W-:Y:S01]  /*24a0*/  FMUL.FTZ R162, R62, R41 ;  /* 0x000000293ea27220 */ /* 0x000fe20000410000 */
[----:B------:R-:W-:Y:S01]  /*24b0*/  @P0 PRMT R41, RZ, 0x5410, R40 ;  /* 0x00005410ff290816 */ /* 0x000fe20000000028 */
[----:B------:R-:W-:Y:S01]  /*24c0*/  FADD.FTZ R43, R164, -R43 ;  /* 0x8000002ba42b7221 */ /* 0x000fe20000010000 */
[----:B------:R-:W-:Y:S01]  /*24d0*/  @P0 MOV R40, R54 ;  /* 0x0000003600280202 */ /* 0x000fe20000000f00 */
[-CC-:B------:R-:W-:Y:S01]  /*24e0*/  FFMA.FTZ R181, R181, R39.reuse, R34.reuse ;  /* 0x00000027b5b57223 */ /* 0x180fe20000010022 */
[----:B------:R-:W-:Y:S01]  /*24f0*/  @P1 F2FP.BF16.PACK_AB R190, RZ, R60 ;  /* 0x0000003cffbe123e */ /* 0x000fe200000010ff */
[----:B------:R-:W-:Y:S01]  /*2500*/  @P0 FADD.FTZ R162, R162, R41 ;  /* 0x00000029a2a20221 */ /* 0x000fe20000010000 */
[----:B------:R-:W-:Y:S01]  /*2510*/  F2F.BF16.F32 R163, R61 ;  /* 0x0000003d00a37304 */ /* 0x000fe20000202000 */
[----:B------:R-:W-:Y:S01]  /*2520*/  FFMA.FTZ R41, R169, R39, R34 ;  /* 0x00000027a9297223 */ /* 0x000fe20000010022 */
[----:B------:R-:W-:Y:S01]  /*2530*/  @P1 F2FP.BF16.PACK_AB R192, RZ, R61 ;  /* 0x0000003dffc0123e */ /* 0x000fe200000010ff */
[----:B------:R-:W-:-:S02]  /*2540*/  FMUL.FTZ R164, R62, R43 ;  /* 0x0000002b3ea47220 */ /* 0x000fc40000410000 */
[----:B------:R-:W-:Y:S01]  /*2550*/  FADD.FTZ R43, R182, -R41 ;  /* 0x80000029b62b7221 */ /* 0x000fe20000010000 */
[----:B------:R-:W-:Y:S01]  /*2560*/  @P0 PRMT R41, RZ, 0x5410, R40 ;  /* 0x00005410ff290816 */ /* 0x000fe20000000028 */
[----:B------:R-:W-:Y:S01]  /*2570*/  FADD.FTZ R181, R178, -R181 ;  /* 0x800000b5b2b57221 */ /* 0x000fe20000010000 */
[----:B------:R-:W-:Y:S01]  /*2580*/  @P0 SHF.R.U64 R40, R54, 0x10, R55 ;  /* 0x0000001036280819 */ /* 0x000fe20000001237 */
[-CC-:B------:R-:W-:Y:S01]  /*2590*/  FFMA.FTZ R158, R158, R39.reuse, R34.reuse ;  /* 0x000000279e9e7223 */ /* 0x180fe20000010022 */
[----:B------:R-:W-:Y:S01]  /*25a0*/  F2F.BF16.F32 R169, R162 ;  /* 0x000000a200a97304 */ /* 0x000fe20000202000 */
[----:B------:R-:W-:Y:S02]  /*25b0*/  @P0 FADD.FTZ R164, R164, R41 ;  /* 0x00000029a4a40221 */ /* 0x000fe40000010000 */
[----:B------:R-:W-:Y:S02]  /*25c0*/  FFMA.FTZ R41, R168, R39, R34 ;  /* 0x00000027a8297223 */ /* 0x000fe40000010022 */
[----:B------:R-:W-:-:S02]  /*25d0*/  FMUL.FTZ R168, R62, R43 ;  /* 0x0000002b3ea87220 */ /* 0x000fc40000410000 */
[----:B------:R-:W-:Y:S01]  /*25e0*/  FADD.FTZ R43, R170, -R41 ;  /* 0x80000029aa2b7221 */ /* 0x000fe20000010000 */
[----:B------:R-:W-:Y:S01]  /*25f0*/  @P0 PRMT R41, RZ, 0x5410, R40 ;  /* 0x00005410ff290816 */ /* 0x000fe20000000028 */
[----:B------:R-:W-:Y:S01]  /*2600*/  @P0 IMAD.MOV.U32 R40, RZ, RZ, R55 ;  /* 0x000000ffff280224 */ /* 0x000fe200078e0037 */
[----:B------:R-:W-:Y:S01]  /*2610*/  F2F.BF16.F32 R147, R164 ;  /* 0x000000a400937304 */ /* 0x000fe20000202000 */
[----:B------:R-:W-:Y:S02]  /*2620*/  FMUL.FTZ R170, R62, R43 ;  /* 0x0000002b3eaa7220 */ /* 0x000fe40000410000 */
[----:B------:R-:W-:Y:S01]  /*2630*/  @P0 FADD.FTZ R168, R168, R41 ;  /* 0x00000029a8a80221 */ /* 0x000fe20000010000 */
[----:B------:R-:W-:Y:S01]  /*2640*/  @P0 PRMT R41, RZ, 0x5410, R40 ;  /* 0x00005410ff290816 */ /* 0x000fe20000000028 */
[----:B------:R-:W-:Y:S01]  /*2650*/  FMUL.FTZ R152, R62, R181 ;  /* 0x000000b53e987220 */ /* 0x000fe20000410000 */
[----:B------:R-:W-:Y:S01]  /*2660*/  @P0 SHF.R.U32.HI R40, RZ, 0x10, R55 ;  /* 0x00000010ff280819 */ /* 0x000fe20000011637 */
[----:B------:R-:W-:Y:S01]  /*2670*/  FFMA.FTZ R165, R165, R39, R34 ;  /* 0x00000027a5a57223 */ /* 0x000fe20000010022 */
[----:B------:R-:W-:Y:S01]  /*2680*/  F2F.BF16.F32 R148, R168 ;  /* 0x000000a800947304 */ /* 0x000fe20000202000 */
[----:B------:R-:W-:-:S02]  /*2690*/  @P0 FADD.FTZ R170, R170, R41 ;  /* 0x00000029aaaa0221 */ /* 0x000fc40000010000 */
[----:B------:R-:W-:Y:S02]  /*26a0*/  FFMA.FTZ R41, R155, R39, R34 ;  /* 0x000000279b297223 */ /* 0x000fe40000010022 */
[----:B------:R-:W-:Y:S02]  /*26b0*/  FADD.FTZ R177, R177, -R158 ;  /* 0x8000009eb1b17221 */ /* 0x000fe40000010000 */
[----:B------:R-:W-:Y:S01]  /*26c0*/  FADD.FTZ R43, R156, -R41 ;  /* 0x800000299c2b7221 */ /* 0x000fe20000010000 */
[----:B------:R-:W-:Y:S01]  /*26d0*/  @P0 PRMT R41, RZ, 0x5410, R40 ;  /* 0x00005410ff290816 */ /* 0x000fe20000000028 */
[----:B------:R-:W-:Y:S01]  /*26e0*/  @P0 IMAD.MOV.U32 R40, RZ, RZ, R52 ;  /* 0x000000ffff280224 */ /* 0x000fe200078e0034 */
[----:B------:R-:W-:Y:S01]  /*26f0*/  F2F.BF16.F32 R155, R170 ;  /* 0x000000aa009b7304 */ /* 0x000fe20000202000 */
[----:B------:R-:W-:Y:S02]  /*2700*/  FADD.FTZ R149, R176, -R165 ;  /* 0x800000a5b0957221 */ /* 0x000fe40000010000 */
[----:B------:R-:W-:Y:S01]  /*2710*/  @P0 FADD.FTZ R152, R152, R41 ;  /* 0x0000002998980221 */ /* 0x000fe20000010000 */
[----:B------:R-:W-:Y:S01]  /*2720*/  @P0 PRMT R41, RZ, 0x5410, R40 ;  /* 0x00005410ff290816 */ /* 0x000fe20000000028 */
[----:B------:R-:W-:Y:S01]  /*2730*/  FMUL.FTZ R165, R62, R177 ;  /* 0x000000b13ea57220 */ /* 0x000fe20000410000 */
[----:B------:R-:W-:Y:S01]  /*2740*/  @P0 MOV R40, R53 ;  /* 0x0000003500280202 */ /* 0x000fe20000000f00 */
[----:B------:R-:W-:Y:S01]  /*2750*/  FFMA.FTZ R42, R154, R39, R34 ;  /* 0x000000279a2a7223 */ /* 0x000fe20000010022 */
[----:B------:R-:W0:Y:S01]  /*2760*/  F2F.BF16.F32 R156, R152 ;  /* 0x00000098009c7304 */ /* 0x000e220000202000 */
[C---:B------:R-:W-:Y:S01]  /*2770*/  FMUL.FTZ R154, R62.reuse, R43 ;  /* 0x0000002b3e9a7220 */ /* 0x040fe20000410000 */
[----:B------:R-:W-:Y:S01]  /*2780*/  @P0 PRMT R40, RZ, 0x5410, R40 ;  /* 0x00005410ff280816 */ /* 0x000fe20000000028 */
[----:B------:R-:W-:-:S02]  /*2790*/  FMUL.FTZ R149, R62, R149 ;  /* 0x000000953e957220 */ /* 0x000fc40000410000 */
[----:B------:R-:W-:Y:S01]  /*27a0*/  FADD.FTZ R167, R167, -R42 ;  /* 0x8000002aa7a77221 */ /* 0x000fe20000010000 */
[----:B------:R-:W-:Y:S01]  /*27b0*/  @P0 SHF.R.U64 R42, R50, 0x10, R51 ;  /* 0x00000010322a0819 */ /* 0x000fe20000001233 */
[----:B------:R-:W-:Y:S01]  /*27c0*/  @P0 FADD.FTZ R165, R165, R40 ;  /* 0x00000028a5a50221 */ /* 0x000fe20000010000 */
[----:B------:R-:W-:Y:S01]  /*27d0*/  @P0 SHF.R.U32.HI R40, RZ, 0x10, R53 ;  /* 0x00000010ff280819 */ /* 0x000fe20000011635 */
[----:B------:R-:W-:Y:S01]  /*27e0*/  @P0 FADD.FTZ R154, R154, R41 ;  /* 0x000000299a9a0221 */ /* 0x000fe20000010000 */
[----:B------:R-:W-:Y:S01]  /*27f0*/  @P0 PRMT R41, RZ, 0x5410, R44 ;  /* 0x00005410ff290816 */ /* 0x000fe2000000002c */
[----:B------:R-:W-:Y:S01]  /*2800*/  FFMA.FTZ R179, R179, R39, R34 ;  /* 0x00000027b3b37223 */ /* 0x000fe20000010022 */
[----:B------:R-:W-:Y:S01]  /*2810*/  @P0 PRMT R40, RZ, 0x5410, R40 ;  /* 0x00005410ff280816 */ /* 0x000fe20000000028 */
[----:B------:R-:W-:Y:S01]  /*2820*/  FMUL.FTZ R158, R62, R167 ;  /* 0x000000a73e9e7220 */ /* 0x000fe20000410000 */
[----:B------:R-:W-:Y:S01]  /*2830*/  F2F.BF16.F32 R151, R165 ;  /* 0x000000a500977304 */ /* 0x000fe20000202000 */
[----:B------:R-:W-:Y:S01]  /*2840*/  FFMA.FTZ R180, R180, R39, R34 ;  /* 0x00000027b4b47223 */ /* 0x000fe20000010022 */
[----:B0-----:R-:W-:Y:S01]  /*2850*/  SHF.L.U32 R36, R156, 0x10, RZ ;  /* 0x000000109c247819 */ /* 0x001fe200000006ff */
[----:B------:R-:W-:-:S02]  /*2860*/  @P0 FADD.FTZ R149, R149, R40 ;  /* 0x0000002895950221 */ /* 0x000fc40000010000 */
[----:B------:R-:W-:Y:S02]  /*2870*/  @P0 IMAD.MOV.U32 R40, RZ, RZ, R50 ;  /* 0x000000ffff280224 */ /* 0x000fe400078e0032 */
[----:B------:R-:W-:Y:S01]  /*2880*/  FADD.FTZ R179, R184, -R179 ;  /* 0x800000b3b8b37221 */ /* 0x000fe20000010000 */
[----:B------:R-:W-:Y:S01]  /*2890*/  F2F.BF16.F32 R145, R154 ;  /* 0x0000009a00917304 */ /* 0x000fe20000202000 */
[----:B------:R-:W-:Y:S01]  /*28a0*/  @P0 FADD.FTZ R158, R158, R41 ;  /* 0x000000299e9e0221 */ /* 0x000fe20000010000 */
[----:B------:R-:W-:Y:S01]  /*28b0*/  @P0 PRMT R41, RZ, 0x5410, R40 ;  /* 0x00005410ff290816 */ /* 0x000fe20000000028 */
[----:B------:R-:W-:Y:S01]  /*28c0*/  FADD.FTZ R183, R183, -R180 ;  /* 0x800000b4b7b77221 */ /* 0x000fe20000010000 */
[----:B------:R-:W-:Y:S01]  /*28d0*/  @P0 PRMT R40, RZ, 0x5410, R42 ;  /* 0x00005410ff280816 */ /* 0x000fe2000000002a */
[C---:B------:R-:W-:Y:S02]  /*28e0*/  FMUL.FTZ R143, R62.reuse, R179 ;  /* 0x000000b33e8f7220 */ /* 0x040fe40000410000 */
[----:B------:R-:W-:Y:S01]  /*28f0*/  FFMA.FTZ R185, R185, R39, R34 ;  /* 0x00000027b9b97223 */ /* 0x000fe20000010022 */
[----:B------:R-:W-:Y:S01]  /*2900*/  F2F.BF16.F32 R146, R158 ;  /* 0x0000009e00927304 */ /* 0x000fe20000202000 */
[----:B------:R-:W-:-:S02]  /*2910*/  FMUL.FTZ R144, R62, R183 ;  /* 0x000000b73e907220 */ /* 0x000fc40000410000 */
[----:B------:R-:W-:Y:S02]  /*2920*/  @P0 FADD.FTZ R143, R143, R40 ;  /* 0x000000288f8f0221 */ /* 0x000fe40000010000 */
[----:B------:R-:W-:Y:S02]  /*2930*/  @P0 IMAD.MOV.U32 R40, RZ, RZ, R51 ;  /* 0x000000ffff280224 */ /* 0x000fe400078e0033 */
[----:B------:R-:W-:Y:S02]  /*2940*/  FADD.FTZ R185, R150, -R185 ;  /* 0x800000b996b97221 */ /* 0x000fe40000010000 */
[----:B------:R-:W-:Y:S01]  /*2950*/  @P0 FADD.FTZ R144, R144, R41 ;  /* 0x0000002990900221 */ /* 0x000fe20000010000 */
[----:B------:R-:W-:Y:S01]  /*2960*/  F2F.BF16.F32 R150, R149 ;  /* 0x0000009500967304 */ /* 0x000fe20000202000 */
[-CC-:B------:R-:W-:Y:S02]  /*2970*/  FFMA.FTZ R42, R153, R39.reuse, R34.reuse ;  /* 0x00000027992a7223 */ /* 0x180fe40000010022 */
[----:B------:R-:W-:-:S02]  /*2980*/  FFMA.FTZ R41, R161, R39, R34 ;  /* 0x00000027a1297223 */ /* 0x000fc40000010022 */
[-CC-:B------:R-:W-:Y:S02]  /*2990*/  FFMA.FTZ R44, R160, R39.reuse, R34.reuse ;  /* 0x00000027a02c7223 */ /* 0x180fe40000010022 */
[-CC-:B------:R-:W-:Y:S01]  /*29a0*/  FFMA.FTZ R189, R189, R39.reuse, R34.reuse ;  /* 0x00000027bdbd7223 */ /* 0x180fe20000010022 */
[----:B------:R-:W-:Y:S01]  /*29b0*/  F2F.BF16.F32 R161, R143 ;  /* 0x0000008f00a17304 */ /* 0x000fe20000202000 */
[-CC-:B------:R-:W-:Y:S02]  /*29c0*/  FFMA.FTZ R191, R191, R39.reuse, R34.reuse ;  /* 0x00000027bfbf7223 */ /* 0x180fe40000010022 */
[-CC-:B------:R-:W-:Y:S02]  /*29d0*/  FFMA.FTZ R194, R194, R39.reuse, R34.reuse ;  /* 0x00000027c2c27223 */ /* 0x180fe40000010022 */
[-CC-:B------:R-:W-:Y:S02]  /*29e0*/  FFMA.FTZ R196, R196, R39.reuse, R34.reuse ;  /* 0x00000027c4c47223 */ /* 0x180fe40000010022 */
[-CC-:B------:R-:W-:Y:S01]  /*29f0*/  FFMA.FTZ R198, R198, R39.reuse, R34.reuse ;  /* 0x00000027c6c67223 */ /* 0x180fe20000010022 */
[----:B------:R-:W-:Y:S01]  /*2a00*/  F2F.BF16.F32 R153, R144 ;  /* 0x0000009000997304 */ /* 0x000fe20000202000 */
[----:B------:R-:W-:Y:S01]  /*2a10*/  FFMA.FTZ R200, R200, R39, R34 ;  /* 0x00000027c8c87223 */ /* 0x000fe20000010022 */
[----:B------:R-:W-:Y:S01]  /*2a20*/  @P0 PRMT R39, RZ, 0x5410, R40 ;  /* 0x00005410ff270816 */ /* 0x000fe20000000028 */
[----:B------:R-:W-:Y:S01]  /*2a30*/  FMUL.FTZ R160, R62, R185 ;  /* 0x000000b93ea07220 */ /* 0x000fe20000410000 */
[----:B------:R-:W-:Y:S01]  /*2a40*/  @P0 MOV R34, R48 ;  /* 0x0000003000220202 */ /* 0x000fe20000000f00 */
[----:B------:R-:W-:Y:S01]  /*2a50*/  FADD.FTZ R63, R63, -R42 ;  /* 0x8000002a3f3f7221 */ /* 0x000fe20000010000 */
[----:B------:R-:W-:Y:S01]  /*2a60*/  @P0 SHF.R.U64 R40, R2, 0x10, R3 ;  /* 0x0000001002280819 */ /* 0x000fe20000001203 */
[----:B------:R-:W-:Y:S01]  /*2a70*/  @P0 FADD.FTZ R160, R160, R39 ;  /* 0x00000027a0a00221 */ /* 0x000fe20000010000 */
[----:B------:R-:W-:Y:S01]  /*2a80*/  @P0 SHF.R.U32.HI R39, RZ, 0x10, R51 ;  /* 0x00000010ff270819 */ /* 0x000fe20000011633 */
[----:B------:R-:W-:Y:S01]  /*2a90*/  FADD.FTZ R41, R166, -R41 ;  /* 0x80000029a6297221 */ /* 0x000fe20000010000 */
[----:B------:R-:W-:Y:S01]  /*2aa0*/  @P0 PRMT R34, RZ, 0x5410, R34 ;  /* 0x00005410ff220816 */ /* 0x000fe20000000022 */
[----:B------:R-:W-:Y:S01]  /*2ab0*/  FMUL.FTZ R166, R62, R63 ;  /* 0x0000003f3ea67220 */ /* 0x000fe20000410000 */
[----:B------:R-:W-:Y:S01]  /*2ac0*/  @P0 PRMT R39, RZ, 0x5410, R39 ;  /* 0x00005410ff270816 */ /* 0x000fe20000000027 */
[----:B------:R-:W-:Y:S01]  /*2ad0*/  FADD.FTZ R43, R171, -R44 ;  /* 0x8000002cab2b7221 */ /* 0x000fe20000010000 */
[----:B------:R-:W-:Y:S01]  /*2ae0*/  F2F.BF16.F32 R167, R160 ;  /* 0x000000a000a77304 */ /* 0x000fe20000202000 */
[----:B------:R-:W-:-:S02]  /*2af0*/  FADD.FTZ R189, R172, -R189 ;  /* 0x800000bdacbd7221 */ /* 0x000fc40000010000 */
[----:B------:R-:W-:Y:S02]  /*2b00*/  @P0 FADD.FTZ R166, R166, R39 ;  /* 0x00000027a6a60221 */ /* 0x000fe40000010000 */
[----:B------:R-:W-:Y:S02]  /*2b10*/  @P0 IMAD.MOV.U32 R39, RZ, RZ, R49 ;  /* 0x000000ffff270224 */ /* 0x000fe400078e0031 */
[----:B------:R-:W-:Y:S01]  /*2b20*/  FMUL.FTZ R171, R62, R41 ;  /* 0x000000293eab7220 */ /* 0x000fe20000410000 */
[----:B------:R-:W0:Y:S01]  /*2b30*/  F2F.BF16.F32 R172, R166 ;  /* 0x000000a600ac7304 */ /* 0x000e220000202000 */
[----:B------:R-:W-:Y:S01]  /*2b40*/  FADD.FTZ R191, R174, -R191 ;  /* 0x800000bfaebf7221 */ /* 0x000fe20000010000 */
[----:B------:R-:W-:Y:S01]  /*2b50*/  @P0 PRMT R39, RZ, 0x5410, R39 ;  /* 0x00005410ff270816 */ /* 0x000fe20000000027 */
[----:B------:R-:W-:Y:S01]  /*2b60*/  @P0 FADD.FTZ R171, R171, R34 ;  /* 0x00000022abab0221 */ /* 0x000fe20000010000 */
[----:B------:R-:W-:Y:S01]  /*2b70*/  @P0 SHF.R.U64 R34, R48, 0x10, R49 ;  /* 0x0000001030220819 */ /* 0x000fe20000001231 */
[----:B------:R-:W-:-:S02]  /*2b80*/  FMUL.FTZ R174, R62, R189 ;  /* 0x000000bd3eae7220 */ /* 0x000fc40000410000 */
[----:B------:R-:W-:Y:S01]  /*2b90*/  FADD.FTZ R179, R173, -R194 ;  /* 0x800000c2adb37221 */ /* 0x000fe20000010000 */
[----:B------:R-:W-:Y:S01]  /*2ba0*/  @P0 PRMT R34, RZ, 0x5410, R34 ;  /* 0x00005410ff220816 */ /* 0x000fe20000000022 */
[----:B------:R-:W-:Y:S01]  /*2bb0*/  @P0 FADD.FTZ R174, R174, R39 ;  /* 0x00000027aeae0221 */ /* 0x000fe20000010000 */
[----:B------:R-:W-:Y:S01]  /*2bc0*/  @P0 SHF.R.U32.HI R39, RZ, 0x10, R49 ;  /* 0x00000010ff270819 */ /* 0x000fe20000011631 */
[C---:B------:R-:W-:Y:S01]  /*2bd0*/  FMUL.FTZ R173, R62.reuse, R43 ;  /* 0x0000002b3ead7220 */ /* 0x040fe20000410000 */
[----:B------:R-:W-:Y:S01]  /*2be0*/  F2F.BF16.F32 R177, R171 ;  /* 0x000000ab00b17304 */ /* 0x000fe20000202000 */
[----:B------:R-:W-:Y:S01]  /*2bf0*/  FMUL.FTZ R178, R62, R191 ;  /* 0x000000bf3eb27220 */ /* 0x000fe20000410000 */
[----:B------:R-:W-:Y:S01]  /*2c00*/  @P0 PRMT R39, RZ, 0x5410, R39 ;  /* 0x00005410ff270816 */ /* 0x000fe20000000027 */
[----:B------:R-:W-:Y:S02]  /*2c10*/  @P0 FADD.FTZ R173, R173, R34 ;  /* 0x00000022adad0221 */ /* 0x000fe40000010000 */
[----:B------:R-:W-:-:S02]  /*2c20*/  @P0 IMAD.MOV.U32 R34, RZ, RZ, R2 ;  /* 0x000000ffff220224 */ /* 0x000fc400078e0002 */
[----:B------:R-:W-:Y:S01]  /*2c30*/  FADD.FTZ R193, R193, -R196 ;  /* 0x800000c4c1c17221 */ /* 0x000fe20000010000 */
[----:B------:R-:W-:Y:S01]  /*2c40*/  F2F.BF16.F32 R176, R173 ;  /* 0x000000ad00b07304 */ /* 0x000fe20000202000 */
[----:B------:R-:W-:Y:S01]  /*2c50*/  @P0 FADD.FTZ R178, R178, R39 ;  /* 0x00000027b2b20221 */ /* 0x000fe20000010000 */
[----:B------:R-:W-:Y:S01]  /*2c60*/  @P0 PRMT R39, RZ, 0x5410, R40 ;  /* 0x00005410ff270816 */ /* 0x000fe20000000028 */
[C---:B------:R-:W-:Y:S01]  /*2c70*/  FMUL.FTZ R180, R62.reuse, R193 ;  /* 0x000000c13eb47220 */ /* 0x040fe20000410000 */
[----:B------:R-:W-:Y:S01]  /*2c80*/  @P0 PRMT R34, RZ, 0x5410, R34 ;  /* 0x00005410ff220816 */ /* 0x000fe20000000022 */
[----:B------:R-:W-:Y:S01]  /*2c90*/  FMUL.FTZ R179, R62, R179 ;  /* 0x000000b33eb37220 */ /* 0x000fe20000410000 */
[----:B------:R-:W-:Y:S01]  /*2ca0*/  @P1 F2FP.BF16.PACK_AB R40, RZ, R32 ;  /* 0x00000020ff28123e */ /* 0x000fe200000010ff */
[----:B------:R-:W-:Y:S01]  /*2cb0*/  @P0 FADD.FTZ R180, R180, R39 ;  /* 0x00000027b4b40221 */ /* 0x000fe20000010000 */
[----:B------:R-:W-:Y:S01]  /*2cc0*/  @P0 MOV R39, R3 ;  /* 0x0000000300270202 */ /* 0x000fe20000000f00 */
[----:B------:R-:W-:Y:S01]  /*2cd0*/  @P0 FADD.FTZ R179, R179, R34 ;  /* 0x00000022b3b30221 */ /* 0x000fe20000010000 */
[----:B------:R-:W-:Y:S01]  /*2ce0*/  @P0 SHF.R.U32.HI R34, RZ, 0x10, R3 ;  /* 0x00000010ff220819 */ /* 0x000fe20000011603 */
[----:B------:R-:W-:Y:S01]  /*2cf0*/  FADD.FTZ R195, R195, -R200 ;  /* 0x800000c8c3c37221 */ /* 0x000fe20000010000 */
[----:B------:R-:W-:Y:S01]  /*2d00*/  @P0 PRMT R32, RZ, 0x5410, R39 ;  /* 0x00005410ff200816 */ /* 0x000fe20000000027 */
[----:B------:R-:W-:Y:S01]  /*2d10*/  FADD.FTZ R181, R197, -R198 ;  /* 0x800000c6c5b57221 */ /* 0x000fe20000010000 */
[----:B------:R-:W-:Y:S01]  /*2d20*/  @P0 PRMT R39, RZ, 0x5410, R34 ;  /* 0x00005410ff270816 */ /* 0x000fe20000000022 */
[C---:B------:R-:W-:Y:S01]  /*2d30*/  FMUL.FTZ R182, R62.reuse, R195 ;  /* 0x000000c33eb67220 */ /* 0x040fe20000410000 */
[----:B------:R-:W-:Y:S01]  /*2d40*/  F2F.BF16.F32 R185, R180 ;  /* 0x000000b400b97304 */ /* 0x000fe20000202000 */
[----:B------:R-:W-:Y:S01]  /*2d50*/  FMUL.FTZ R181, R62, R181 ;  /* 0x000000b53eb57220 */ /* 0x000fe20000410000 */
[----:B------:R-:W-:Y:S01]  /*2d60*/  @P1 PRMT R131, R40, 0x7610, R131 ;  /* 0x0000761028831816 */ /* 0x000fe20000000083 */
[----:B------:R-:W-:-:S02]  /*2d70*/  @P0 FADD.FTZ R182, R182, R39 ;  /* 0x00000027b6b60221 */ /* 0x000fc40000010000 */
[----:B------:R-:W-:Y:S02]  /*2d80*/  @P0 FADD.FTZ R181, R181, R32 ;  /* 0x00000020b5b50221 */ /* 0x000fe40000010000 */
[----:B------:R-:W-:Y:S01]  /*2d90*/  IMAD.WIDE.U32 R32, R159, 0x10000, RZ ;  /* 0x000100009f207825 */ /* 0x000fe200078e00ff */
[----:B------:R-:W1:Y:S03]  /*2da0*/  F2F.BF16.F32 R186, R182 ;  /* 0x000000b600ba7304 */ /* 0x000e660000202000 */
[----:B------:R-:W-:Y:S02]  /*2db0*/  IMAD.U32 R42, R169, 0x10000, RZ ;  /* 0x00010000a92a7824 */ /* 0x000fe400078e00ff */
[----:B------:R-:W-:-:S03]  /*2dc0*/  IMAD.WIDE.U32 R34, R35, 0x10000, RZ ;  /* 0x0001000023227825 */ /* 0x000fc600078e00ff */
[----:B------:R-:W2:Y:S01]  /*2dd0*/  F2F.BF16.F32 R184, R178 ;  /* 0x000000b200b87304 */ /* 0x000ea20000202000 */
[----:B------:R-:W-:Y:S01]  /*2de0*/  IMAD.U32 R38, R38, 0x10000, RZ ;  /* 0x0001000026267824 */ /* 0x000fe200078e00ff */
[----:B------:R-:W-:Y:S01]  /*2df0*/  LOP3.LUT R43, R33, R42, R163, 0xfe, !PT ;  /* 0x0000002a212b7212 */ /* 0x000fe200078efea3 */
[----:B0-----:R-:W-:Y:S01]  /*2e00*/  IMAD.U32 R62, R172, 0x10000, RZ ;  /* 0x00010000ac3e7824 */ /* 0x001fe200078e00ff */
[----:B------:R-:W-:Y:S01]  /*2e10*/  LOP3.LUT R44, R34, R37, RZ, 0xfc, !PT ;  /* 0x00000025222c7212 */ /* 0x000fe200078efcff */
[----:B------:R-:W-:Y:S01]  /*2e20*/  IMAD.U32 R37, R150, 0x10000, RZ ;  /* 0x0001000096257824 */ /* 0x000fe200078e00ff */
[----:B------:R-:W-:Y:S01]  /*2e30*/  LOP3.LUT R45, R35, R38, R45, 0xfe, !PT ;  /* 0x00000026232d7212 */ /* 0x000fe200078efe2d */
[----:B------:R-:W-:Y:S01]  /*2e40*/  IMAD.WIDE.U32 R34, R146, 0x10000, RZ ;  /* 0x0001000092227825 */ /* 0x000fe200078e00ff */
[----:B------:R-:W0:Y:S01]  /*2e50*/  F2F.BF16.F32 R187, R181 ;  /* 0x000000b500bb7304 */ /* 0x000e220000202000 */
[----:B------:R-:W-:Y:S02]  /*2e60*/  LOP3.LUT R42, R32, R157, RZ, 0xfc, !PT ;  /* 0x0000009d202a7212 */ /* 0x000fe400078efcff */
[----:B------:R-:W-:Y:S01]  /*2e70*/  IMAD.WIDE.U32 R32, R148, 0x10000, RZ ;  /* 0x0001000094207825 */ /* 0x000fe200078e00ff */
[----:B------:R-:W-:-:S02]  /*2e80*/  LOP3.LUT R35, R35, R37, R151, 0xfe, !PT ;  /* 0x0000002523237212 */ /* 0x000fc400078efe97 */
[----:B------:R-:W-:Y:S01]  /*2e90*/  LOP3.LUT R34, R34, R145, RZ, 0xfc, !PT ;  /* 0x0000009122227212 */ /* 0x000fe200078efcff */
[----:B-1----:R-:W-:Y:S01]  /*2ea0*/  IMAD.U32 R188, R186, 0x10000, RZ ;  /* 0x00010000babc7824 */ /* 0x002fe200078e00ff */
[----:B------:R-:W1:Y:S01]  /*2eb0*/  F2F.BF16.F32 R183, R174 ;  /* 0x000000ae00b77304 */ /* 0x000e620000202000 */
[----:B------:R-:W-:Y:S01]  /*2ec0*/  LOP3.LUT R33, R33, R36, R155, 0xfe, !PT ;  /* 0x0000002421217212 */ /* 0x000fe200078efe9b */
[----:B------:R-:W-:Y:S01]  /*2ed0*/  IMAD.WIDE.U32 R36, R161, 0x10000, RZ ;  /* 0x00010000a1247825 */ /* 0x000fe200078e00ff */
[----:B--2---:R-:W-:Y:S02]  /*2ee0*/  SHF.L.U32 R63, R184, 0x10, RZ ;  /* 0x00000010b83f7819 */ /* 0x004fe400000006ff */
[----:B------:R-:W-:Y:S01]  /*2ef0*/  LOP3.LUT R32, R32, R147, RZ, 0xfc, !PT ;  /* 0x0000009320207212 */ /* 0x000fe200078efcff */
[----:B------:R-:W-:Y:S01]  /*2f00*/  IMAD.WIDE.U32 R40, R185, 0x10000, RZ ;  /* 0x00010000b9287825 */ /* 0x000fe200078e00ff */
[----:B------:R-:W-:Y:S01]  /*2f10*/  LOP3.LUT R37, R37, R62, R167, 0xfe, !PT ;  /* 0x0000003e25257212 */ /* 0x000fe200078efea7 */
[----:B------:R-:W2:Y:S01]  /*2f20*/  F2F.BF16.F32 R189, R179 ;  /* 0x000000b300bd7304 */ /* 0x000ea20000202000 */
[----:B------:R-:W-:Y:S01]  /*2f30*/  @P1 F2FP.BF16.PACK_AB R62, RZ, R46 ;  /* 0x0000002eff3e123e */ /* 0x000fe200000010ff */
[----:B------:R-:W-:Y:S01]  /*2f40*/  IMAD.WIDE.U32 R38, R176, 0x10000, RZ ;  /* 0x00010000b0267825 */ /* 0x000fe200078e00ff */
[----:B------:R-:W-:-:S02]  /*2f50*/  IADD3 R46, P0, R142, c[0x0][0x248], RZ ;  /* 0x000092008e2e7a10 */ /* 0x000fc40007f1e0ff */
[----:B0-----:R-:W-:Y:S02]  /*2f60*/  LOP3.LUT R41, R41, R188, R187, 0xfe, !PT ;  /* 0x000000bc29297212 */ /* 0x001fe400078efebb */
[----:B------:R-:W-:Y:S02]  /*2f70*/  @P1 F2FP.BF16.PACK_AB R188, RZ, R47 ;  /* 0x0000002fffbc123e */ /* 0x000fe400000010ff */
[----:B------:R-:W-:Y:S02]  /*2f80*/  LOP3.LUT R36, R36, R153, RZ, 0xfc, !PT ;  /* 0x0000009924247212 */ /* 0x000fe400078efcff */
[----:B-1----:R-:W-:Y:S02]  /*2f90*/  LOP3.LUT R39, R39, R63, R183, 0xfe, !PT ;  /* 0x0000003f27277212 */ /* 0x002fe400078efeb7 */
[----:B------:R-:W-:Y:S02]  /*2fa0*/  LOP3.LUT R38, R38, R177, RZ, 0xfc, !PT ;  /* 0x000000b126267212 */ /* 0x000fe400078efcff */
[----:B------:R-:W-:-:S02]  /*2fb0*/  IADD3.X R47, R175, c[0x0][0x24c], RZ, P0, !PT ;  /* 0x00009300af2f7a10 */ /* 0x000fc400007fe4ff */
[----:B--2---:R-:W-:Y:S02]  /*2fc0*/  LOP3.LUT R40, R40, R189, RZ, 0xfc, !PT ;  /* 0x000000bd28287212 */ /* 0x004fe400078efcff */
[----:B------:R-:W-:Y:S01]  /*2fd0*/  @P1 PRMT R139, R62, 0x7610, R139 ;  /* 0x000076103e8b1816 */ /* 0x000fe2000000008b */
        /* <DEDUP_REMOVED lines=9> */
.L_x_887:
        /* <DEDUP_REMOVED lines=13> */
.L_x_888:
        /* <DEDUP_REMOVED lines=20> */
.L_x_889:
        /* <DEDUP_REMOVED lines=13> */
.L_x_890:
        /* <DEDUP_REMOVED lines=20> */
.L_x_891:
        /* <DEDUP_REMOVED lines=13> */
.L_x_892:
        /* <DEDUP_REMOVED lines=20> */
.L_x_893:
        /* <DEDUP_REMOVED lines=13> */
.L_x_894:
        /* <DEDUP_REMOVED lines=20> */
.L_x_895:
[----:B------:R1:W-:Y:S01]  /*38b0*/  STG.E.64 [R34.64], R36 ;  /* 0x0000002422007986 */ /* 0x0003e2000c101b04 */
[----:B------:R-:W-:Y:S02]  /*38c0*/  @P1 PRMT R131, R171, 0x7610, R131 ;  /* 0x00007610ab831816 */ /* 0x000fe40000000083 */
        /* <DEDUP_REMOVED lines=11> */
.L_x_896:
        /* <DEDUP_REMOVED lines=9> */
[----:B0-----:R-:W-:Y:S02]  /*3a10*/  IADD3 R32, P0, R66, c[0x0][0x258], RZ ;  /* 0x0000960042207a10 */ /* 0x001fe40007f1e0ff */
[----:B------:R-:W-:Y:S01]  /*3a20*/  PRMT R37, R134, 0x5410, R139 ;  /* 0x0000541086257816 */ /* 0x000fe2000000008b */
[----:B------:R-:W-:Y:S01]  /*3a30*/  IMAD.WIDE.U32 R34, R34, 0x10000, RZ ;  /* 0x0001000022227825 */ /* 0x000fe200078e00ff */
[----:B------:R-:W-:-:S04]  /*3a40*/  IADD3.X R33, R65, c[0x0][0x25c], RZ, P0, !PT ;  /* 0x0000970041217a10 */ /* 0x000fc800007fe4ff */
[----:B------:R-:W-:Y:S02]  /*3a50*/  LOP3.LUT R35, R37, R35, RZ, 0xfc, !PT ;  /* 0x0000002325237212 */ /* 0x000fe400078efcff */
[----:B------:R-:W-:-:S05]  /*3a60*/  LOP3.LUT R34, R34, 0xffff, R131, 0xf8, !PT ;  /* 0x0000ffff22227812 */ /* 0x000fca00078ef883 */
[----:B------:R0:W-:Y:S02]  /*3a70*/  STG.E.64 [R32.64], R34 ;  /* 0x0000002220007986 */ /* 0x0001e4000c101b04 */
.L_x_897:
        /* <DEDUP_REMOVED lines=21> */
.L_x_898:
        /* <DEDUP_REMOVED lines=9> */
.L_x_899:
[----:B------:R1:W-:Y:S01]  /*3c60*/  STG.E.64 [R34.64], R40 ;  /* 0x0000002822007986 */ /* 0x0003e2000c101b04 */
[----:B------:R-:W-:Y:S02]  /*3c70*/  @P2 PRMT R137, R189, 0x7610, R137 ;  /* 0x00007610bd892816 */ /* 0x000fe40000000089 */
[----:B------:R-:W-:Y:S02]  /*3c80*/  @P2 PRMT R130, R185, 0x7610, R130 ;  /* 0x00007610b9822816 */ /* 0x000fe40000000082 */
[----:B------:R-:W-:Y:S02]  /*3c90*/  @P2 PRMT R135, R187, 0x7610, R135 ;  /* 0x00007610bb872816 */ /* 0x000fe40000000087 */
[----:B------:R-:W-:Y:S01]  /*3ca0*/  @P2 PRMT R132, R186, 0x7610, R132 ;  /* 0x00007610ba842816 */ /* 0x000fe20000000084 */
[----:B------:R-:W-:Y:S05]  /*3cb0*/  @!P2 BRA `(.L_x_900) ;  /* 0x000000800000a947 */ /* 0x000fea0003800000 */
[----:B0-----:R-:W-:Y:S02]  /*3cc0*/  LOP3.LUT R32, R130, 0xffff, RZ, 0xc0, !PT ;  /* 0x0000ffff82207812 */ /* 0x001fe400078ec0ff */
[----:B------:R-:W-:-:S02]  /*3cd0*/  IADD3 R64, P0, R64, c[0x0][0x250], RZ ;  /* 0x0000940040407a10 */ /* 0x000fc40007f1e0ff */
[----:B-1----:R-:W-:Y:S01]  /*3ce0*/  PRMT R35, R135, 0x5410, R132 ;  /* 0x0000541087237816 */ /* 0x002fe20000000084 */
[----:B------:R-:W-:Y:S01]  /*3cf0*/  IMAD.WIDE.U32 R32, R32, 0x10000, RZ ;  /* 0x0001000020207825 */ /* 0x000fe200078e00ff */
[----:B------:R-:W-:-:S04]  /*3d00*/  IADD3.X R65, R0, c[0x0][0x254], RZ, P0, !PT ;  /* 0x0000950000417a10 */ /* 0x000fc800007fe4ff */
[----:B------:R-:W-:Y:S02]  /*3d10*/  LOP3.LUT R33, R35, R33, RZ, 0xfc, !PT ;  /* 0x0000002123217212 */ /* 0x000fe400078efcff */
[----:B------:R-:W-:-:S05]  /*3d20*/  LOP3.LUT R32, R32, 0xffff, R137, 0xf8, !PT ;  /* 0x0000ffff20207812 */ /* 0x000fca00078ef889 */
[----:B------:R0:W-:Y:S02]  /*3d30*/  STG.E.64 [R64.64], R32 ;  /* 0x0000002040007986 */ /* 0x0001e4000c101b04 */
.L_x_900:
[----:B------:R-:W-:-:S04]  /*3d40*/  LOP3.LUT P0, RZ, R71, 0xff, RZ, 0xc0, !PT ;  /* 0x000000ff47ff7812 */ /* 0x000fc8000780c0ff */
[----:B------:R-:W-:Y:S01]  /*3d50*/  SEL R71, RZ, 0x1, P0 ;  /* 0x00000001ff477807 */ /* 0x000fe20000000000 */
[----:B01----:R-:W-:Y:S01]  /*3d60*/  @P3 CALL.REL.NOINC `(.L_x_901) ;  /* 0x0000001000003944 */ /* 0x003fe20003c00000 */
[----:B------:R-:W-:Y:S05]  /*3d70*/  BRA `(.L_x_902) ;  /* 0xffffc74000007947 */ /* 0x000fea000383ffff */
.L_x_901:
        /* <DEDUP_REMOVED lines=56> */
.L_x_884:
[----:B------:R-:W0:Y:S01]  /*4100*/  S2UR UR6, SR_CTAID.X ;  /* 0x00000000000679c3 */ /* 0x000e220000002500 */
[----:B------:R-:W-:Y:S01]  /*4110*/  IMAD.MOV.U32 R21, RZ, RZ, 0x10 ;  /* 0x00000010ff157424 */ /* 0x000fe200078e00ff */
[----:B0-----:R-:W-:-:S02]  /*4120*/  LEA.HI R0, R129, UR6, RZ, 0x18 ;  /* 0x0000000681007c11 */ /* 0x001fc4000f8fc0ff */
        /* <DEDUP_REMOVED lines=20> */
.L_x_885:
[----:B------:R-:W-:Y:S01]  /*4270*/  MOV R36, R40 ;  /* 0x0000002800247202 */ /* 0x000fe20000000f00 */
[----:B------:R-:W-:Y:S01]  /*4280*/  IMAD.MOV.U32 R41, RZ, RZ, 0x10 ;  /* 0x00000010ff297424 */ /* 0x000fe200078e00ff */
[----:B------:R-:W-:Y:S01]  /*4290*/  MOV R38, 0x1f ;  /* 0x0000001f00267802 */ /* 0x000fe20000000f00 */
[----:B------:R-:W-:Y:S01]  /*42a0*/  IMAD.MOV.U32 R43, RZ, RZ, -0x1 ;  /* 0xffffffffff2b7424 */ /* 0x000fe200078e00ff */
[----:B------:R-:W-:-:S02]  /*42b0*/  MOV R32, 0x42d0 ;  /* 0x000042d000207802 */ /* 0x000fc40000000f00 */
[----:B-----5:R-:W-:Y:S05]  /*42c0*/  CALL.REL.NOINC `($__internal_27_$__cuda_sm70_shflsync_down_p) ;  /* 0x0000046000007944 */ /* 0x020fea0003c00000 */
[----:B-1----:R-:W-:Y:S01]  /*42d0*/  MOV R35, R36 ;  /* 0x0000002400237202 */ /* 0x002fe20000000f00 */
[----:B0-----:R-:W-:Y:S05]  /*42e0*/  BRA `(.L_x_903) ;  /* 0xffffda8000007947 */ /* 0x001fea000383ffff */
.L_x_886:
[----:B------:R-:W-:Y:S01]  /*42f0*/  HFMA2.MMA R41, -RZ, RZ, 0, 9.5367431640625e-07 ;  /* 0x00000010ff297435 */ /* 0x000fe200000001ff */
[----:B------:R-:W-:Y:S01]  /*4300*/  IMAD.MOV.U32 R36, RZ, RZ, R37 ;  /* 0x000000ffff247224 */ /* 0x000fe200078e0025 */
[----:B------:R-:W-:Y:S01]  /*4310*/  MOV R43, 0xffffffff ;  /* 0xffffffff002b7802 */ /* 0x000fe20000000f00 */
[----:B------:R-:W-:Y:S01]  /*4320*/  IMAD.MOV.U32 R38, RZ, RZ, 0x1f ;  /* 0x0000001fff267424 */ /* 0x000fe200078e00ff */
[----:B------:R-:W-:-:S02]  /*4330*/  MOV R32, 0x4350 ;  /* 0x0000435000207802 */ /* 0x000fc40000000f00 */
[----:B01---5:R-:W-:Y:S05]  /*4340*/  CALL.REL.NOINC `($__internal_27_$__cuda_sm70_shflsync_down_p) ;  /* 0x000003e000007944 */ /* 0x023fea0003c00000 */
[----:B------:R-:W-:Y:S01]  /*4350*/  FADD.FTZ R40, R40, R35 ;  /* 0x0000002328287221 */ /* 0x000fe20000010000 */
[----:B0-----:R-:W-:Y:S01]  /*4360*/  HFMA2.MMA R38, -RZ, RZ, 0, 1.847743988037109375e-06 ;  /* 0x0000001fff267435 */ /* 0x001fe200000001ff */
[----:B-1----:R-:W-:Y:S01]  /*4370*/  FADD.FTZ R37, R37, R36 ;  /* 0x0000002425257221 */ /* 0x002fe20000010000 */
[----:B------:R-:W-:Y:S01]  /*4380*/  MOV R32, 0x43d0 ;  /* 0x000043d000207802 */ /* 0x000fe20000000f00 */
[----:B------:R-:W-:Y:S01]  /*4390*/  IMAD.MOV.U32 R41, RZ, RZ, 0x8 ;  /* 0x00000008ff297424 */ /* 0x000fe200078e00ff */
[----:B------:R-:W-:Y:S01]  /*43a0*/  MOV R36, R40 ;  /* 0x0000002800247202 */ /* 0x000fe20000000f00 */
[----:B------:R-:W-:-:S02]  /*43b0*/  IMAD.MOV.U32 R43, RZ, RZ, -0x1 ;  /* 0xffffffffff2b7424 */ /* 0x000fc400078e00ff */
[----:B------:R-:W-:Y:S05]  /*43c0*/  CALL.REL.NOINC `($__internal_27_$__cuda_sm70_shflsync_down_p) ;  /* 0x0000036000007944 */ /* 0x000fea0003c00000 */
[----:B0-----:R-:W-:Y:S01]  /*43d0*/  HFMA2.MMA R38, -RZ, RZ, 0, 1.847743988037109375e-06 ;  /* 0x0000001fff267435 */ /* 0x001fe200000001ff */
[----:B-1----:R-:W-:Y:S01]  /*43e0*/  IMAD.MOV.U32 R35, RZ, RZ, R36 ;  /* 0x000000ffff237224 */ /* 0x002fe200078e0024 */
[----:B------:R-:W-:Y:S01]  /*43f0*/  MOV R36, R37 ;  /* 0x0000002500247202 */ /* 0x000fe20000000f00 */
[----:B------:R-:W-:Y:S01]  /*4400*/  IMAD.MOV.U32 R41, RZ, RZ, 0x8 ;  /* 0x00000008ff297424 */ /* 0x000fe200078e00ff */
[----:B------:R-:W-:Y:S01]  /*4410*/  MOV R32, 0x4440 ;  /* 0x0000444000207802 */ /* 0x000fe20000000f00 */
[----:B------:R-:W-:-:S02]  /*4420*/  IMAD.MOV.U32 R43, RZ, RZ, -0x1 ;  /* 0xffffffffff2b7424 */ /* 0x000fc400078e00ff */
[----:B------:R-:W-:Y:S05]  /*4430*/  CALL.REL.NOINC `($__internal_27_$__cuda_sm70_shflsync_down_p) ;  /* 0x000002f000007944 */ /* 0x000fea0003c00000 */
[----:B------:R-:W-:Y:S01]  /*4440*/  FADD.FTZ R40, R35, R40 ;  /* 0x0000002823287221 */ /* 0x000fe20000010000 */
[----:B0-----:R-:W-:Y:S01]  /*4450*/  MOV R41, 0x4 ;  /* 0x0000000400297802 */ /* 0x001fe20000000f00 */
[----:B-1----:R-:W-:Y:S01]  /*4460*/  FADD.FTZ R37, R37, R36 ;  /* 0x0000002425257221 */ /* 0x002fe20000010000 */
[----:B------:R-:W-:Y:S01]  /*4470*/  MOV R43, 0xffffffff ;  /* 0xffffffff002b7802 */ /* 0x000fe20000000f00 */
[----:B------:R-:W-:Y:S01]  /*4480*/  IMAD.MOV.U32 R38, RZ, RZ, 0x1f ;  /* 0x0000001fff267424 */ /* 0x000fe200078e00ff */
[----:B------:R-:W-:Y:S01]  /*4490*/  MOV R32, 0x44c0 ;  /* 0x000044c000207802 */ /* 0x000fe20000000f00 */
[----:B------:R-:W-:-:S02]  /*44a0*/  IMAD.MOV.U32 R36, RZ, RZ, R40 ;  /* 0x000000ffff247224 */ /* 0x000fc400078e0028 */
[----:B------:R-:W-:Y:S05]  /*44b0*/  CALL.REL.NOINC `($__internal_27_$__cuda_sm70_shflsync_down_p) ;  /* 0x0000027000007944 */ /* 0x000fea0003c00000 */
[----:B0-----:R-:W-:Y:S01]  /*44c0*/  HFMA2.MMA R41, -RZ, RZ, 0, 2.384185791015625e-07 ;  /* 0x00000004ff297435 */ /* 0x001fe200000001ff */
[----:B-1----:R-:W-:Y:S01]  /*44d0*/  MOV R35, R36 ;  /* 0x0000002400237202 */ /* 0x002fe20000000f00 */
[----:B------:R-:W-:Y:S01]  /*44e0*/  IMAD.MOV.U32 R36, RZ, RZ, R37 ;  /* 0x000000ffff247224 */ /* 0x000fe200078e0025 */
[----:B------:R-:W-:Y:S01]  /*44f0*/  MOV R43, 0xffffffff ;  /* 0xffffffff002b7802 */ /* 0x000fe20000000f00 */
[----:B------:R-:W-:Y:S01]  /*4500*/  IMAD.MOV.U32 R38, RZ, RZ, 0x1f ;  /* 0x0000001fff267424 */ /* 0x000fe200078e00ff */
[----:B------:R-:W-:-:S02]  /*4510*/  MOV R32, 0x4530 ;  /* 0x0000453000207802 */ /* 0x000fc40000000f00 */
[----:B------:R-:W-:Y:S05]  /*4520*/  CALL.REL.NOINC `($__internal_27_$__cuda_sm70_shflsync_down_p) ;  /* 0x0000020000007944 */ /* 0x000fea0003c00000 */
        /* <DEDUP_REMOVED lines=23> */
[----:B0-----:R-:W-:Y:S01]  /*46a0*/  HFMA2.MMA R41, -RZ, RZ, 0, 5.9604644775390625e-08 ;  /* 0x00000001ff297435 */ /* 0x001fe200000001ff */
[----:B-1----:R-:W-:Y:S01]  /*46b0*/  MOV R60, R36 ;  /* 0x00000024003c7202 */ /* 0x002fe20000000f00 */
[----:B------:R-:W-:Y:S01]  /*46c0*/  IMAD.MOV.U32 R36, RZ, RZ, R39 ;  /* 0x000000ffff247224 */ /* 0x000fe200078e0027 */
[----:B------:R-:W-:Y:S01]  /*46d0*/  MOV R43, 0xffffffff ;  /* 0xffffffff002b7802 */ /* 0x000fe20000000f00 */
[----:B------:R-:W-:Y:S01]  /*46e0*/  IMAD.MOV.U32 R38, RZ, RZ, 0x1f ;  /* 0x0000001fff267424 */ /* 0x000fe200078e00ff */
[----:B------:R-:W-:-:S02]  /*46f0*/  MOV R32, 0x4710 ;  /* 0x0000471000207802 */ /* 0x000fc40000000f00 */
[----:B------:R-:W-:Y:S05]  /*4700*/  CALL.REL.NOINC `($__internal_27_$__cuda_sm70_shflsync_down_p) ;  /* 0x0000002000007944 */ /* 0x000fea0003c00000 */
[----:B-1----:R-:W-:Y:S01]  /*4710*/  IMAD.MOV.U32 R32, RZ, RZ, R36 ;  /* 0x000000ffff207224 */ /* 0x002fe200078e0024 */
[----:B0-----:R-:W-:Y:S05]  /*4720*/  BRA `(.L_x_904) ;  /* 0xffffd76000007947 */ /* 0x001fea000383ffff */
        .weak           $__internal_27_$__cuda_sm70_shflsync_down_p
        .type           $__internal_27_$__cuda_sm70_shflsync_down_p,@function
        .size           $__internal_27_$__cuda_sm70_shflsync_down_p,(.L_x_3389 - $__internal_27_$__cuda_sm70_shflsync_down_p)
$__internal_27_$__cuda_sm70_shflsync_down_p:
[----:B------:R-:W-:Y:S01]  /*4730*/  HFMA2.MMA R33, -RZ, RZ, 0, 0 ;  /* 0x00000000ff217435 */ /* 0x000fe200000001ff */
[----:B------:R-:W-:Y:S04]  /*4740*/  WARPSYNC R43 ;  /* 0x0000002b00007348 */ /* 0x000fe80003800000 */
[----:B------:R0:W1:Y:S01]  /*4750*/  SHFL.DOWN PT, R36, R36, R41, R38 ;  /* 0x0800002924247389 */ /* 0x00006200000e0026 */
[----:B------:R-:W-:Y:S05]  /*4760*/  RET.REL.NODEC R32 `(_ZN10layer_norm31ln_parallel_residual_bwd_kernelINS_13Kernel_traitsIf13__nv_bfloat16S2_S2_fjLj7168ELj1ELj1ELj8ELj8ENS_18Kernel_traits_baseILj7168EfS2_S2_S2_fjLj256EEEEELb0ELb1ELb1EEEvNS_9BwdParamsE) ;  /* 0xffffb89020007950 */ /* 0x000fea0003c3ffff */
.L_x_905:
        /* <DEDUP_REMOVED lines=9> */
.L_x_3389:


//--------------------- .text._ZN10layer_norm31ln_parallel_residual_bwd_kernelINS_13Kernel_traitsIf13__nv_bfloat16S2_S2_fjLj7168ELj1ELj1ELj8ELj8ENS_18Kernel_traits_baseILj7168EfS2_S2_S2_fjLj256EEEEELb1ELb0ELb0EEEvNS_9BwdParamsE --------------------------
	.section	.text._ZN10layer_norm31ln_parallel_residual_bwd_kernelINS_13Kernel_traitsIf13__nv_bfloat16S2_S2_fjLj7168ELj1ELj1ELj8ELj8ENS_18Kernel_traits_baseILj7168EfS2_S2_S2_fjLj256EEEEELb1ELb0ELb0EEEvNS_9BwdParamsE,"ax",@progbits
	.sectioninfo	@"SHI_REGISTERS=255"
	.align	128
        .global         _ZN10layer_norm31ln_parallel_residual_bwd_kernelINS_13Kernel_traitsIf13__nv_bfloat16S2_S2_fjLj7168ELj1ELj1ELj8ELj8ENS_18Kernel_traits_baseILj7168EfS2_S2_S2_fjLj256EEEEELb1ELb0ELb0EEEvNS_9BwdParamsE
        .type           _ZN10layer_norm31ln_parallel_residual_bwd_kernelINS_13Kernel_traitsIf13__nv_bfloat16S2_S2_fjLj7168ELj1ELj1ELj8ELj8ENS_18Kernel_traits_baseILj7168EfS2_S2_S2_fjLj256EEEEELb1ELb0ELb0EEEvNS_9BwdParamsE,@function
        .size           _ZN10layer_norm31ln_parallel_residual_bwd_kernelINS_13Kernel_traitsIf13__nv_bfloat16S2_S2_fjLj7168ELj1ELj1ELj8ELj8ENS_18Kernel_traits_baseILj7168EfS2_S2_S2_fjLj256EEEEELb1ELb0ELb0EEEvNS_9BwdParamsE,(.L_x_3390 - _ZN10layer_norm31ln_parallel_residual_bwd_kernelINS_13Kernel_traitsIf13__nv_bfloat16S2_S2_fjLj7168ELj1ELj1ELj8ELj8ENS_18Kernel_traits_baseILj7168EfS2_S2_S2_fjLj256EEEEELb1ELb0ELb0EEEvNS_9BwdParamsE)
        .other          _ZN10layer_norm31ln_parallel_residual_bwd_kernelINS_13Kernel_traitsIf13__nv_bfloat16S2_S2_fjLj7168ELj1ELj1ELj8ELj8ENS_18Kernel_traits_baseILj7168EfS2_S2_S2_fjLj256EEEEELb1ELb0ELb0EEEvNS_9BwdParamsE,@"STO_CUDA_ENTRY STV_DEFAULT"
_ZN10layer_norm31ln_parallel_residual_bwd_kernelINS_13Kernel_traitsIf13__nv_bfloat16S2_S2_fjLj7168ELj1ELj1ELj8ELj8ENS_18Kernel_traits_baseILj7168EfS2_S2_S2_fjLj256EEEEELb1ELb0ELb0EEEvNS_9BwdParamsE:
.text._ZN10layer_norm31ln_parallel_residual_bwd_kernelINS_13Kernel_traitsIf13__nv_bfloat16S2_S2_fjLj7168ELj1ELj1ELj8ELj8ENS_18Kernel_traits_baseILj7168EfS2_S2_S2_fjLj256EEEEELb1ELb0ELb0EEEvNS_9BwdParamsE:
[----:B------:R-:W-:-:S05]  /*0000*/  IMAD.MOV.U32 R1, RZ, RZ, c[0x0][0x28] ;  /* 0x00000a00ff017624 */ /* 0x000fca00078e00ff */
[----:B------:R-:W-:-:S05]  /*0010*/  IADD3 R1, R1, -0x68, RZ ;  /* 0xffffff9801017810 */ /* 0x000fca0007ffe0ff */
[----:B------:R0:W2:Y:S04]  /*0020*/  LDL.64 R40, [R1+0x10] ;  /* 0x0000100001287983 */ /* 0x0000a80000100a00 */
[----:B------:R0:W2:Y:S04]  /*0030*/  LDL.64 R42, [R1+0x18] ;  /* 0x00001800012a7983 */ /* 0x0000a80000100a00 */
[----:B------:R0:W3:Y:S04]  /*0040*/  LDL.64 R44, [R1+0x20] ;  /* 0x00002000012c7983 */ /* 0x0000e80000100a00 */
[----:B------:R0:W3:Y:S04]  /*0050*/  LDL.64 R46, [R1+0x28] ;  /* 0x00002800012e7983 */ /* 0x0000e80000100a00 */
[----:B------:R0:W4:Y:S04]  /*0060*/  LDL.64 R56, [R1+0x50] ;  /* 0x0000500001387983 */ /* 0x0001280000100a00 */
[----:B------:R0:W4:Y:S04]  /*0070*/  LDL.64 R58, [R1+0x58] ;  /* 0x00005800013a7983 */ /* 0x0001280000100a00 */
[----:B------:R0:W4:Y:S04]  /*0080*/  LDL.64 R52, [R1+0x40] ;  /* 0x0000400001347983 */ /* 0x0001280000100a00 */
[----:B------:R0:W4:Y:S04]  /*0090*/  LDL.64 R54, [R1+0x48] ;  /* 0x0000480001367983 */ /* 0x0001280000100a00 */
[----:B------:R0:W4:Y:S04]  /*00a0*/  LDL.64 R48, [R1+0x30] ;  /* 0x0000300001307983 */ /* 0x0001280000100a00 */
[----:B------:R0:W4:Y:S04]  /*00b0*/  LDL.64 R50, [R1+0x38] ;  /* 0x0000380001327983 */ /* 0x0001280000100a00 */
[----:B------:R0:W4:Y:S04]  /*00c0*/  LDL.64 R28, [R1] ;  /* 0x00000000011c7983 */ /* 0x0001280000100a00 */
[----:B------:R0:W4:Y:S04]  /*00d0*/  LDL.64 R30, [R1+0x8] ;  /* 0x00000800011e7983 */ /* 0x0001280000100a00 */
[----:B------:R-:W1:Y:S01]  /*00e0*/  S2R R26, SR_TID.X ;  /* 0x00000000001a7919 */ /* 0x000e620000002100 */
[----:B------:R-:W-:-:S05]  /*00f0*/  IMAD.MOV.U32 R0, RZ, RZ, c[0x0][0x168] ;  /* 0x00005a00ff007624 */ /* 0x000fca00078e00ff */
[----:B------:R-:W-:-:S04]  /*0100*/  SHF.R.S32.HI R0, RZ, 0x1f, R0 ;  /* 0x0000001fff007819 */ /* 0x000fc80000011400 */
[----:B------:R-:W-:Y:S02]  /*0110*/  LEA.HI R0, R0, c[0x0][0x168], RZ, 0x2 ;  /* 0x00005a0000007a11 */ /* 0x000fe400078f10ff */
[----:B-1----:R-:W-:-:S04]  /*0120*/  LOP3.LUT R167, R26, 0xff, RZ, 0xc, !PT ;  /* 0x000000ff1aa77812 */ /* 0x002fc800078e0cff */
[----:B------:R-:W-:-:S04]  /*0130*/  LEA.HI.SX32 R167, R0, R167, 0x1e ;  /* 0x000000a700a77211 */ /* 0x000fc800078ff2ff */
[C---:B------:R-:W-:Y:S02]  /*0140*/  LOP3.LUT P6, RZ, R167.reuse, 0xffffff00, RZ, 0xc0, !PT ;  /* 0xffffff00a7ff7812 */ /* 0x040fe400078cc0ff */
[C---:B------:R-:W-:Y:S02]  /*0150*/  ISETP.GE.U32.AND P5, PT, R167.reuse, 0x200, PT ;  /* 0x00000200a700780c */ /* 0x040fe40003fa6070 */
[----:B------:R-:W-:Y:S02]  /*0160*/  LOP3.LUT R0, R26, 0xff, RZ, 0xc0, !PT ;  /* 0x000000ff1a007812 */ /* 0x000fe400078ec0ff */
[----:B------:R-:W-:-:S07]  /*0170*/  ISETP.GE.U32.AND P4, PT, R167, 0x300, PT ;  /* 0x00000300a700780c */ /* 0x000fce0003f86070 */
[----:B------:R-:W-:-:S04]  /*0180*/  @P6 IMAD.MOV.U32 R5, RZ, RZ, 0x10 ;  /* 0x00000010ff056424 */ /* 0x000fc800078e00ff */
[----:B------:R-:W-:-:S04]  /*0190*/  @P6 IMAD.WIDE.U32 R2, R0, R5, c[0x0][0x1b0] ;  /* 0x00006c0000026625 */ /* 0x000fc800078e0005 */
[C---:B------:R-:W-:Y:S01]  /*01a0*/  @P6 IMAD.WIDE.U32 R4, R0.reuse, R5, c[0x0][0x1b8] ;  /* 0x00006e0000046625 */ /* 0x040fe200078e0005 */
[----:B------:R-:W-:-:S03]  /*01b0*/  @P6 LOP3.LUT R0, R0, 0x100, RZ, 0xfc, !PT ;  /* 0x0000010000006812 */ /* 0x000fc600078efcff */
[----:B------:R-:W-:-:S04]  /*01c0*/  @P5 IMAD.MOV.U32 R9, RZ, RZ, 0x10 ;  /* 0x00000010ff095424 */ /* 0x000fc800078e00ff */
[----:B------:R-:W-:-:S04]  /*01d0*/  @P5 IMAD.WIDE.U32 R6, R0, R9, c[0x0][0x1b0] ;  /* 0x00006c0000065625 */ /* 0x000fc800078e0009 */
[C---:B------:R-:W-:Y:S01]  /*01e0*/  @P5 IMAD.WIDE.U32 R8, R0.reuse, R9, c[0x0][0x1b8] ;  /* 0x00006e0000085625 */ /* 0x040fe200078e0009 */
[----:B------:R-:W-:-:S03]  /*01f0*/  @P5 IADD3 R0, R0, 0x100, RZ ;  /* 0x0000010000005810 */ /* 0x000fc60007ffe0ff */
[----:B------:R-:W-:Y:S01]  /*0200*/  @P4 IMAD.MOV.U32 R13, RZ, RZ, 0x10 ;  /* 0x00000010ff0d4424 */ /* 0x000fe200078e00ff */
[----:B------:R-:W-:-:S03]  /*0210*/  ISETP.GE.U32.AND P0, PT, R167, 0x400, PT ;  /* 0x00000400a700780c */ /* 0x000fc60003f06070 */
[CC--:B------:R-:W-:Y:S01]  /*0220*/  @P4 IMAD.WIDE.U32 R10, R0.reuse, R13.reuse, c[0x0][0x1b0] ;  /* 0x00006c00000a4625 */ /* 0x0c0fe200078e000d */
[----:B------:R-:W-:Y:S01]  /*0230*/  ULDC.64 UR4, c[0x0][0x118] ;  /* 0x0000460000047ab9 */ /* 0x000fe20000000a00 */
[C---:B------:R-:W-:Y:S02]  /*0240*/  ISETP.GE.U32.AND P1, PT, R167.reuse, 0x500, PT ;  /* 0x00000500a700780c */ /* 0x040fe40003f26070 */
[C---:B------:R-:W-:Y:S01]  /*0250*/  @P4 IMAD.WIDE.U32 R12, R0.reuse, R13, c[0x0][0x1b8] ;  /* 0x00006e00000c4625 */ /* 0x040fe200078e000d */
[----:B------:R-:W-:Y:S02]  /*0260*/  @P4 IADD3 R0, R0, 0x100, RZ ;  /* 0x0000010000004810 */ /* 0x000fe40007ffe0ff */
[----:B------:R-:W-:-:S03]  /*0270*/  ISETP.GE.U32.AND P2, PT, R167, 0x600, PT ;  /* 0x00000600a700780c */ /* 0x000fc60003f46070 */
[----:B------:R-:W-:-:S04]  /*0280*/  @P0 IMAD.MOV.U32 R17, RZ, RZ, 0x10 ;  /* 0x00000010ff110424 */ /* 0x000fc800078e00ff */
[----:B------:R-:W-:-:S04]  /*0290*/  @P0 IMAD.WIDE.U32 R14, R0, R17, c[0x0][0x1b0] ;  /* 0x00006c00000e0625 */ /* 0x000fc800078e0011 */
[C---:B------:R-:W-:Y:S01]  /*02a0*/  @P0 IMAD.WIDE.U32 R16, R0.reuse, R17, c[0x0][0x1b8] ;  /* 0x00006e0000100625 */ /* 0x040fe200078e0011 */
[----:B------:R-:W-:Y:S01]  /*02b0*/  @P0 IADD3 R0, R0, 0x100, RZ ;  /* 0x0000010000000810 */ /* 0x000fe20007ffe0ff */
[----:B------:R0:W5:Y:S02]  /*02c0*/  @P0 LDG.E.128 R220, [R14.64] ;  /* 0x000000040edc0981 */ /* 0x000164000c1e1d00 */
[----:B------:R-:W-:Y:S02]  /*02d0*/  @P1 IMAD.MOV.U32 R21, RZ, RZ, 0x10 ;  /* 0x00000010ff151424 */ /* 0x000fe400078e00ff */
        /* <DEDUP_REMOVED lines=8> */
[----:B------:R-:W-:Y:S01]  /*0360*/  @P2 IMAD.WIDE.U32 R24, R0, R25, c[0x0][0x1b8] ;  /* 0x00006e0000182625 */ /* 0x000fe200078e0019 */
[----:B------:R0:W5:Y:S04]  /*0370*/  @P2 LDG.E.128 R204, [R22.64] ;  /* 0x0000000416cc2981 */ /* 0x000168000c1e1d00 */
[----:B------:R0:W5:Y:S04]  /*0380*/  @P2 LDG.E.128 R200, [R24.64] ;  /* 0x0000000418c82981 */ /* 0x000168000c1e1d00 */
[----:B--2---:R-:W2:Y:S04]  /*0390*/  @P4 LDG.E.128 R40, [R10.64] ;  /* 0x000000040a284981 */ /* 0x004ea8000c1e1d00 */
[----:B---3--:R-:W3:Y:S04]  /*03a0*/  @P5 LDG.E.128 R44, [R8.64] ;  /* 0x00000004082c5981 */ /* 0x008ee8000c1e1d00 */
[----:B----4-:R1:W4:Y:S04]  /*03b0*/  @P6 LDG.E.128 R56, [R2.64] ;  /* 0x0000000402386981 */ /* 0x010328000c1e1d00 */
[----:B------:R0:W4:Y:S04]  /*03c0*/  @P6 LDG.E.128 R52, [R4.64] ;  /* 0x0000000404346981 */ /* 0x000128000c1e1d00 */
[----:B------:R-:W4:Y:S04]  /*03d0*/  @P5 LDG.E.128 R48, [R6.64] ;  /* 0x0000000406305981 */ /* 0x000f28000c1e1d00 */
[----:B------:R-:W4:Y:S01]  /*03e0*/  @P4 LDG.E.128 R28, [R12.64] ;  /* 0x000000040c1c4981 */ /* 0x000f22000c1e1d00 */
[----:B------:R-:W0:Y:S01]  /*03f0*/  S2UR UR6, SR_CTAID.X ;  /* 0x00000000000679c3 */ /* 0x000e220000002500 */
[----:B------:R-:W-:-:S02]  /*0400*/  ISETP.GE.U32.AND P3, PT, R167, 0x700, PT ;  /* 0x00000700a700780c */ /* 0x000fc40003f66070 */
[----:B------:R-:W-:-:S11]  /*0410*/  @P2 IADD3 R0, R0, 0x100, RZ ;  /* 0x0000010000002810 */ /* 0x000fd60007ffe0ff */
[----:B------:R-:W-:-:S04]  /*0420*/  @P3 IMAD.MOV.U32 R27, RZ, RZ, 0x10 ;  /* 0x00000010ff1b3424 */ /* 0x000fc800078e00ff */
[----:B-1----:R-:W-:-:S04]  /*0430*/  @P3 IMAD.WIDE.U32 R2, R0, R27, c[0x0][0x1b0] ;  /* 0x00006c0000023625 */ /* 0x002fc800078e001b */
[----:B0-----:R-:W-:Y:S01]  /*0440*/  @P3 IMAD.WIDE.U32 R4, R0, R27, c[0x0][0x1b8] ;  /* 0x00006e0000043625 */ /* 0x001fe200078e001b */
[----:B------:R0:W5:Y:S01]  /*0450*/  @P3 LDG.E.128 R32, [R2.64] ;  /* 0x0000000402203981 */ /* 0x000162000c1e1d00 */
[----:B------:R-:W-:-:S03]  /*0460*/  LEA.HI R170, R26, UR6, RZ, 0x18 ;  /* 0x000000061aaa7c11 */ /* 0x000fc6000f8fc0ff */
        /* <DEDUP_REMOVED lines=48> */
[----:B--2---:R1:W-:Y:S04]  /*0770*/  @P4 STL.64 [R1+0x10], R40 ;  /* 0x0000102801004387 */ /* 0x0043e80000100a00 */
[----:B------:R2:W-:Y:S04]  /*0780*/  @P4 STL.64 [R1+0x18], R42 ;  /* 0x0000182a01004387 */ /* 0x0005e80000100a00 */
[----:B---3--:R3:W-:Y:S04]  /*0790*/  @P5 STL.64 [R1+0x20], R44 ;  /* 0x0000202c01005387 */ /* 0x0087e80000100a00 */
[----:B----4-:R-:W-:Y:S04]  /*07a0*/  @P6 STL.64 [R1+0x50], R56 ;  /* 0x0000503801006387 */ /* 0x010fe80000100a00 */
[----:B------:R-:W-:Y:S04]  /*07b0*/  @P6 STL.64 [R1+0x58], R58 ;  /* 0x0000583a01006387 */ /* 0x000fe80000100a00 */
[----:B------:R4:W-:Y:S04]  /*07c0*/  @P5 STL.64 [R1+0x28], R46 ;  /* 0x0000282e01005387 */ /* 0x0009e80000100a00 */
[----:B------:R-:W-:Y:S04]  /*07d0*/  @P6 STL.64 [R1+0x40], R52 ;  /* 0x0000403401006387 */ /* 0x000fe80000100a00 */
[----:B------:R-:W-:Y:S04]  /*07e0*/  @P6 STL.64 [R1+0x48], R54 ;  /* 0x0000483601006387 */ /* 0x000fe80000100a00 */
[----:B------:R0:W-:Y:S04]  /*07f0*/  @P5 STL.64 [R1+0x30], R48 ;  /* 0x0000303001005387 */ /* 0x0001e80000100a00 */
[----:B------:R0:W-:Y:S04]  /*0800*/  @P5 STL.64 [R1+0x38], R50 ;  /* 0x0000383201005387 */ /* 0x0001e80000100a00 */
[----:B------:R0:W-:Y:S04]  /*0810*/  @P4 STL.64 [R1], R28 ;  /* 0x0000001c01004387 */ /* 0x0001e80000100a00 */
[----:B------:R0:W-:Y:S01]  /*0820*/  @P4 STL.64 [R1+0x8], R30 ;  /* 0x0000081e01004387 */ /* 0x0001e20000100a00 */
[----:B-1----:R-:W-:Y:S01]  /*0830*/  CS2R R40, SRZ ;  /* 0x0000000000287805 */ /* 0x002fe2000001ff00 */
[----:B--2---:R-:W-:Y:S01]  /*0840*/  CS2R R42, SRZ ;  /* 0x00000000002a7805 */ /* 0x004fe2000001ff00 */
[----:B---3--:R-:W-:Y:S01]  /*0850*/  CS2R R44, SRZ ;  /* 0x00000000002c7805 */ /* 0x008fe2000001ff00 */
[----:B----4-:R-:W-:Y:S01]  /*0860*/  CS2R R46, SRZ ;  /* 0x00000000002e7805 */ /* 0x010fe2000001ff00 */
[----:B0-----:R-:W-:Y:S01]  /*0870*/  CS2R R48, SRZ ;  /* 0x0000000000307805 */ /* 0x001fe2000001ff00 */
[----:B------:R-:W-:Y:S01]  /*0880*/  CS2R R50, SRZ ;  /* 0x0000000000327805 */ /* 0x000fe2000001ff00 */
[----:B------:R-:W-:Y:S01]  /*0890*/  CS2R R52, SRZ ;  /* 0x0000000000347805 */ /* 0x000fe2000001ff00 */
[----:B------:R-:W-:Y:S01]  /*08a0*/  CS2R R54, SRZ ;  /* 0x0000000000367805 */ /* 0x000fe2000001ff00 */
[----:B------:R-:W-:Y:S01]  /*08b0*/  CS2R R56, SRZ ;  /* 0x0000000000387805 */ /* 0x000fe2000001ff00 */
[----:B------:R-:W-:Y:S01]  /*08c0*/  CS2R R58, SRZ ;  /* 0x00000000003a7805 */ /* 0x000fe2000001ff00 */
[----:B------:R-:W-:Y:S05]  /*08d0*/  @P3 BRA `(.L_x_906) ;  /* 0x00005dd000003947 */ /* 0x000fea0003800000 */
[----:B------:R-:W-:Y:S02]  /*08e0*/  IMAD.MOV.U32 R251, RZ, RZ, 0x1 ;  /* 0x00000001fffb7424 */ /* 0x000fe400078e00ff */
[----:B------:R-:W-:-:S02]  /*08f0*/  IMAD.MOV.U32 R41, RZ, RZ, RZ ;  /* 0x000000ffff297224 */ /* 0x000fc400078e00ff */
.L_x_950:
[----:B------:R-:W0:Y:S01]  /*0900*/  S2R R168, SR_TID.X ;  /* 0x0000000000a87919 */ /* 0x000e220000002100 */
[----:B------:R-:W-:-:S04]  /*0910*/  IMAD.MOV.U32 R152, RZ, RZ, 0x4 ;  /* 0x00000004ff987424 */ /* 0x000fc800078e00ff */
[----:B------:R-:W-:-:S04]  /*0920*/  IMAD.WIDE R154, R170, R152, c[0x0][0x1a0] ;  /* 0x00006800aa9a7625 */ /* 0x000fc800078e0298 */
[----:B------:R-:W-:Y:S01]  /*0930*/  IMAD.WIDE R152, R170, R152, c[0x0][0x1a8] ;  /* 0x00006a00aa987625 */ /* 0x000fe200078e0298 */
[----:B------:R-:W1:Y:S01]  /*0940*/  LDC.U8 R252, c[0x0][0x1f0] ;  /* 0x00007c00fffc7b82 */ /* 0x000e620000000000 */
[----:B------:R-:W-:Y:S01]  /*0950*/  LOP3.LUT P3, RZ, R167, 0xffffff00, RZ, 0xc0, !PT ;  /* 0xffffff00a7ff7812 */ /* 0x000fe2000786c0ff */
[----:B------:R-:W-:Y:S01]  /*0960*/  BSSY B0, `(.L_x_907) ;  /* 0x000006f000007945 */ /* 0x000fe20003800000 */
[----:B-----5:R2:W5:Y:S04]  /*0970*/  LDG.E R154, [R154.64] ;  /* 0x000000049a9a7981 */ /* 0x020568000c1e1900 */
[----:B------:R3:W5:Y:S01]  /*0980*/  LDG.E R169, [R152.64] ;  /* 0x0000000498a97981 */ /* 0x000762000c1e1900 */
[----:B0-----:R-:W-:Y:S01]  /*0990*/  LOP3.LUT R168, R168, 0xff, RZ, 0xc0, !PT ;  /* 0x000000ffa8a87812 */ /* 0x001fe200078ec0ff */
[----:B---3--:R-:W-:-:S05]  /*09a0*/  IMAD R152, R170, c[0x0][0x168], RZ ;  /* 0x00005a00aa987a24 */ /* 0x008fca00078e02ff */
[----:B------:R-:W-:-:S04]  /*09b0*/  SHF.R.S32.HI R153, RZ, 0x1f, R152 ;  /* 0x0000001fff997819 */ /* 0x000fc80000011498 */
[----:B------:R-:W-:-:S04]  /*09c0*/  LEA.HI R153, R153, R152, RZ, 0x2 ;  /* 0x0000009899997211 */ /* 0x000fc800078f10ff */
[----:B------:R-:W-:Y:S02]  /*09d0*/  LEA.HI.SX32 R168, R153, R168, 0x1e ;  /* 0x000000a899a87211 */ /* 0x000fe400078ff2ff */
[----:B------:R-:W-:-:S03]  /*09e0*/  CS2R R152, SRZ ;  /* 0x0000000000987805 */ /* 0x000fc6000001ff00 */
[----:B--2---:R-:W-:Y:S01]  /*09f0*/  IMAD.MOV.U32 R155, RZ, RZ, R168 ;  /* 0x000000ffff9b7224 */ /* 0x004fe200078e00a8 */
[----:B------:R-:W-:Y:S05]  /*0a00*/  @!P3 BRA `(.L_x_908) ;  /* 0x000006400000b947 */ /* 0x000fea0003800000 */
[----:B-1----:R-:W-:Y:S01]  /*0a10*/  ISETP.NE.U32.AND P3, PT, RZ, c[0x0][0x250], PT ;  /* 0x00009400ff007a0c */ /* 0x002fe20003f65070 */
[----:B------:R-:W2:Y:S03]  /*0a20*/  LDL R199, [R1+0x40] ;  /* 0x0000400001c77983 */ /* 0x000ea60000100800 */
[----:B------:R-:W-:Y:S01]  /*0a30*/  ISETP.NE.AND.EX P3, PT, RZ, c[0x0][0x254], PT, P3 ;  /* 0x00009500ff007a0c */ /* 0x000fe20003f65330 */
[C---:B------:R-:W-:Y:S01]  /*0a40*/  IMAD.SHL.U32 R161, R168.reuse, 0x4, RZ ;  /* 0x00000004a8a17824 */ /* 0x040fe200078e00ff */
[C---:B------:R-:W-:Y:S01]  /*0a50*/  SHF.L.U64.HI R155, R168.reuse, 0x2, RZ ;  /* 0x00000002a89b7819 */ /* 0x040fe200000102ff */
[----:B------:R-:W-:Y:S01]  /*0a60*/  IMAD.MOV.U32 R194, RZ, RZ, 0x8 ;  /* 0x00000008ffc27424 */ /* 0x000fe200078e00ff */
[----:B------:R0:W-:Y:S09]  /*0a70*/  STL [R1+0x60], R0 ;  /* 0x0000600001007387 */ /* 0x0001f20000100800 */
[----:B------:R-:W-:Y:S01]  /*0a80*/  @P3 IADD3 R152, P4, R161, c[0x0][0x198], RZ ;  /* 0x00006600a1983a10 */ /* 0x000fe20007f9e0ff */
[CC--:B------:R-:W-:Y:S01]  /*0a90*/  IMAD.WIDE.U32 R162, R168.reuse, R194.reuse, c[0x0][0x208] ;  /* 0x00008200a8a27625 */ /* 0x0c0fe200078e00c2 */
[----:B0-----:R-:W3:Y:S02]  /*0aa0*/  LDL R0, [R1+0x50] ;  /* 0x0000500001007983 */ /* 0x001ee40000100800 */
[----:B------:R-:W-:Y:S01]  /*0ab0*/  @P3 IADD3.X R153, R155, c[0x0][0x19c], RZ, P4, !PT ;  /* 0x000067009b993a10 */ /* 0x000fe200027fe4ff */
[----:B------:R-:W-:Y:S01]  /*0ac0*/  IMAD.WIDE.U32 R194, R168, R194, c[0x0][0x210] ;  /* 0x00008400a8c27625 */ /* 0x000fe200078e00c2 */
[----:B------:R-:W4:Y:S04]  /*0ad0*/  LDL R249, [R1+0x54] ;  /* 0x0000540001f97983 */ /* 0x000f280000100800 */
[----:B------:R0:W5:Y:S01]  /*0ae0*/  @P3 LDG.E R166, [R152.64] ;  /* 0x0000000498a63981 */ /* 0x000162000c1e1900 */
[----:B------:R-:W-:-:S03]  /*0af0*/  ISETP.NE.U32.AND P3, PT, RZ, c[0x0][0x218], PT ;  /* 0x00008600ff007a0c */ /* 0x000fc60003f65070 */
[----:B------:R-:W2:Y:S01]  /*0b00*/  LDG.E.64 R194, [R194.64] ;  /* 0x00000004c2c27981 */ /* 0x000ea2000c1e1b00 */
[----:B------:R-:W-:-:S03]  /*0b10*/  ISETP.NE.AND.EX P3, PT, RZ, c[0x0][0x21c], PT, P3 ;  /* 0x00008700ff007a0c */ /* 0x000fc60003f65330 */
[----:B------:R-:W3:Y:S04]  /*0b20*/  LDG.E.64 R162, [R162.64] ;  /* 0x00000004a2a27981 */ /* 0x000ee8000c1e1b00 */
[----:B------:R-:W4:Y:S04]  /*0b30*/  LDL R248, [R1+0x58] ;  /* 0x0000580001f87983 */ /* 0x000f280000100800 */
[----:B------:R-:W4:Y:S02]  /*0b40*/  LDL R247, [R1+0x5c] ;  /* 0x00005c0001f77983 */ /* 0x000f240000100800 */
[----:B0-----:R-:W-:-:S04]  /*0b50*/  @P3 LEA R152, P4, R168, c[0x0][0x218], 0x3 ;  /* 0x00008600a8983a11 */ /* 0x001fc800078818ff */
[----:B------:R-:W-:-:S05]  /*0b60*/  @P3 LEA.HI.X R153, R168, c[0x0][0x21c], RZ, 0x3, P4 ;  /* 0x00008700a8993a11 */ /* 0x000fca00020f1cff */
[----:B------:R0:W5:Y:S01]  /*0b70*/  @P3 LDG.E.64 R188, [R152.64] ;  /* 0x0000000498bc3981 */ /* 0x000162000c1e1b00 */
[----:B------:R-:W-:-:S04]  /*0b80*/  IADD3 R164, P3, R161, c[0x0][0x190], RZ ;  /* 0x00006400a1a47a10 */ /* 0x000fc80007f7e0ff */
[----:B------:R-:W-:Y:S02]  /*0b90*/  IADD3.X R165, R155, c[0x0][0x194], RZ, P3, !PT ;  /* 0x000065009ba57a10 */ /* 0x000fe40001ffe4ff */
[----:B0-----:R-:W-:-:S04]  /*0ba0*/  LEA R152, P3, R168, c[0x0][0x188], 0x3 ;  /* 0x00006200a8987a11 */ /* 0x001fc800078618ff */
[----:B------:R0:W5:Y:S01]  /*0bb0*/  LDG.E R165, [R164.64] ;  /* 0x00000004a4a57981 */ /* 0x000162000c1e1900 */
[----:B------:R-:W-:-:S06]  /*0bc0*/  LEA.HI.X R153, R168, c[0x0][0x18c], RZ, 0x3, P3 ;  /* 0x00006300a8997a11 */ /* 0x000fcc00018f1cff */
[----:B------:R-:W4:Y:S01]  /*0bd0*/  LDG.E.64 R152, [R152.64] ;  /* 0x0000000498987981 */ /* 0x000f22000c1e1b00 */
[----:B------:R-:W-:-:S04]  /*0be0*/  ISETP.NE.AND P3, PT, R252, RZ, PT ;  /* 0x000000fffc00720c */ /* 0x000fc80003f65270 */
[----:B-----5:R-:W-:Y:S01]  /*0bf0*/  FSEL R155, R154, RZ, !P3 ;  /* 0x000000ff9a9b7208 */ /* 0x020fe20005800000 */
[----:B--2---:R-:W-:Y:S02]  /*0c00*/  IMAD.MOV.U32 R198, RZ, RZ, R194 ;  /* 0x000000ffffc67224 */ /* 0x004fe400078e00c2 */
[----:B---3--:R-:W-:Y:S01]  /*0c10*/  IMAD.MOV.U32 R196, RZ, RZ, R162 ;  /* 0x000000ffffc47224 */ /* 0x008fe200078e00a2 */
[--C-:B------:R-:W-:Y:S01]  /*0c20*/  SHF.R.U64 R162, R162, 0x10, R163.reuse ;  /* 0x00000010a2a27819 */ /* 0x100fe200000012a3 */
[----:B------:R-:W-:-:S03]  /*0c30*/  IMAD.MOV.U32 R197, RZ, RZ, R163 ;  /* 0x000000ffffc57224 */ /* 0x000fc600078e00a3 */
[----:B------:R-:W-:Y:S01]  /*0c40*/  PRMT R196, RZ, 0x5410, R196 ;  /* 0x00005410ffc47816 */ /* 0x000fe200000000c4 */
[----:B----4-:R-:W-:Y:S01]  /*0c50*/  IMAD.MOV.U32 R161, RZ, RZ, R152 ;  /* 0x000000ffffa17224 */ /* 0x010fe200078e0098 */
[--C-:B------:R-:W-:Y:S01]  /*0c60*/  SHF.R.U64 R152, R152, 0x10, R153.reuse ;  /* 0x0000001098987819 */ /* 0x100fe20000001299 */
[--C-:B------:R-:W-:Y:S01]  /*0c70*/  IMAD.MOV.U32 R193, RZ, RZ, R153.reuse ;  /* 0x000000ffffc17224 */ /* 0x100fe200078e0099 */
[----:B------:R-:W-:Y:S02]  /*0c80*/  SHF.R.U32.HI R153, RZ, 0x10, R153 ;  /* 0x00000010ff997819 */ /* 0x000fe40000011699 */
[----:B0-----:R-:W-:Y:S02]  /*0c90*/  PRMT R164, RZ, 0x5410, R161 ;  /* 0x00005410ffa47816 */ /* 0x001fe400000000a1 */
[----:B------:R-:W-:Y:S02]  /*0ca0*/  PRMT R161, RZ, 0x5410, R152 ;  /* 0x00005410ffa17816 */ /* 0x000fe40000000098 */
[----:B------:R-:W-:-:S02]  /*0cb0*/  PRMT R152, RZ, 0x5410, R193 ;  /* 0x00005410ff987816 */ /* 0x000fc400000000c1 */
[----:B------:R-:W-:Y:S01]  /*0cc0*/  PRMT R153, RZ, 0x5410, R153 ;  /* 0x00005410ff997816 */ /* 0x000fe20000000099 */
[C---:B------:R-:W-:Y:S02]  /*0cd0*/  FADD.FTZ R164, -R155.reuse, R164 ;  /* 0x000000a49ba47221 */ /* 0x040fe40000010100 */
[C---:B------:R-:W-:Y:S02]  /*0ce0*/  FADD.FTZ R161, -R155.reuse, R161 ;  /* 0x000000a19ba17221 */ /* 0x040fe40000010100 */
[C---:B------:R-:W-:Y:S02]  /*0cf0*/  FADD.FTZ R152, -R155.reuse, R152 ;  /* 0x000000989b987221 */ /* 0x040fe40000010100 */
[----:B------:R-:W-:Y:S01]  /*0d00*/  FADD.FTZ R155, -R155, R153 ;  /* 0x000000999b9b7221 */ /* 0x000fe20000010100 */
[----:B------:R-:W-:Y:S01]  /*0d10*/  SHF.R.U32.HI R153, RZ, 0x10, R163 ;  /* 0x00000010ff997819 */ /* 0x000fe200000116a3 */
[--C-:B------:R-:W-:Y:S01]  /*0d20*/  IMAD.MOV.U32 R193, RZ, RZ, R195.reuse ;  /* 0x000000ffffc17224 */ /* 0x100fe200078e00c3 */
[----:B------:R-:W-:-:S02]  /*0d30*/  SHF.R.U64 R163, R194, 0x10, R195 ;  /* 0x00000010c2a37819 */ /* 0x000fc400000012c3 */
[----:B------:R-:W-:Y:S02]  /*0d40*/  SHF.R.U32.HI R194, RZ, 0x10, R195 ;  /* 0x00000010ffc27819 */ /* 0x000fe400000116c3 */
[----:B------:R-:W-:Y:S01]  /*0d50*/  PRMT R195, RZ, 0x5410, R198 ;  /* 0x00005410ffc37816 */ /* 0x000fe200000000c6 */
[----:B------:R-:W-:Y:S01]  /*0d60*/  FMUL.FTZ R164, R169, R164 ;  /* 0x000000a4a9a47220 */ /* 0x000fe20000410000 */
[----:B------:R-:W2:Y:S03]  /*0d70*/  LDL R198, [R1+0x4c] ;  /* 0x00004c0001c67983 */ /* 0x000ea60000100800 */
[-C--:B------:R-:W-:Y:S02]  /*0d80*/  FMUL.FTZ R199, R199, R195.reuse ;  /* 0x000000c3c7c77220 */ /* 0x080fe40000410000 */
[----:B------:R-:W-:Y:S02]  /*0d90*/  FADD.FTZ R124, R124, R195 ;  /* 0x000000c37c7c7221 */ /* 0x000fe40000010000 */
[----:B------:R-:W-:Y:S01]  /*0da0*/  FFMA.FTZ R96, R164, R195, R96 ;  /* 0x000000c3a4607223 */ /* 0x000fe20000010060 */
[----:B------:R-:W-:Y:S01]  /*0db0*/  PRMT R195, RZ, 0x5410, R163 ;  /* 0x00005410ffc37816 */ /* 0x000fe200000000a3 */
[----:B------:R-:W-:-:S02]  /*0dc0*/  FFMA.FTZ R199, R0, R196, R199 ;  /* 0x000000c400c77223 */ /* 0x000fc400000100c7 */
[----:B------:R0:W5:Y:S01]  /*0dd0*/  LDL.LU R0, [R1+0x60] ;  /* 0x0000600001007983 */ /* 0x0001620000300800 */
[----:B------:R-:W-:-:S03]  /*0de0*/  FMUL.FTZ R163, R169, R161 ;  /* 0x000000a1a9a37220 */ /* 0x000fc60000410000 */
[----:B------:R-:W3:Y:S01]  /*0df0*/  LDL R161, [R1+0x44] ;  /* 0x0000440001a17983 */ /* 0x000ee20000100800 */
[----:B------:R-:W-:Y:S02]  /*0e00*/  FADD.FTZ R68, R68, R196 ;  /* 0x000000c444447221 */ /* 0x000fe40000010000 */
[----:B------:R-:W-:Y:S02]  /*0e10*/  FFMA.FTZ R40, R164, R196, R40 ;  /* 0x000000c4a4287223 */ /* 0x000fe40000010028 */
[----:B------:R-:W4:Y:S01]  /*0e20*/  LDL R196, [R1+0x48] ;  /* 0x0000480001c47983 */ /* 0x000f220000100800 */
[----:B------:R-:W-:Y:S02]  /*0e30*/  PRMT R162, RZ, 0x5410, R162 ;  /* 0x00005410ffa27816 */ /* 0x000fe400000000a2 */
[----:B------:R-:W-:-:S03]  /*0e40*/  PRMT R193, RZ, 0x5410, R193 ;  /* 0x00005410ffc17816 */ /* 0x000fc600000000c1 */
[----:B------:R-:W-:Y:S02]  /*0e50*/  FADD.FTZ R69, R69, R162 ;  /* 0x000000a245457221 */ /* 0x000fe40000010000 */
[----:B------:R-:W-:Y:S01]  /*0e60*/  FFMA.FTZ R41, R163, R162, R41 ;  /* 0x000000a2a3297223 */ /* 0x000fe20000010029 */
[----:B------:R-:W-:-:S05]  /*0e70*/  PRMT R153, RZ, 0x5410, R153 ;  /* 0x00005410ff997816 */ /* 0x000fca0000000099 */
[----:B------:R-:W-:Y:S02]  /*0e80*/  FADD.FTZ R71, R71, R153 ;  /* 0x0000009947477221 */ /* 0x000fe40000010000 */
[----:B------:R-:W-:Y:S02]  /*0e90*/  FADD.FTZ R125, R125, R195 ;  /* 0x000000c37d7d7221 */ /* 0x000fe40000010000 */
[-C--:B------:R-:W-:Y:S02]  /*0ea0*/  FFMA.FTZ R97, R163, R195.reuse, R97 ;  /* 0x000000c3a3617223 */ /* 0x080fe40000010061 */
[----:B------:R-:W-:Y:S02]  /*0eb0*/  FADD.FTZ R126, R126, R193 ;  /* 0x000000c17e7e7221 */ /* 0x000fe40000010000 */
[----:B---3--:R-:W-:-:S04]  /*0ec0*/  FMUL.FTZ R161, R161, R195 ;  /* 0x000000c3a1a17220 */ /* 0x008fc80000410000 */
[----:B------:R-:W-:Y:S01]  /*0ed0*/  FFMA.FTZ R249, R249, R162, R161 ;  /* 0x000000a2f9f97223 */ /* 0x000fe200000100a1 */
[----:B------:R-:W-:Y:S01]  /*0ee0*/  PRMT R161, RZ, 0x5410, R197 ;  /* 0x00005410ffa17816 */ /* 0x000fe200000000c5 */
[----:B------:R-:W-:Y:S02]  /*0ef0*/  FMUL.FTZ R162, R169, R152 ;  /* 0x00000098a9a27220 */ /* 0x000fe40000410000 */
[----:B----4-:R-:W-:-:S04]  /*0f00*/  FMUL.FTZ R152, R196, R193 ;  /* 0x000000c1c4987220 */ /* 0x010fc80000410000 */
[-C--:B------:R-:W-:Y:S01]  /*0f10*/  FFMA.FTZ R248, R248, R161.reuse, R152 ;  /* 0x000000a1f8f87223 */ /* 0x080fe20000010098 */
[----:B------:R-:W-:Y:S01]  /*0f20*/  PRMT R152, RZ, 0x5410, R194 ;  /* 0x00005410ff987816 */ /* 0x000fe200000000c2 */
[----:B------:R-:W-:Y:S02]  /*0f30*/  FADD.FTZ R70, R70, R161 ;  /* 0x000000a146467221 */ /* 0x000fe40000010000 */
[----:B------:R-:W-:Y:S02]  /*0f40*/  FFMA.FTZ R42, R162, R161, R42 ;  /* 0x000000a1a22a7223 */ /* 0x000fe4000001002a */
[----:B------:R-:W-:Y:S02]  /*0f50*/  FMUL.FTZ R161, R169, R155 ;  /* 0x0000009ba9a17220 */ /* 0x000fe40000410000 */
[----:B--2---:R-:W-:Y:S02]  /*0f60*/  FMUL.FTZ R155, R198, R152 ;  /* 0x00000098c69b7220 */ /* 0x004fe40000410000 */
[----:B------:R-:W-:-:S02]  /*0f70*/  FFMA.FTZ R43, R161, R153, R43 ;  /* 0x00000099a12b7223 */ /* 0x000fc4000001002b */
[----:B------:R-:W-:Y:S02]  /*0f80*/  FFMA.FTZ R247, R247, R153, R155 ;  /* 0x00000099f7f77223 */ /* 0x000fe4000001009b */
[----:B------:R-:W-:Y:S02]  /*0f90*/  FADD.FTZ R127, R127, R152 ;  /* 0x000000987f7f7221 */ /* 0x000fe40000010000 */
[----:B------:R-:W-:Y:S02]  /*0fa0*/  FFMA.FTZ R99, R161, R152, R99 ;  /* 0x00000098a1637223 */ /* 0x000fe40000010063 */
[----:B------:R-:W-:Y:S02]  /*0fb0*/  FADD.FTZ R152, RZ, R199 ;  /* 0x000000c7ff987221 */ /* 0x000fe40000010000 */
[----:B------:R-:W-:Y:S02]  /*0fc0*/  FFMA.FTZ R153, R164, R199, RZ ;  /* 0x000000c7a4997223 */ /* 0x000fe400000100ff */
[----:B------:R-:W-:-:S02]  /*0fd0*/  FADD.FTZ R152, R152, R249 ;  /* 0x000000f998987221 */ /* 0x000fc40000010000 */
[----:B------:R-:W-:Y:S02]  /*0fe0*/  FFMA.FTZ R153, R163, R249, R153 ;  /* 0x000000f9a3997223 */ /* 0x000fe40000010099 */
[----:B------:R-:W-:Y:S02]  /*0ff0*/  FADD.FTZ R152, R152, R248 ;  /* 0x000000f898987221 */ /* 0x000fe40000010000 */
[----:B------:R-:W-:Y:S01]  /*1000*/  FFMA.FTZ R153, R162, R248, R153 ;  /* 0x000000f8a2997223 */ /* 0x000fe20000010099 */
[----:B------:R-:W-:Y:S01]  /*1010*/  IADD3 R155, R168, 0x100, RZ ;  /* 0x00000100a89b7810 */ /* 0x000fe20007ffe0ff */
[----:B------:R-:W-:Y:S02]  /*1020*/  FFMA.FTZ R98, R162, R193, R98 ;  /* 0x000000c1a2627223 */ /* 0x000fe40000010062 */
[----:B------:R-:W-:Y:S02]  /*1030*/  FADD.FTZ R152, R152, R247 ;  /* 0x000000f798987221 */ /* 0x000fe40000010000 */
[----:B------:R-:W-:-:S02]  /*1040*/  FFMA.FTZ R153, R161, R247, R153 ;  /* 0x000000f7a1997223 */ /* 0x000fc40000010099 */
.L_x_908:
[----:B01----:R-:W-:Y:S05]  /*1050*/  BSYNC B0 ;  /* 0x0000000000007941 */ /* 0x003fea0003800000 */
.L_x_907:
        /* <DEDUP_REMOVED lines=8> */
[----:B------:R-:W-:Y:S02]  /*10e0*/  IMAD.MOV.U32 R196, RZ, RZ, 0x8 ;  /* 0x00000008ffc47424 */ /* 0x000fe400078e00ff */
[----:B------:R-:W2:Y:S04]  /*10f0*/  LDL R245, [R1+0x34] ;  /* 0x0000340001f57983 */ /* 0x000ea80000100800 */
[----:B------:R-:W3:Y:S06]  /*1100*/  LDL R246, [R1+0x30] ;  /* 0x0000300001f67983 */ /* 0x000eec0000100800 */
[----:B------:R-:W-:-:S04]  /*1110*/  @P3 IADD3 R156, P4, R158, c[0x0][0x198], RZ ;  /* 0x000066009e9c3a10 */ /* 0x000fc80007f9e0ff */
[----:B------:R-:W-:-:S05]  /*1120*/  @P3 IADD3.X R157, R31, c[0x0][0x19c], RZ, P4, !PT ;  /* 0x000067001f9d3a10 */ /* 0x000fca00027fe4ff */
[----:B------:R1:W5:Y:S01]  /*1130*/  @P3 LDG.E R160, [R156.64] ;  /* 0x000000049ca03981 */ /* 0x000362000c1e1900 */
[----:B------:R-:W-:-:S04]  /*1140*/  ISETP.NE.U32.AND P3, PT, RZ, c[0x0][0x218], PT ;  /* 0x00008600ff007a0c */ /* 0x000fc80003f65070 */
[----:B------:R-:W-:-:S13]  /*1150*/  ISETP.NE.AND.EX P3, PT, RZ, c[0x0][0x21c], PT, P3 ;  /* 0x00008700ff007a0c */ /* 0x000fda0003f65330 */
[----:B-1----:R-:W-:-:S04]  /*1160*/  @P3 LEA R156, P4, R155, c[0x0][0x218], 0x3 ;  /* 0x000086009b9c3a11 */ /* 0x002fc800078818ff */
[----:B------:R-:W-:-:S05]  /*1170*/  @P3 LEA.HI.X R157, R155, c[0x0][0x21c], RZ, 0x3, P4 ;  /* 0x000087009b9d3a11 */ /* 0x000fca00020f1cff */
[----:B------:R1:W5:Y:S01]  /*1180*/  @P3 LDG.E.64 R186, [R156.64] ;  /* 0x000000049cba3981 */ /* 0x000362000c1e1b00 */
[----:B------:R-:W-:-:S04]  /*1190*/  IADD3 R158, P3, R158, c[0x0][0x190], RZ ;  /* 0x000064009e9e7a10 */ /* 0x000fc80007f7e0ff */
[----:B------:R-:W-:Y:S02]  /*11a0*/  IADD3.X R159, R31, c[0x0][0x194], RZ, P3, !PT ;  /* 0x000065001f9f7a10 */ /* 0x000fe40001ffe4ff */
[C---:B-1----:R-:W-:Y:S01]  /*11b0*/  LEA R156, P3, R155.reuse, c[0x0][0x188], 0x3 ;  /* 0x000062009b9c7a11 */ /* 0x042fe200078618ff */
[----:B------:R-:W-:-:S03]  /*11c0*/  IMAD.WIDE.U32 R194, R155, R196, c[0x0][0x208] ;  /* 0x000082009bc27625 */ /* 0x000fc600078e00c4 */
[----:B------:R1:W5:Y:S01]  /*11d0*/  LDG.E R159, [R158.64] ;  /* 0x000000049e9f7981 */ /* 0x000362000c1e1900 */
[C---:B------:R-:W-:Y:S01]  /*11e0*/  LEA.HI.X R157, R155.reuse, c[0x0][0x18c], RZ, 0x3, P3 ;  /* 0x000063009b9d7a11 */ /* 0x040fe200018f1cff */
[----:B------:R-:W-:Y:S01]  /*11f0*/  IMAD.WIDE.U32 R196, R155, R196, c[0x0][0x210] ;  /* 0x000084009bc47625 */ /* 0x000fe200078e00c4 */
[----:B------:R-:W-:Y:S01]  /*1200*/  ISETP.NE.AND P3, PT, R252, RZ, PT ;  /* 0x000000fffc00720c */ /* 0x000fe20003f65270 */
[----:B------:R-:W0:Y:S04]  /*1210*/  LDG.E.64 R194, [R194.64] ;  /* 0x00000004c2c27981 */ /* 0x000e28000c1e1b00 */
[----:B------:R-:W4:Y:S04]  /*1220*/  LDG.E.64 R156, [R156.64] ;  /* 0x000000049c9c7981 */ /* 0x000f28000c1e1b00 */
[----:B------:R-:W2:Y:S01]  /*1230*/  LDG.E.64 R196, [R196.64] ;  /* 0x00000004c4c47981 */ /* 0x000ea2000c1e1b00 */
[----:B------:R-:W-:Y:S01]  /*1240*/  FSEL R31, R154, RZ, !P3 ;  /* 0x000000ff9a1f7208 */ /* 0x000fe20005800000 */
[----:B----4-:R-:W-:Y:S01]  /*1250*/  IMAD.MOV.U32 R243, RZ, RZ, R156 ;  /* 0x000000fffff37224 */ /* 0x010fe200078e009c */
[--C-:B------:R-:W-:Y:S01]  /*1260*/  SHF.R.U64 R156, R156, 0x10, R157.reuse ;  /* 0x000000109c9c7819 */ /* 0x100fe2000000129d */
[--C-:B------:R-:W-:Y:S01]  /*1270*/  IMAD.MOV.U32 R193, RZ, RZ, R157.reuse ;  /* 0x000000ffffc17224 */ /* 0x100fe200078e009d */
[----:B------:R-:W-:-:S02]  /*1280*/  SHF.R.U32.HI R198, RZ, 0x10, R157 ;  /* 0x00000010ffc67819 */ /* 0x000fc4000001169d */
[----:B------:R-:W-:Y:S02]  /*1290*/  PRMT R157, RZ, 0x5410, R156 ;  /* 0x00005410ff9d7816 */ /* 0x000fe4000000009c */
[----:B-1----:R-:W-:Y:S02]  /*12a0*/  PRMT R158, RZ, 0x5410, R243 ;  /* 0x00005410ff9e7816 */ /* 0x002fe400000000f3 */
[----:B------:R-:W-:Y:S02]  /*12b0*/  PRMT R156, RZ, 0x5410, R193 ;  /* 0x00005410ff9c7816 */ /* 0x000fe400000000c1 */
[----:B------:R-:W-:Y:S01]  /*12c0*/  PRMT R193, RZ, 0x5410, R198 ;  /* 0x00005410ffc17816 */ /* 0x000fe200000000c6 */
[C---:B------:R-:W-:Y:S02]  /*12d0*/  FADD.FTZ R158, -R31.reuse, R158 ;  /* 0x0000009e1f9e7221 */ /* 0x040fe40000010100 */
[C---:B------:R-:W-:Y:S02]  /*12e0*/  FADD.FTZ R157, -R31.reuse, R157 ;  /* 0x0000009d1f9d7221 */ /* 0x040fe40000010100 */
[C---:B------:R-:W-:Y:S01]  /*12f0*/  FADD.FTZ R156, -R31.reuse, R156 ;  /* 0x0000009c1f9c7221 */ /* 0x040fe20000010100 */
[----:B0-----:R-:W-:Y:S01]  /*1300*/  SHF.R.U32.HI R0, RZ, 0x10, R195 ;  /* 0x00000010ff007819 */ /* 0x001fe200000116c3 */
[----:B------:R-:W-:Y:S01]  /*1310*/  FADD.FTZ R31, -R31, R193 ;  /* 0x000000c11f1f7221 */ /* 0x000fe20000010100 */
[----:B------:R-:W-:Y:S01]  /*1320*/  SHF.R.U64 R193, R194, 0x10, R195 ;  /* 0x00000010c2c17819 */ /* 0x000fe200000012c3 */
[----:B------:R-:W-:Y:S01]  /*1330*/  IMAD.MOV.U32 R198, RZ, RZ, R194 ;  /* 0x000000ffffc67224 */ /* 0x000fe200078e00c2 */
[----:B--2---:R-:W-:Y:S01]  /*1340*/  SHF.R.U64 R194, R196, 0x10, R197 ;  /* 0x00000010c4c27819 */ /* 0x004fe200000012c5 */
[----:B------:R-:W-:Y:S01]  /*1350*/  IMAD.MOV.U32 R252, RZ, RZ, R195 ;  /* 0x000000fffffc7224 */ /* 0x000fe200078e00c3 */
[--C-:B------:R-:W-:Y:S01]  /*1360*/  SHF.R.U32.HI R195, RZ, 0x10, R197.reuse ;  /* 0x00000010ffc37819 */ /* 0x100fe200000116c5 */
[----:B------:R-:W-:-:S02]  /*1370*/  IMAD.MOV.U32 R244, RZ, RZ, R197 ;  /* 0x000000fffff47224 */ /* 0x000fc400078e00c5 */
[----:B------:R-:W2:Y:S01]  /*1380*/  LDL R197, [R1+0x20] ;  /* 0x0000200001c57983 */ /* 0x000ea20000100800 */
[----:B------:R-:W-:Y:S02]  /*1390*/  IMAD.MOV.U32 R243, RZ, RZ, R196 ;  /* 0x000000fffff37224 */ /* 0x000fe400078e00c4 */
[----:B------:R-:W-:-:S03]  /*13a0*/  FMUL.FTZ R158, R169, R158 ;  /* 0x0000009ea99e7220 */ /* 0x000fc60000410000 */
[----:B------:R-:W-:Y:S02]  /*13b0*/  PRMT R196, RZ, 0x5410, R243 ;  /* 0x00005410ffc47816 */ /* 0x000fe400000000f3 */
[----:B------:R-:W-:Y:S01]  /*13c0*/  PRMT R194, RZ, 0x5410, R194 ;  /* 0x00005410ffc27816 */ /* 0x000fe200000000c2 */
[----:B------:R-:W-:Y:S01]  /*13d0*/  FMUL.FTZ R157, R169, R157 ;  /* 0x0000009da99d7220 */ /* 0x000fe20000410000 */
[----:B------:R-:W-:Y:S01]  /*13e0*/  PRMT R193, RZ, 0x5410, R193 ;  /* 0x00005410ffc17816 */ /* 0x000fe200000000c1 */
[----:B------:R-:W-:Y:S01]  /*13f0*/  FADD.FTZ R128, R128, R196 ;  /* 0x000000c480807221 */ /* 0x000fe20000010000 */
[----:B------:R-:W-:Y:S01]  /*1400*/  PRMT R198, RZ, 0x5410, R198 ;  /* 0x00005410ffc67816 */ /* 0x000fe200000000c6 */
[-C--:B------:R-:W-:Y:S01]  /*1410*/  FFMA.FTZ R100, R158, R196.reuse, R100 ;  /* 0x000000c49e647223 */ /* 0x080fe20000010064 */
[----:B------:R-:W4:Y:S01]  /*1420*/  LDL R243, [R1+0x3c] ;  /* 0x00003c0001f37983 */ /* 0x000f220000100800 */
[----:B--2---:R-:W-:-:S03]  /*1430*/  FMUL.FTZ R197, R197, R196 ;  /* 0x000000c4c5c57220 */ /* 0x004fc60000410000 */
[----:B------:R-:W2:Y:S01]  /*1440*/  LDL R196, [R1+0x24] ;  /* 0x0000240001c47983 */ /* 0x000ea20000100800 */
[----:B------:R-:W-:Y:S02]  /*1450*/  FADD.FTZ R72, R72, R198 ;  /* 0x000000c648487221 */ /* 0x000fe40000010000 */
[-C--:B------:R-:W-:Y:S02]  /*1460*/  FFMA.FTZ R44, R158, R198.reuse, R44 ;  /* 0x000000c69e2c7223 */ /* 0x080fe4000001002c */
[----:B---3--:R-:W-:Y:S02]  /*1470*/  FFMA.FTZ R246, R246, R198, R197 ;  /* 0x000000c6f6f67223 */ /* 0x008fe400000100c5 */
[----:B------:R-:W3:Y:S01]  /*1480*/  LDL R198, [R1+0x38] ;  /* 0x0000380001c67983 */ /* 0x000ee20000100800 */
[----:B------:R-:W-:Y:S02]  /*1490*/  FADD.FTZ R129, R129, R194 ;  /* 0x000000c281817221 */ /* 0x000fe40000010000 */
[-C--:B------:R-:W-:Y:S01]  /*14a0*/  FFMA.FTZ R101, R157, R194.reuse, R101 ;  /* 0x000000c29d657223 */ /* 0x080fe20000010065 */
[----:B------:R-:W3:Y:S01]  /*14b0*/  LDL R197, [R1+0x2c] ;  /* 0x00002c0001c57983 */ /* 0x000ee20000100800 */
[----:B--2---:R-:W-:-:S04]  /*14c0*/  FMUL.FTZ R196, R196, R194 ;  /* 0x000000c2c4c47220 */ /* 0x004fc80000410000 */
[-C--:B------:R-:W-:Y:S02]  /*14d0*/  FFMA.FTZ R245, R245, R193.reuse, R196 ;  /* 0x000000c1f5f57223 */ /* 0x080fe400000100c4 */
[----:B------:R-:W2:Y:S01]  /*14e0*/  LDL R196, [R1+0x28] ;  /* 0x0000280001c47983 */ /* 0x000ea20000100800 */
[----:B------:R-:W-:Y:S01]  /*14f0*/  PRMT R194, RZ, 0x5410, R244 ;  /* 0x00005410ffc27816 */ /* 0x000fe200000000f4 */
[----:B------:R-:W-:Y:S02]  /*1500*/  FADD.FTZ R73, R73, R193 ;  /* 0x000000c149497221 */ /* 0x000fe40000010000 */
[----:B------:R-:W-:Y:S01]  /*1510*/  FFMA.FTZ R45, R157, R193, R45 ;  /* 0x000000c19d2d7223 */ /* 0x000fe2000001002d */
[----:B------:R-:W-:Y:S01]  /*1520*/  PRMT R193, RZ, 0x5410, R252 ;  /* 0x00005410ffc17816 */ /* 0x000fe200000000fc */
[----:B------:R-:W-:-:S04]  /*1530*/  FMUL.FTZ R156, R169, R156 ;  /* 0x0000009ca99c7220 */ /* 0x000fc80000410000 */
[----:B------:R-:W-:Y:S02]  /*1540*/  FADD.FTZ R74, R74, R193 ;  /* 0x000000c14a4a7221 */ /* 0x000fe40000010000 */
[----:B------:R-:W-:Y:S02]  /*1550*/  FFMA.FTZ R46, R156, R193, R46 ;  /* 0x000000c19c2e7223 */ /* 0x000fe4000001002e */
[----:B--2---:R-:W-:-:S04]  /*1560*/  FMUL.FTZ R196, R196, R194 ;  /* 0x000000c2c4c47220 */ /* 0x004fc80000410000 */
[----:B---3--:R-:W-:Y:S01]  /*1570*/  FFMA.FTZ R244, R198, R193, R196 ;  /* 0x000000c1c6f47223 */ /* 0x008fe200000100c4 */
[----:B------:R-:W-:Y:S02]  /*1580*/  PRMT R193, RZ, 0x5410, R0 ;  /* 0x00005410ffc17816 */ /* 0x000fe40000000000 */
[----:B------:R0:W5:Y:S01]  /*1590*/  LDL.LU R0, [R1+0x60] ;  /* 0x0000600001007983 */ /* 0x0001620000300800 */
[----:B------:R-:W-:Y:S01]  /*15a0*/  PRMT R195, RZ, 0x5410, R195 ;  /* 0x00005410ffc37816 */ /* 0x000fe200000000c3 */
[----:B------:R-:W-:Y:S02]  /*15b0*/  FADD.FTZ R152, R152, R246 ;  /* 0x000000f698987221 */ /* 0x000fe40000010000 */
[----:B------:R-:W-:Y:S02]  /*15c0*/  FFMA.FTZ R153, R158, R246, R153 ;  /* 0x000000f69e997223 */ /* 0x000fe40000010099 */
[----:B------:R-:W-:Y:S02]  /*15d0*/  FADD.FTZ R130, R130, R194 ;  /* 0x000000c282827221 */ /* 0x000fe40000010000 */
[----:B------:R-:W-:-:S02]  /*15e0*/  FFMA.FTZ R102, R156, R194, R102 ;  /* 0x000000c29c667223 */ /* 0x000fc40000010066 */
[----:B------:R-:W-:Y:S02]  /*15f0*/  FMUL.FTZ R194, R197, R195 ;  /* 0x000000c3c5c27220 */ /* 0x000fe40000410000 */
[----:B------:R-:W-:Y:S02]  /*1600*/  FADD.FTZ R152, R152, R245 ;  /* 0x000000f598987221 */ /* 0x000fe40000010000 */
[----:B------:R-:W-:Y:S02]  /*1610*/  FFMA.FTZ R153, R157, R245, R153 ;  /* 0x000000f59d997223 */ /* 0x000fe40000010099 */
[----:B------:R-:W-:Y:S02]  /*1620*/  FMUL.FTZ R31, R169, R31 ;  /* 0x0000001fa91f7220 */ /* 0x000fe40000410000 */
[----:B----4-:R-:W-:Y:S02]  /*1630*/  FFMA.FTZ R243, R243, R193, R194 ;  /* 0x000000c1f3f37223 */ /* 0x010fe400000100c2 */
[----:B------:R-:W-:-:S02]  /*1640*/  FADD.FTZ R152, R152, R244 ;  /* 0x000000f498987221 */ /* 0x000fc40000010000 */
[----:B------:R-:W-:Y:S01]  /*1650*/  FFMA.FTZ R153, R156, R244, R153 ;  /* 0x000000f49c997223 */ /* 0x000fe20000010099 */
[----:B------:R-:W-:Y:S01]  /*1660*/  IADD3 R155, R155, 0x100, RZ ;  /* 0x000001009b9b7810 */ /* 0x000fe20007ffe0ff */
[----:B------:R-:W-:Y:S02]  /*1670*/  FADD.FTZ R75, R75, R193 ;  /* 0x000000c14b4b7221 */ /* 0x000fe40000010000 */
[----:B------:R-:W-:Y:S02]  /*1680*/  FFMA.FTZ R47, R31, R193, R47 ;  /* 0x000000c11f2f7223 */ /* 0x000fe4000001002f */
[----:B------:R-:W-:Y:S02]  /*1690*/  FADD.FTZ R131, R131, R195 ;  /* 0x000000c383837221 */ /* 0x000fe40000010000 */
[----:B------:R-:W-:Y:S02]  /*16a0*/  FFMA.FTZ R103, R31, R195, R103 ;  /* 0x000000c31f677223 */ /* 0x000fe40000010067 */
[----:B------:R-:W-:-:S02]  /*16b0*/  FADD.FTZ R152, R152, R243 ;  /* 0x000000f398987221 */ /* 0x000fc40000010000 */
[----:B------:R-:W-:Y:S02]  /*16c0*/  FFMA.FTZ R153, R31, R243, R153 ;  /* 0x000000f31f997223 */ /* 0x000fe40000010099 */
.L_x_910:
[----:B0-----:R-:W-:Y:S05]  /*16d0*/  BSYNC B0 ;  /* 0x0000000000007941 */ /* 0x001fea0003800000 */
.L_x_909:
        /* <DEDUP_REMOVED lines=8> */
[----:B------:R-:W-:Y:S01]  /*1760*/  IMAD.MOV.U32 R196, RZ, RZ, 0x8 ;  /* 0x00000008ffc47424 */ /* 0x000fe200078e00ff */
[----:B------:R-:W1:Y:S01]  /*1770*/  LDC.U8 R193, c[0x0][0x1f0] ;  /* 0x00007c00ffc17b82 */ /* 0x000e620000000000 */
[----:B------:R-:W2:Y:S04]  /*1780*/  LDL R241, [R1+0x14] ;  /* 0x0000140001f17983 */ /* 0x000ea80000100800 */
[----:B------:R-:W3:Y:S06]  /*1790*/  LDL R242, [R1+0x10] ;  /* 0x0000100001f27983 */ /* 0x000eec0000100800 */
[----:B------:R-:W-:-:S04]  /*17a0*/  @P3 IADD3 R26, P4, R28, c[0x0][0x198], RZ ;  /* 0x000066001c1a3a10 */ /* 0x000fc80007f9e0ff */
[----:B------:R-:W-:-:S05]  /*17b0*/  @P3 IADD3.X R27, R25, c[0x0][0x19c], RZ, P4, !PT ;  /* 0x00006700191b3a10 */ /* 0x000fca00027fe4ff */
[----:B------:R4:W5:Y:S01]  /*17c0*/  @P3 LDG.E R30, [R26.64] ;  /* 0x000000041a1e3981 */ /* 0x000962000c1e1900 */
[----:B------:R-:W-:-:S04]  /*17d0*/  ISETP.NE.U32.AND P3, PT, RZ, c[0x0][0x218], PT ;  /* 0x00008600ff007a0c */ /* 0x000fc80003f65070 */
[----:B------:R-:W-:-:S13]  /*17e0*/  ISETP.NE.AND.EX P3, PT, RZ, c[0x0][0x21c], PT, P3 ;  /* 0x00008700ff007a0c */ /* 0x000fda0003f65330 */
[----:B----4-:R-:W-:-:S04]  /*17f0*/  @P3 LEA R26, P4, R155, c[0x0][0x218], 0x3 ;  /* 0x000086009b1a3a11 */ /* 0x010fc800078818ff */
[----:B------:R-:W-:-:S05]  /*1800*/  @P3 LEA.HI.X R27, R155, c[0x0][0x21c], RZ, 0x3, P4 ;  /* 0x000087009b1b3a11 */ /* 0x000fca00020f1cff */
[----:B------:R4:W5:Y:S01]  /*1810*/  @P3 LDG.E.64 R184, [R26.64] ;  /* 0x000000041ab83981 */ /* 0x000962000c1e1b00 */
[----:B------:R-:W-:-:S04]  /*1820*/  IADD3 R28, P3, R28, c[0x0][0x190], RZ ;  /* 0x000064001c1c7a10 */ /* 0x000fc80007f7e0ff */
[----:B------:R-:W-:Y:S02]  /*1830*/  IADD3.X R29, R25, c[0x0][0x194], RZ, P3, !PT ;  /* 0x00006500191d7a10 */ /* 0x000fe40001ffe4ff */
[C---:B----4-:R-:W-:Y:S01]  /*1840*/  LEA R26, P3, R155.reuse, c[0x0][0x188], 0x3 ;  /* 0x000062009b1a7a11 */ /* 0x050fe200078618ff */
[----:B------:R-:W-:-:S03]  /*1850*/  IMAD.WIDE.U32 R194, R155, R196, c[0x0][0x208] ;  /* 0x000082009bc27625 */ /* 0x000fc600078e00c4 */
[----:B------:R4:W5:Y:S01]  /*1860*/  LDG.E R29, [R28.64] ;  /* 0x000000041c1d7981 */ /* 0x000962000c1e1900 */
[C---:B------:R-:W-:Y:S01]  /*1870*/  LEA.HI.X R27, R155.reuse, c[0x0][0x18c], RZ, 0x3, P3 ;  /* 0x000063009b1b7a11 */ /* 0x040fe200018f1cff */
[----:B------:R-:W-:Y:S01]  /*1880*/  IMAD.WIDE.U32 R196, R155, R196, c[0x0][0x210] ;  /* 0x000084009bc47625 */ /* 0x000fe200078e00c4 */
[----:B-1----:R-:W-:Y:S01]  /*1890*/  ISETP.NE.AND P3, PT, R193, RZ, PT ;  /* 0x000000ffc100720c */ /* 0x002fe20003f65270 */
[----:B------:R-:W0:Y:S04]  /*18a0*/  LDG.E.64 R194, [R194.64] ;  /* 0x00000004c2c27981 */ /* 0x000e28000c1e1b00 */
[----:B------:R-:W2:Y:S04]  /*18b0*/  LDG.E.64 R26, [R26.64] ;  /* 0x000000041a1a7981 */ /* 0x000ea8000c1e1b00 */
[----:B------:R-:W3:Y:S01]  /*18c0*/  LDG.E.64 R196, [R196.64] ;  /* 0x00000004c4c47981 */ /* 0x000ee2000c1e1b00 */
[----:B------:R-:W-:Y:S01]  /*18d0*/  FSEL R25, R154, RZ, !P3 ;  /* 0x000000ff9a197208 */ /* 0x000fe20005800000 */
[----:B--2---:R-:W-:Y:S01]  /*18e0*/  IMAD.MOV.U32 R239, RZ, RZ, R26 ;  /* 0x000000ffffef7224 */ /* 0x004fe200078e001a */
[--C-:B------:R-:W-:Y:S01]  /*18f0*/  SHF.R.U64 R26, R26, 0x10, R27.reuse ;  /* 0x000000101a1a7819 */ /* 0x100fe2000000121b */
[--C-:B------:R-:W-:Y:S01]  /*1900*/  IMAD.MOV.U32 R193, RZ, RZ, R27.reuse ;  /* 0x000000ffffc17224 */ /* 0x100fe200078e001b */
[----:B------:R-:W-:-:S02]  /*1910*/  SHF.R.U32.HI R198, RZ, 0x10, R27 ;  /* 0x00000010ffc67819 */ /* 0x000fc4000001161b */
[----:B------:R-:W-:Y:S02]  /*1920*/  PRMT R27, RZ, 0x5410, R26 ;  /* 0x00005410ff1b7816 */ /* 0x000fe4000000001a */
[----:B----4-:R-:W-:Y:S02]  /*1930*/  PRMT R28, RZ, 0x5410, R239 ;  /* 0x00005410ff1c7816 */ /* 0x010fe400000000ef */
        /* <DEDUP_REMOVED lines=9> */
[----:B---3--:R-:W-:Y:S01]  /*19d0*/  SHF.R.U64 R194, R196, 0x10, R197 ;  /* 0x00000010c4c27819 */ /* 0x008fe200000012c5 */
[----:B------:R-:W-:Y:S01]  /*19e0*/  IMAD.MOV.U32 R252, RZ, RZ, R195 ;  /* 0x000000fffffc7224 */ /* 0x000fe200078e00c3 */
[--C-:B------:R-:W-:Y:S01]  /*19f0*/  SHF.R.U32.HI R195, RZ, 0x10, R197.reuse ;  /* 0x00000010ffc37819 */ /* 0x100fe200000116c5 */
[----:B------:R-:W-:-:S02]  /*1a00*/  IMAD.MOV.U32 R240, RZ, RZ, R197 ;  /* 0x000000fffff07224 */ /* 0x000fc400078e00c5 */
[----:B------:R-:W2:Y:S01]  /*1a10*/  LDL R197, [R1] ;  /* 0x0000000001c57983 */ /* 0x000ea20000100800 */
        /* <DEDUP_REMOVED lines=9> */
[----:B------:R-:W3:Y:S01]  /*1ab0*/  LDL R239, [R1+0x1c] ;  /* 0x00001c0001ef7983 */ /* 0x000ee20000100800 */
[----:B--2---:R-:W-:-:S03]  /*1ac0*/  FMUL.FTZ R197, R197, R196 ;  /* 0x000000c4c5c57220 */ /* 0x004fc60000410000 */
[----:B------:R-:W2:Y:S01]  /*1ad0*/  LDL R196, [R1+0x4] ;  /* 0x0000040001c47983 */ /* 0x000ea20000100800 */
[----:B------:R-:W-:Y:S02]  /*1ae0*/  FADD.FTZ R76, R76, R198 ;  /* 0x000000c64c4c7221 */ /* 0x000fe40000010000 */
[-C--:B------:R-:W-:Y:S02]  /*1af0*/  FFMA.FTZ R48, R28, R198.reuse, R48 ;  /* 0x000000c61c307223 */ /* 0x080fe40000010030 */
[----:B------:R-:W-:Y:S02]  /*1b00*/  FFMA.FTZ R242, R242, R198, R197 ;  /* 0x000000c6f2f27223 */ /* 0x000fe400000100c5 */
[----:B------:R-:W4:Y:S01]  /*1b10*/  LDL R198, [R1+0x18] ;  /* 0x0000180001c67983 */ /* 0x000f220000100800 */
        /* <DEDUP_REMOVED lines=14> */
[----:B----4-:R-:W-:Y:S01]  /*1c00*/  FFMA.FTZ R240, R198, R193, R196 ;  /* 0x000000c1c6f07223 */ /* 0x010fe200000100c4 */
[----:B------:R-:W-:Y:S02]  /*1c10*/  PRMT R193, RZ, 0x5410, R0 ;  /* 0x00005410ffc17816 */ /* 0x000fe40000000000 */
[----:B------:R0:W5:Y:S01]  /*1c20*/  LDL.LU R0, [R1+0x60] ;  /* 0x0000600001007983 */ /* 0x0001620000300800 */
[----:B------:R-:W-:Y:S01]  /*1c30*/  PRMT R195, RZ, 0x5410, R195 ;  /* 0x00005410ffc37816 */ /* 0x000fe200000000c3 */
[----:B------:R-:W-:Y:S02]  /*1c40*/  FADD.FTZ R152, R152, R242 ;  /* 0x000000f298987221 */ /* 0x000fe40000010000 */
[----:B------:R-:W-:Y:S02]  /*1c50*/  FFMA.FTZ R153, R28, R242, R153 ;  /* 0x000000f21c997223 */ /* 0x000fe40000010099 */
[----:B------:R-:W-:Y:S02]  /*1c60*/  FADD.FTZ R134, R134, R194 ;  /* 0x000000c286867221 */ /* 0x000fe40000010000 */
[----:B------:R-:W-:-:S02]  /*1c70*/  FFMA.FTZ R106, R26, R194, R106 ;  /* 0x000000c21a6a7223 */ /* 0x000fc4000001006a */
[----:B---3--:R-:W-:Y:S02]  /*1c80*/  FMUL.FTZ R194, R197, R195 ;  /* 0x000000c3c5c27220 */ /* 0x008fe40000410000 */
[----:B------:R-:W-:Y:S02]  /*1c90*/  FADD.FTZ R152, R152, R241 ;  /* 0x000000f198987221 */ /* 0x000fe40000010000 */
[----:B------:R-:W-:Y:S02]  /*1ca0*/  FFMA.FTZ R153, R27, R241, R153 ;  /* 0x000000f11b997223 */ /* 0x000fe40000010099 */
[----:B------:R-:W-:Y:S02]  /*1cb0*/  FMUL.FTZ R25, R169, R25 ;  /* 0x00000019a9197220 */ /* 0x000fe40000410000 */
[----:B------:R-:W-:Y:S02]  /*1cc0*/  FFMA.FTZ R239, R239, R193, R194 ;  /* 0x000000c1efef7223 */ /* 0x000fe400000100c2 */
        /* <DEDUP_REMOVED lines=9> */
.L_x_912:
[----:B0-----:R-:W-:Y:S05]  /*1d60*/  BSYNC B0 ;  /* 0x0000000000007941 */ /* 0x001fea0003800000 */
.L_x_911:
        /* <DEDUP_REMOVED lines=17> */
[----:B0-----:R-:W-:Y:S01]  /*1e80*/  LEA R20, P3, R155, c[0x0][0x188], 0x3 ;  /* 0x000062009b147a11 */ /* 0x001fe200078618ff */
[----:B------:R-:W-:-:S03]  /*1e90*/  IMAD.MOV.U32 R196, RZ, RZ, 0x8 ;  /* 0x00000008ffc47424 */ /* 0x000fc600078e00ff */
        /* <DEDUP_REMOVED lines=11> */
[--C-:B------:R-:W-:Y:S01]  /*1f50*/  SHF.R.U64 R20, R20, 0x10, R21.reuse ;  /* 0x0000001014147819 */ /* 0x100fe20000001215 */
[--C-:B------:R-:W-:Y:S01]  /*1f60*/  IMAD.MOV.U32 R193, RZ, RZ, R21.reuse ;  /* 0x000000ffffc17224 */ /* 0x100fe200078e0015 */
[----:B------:R-:W-:Y:S02]  /*1f70*/  SHF.R.U32.HI R198, RZ, 0x10, R21 ;  /* 0x00000010ffc67819 */ /* 0x000fe40000011615 */
[----:B------:R-:W-:Y:S02]  /*1f80*/  PRMT R21, RZ, 0x5410, R20 ;  /* 0x00005410ff157816 */ /* 0x000fe40000000014 */
[----:B0-----:R-:W-:-:S02]  /*1f90*/  PRMT R22, RZ, 0x5410, R235 ;  /* 0x00005410ff167816 */ /* 0x001fc400000000eb */
[----:B------:R-:W-:Y:S02]  /*1fa0*/  PRMT R20, RZ, 0x5410, R193 ;  /* 0x00005410ff147816 */ /* 0x000fe400000000c1 */
[----:B------:R-:W-:Y:S01]  /*1fb0*/  PRMT R193, RZ, 0x5410, R198 ;  /* 0x00005410ffc17816 */ /* 0x000fe200000000c6 */
[C---:B------:R-:W-:Y:S02]  /*1fc0*/  FADD.FTZ R22, -R19.reuse, R22 ;  /* 0x0000001613167221 */ /* 0x040fe40000010100 */
[C---:B------:R-:W-:Y:S02]  /*1fd0*/  FADD.FTZ R21, -R19.reuse, R21 ;  /* 0x0000001513157221 */ /* 0x040fe40000010100 */
[C---:B------:R-:W-:Y:S02]  /*1fe0*/  FADD.FTZ R20, -R19.reuse, R20 ;  /* 0x0000001413147221 */ /* 0x040fe40000010100 */
[----:B------:R-:W-:Y:S01]  /*1ff0*/  FADD.FTZ R19, -R19, R193 ;  /* 0x000000c113137221 */ /* 0x000fe20000010100 */
[----:B---3--:R-:W-:Y:S01]  /*2000*/  SHF.R.U64 R193, R194, 0x10, R195 ;  /* 0x00000010c2c17819 */ /* 0x008fe200000012c3 */
[----:B----4-:R-:W-:-:S02]  /*2010*/  IMAD.MOV.U32 R235, RZ, RZ, R196 ;  /* 0x000000ffffeb7224 */ /* 0x010fc400078e00c4 */
[----:B------:R-:W-:Y:S01]  /*2020*/  IMAD.MOV.U32 R198, RZ, RZ, R194 ;  /* 0x000000ffffc67224 */ /* 0x000fe200078e00c2 */
[----:B------:R-:W-:Y:S01]  /*2030*/  SHF.R.U64 R194, R196, 0x10, R197 ;  /* 0x00000010c4c27819 */ /* 0x000fe200000012c5 */
[C---:B------:R-:W-:Y:S01]  /*2040*/  FMUL.FTZ R22, R169.reuse, R22 ;  /* 0x00000016a9167220 */ /* 0x040fe20000410000 */
[----:B------:R-:W-:Y:S01]  /*2050*/  PRMT R196, RZ, 0x5410, R235 ;  /* 0x00005410ffc47816 */ /* 0x000fe200000000eb */
[----:B------:R-:W-:Y:S01]  /*2060*/  IMAD.MOV.U32 R236, RZ, RZ, R197 ;  /* 0x000000ffffec7224 */ /* 0x000fe200078e00c5 */
[----:B------:R-:W-:Y:S01]  /*2070*/  PRMT R194, RZ, 0x5410, R194 ;  /* 0x00005410ffc27816 */ /* 0x000fe200000000c2 */
[----:B------:R-:W-:Y:S01]  /*2080*/  FMUL.FTZ R21, R169, R21 ;  /* 0x00000015a9157220 */ /* 0x000fe20000410000 */
[--C-:B------:R-:W-:Y:S01]  /*2090*/  SHF.R.U32.HI R237, RZ, 0x10, R195.reuse ;  /* 0x00000010ffed7819 */ /* 0x100fe200000116c3 */
[----:B------:R-:W-:Y:S01]  /*20a0*/  IMAD.MOV.U32 R252, RZ, RZ, R195 ;  /* 0x000000fffffc7224 */ /* 0x000fe200078e00c3 */
[----:B------:R-:W-:Y:S01]  /*20b0*/  SHF.R.U32.HI R195, RZ, 0x10, R197 ;  /* 0x00000010ffc37819 */ /* 0x000fe200000116c5 */
[-C--:B------:R-:W-:Y:S01]  /*20c0*/  FMUL.FTZ R197, R216, R196.reuse ;  /* 0x000000c4d8c57220 */ /* 0x080fe20000410000 */
[----:B------:R-:W-:Y:S01]  /*20d0*/  PRMT R198, RZ, 0x5410, R198 ;  /* 0x00005410ffc67816 */ /* 0x000fe200000000c6 */
[----:B------:R-:W-:Y:S01]  /*20e0*/  FADD.FTZ R136, R136, R196 ;  /* 0x000000c488887221 */ /* 0x000fe20000010000 */
[----:B------:R-:W-:Y:S01]  /*20f0*/  PRMT R193, RZ, 0x5410, R193 ;  /* 0x00005410ffc17816 */ /* 0x000fe200000000c1 */
[----:B------:R-:W-:-:S02]  /*2100*/  FFMA.FTZ R108, R22, R196, R108 ;  /* 0x000000c4166c7223 */ /* 0x000fc4000001006c */
[-C--:B------:R-:W-:Y:S02]  /*2110*/  FMUL.FTZ R196, R217, R194.reuse ;  /* 0x000000c2d9c47220 */ /* 0x080fe40000410000 */
[----:B------:R-:W-:Y:S02]  /*2120*/  FADD.FTZ R137, R137, R194 ;  /* 0x000000c289897221 */ /* 0x000fe40000010000 */
[----:B------:R-:W-:Y:S01]  /*2130*/  FFMA.FTZ R109, R21, R194, R109 ;  /* 0x000000c2156d7223 */ /* 0x000fe2000001006d */
[----:B------:R-:W-:Y:S01]  /*2140*/  PRMT R194, RZ, 0x5410, R236 ;  /* 0x00005410ffc27816 */ /* 0x000fe200000000ec */
[----:B------:R-:W-:Y:S02]  /*2150*/  IMAD.MOV.U32 R235, RZ, RZ, R237 ;  /* 0x000000ffffeb7224 */ /* 0x000fe400078e00ed */
[----:B------:R-:W-:Y:S02]  /*2160*/  FFMA.FTZ R238, R220, R198, R197 ;  /* 0x000000c6dcee7223 */ /* 0x000fe400000100c5 */
[----:B------:R-:W-:-:S02]  /*2170*/  FADD.FTZ R81, R81, R193 ;  /* 0x000000c151517221 */ /* 0x000fc40000010000 */
[-C--:B------:R-:W-:Y:S02]  /*2180*/  FFMA.FTZ R53, R21, R193.reuse, R53 ;  /* 0x000000c115357223 */ /* 0x080fe40000010035 */
[----:B------:R-:W-:Y:S01]  /*2190*/  FFMA.FTZ R237, R221, R193, R196 ;  /* 0x000000c1dded7223 */ /* 0x000fe200000100c4 */
[----:B------:R-:W-:Y:S01]  /*21a0*/  PRMT R193, RZ, 0x5410, R252 ;  /* 0x00005410ffc17816 */ /* 0x000fe200000000fc */
[----:B------:R-:W-:Y:S01]  /*21b0*/  FMUL.FTZ R20, R169, R20 ;  /* 0x00000014a9147220 */ /* 0x000fe20000410000 */
[----:B------:R-:W-:Y:S01]  /*21c0*/  PRMT R195, RZ, 0x5410, R195 ;  /* 0x00005410ffc37816 */ /* 0x000fe200000000c3 */
[----:B------:R-:W-:Y:S02]  /*21d0*/  FMUL.FTZ R196, R218, R194 ;  /* 0x000000c2dac47220 */ /* 0x000fe40000410000 */
[----:B------:R-:W-:Y:S02]  /*21e0*/  FADD.FTZ R152, R152, R238 ;  /* 0x000000ee98987221 */ /* 0x000fe40000010000 */
[----:B------:R-:W-:-:S02]  /*21f0*/  FFMA.FTZ R153, R22, R238, R153 ;  /* 0x000000ee16997223 */ /* 0x000fc40000010099 */
[----:B------:R-:W-:Y:S02]  /*2200*/  FADD.FTZ R82, R82, R193 ;  /* 0x000000c152527221 */ /* 0x000fe40000010000 */
[-C--:B------:R-:W-:Y:S02]  /*2210*/  FFMA.FTZ R54, R20, R193.reuse, R54 ;  /* 0x000000c114367223 */ /* 0x080fe40000010036 */
        /* <DEDUP_REMOVED lines=19> */
.L_x_914:
[----:B------:R-:W-:Y:S05]  /*2350*/  BSYNC B0 ;  /* 0x0000000000007941 */ /* 0x000fea0003800000 */
.L_x_913:
        /* <DEDUP_REMOVED lines=94> */
.L_x_916:
[----:B------:R-:W-:Y:S05]  /*2940*/  BSYNC B0 ;  /* 0x0000000000007941 */ /* 0x000fea0003800000 */
.L_x_915:
        /* <DEDUP_REMOVED lines=94> */
.L_x_918:
[----:B------:R-:W-:Y:S05]  /*2f30*/  BSYNC B0 ;  /* 0x0000000000007941 */ /* 0x000fea0003800000 */
.L_x_917:
        /* <DEDUP_REMOVED lines=23> */
[----:B------:R-:W-:Y:S01]  /*30b0*/  IMAD.WIDE.U32 R194, R155, R154, c[0x0][0x208] ;  /* 0x000082009bc27625 */ /* 0x000fe200078e009a */
[----:B------:R-:W-:-:S03]  /*30c0*/  IADD3.X R3, R193, c[0x0][0x194], RZ, P3, !PT ;  /* 0x00006500c1037a10 */ /* 0x000fc60001ffe4ff */
        /* <DEDUP_REMOVED lines=20> */
[----:B------:R-:W-:-:S04]  /*3210*/  PRMT R4, RZ, 0x5410, R4 ;  /* 0x00005410ff047816 */ /* 0x000fc80000000004 */
[----:B------:R-:W-:Y:S01]  /*3220*/  PRMT R197, RZ, 0x5410, R195 ;  /* 0x00005410ffc57816 */ /* 0x000fe200000000c3 */
[----:B------:R-:W-:-:S04]  /*3230*/  FMUL.FTZ R5, R169, R5 ;  /* 0x00000005a9057220 */ /* 0x000fc80000410000 */
[----:B------:R-:W-:-:S04]  /*3240*/  FMUL.FTZ R195, R36, R197 ;  /* 0x000000c524c37220 */ /* 0x000fc80000410000 */
[-C--:B------:R-:W-:Y:S01]  /*3250*/  FFMA.FTZ R250, R32, R4.reuse, R195 ;  /* 0x0000000420fa7223 */ /* 0x080fe200000100c3 */
[--C-:B------:R-:W-:Y:S01]  /*3260*/  SHF.R.U64 R195, R154, 0x10, R155.reuse ;  /* 0x000000109ac37819 */ /* 0x100fe2000000129b */
[----:B------:R-:W-:Y:S02]  /*3270*/  FADD.FTZ R92, R92, R4 ;  /* 0x000000045c5c7221 */ /* 0x000fe40000010000 */
[----:B------:R-:W-:Y:S02]  /*3280*/  FFMA.FTZ R64, R5, R4, R64 ;  /* 0x0000000405407223 */ /* 0x000fe40000010040 */
[----:B------:R0:W5:Y:S01]  /*3290*/  LDG.E R4, [R2.64] ;  /* 0x0000000402047981 */ /* 0x000162000c1e1900 */
[--C-:B------:R-:W-:Y:S01]  /*32a0*/  IMAD.MOV.U32 R198, RZ, RZ, R155.reuse ;  /* 0x000000ffffc67224 */ /* 0x100fe200078e009b */
[----:B------:R-:W-:Y:S02]  /*32b0*/  SHF.R.U32.HI R154, RZ, 0x10, R155 ;  /* 0x00000010ff9a7819 */ /* 0x000fe4000001169b */
[----:B------:R-:W-:-:S02]  /*32c0*/  PRMT R155, RZ, 0x5410, R194 ;  /* 0x00005410ff9b7816 */ /* 0x000fc400000000c2 */
[----:B0-----:R-:W-:Y:S01]  /*32d0*/  PRMT R2, RZ, 0x5410, R195 ;  /* 0x00005410ff027816 */ /* 0x001fe200000000c3 */
[----:B------:R-:W-:-:S04]  /*32e0*/  FMUL.FTZ R3, R169, R196 ;  /* 0x000000c4a9037220 */ /* 0x000fc80000410000 */
[----:B------:R-:W-:-:S04]  /*32f0*/  FMUL.FTZ R194, R37, R2 ;  /* 0x0000000225c27220 */ /* 0x000fc80000410000 */
[-C--:B------:R-:W-:Y:S01]  /*3300*/  FFMA.FTZ R226, R33, R155.reuse, R194 ;  /* 0x0000009b21e27223 */ /* 0x080fe200000100c2 */
[----:B------:R-:W-:Y:S01]  /*3310*/  PRMT R194, RZ, 0x5410, R198 ;  /* 0x00005410ffc27816 */ /* 0x000fe200000000c6 */
[----:B------:R-:W-:Y:S02]  /*3320*/  FADD.FTZ R93, R93, R155 ;  /* 0x0000009b5d5d7221 */ /* 0x000fe40000010000 */
[----:B------:R-:W-:Y:S01]  /*3330*/  FFMA.FTZ R65, R3, R155, R65 ;  /* 0x0000009b03417223 */ /* 0x000fe20000010041 */
[----:B------:R-:W-:Y:S01]  /*3340*/  PRMT R155, RZ, 0x5410, R225 ;  /* 0x00005410ff9b7816 */ /* 0x000fe200000000e1 */
[----:B------:R-:W-:Y:S02]  /*3350*/  FADD.FTZ R149, R149, R2 ;  /* 0x0000000295957221 */ /* 0x000fe40000010000 */
[----:B------:R-:W-:Y:S02]  /*3360*/  FFMA.FTZ R121, R3, R2, R121 ;  /* 0x0000000203797223 */ /* 0x000fe40000010079 */
[----:B------:R-:W-:Y:S01]  /*3370*/  FMUL.FTZ R2, R169, R193 ;  /* 0x000000c1a9027220 */ /* 0x000fe20000410000 */
[----:B------:R-:W-:Y:S01]  /*3380*/  PRMT R154, RZ, 0x5410, R154 ;  /* 0x00005410ff9a7816 */ /* 0x000fe2000000009a */
[----:B------:R-:W-:-:S02]  /*3390*/  FMUL.FTZ R193, R38, R194 ;  /* 0x000000c226c17220 */ /* 0x000fc40000410000 */
[----:B------:R-:W-:Y:S02]  /*33a0*/  FADD.FTZ R152, R152, R250 ;  /* 0x000000fa98987221 */ /* 0x000fe40000010000 */
[----:B------:R-:W-:Y:S02]  /*33b0*/  FFMA.FTZ R153, R5, R250, R153 ;  /* 0x000000fa05997223 */ /* 0x000fe40000010099 */
[----:B------:R-:W-:Y:S02]  /*33c0*/  FADD.FTZ R94, R94, R155 ;  /* 0x0000009b5e5e7221 */ /* 0x000fe40000010000 */
[-C--:B------:R-:W-:Y:S02]  /*33d0*/  FFMA.FTZ R66, R2, R155.reuse, R66 ;  /* 0x0000009b02427223 */ /* 0x080fe40000010042 */
        /* <DEDUP_REMOVED lines=19> */
.L_x_920:
[----:B------:R-:W-:Y:S05]  /*3510*/  BSYNC B0 ;  /* 0x0000000000007941 */ /* 0x000fea0003800000 */
.L_x_919:
[----:B-----5:R-:W0:Y:S01]  /*3520*/  S2R R154, SR_TID.X ;  /* 0x00000000009a7919 */ /* 0x020e220000002100 */
[----:B------:R-:W-:Y:S02]  /*3530*/  LOP3.LUT P3, RZ, R251, 0xff, RZ, 0xc0, !PT ;  /* 0x000000fffbff7812 */ /* 0x000fe4000786c0ff */
[----:B0-----:R-:W-:-:S04]  /*3540*/  SHF.R.U32.HI R196, RZ, 0x5, R154 ;  /* 0x00000005ffc47819 */ /* 0x001fc8000001169a */
[----:B------:R-:W-:-:S07]  /*3550*/  LOP3.LUT R193, R196, 0x7fffff8, RZ, 0xc0, !PT ;  /* 0x07fffff8c4c17812 */ /* 0x000fce00078ec0ff */
[----:B------:R-:W-:Y:S02]  /*3560*/  @!P3 IADD3 R193, R193, 0x8, RZ ;  /* 0x00000008c1c1b810 */ /* 0x000fe40007ffe0ff */
[----:B------:R-:W-:Y:S01]  /*3570*/  LOP3.LUT P3, RZ, R154, 0x1f, RZ, 0xc0, !PT ;  /* 0x0000001f9aff7812 */ /* 0x000fe2000786c0ff */
[----:B------:R-:W-:Y:S10]  /*3580*/  BRA.DIV ~URZ, `(.L_x_921) ;  /* 0x000037527f007947 */ /* 0x000ff4000b800000 */
[----:B------:R0:W1:Y:S02]  /*3590*/  SHFL.DOWN PT, R195, R152, 0x10, 0x1f ;  /* 0x0a001f0098c37f89 */ /* 0x00006400000e0000 */
.L_x_963:
        /* <DEDUP_REMOVED lines=18> */
.L_x_964:
[----:B012---:R-:W-:Y:S01]  /*36c0*/  FADD.FTZ R153, R154, R153 ;  /* 0x000000999a997221 */ /* 0x007fe20000010000 */
[----:B------:R-:W-:Y:S01]  /*36d0*/  @!P3 LOP3.LUT R154, R196, 0x7, RZ, 0xc0, !PT ;  /* 0x00000007c49ab812 */ /* 0x000fe200078ec0ff */
[----:B------:R-:W-:Y:S01]  /*36e0*/  FADD.FTZ R152, R195, R152 ;  /* 0x00000098c3987221 */ /* 0x000fe20000010000 */
        /* <DEDUP_REMOVED lines=47> */
[----:B------:R-:W-:Y:S02]  /*39e0*/  @P3 LOP3.LUT P6, RZ, R166, 0xff, RZ, 0xc0, !PT ;  /* 0x000000ffa6ff3812 */ /* 0x000fe400078cc0ff */
[----:B------:R-:W-:Y:S01]  /*39f0*/  FMUL.FTZ R194, R152, c[0x0][0x1e8] ;  /* 0x00007a0098c27a20 */ /* 0x000fe20000410000 */
[----:B------:R-:W-:-:S04]  /*3a00*/  @P4 F2FP.BF16.PACK_AB R153, RZ, R152 ;  /* 0x00000098ff99423e */ /* 0x000fc800000010ff */
[----:B------:R-:W-:Y:S02]  /*3a10*/  @P3 FSEL R152, R194, RZ, P6 ;  /* 0x000000ffc2983208 */ /* 0x000fe40003000000 */
[----:B------:R-:W-:Y:S02]  /*3a20*/  @P4 PRMT R171, R153, 0x7610, R171 ;  /* 0x0000761099ab4816 */ /* 0x000fe400000000ab */
[----:B------:R-:W-:Y:S02]  /*3a30*/  @P3 F2FP.BF16.PACK_AB R152, RZ, R152 ;  /* 0x00000098ff98323e */ /* 0x000fe400000010ff */
[----:B------:R-:W-:Y:S02]  /*3a40*/  @P5 SHF.R.U64 R153, R188, 0x10, R189 ;  /* 0x00000010bc995819 */ /* 0x000fe400000012bd */
[----:B------:R-:W-:Y:S01]  /*3a50*/  @P3 PRMT R172, R152, 0x7610, R172 ;  /* 0x0000761098ac3816 */ /* 0x000fe200000000ac */
[-CC-:B------:R-:W-:Y:S01]  /*3a60*/  FFMA.FTZ R152, R163, R198.reuse, R154.reuse ;  /* 0x000000c6a3987223 */ /* 0x180fe2000001009a */
[----:B------:R-:W-:Y:S01]  /*3a70*/  @P5 PRMT R153, RZ, 0x5410, R153 ;  /* 0x00005410ff995816 */ /* 0x000fe20000000099 */
[----:B------:R-:W-:Y:S01]  /*3a80*/  FFMA.FTZ R154, R161, R198, R154 ;  /* 0x000000c6a19a7223 */ /* 0x000fe2000001009a */
[----:B------:R-:W-:Y:S01]  /*3a90*/  @P3 LOP3.LUT P6, RZ, R166, 0xff00, RZ, 0xc0, !PT ;  /* 0x0000ff00a6ff3812 */ /* 0x000fe200078cc0ff */
[----:B------:R-:W-:-:S04]  /*3aa0*/  FADD.FTZ R152, R249, -R152 ;  /* 0x80000098f9987221 */ /* 0x000fc80000010000 */
[----:B------:R-:W-:-:S04]  /*3ab0*/  FMUL.FTZ R152, R169, R152 ;  /* 0x00000098a9987220 */ /* 0x000fc80000410000 */
[----:B------:R-:W-:-:S05]  /*3ac0*/  @P5 FADD.FTZ R152, R152, R153 ;  /* 0x0000009998985221 */ /* 0x000fca0000010000 */
[----:B------:R-:W-:Y:S01]  /*3ad0*/  @P4 F2FP.BF16.PACK_AB R153, RZ, R152 ;  /* 0x00000098ff99423e */ /* 0x000fe200000010ff */
[----:B------:R-:W-:-:S03]  /*3ae0*/  FMUL.FTZ R152, R152, c[0x0][0x1e8] ;  /* 0x00007a0098987a20 */ /* 0x000fc60000410000 */
[----:B------:R-:W-:Y:S02]  /*3af0*/  @P4 PRMT R173, R153, 0x7610, R173 ;  /* 0x0000761099ad4816 */ /* 0x000fe400000000ad */
        /* <DEDUP_REMOVED lines=29> */
[----:B------:R-:W-:Y:S03]  /*3cd0*/  F2F.BF16.F32 R152, R152 ;  /* 0x0000009800987304 */ /* 0x000fe60000202000 */
[C---:B------:R-:W-:Y:S02]  /*3ce0*/  @P3 FSEL R153, R194.reuse, RZ, P4 ;  /* 0x000000ffc2993208 */ /* 0x040fe40002000000 */
[----:B------:R-:W-:Y:S02]  /*3cf0*/  LOP3.LUT P4, RZ, R165, 0xff000000, RZ, 0xc0, !PT ;  /* 0xff000000a5ff7812 */ /* 0x000fe4000788c0ff */
[----:B------:R-:W-:Y:S01]  /*3d00*/  @P3 F2FP.BF16.PACK_AB R153, RZ, R153 ;  /* 0x00000099ff99323e */ /* 0x000fe200000010ff */
[----:B------:R-:W-:Y:S01]  /*3d10*/  F2F.BF16.F32 R155, R155 ;  /* 0x0000009b009b7304 */ /* 0x000fe20000202000 */
[----:B------:R-:W-:-:S02]  /*3d20*/  FSEL R194, R194, RZ, P4 ;  /* 0x000000ffc2c27208 */ /* 0x000fc40002000000 */
[----:B------:R-:W-:Y:S02]  /*3d30*/  @P3 PRMT R192, R153, 0x7610, R192 ;  /* 0x0000761099c03816 */ /* 0x000fe400000000c0 */
[----:B------:R-:W-:-:S03]  /*3d40*/  ISETP.NE.U32.AND P4, PT, RZ, c[0x0][0x258], PT ;  /* 0x00009600ff007a0c */ /* 0x000fc60003f85070 */
[----:B------:R-:W0:Y:S01]  /*3d50*/  F2F.BF16.F32 R153, R194 ;  /* 0x000000c200997304 */ /* 0x000e220000202000 */
[----:B------:R-:W-:Y:S01]  /*3d60*/  ISETP.NE.AND.EX P4, PT, RZ, c[0x0][0x25c], PT, P4 ;  /* 0x00009700ff007a0c */ /* 0x000fe20003f85340 */
[----:B0-----:R-:W-:Y:S02]  /*3d70*/  IMAD.U32 R194, R153, 0x10000, RZ ;  /* 0x0001000099c27824 */ /* 0x001fe400078e00ff */
[----:B------:R-:W-:-:S05]  /*3d80*/  IMAD.WIDE.U32 R152, R152, 0x10000, RZ ;  /* 0x0001000098987825 */ /* 0x000fca00078e00ff */
        /* <DEDUP_REMOVED lines=13> */
.L_x_925:
[----:B------:R1:W-:Y:S01]  /*3e60*/  STG.E.64 [R154.64], R152 ;  /* 0x000000989a007986 */ /* 0x0003e2000c101b04 */
[----:B------:R-:W-:Y:S05]  /*3e70*/  @!P3 BRA `(.L_x_926) ;  /* 0x000000800000b947 */ /* 0x000fea0003800000 */
[----:B-1----:R-:W-:Y:S02]  /*3e80*/  LOP3.LUT R152, R174, 0xffff, RZ, 0xc0, !PT ;  /* 0x0000ffffae987812 */ /* 0x002fe400078ec0ff */
[----:B------:R-:W-:-:S03]  /*3e90*/  PRMT R154, R190, 0x5410, R192 ;  /* 0x00005410be9a7816 */ /* 0x000fc600000000c0 */
[----:B------:R-:W-:-:S05]  /*3ea0*/  IMAD.WIDE.U32 R152, R152, 0x10000, RZ ;  /* 0x0001000098987825 */ /* 0x000fca00078e00ff */
[----:B------:R-:W-:Y:S02]  /*3eb0*/  LOP3.LUT R153, R154, R153, RZ, 0xfc, !PT ;  /* 0x000000999a997212 */ /* 0x000fe400078efcff */
[----:B------:R-:W-:Y:S02]  /*3ec0*/  LEA R154, P3, R168, c[0x0][0x250], 0x3 ;  /* 0x00009400a89a7a11 */ /* 0x000fe400078618ff */
[----:B------:R-:W-:Y:S02]  /*3ed0*/  LOP3.LUT R152, R152, 0xffff, R172, 0xf8, !PT ;  /* 0x0000ffff98987812 */ /* 0x000fe400078ef8ac */
[----:B------:R-:W-:-:S05]  /*3ee0*/  LEA.HI.X R155, R168, c[0x0][0x254], RZ, 0x3, P3 ;  /* 0x00009500a89b7a11 */ /* 0x000fca00018f1cff */
[----:B------:R1:W-:Y:S04]  /*3ef0*/  STG.E.64 [R154.64], R152 ;  /* 0x000000989a007986 */ /* 0x0003e8000c101b04 */
.L_x_926:
[----:B------:R-:W-:Y:S02]  /*3f00*/  IADD3 R168, R168, 0x100, RZ ;  /* 0x00000100a8a87810 */ /* 0x000fe40007ffe0ff */
.L_x_924:
[----:B------:R-:W-:Y:S05]  /*3f10*/  BSYNC B0 ;  /* 0x0000000000007941 */ /* 0x000fea0003800000 */
.L_x_923:
[----:B------:R-:W-:Y:S01]  /*3f20*/  ISETP.GE.U32.AND P3, PT, R167, 0x200, PT ;  /* 0x00000200a700780c */ /* 0x000fe20003f66070 */
[----:B------:R-:W-:-:S12]  /*3f30*/  BSSY B0, `(.L_x_927) ;  /* 0x0000067000007945 */ /* 0x000fd80003800000 */
[----:B------:R-:W-:Y:S05]  /*3f40*/  @!P3 BRA `(.L_x_928) ;  /* 0x000006500000b947 */ /* 0x000fea0003800000 */
[----:B-1----:R-:W1:Y:S01]  /*3f50*/  LDC.U8 R152, c[0x0][0x1f0] ;  /* 0x00007c00ff987b82 */ /* 0x002e620000000000 */
[----:B------:R-:W-:Y:S02]  /*3f60*/  ISETP.NE.U32.AND P5, PT, RZ, c[0x0][0x218], PT ;  /* 0x00008600ff007a0c */ /* 0x000fe40003fa5070 */
[----:B------:R-:W-:Y:S02]  /*3f70*/  ISETP.NE.U32.AND P4, PT, RZ, c[0x0][0x258], PT ;  /* 0x00009600ff007a0c */ /* 0x000fe40003f85070 */
[----:B------:R-:W-:Y:S02]  /*3f80*/  ISETP.NE.AND.EX P5, PT, RZ, c[0x0][0x21c], PT, P5 ;  /* 0x00008700ff007a0c */ /* 0x000fe40003fa5350 */
[----:B------:R-:W-:-:S11]  /*3f90*/  ISETP.NE.AND.EX P4, PT, RZ, c[0x0][0x25c], PT, P4 ;  /* 0x00009700ff007a0c */ /* 0x000fd60003f85340 */
[----:B------:R-:W-:-:S05]  /*3fa0*/  @P5 IMAD.MOV.U32 R153, RZ, RZ, R186 ;  /* 0x000000ffff995224 */ /* 0x000fca00078e00ba */
[----:B------:R-:W-:Y:S02]  /*3fb0*/  @P5 PRMT R153, RZ, 0x5410, R153 ;  /* 0x00005410ff995816 */ /* 0x000fe40000000099 */
[----:B-1----:R-:W-:-:S04]  /*3fc0*/  ISETP.NE.AND P3, PT, R152, RZ, PT ;  /* 0x000000ff9800720c */ /* 0x002fc80003f65270 */
        /* <DEDUP_REMOVED lines=11> */
[----:B0-----:R-:W-:Y:S01]  /*4080*/  FMUL.FTZ R194, R152, c[0x0][0x1e8] ;  /* 0x00007a0098c27a20 */ /* 0x001fe20000410000 */
        /* <DEDUP_REMOVED lines=70> */
.L_x_929:
        /* <DEDUP_REMOVED lines=10> */
.L_x_930:
[----:B------:R-:W-:Y:S02]  /*4590*/  IADD3 R168, R168, 0x100, RZ ;  /* 0x00000100a8a87810 */ /* 0x000fe40007ffe0ff */
.L_x_928:
[----:B------:R-:W-:Y:S05]  /*45a0*/  BSYNC B0 ;  /* 0x0000000000007941 */ /* 0x000fea0003800000 */
.L_x_927:
        /* <DEDUP_REMOVED lines=93> */
.L_x_933:
        /* <DEDUP_REMOVED lines=10> */
.L_x_934:
[----:B------:R-:W-:Y:S02]  /*4c20*/  IADD3 R168, R168, 0x100, RZ ;  /* 0x00000100a8a87810 */ /* 0x000fe40007ffe0ff */
.L_x_932:
[----:B------:R-:W-:Y:S05]  /*4c30*/  BSYNC B0 ;  /* 0x0000000000007941 */ /* 0x000fea0003800000 */
.L_x_931:
[----:B------:R-:W-:Y:S01]  /*4c40*/  BSSY B0, `(.L_x_935) ;  /* 0x0000067000007945 */ /* 0x000fe20003800000 */
        /* <DEDUP_REMOVED lines=91> */
.L_x_937:
        /* <DEDUP_REMOVED lines=10> */
.L_x_938:
[----:B------:R-:W-:Y:S02]  /*52a0*/  IADD3 R168, R168, 0x100, RZ ;  /* 0x00000100a8a87810 */ /* 0x000fe40007ffe0ff */
.L_x_936:
[----:B------:R-:W-:Y:S05]  /*52b0*/  BSYNC B0 ;  /* 0x0000000000007941 */ /* 0x000fea0003800000 */
.L_x_935:
        /* <DEDUP_REMOVED lines=92> */
.L_x_941:
        /* <DEDUP_REMOVED lines=10> */
.L_x_942:
[----:B------:R-:W-:Y:S02]  /*5920*/  IADD3 R168, R168, 0x100, RZ ;  /* 0x00000100a8a87810 */ /* 0x000fe40007ffe0ff */
.L_x_940:
[----:B------:R-:W-:Y:S05]  /*5930*/  BSYNC B0 ;  /* 0x0000000000007941 */ /* 0x000fea0003800000 */
.L_x_939:
        /* <DEDUP_REMOVED lines=92> */
.L_x_945:
        /* <DEDUP_REMOVED lines=10> */
.L_x_946:
[----:B------:R-:W-:Y:S02]  /*5fa0*/  IADD3 R168, R168, 0x100, RZ ;  /* 0x00000100a8a87810 */ /* 0x000fe40007ffe0ff */
.L_x_944:
[----:B------:R-:W-:Y:S05]  /*5fb0*/  BSYNC B0 ;  /* 0x0000000000007941 */ /* 0x000fea0003800000 */
.L_x_943:
        /* <DEDUP_REMOVED lines=28> */
[----:B------:R-:W-:Y:S01]  /*6180*/  @P4 F2FP.BF16.PACK_AB R169, RZ, R154 ;  /* 0x0000009affa9423e */ /* 0x000fe200000010ff */
[----:B------:R-:W-:-:S03]  /*6190*/  FMUL.FTZ R154, R154, c[0x0][0x1e8] ;  /* 0x00007a009a9a7a20 */ /* 0x000fc60000410000 */
[----:B------:R-:W-:Y:S02]  /*61a0*/  @P4 PRMT R171, R169, 0x7610, R171 ;  /* 0x00007610a9ab4816 */ /* 0x000fe400000000ab */
        /* <DEDUP_REMOVED lines=19> */
[----:B------:R-:W-:-:S04]  /*62e0*/  @P4 F2FP.BF16.PACK_AB R169, RZ, R155 ;  /* 0x0000009bffa9423e */ /* 0x000fc800000010ff */
[----:B------:R-:W-:Y:S02]  /*62f0*/  @P4 PRMT R175, R169, 0x7610, R175 ;  /* 0x00007610a9af4816 */ /* 0x000fe400000000af */
[----:B------:R-:W-:Y:S01]  /*6300*/  @P4 F2FP.BF16.PACK_AB R169, RZ, R153 ;  /* 0x00000099ffa9423e */ /* 0x000fe200000010ff */
[----:B------:R-:W-:-:S03]  /*6310*/  FMUL.FTZ R153, R153, c[0x0][0x1e8] ;  /* 0x00007a0099997a20 */ /* 0x000fc60000410000 */
[----:B------:R-:W-:Y:S02]  /*6320*/  @P4 PRMT R191, R169, 0x7610, R191 ;  /* 0x00007610a9bf4816 */ /* 0x000fe400000000bf */
[----:B------:R-:W-:-:S04]  /*6330*/  LOP3.LUT P4, RZ, R4, 0xff, RZ, 0xc0, !PT ;  /* 0x000000ff04ff7812 */ /* 0x000fc8000788c0ff */
[----:B------:R-:W-:Y:S02]  /*6340*/  FSEL R154, R154, RZ, P4 ;  /* 0x000000ff9a9a7208 */ /* 0x000fe40002000000 */
[----:B------:R-:W-:-:S04]  /*6350*/  LOP3.LUT P4, RZ, R4, 0xff00, RZ, 0xc0, !PT ;  /* 0x0000ff0004ff7812 */ /* 0x000fc8000788c0ff */
[----:B------:R-:W-:Y:S01]  /*6360*/  FSEL R152, R152, RZ, P4 ;  /* 0x000000ff98987208 */ /* 0x000fe20002000000 */
[----:B------:R-:W-:Y:S01]  /*6370*/  F2F.BF16.F32 R154, R154 ;  /* 0x0000009a009a7304 */ /* 0x000fe20000202000 */
[----:B------:R-:W-:-:S04]  /*6380*/  @P3 LOP3.LUT P4, RZ, R6, 0xff000000, RZ, 0xc0, !PT ;  /* 0xff00000006ff3812 */ /* 0x000fc8000788c0ff */
[C---:B------:R-:W-:Y:S02]  /*6390*/  @P3 FSEL R169, R153.reuse, RZ, P4 ;  /* 0x000000ff99a93208 */ /* 0x040fe40002000000 */
[----:B------:R-:W-:Y:S01]  /*63a0*/  LOP3.LUT P4, RZ, R4, 0xff000000, RZ, 0xc0, !PT ;  /* 0xff00000004ff7812 */ /* 0x000fe2000788c0ff */
[----:B------:R-:W-:Y:S01]  /*63b0*/  F2F.BF16.F32 R152, R152 ;  /* 0x0000009800987304 */ /* 0x000fe20000202000 */
[----:B------:R-:W-:Y:S02]  /*63c0*/  @P3 F2FP.BF16.PACK_AB R169, RZ, R169 ;  /* 0x000000a9ffa9323e */ /* 0x000fe400000010ff */
[----:B------:R-:W-:Y:S02]  /*63d0*/  FSEL R153, R153, RZ, P4 ;  /* 0x000000ff99997208 */ /* 0x000fe40002000000 */
[----:B------:R-:W-:Y:S01]  /*63e0*/  @P3 PRMT R192, R169, 0x7610, R192 ;  /* 0x00007610a9c03816 */ /* 0x000fe200000000c0 */
[----:B------:R-:W-:Y:S01]  /*63f0*/  FMUL.FTZ R169, R155, c[0x0][0x1e8] ;  /* 0x00007a009ba97a20 */ /* 0x000fe20000410000 */
[----:B------:R-:W-:-:S02]  /*6400*/  @P3 LOP3.LUT P4, RZ, R6, 0xff0000, RZ, 0xc0, !PT ;  /* 0x00ff000006ff3812 */ /* 0x000fc4000788c0ff */
[----:B------:R-:W1:Y:S02]  /*6410*/  F2F.BF16.F32 R153, R153 ;  /* 0x0000009900997304 */ /* 0x000e640000202000 */
[C---:B------:R-:W-:Y:S02]  /*6420*/  @P3 FSEL R155, R169.reuse, RZ, P4 ;  /* 0x000000ffa99b3208 */ /* 0x040fe40002000000 */
[----:B------:R-:W-:Y:S02]  /*6430*/  LOP3.LUT P4, RZ, R4, 0xff0000, RZ, 0xc0, !PT ;  /* 0x00ff000004ff7812 */ /* 0x000fe4000788c0ff */
[----:B------:R-:W-:Y:S02]  /*6440*/  @P3 F2FP.BF16.PACK_AB R155, RZ, R155 ;  /* 0x0000009bff9b323e */ /* 0x000fe400000010ff */
[----:B------:R-:W-:Y:S02]  /*6450*/  FSEL R169, R169, RZ, P4 ;  /* 0x000000ffa9a97208 */ /* 0x000fe40002000000 */
[----:B------:R-:W-:-:S02]  /*6460*/  ISETP.NE.U32.AND P4, PT, RZ, c[0x0][0x258], PT ;  /* 0x00009600ff007a0c */ /* 0x000fc40003f85070 */
[----:B------:R-:W-:Y:S02]  /*6470*/  @P3 PRMT R190, R155, 0x7610, R190 ;  /* 0x000076109bbe3816 */ /* 0x000fe400000000be */
[----:B------:R1:W2:Y:S01]  /*6480*/  F2F.BF16.F32 R155, R169 ;  /* 0x000000a9009b7304 */ /* 0x0002a20000202000 */
[----:B------:R-:W-:Y:S01]  /*6490*/  ISETP.NE.AND.EX P4, PT, RZ, c[0x0][0x25c], PT, P4 ;  /* 0x00009700ff007a0c */ /* 0x000fe20003f85340 */
[----:B-1----:R-:W-:Y:S02]  /*64a0*/  IMAD.U32 R169, R153, 0x10000, RZ ;  /* 0x0001000099a97824 */ /* 0x002fe400078e00ff */
[----:B------:R-:W-:-:S05]  /*64b0*/  IMAD.WIDE.U32 R152, R152, 0x10000, RZ ;  /* 0x0001000098987825 */ /* 0x000fca00078e00ff */
[----:B------:R-:W-:Y:S01]  /*64c0*/  LOP3.LUT R152, R152, R154, RZ, 0xfc, !PT ;  /* 0x0000009a98987212 */ /* 0x000fe200078efcff */
[----:B------:R-:W-:Y:S01]  /*64d0*/  IMAD.MOV.U32 R154, RZ, RZ, 0x8 ;  /* 0x00000008ff9a7424 */ /* 0x000fe200078e00ff */
[----:B--2---:R-:W-:-:S03]  /*64e0*/  LOP3.LUT R153, R153, R169, R155, 0xfe, !PT ;  /* 0x000000a999997212 */ /* 0x004fc600078efe9b */
[----:B------:R-:W-:Y:S01]  /*64f0*/  IMAD.WIDE.U32 R154, R168, R154, c[0x0][0x248] ;  /* 0x00009200a89a7625 */ /* 0x000fe200078e009a */
[----:B------:R-:W-:Y:S05]  /*6500*/  @!P4 BRA `(.L_x_949) ;  /* 0x000000800000c947 */ /* 0x000fea0003800000 */
[----:B------:R-:W-:Y:S01]  /*6510*/  LOP3.LUT R169, R173, 0xffff, RZ, 0xc0, !PT ;  /* 0x0000ffffada97812 */ /* 0x000fe200078ec0ff */
[----:B0-----:R-:W-:-:S04]  /*6520*/  IMAD.MOV.U32 R196, RZ, RZ, 0x8 ;  /* 0x00000008ffc47424 */ /* 0x001fc800078e00ff */
[----:B------:R-:W-:Y:S01]  /*6530*/  IMAD.WIDE.U32 R194, R169, 0x10000, RZ ;  /* 0x00010000a9c27825 */ /* 0x000fe200078e00ff */
[----:B------:R-:W-:-:S03]  /*6540*/  PRMT R169, R175, 0x5410, R191 ;  /* 0x00005410afa97816 */ /* 0x000fc600000000bf */
[----:B------:R-:W-:Y:S01]  /*6550*/  IMAD.WIDE.U32 R196, R168, R196, c[0x0][0x258] ;  /* 0x00009600a8c47625 */ /* 0x000fe200078e00c4 */
[----:B------:R-:W-:Y:S02]  /*6560*/  LOP3.LUT R195, R169, R195, RZ, 0xfc, !PT ;  /* 0x000000c3a9c37212 */ /* 0x000fe400078efcff */
[----:B------:R-:W-:-:S05]  /*6570*/  LOP3.LUT R194, R194, 0xffff, R171, 0xf8, !PT ;  /* 0x0000ffffc2c27812 */ /* 0x000fca00078ef8ab */
[----:B------:R0:W-:Y:S02]  /*6580*/  STG.E.64 [R196.64], R194 ;  /* 0x000000c2c4007986 */ /* 0x0001e4000c101b04 */
.L_x_949:
        /* <DEDUP_REMOVED lines=10> */
.L_x_948:
[----:B------:R-:W-:Y:S05]  /*6630*/  BSYNC B0 ;  /* 0x0000000000007941 */ /* 0x000fea0003800000 */
.L_x_947:
[----:B------:R-:W-:Y:S02]  /*6640*/  LOP3.LUT P3, RZ, R251, 0xff, RZ, 0xc0, !PT ;  /* 0x000000fffbff7812 */ /* 0x000fe4000786c0ff */
[----:B------:R-:W-:Y:S02]  /*6650*/  IADD3 R170, R170, c[0x0][0x160], RZ ;  /* 0x00005800aaaa7a10 */ /* 0x000fe40007ffe0ff */
[----:B-1----:R-:W-:Y:S02]  /*6660*/  SEL R152, RZ, 0x1, P3 ;  /* 0x00000001ff987807 */ /* 0x002fe40001800000 */
[----:B------:R-:W-:Y:S02]  /*6670*/  ISETP.GE.AND P3, PT, R170, c[0x0][0x164], PT ;  /* 0x00005900aa007a0c */ /* 0x000fe40003f66270 */
[----:B------:R-:W-:-:S11]  /*6680*/  PRMT R251, R152, 0x7610, R251 ;  /* 0x0000761098fb7816 */ /* 0x000fd600000000fb */
[----:B0-----:R-:W-:Y:S01]  /*6690*/  @P3 CALL.REL.NOINC `(.L_x_906) ;  /* 0x0000001000003944 */ /* 0x001fe20003c00000 */
[----:B------:R-:W-:Y:S05]  /*66a0*/  BRA `(.L_x_950) ;  /* 0xffffa25000007947 */ /* 0x000fea000383ffff */
.L_x_906:
[----:B------:R-:W0:Y:S01]  /*66b0*/  S2UR UR6, SR_CTAID.X ;  /* 0x00000000000679c3 */ /* 0x000e220000002500 */
[----:B------:R-:W0:Y:S01]  /*66c0*/  S2R R2, SR_TID.X ;  /* 0x0000000000027919 */ /* 0x000e220000002100 */
        /* <DEDUP_REMOVED lines=17> */
.L_x_952:
[----:B------:R-:W-:Y:S05]  /*67e0*/  BSYNC B0 ;  /* 0x0000000000007941 */ /* 0x000fea0003800000 */
.L_x_951:
        /* <DEDUP_REMOVED lines=13> */
.L_x_954:
[----:B------:R-:W-:Y:S05]  /*68c0*/  BSYNC B0 ;  /* 0x0000000000007941 */ /* 0x000fea0003800000 */
.L_x_953:
        /* <DEDUP_REMOVED lines=13> */
.L_x_956:
[----:B------:R-:W-:Y:S05]  /*69a0*/  BSYNC B0 ;  /* 0x0000000000007941 */ /* 0x000fea0003800000 */
.L_x_955:
        /* <DEDUP_REMOVED lines=12> */
.L_x_958:
[----:B------:R-:W-:Y:S05]  /*6a70*/  BSYNC B0 ;  /* 0x0000000000007941 */ /* 0x000fea0003800000 */
.L_x_957:
        /* <DEDUP_REMOVED lines=12> */
.L_x_960:
[----:B------:R-:W-:Y:S05]  /*6b40*/  BSYNC B0 ;  /* 0x0000000000007941 */ /* 0x000fea0003800000 */
.L_x_959:
        /* <DEDUP_REMOVED lines=12> */
.L_x_962:
[----:B------:R-:W-:Y:S05]  /*6c10*/  BSYNC B0 ;  /* 0x0000000000007941 */ /* 0x000fea0003800000 */
.L_x_961:
        /* <DEDUP_REMOVED lines=12> */
.L_x_921:
[----:B------:R-:W-:Y:S01]  /*6ce0*/  IMAD.MOV.U32 R194, RZ, RZ, R152 ;  /* 0x000000ffffc27224 */ /* 0x000fe200078e0098 */
[----:B------:R-:W-:Y:S01]  /*6cf0*/  MOV R154, 0x6d40 ;  /* 0x00006d40009a7802 */ /* 0x000fe20000000f00 */
[----:B------:R-:W-:-:S02]  /*6d00*/  IMAD.MOV.U32 R155, RZ, RZ, 0x10 ;  /* 0x00000010ff9b7424 */ /* 0x000fc400078e00ff */
[----:B------:R-:W-:Y:S02]  /*6d10*/  IMAD.MOV.U32 R198, RZ, RZ, 0x1f ;  /* 0x0000001fffc67424 */ /* 0x000fe400078e00ff */
[----:B------:R-:W-:Y:S02]  /*6d20*/  IMAD.MOV.U32 R197, RZ, RZ, -0x1 ;  /* 0xffffffffffc57424 */ /* 0x000fe400078e00ff */
[----:B------:R-:W-:Y:S05]  /*6d30*/  CALL.REL.NOINC `($__internal_28_$__cuda_sm70_shflsync_down_p) ;  /* 0x0000046000007944 */ /* 0x000fea0003c00000 */
[----:B-1----:R-:W-:Y:S01]  /*6d40*/  IMAD.MOV.U32 R195, RZ, RZ, R194 ;  /* 0x000000ffffc37224 */ /* 0x002fe200078e00c2 */
[----:B------:R-:W-:Y:S05]  /*6d50*/  BRA `(.L_x_963) ;  /* 0xffffc84000007947 */ /* 0x000fea000383ffff */
.L_x_922:
[----:B------:R-:W-:Y:S01]  /*6d60*/  IMAD.MOV.U32 R194, RZ, RZ, R153 ;  /* 0x000000ffffc27224 */ /* 0x000fe200078e0099 */
[----:B------:R-:W-:Y:S01]  /*6d70*/  MOV R154, 0x6dc0 ;  /* 0x00006dc0009a7802 */ /* 0x000fe20000000f00 */
[----:B------:R-:W-:Y:S02]  /*6d80*/  IMAD.MOV.U32 R155, RZ, RZ, 0x10 ;  /* 0x00000010ff9b7424 */ /* 0x000fe400078e00ff */
[----:B------:R-:W-:Y:S02]  /*6d90*/  IMAD.MOV.U32 R198, RZ, RZ, 0x1f ;  /* 0x0000001fffc67424 */ /* 0x000fe400078e00ff */
[----:B------:R-:W-:Y:S02]  /*6da0*/  IMAD.MOV.U32 R197, RZ, RZ, -0x1 ;  /* 0xffffffffffc57424 */ /* 0x000fe400078e00ff */
[----:B01----:R-:W-:Y:S05]  /*6db0*/  CALL.REL.NOINC `($__internal_28_$__cuda_sm70_shflsync_down_p) ;  /* 0x000003e000007944 */ /* 0x003fea0003c00000 */
[----:B------:R-:W-:Y:S01]  /*6dc0*/  FADD.FTZ R152, R195, R152 ;  /* 0x00000098c3987221 */ /* 0x000fe20000010000 */
[----:B------:R-:W-:Y:S01]  /*6dd0*/  MOV R154, 0x6e40 ;  /* 0x00006e40009a7802 */ /* 0x000fe20000000f00 */
[----:B-1----:R-:W-:-:S02]  /*6de0*/  FADD.FTZ R153, R153, R194 ;  /* 0x000000c299997221 */ /* 0x002fc40000010000 */
[----:B------:R-:W-:Y:S02]  /*6df0*/  IMAD.MOV.U32 R155, RZ, RZ, 0x8 ;  /* 0x00000008ff9b7424 */ /* 0x000fe400078e00ff */
[----:B------:R-:W-:Y:S02]  /*6e00*/  IMAD.MOV.U32 R198, RZ, RZ, 0x1f ;  /* 0x0000001fffc67424 */ /* 0x000fe400078e00ff */
[----:B------:R-:W-:Y:S02]  /*6e10*/  IMAD.MOV.U32 R197, RZ, RZ, -0x1 ;  /* 0xffffffffffc57424 */ /* 0x000fe400078e00ff */
[----:B------:R-:W-:Y:S02]  /*6e20*/  IMAD.MOV.U32 R194, RZ, RZ, R152 ;  /* 0x000000ffffc27224 */ /* 0x000fe400078e0098 */
[----:B------:R-:W-:Y:S05]  /*6e30*/  CALL.REL.NOINC `($__internal_28_$__cuda_sm70_shflsync_down_p) ;  /* 0x0000036000007944 */ /* 0x000fea0003c00000 */
[----:B-1----:R-:W-:Y:S01]  /*6e40*/  IMAD.MOV.U32 R195, RZ, RZ, R194 ;  /* 0x000000ffffc37224 */ /* 0x002fe200078e00c2 */
[----:B------:R-:W-:Y:S01]  /*6e50*/  MOV R154, 0x6eb0 ;  /* 0x00006eb0009a7802 */ /* 0x000fe20000000f00 */
[----:B------:R-:W-:Y:S02]  /*6e60*/  IMAD.MOV.U32 R194, RZ, RZ, R153 ;  /* 0x000000ffffc27224 */ /* 0x000fe400078e0099 */
[----:B------:R-:W-:-:S02]  /*6e70*/  IMAD.MOV.U32 R155, RZ, RZ, 0x8 ;  /* 0x00000008ff9b7424 */ /* 0x000fc400078e00ff */
[----:B------:R-:W-:Y:S02]  /*6e80*/  IMAD.MOV.U32 R198, RZ, RZ, 0x1f ;  /* 0x0000001fffc67424 */ /* 0x000fe400078e00ff */
[----:B------:R-:W-:Y:S02]  /*6e90*/  IMAD.MOV.U32 R197, RZ, RZ, -0x1 ;  /* 0xffffffffffc57424 */ /* 0x000fe400078e00ff */
[----:B------:R-:W-:Y:S05]  /*6ea0*/  CALL.REL.NOINC `($__internal_28_$__cuda_sm70_shflsync_down_p) ;  /* 0x000002f000007944 */ /* 0x000fea0003c00000 */
[----:B------:R-:W-:Y:S01]  /*6eb0*/  FADD.FTZ R152, R195, R152 ;  /* 0x00000098c3987221 */ /* 0x000fe20000010000 */
[----:B------:R-:W-:Y:S01]  /*6ec0*/  MOV R154, 0x6f30 ;  /* 0x00006f30009a7802 */ /* 0x000fe20000000f00 */
[----:B-1----:R-:W-:Y:S02]  /*6ed0*/  FADD.FTZ R153, R153, R194 ;  /* 0x000000c299997221 */ /* 0x002fe40000010000 */
[----:B------:R-:W-:Y:S02]  /*6ee0*/  IMAD.MOV.U32 R155, RZ, RZ, 0x4 ;  /* 0x00000004ff9b7424 */ /* 0x000fe400078e00ff */
[----:B------:R-:W-:Y:S02]  /*6ef0*/  IMAD.MOV.U32 R198, RZ, RZ, 0x1f ;  /* 0x0000001fffc67424 */ /* 0x000fe400078e00ff */
[----:B------:R-:W-:-:S02]  /*6f00*/  IMAD.MOV.U32 R197, RZ, RZ, -0x1 ;  /* 0xffffffffffc57424 */ /* 0x000fc400078e00ff */
[----:B------:R-:W-:Y:S02]  /*6f10*/  IMAD.MOV.U32 R194, RZ, RZ, R152 ;  /* 0x000000ffffc27224 */ /* 0x000fe400078e0098 */
[----:B------:R-:W-:Y:S05]  /*6f20*/  CALL.REL.NOINC `($__internal_28_$__cuda_sm70_shflsync_down_p) ;  /* 0x0000027000007944 */ /* 0x000fea0003c00000 */
[----:B-1----:R-:W-:Y:S01]  /*6f30*/  IMAD.MOV.U32 R195, RZ, RZ, R194 ;  /* 0x000000ffffc37224 */ /* 0x002fe200078e00c2 */
[----:B------:R-:W-:Y:S01]  /*6f40*/  MOV R154, 0x6fa0 ;  /* 0x00006fa0009a7802 */ /* 0x000fe20000000f00 */
[----:B------:R-:W-:Y:S02]  /*6f50*/  IMAD.MOV.U32 R194, RZ, RZ, R153 ;  /* 0x000000ffffc27224 */ /* 0x000fe400078e0099 */
[----:B------:R-:W-:Y:S02]  /*6f60*/  IMAD.MOV.U32 R155, RZ, RZ, 0x4 ;  /* 0x00000004ff9b7424 */ /* 0x000fe400078e00ff */
[----:B------:R-:W-:Y:S02]  /*6f70*/  IMAD.MOV.U32 R198, RZ, RZ, 0x1f ;  /* 0x0000001fffc67424 */ /* 0x000fe400078e00ff */
[----:B------:R-:W-:Y:S02]  /*6f80*/  IMAD.MOV.U32 R197, RZ, RZ, -0x1 ;  /* 0xffffffffffc57424 */ /* 0x000fe400078e00ff */
[----:B------:R-:W-:Y:S05]  /*6f90*/  CALL.REL.NOINC `($__internal_28_$__cuda_sm70_shflsync_down_p) ;  /* 0x0000020000007944 */ /* 0x000fea0003c00000 */
        /* <DEDUP_REMOVED lines=30> */
[----:B-1----:R-:W-:Y:S01]  /*7180*/  IMAD.MOV.U32 R154, RZ, RZ, R194 ;  /* 0x000000ffff9a7224 */ /* 0x002fe200078e00c2 */
[----:B------:R-:W-:Y:S05]  /*7190*/  BRA `(.L_x_964) ;  /* 0xffffc52000007947 */ /* 0x000fea000383ffff */
        .weak           $__internal_28_$__cuda_sm70_shflsync_down_p
        .type           $__internal_28_$__cuda_sm70_shflsync_down_p,@function
        .size           $__internal_28_$__cuda_sm70_shflsync_down_p,(.L_x_3390 - $__internal_28_$__cuda_sm70_shflsync_down_p)
$__internal_28_$__cuda_sm70_shflsync_down_p:
[----:B------:R-:W-:Y:S04]  /*71a0*/  WARPSYNC R197 ;  /* 0x000000c500007348 */ /* 0x000fe80003800000 */
[----:B------:R0:W1:Y:S02]  /*71b0*/  SHFL.DOWN PT, R194, R194, R155, R198 ;  /* 0x0800009bc2c27389 */ /* 0x00006400000e00c6 */
[----:B0-----:R-:W-:-:S04]  /*71c0*/  IMAD.MOV.U32 R155, RZ, RZ, 0x0 ;  /* 0x00000000ff9b7424 */ /* 0x001fc800078e00ff */
[----:B------:R-:W-:Y:S05]  /*71d0*/  RET.REL.NODEC R154 `(_ZN10layer_norm31ln_parallel_residual_bwd_kernelINS_13Kernel_traitsIf13__nv_bfloat16S2_S2_fjLj7168ELj1ELj1ELj8ELj8ENS_18Kernel_traits_baseILj7168EfS2_S2_S2_fjLj256EEEEELb1ELb0ELb0EEEvNS_9BwdParamsE) ;  /* 0xffff8e209a007950 */ /* 0x000fea0003c3ffff */
.L_x_965:
        /* <DEDUP_REMOVED lines=10> */
.L_x_3390:


//--------------------- .text._ZN10layer_norm31ln_parallel_residual_bwd_kernelINS_13Kernel_traitsIf13__nv_bfloat16S2_S2_fjLj7168ELj1ELj1ELj8ELj8ENS_18Kernel_traits_baseILj7168EfS2_S2_S2_fjLj256EEEEELb1ELb0ELb1EEEvNS_9BwdParamsE --------------------------
	.section	.text._ZN10layer_norm31ln_parallel_residual_bwd_kernelINS_13Kernel_traitsIf13__nv_bfloat16S2_S2_fjLj7168ELj1ELj1ELj8ELj8ENS_18Kernel_traits_baseILj7168EfS2_S2_S2_fjLj256EEEEELb1ELb0ELb1EEEvNS_9BwdParamsE,"ax",@progbits
	.sectioninfo	@"SHI_REGISTERS=255"
	.align	128
        .global         _ZN10layer_norm31ln_parallel_residual_bwd_kernelINS_13Kernel_traitsIf13__nv_bfloat16S2_S2_fjLj7168ELj1ELj1ELj8ELj8ENS_18Kernel_traits_baseILj7168EfS2_S2_S2_fjLj256EEEEELb1ELb0ELb1EEEvNS_9BwdParamsE
        .type           _ZN10layer_norm31ln_parallel_residual_bwd_kernelINS_13Kernel_traitsIf13__nv_bfloat16S2_S2_fjLj7168ELj1ELj1ELj8ELj8ENS_18Kernel_traits_baseILj7168EfS2_S2_S2_fjLj256EEEEELb1ELb0ELb1EEEvNS_9BwdParamsE,@function
        .size           _ZN10layer_norm31ln_parallel_residual_bwd_kernelINS_13Kernel_traitsIf13__nv_bfloat16S2_S2_fjLj7168ELj1ELj1ELj8ELj8ENS_18Kernel_traits_baseILj7168EfS2_S2_S2_fjLj256EEEEELb1ELb0ELb1EEEvNS_9BwdParamsE,(.L_x_3391 - _ZN10layer_norm31ln_parallel_residual_bwd_kernelINS_13Kernel_traitsIf13__nv_bfloat16S2_S2_fjLj7168ELj1ELj1ELj8ELj8ENS_18Kernel_traits_baseILj7168EfS2_S2_S2_fjLj256EEEEELb1ELb0ELb1EEEvNS_9BwdParamsE)
        .other          _ZN10layer_norm31ln_parallel_residual_bwd_kernelINS_13Kernel_traitsIf13__nv_bfloat16S2_S2_fjLj7168ELj1ELj1ELj8ELj8ENS_18Kernel_traits_baseILj7168EfS2_S2_S2_fjLj256EEEEELb1ELb0ELb1EEEvNS_9BwdParamsE,@"STO_CUDA_ENTRY STV_DEFAULT"
_ZN10layer_norm31ln_parallel_residual_bwd_kernelINS_13Kernel_traitsIf13__nv_bfloat16S2_S2_fjLj7168ELj1ELj1ELj8ELj8ENS_18Kernel_traits_baseILj7168EfS2_S2_S2_fjLj256EEEEELb1ELb0ELb1EEEvNS_9BwdParamsE:
.text._ZN10layer_norm31ln_parallel_residual_bwd_kernelINS_13Kernel_traitsIf13__nv_bfloat16S2_S2_fjLj7168ELj1ELj1ELj8ELj8ENS_18Kernel_traits_baseILj7168EfS2_S2_S2_fjLj256EEEEELb1ELb0ELb1EEEvNS_9BwdParamsE:
        /* <DEDUP_REMOVED lines=65> */
.L_x_966:
        /* <DEDUP_REMOVED lines=9> */
[----:B------:R0:W-:Y:S02]  /*04a0*/  STL [R1+0x80], RZ ;  /* 0x000080ff01007387 */ /* 0x0001e40000100800 */
[----:B------:R-:W-:-:S02]  /*04b0*/  IMAD.X R5, RZ, RZ, c[0x0][0x1bc], P1 ;  /* 0x00006f00ff057624 */ /* 0x000fc400008e06ff */
        /* <DEDUP_REMOVED lines=31> */
[----:B------:R0:W-:Y:S01]  /*06b0*/  STL [R1], RZ ;  /* 0x000000ff01007387 */ /* 0x0001e20000100800 */
[----:B------:R-:W-:Y:S01]  /*06c0*/  HFMA2.MMA R106, -RZ, RZ, 0, 5.9604644775390625e-08 ;  /* 0x00000001ff6a7435 */ /* 0x000fe200000001ff */
[----:B------:R-:W-:Y:S01]  /*06d0*/  CS2R R250, SRZ ;  /* 0x0000000000fa7805 */ /* 0x000fe2000001ff00 */
[----:B------:R-:W-:Y:S01]  /*06e0*/  CS2R R248, SRZ ;  /* 0x0000000000f87805 */ /* 0x000fe2000001ff00 */
[----:B------:R1:W5:Y:S01]  /*06f0*/  LDG.E.128 R48, [R2.64] ;  /* 0x0000000402307981 */ /* 0x000362000c1e1d00 */
[----:B------:R-:W-:Y:S01]  /*0700*/  IMAD.MOV.U32 R239, RZ, RZ, RZ ;  /* 0x000000ffffef7224 */ /* 0x000fe200078e00ff */
[----:B------:R-:W-:Y:S01]  /*0710*/  CS2R R234, SRZ ;  /* 0x0000000000ea7805 */ /* 0x000fe2000001ff00 */
[----:B------:R-:W-:Y:S01]  /*0720*/  IMAD.MOV.U32 R236, RZ, RZ, RZ ;  /* 0x000000ffffec7224 */ /* 0x000fe200078e00ff */
        /* <DEDUP_REMOVED lines=13> */
[----:B------:R-:W-:Y:S01]  /*0800*/  IMAD.MOV.U32 R223, RZ, RZ, RZ ;  /* 0x000000ffffdf7224 */ /* 0x000fe200078e00ff */
[----:B------:R-:W-:Y:S01]  /*0810*/  MOV R221, RZ ;  /* 0x000000ff00dd7202 */ /* 0x000fe20000000f00 */
        /* <DEDUP_REMOVED lines=9> */
[----:B------:R2:W5:Y:S01]  /*08b0*/  LDG.E.128 R76, [R4.64] ;  /* 0x00000004044c7981 */ /* 0x000562000c1e1d00 */
[----:B------:R-:W-:Y:S01]  /*08c0*/  CS2R R16, SRZ ;  /* 0x0000000000107805 */ /* 0x000fe2000001ff00 */
[----:B------:R-:W-:Y:S01]  /*08d0*/  CS2R R18, SRZ ;  /* 0x0000000000127805 */ /* 0x000fe2000001ff00 */
[----:B------:R-:W-:Y:S01]  /*08e0*/  CS2R R20, SRZ ;  /* 0x0000000000147805 */ /* 0x000fe2000001ff00 */
[----:B------:R2:W5:Y:S01]  /*08f0*/  LDG.E.128 R80, [R4.64+0x1000] ;  /* 0x0010000404507981 */ /* 0x000562000c1e1d00 */
[----:B------:R-:W-:Y:S01]  /*0900*/  CS2R R22, SRZ ;  /* 0x0000000000167805 */ /* 0x000fe2000001ff00 */
[----:B-1----:R-:W-:Y:S01]  /*0910*/  CS2R R2, SRZ ;  /* 0x0000000000027805 */ /* 0x002fe2000001ff00 */
        /* <DEDUP_REMOVED lines=15> */
[----:B------:R-:W-:-:S02]  /*0a10*/  CS2R R46, SRZ ;  /* 0x00000000002e7805 */ /* 0x000fc4000001ff00 */
[----:B------:R2:W5:Y:S02]  /*0a20*/  LDG.E.128 R100, [R4.64+0x6000] ;  /* 0x0060000404647981 */ /* 0x000564000c1e1d00 */
[----:B0-2---:R-:W-:Y:S02]  /*0a30*/  CS2R R4, SRZ ;  /* 0x0000000000047805 */ /* 0x005fe4000001ff00 */
.L_x_985:
[----:B------:R-:W0:Y:S01]  /*0a40*/  S2R R237, SR_TID.X ;  /* 0x0000000000ed7919 */ /* 0x000e220000002100 */
[----:B------:R-:W-:-:S03]  /*0a50*/  IMAD R104, R0, c[0x0][0x168], RZ ;  /* 0x00005a0000687a24 */ /* 0x000fc600078e02ff */
[----:B------:R-:W2:Y:S02]  /*0a60*/  LDL.LU R208, [R1+0x20] ;  /* 0x0000200001d07983 */ /* 0x000ea40000300800 */
[----:B------:R-:W-:Y:S02]  /*0a70*/  SHF.R.S32.HI R105, RZ, 0x1f, R104 ;  /* 0x0000001fff697819 */ /* 0x000fe40000011468 */
[----:B------:R-:W-:Y:S01]  /*0a80*/  MOV R111, 0x4 ;  /* 0x00000004006f7802 */ /* 0x000fe20000000f00 */
[----:B------:R-:W-:Y:S01]  /*0a90*/  IMAD.MOV.U32 R205, RZ, RZ, 0x8 ;  /* 0x00000008ffcd7424 */ /* 0x000fe200078e00ff */
[----:B------:R-:W-:Y:S01]  /*0aa0*/  LEA.HI R105, R105, R104, RZ, 0x2 ;  /* 0x0000006869697211 */ /* 0x000fe200078f10ff */
[----:B------:R-:W3:Y:S01]  /*0ab0*/  LDL.LU R211, [R1+0x1c] ;  /* 0x00001c0001d37983 */ /* 0x000ee20000300800 */
[----:B------:R-:W-:Y:S02]  /*0ac0*/  ISETP.NE.U32.AND P1, PT, RZ, c[0x0][0x218], PT ;  /* 0x00008600ff007a0c */ /* 0x000fe40003f25070 */
[----:B------:R-:W-:-:S02]  /*0ad0*/  ISETP.NE.U32.AND P2, PT, RZ, c[0x0][0x250], PT ;  /* 0x00009400ff007a0c */ /* 0x000fc40003f45070 */
[----:B------:R-:W-:Y:S01]  /*0ae0*/  LOP3.LUT P3, RZ, R106, 0xff, RZ, 0xc0, !PT ;  /* 0x000000ff6aff7812 */ /* 0x000fe2000786c0ff */
[----:B------:R-:W-:Y:S01]  /*0af0*/  ULDC.U8 UR6, c[0x0][0x1f0] ;  /* 0x00007c0000067ab9 */ /* 0x000fe20000000000 */
[----:B0-----:R-:W-:Y:S01]  /*0b00*/  LOP3.LUT R108, R237, 0xff, RZ, 0xc0, !PT ;  /* 0x000000ffed6c7812 */ /* 0x001fe200078ec0ff */
[----:B------:R-:W4:Y:S03]  /*0b10*/  LDL.LU R210, [R1+0x28] ;  /* 0x0000280001d27983 */ /* 0x000f260000300800 */
[----:B------:R-:W-:Y:S01]  /*0b20*/  LEA.HI.SX32 R191, R105, R108, 0x1e ;  /* 0x0000006c69bf7211 */ /* 0x000fe200078ff2ff */
[----:B------:R-:W2:Y:S03]  /*0b30*/  LDL.LU R209, [R1] ;  /* 0x0000000001d17983 */ /* 0x000ea60000300800 */
[----:B------:R-:W-:Y:S01]  /*0b40*/  SHF.R.U32.HI R109, RZ, 0x1d, R191 ;  /* 0x0000001dff6d7819 */ /* 0x000fe200000116bf */
[----:B------:R-:W-:-:S02]  /*0b50*/  IMAD.SHL.U32 R108, R191, 0x8, RZ ;  /* 0x00000008bf6c7824 */ /* 0x000fc400078e00ff */
[----:B------:R-:W-:-:S03]  /*0b60*/  IMAD.WIDE R104, R0, R111, c[0x0][0x1a0] ;  /* 0x0000680000687625 */ /* 0x000fc600078e026f */
[----:B------:R-:W-:Y:S01]  /*0b70*/  IADD3 R150, P0, R108, c[0x0][0x188], RZ ;  /* 0x000062006c967a10 */ /* 0x000fe20007f1e0ff */
[----:B------:R-:W-:Y:S01]  /*0b80*/  IMAD.WIDE R110, R0, R111, c[0x0][0x1a8] ;  /* 0x00006a00006e7625 */ /* 0x000fe200078e026f */
[----:B------:R-:W-:Y:S01]  /*0b90*/  IADD3 R183, R191, 0x100, RZ ;  /* 0x00000100bfb77810 */ /* 0x000fe20007ffe0ff */
[----:B------:R0:W2:Y:S01]  /*0ba0*/  LDG.E R215, [R104.64] ;  /* 0x0000000468d77981 */ /* 0x0000a2000c1e1900 */
[----:B------:R-:W-:Y:S01]  /*0bb0*/  IADD3.X R151, R109, c[0x0][0x18c], RZ, P0, !PT ;  /* 0x000063006d977a10 */ /* 0x000fe200007fe4ff */
[CC--:B------:R-:W-:Y:S02]  /*0bc0*/  IMAD.WIDE.U32 R156, R191.reuse, R205.reuse, c[0x0][0x208] ;  /* 0x00008200bf9c7625 */ /* 0x0c0fe400078e00cd */
[----:B------:R1:W3:Y:S02]  /*0bd0*/  LDG.E R110, [R110.64] ;  /* 0x000000046e6e7981 */ /* 0x0002e4000c1e1900 */
[----:B------:R-:W-:Y:S02]  /*0be0*/  IMAD.WIDE.U32 R162, R191, R205, c[0x0][0x210] ;  /* 0x00008400bfa27625 */ /* 0x000fe400078e00cd */
[----:B------:R-:W3:Y:S01]  /*0bf0*/  LDG.E.64 R150, [R150.64] ;  /* 0x0000000496967981 */ /* 0x000ee2000c1e1b00 */
[----:B------:R-:W-:-:S03]  /*0c00*/  SHF.R.U32.HI R112, RZ, 0x1d, R183 ;  /* 0x0000001dff707819 */ /* 0x000fc600000116b7 */
[----:B------:R-:W4:Y:S01]  /*0c10*/  LDG.E.64 R156, [R156.64] ;  /* 0x000000049c9c7981 */ /* 0x000f22000c1e1b00 */
[----:B-1----:R-:W-:-:S03]  /*0c20*/  IMAD.SHL.U32 R111, R183, 0x8, RZ ;  /* 0x00000008b76f7824 */ /* 0x002fc600078e00ff */
[----:B------:R-:W4:Y:S02]  /*0c30*/  LDG.E.64 R162, [R162.64] ;  /* 0x00000004a2a27981 */ /* 0x000f24000c1e1b00 */
[----:B------:R-:W-:Y:S01]  /*0c40*/  IADD3 R154, P0, R111, c[0x0][0x188], RZ ;  /* 0x000062006f9a7a10 */ /* 0x000fe20007f1e0ff */
[----:B------:R-:W-:-:S03]  /*0c50*/  IMAD.WIDE.U32 R158, R183, R205, c[0x0][0x208] ;  /* 0x00008200b79e7625 */ /* 0x000fc600078e00cd */
[----:B------:R-:W-:Y:S01]  /*0c60*/  IADD3.X R155, R112, c[0x0][0x18c], RZ, P0, !PT ;  /* 0x00006300709b7a10 */ /* 0x000fe200007fe4ff */
[----:B------:R-:W-:Y:S02]  /*0c70*/  IMAD.WIDE.U32 R168, R183, R205, c[0x0][0x210] ;  /* 0x00008400b7a87625 */ /* 0x000fe400078e00cd */
[----:B------:R-:W4:Y:S04]  /*0c80*/  LDG.E.64 R158, [R158.64] ;  /* 0x000000049e9e7981 */ /* 0x000f28000c1e1b00 */
[----:B------:R-:W4:Y:S04]  /*0c90*/  LDG.E.64 R154, [R154.64] ;  /* 0x000000049a9a7981 */ /* 0x000f28000c1e1b00 */
[----:B------:R-:W4:Y:S01]  /*0ca0*/  LDG.E.64 R168, [R168.64] ;  /* 0x00000004a8a87981 */ /* 0x000f22000c1e1b00 */
[----:B------:R-:W-:-:S05]  /*0cb0*/  IADD3 R179, R191, 0x200, RZ ;  /* 0x00000200bfb37810 */ /* 0x000fca0007ffe0ff */
[----:B------:R-:W-:Y:S01]  /*0cc0*/  IMAD.SHL.U32 R113, R179, 0x8, RZ ;  /* 0x00000008b3717824 */ /* 0x000fe200078e00ff */
[----:B------:R-:W-:-:S04]  /*0cd0*/  SHF.R.U32.HI R114, RZ, 0x1d, R179 ;  /* 0x0000001dff727819 */ /* 0x000fc800000116b3 */
[----:B------:R-:W-:Y:S01]  /*0ce0*/  IADD3 R152, P0, R113, c[0x0][0x188], RZ ;  /* 0x0000620071987a10 */ /* 0x000fe20007f1e0ff */
[----:B------:R-:W-:-:S03]  /*0cf0*/  IMAD.WIDE.U32 R172, R179, R205, c[0x0][0x210] ;  /* 0x00008400b3ac7625 */ /* 0x000fc600078e00cd */
[----:B------:R-:W-:Y:S01]  /*0d00*/  IADD3.X R153, R114, c[0x0][0x18c], RZ, P0, !PT ;  /* 0x0000630072997a10 */ /* 0x000fe200007fe4ff */
[----:B------:R-:W-:Y:S02]  /*0d10*/  IMAD.WIDE.U32 R170, R179, R205, c[0x0][0x208] ;  /* 0x00008200b3aa7625 */ /* 0x000fe400078e00cd */
[----:B------:R-:W4:Y:S04]  /*0d20*/  LDG.E.64 R172, [R172.64] ;  /* 0x00000004acac7981 */ /* 0x000f28000c1e1b00 */
[----:B------:R-:W4:Y:S04]  /*0d30*/  LDG.E.64 R152, [R152.64] ;  /* 0x0000000498987981 */ /* 0x000f28000c1e1b00 */
[----:B------:R-:W4:Y:S01]  /*0d40*/  LDG.E.64 R170, [R170.64] ;  /* 0x00000004aaaa7981 */ /* 0x000f22000c1e1b00 */
[----:B------:R-:W-:-:S02]  /*0d50*/  ISETP.NE.AND.EX P1, PT, RZ, c[0x0][0x21c], PT, P1 ;  /* 0x00008700ff007a0c */ /* 0x000fc40003f25310 */
[----:B------:R-:W-:Y:S01]  /*0d60*/  ISETP.NE.AND.EX P2, PT, RZ, c[0x0][0x254], PT, P2 ;  /* 0x00009500ff007a0c */ /* 0x000fe20003f45320 */
[----:B------:R-:W-:Y:S01]  /*0d70*/  IMAD.SHL.U32 R166, R191, 0x4, RZ ;  /* 0x00000004bfa67824 */ /* 0x000fe200078e00ff */
[----:B------:R-:W-:-:S09]  /*0d80*/  SHF.R.U32.HI R118, RZ, 0x1e, R191 ;  /* 0x0000001eff767819 */ /* 0x000fd200000116bf */
[----:B0-----:R-:W-:-:S04]  /*0d90*/  @P1 LEA R104, P0, R191, c[0x0][0x218], 0x3 ;  /* 0x00008600bf681a11 */ /* 0x001fc800078018ff */
[C---:B------:R-:W-:Y:S02]  /*0da0*/  @P1 LEA.HI.X R105, R191.reuse, c[0x0][0x21c], RZ, 0x3, P0 ;  /* 0x00008700bf691a11 */ /* 0x040fe400000f1cff */
[----:B------:R-:W-:Y:S02]  /*0db0*/  @P2 IADD3 R116, P0, R166, c[0x0][0x198], RZ ;  /* 0x00006600a6742a10 */ /* 0x000fe40007f1e0ff */
[----:B------:R-:W-:Y:S01]  /*0dc0*/  IADD3 R177, R191, 0x300, RZ ;  /* 0x00000300bfb17810 */ /* 0x000fe20007ffe0ff */
[----:B-----5:R0:W5:Y:S01]  /*0dd0*/  @P1 LDG.E.64 R132, [R104.64] ;  /* 0x0000000468841981 */ /* 0x020162000c1e1b00 */
[----:B------:R-:W-:-:S05]  /*0de0*/  @P2 IADD3.X R117, R118, c[0x0][0x19c], RZ, P0, !PT ;  /* 0x0000670076752a10 */ /* 0x000fca00007fe4ff */
[----:B------:R1:W5:Y:S01]  /*0df0*/  @P2 LDG.E R115, [R116.64] ;  /* 0x0000000474732981 */ /* 0x000362000c1e1900 */
[----:B0-----:R-:W-:Y:S01]  /*0e00*/  @P1 LEA R104, P0, R179, c[0x0][0x218], 0x3 ;  /* 0x00008600b3681a11 */ /* 0x001fe200078018ff */
[----:B-1----:R-:W-:-:S03]  /*0e10*/  IMAD.SHL.U32 R116, R177, 0x8, RZ ;  /* 0x00000008b1747824 */ /* 0x002fc600078e00ff */
[----:B------:R-:W-:Y:S02]  /*0e20*/  @P1 LEA.HI.X R105, R179, c[0x0][0x21c], RZ, 0x3, P0 ;  /* 0x00008700b3691a11 */ /* 0x000fe400000f1cff */
[----:B------:R-:W-:Y:S02]  /*0e30*/  SHF.R.U32.HI R117, RZ, 0x1d, R177 ;  /* 0x0000001dff757819 */ /* 0x000fe400000116b1 */
[----:B------:R-:W-:Y:S02]  /*0e40*/  IADD3 R148, P0, R116, c[0x0][0x188], RZ ;  /* 0x0000620074947a10 */ /* 0x000fe40007f1e0ff */
[C---:B------:R-:W-:Y:S02]  /*0e50*/  IADD3 R174, R191.reuse, 0x400, RZ ;  /* 0x00000400bfae7810 */ /* 0x040fe40007ffe0ff */
[----:B------:R-:W-:Y:S02]  /*0e60*/  IADD3 R187, R191, 0x500, RZ ;  /* 0x00000500bfbb7810 */ /* 0x000fe40007ffe0ff */
[----:B------:R-:W-:Y:S01]  /*0e70*/  @P1 LEA R106, P4, R183, c[0x0][0x218], 0x3 ;  /* 0x00008600b76a1a11 */ /* 0x000fe200078818ff */
[----:B------:R-:W-:Y:S01]  /*0e80*/  IMAD.SHL.U32 R176, R177, 0x4, RZ ;  /* 0x00000004b1b07824 */ /* 0x000fe200078e00ff */
[----:B------:R-:W-:Y:S01]  /*0e90*/  IADD3.X R149, R117, c[0x0][0x18c], RZ, P0, !PT ;  /* 0x0000630075957a10 */ /* 0x000fe200007fe4ff */
[----:B------:R0:W5:Y:S01]  /*0ea0*/  @P1 LDG.E.64 R136, [R104.64] ;  /* 0x0000000468881981 */ /* 0x000162000c1e1b00 */
[----:B------:R-:W-:-:S02]  /*0eb0*/  @P1 LEA R122, P0, R177, c[0x0][0x218], 0x3 ;  /* 0x00008600b17a1a11 */ /* 0x000fc400078018ff */
[----:B------:R-:W-:Y:S02]  /*0ec0*/  IADD3 R191, R191, 0x600, RZ ;  /* 0x00000600bfbf7810 */ /* 0x000fe40007ffe0ff */
[----:B------:R-:W-:Y:S02]  /*0ed0*/  @P1 LEA.HI.X R123, R177, c[0x0][0x21c], RZ, 0x3, P0 ;  /* 0x00008700b17b1a11 */ /* 0x000fe400000f1cff */
[----:B------:R-:W-:Y:S01]  /*0ee0*/  SHF.L.U32 R167, R183, 0x2, RZ ;  /* 0x00000002b7a77819 */ /* 0x000fe200000006ff */
[----:B------:R-:W-:Y:S01]  /*0ef0*/  IMAD.SHL.U32 R178, R179, 0x4, RZ ;  /* 0x00000004b3b27824 */ /* 0x000fe200078e00ff */
[----:B------:R-:W-:Y:S02]  /*0f00*/  @P1 LEA R164, P0, R191, c[0x0][0x218], 0x3 ;  /* 0x00008600bfa41a11 */ /* 0x000fe400078018ff */
[----:B------:R-:W-:Y:S02]  /*0f10*/  @P1 LEA R160, P5, R187, c[0x0][0x218], 0x3 ;  /* 0x00008600bba01a11 */ /* 0x000fe400078a18ff */
[----:B------:R-:W-:Y:S01]  /*0f20*/  @P1 LEA.HI.X R107, R183, c[0x0][0x21c], RZ, 0x3, P4 ;  /* 0x00008700b76b1a11 */ /* 0x000fe200020f1cff */
[----:B0-----:R-:W-:Y:S01]  /*0f30*/  IMAD.WIDE.U32 R104, R177, R205, c[0x0][0x208] ;  /* 0x00008200b1687625 */ /* 0x001fe200078e00cd */
[----:B------:R-:W-:Y:S01]  /*0f40*/  @P1 LEA.HI.X R165, R191, c[0x0][0x21c], RZ, 0x3, P0 ;  /* 0x00008700bfa51a11 */ /* 0x000fe200000f1cff */
[----:B------:R0:W5:Y:S01]  /*0f50*/  @P1 LDG.E.64 R138, [R122.64] ;  /* 0x000000047a8a1981 */ /* 0x000162000c1e1b00 */
[----:B------:R-:W-:-:S02]  /*0f60*/  @P1 LEA.HI.X R161, R187, c[0x0][0x21c], RZ, 0x3, P5 ;  /* 0x00008700bba11a11 */ /* 0x000fc400028f1cff */
[C---:B------:R-:W-:Y:S01]  /*0f70*/  @P1 LEA R146, P4, R174.reuse, c[0x0][0x218], 0x3 ;  /* 0x00008600ae921a11 */ /* 0x040fe200078818ff */
[----:B------:R1:W5:Y:S01]  /*0f80*/  @P1 LDG.E.64 R144, [R164.64] ;  /* 0x00000004a4901981 */ /* 0x000362000c1e1b00 */
[----:B------:R-:W-:Y:S02]  /*0f90*/  SHF.R.U32.HI R183, RZ, 0x1e, R183 ;  /* 0x0000001effb77819 */ /* 0x000fe400000116b7 */
[----:B------:R-:W-:Y:S01]  /*0fa0*/  @P1 LEA.HI.X R147, R174, c[0x0][0x21c], RZ, 0x3, P4 ;  /* 0x00008700ae931a11 */ /* 0x000fe200020f1cff */
[----:B------:R0:W5:Y:S04]  /*0fb0*/  @P1 LDG.E.64 R134, [R106.64] ;  /* 0x000000046a861981 */ /* 0x000168000c1e1b00 */
[----:B------:R0:W5:Y:S01]  /*0fc0*/  @P1 LDG.E.64 R142, [R160.64] ;  /* 0x00000004a08e1981 */ /* 0x000162000c1e1b00 */
[----:B-1----:R-:W-:Y:S01]  /*0fd0*/  IADD3 R164, P0, R166, c[0x0][0x190], RZ ;  /* 0x00006400a6a47a10 */ /* 0x002fe20007f1e0ff */
[----:B------:R-:W-:-:S02]  /*0fe0*/  IMAD.SHL.U32 R184, R174, 0x4, RZ ;  /* 0x00000004aeb87824 */ /* 0x000fc400078e00ff */
[----:B------:R1:W5:Y:S01]  /*0ff0*/  @P1 LDG.E.64 R140, [R146.64] ;  /* 0x00000004928c1981 */ /* 0x000362000c1e1b00 */
[----:B0-----:R-:W-:Y:S01]  /*1000*/  IMAD.WIDE.U32 R106, R177, R205, c[0x0][0x210] ;  /* 0x00008400b16a7625 */ /* 0x001fe200078e00cd */
[----:B------:R-:W-:Y:S02]  /*1010*/  IADD3.X R165, R118, c[0x0][0x194], RZ, P0, !PT ;  /* 0x0000650076a57a10 */ /* 0x000fe400007fe4ff */
[----:B------:R-:W4:Y:S01]  /*1020*/  LDG.E.64 R148, [R148.64] ;  /* 0x0000000494947981 */ /* 0x000f22000c1e1b00 */
[----:B------:R-:W-:Y:S02]  /*1030*/  SHF.R.U32.HI R177, RZ, 0x1e, R177 ;  /* 0x0000001effb17819 */ /* 0x000fe400000116b1 */
[----:B------:R-:W-:Y:S01]  /*1040*/  @P2 IADD3 R160, P5, R176, c[0x0][0x198], RZ ;  /* 0x00006600b0a02a10 */ /* 0x000fe20007fbe0ff */
[----:B------:R-:W-:Y:S01]  /*1050*/  IMAD.SHL.U32 R190, R187, 0x4, RZ ;  /* 0x00000004bbbe7824 */ /* 0x000fe200078e00ff */
[----:B------:R-:W-:Y:S01]  /*1060*/  @P2 IADD3 R122, P0, R167, c[0x0][0x198], RZ ;  /* 0x00006600a77a2a10 */ /* 0x000fe20007f1e0ff */
[----:B------:R0:W5:Y:S01]  /*1070*/  LDG.E R118, [R164.64] ;  /* 0x00000004a4767981 */ /* 0x000162000c1e1900 */
[----:B------:R-:W-:-:S02]  /*1080*/  @P2 IADD3.X R161, R177, c[0x0][0x19c], RZ, P5, !PT ;  /* 0x00006700b1a12a10 */ /* 0x000fc40002ffe4ff */
[----:B------:R-:W-:Y:S02]  /*1090*/  SHF.R.U32.HI R179, RZ, 0x1e, R179 ;  /* 0x0000001effb37819 */ /* 0x000fe400000116b3 */
[----:B------:R-:W-:Y:S01]  /*10a0*/  SHF.R.U32.HI R185, RZ, 0x1e, R174 ;  /* 0x0000001effb97819 */ /* 0x000fe200000116ae */
[----:B------:R0:W5:Y:S01]  /*10b0*/  @P2 LDG.E R121, [R160.64] ;  /* 0x00000004a0792981 */ /* 0x000162000c1e1900 */
[----:B-1----:R-:W-:Y:S02]  /*10c0*/  @P2 IADD3 R146, P4, R178, c[0x0][0x198], RZ ;  /* 0x00006600b2922a10 */ /* 0x002fe40007f9e0ff */
[----:B------:R-:W-:Y:S02]  /*10d0*/  @P2 IADD3.X R123, R183, c[0x0][0x19c], RZ, P0, !PT ;  /* 0x00006700b77b2a10 */ /* 0x000fe400007fe4ff */
[----:B------:R-:W-:Y:S01]  /*10e0*/  SHF.R.U32.HI R186, RZ, 0x1e, R187 ;  /* 0x0000001effba7819 */ /* 0x000fe200000116bb */
[----:B------:R-:W-:Y:S01]  /*10f0*/  IMAD.SHL.U32 R189, R191, 0x4, RZ ;  /* 0x00000004bfbd7824 */ /* 0x000fe200078e00ff */
[----:B------:R-:W-:Y:S01]  /*1100*/  @P2 IADD3.X R147, R179, c[0x0][0x19c], RZ, P4, !PT ;  /* 0x00006700b3932a10 */ /* 0x000fe200027fe4ff */
[----:B------:R1:W5:Y:S01]  /*1110*/  @P2 LDG.E R119, [R122.64] ;  /* 0x000000047a772981 */ /* 0x000362000c1e1900 */
[----:B0-----:R-:W-:-:S02]  /*1120*/  @P2 IADD3 R164, P0, R184, c[0x0][0x198], RZ ;  /* 0x00006600b8a42a10 */ /* 0x001fc40007f1e0ff */
[----:B------:R-:W-:Y:S01]  /*1130*/  @P2 IADD3 R160, P4, R190, c[0x0][0x198], RZ ;  /* 0x00006600bea02a10 */ /* 0x000fe20007f9e0ff */
[----:B------:R0:W5:Y:S01]  /*1140*/  @P2 LDG.E R120, [R146.64] ;  /* 0x0000000492782981 */ /* 0x000162000c1e1900 */
[----:B------:R-:W-:Y:S02]  /*1150*/  @P2 IADD3.X R165, R185, c[0x0][0x19c], RZ, P0, !PT ;  /* 0x00006700b9a52a10 */ /* 0x000fe400007fe4ff */
[----:B------:R-:W-:Y:S01]  /*1160*/  @P2 IADD3.X R161, R186, c[0x0][0x19c], RZ, P4, !PT ;  /* 0x00006700baa12a10 */ /* 0x000fe200027fe4ff */
[----:B------:R-:W4:Y:S01]  /*1170*/  LDG.E.64 R106, [R106.64] ;  /* 0x000000046a6a7981 */ /* 0x000f22000c1e1b00 */
[----:B-1----:R-:W-:Y:S02]  /*1180*/  SHF.L.U32 R122, R174, 0x3, RZ ;  /* 0x00000003ae7a7819 */ /* 0x002fe400000006ff */
[----:B------:R-:W-:Y:S01]  /*1190*/  SHF.R.U32.HI R123, RZ, 0x1d, R174 ;  /* 0x0000001dff7b7819 */ /* 0x000fe200000116ae */
[----:B------:R1:W5:Y:S01]  /*11a0*/  @P2 LDG.E R125, [R160.64] ;  /* 0x00000004a07d2981 */ /* 0x000362000c1e1900 */
[----:B0-----:R-:W-:-:S02]  /*11b0*/  IADD3 R146, P0, R122, c[0x0][0x188], RZ ;  /* 0x000062007a927a10 */ /* 0x001fc40007f1e0ff */
[----:B------:R-:W-:Y:S01]  /*11c0*/  SHF.R.U32.HI R188, RZ, 0x1e, R191 ;  /* 0x0000001effbc7819 */ /* 0x000fe200000116bf */
[----:B------:R0:W5:Y:S01]  /*11d0*/  @P2 LDG.E R124, [R164.64] ;  /* 0x00000004a47c2981 */ /* 0x000162000c1e1900 */
[----:B------:R-:W-:Y:S02]  /*11e0*/  @P2 IADD3 R166, P4, R189, c[0x0][0x198], RZ ;  /* 0x00006600bda62a10 */ /* 0x000fe40007f9e0ff */
[----:B------:R-:W-:Y:S01]  /*11f0*/  IADD3.X R147, R123, c[0x0][0x18c], RZ, P0, !PT ;  /* 0x000063007b937a10 */ /* 0x000fe200007fe4ff */
[----:B------:R-:W4:Y:S01]  /*1200*/  LDG.E.64 R104, [R104.64] ;  /* 0x0000000468687981 */ /* 0x000f22000c1e1b00 */
[----:B-1----:R-:W-:Y:S02]  /*1210*/  IADD3 R160, P0, R167, c[0x0][0x190], RZ ;  /* 0x00006400a7a07a10 */ /* 0x002fe40007f1e0ff */
[----:B------:R-:W-:Y:S02]  /*1220*/  @P2 IADD3.X R167, R188, c[0x0][0x19c], RZ, P4, !PT ;  /* 0x00006700bca72a10 */ /* 0x000fe400027fe4ff */
[----:B------:R-:W4:Y:S01]  /*1230*/  LDG.E.64 R146, [R146.64] ;  /* 0x0000000492927981 */ /* 0x000f22000c1e1b00 */
[----:B0-----:R-:W-:Y:S01]  /*1240*/  IMAD.WIDE.U32 R164, R174, R205, c[0x0][0x208] ;  /* 0x00008200aea47625 */ /* 0x001fe200078e00cd */
[----:B------:R-:W-:-:S02]  /*1250*/  IADD3 R178, P4, R178, c[0x0][0x190], RZ ;  /* 0x00006400b2b27a10 */ /* 0x000fc40007f9e0ff */
[----:B------:R-:W-:Y:S01]  /*1260*/  IADD3.X R161, R183, c[0x0][0x194], RZ, P0, !PT ;  /* 0x00006500b7a17a10 */ /* 0x000fe200007fe4ff */
[----:B------:R-:W-:Y:S01]  /*1270*/  IMAD.WIDE.U32 R174, R174, R205, c[0x0][0x210] ;  /* 0x00008400aeae7625 */ /* 0x000fe200078e00cd */
[----:B------:R0:W5:Y:S01]  /*1280*/  @P2 LDG.E R126, [R166.64] ;  /* 0x00000004a67e2981 */ /* 0x000162000c1e1900 */
[----:B------:R-:W-:-:S03]  /*1290*/  IADD3.X R179, R179, c[0x0][0x194], RZ, P4, !PT ;  /* 0x00006500b3b37a10 */ /* 0x000fc600027fe4ff */
[----:B------:R1:W5:Y:S01]  /*12a0*/  LDG.E R183, [R160.64] ;  /* 0x00000004a0b77981 */ /* 0x000362000c1e1900 */
[----:B------:R-:W-:-:S03]  /*12b0*/  IADD3 R176, P0, R176, c[0x0][0x190], RZ ;  /* 0x00006400b0b07a10 */ /* 0x000fc60007f1e0ff */
[----:B------:R-:W4:Y:S04]  /*12c0*/  LDG.E.64 R164, [R164.64] ;  /* 0x00000004a4a47981 */ /* 0x000f28000c1e1b00 */
[----:B0-----:R0:W4:Y:S01]  /*12d0*/  LDG.E.64 R166, [R174.64] ;  /* 0x00000004aea67981 */ /* 0x001122000c1e1b00 */
[----:B-1----:R-:W-:Y:S02]  /*12e0*/  IADD3 R160, P5, R190, c[0x0][0x190], RZ ;  /* 0x00006400bea07a10 */ /* 0x002fe40007fbe0ff */
[----:B------:R-:W-:Y:S02]  /*12f0*/  IADD3.X R177, R177, c[0x0][0x194], RZ, P0, !PT ;  /* 0x00006500b1b17a10 */ /* 0x000fe400007fe4ff */
[----:B0-----:R-:W-:-:S03]  /*1300*/  IADD3 R174, P4, R184, c[0x0][0x190], RZ ;  /* 0x00006400b8ae7a10 */ /* 0x001fc60007f9e0ff */
[----:B------:R0:W5:Y:S01]  /*1310*/  LDG.E R176, [R176.64] ;  /* 0x00000004b0b07981 */ /* 0x000162000c1e1900 */
[----:B------:R-:W-:Y:S02]  /*1320*/  IADD3.X R161, R186, c[0x0][0x194], RZ, P5, !PT ;  /* 0x00006500baa17a10 */ /* 0x000fe40002ffe4ff */
[----:B------:R-:W-:Y:S01]  /*1330*/  IADD3.X R175, R185, c[0x0][0x194], RZ, P4, !PT ;  /* 0x00006500b9af7a10 */ /* 0x000fe200027fe4ff */
[----:B------:R1:W5:Y:S04]  /*1340*/  LDG.E R184, [R178.64] ;  /* 0x00000004b2b87981 */ /* 0x000368000c1e1900 */
[----:B------:R0:W5:Y:S01]  /*1350*/  LDG.E R174, [R174.64] ;  /* 0x00000004aeae7981 */ /* 0x000162000c1e1900 */
[----:B-1----:R-:W-:-:S03]  /*1360*/  IADD3 R178, P0, R189, c[0x0][0x190], RZ ;  /* 0x00006400bdb27a10 */ /* 0x002fc60007f1e0ff */
[----:B0-----:R3:W5:Y:S01]  /*1370*/  LDG.E R175, [R160.64] ;  /* 0x00000004a0af7981 */ /* 0x001762000c1e1900 */
[----:B------:R-:W-:Y:S02]  /*1380*/  IADD3.X R179, R188, c[0x0][0x194], RZ, P0, !PT ;  /* 0x00006500bcb37a10 */ /* 0x000fe400007fe4ff */
[----:B------:R-:W-:Y:S02]  /*1390*/  ISETP.NE.AND P0, PT, RZ, UR6, PT ;  /* 0x00000006ff007c0c */ /* 0x000fe4000bf05270 */
[----:B------:R-:W-:Y:S01]  /*13a0*/  SHF.R.U32.HI R177, RZ, 0x1d, R187 ;  /* 0x0000001dffb17819 */ /* 0x000fe200000116bb */
[----:B------:R0:W5:Y:S02]  /*13b0*/  LDG.E R178, [R178.64] ;  /* 0x00000004b2b27981 */ /* 0x000164000c1e1900 */
[----:B0-----:R-:W-:Y:S01]  /*13c0*/  IMAD.SHL.U32 R179, R187, 0x8, RZ ;  /* 0x00000008bbb37824 */ /* 0x001fe200078e00ff */
[----:B--2---:R-:W-:Y:S01]  /*13d0*/  FSEL R215, R215, RZ, !P0 ;  /* 0x000000ffd7d77208 */ /* 0x004fe20004000000 */
[----:B---3--:R-:W-:Y:S01]  /*13e0*/  IMAD.MOV.U32 R161, RZ, RZ, R150 ;  /* 0x000000ffffa17224 */ /* 0x008fe200078e0096 */
[----:B------:R-:W-:-:S04]  /*13f0*/  SHF.R.U32.HI R190, RZ, 0x10, R151 ;  /* 0x00000010ffbe7819 */ /* 0x000fc80000011697 */
[----:B------:R-:W-:Y:S02]  /*1400*/  PRMT R161, RZ, 0x5410, R161 ;  /* 0x00005410ffa17816 */ /* 0x000fe400000000a1 */
[--C-:B----4-:R-:W-:Y:S02]  /*1410*/  SHF.R.U64 R194, R156, 0x10, R157.reuse ;  /* 0x000000109cc27819 */ /* 0x110fe4000000129d */
[----:B------:R-:W-:Y:S02]  /*1420*/  MOV R193, R157 ;  /* 0x0000009d00c17202 */ /* 0x000fe40000000f00 */
[----:B------:R-:W-:Y:S01]  /*1430*/  SHF.R.U32.HI R192, RZ, 0x10, R157 ;  /* 0x00000010ffc07819 */ /* 0x000fe2000001169d */
[----:B------:R-:W-:Y:S01]  /*1440*/  IMAD.MOV.U32 R157, RZ, RZ, R162 ;  /* 0x000000ffff9d7224 */ /* 0x000fe200078e00a2 */
[----:B------:R-:W-:Y:S01]  /*1450*/  PRMT R190, RZ, 0x5410, R190 ;  /* 0x00005410ffbe7816 */ /* 0x000fe200000000be */
[----:B------:R-:W-:Y:S01]  /*1460*/  IMAD.MOV.U32 R195, RZ, RZ, R163 ;  /* 0x000000ffffc37224 */ /* 0x000fe200078e00a3 */
[----:B------:R-:W-:Y:S01]  /*1470*/  SHF.R.U64 R188, R150, 0x10, R151 ;  /* 0x0000001096bc7819 */ /* 0x000fe20000001297 */
[C---:B------:R-:W-:Y:S01]  /*1480*/  FADD.FTZ R186, -R215.reuse, R161 ;  /* 0x000000a1d7ba7221 */ /* 0x040fe20000010100 */
[--C-:B------:R-:W-:Y:S01]  /*1490*/  SHF.R.U64 R196, R162, 0x10, R163.reuse ;  /* 0x00000010a2c47819 */ /* 0x100fe200000012a3 */
[C---:B------:R-:W-:Y:S01]  /*14a0*/  FADD.FTZ R198, -R215.reuse, R190 ;  /* 0x000000bed7c67221 */ /* 0x040fe20000010100 */
[----:B------:R-:W-:Y:S01]  /*14b0*/  SHF.R.U32.HI R163, RZ, 0x10, R163 ;  /* 0x00000010ffa37819 */ /* 0x000fe200000116a3 */
[----:B------:R-:W-:Y:S01]  /*14c0*/  IMAD.MOV.U32 R189, RZ, RZ, R151 ;  /* 0x000000ffffbd7224 */ /* 0x000fe200078e0097 */
[----:B------:R-:W-:Y:S01]  /*14d0*/  PRMT R162, RZ, 0x5410, R157 ;  /* 0x00005410ffa27816 */ /* 0x000fe2000000009d */
[----:B------:R-:W-:Y:S01]  /*14e0*/  IMAD.MOV.U32 R160, RZ, RZ, R156 ;  /* 0x000000ffffa07224 */ /* 0x000fe200078e009c */
[----:B------:R-:W-:Y:S01]  /*14f0*/  PRMT R188, RZ, 0x5410, R188 ;  /* 0x00005410ffbc7816 */ /* 0x000fe200000000bc */
[C---:B------:R-:W-:Y:S01]  /*1500*/  FMUL.FTZ R186, R110.reuse, R186 ;  /* 0x000000ba6eba7220 */ /* 0x040fe20000410000 */
[----:B------:R-:W-:Y:S01]  /*1510*/  PRMT R163, RZ, 0x5410, R163 ;  /* 0x00005410ffa37816 */ /* 0x000fe200000000a3 */
[----:B------:R-:W-:Y:S01]  /*1520*/  FMUL.FTZ R198, R110, R198 ;  /* 0x000000c66ec67220 */ /* 0x000fe20000410000 */
[----:B------:R-:W-:Y:S01]  /*1530*/  PRMT R160, RZ, 0x5410, R160 ;  /* 0x00005410ffa07816 */ /* 0x000fe200000000a0 */
[----:B------:R-:W-:Y:S01]  /*1540*/  FMUL.FTZ R185, R76, R162 ;  /* 0x000000a24cb97220 */ /* 0x000fe20000410000 */
[----:B------:R-:W-:Y:S01]  /*1550*/  PRMT R189, RZ, 0x5410, R189 ;  /* 0x00005410ffbd7816 */ /* 0x000fe200000000bd */
[----:B------:R-:W-:Y:S01]  /*1560*/  FADD.FTZ R188, -R215, R188 ;  /* 0x000000bcd7bc7221 */ /* 0x000fe20000010100 */
[----:B------:R-:W-:Y:S01]  /*1570*/  PRMT R192, RZ, 0x5410, R192 ;  /* 0x00005410ffc07816 */ /* 0x000fe200000000c0 */
[----:B------:R-:W-:-:S02]  /*1580*/  FADD.FTZ R235, R162, R235 ;  /* 0x000000eba2eb7221 */ /* 0x000fc40000010000 */
[----:B------:R-:W-:Y:S01]  /*1590*/  FFMA.FTZ R231, R186, R162, R231 ;  /* 0x000000a2bae77223 */ /* 0x000fe200000100e7 */
[----:B------:R-:W-:Y:S01]  /*15a0*/  MOV R162, R154 ;  /* 0x0000009a00a27202 */ /* 0x000fe20000000f00 */
[-C--:B------:R-:W-:Y:S01]  /*15b0*/  FMUL.FTZ R197, R79, R163.reuse ;  /* 0x000000a34fc57220 */ /* 0x080fe20000410000 */
[----:B------:R-:W-:Y:S01]  /*15c0*/  PRMT R196, RZ, 0x5410, R196 ;  /* 0x00005410ffc47816 */ /* 0x000fe200000000c4 */
[----:B------:R-:W-:Y:S01]  /*15d0*/  FADD.FTZ R236, R163, R236 ;  /* 0x000000eca3ec7221 */ /* 0x000fe20000010000 */
[----:B------:R-:W-:Y:S01]  /*15e0*/  SHF.R.U64 R203, R158, 0x10, R159 ;  /* 0x000000109ecb7819 */ /* 0x000fe2000000129f */
[----:B------:R-:W-:Y:S02]  /*15f0*/  FFMA.FTZ R232, R198, R163, R232 ;  /* 0x000000a3c6e87223 */ /* 0x000fe400000100e8 */
[----:B------:R-:W-:Y:S01]  /*1600*/  IMAD.MOV.U32 R163, RZ, RZ, R158 ;  /* 0x000000ffffa37224 */ /* 0x000fe200078e009e */
[----:B------:R-:W-:Y:S01]  /*1610*/  PRMT R195, RZ, 0x5410, R195 ;  /* 0x00005410ffc37816 */ /* 0x000fe200000000c3 */
[----:B------:R-:W-:Y:S01]  /*1620*/  FMUL.FTZ R188, R110, R188 ;  /* 0x000000bc6ebc7220 */ /* 0x000fe20000410000 */
[----:B------:R-:W-:Y:S01]  /*1630*/  PRMT R162, RZ, 0x5410, R162 ;  /* 0x00005410ffa27816 */ /* 0x000fe200000000a2 */
[----:B------:R-:W-:-:S02]  /*1640*/  IMAD.MOV.U32 R158, RZ, RZ, R168 ;  /* 0x000000ffff9e7224 */ /* 0x000fc400078e00a8 */
[----:B------:R-:W-:Y:S02]  /*1650*/  FADD.FTZ R18, R160, R18 ;  /* 0x00000012a0127221 */ /* 0x000fe40000010000 */
[-C--:B------:R-:W-:Y:S02]  /*1660*/  FFMA.FTZ R46, R186, R160.reuse, R46 ;  /* 0x000000a0ba2e7223 */ /* 0x080fe4000001002e */
[----:B------:R-:W-:Y:S02]  /*1670*/  FFMA.FTZ R185, R48, R160, R185 ;  /* 0x000000a030b97223 */ /* 0x000fe400000100b9 */
[----:B------:R-:W-:Y:S02]  /*1680*/  FADD.FTZ R200, -R215, R189 ;  /* 0x000000bdd7c87221 */ /* 0x000fe40000010100 */
[----:B------:R-:W-:Y:S02]  /*1690*/  FADD.FTZ R17, R192, R17 ;  /* 0x00000011c0117221 */ /* 0x000fe40000010000 */
[----:B------:R-:W-:-:S02]  /*16a0*/  FFMA.FTZ R45, R198, R192, R45 ;  /* 0x000000c0c62d7223 */ /* 0x000fc4000001002d */
[----:B------:R-:W-:Y:S01]  /*16b0*/  FFMA.FTZ R197, R51, R192, R197 ;  /* 0x000000c033c57223 */ /* 0x000fe200000100c5 */
[----:B------:R-:W-:Y:S01]  /*16c0*/  SHF.R.U64 R192, R154, 0x10, R155 ;  /* 0x000000109ac07819 */ /* 0x000fe2000000129b */
[----:B------:R-:W-:Y:S01]  /*16d0*/  IMAD.WIDE.U32 R150, R187, R205, c[0x0][0x208] ;  /* 0x00008200bb967625 */ /* 0x000fe200078e00cd */
[----:B------:R-:W-:-:S03]  /*16e0*/  PRMT R193, RZ, 0x5410, R193 ;  /* 0x00005410ffc17816 */ /* 0x000fc600000000c1 */
[----:B------:R-:W-:Y:S01]  /*16f0*/  IMAD.WIDE.U32 R160, R187, R205, c[0x0][0x210] ;  /* 0x00008400bba07625 */ /* 0x000fe200078e00cd */
[--C-:B------:R-:W-:Y:S01]  /*1700*/  SHF.R.U64 R204, R168, 0x10, R169.reuse ;  /* 0x00000010a8cc7819 */ /* 0x100fe200000012a9 */
[----:B------:R-:W2:Y:S01]  /*1710*/  LDG.E.64 R150, [R150.64] ;  /* 0x0000000496967981 */ /* 0x000ea2000c1e1b00 */
[----:B------:R-:W-:Y:S01]  /*1720*/  SHF.R.U32.HI R202, RZ, 0x10, R169 ;  /* 0x00000010ffca7819 */ /* 0x000fe200000116a9 */
[-C--:B------:R-:W-:Y:S01]  /*1730*/  FMUL.FTZ R187, R77, R196.reuse ;  /* 0x000000c44dbb7220 */ /* 0x080fe20000410000 */
[----:B------:R-:W-:Y:S01]  /*1740*/  PRMT R158, RZ, 0x5410, R158 ;  /* 0x00005410ff9e7816 */ /* 0x000fe2000000009e */
[----:B------:R-:W-:Y:S02]  /*1750*/  FADD.FTZ R234, R196, R234 ;  /* 0x000000eac4ea7221 */ /* 0x000fe40000010000 */
[----:B------:R-:W-:Y:S01]  /*1760*/  FFMA.FTZ R230, R188, R196, R230 ;  /* 0x000000c4bce67223 */ /* 0x000fe200000100e6 */
[----:B------:R-:W-:Y:S01]  /*1770*/  MOV R196, R169 ;  /* 0x000000a900c47202 */ /* 0x000fe20000000f00 */
[----:B------:R-:W-:Y:S01]  /*1780*/  FMUL.FTZ R200, R110, R200 ;  /* 0x000000c86ec87220 */ /* 0x000fe20000410000 */
[----:B------:R-:W-:Y:S01]  /*1790*/  PRMT R192, RZ, 0x5410, R192 ;  /* 0x00005410ffc07816 */ /* 0x000fe200000000c0 */
[----:B------:R-:W-:Y:S01]  /*17a0*/  FMUL.FTZ R199, R78, R195 ;  /* 0x000000c34ec77220 */ /* 0x000fe20000410000 */
[----:B------:R-:W-:Y:S01]  /*17b0*/  PRMT R163, RZ, 0x5410, R163 ;  /* 0x00005410ffa37816 */ /* 0x000fe200000000a3 */
[----:B------:R-:W-:Y:S01]  /*17c0*/  FADD.FTZ R169, -R215, R162 ;  /* 0x000000a2d7a97221 */ /* 0x000fe20000010100 */
[----:B------:R-:W-:Y:S01]  /*17d0*/  PRMT R204, RZ, 0x5410, R204 ;  /* 0x00005410ffcc7816 */ /* 0x000fe200000000cc */
[----:B------:R-:W-:Y:S01]  /*17e0*/  FADD.FTZ R16, R193, R16 ;  /* 0x00000010c1107221 */ /* 0x000fe20000010000 */
[----:B------:R-:W-:Y:S01]  /*17f0*/  PRMT R194, RZ, 0x5410, R194 ;  /* 0x00005410ffc27816 */ /* 0x000fe200000000c2 */
[-C--:B------:R-:W-:Y:S01]  /*1800*/  FFMA.FTZ R44, R200, R193.reuse, R44 ;  /* 0x000000c1c82c7223 */ /* 0x080fe2000001002c */
[----:B------:R-:W-:Y:S01]  /*1810*/  SHF.R.U32.HI R201, RZ, 0x10, R159 ;  /* 0x00000010ffc97819 */ /* 0x000fe2000001169f */
[----:B------:R-:W-:Y:S01]  /*1820*/  FFMA.FTZ R199, R50, R193, R199 ;  /* 0x000000c132c77223 */ /* 0x000fe200000100c7 */
[----:B------:R-:W-:Y:S01]  /*1830*/  SHF.R.U32.HI R190, RZ, 0x1d, R191 ;  /* 0x0000001dffbe7819 */ /* 0x000fe200000116bf */
[----:B------:R-:W-:Y:S01]  /*1840*/  FMUL.FTZ R169, R110, R169 ;  /* 0x000000a96ea97220 */ /* 0x000fe20000410000 */
[----:B------:R-:W-:Y:S01]  /*1850*/  PRMT R203, RZ, 0x5410, R203 ;  /* 0x00005410ffcb7816 */ /* 0x000fe200000000cb */
[----:B------:R-:W-:Y:S01]  /*1860*/  FMUL.FTZ R168, R80, R158 ;  /* 0x0000009e50a87220 */ /* 0x000fe20000410000 */
[----:B------:R-:W-:Y:S01]  /*1870*/  MOV R207, R172 ;  /* 0x000000ac00cf7202 */ /* 0x000fe20000000f00 */
[----:B------:R-:W-:Y:S01]  /*1880*/  IMAD.MOV.U32 R193, RZ, RZ, R155 ;  /* 0x000000ffffc17224 */ /* 0x000fe200078e009b */
[----:B------:R-:W-:Y:S01]  /*1890*/  SHF.R.U32.HI R206, RZ, 0x10, R173 ;  /* 0x00000010ffce7819 */ /* 0x000fe200000116ad */
[----:B------:R-:W-:Y:S01]  /*18a0*/  FADD.FTZ R192, -R215, R192 ;  /* 0x000000c0d7c07221 */ /* 0x000fe20000010100 */
[----:B------:R-:W-:Y:S01]  /*18b0*/  IADD3 R156, P0, R179, c[0x0][0x188], RZ ;  /* 0x00006200b39c7a10 */ /* 0x000fe20007f1e0ff */
[----:B------:R-:W-:Y:S01]  /*18c0*/  FADD.FTZ R239, R195, R239 ;  /* 0x000000efc3ef7221 */ /* 0x000fe20000010000 */
[----:B------:R-:W3:Y:S01]  /*18d0*/  LDG.E.64 R160, [R160.64] ;  /* 0x00000004a0a07981 */ /* 0x000ee2000c1e1b00 */
[----:B------:R-:W-:-:S02]  /*18e0*/  FFMA.FTZ R233, R200, R195, R233 ;  /* 0x000000c3c8e97223 */ /* 0x000fc400000100e9 */
[----:B------:R-:W-:Y:S02]  /*18f0*/  IMAD.MOV.U32 R195, RZ, RZ, R159 ;  /* 0x000000ffffc37224 */ /* 0x000fe400078e009f */
[----:B------:R-:W-:Y:S02]  /*1900*/  FADD.FTZ R14, R163, R14 ;  /* 0x0000000ea30e7221 */ /* 0x000fe40000010000 */
[CC--:B------:R-:W-:Y:S02]  /*1910*/  FFMA.FTZ R42, R169.reuse, R163.reuse, R42 ;  /* 0x000000a3a92a7223 */ /* 0x0c0fe4000001002a */
[----:B------:R-:W-:Y:S02]  /*1920*/  FFMA.FTZ R168, R52, R163, R168 ;  /* 0x000000a334a87223 */ /* 0x000fe400000100a8 */
[----:B------:R-:W-:Y:S02]  /*1930*/  FADD.FTZ R249, R158, R249 ;  /* 0x000000f99ef97221 */ /* 0x000fe40000010000 */
[----:B------:R-:W-:Y:S01]  /*1940*/  FFMA.FTZ R243, R169, R158, R243 ;  /* 0x0000009ea9f37223 */ /* 0x000fe200000100f3 */
[----:B------:R-:W-:Y:S01]  /*1950*/  PRMT R193, RZ, 0x5410, R193 ;  /* 0x00005410ffc17816 */ /* 0x000fe200000000c1 */
[----:B------:R-:W-:-:S02]  /*1960*/  IMAD.SHL.U32 R189, R191, 0x8, RZ ;  /* 0x00000008bfbd7824 */ /* 0x000fc400078e00ff */
[----:B------:R-:W-:-:S04]  /*1970*/  IMAD.WIDE.U32 R162, R191, R205, c[0x0][0x208] ;  /* 0x00008200bfa27625 */ /* 0x000fc800078e00cd */
[----:B------:R-:W-:-:S04]  /*1980*/  IMAD.WIDE.U32 R158, R191, R205, c[0x0][0x210] ;  /* 0x00008400bf9e7625 */ /* 0x000fc800078e00cd */
[----:B------:R-:W-:Y:S02]  /*1990*/  FMUL.FTZ R192, R110, R192 ;  /* 0x000000c06ec07220 */ /* 0x000fe40000410000 */
[----:B------:R-:W-:Y:S02]  /*19a0*/  FADD.FTZ R19, R194, R19 ;  /* 0x00000013c2137221 */ /* 0x000fe40000010000 */
[-C--:B------:R-:W-:Y:S02]  /*19b0*/  FFMA.FTZ R47, R188, R194.reuse, R47 ;  /* 0x000000c2bc2f7223 */ /* 0x080fe4000001002f */
[----:B------:R-:W-:Y:S02]  /*19c0*/  FFMA.FTZ R187, R49, R194, R187 ;  /* 0x000000c231bb7223 */ /* 0x000fe400000100bb */
[----:B------:R-:W-:Y:S01]  /*19d0*/  FADD.FTZ R15, R203, R15 ;  /* 0x0000000fcb0f7221 */ /* 0x000fe20000010000 */
[----:B------:R-:W-:Y:S01]  /*19e0*/  PRMT R195, RZ, 0x5410, R195 ;  /* 0x00005410ffc37816 */ /* 0x000fe200000000c3 */
[----:B------:R-:W-:Y:S01]  /*19f0*/  FMUL.FTZ R191, R81, R204 ;  /* 0x000000cc51bf7220 */ /* 0x000fe20000410000 */
[----:B------:R-:W-:Y:S01]  /*1a00*/  SHF.R.U32.HI R194, RZ, 0x10, R155 ;  /* 0x00000010ffc27819 */ /* 0x000fe2000001169b */
[----:B------:R-:W-:-:S02]  /*1a10*/  FFMA.FTZ R43, R192, R203, R43 ;  /* 0x000000cbc02b7223 */ /* 0x000fc4000001002b */
[----:B------:R-:W-:Y:S01]  /*1a20*/  FADD.FTZ R193, -R215, R193 ;  /* 0x000000c1d7c17221 */ /* 0x000fe20000010100 */
[----:B------:R-:W-:Y:S01]  /*1a30*/  PRMT R202, RZ, 0x5410, R202 ;  /* 0x00005410ffca7816 */ /* 0x000fe200000000ca */
[----:B------:R-:W-:Y:S01]  /*1a40*/  FFMA.FTZ R191, R53, R203, R191 ;  /* 0x000000cb35bf7223 */ /* 0x000fe200000100bf */
[----:B------:R-:W-:Y:S01]  /*1a50*/  PRMT R203, RZ, 0x5410, R196 ;  /* 0x00005410ffcb7816 */ /* 0x000fe200000000c4 */
[----:B------:R-:W-:Y:S01]  /*1a60*/  FADD.FTZ R248, R204, R248 ;  /* 0x000000f8ccf87221 */ /* 0x000fe20000010000 */
[----:B------:R-:W-:Y:S01]  /*1a70*/  PRMT R194, RZ, 0x5410, R194 ;  /* 0x00005410ffc27816 */ /* 0x000fe200000000c2 */
[----:B------:R-:W-:Y:S01]  /*1a80*/  FMUL.FTZ R196, R110, R193 ;  /* 0x000000c16ec47220 */ /* 0x000fe20000410000 */
[----:B------:R-:W-:Y:S01]  /*1a90*/  PRMT R201, RZ, 0x5410, R201 ;  /* 0x00005410ffc97816 */ /* 0x000fe200000000c9 */
[----:B------:R-:W-:Y:S01]  /*1aa0*/  FMUL.FTZ R193, R82, R203 ;  /* 0x000000cb52c17220 */ /* 0x000fe20000410000 */
[----:B------:R-:W-:Y:S01]  /*1ab0*/  SHF.R.U64 R205, R170, 0x10, R171 ;  /* 0x00000010aacd7819 */ /* 0x000fe200000012ab */
[----:B------:R-:W-:Y:S01]  /*1ac0*/  FADD.FTZ R194, -R215, R194 ;  /* 0x000000c2d7c27221 */ /* 0x000fe20000010100 */
[----:B------:R-:W-:Y:S01]  /*1ad0*/  SHF.R.U64 R172, R172, 0x10, R173 ;  /* 0x00000010acac7819 */ /* 0x000fe200000012ad */
[----:B------:R-:W-:Y:S01]  /*1ae0*/  FADD.FTZ R12, R195, R12 ;  /* 0x0000000cc30c7221 */ /* 0x000fe20000010000 */
[----:B------:R-:W-:Y:S01]  /*1af0*/  PRMT R207, RZ, 0x5410, R207 ;  /* 0x00005410ffcf7816 */ /* 0x000fe200000000cf */
[-C--:B------:R-:W-:Y:S01]  /*1b00*/  FFMA.FTZ R40, R196, R195.reuse, R40 ;  /* 0x000000c3c4287223 */ /* 0x080fe20000010028 */
[----:B------:R-:W-:Y:S01]  /*1b10*/  PRMT R206, RZ, 0x5410, R206 ;  /* 0x00005410ffce7816 */ /* 0x000fe200000000ce */
[----:B------:R-:W-:Y:S01]  /*1b20*/  FFMA.FTZ R195, R54, R195, R193 ;  /* 0x000000c336c37223 */ /* 0x000fe200000100c1 */
[----:B------:R-:W-:Y:S01]  /*1b30*/  IADD3.X R157, R177, c[0x0][0x18c], RZ, P0, !PT ;  /* 0x00006300b19d7a10 */ /* 0x000fe200007fe4ff */
[----:B------:R-:W-:Y:S01]  /*1b40*/  FMUL.FTZ R194, R110, R194 ;  /* 0x000000c26ec27220 */ /* 0x000fe20000410000 */
[----:B------:R-:W4:Y:S01]  /*1b50*/  LDG.E.64 R158, [R158.64] ;  /* 0x000000049e9e7981 */ /* 0x000f22000c1e1b00 */
[----:B------:R-:W-:-:S02]  /*1b60*/  FMUL.FTZ R193, R83, R202 ;  /* 0x000000ca53c17220 */ /* 0x000fc40000410000 */
[----:B------:R-:W-:Y:S01]  /*1b70*/  FADD.FTZ R13, R201, R13 ;  /* 0x0000000dc90d7221 */ /* 0x000fe20000010000 */
[----:B------:R-:W2:Y:S01]  /*1b80*/  LDG.E.64 R162, [R162.64] ;  /* 0x00000004a2a27981 */ /* 0x000ea2000c1e1b00 */
[-C--:B------:R-:W-:Y:S02]  /*1b90*/  FFMA.FTZ R41, R194, R201.reuse, R41 ;  /* 0x000000c9c2297223 */ /* 0x080fe40000010029 */
[----:B------:R-:W-:Y:S02]  /*1ba0*/  FFMA.FTZ R193, R55, R201, R193 ;  /* 0x000000c937c17223 */ /* 0x000fe400000100c1 */
[----:B------:R-:W-:Y:S02]  /*1bb0*/  FADD.FTZ R250, R202, R250 ;  /* 0x000000facafa7221 */ /* 0x000fe40000010000 */
[----:B------:R-:W-:Y:S02]  /*1bc0*/  FFMA.FTZ R242, R192, R204, R242 ;  /* 0x000000ccc0f27223 */ /* 0x000fe400000100f2 */
[----:B------:R-:W-:-:S02]  /*1bd0*/  FADD.FTZ R251, R203, R251 ;  /* 0x000000fbcbfb7221 */ /* 0x000fc40000010000 */
[----:B------:R-:W-:Y:S01]  /*1be0*/  FFMA.FTZ R245, R196, R203, R245 ;  /* 0x000000cbc4f57223 */ /* 0x000fe200000100f5 */
[----:B------:R-:W-:Y:S01]  /*1bf0*/  PRMT R205, RZ, 0x5410, R205 ;  /* 0x00005410ffcd7816 */ /* 0x000fe200000000cd */
[----:B------:R-:W-:Y:S01]  /*1c00*/  IMAD.MOV.U32 R201, RZ, RZ, R152 ;  /* 0x000000ffffc97224 */ /* 0x000fe200078e0098 */
[----:B------:R-:W2:Y:S01]  /*1c10*/  LDG.E.64 R156, [R156.64] ;  /* 0x000000049c9c7981 */ /* 0x000ea2000c1e1b00 */
[----:B------:R-:W-:Y:S01]  /*1c20*/  FFMA.FTZ R244, R194, R202, R244 ;  /* 0x000000cac2f47223 */ /* 0x000fe200000100f4 */
[--C-:B------:R-:W-:Y:S01]  /*1c30*/  SHF.R.U32.HI R204, RZ, 0x10, R171.reuse ;  /* 0x00000010ffcc7819 */ /* 0x100fe200000116ab */
[----:B------:R-:W-:Y:S02]  /*1c40*/  IMAD.MOV.U32 R202, RZ, RZ, R170 ;  /* 0x000000ffffca7224 */ /* 0x000fe400078e00aa */
[----:B------:R-:W-:Y:S02]  /*1c50*/  IMAD.MOV.U32 R170, RZ, RZ, R171 ;  /* 0x000000ffffaa7224 */ /* 0x000fe400078e00ab */
[----:B------:R-:W-:Y:S01]  /*1c60*/  IMAD.MOV.U32 R171, RZ, RZ, R173 ;  /* 0x000000ffffab7224 */ /* 0x000fe200078e00ad */
[----:B------:R-:W-:Y:S01]  /*1c70*/  PRMT R173, RZ, 0x5410, R201 ;  /* 0x00005410ffad7816 */ /* 0x000fe200000000c9 */
[----:B------:R-:W-:Y:S01]  /*1c80*/  FADD.FTZ R208, R207, R208 ;  /* 0x000000d0cfd07221 */ /* 0x000fe20000010000 */
[----:B------:R-:W-:-:S03]  /*1c90*/  PRMT R201, RZ, 0x5410, R202 ;  /* 0x00005410ffc97816 */ /* 0x000fc600000000ca */
[----:B------:R-:W-:Y:S01]  /*1ca0*/  FADD.FTZ R173, -R215, R173 ;  /* 0x000000add7ad7221 */ /* 0x000fe20000010100 */
[----:B------:R0:W-:Y:S01]  /*1cb0*/  STL [R1+0x20], R208 ;  /* 0x000020d001007387 */ /* 0x0001e20000100800 */
[----:B------:R-:W-:Y:S02]  /*1cc0*/  SHF.R.U64 R203, R152, 0x10, R153 ;  /* 0x0000001098cb7819 */ /* 0x000fe40000001299 */
[----:B------:R-:W-:Y:S02]  /*1cd0*/  FMUL.FTZ R202, R110, R173 ;  /* 0x000000ad6eca7220 */ /* 0x000fe40000410000 */
[----:B------:R-:W-:Y:S02]  /*1ce0*/  FMUL.FTZ R173, R84, R207 ;  /* 0x000000cf54ad7220 */ /* 0x000fe40000410000 */
[----:B------:R-:W-:Y:S01]  /*1cf0*/  FADD.FTZ R10, R201, R10 ;  /* 0x0000000ac90a7221 */ /* 0x000fe20000010000 */
[----:B0-----:R-:W2:Y:S01]  /*1d00*/  LDL.LU R208, [R1+0x24] ;  /* 0x0000240001d07983 */ /* 0x001ea20000300800 */
[----:B------:R-:W-:-:S02]  /*1d10*/  FFMA.FTZ R38, R202, R201, R38 ;  /* 0x000000c9ca267223 */ /* 0x000fc40000010026 */
[----:B------:R-:W-:Y:S01]  /*1d20*/  FFMA.FTZ R201, R56, R201, R173 ;  /* 0x000000c938c97223 */ /* 0x000fe200000100ad */
[----:B------:R-:W-:Y:S02]  /*1d30*/  PRMT R173, RZ, 0x5410, R203 ;  /* 0x00005410ffad7816 */ /* 0x000fe400000000cb */
[----:B------:R-:W-:-:S05]  /*1d40*/  PRMT R203, RZ, 0x5410, R172 ;  /* 0x00005410ffcb7816 */ /* 0x000fca00000000ac */
[----:B------:R-:W-:-:S05]  /*1d50*/  FADD.FTZ R211, R203, R211 ;  /* 0x000000d3cbd37221 */ /* 0x000fca0000010000 */
[----:B------:R0:W-:Y:S04]  /*1d60*/  STL [R1+0x1c], R211 ;  /* 0x00001cd301007387 */ /* 0x0001e80000100800 */
[----:B------:R-:W3:Y:S01]  /*1d70*/  LDL.LU R212, [R1+0x50] ;  /* 0x0000500001d47983 */ /* 0x000ee20000300800 */
[----:B------:R-:W-:Y:S02]  /*1d80*/  IMAD.MOV.U32 R152, RZ, RZ, R153 ;  /* 0x000000ffff987224 */ /* 0x000fe400078e0099 */
[----:B------:R-:W-:-:S03]  /*1d90*/  FADD.FTZ R173, -R215, R173 ;  /* 0x000000add7ad7221 */ /* 0x000fc60000010100 */
[----:B------:R-:W-:Y:S01]  /*1da0*/  PRMT R152, RZ, 0x5410, R152 ;  /* 0x00005410ff987816 */ /* 0x000fe20000000098 */
[C---:B------:R-:W-:Y:S01]  /*1db0*/  FMUL.FTZ R173, R110.reuse, R173 ;  /* 0x000000ad6ead7220 */ /* 0x040fe20000410000 */
[----:B0-----:R-:W4:Y:S01]  /*1dc0*/  LDL.LU R211, [R1+0x8] ;  /* 0x0000080001d37983 */ /* 0x001f220000300800 */
[-C--:B------:R-:W-:Y:S02]  /*1dd0*/  FMUL.FTZ R172, R85, R203.reuse ;  /* 0x000000cb55ac7220 */ /* 0x080fe40000410000 */
[----:B------:R-:W-:Y:S02]  /*1de0*/  FADD.FTZ R152, -R215, R152 ;  /* 0x00000098d7987221 */ /* 0x000fe40000010100 */
[----:B------:R-:W-:Y:S01]  /*1df0*/  FFMA.FTZ R246, R173, R203, R246 ;  /* 0x000000cbadf67223 */ /* 0x000fe200000100f6 */
[----:B------:R-:W-:Y:S01]  /*1e00*/  PRMT R203, RZ, 0x5410, R171 ;  /* 0x00005410ffcb7816 */ /* 0x000fe200000000ab */
[----:B------:R-:W-:-:S04]  /*1e10*/  FMUL.FTZ R171, R110, R152 ;  /* 0x000000986eab7220 */ /* 0x000fc80000410000 */
[----:B------:R-:W-:Y:S02]  /*1e20*/  FADD.FTZ R210, R203, R210 ;  /* 0x000000d2cbd27221 */ /* 0x000fe40000010000 */
[----:B------:R-:W-:-:S03]  /*1e30*/  FFMA.FTZ R209, R171, R203, R209 ;  /* 0x000000cbabd17223 */ /* 0x000fc600000100d1 */
[----:B------:R-:W-:Y:S04]  /*1e40*/  STL [R1+0x28], R210 ;  /* 0x000028d201007387 */ /* 0x000fe80000100800 */
[----:B------:R0:W-:Y:S04]  /*1e50*/  STL [R1], R209 ;  /* 0x000000d101007387 */ /* 0x0001e80000100800 */
[----:B------:R-:W4:Y:S04]  /*1e60*/  LDL.LU R219, [R1+0x4c] ;  /* 0x00004c0001db7983 */ /* 0x000f280000300800 */
[----:B------:R-:W4:Y:S01]  /*1e70*/  LDL.LU R216, [R1+0x4] ;  /* 0x0000040001d87983 */ /* 0x000f220000300800 */
[----:B0-----:R-:W-:-:S03]  /*1e80*/  IMAD.MOV.U32 R209, RZ, RZ, R106 ;  /* 0x000000ffffd17224 */ /* 0x001fc600078e006a */
[----:B------:R-:W4:Y:S02]  /*1e90*/  LDL.LU R214, [R1+0x58] ;  /* 0x0000580001d67983 */ /* 0x000f240000300800 */
[----:B------:R-:W-:Y:S01]  /*1ea0*/  PRMT R209, RZ, 0x5410, R209 ;  /* 0x00005410ffd17816 */ /* 0x000fe200000000d1 */
[----:B--2---:R-:W-:-:S05]  /*1eb0*/  FADD.FTZ R208, R206, R208 ;  /* 0x000000d0ced07221 */ /* 0x004fca0000010000 */
[----:B------:R-:W-:Y:S04]  /*1ec0*/  STL [R1+0x24], R208 ;  /* 0x000024d001007387 */ /* 0x000fe80000100800 */
[----:B------:R-:W2:Y:S01]  /*1ed0*/  LDL.LU R213, [R1+0x10] ;  /* 0x0000100001d57983 */ /* 0x000ea20000300800 */
[----:B---3--:R-:W-:-:S05]  /*1ee0*/  FADD.FTZ R212, R209, R212 ;  /* 0x000000d4d1d47221 */ /* 0x008fca0000010000 */
[----:B------:R0:W-:Y:S04]  /*1ef0*/  STL [R1+0x50], R212 ;  /* 0x000050d401007387 */ /* 0x0001e80000100800 */
[----:B0-----:R-:W3:Y:S01]  /*1f00*/  LDL.LU R212, [R1+0x54] ;  /* 0x0000540001d47983 */ /* 0x001ee20000300800 */
[----:B------:R-:W-:Y:S02]  /*1f10*/  FADD.FTZ R11, R205, R11 ;  /* 0x0000000bcd0b7221 */ /* 0x000fe40000010000 */
[-C--:B------:R-:W-:Y:S02]  /*1f20*/  FFMA.FTZ R39, R173, R205.reuse, R39 ;  /* 0x000000cdad277223 */ /* 0x080fe40000010027 */
[----:B------:R-:W-:Y:S02]  /*1f30*/  FFMA.FTZ R172, R57, R205, R172 ;  /* 0x000000cd39ac7223 */ /* 0x000fe400000100ac */
[----:B------:R-:W-:Y:S01]  /*1f40*/  IMAD.MOV.U32 R205, RZ, RZ, R148 ;  /* 0x000000ffffcd7224 */ /* 0x000fe200078e0094 */
[----:B------:R-:W-:-:S04]  /*1f50*/  SHF.R.U32.HI R153, RZ, 0x10, R153 ;  /* 0x00000010ff997819 */ /* 0x000fc80000011699 */
[----:B------:R-:W-:Y:S02]  /*1f60*/  PRMT R205, RZ, 0x5410, R205 ;  /* 0x00005410ffcd7816 */ /* 0x000fe400000000cd */
[----:B------:R-:W-:Y:S02]  /*1f70*/  PRMT R153, RZ, 0x5410, R153 ;  /* 0x00005410ff997816 */ /* 0x000fe40000000099 */
[----:B------:R-:W-:Y:S01]  /*1f80*/  PRMT R170, RZ, 0x5410, R170 ;  /* 0x00005410ffaa7816 */ /* 0x000fe200000000aa */
[C---:B------:R-:W-:Y:S02]  /*1f90*/  FADD.FTZ R210, -R215.reuse, R205 ;  /* 0x000000cdd7d27221 */ /* 0x040fe40000010100 */
[----:B------:R-:W-:Y:S02]  /*1fa0*/  FMUL.FTZ R152, R86, R203 ;  /* 0x000000cb56987220 */ /* 0x000fe40000410000 */
[----:B------:R-:W-:Y:S02]  /*1fb0*/  FADD.FTZ R153, -R215, R153 ;  /* 0x00000099d7997221 */ /* 0x000fe40000010100 */
[----:B------:R-:W-:Y:S01]  /*1fc0*/  FMUL.FTZ R210, R110, R210 ;  /* 0x000000d26ed27220 */ /* 0x000fe20000410000 */
[----:B------:R-:W-:Y:S01]  /*1fd0*/  PRMT R204, RZ, 0x5410, R204 ;  /* 0x00005410ffcc7816 */ /* 0x000fe200000000cc */
[----:B------:R-:W-:Y:S01]  /*1fe0*/  FADD.FTZ R8, R170, R8 ;  /* 0x00000008aa087221 */ /* 0x000fe20000010000 */
[----:B------:R-:W-:Y:S01]  /*1ff0*/  SHF.R.U64 R203, R148, 0x10, R149 ;  /* 0x0000001094cb7819 */ /* 0x000fe20000001295 */
[----:B------:R-:W-:-:S02]  /*2000*/  FFMA.FTZ R36, R171, R170, R36 ;  /* 0x000000aaab247223 */ /* 0x000fc40000010024 */
[----:B------:R-:W-:Y:S02]  /*2010*/  FFMA.FTZ R170, R58, R170, R152 ;  /* 0x000000aa3aaa7223 */ /* 0x000fe40000010098 */
[----:B------:R-:W-:Y:S02]  /*2020*/  FMUL.FTZ R153, R110, R153 ;  /* 0x000000996e997220 */ /* 0x000fe40000410000 */
[-C--:B------:R-:W-:Y:S02]  /*2030*/  FMUL.FTZ R152, R87, R206.reuse ;  /* 0x000000ce57987220 */ /* 0x080fe40000410000 */
[----:B----4-:R-:W-:Y:S01]  /*2040*/  FFMA.FTZ R211, R210, R209, R211 ;  /* 0x000000d1d2d37223 */ /* 0x010fe200000100d3 */
[----:B------:R-:W-:Y:S01]  /*2050*/  PRMT R203, RZ, 0x5410, R203 ;  /* 0x00005410ffcb7816 */ /* 0x000fe200000000cb */
[----:B------:R-:W-:Y:S01]  /*2060*/  FFMA.FTZ R247, R202, R207, R247 ;  /* 0x000000cfcaf77223 */ /* 0x000fe200000100f7 */
[----:B------:R-:W-:Y:S01]  /*2070*/  SHF.R.U64 R207, R104, 0x10, R105 ;  /* 0x0000001068cf7819 */ /* 0x000fe20000001269 */
[C---:B------:R-:W-:Y:S01]  /*2080*/  FFMA.FTZ R252, R153.reuse, R206, R252 ;  /* 0x000000ce99fc7223 */ /* 0x040fe200000100fc */
[----:B------:R-:W-:Y:S01]  /*2090*/  SHF.R.U64 R208, R106, 0x10, R107 ;  /* 0x000000106ad07819 */ /* 0x000fe2000000126b */
[----:B------:R-:W-:Y:S01]  /*20a0*/  FADD.FTZ R9, R204, R9 ;  /* 0x00000009cc097221 */ /* 0x000fe20000010000 */
[----:B------:R0:W-:Y:S01]  /*20b0*/  STL [R1+0x8], R211 ;  /* 0x000008d301007387 */ /* 0x0001e20000100800 */
[----:B------:R-:W-:-:S02]  /*20c0*/  FFMA.FTZ R37, R153, R204, R37 ;  /* 0x000000cc99257223 */ /* 0x000fc40000010025 */
[----:B------:R-:W-:Y:S01]  /*20d0*/  FFMA.FTZ R152, R59, R204, R152 ;  /* 0x000000cc3b987223 */ /* 0x000fe20000010098 */
[----:B------:R-:W-:Y:S01]  /*20e0*/  MOV R204, R105 ;  /* 0x0000006900cc7202 */ /* 0x000fe20000000f00 */
[----:B------:R-:W-:Y:S01]  /*20f0*/  IMAD.MOV.U32 R206, RZ, RZ, R104 ;  /* 0x000000ffffce7224 */ /* 0x000fe200078e0068 */
[----:B------:R-:W-:Y:S01]  /*2100*/  SHF.R.U32.HI R104, RZ, 0x10, R105 ;  /* 0x00000010ff687819 */ /* 0x000fe20000011669 */
[--C-:B------:R-:W-:Y:S01]  /*2110*/  IMAD.MOV.U32 R105, RZ, RZ, R107.reuse ;  /* 0x000000ffff697224 */ /* 0x100fe200078e006b */
[----:B------:R-:W-:Y:S01]  /*2120*/  SHF.R.U32.HI R106, RZ, 0x10, R107 ;  /* 0x00000010ff6a7819 */ /* 0x000fe2000001166b */
[----:B------:R-:W-:Y:S01]  /*2130*/  FMUL.FTZ R107, R88, R209 ;  /* 0x000000d1586b7220 */ /* 0x000fe20000410000 */
[----:B0-----:R-:W4:Y:S01]  /*2140*/  LDL.LU R211, [R1+0xc] ;  /* 0x00000c0001d37983 */ /* 0x001f220000300800 */
[----:B------:R-:W-:Y:S01]  /*2150*/  FADD.FTZ R209, -R215, R203 ;  /* 0x000000cbd7d17221 */ /* 0x000fe20000010100 */
[----:B------:R-:W-:-:S03]  /*2160*/  PRMT R208, RZ, 0x5410, R208 ;  /* 0x00005410ffd07816 */ /* 0x000fc600000000d0 */
[----:B------:R-:W-:Y:S02]  /*2170*/  FMUL.FTZ R209, R110, R209 ;  /* 0x000000d16ed17220 */ /* 0x000fe40000410000 */
[----:B------:R-:W-:Y:S02]  /*2180*/  FADD.FTZ R219, R208, R219 ;  /* 0x000000dbd0db7221 */ /* 0x000fe40000010000 */
[----:B------:R-:W-:Y:S02]  /*2190*/  IMAD.MOV.U32 R148, RZ, RZ, R149 ;  /* 0x000000ffff947224 */ /* 0x000fe400078e0095 */
[-C--:B------:R-:W-:Y:S01]  /*21a0*/  FFMA.FTZ R216, R209, R208.reuse, R216 ;  /* 0x000000d0d1d87223 */ /* 0x080fe200000100d8 */
[----:B------:R-:W-:Y:S02]  /*21b0*/  STL [R1+0x4c], R219 ;  /* 0x00004cdb01007387 */ /* 0x000fe40000100800 */
[----:B------:R-:W-:Y:S02]  /*21c0*/  PRMT R148, RZ, 0x5410, R148 ;  /* 0x00005410ff947816 */ /* 0x000fe40000000094 */
[----:B------:R0:W-:Y:S01]  /*21d0*/  STL [R1+0x4], R216 ;  /* 0x000004d801007387 */ /* 0x0001e20000100800 */
[----:B------:R-:W-:-:S03]  /*21e0*/  FMUL.FTZ R205, R89, R208 ;  /* 0x000000d059cd7220 */ /* 0x000fc60000410000 */
[----:B------:R-:W4:Y:S01]  /*21f0*/  LDL.LU R222, [R1+0x68] ;  /* 0x0000680001de7983 */ /* 0x000f220000300800 */
[----:B------:R-:W-:-:S03]  /*2200*/  FADD.FTZ R208, -R215, R148 ;  /* 0x00000094d7d07221 */ /* 0x000fc60000010100 */
[----:B0-----:R-:W4:Y:S01]  /*2210*/  LDL.LU R216, [R1+0x18] ;  /* 0x0000180001d87983 */ /* 0x001f220000300800 */
[----:B------:R-:W-:Y:S01]  /*2220*/  PRMT R105, RZ, 0x5410, R105 ;  /* 0x00005410ff697816 */ /* 0x000fe20000000069 */
[----:B------:R-:W-:-:S04]  /*2230*/  FMUL.FTZ R208, R110, R208 ;  /* 0x000000d06ed07220 */ /* 0x000fc80000410000 */
[----:B------:R-:W-:-:S05]  /*2240*/  FADD.FTZ R214, R105, R214 ;  /* 0x000000d669d67221 */ /* 0x000fca0000010000 */
[----:B------:R-:W-:Y:S01]  /*2250*/  STL [R1+0x58], R214 ;  /* 0x000058d601007387 */ /* 0x000fe20000100800 */
[----:B------:R-:W-:Y:S01]  /*2260*/  PRMT R106, RZ, 0x5410, R106 ;  /* 0x00005410ff6a7816 */ /* 0x000fe2000000006a */
[----:B--2---:R-:W-:-:S05]  /*2270*/  FFMA.FTZ R213, R208, R105, R213 ;  /* 0x00000069d0d57223 */ /* 0x004fca00000100d5 */
[----:B------:R0:W-:Y:S04]  /*2280*/  STL [R1+0x10], R213 ;  /* 0x000010d501007387 */ /* 0x0001e80000100800 */
[----:B------:R-:W2:Y:S04]  /*2290*/  LDL.LU R220, [R1+0x64] ;  /* 0x0000640001dc7983 */ /* 0x000ea80000300800 */
[----:B0-----:R-:W2:Y:S01]  /*22a0*/  LDL.LU R213, [R1+0x14] ;  /* 0x0000140001d57983 */ /* 0x001ea20000300800 */
[----:B---3--:R-:W-:-:S05]  /*22b0*/  FADD.FTZ R212, R106, R212 ;  /* 0x000000d46ad47221 */ /* 0x008fca0000010000 */
[----:B------:R-:W-:Y:S04]  /*22c0*/  STL [R1+0x54], R212 ;  /* 0x000054d401007387 */ /* 0x000fe80000100800 */
[----:B------:R-:W3:Y:S01]  /*22d0*/  LDL.LU R219, [R1+0x70] ;  /* 0x0000700001db7983 */ /* 0x000ee20000300800 */
[----:B------:R-:W-:Y:S02]  /*22e0*/  SHF.R.U32.HI R149, RZ, 0x10, R149 ;  /* 0x00000010ff957819 */ /* 0x000fe40000011695 */
[----:B------:R-:W-:Y:S02]  /*22f0*/  PRMT R207, RZ, 0x5410, R207 ;  /* 0x00005410ffcf7816 */ /* 0x000fe400000000cf */
[----:B------:R-:W-:-:S03]  /*2300*/  PRMT R149, RZ, 0x5410, R149 ;  /* 0x00005410ff957816 */ /* 0x000fc60000000095 */
[----:B------:R-:W-:Y:S02]  /*2310*/  FADD.FTZ R7, R207, R7 ;  /* 0x00000007cf077221 */ /* 0x000fe40000010000 */
[-C--:B------:R-:W-:Y:S02]  /*2320*/  FFMA.FTZ R35, R209, R207.reuse, R35 ;  /* 0x000000cfd1237223 */ /* 0x080fe40000010023 */
[----:B------:R-:W-:Y:S02]  /*2330*/  FFMA.FTZ R205, R61, R207, R205 ;  /* 0x000000cf3dcd7223 */ /* 0x000fe400000100cd */
[----:B------:R-:W-:Y:S01]  /*2340*/  FADD.FTZ R207, -R215, R149 ;  /* 0x00000095d7cf7221 */ /* 0x000fe20000010100 */
[----:B------:R-:W-:-:S03]  /*2350*/  PRMT R206, RZ, 0x5410, R206 ;  /* 0x00005410ffce7816 */ /* 0x000fc600000000ce */
[----:B------:R-:W-:Y:S01]  /*2360*/  FMUL.FTZ R207, R110, R207 ;  /* 0x000000cf6ecf7220 */ /* 0x000fe20000410000 */
[----:B------:R-:W-:Y:S01]  /*2370*/  PRMT R104, RZ, 0x5410, R104 ;  /* 0x00005410ff687816 */ /* 0x000fe20000000068 */
[----:B------:R-:W-:Y:S02]  /*2380*/  IMAD.MOV.U32 R148, RZ, RZ, R146 ;  /* 0x000000ffff947224 */ /* 0x000fe400078e0092 */
[----:B------:R-:W-:Y:S01]  /*2390*/  FMUL.FTZ R203, R91, R106 ;  /* 0x0000006a5bcb7220 */ /* 0x000fe20000410000 */
[----:B------:R-:W-:Y:S01]  /*23a0*/  PRMT R204, RZ, 0x5410, R204 ;  /* 0x00005410ffcc7816 */ /* 0x000fe200000000cc */
[----:B------:R-:W-:Y:S02]  /*23b0*/  FADD.FTZ R6, R206, R6 ;  /* 0x00000006ce067221 */ /* 0x000fe40000010000 */
[-C--:B------:R-:W-:Y:S01]  /*23c0*/  FFMA.FTZ R34, R210, R206.reuse, R34 ;  /* 0x000000ced2227223 */ /* 0x080fe20000010022 */
[----:B------:R-:W-:Y:S01]  /*23d0*/  PRMT R148, RZ, 0x5410, R148 ;  /* 0x00005410ff947816 */ /* 0x000fe20000000094 */
[----:B------:R-:W-:-:S02]  /*23e0*/  FFMA.FTZ R206, R60, R206, R107 ;  /* 0x000000ce3cce7223 */ /* 0x000fc4000001006b */
[----:B------:R-:W-:Y:S01]  /*23f0*/  FMUL.FTZ R107, R90, R105 ;  /* 0x000000695a6b7220 */ /* 0x000fe20000410000 */
[----:B------:R-:W-:Y:S01]  /*2400*/  SHF.R.U32.HI R105, RZ, 0x10, R147 ;  /* 0x00000010ff697819 */ /* 0x000fe20000011693 */
[----:B------:R-:W-:Y:S02]  /*2410*/  FADD.FTZ R5, R104, R5 ;  /* 0x0000000568057221 */ /* 0x000fe40000010000 */
[-C--:B------:R-:W-:Y:S02]  /*2420*/  FFMA.FTZ R33, R207, R104.reuse, R33 ;  /* 0x00000068cf217223 */ /* 0x080fe40000010021 */
[----:B------:R-:W-:Y:S02]  /*2430*/  FFMA.FTZ R203, R63, R104, R203 ;  /* 0x000000683fcb7223 */ /* 0x000fe400000100cb */
[----:B------:R-:W-:Y:S02]  /*2440*/  IMAD.MOV.U32 R104, RZ, RZ, R147 ;  /* 0x000000ffff687224 */ /* 0x000fe400078e0093 */
[----:B----4-:R-:W-:Y:S01]  /*2450*/  FFMA.FTZ R211, R207, R106, R211 ;  /* 0x0000006acfd37223 */ /* 0x010fe200000100d3 */
[----:B------:R-:W-:-:S02]  /*2460*/  SHF.R.U64 R106, R146, 0x10, R147 ;  /* 0x00000010926a7819 */ /* 0x000fc40000001293 */
[----:B------:R-:W-:Y:S02]  /*2470*/  SHF.R.U64 R147, R164, 0x10, R165 ;  /* 0x00000010a4937819 */ /* 0x000fe400000012a5 */
[----:B------:R0:W-:Y:S01]  /*2480*/  STL [R1+0xc], R211 ;  /* 0x00000cd301007387 */ /* 0x0001e20000100800 */
[----:B------:R-:W-:Y:S02]  /*2490*/  FADD.FTZ R4, R204, R4 ;  /* 0x00000004cc047221 */ /* 0x000fe40000010000 */
[-C--:B------:R-:W-:Y:S01]  /*24a0*/  FFMA.FTZ R32, R208, R204.reuse, R32 ;  /* 0x000000ccd0207223 */ /* 0x080fe20000010020 */
[----:B------:R-:W4:Y:S01]  /*24b0*/  LDL.LU R214, [R1+0x30] ;  /* 0x0000300001d67983 */ /* 0x000f220000300800 */
[----:B------:R-:W-:Y:S01]  /*24c0*/  FFMA.FTZ R204, R62, R204, R107 ;  /* 0x000000cc3ecc7223 */ /* 0x000fe2000001006b */
[----:B------:R-:W-:Y:S01]  /*24d0*/  SHF.R.U32.HI R107, RZ, 0x10, R165 ;  /* 0x00000010ff6b7819 */ /* 0x000fe200000116a5 */
[----:B------:R-:W-:Y:S01]  /*24e0*/  FADD.FTZ R148, -R215, R148 ;  /* 0x00000094d7947221 */ /* 0x000fe20000010100 */
[----:B0-----:R-:W-:Y:S01]  /*24f0*/  MOV R211, R164 ;  /* 0x000000a400d37202 */ /* 0x001fe20000000f00 */
[----:B------:R-:W-:-:S02]  /*2500*/  IMAD.MOV.U32 R164, RZ, RZ, R166 ;  /* 0x000000ffffa47224 */ /* 0x000fc400078e00a6 */
[----:B------:R-:W-:Y:S01]  /*2510*/  IMAD.MOV.U32 R146, RZ, RZ, R165 ;  /* 0x000000ffff927224 */ /* 0x000fe200078e00a5 */
[----:B------:R-:W-:Y:S02]  /*2520*/  SHF.R.U64 R165, R166, 0x10, R167 ;  /* 0x00000010a6a57819 */ /* 0x000fe400000012a7 */
[----:B------:R-:W-:Y:S01]  /*2530*/  PRMT R166, RZ, 0x5410, R211 ;  /* 0x00005410ffa67816 */ /* 0x000fe200000000d3 */
[----:B------:R-:W-:Y:S01]  /*2540*/  FMUL.FTZ R211, R110, R148 ;  /* 0x000000946ed37220 */ /* 0x000fe20000410000 */
[----:B------:R-:W-:-:S05]  /*2550*/  PRMT R212, RZ, 0x5410, R164 ;  /* 0x00005410ffd47816 */ /* 0x000fca00000000a4 */
[-C--:B------:R-:W-:Y:S02]  /*2560*/  FFMA.FTZ R216, R211, R212.reuse, R216 ;  /* 0x000000d4d3d87223 */ /* 0x080fe400000100d8 */
[----:B------:R-:W-:Y:S01]  /*2570*/  FADD.FTZ R222, R212, R222 ;  /* 0x000000ded4de7221 */ /* 0x000fe20000010000 */
[----:B------:R-:W-:Y:S02]  /*2580*/  PRMT R106, RZ, 0x5410, R106 ;  /* 0x00005410ff6a7816 */ /* 0x000fe4000000006a */
[----:B------:R0:W-:Y:S01]  /*2590*/  STL [R1+0x18], R216 ;  /* 0x000018d801007387 */ /* 0x0001e20000100800 */
[----:B------:R-:W-:Y:S02]  /*25a0*/  FMUL.FTZ R164, R92, R212 ;  /* 0x000000d45ca47220 */ /* 0x000fe40000410000 */
[----:B------:R-:W-:Y:S01]  /*25b0*/  FADD.FTZ R212, -R215, R106 ;  /* 0x0000006ad7d47221 */ /* 0x000fe20000010100 */
[----:B0-----:R-:W4:Y:S04]  /*25c0*/  LDL.LU R216, [R1+0x6c] ;  /* 0x00006c0001d87983 */ /* 0x001f280000300800 */
[----:B------:R0:W-:Y:S04]  /*25d0*/  STL [R1+0x68], R222 ;  /* 0x000068de01007387 */ /* 0x0001e80000100800 */
[----:B------:R-:W4:Y:S01]  /*25e0*/  LDL.LU R148, [R1+0x2c] ;  /* 0x00002c0001947983 */ /* 0x000f220000300800 */
[----:B------:R-:W-:Y:S01]  /*25f0*/  PRMT R106, RZ, 0x5410, R165 ;  /* 0x00005410ff6a7816 */ /* 0x000fe200000000a5 */
[----:B------:R-:W-:-:S02]  /*2600*/  FMUL.FTZ R212, R110, R212 ;  /* 0x000000d46ed47220 */ /* 0x000fc40000410000 */
[----:B------:R-:W-:-:S05]  /*2610*/  IMAD.MOV.U32 R149, RZ, RZ, R167 ;  /* 0x000000ffff957224 */ /* 0x000fca00078e00a7 */
[----:B------:R-:W-:Y:S01]  /*2620*/  PRMT R149, RZ, 0x5410, R149 ;  /* 0x00005410ff957816 */ /* 0x000fe20000000095 */
[----:B--2---:R-:W-:Y:S02]  /*2630*/  FADD.FTZ R220, R106, R220 ;  /* 0x000000dc6adc7221 */ /* 0x004fe40000010000 */
[----:B------:R-:W-:-:S05]  /*2640*/  FFMA.FTZ R213, R212, R106, R213 ;  /* 0x0000006ad4d57223 */ /* 0x000fca00000100d5 */
[----:B------:R-:W-:Y:S04]  /*2650*/  STL [R1+0x14], R213 ;  /* 0x000014d501007387 */ /* 0x000fe80000100800 */
[----:B------:R-:W-:Y:S04]  /*2660*/  STL [R1+0x64], R220 ;  /* 0x000064dc01007387 */ /* 0x000fe80000100800 */
[----:B0-----:R-:W2:Y:S01]  /*2670*/  LDL.LU R222, [R1+0x78] ;  /* 0x0000780001de7983 */ /* 0x001ea20000300800 */
[----:B---3--:R-:W-:-:S05]  /*2680*/  FADD.FTZ R219, R149, R219 ;  /* 0x000000db95db7221 */ /* 0x008fca0000010000 */
[----:B------:R0:W-:Y:S04]  /*2690*/  STL [R1+0x70], R219 ;  /* 0x000070db01007387 */ /* 0x0001e80000100800 */
[----:B0-----:R-:W3:Y:S01]  /*26a0*/  LDL.LU R219, [R1+0x38] ;  /* 0x0000380001db7983 */ /* 0x001ee20000300800 */
[----:B------:R-:W-:-:S05]  /*26b0*/  PRMT R104, RZ, 0x5410, R104 ;  /* 0x00005410ff687816 */ /* 0x000fca0000000068 */
[----:B------:R-:W-:-:S04]  /*26c0*/  FADD.FTZ R213, -R215, R104 ;  /* 0x00000068d7d57221 */ /* 0x000fc80000010100 */
[----:B------:R-:W-:Y:S01]  /*26d0*/  FMUL.FTZ R213, R110, R213 ;  /* 0x000000d56ed57220 */ /* 0x000fe20000410000 */
[----:B------:R-:W-:Y:S02]  /*26e0*/  PRMT R105, RZ, 0x5410, R105 ;  /* 0x00005410ff697816 */ /* 0x000fe40000000069 */
[----:B------:R-:W-:Y:S01]  /*26f0*/  SHF.R.U32.HI R167, RZ, 0x10, R167 ;  /* 0x00000010ffa77819 */ /* 0x000fe200000116a7 */
[----:B------:R-:W-:Y:S01]  /*2700*/  FMUL.FTZ R165, R93, R106 ;  /* 0x0000006a5da57220 */ /* 0x000fe20000410000 */
[----:B------:R-:W-:Y:S02]  /*2710*/  PRMT R147, RZ, 0x5410, R147 ;  /* 0x00005410ff937816 */ /* 0x000fe40000000093 */
[----:B------:R-:W-:Y:S02]  /*2720*/  PRMT R104, RZ, 0x5410, R167 ;  /* 0x00005410ff687816 */ /* 0x000fe400000000a7 */
[----:B------:R-:W-:Y:S01]  /*2730*/  PRMT R107, RZ, 0x5410, R107 ;  /* 0x00005410ff6b7816 */ /* 0x000fe2000000006b */
[----:B------:R-:W-:-:S02]  /*2740*/  FADD.FTZ R3, R147, R3 ;  /* 0x0000000393037221 */ /* 0x000fc40000010000 */
[----:B------:R-:W-:Y:S02]  /*2750*/  FFMA.FTZ R31, R212, R147, R31 ;  /* 0x00000093d41f7223 */ /* 0x000fe4000001001f */
[----:B----4-:R-:W-:-:S05]  /*2760*/  FFMA.FTZ R214, R213, R149, R214 ;  /* 0x00000095d5d67223 */ /* 0x010fca00000100d6 */
[----:B------:R0:W-:Y:S01]  /*2770*/  STL [R1+0x30], R214 ;  /* 0x000030d601007387 */ /* 0x0001e20000100800 */
[----:B------:R-:W-:Y:S02]  /*2780*/  FFMA.FTZ R165, R65, R147, R165 ;  /* 0x0000009341a57223 */ /* 0x000fe400000100a5 */
[----:B0-----:R-:W-:Y:S01]  /*2790*/  FADD.FTZ R214, -R215, R105 ;  /* 0x00000069d7d67221 */ /* 0x001fe20000010100 */
[----:B------:R-:W4:Y:S03]  /*27a0*/  LDL.LU R225, [R1+0x74] ;  /* 0x0000740001e17983 */ /* 0x000f260000300800 */
[----:B------:R-:W-:Y:S01]  /*27b0*/  FMUL.FTZ R214, R110, R214 ;  /* 0x000000d66ed67220 */ /* 0x000fe20000410000 */
[----:B------:R-:W4:Y:S01]  /*27c0*/  LDL.LU R220, [R1+0x34] ;  /* 0x0000340001dc7983 */ /* 0x000f220000300800 */
[----:B------:R-:W-:Y:S02]  /*27d0*/  FMUL.FTZ R167, R95, R104 ;  /* 0x000000685fa77220 */ /* 0x000fe40000410000 */
[----:B------:R-:W-:-:S02]  /*27e0*/  IMAD.MOV.U32 R147, RZ, RZ, R156 ;  /* 0x000000ffff937224 */ /* 0x000fc400078e009c */
[----:B------:R-:W-:Y:S02]  /*27f0*/  FADD.FTZ R217, R107, R217 ;  /* 0x000000d96bd97221 */ /* 0x000fe40000010000 */
[-C--:B------:R-:W-:Y:S02]  /*2800*/  FFMA.FTZ R29, R214, R107.reuse, R29 ;  /* 0x0000006bd61d7223 */ /* 0x080fe4000001001d */
[----:B------:R-:W-:Y:S02]  /*2810*/  FFMA.FTZ R167, R67, R107, R167 ;  /* 0x0000006b43a77223 */ /* 0x000fe400000100a7 */
[----:B------:R-:W-:Y:S01]  /*2820*/  FADD.FTZ R216, R104, R216 ;  /* 0x000000d868d87221 */ /* 0x000fe20000010000 */
[----:B------:R-:W-:Y:S01]  /*2830*/  SHF.R.U64 R107, R156, 0x10, R157 ;  /* 0x000000109c6b7819 */ /* 0x000fe2000000129d */
[----:B------:R-:W-:Y:S02]  /*2840*/  IMAD.MOV.U32 R156, RZ, RZ, R150 ;  /* 0x000000ffff9c7224 */ /* 0x000fe400078e0096 */
[----:B------:R-:W-:Y:S01]  /*2850*/  FFMA.FTZ R148, R214, R104, R148 ;  /* 0x00000068d6947223 */ /* 0x000fe20000010094 */
[----:B------:R-:W-:Y:S01]  /*2860*/  STL [R1+0x6c], R216 ;  /* 0x00006cd801007387 */ /* 0x000fe20000100800 */
[----:B------:R-:W-:-:S03]  /*2870*/  PRMT R147, RZ, 0x5410, R147 ;  /* 0x00005410ff937816 */ /* 0x000fc60000000093 */
[----:B------:R0:W-:Y:S04]  /*2880*/  STL [R1+0x2c], R148 ;  /* 0x00002c9401007387 */ /* 0x0001e80000100800 */
[----:B------:R-:W4:Y:S01]  /*2890*/  LDL.LU R224, [R1+0x80] ;  /* 0x0000800001e07983 */ /* 0x000f220000300800 */
[----:B0-----:R-:W-:Y:S01]  /*28a0*/  SHF.R.U64 R148, R150, 0x10, R151 ;  /* 0x0000001096947819 */ /* 0x001fe20000001297 */
[----:B------:R-:W-:Y:S02]  /*28b0*/  IMAD.MOV.U32 R150, RZ, RZ, R160 ;  /* 0x000000ffff967224 */ /* 0x000fe400078e00a0 */
[----:B------:R-:W-:-:S03]  /*28c0*/  FADD.FTZ R216, -R215, R147 ;  /* 0x00000093d7d87221 */ /* 0x000fc60000010100 */
[----:B------:R-:W-:Y:S01]  /*28d0*/  PRMT R147, RZ, 0x5410, R150 ;  /* 0x00005410ff937816 */ /* 0x000fe20000000096 */
[----:B------:R-:W-:Y:S01]  /*28e0*/  FADD.FTZ R2, R166, R2 ;  /* 0x00000002a6027221 */ /* 0x000fe20000010000 */
[----:B------:R-:W-:Y:S01]  /*28f0*/  PRMT R146, RZ, 0x5410, R146 ;  /* 0x00005410ff927816 */ /* 0x000fe20000000092 */
[-C--:B------:R-:W-:Y:S02]  /*2900*/  FFMA.FTZ R30, R211, R166.reuse, R30 ;  /* 0x000000a6d31e7223 */ /* 0x080fe4000001001e */
[----:B------:R-:W-:Y:S02]  /*2910*/  FFMA.FTZ R164, R64, R166, R164 ;  /* 0x000000a640a47223 */ /* 0x000fe400000100a4 */
[----:B------:R-:W-:Y:S02]  /*2920*/  FMUL.FTZ R216, R110, R216 ;  /* 0x000000d86ed87220 */ /* 0x000fe40000410000 */
[----:B------:R-:W-:Y:S01]  /*2930*/  FMUL.FTZ R166, R94, R149 ;  /* 0x000000955ea67220 */ /* 0x000fe20000410000 */
[----:B------:R-:W-:Y:S01]  /*2940*/  MOV R104, R157 ;  /* 0x0000009d00687202 */ /* 0x000fe20000000f00 */
[----:B------:R-:W-:Y:S01]  /*2950*/  FADD.FTZ R218, R146, R218 ;  /* 0x000000da92da7221 */ /* 0x000fe20000010000 */
[----:B------:R-:W-:Y:S01]  /*2960*/  SHF.R.U32.HI R105, RZ, 0x10, R157 ;  /* 0x00000010ff697819 */ /* 0x000fe2000001169d */
[-C--:B------:R-:W-:Y:S01]  /*2970*/  FFMA.FTZ R28, R213, R146.reuse, R28 ;  /* 0x00000092d51c7223 */ /* 0x080fe2000001001c */
[----:B------:R-:W-:Y:S01]  /*2980*/  SHF.R.U32.HI R106, RZ, 0x10, R151 ;  /* 0x00000010ff6a7819 */ /* 0x000fe20000011697 */
[----:B------:R-:W-:Y:S01]  /*2990*/  FFMA.FTZ R166, R66, R146, R166 ;  /* 0x0000009242a67223 */ /* 0x000fe200000100a6 */
[----:B------:R-:W-:Y:S01]  /*29a0*/  SHF.R.U32.HI R157, RZ, 0x10, R161 ;  /* 0x00000010ff9d7819 */ /* 0x000fe200000116a1 */
[----:B------:R-:W-:Y:S01]  /*29b0*/  IMAD.MOV.U32 R146, RZ, RZ, R151 ;  /* 0x000000ffff927224 */ /* 0x000fe200078e0097 */
[--C-:B------:R-:W-:Y:S01]  /*29c0*/  SHF.R.U64 R151, R160, 0x10, R161.reuse ;  /* 0x00000010a0977819 */ /* 0x100fe200000012a1 */
[----:B------:R-:W-:-:S02]  /*29d0*/  IMAD.MOV.U32 R149, RZ, RZ, R161 ;  /* 0x000000ffff957224 */ /* 0x000fc400078e00a1 */
[----:B--2---:R-:W-:-:S05]  /*29e0*/  FADD.FTZ R222, R147, R222 ;  /* 0x000000de93de7221 */ /* 0x004fca0000010000 */
[----:B------:R0:W-:Y:S04]  /*29f0*/  STL [R1+0x78], R222 ;  /* 0x000078de01007387 */ /* 0x0001e80000100800 */
[----:B0-----:R-:W2:Y:S04]  /*2a00*/  LDL.LU R222, [R1+0x40] ;  /* 0x0000400001de7983 */ /* 0x001ea80000300800 */
[----:B------:R-:W2:Y:S01]  /*2a10*/  LDL.LU R161, [R1+0x7c] ;  /* 0x00007c0001a17983 */ /* 0x000ea20000300800 */
[----:B---3--:R-:W-:-:S05]  /*2a20*/  FFMA.FTZ R219, R216, R147, R219 ;  /* 0x00000093d8db7223 */ /* 0x008fca00000100db */
[----:B------:R0:W-:Y:S04]  /*2a30*/  STL [R1+0x38], R219 ;  /* 0x000038db01007387 */ /* 0x0001e80000100800 */
[----:B------:R-:W3:Y:S01]  /*2a40*/  LDL.LU R160, [R1+0x3c] ;  /* 0x00003c0001a07983 */ /* 0x000ee20000300800 */
[----:B------:R-:W-:-:S05]  /*2a50*/  PRMT R107, RZ, 0x5410, R107 ;  /* 0x00005410ff6b7816 */ /* 0x000fca000000006b */
[----:B0-----:R-:W-:Y:S01]  /*2a60*/  FADD.FTZ R219, -R215, R107 ;  /* 0x0000006bd7db7221 */ /* 0x001fe20000010100 */
[----:B------:R-:W-:-:S03]  /*2a70*/  PRMT R107, RZ, 0x5410, R151 ;  /* 0x00005410ff6b7816 */ /* 0x000fc60000000097 */
[----:B------:R-:W-:Y:S01]  /*2a80*/  FMUL.FTZ R219, R110, R219 ;  /* 0x000000db6edb7220 */ /* 0x000fe20000410000 */
[----:B------:R-:W-:Y:S02]  /*2a90*/  PRMT R104, RZ, 0x5410, R104 ;  /* 0x00005410ff687816 */ /* 0x000fe40000000068 */
[----:B------:R-:W-:Y:S02]  /*2aa0*/  IADD3 R154, P0, R189, c[0x0][0x188], RZ ;  /* 0x00006200bd9a7a10 */ /* 0x000fe40007f1e0ff */
[----:B------:R-:W-:Y:S02]  /*2ab0*/  PRMT R149, RZ, 0x5410, R149 ;  /* 0x00005410ff957816 */ /* 0x000fe40000000095 */
[----:B------:R-:W-:Y:S02]  /*2ac0*/  IADD3.X R155, R190, c[0x0][0x18c], RZ, P0, !PT ;  /* 0x00006300be9b7a10 */ /* 0x000fe400007fe4ff */
[----:B------:R-:W-:-:S04]  /*2ad0*/  PRMT R105, RZ, 0x5410, R105 ;  /* 0x00005410ff697816 */ /* 0x000fc80000000069 */
[----:B------:R-:W3:Y:S01]  /*2ae0*/  LDG.E.64 R154, [R154.64] ;  /* 0x000000049a9a7981 */ /* 0x000ee2000c1e1b00 */
[----:B------:R-:W-:Y:S01]  /*2af0*/  PRMT R157, RZ, 0x5410, R157 ;  /* 0x00005410ff9d7816 */ /* 0x000fe2000000009d */
[----:B----4-:R-:W-:-:S05]  /*2b00*/  FFMA.FTZ R220, R219, R107, R220 ;  /* 0x0000006bdbdc7223 */ /* 0x010fca00000100dc */
[----:B------:R0:W-:Y:S01]  /*2b10*/  STL [R1+0x34], R220 ;  /* 0x000034dc01007387 */ /* 0x0001e20000100800 */
[----:B------:R-:W-:Y:S02]  /*2b20*/  FADD.FTZ R225, R107, R225 ;  /* 0x000000e16be17221 */ /* 0x000fe40000010000 */
[----:B0-----:R-:W-:-:S04]  /*2b30*/  FADD.FTZ R220, -R215, R104 ;  /* 0x00000068d7dc7221 */ /* 0x001fc80000010100 */
[----:B------:R-:W-:Y:S01]  /*2b40*/  FMUL.FTZ R220, R110, R220 ;  /* 0x000000dc6edc7220 */ /* 0x000fe20000410000 */
[----:B------:R-:W-:Y:S01]  /*2b50*/  STL [R1+0x74], R225 ;  /* 0x000074e101007387 */ /* 0x000fe20000100800 */
[----:B------:R-:W-:-:S05]  /*2b60*/  FADD.FTZ R224, R149, R224 ;  /* 0x000000e095e07221 */ /* 0x000fca0000010000 */
[----:B------:R-:W-:Y:S01]  /*2b70*/  STL [R1+0x80], R224 ;  /* 0x000080e001007387 */ /* 0x000fe20000100800 */
[----:B--2---:R-:W-:-:S05]  /*2b80*/  FFMA.FTZ R222, R220, R149, R222 ;  /* 0x00000095dcde7223 */ /* 0x004fca00000100de */
[----:B------:R0:W-:Y:S01]  /*2b90*/  STL [R1+0x40], R222 ;  /* 0x000040de01007387 */ /* 0x0001e20000100800 */
[----:B------:R-:W-:Y:S02]  /*2ba0*/  FADD.FTZ R161, R157, R161 ;  /* 0x000000a19da17221 */ /* 0x000fe40000010000 */
[----:B0-----:R-:W-:-:S04]  /*2bb0*/  FADD.FTZ R222, -R215, R105 ;  /* 0x00000069d7de7221 */ /* 0x001fc80000010100 */
[----:B------:R-:W-:Y:S01]  /*2bc0*/  FMUL.FTZ R222, R110, R222 ;  /* 0x000000de6ede7220 */ /* 0x000fe20000410000 */
[----:B------:R0:W-:Y:S03]  /*2bd0*/  STL [R1+0x7c], R161 ;  /* 0x00007ca101007387 */ /* 0x0001e60000100800 */
[----:B---3--:R-:W-:Y:S01]  /*2be0*/  FFMA.FTZ R160, R222, R157, R160 ;  /* 0x0000009ddea07223 */ /* 0x008fe200000100a0 */
[----:B0-----:R-:W2:Y:S04]  /*2bf0*/  LDL.LU R161, [R1+0x88] ;  /* 0x0000880001a17983 */ /* 0x001ea80000300800 */
[----:B------:R0:W-:Y:S04]  /*2c00*/  STL [R1+0x3c], R160 ;  /* 0x00003ca001007387 */ /* 0x0001e80000100800 */
[----:B0-----:R-:W3:Y:S01]  /*2c10*/  LDL.LU R160, [R1+0x48] ;  /* 0x0000480001a07983 */ /* 0x001ee20000300800 */
[----:B------:R-:W-:Y:S01]  /*2c20*/  PRMT R156, RZ, 0x5410, R156 ;  /* 0x00005410ff9c7816 */ /* 0x000fe2000000009c */
[----:B------:R-:W-:Y:S01]  /*2c30*/  FMUL.FTZ R150, R96, R147 ;  /* 0x0000009360967220 */ /* 0x000fe20000410000 */
[----:B------:R-:W-:Y:S01]  /*2c40*/  MOV R104, R154 ;  /* 0x0000009a00687202 */ /* 0x000fe20000000f00 */
[----:B------:R-:W-:Y:S01]  /*2c50*/  FMUL.FTZ R151, R97, R107 ;  /* 0x0000006b61977220 */ /* 0x000fe20000410000 */
[----:B------:R-:W-:Y:S01]  /*2c60*/  PRMT R146, RZ, 0x5410, R146 ;  /* 0x00005410ff927816 */ /* 0x000fe20000000092 */
[----:B------:R-:W-:Y:S01]  /*2c70*/  FADD.FTZ R223, R156, R223 ;  /* 0x000000df9cdf7221 */ /* 0x000fe20000010000 */
[----:B------:R-:W-:Y:S01]  /*2c80*/  PRMT R148, RZ, 0x5410, R148 ;  /* 0x00005410ff947816 */ /* 0x000fe20000000094 */
[-C--:B------:R-:W-:Y:S01]  /*2c90*/  FFMA.FTZ R26, R216, R156.reuse, R26 ;  /* 0x0000009cd81a7223 */ /* 0x080fe2000001001a */
[----:B------:R-:W-:Y:S01]  /*2ca0*/  PRMT R106, RZ, 0x5410, R106 ;  /* 0x00005410ff6a7816 */ /* 0x000fe2000000006a */
[----:B------:R-:W-:Y:S01]  /*2cb0*/  FFMA.FTZ R150, R68, R156, R150 ;  /* 0x0000009c44967223 */ /* 0x000fe20000010096 */
[----:B------:R-:W-:Y:S01]  /*2cc0*/  SHF.R.U64 R107, R154, 0x10, R155 ;  /* 0x000000109a6b7819 */ /* 0x000fe2000000129b */
[----:B------:R-:W-:Y:S01]  /*2cd0*/  FMUL.FTZ R156, R98, R149 ;  /* 0x00000095629c7220 */ /* 0x000fe20000410000 */
[----:B------:R-:W-:Y:S01]  /*2ce0*/  PRMT R104, RZ, 0x5410, R104 ;  /* 0x00005410ff687816 */ /* 0x000fe20000000068 */
[----:B------:R-:W-:Y:S01]  /*2cf0*/  FMUL.FTZ R154, R99, R157 ;  /* 0x0000009d639a7220 */ /* 0x000fe20000410000 */
[----:B------:R-:W4:Y:S01]  /*2d00*/  LDL.LU R238, [R1+0x44] ;  /* 0x0000440001ee7983 */ /* 0x000f220000300800 */
[----:B------:R-:W-:-:S02]  /*2d10*/  IMAD.MOV.U32 R157, RZ, RZ, R158 ;  /* 0x000000ffff9d7224 */ /* 0x000fc400078e009e */
[----:B------:R-:W-:Y:S02]  /*2d20*/  FADD.FTZ R227, R146, R227 ;  /* 0x000000e392e37221 */ /* 0x000fe40000010000 */
[-C--:B------:R-:W-:Y:S02]  /*2d30*/  FFMA.FTZ R24, R220, R146.reuse, R24 ;  /* 0x00000092dc187223 */ /* 0x080fe40000010018 */
[----:B------:R-:W-:Y:S01]  /*2d40*/  FFMA.FTZ R156, R70, R146, R156 ;  /* 0x00000092469c7223 */ /* 0x000fe2000001009c */
[--C-:B------:R-:W-:Y:S01]  /*2d50*/  SHF.R.U32.HI R147, RZ, 0x10, R155.reuse ;  /* 0x00000010ff937819 */ /* 0x100fe2000001169b */
[----:B------:R-:W-:Y:S02]  /*2d60*/  IMAD.MOV.U32 R146, RZ, RZ, R155 ;  /* 0x000000ffff927224 */ /* 0x000fe400078e009b */
[----:B------:R-:W-:Y:S02]  /*2d70*/  FADD.FTZ R221, R148, R221 ;  /* 0x000000dd94dd7221 */ /* 0x000fe40000010000 */
[----:B------:R-:W-:-:S02]  /*2d80*/  FFMA.FTZ R27, R219, R148, R27 ;  /* 0x00000094db1b7223 */ /* 0x000fc4000001001b */
[----:B------:R-:W-:Y:S01]  /*2d90*/  FFMA.FTZ R151, R69, R148, R151 ;  /* 0x0000009445977223 */ /* 0x000fe20000010097 */
[----:B------:R-:W-:Y:S01]  /*2da0*/  PRMT R157, RZ, 0x5410, R157 ;  /* 0x00005410ff9d7816 */ /* 0x000fe2000000009d */
[----:B------:R-:W-:Y:S02]  /*2db0*/  FADD.FTZ R148, -R215, R104 ;  /* 0x00000068d7947221 */ /* 0x000fe40000010100 */
[----:B------:R-:W-:Y:S02]  /*2dc0*/  FADD.FTZ R226, R106, R226 ;  /* 0x000000e26ae27221 */ /* 0x000fe40000010000 */
[-C--:B------:R-:W-:Y:S02]  /*2dd0*/  FFMA.FTZ R25, R222, R106.reuse, R25 ;  /* 0x0000006ade197223 */ /* 0x080fe40000010019 */
[----:B------:R-:W-:Y:S01]  /*2de0*/  FFMA.FTZ R154, R71, R106, R154 ;  /* 0x0000006a479a7223 */ /* 0x000fe2000001009a */
[----:B------:R-:W-:Y:S01]  /*2df0*/  PRMT R106, RZ, 0x5410, R107 ;  /* 0x00005410ff6a7816 */ /* 0x000fe2000000006b */
[----:B------:R-:W-:Y:S01]  /*2e00*/  IMAD.MOV.U32 R105, RZ, RZ, R163 ;  /* 0x000000ffff697224 */ /* 0x000fe200078e00a3 */
[----:B------:R-:W-:Y:S01]  /*2e10*/  PRMT R146, RZ, 0x5410, R146 ;  /* 0x00005410ff927816 */ /* 0x000fe20000000092 */
[----:B------:R-:W-:Y:S01]  /*2e20*/  IMAD.MOV.U32 R149, RZ, RZ, R162 ;  /* 0x000000ffff957224 */ /* 0x000fe200078e00a2 */
[----:B------:R-:W-:-:S02]  /*2e30*/  PRMT R147, RZ, 0x5410, R147 ;  /* 0x00005410ff937816 */ /* 0x000fc40000000093 */
[--C-:B------:R-:W-:Y:S02]  /*2e40*/  SHF.R.U64 R107, R162, 0x10, R163.reuse ;  /* 0x00000010a26b7819 */ /* 0x100fe400000012a3 */
[----:B------:R-:W-:Y:S01]  /*2e50*/  SHF.R.U32.HI R104, RZ, 0x10, R163 ;  /* 0x00000010ff687819 */ /* 0x000fe200000116a3 */
[----:B------:R-:W-:Y:S01]  /*2e60*/  FMUL.FTZ R163, R110, R148 ;  /* 0x000000946ea37220 */ /* 0x000fe20000410000 */
[----:B------:R-:W-:Y:S01]  /*2e70*/  SHF.R.U64 R155, R158, 0x10, R159 ;  /* 0x000000109e9b7819 */ /* 0x000fe2000000129f */
[C---:B------:R-:W-:Y:S01]  /*2e80*/  FADD.FTZ R224, -R215.reuse, R146 ;  /* 0x00000092d7e07221 */ /* 0x040fe20000010100 */
[----:B------:R-:W-:Y:S01]  /*2e90*/  MOV R146, R159 ;  /* 0x0000009f00927202 */ /* 0x000fe20000000f00 */
[----:B------:R-:W-:Y:S01]  /*2ea0*/  FADD.FTZ R225, -R215, R147 ;  /* 0x00000093d7e17221 */ /* 0x000fe20000010100 */
[----:B------:R-:W-:Y:S01]  /*2eb0*/  SHF.R.U32.HI R147, RZ, 0x10, R159 ;  /* 0x00000010ff937819 */ /* 0x000fe2000001169f */
[----:B------:R-:W4:Y:S01]  /*2ec0*/  LDL.LU R162, [R1+0x84] ;  /* 0x0000840001a27983 */ /* 0x000f220000300800 */
[----:B------:R-:W-:Y:S01]  /*2ed0*/  PRMT R149, RZ, 0x5410, R149 ;  /* 0x00005410ff957816 */ /* 0x000fe20000000095 */
[----:B------:R-:W-:-:S04]  /*2ee0*/  FMUL.FTZ R159, R100, R157 ;  /* 0x0000009d649f7220 */ /* 0x000fc80000410000 */
[----:B------:R-:W-:Y:S02]  /*2ef0*/  FADD.FTZ R229, R149, R229 ;  /* 0x000000e595e57221 */ /* 0x000fe40000010000 */
[-C--:B------:R-:W-:Y:S02]  /*2f00*/  FFMA.FTZ R22, R163, R149.reuse, R22 ;  /* 0x00000095a3167223 */ /* 0x080fe40000010016 */
[----:B------:R-:W-:Y:S01]  /*2f10*/  FFMA.FTZ R159, R72, R149, R159 ;  /* 0x00000095489f7223 */ /* 0x000fe2000001009f */
[----:B------:R-:W-:Y:S01]  /*2f20*/  PRMT R155, RZ, 0x5410, R155 ;  /* 0x00005410ff9b7816 */ /* 0x000fe2000000009b */
[----:B------:R-:W-:Y:S02]  /*2f30*/  FADD.FTZ R106, -R215, R106 ;  /* 0x0000006ad76a7221 */ /* 0x000fe40000010100 */
[----:B--2---:R-:W-:-:S05]  /*2f40*/  FADD.FTZ R161, R157, R161 ;  /* 0x000000a19da17221 */ /* 0x004fca0000010000 */
[----:B------:R0:W-:Y:S01]  /*2f50*/  STL [R1+0x88], R161 ;  /* 0x000088a101007387 */ /* 0x0001e20000100800 */
[----:B---3--:R-:W-:-:S03]  /*2f60*/  FFMA.FTZ R160, R163, R157, R160 ;  /* 0x0000009da3a07223 */ /* 0x008fc600000100a0 */
[----:B0-----:R-:W2:Y:S04]  /*2f70*/  LDL.LU R161, [R1+0x90] ;  /* 0x0000900001a17983 */ /* 0x001ea80000300800 */
[----:B------:R0:W-:Y:S04]  /*2f80*/  STL [R1+0x48], R160 ;  /* 0x000048a001007387 */ /* 0x0001e80000100800 */
[----:B0-----:R-:W3:Y:S04]  /*2f90*/  LDL.LU R160, [R1+0x60] ;  /* 0x0000600001a07983 */ /* 0x001ee80000300800 */
[----:B------:R-:W3:Y:S04]  /*2fa0*/  LDL.LU R149, [R1+0x8c] ;  /* 0x00008c0001957983 */ /* 0x000ee80000300800 */
[----:B------:R-:W3:Y:S01]  /*2fb0*/  LDL.LU R148, [R1+0x5c] ;  /* 0x00005c0001947983 */ /* 0x000ee20000300800 */
[----:B------:R-:W-:Y:S01]  /*2fc0*/  PRMT R107, RZ, 0x5410, R107 ;  /* 0x00005410ff6b7816 */ /* 0x000fe2000000006b */
[----:B------:R-:W-:-:S02]  /*2fd0*/  FMUL.FTZ R215, R110, R106 ;  /* 0x0000006a6ed77220 */ /* 0x000fc40000410000 */
[----:B------:R-:W-:Y:S02]  /*2fe0*/  FMUL.FTZ R158, R101, R155 ;  /* 0x0000009b659e7220 */ /* 0x000fe40000410000 */
[----:B------:R-:W-:Y:S02]  /*2ff0*/  FADD.FTZ R228, R107, R228 ;  /* 0x000000e46be47221 */ /* 0x000fe40000010000 */
[-C--:B------:R-:W-:Y:S02]  /*3000*/  FFMA.FTZ R23, R215, R107.reuse, R23 ;  /* 0x0000006bd7177223 */ /* 0x080fe40000010017 */
[----:B------:R-:W-:Y:S02]  /*3010*/  FFMA.FTZ R158, R73, R107, R158 ;  /* 0x0000006b499e7223 */ /* 0x000fe4000001009e */
[----:B------:R-:W-:Y:S02]  /*3020*/  FADD.FTZ R106, RZ, R185 ;  /* 0x000000b9ff6a7221 */ /* 0x000fe40000010000 */
[----:B------:R-:W-:-:S02]  /*3030*/  FFMA.FTZ R107, R186, R185, RZ ;  /* 0x000000b9ba6b7223 */ /* 0x000fc400000100ff */
        /* <DEDUP_REMOVED lines=35> */
[----:B------:R-:W-:Y:S01]  /*3270*/  FFMA.FTZ R107, R213, R166, R107 ;  /* 0x000000a6d56b7223 */ /* 0x000fe2000001006b */
[----:B------:R-:W-:Y:S01]  /*3280*/  PRMT R146, RZ, 0x5410, R146 ;  /* 0x00005410ff927816 */ /* 0x000fe20000000092 */
[----:B------:R-:W-:Y:S01]  /*3290*/  FADD.FTZ R106, R167, R106 ;  /* 0x0000006aa76a7221 */ /* 0x000fe20000010000 */
[----:B------:R-:W-:Y:S01]  /*32a0*/  PRMT R147, RZ, 0x5410, R147 ;  /* 0x00005410ff937816 */ /* 0x000fe20000000093 */
[----:B------:R-:W-:-:S02]  /*32b0*/  FFMA.FTZ R107, R214, R167, R107 ;  /* 0x000000a7d66b7223 */ /* 0x000fc4000001006b */
[C---:B------:R-:W-:Y:S02]  /*32c0*/  FMUL.FTZ R224, R110.reuse, R224 ;  /* 0x000000e06ee07220 */ /* 0x040fe40000410000 */
[----:B----4-:R-:W-:Y:S02]  /*32d0*/  FADD.FTZ R162, R155, R162 ;  /* 0x000000a29ba27221 */ /* 0x010fe40000010000 */
[----:B------:R-:W-:Y:S02]  /*32e0*/  FFMA.FTZ R238, R215, R155, R238 ;  /* 0x0000009bd7ee7223 */ /* 0x000fe400000100ee */
[----:B------:R-:W-:Y:S02]  /*32f0*/  FMUL.FTZ R225, R110, R225 ;  /* 0x000000e16ee17220 */ /* 0x000fe40000410000 */
[----:B------:R-:W-:Y:S02]  /*3300*/  FADD.FTZ R106, R150, R106 ;  /* 0x0000006a966a7221 */ /* 0x000fe40000010000 */
[----:B------:R-:W-:Y:S01]  /*3310*/  FFMA.FTZ R107, R216, R150, R107 ;  /* 0x00000096d86b7223 */ /* 0x000fe2000001006b */
[----:B------:R0:W-:Y:S01]  /*3320*/  STL [R1+0x84], R162 ;  /* 0x000084a201007387 */ /* 0x0001e20000100800 */
[----:B------:R-:W-:-:S02]  /*3330*/  FADD.FTZ R106, R151, R106 ;  /* 0x0000006a976a7221 */ /* 0x000fc40000010000 */
[----:B------:R-:W-:Y:S01]  /*3340*/  FFMA.FTZ R107, R219, R151, R107 ;  /* 0x00000097db6b7223 */ /* 0x000fe2000001006b */
[----:B------:R0:W-:Y:S01]  /*3350*/  STL [R1+0x44], R238 ;  /* 0x000044ee01007387 */ /* 0x0001e20000100800 */
[----:B------:R-:W-:Y:S02]  /*3360*/  FADD.FTZ R106, R156, R106 ;  /* 0x0000006a9c6a7221 */ /* 0x000fe40000010000 */
[----:B------:R-:W-:Y:S02]  /*3370*/  FFMA.FTZ R107, R220, R156, R107 ;  /* 0x0000009cdc6b7223 */ /* 0x000fe4000001006b */
[----:B------:R-:W-:Y:S02]  /*3380*/  FADD.FTZ R106, R154, R106 ;  /* 0x0000006a9a6a7221 */ /* 0x000fe40000010000 */
[----:B------:R-:W-:Y:S01]  /*3390*/  FFMA.FTZ R107, R222, R154, R107 ;  /* 0x0000009ade6b7223 */ /* 0x000fe2000001006b */
[----:B------:R-:W-:Y:S01]  /*33a0*/  PRMT R105, RZ, 0x5410, R105 ;  /* 0x00005410ff697816 */ /* 0x000fe20000000069 */
[----:B------:R-:W-:-:S02]  /*33b0*/  FMUL.FTZ R157, R102, R146 ;  /* 0x00000092669d7220 */ /* 0x000fc40000410000 */
[----:B------:R-:W-:Y:S02]  /*33c0*/  FADD.FTZ R106, R159, R106 ;  /* 0x0000006a9f6a7221 */ /* 0x000fe40000010000 */
[----:B------:R-:W-:Y:S01]  /*33d0*/  FFMA.FTZ R107, R163, R159, R107 ;  /* 0x0000009fa36b7223 */ /* 0x000fe2000001006b */
[----:B------:R-:W-:Y:S01]  /*33e0*/  PRMT R104, RZ, 0x5410, R104 ;  /* 0x00005410ff687816 */ /* 0x000fe20000000068 */
[----:B------:R-:W-:Y:S02]  /*33f0*/  FFMA.FTZ R157, R74, R105, R157 ;  /* 0x000000694a9d7223 */ /* 0x000fe4000001009d */
[----:B------:R-:W-:Y:S02]  /*3400*/  FMUL.FTZ R155, R103, R147 ;  /* 0x00000093679b7220 */ /* 0x000fe40000410000 */
[----:B------:R-:W-:Y:S02]  /*3410*/  FADD.FTZ R106, R106, R158 ;  /* 0x0000009e6a6a7221 */ /* 0x000fe40000010000 */
[----:B------:R-:W-:Y:S01]  /*3420*/  FFMA.FTZ R107, R215, R158, R107 ;  /* 0x0000009ed76b7223 */ /* 0x000fe2000001006b */
[----:B------:R-:W-:Y:S01]  /*3430*/  IADD3 R0, R0, c[0x0][0x160], RZ ;  /* 0x0000580000007a10 */ /* 0x000fe20007ffe0ff */
[----:B------:R-:W-:-:S02]  /*3440*/  FFMA.FTZ R155, R75, R104, R155 ;  /* 0x000000684b9b7223 */ /* 0x000fc4000001009b */
[----:B------:R-:W-:Y:S02]  /*3450*/  FADD.FTZ R106, R106, R157 ;  /* 0x0000009d6a6a7221 */ /* 0x000fe40000010000 */
[----:B------:R-:W-:Y:S01]  /*3460*/  FFMA.FTZ R107, R224, R157, R107 ;  /* 0x0000009de06b7223 */ /* 0x000fe2000001006b */
[----:B------:R-:W-:Y:S01]  /*3470*/  LOP3.LUT P5, RZ, R237, 0x1f, RZ, 0xc0, !PT ;  /* 0x0000001fedff7812 */ /* 0x000fe200078ac0ff */
[----:B------:R-:W-:Y:S01]  /*3480*/  FADD.FTZ R241, R105, R241 ;  /* 0x000000f169f17221 */ /* 0x000fe20000010000 */
[----:B------:R-:W-:Y:S01]  /*3490*/  ISETP.GE.AND P4, PT, R0, c[0x0][0x164], PT ;  /* 0x0000590000007a0c */ /* 0x000fe20003f86270 */
[----:B------:R-:W-:Y:S02]  /*34a0*/  FFMA.FTZ R20, R224, R105, R20 ;  /* 0x00000069e0147223 */ /* 0x000fe40000010014 */
[----:B------:R-:W-:Y:S02]  /*34b0*/  FADD.FTZ R240, R104, R240 ;  /* 0x000000f068f07221 */ /* 0x000fe40000010000 */
[----:B------:R-:W-:-:S02]  /*34c0*/  FFMA.FTZ R21, R225, R104, R21 ;  /* 0x00000068e1157223 */ /* 0x000fc40000010015 */
[----:B------:R-:W-:Y:S02]  /*34d0*/  FADD.FTZ R106, R106, R155 ;  /* 0x0000009b6a6a7221 */ /* 0x000fe40000010000 */
[----:B------:R-:W-:Y:S02]  /*34e0*/  FFMA.FTZ R107, R225, R155, R107 ;  /* 0x0000009be16b7223 */ /* 0x000fe4000001006b */
[----:B--2---:R-:W-:-:S05]  /*34f0*/  FADD.FTZ R161, R146, R161 ;  /* 0x000000a192a17221 */ /* 0x004fca0000010000 */
[----:B------:R0:W-:Y:S01]  /*3500*/  STL [R1+0x90], R161 ;  /* 0x000090a101007387 */ /* 0x0001e20000100800 */
[----:B---3--:R-:W-:Y:S02]  /*3510*/  FFMA.FTZ R160, R224, R146, R160 ;  /* 0x00000092e0a07223 */ /* 0x008fe400000100a0 */
[----:B------:R-:W-:-:S03]  /*3520*/  FADD.FTZ R149, R147, R149 ;  /* 0x0000009593957221 */ /* 0x000fc60000010000 */
[----:B------:R0:W-:Y:S01]  /*3530*/  STL [R1+0x60], R160 ;  /* 0x000060a001007387 */ /* 0x0001e20000100800 */
[----:B------:R-:W-:-:S03]  /*3540*/  FFMA.FTZ R148, R225, R147, R148 ;  /* 0x00000093e1947223 */ /* 0x000fc60000010094 */
[----:B------:R0:W-:Y:S04]  /*3550*/  STL [R1+0x8c], R149 ;  /* 0x00008c9501007387 */ /* 0x0001e80000100800 */
[----:B------:R0:W-:Y:S01]  /*3560*/  STL [R1+0x5c], R148 ;  /* 0x00005c9401007387 */ /* 0x0001e20000100800 */
[----:B------:R-:W-:Y:S05]  /*3570*/  BRA.DIV ~URZ, `(.L_x_968) ;  /* 0x000034627f007947 */ /* 0x000fea000b800000 */
[----:B------:R1:W2:Y:S02]  /*3580*/  SHFL.DOWN PT, R147, R106, 0x10, 0x1f ;  /* 0x0a001f006a937f89 */ /* 0x0002a400000e0000 */
.L_x_986:
[----:B------:R-:W-:Y:S05]  /*3590*/  BRA.DIV ~URZ, `(.L_x_969) ;  /* 0x000034c27f007947 */ /* 0x000fea000b800000 */
[----:B------:R-:W3:Y:S01]  /*35a0*/  SHFL.DOWN PT, R104, R107, 0x10, 0x1f ;  /* 0x0a001f006b687f89 */ /* 0x000ee200000e0000 */
[----:B-12---:R-:W-:Y:S02]  /*35b0*/  FADD.FTZ R106, R106, R147 ;  /* 0x000000936a6a7221 */ /* 0x006fe40000010000 */
[----:B---3--:R-:W-:-:S03]  /*35c0*/  FADD.FTZ R107, R107, R104 ;  /* 0x000000686b6b7221 */ /* 0x008fc60000010000 */
[----:B------:R-:W1:Y:S02]  /*35d0*/  SHFL.DOWN PT, R104, R106, 0x8, 0x1f ;  /* 0x09001f006a687f89 */ /* 0x000e6400000e0000 */
[----:B-1----:R-:W-:Y:S02]  /*35e0*/  FADD.FTZ R106, R104, R106 ;  /* 0x0000006a686a7221 */ /* 0x002fe40000010000 */
[----:B------:R-:W1:Y:S02]  /*35f0*/  SHFL.DOWN PT, R104, R107, 0x8, 0x1f ;  /* 0x09001f006b687f89 */ /* 0x000e6400000e0000 */
[----:B-1----:R-:W-:Y:S02]  /*3600*/  FADD.FTZ R107, R107, R104 ;  /* 0x000000686b6b7221 */ /* 0x002fe40000010000 */
[----:B------:R-:W1:Y:S02]  /*3610*/  SHFL.DOWN PT, R104, R106, 0x4, 0x1f ;  /* 0x08801f006a687f89 */ /* 0x000e6400000e0000 */
[----:B-1----:R-:W-:-:S02]  /*3620*/  FADD.FTZ R106, R106, R104 ;  /* 0x000000686a6a7221 */ /* 0x002fc40000010000 */
[----:B------:R-:W1:Y:S02]  /*3630*/  SHFL.DOWN PT, R104, R107, 0x4, 0x1f ;  /* 0x08801f006b687f89 */ /* 0x000e6400000e0000 */
[----:B-1----:R-:W-:Y:S02]  /*3640*/  FADD.FTZ R107, R107, R104 ;  /* 0x000000686b6b7221 */ /* 0x002fe40000010000 */
[----:B------:R-:W1:Y:S04]  /*3650*/  SHFL.DOWN PT, R104, R106, 0x2, 0x1f ;  /* 0x08401f006a687f89 */ /* 0x000e6800000e0000 */
[----:B------:R-:W2:Y:S01]  /*3660*/  SHFL.DOWN PT, R147, R107, 0x2, 0x1f ;  /* 0x08401f006b937f89 */ /* 0x000ea200000e0000 */
[----:B-1----:R-:W-:Y:S02]  /*3670*/  FADD.FTZ R106, R106, R104 ;  /* 0x000000686a6a7221 */ /* 0x002fe40000010000 */
[----:B--2---:R-:W-:-:S03]  /*3680*/  FADD.FTZ R147, R107, R147 ;  /* 0x000000936b937221 */ /* 0x004fc60000010000 */
[----:B------:R1:W2:Y:S04]  /*3690*/  SHFL.DOWN PT, R107, R106, 0x1, 0x1f ;  /* 0x08201f006a6b7f89 */ /* 0x0002a800000e0000 */
[----:B------:R1:W3:Y:S02]  /*36a0*/  SHFL.DOWN PT, R105, R147, 0x1, 0x1f ;  /* 0x08201f0093697f89 */ /* 0x0002e400000e0000 */
.L_x_987:
[----:B------:R-:W4:Y:S01]  /*36b0*/  S2R R104, SR_TID.X ;  /* 0x0000000000687919 */ /* 0x000f220000002100 */
[----:B------:R-:W-:Y:S01]  /*36c0*/  PLOP3.LUT P0, PT, PT, PT, PT, 0x80, 0x0 ;  /* 0x000000000000781c */ /* 0x000fe20003f0f070 */
[----:B---3--:R-:W-:Y:S01]  /*36d0*/  FADD.FTZ R105, R105, R147 ;  /* 0x0000009369697221 */ /* 0x008fe20000010000 */
[----:B------:R-:W-:Y:S01]  /*36e0*/  @!P5 PLOP3.LUT P0, PT, P3, PT, PT, 0x80, 0x0 ;  /* 0x000000000000d81c */ /* 0x000fe20001f0f070 */
[----:B------:R-:W-:Y:S01]  /*36f0*/  ULDC.U8 UR6, c[0x0][0x1f0] ;  /* 0x00007c0000067ab9 */ /* 0x000fe20000000000 */
[----:B-----5:R-:W-:Y:S02]  /*3700*/  LOP3.LUT P6, RZ, R118, 0xff, RZ, 0xc0, !PT ;  /* 0x000000ff76ff7812 */ /* 0x020fe400078cc0ff */
[----:B-1--4-:R-:W-:Y:S01]  /*3710*/  SHF.R.U32.HI R147, RZ, 0x5, R104 ;  /* 0x00000005ff937819 */ /* 0x012fe20000011668 */
[----:B--2---:R-:W-:-:S03]  /*3720*/  FADD.FTZ R104, R107, R106 ;  /* 0x0000006a6b687221 */ /* 0x004fc60000010000 */
        /* <DEDUP_REMOVED lines=8> */
[----:B-1----:R-:W-:-:S04]  /*37b0*/  LOP3.LUT R146, R147, 0x7fffff8, RZ, 0xc0, !PT ;  /* 0x07fffff893927812 */ /* 0x002fc800078ec0ff */
[----:B------:R-:W-:-:S05]  /*37c0*/  @!P3 IADD3 R146, R146, 0x8, RZ ;  /* 0x000000089292b810 */ /* 0x000fca0007ffe0ff */
[----:B------:R-:W-:-:S05]  /*37d0*/  IMAD.SHL.U32 R146, R146, 0x8, RZ ;  /* 0x0000000892927824 */ /* 0x000fca00078e00ff */
[----:B------:R-:W1:Y:S02]  /*37e0*/  LDS.128 R104, [R146+0x7000] ;  /* 0x0070000092687984 */ /* 0x000e640000000c00 */
[----:B-1----:R-:W-:Y:S02]  /*37f0*/  FADD.FTZ R104, RZ, R104 ;  /* 0x00000068ff687221 */ /* 0x002fe40000010000 */
[----:B------:R-:W-:Y:S02]  /*3800*/  FADD.FTZ R105, RZ, R105 ;  /* 0x00000069ff697221 */ /* 0x000fe40000010000 */
[----:B------:R-:W-:Y:S02]  /*3810*/  FADD.FTZ R147, R106, R104 ;  /* 0x000000686a937221 */ /* 0x000fe40000010000 */
[----:B0-----:R-:W-:Y:S02]  /*3820*/  FADD.FTZ R148, R107, R105 ;  /* 0x000000696b947221 */ /* 0x001fe40000010000 */
        /* <DEDUP_REMOVED lines=10> */
[----:B------:R-:W0:Y:S02]  /*38d0*/  LDS.128 R104, [R146+0x7030] ;  /* 0x0070300092687984 */ /* 0x000e240000000c00 */
[----:B0-----:R-:W-:Y:S02]  /*38e0*/  FADD.FTZ R104, R147, R104 ;  /* 0x0000006893687221 */ /* 0x001fe40000010000 */
[----:B------:R-:W-:Y:S02]  /*38f0*/  FADD.FTZ R105, R148, R105 ;  /* 0x0000006994697221 */ /* 0x000fe40000010000 */
[----:B------:R-:W-:-:S02]  /*3900*/  FADD.FTZ R104, R106, R104 ;  /* 0x000000686a687221 */ /* 0x000fc40000010000 */
[----:B------:R-:W-:Y:S02]  /*3910*/  FADD.FTZ R105, R107, R105 ;  /* 0x000000696b697221 */ /* 0x000fe40000010000 */
[----:B------:R-:W-:Y:S02]  /*3920*/  FMUL.FTZ R104, R104, c[0x0][0x1e0] ;  /* 0x0000780068687a20 */ /* 0x000fe40000410000 */
[----:B------:R-:W-:Y:S01]  /*3930*/  FMUL.FTZ R238, R105, c[0x0][0x1e0] ;  /* 0x0000780069ee7a20 */ /* 0x000fe20000410000 */
[--C-:B------:R-:W-:Y:S01]  /*3940*/  @P1 SHF.R.U64 R105, R132, 0x10, R133.reuse ;  /* 0x0000001084691819 */ /* 0x100fe20000001285 */
[----:B------:R-:W-:Y:S01]  /*3950*/  @P1 IMAD.MOV.U32 R107, RZ, RZ, R133 ;  /* 0x000000ffff6b1224 */ /* 0x000fe200078e0085 */
[----:B------:R-:W-:Y:S02]  /*3960*/  FSEL R237, R104, RZ, !P0 ;  /* 0x000000ff68ed7208 */ /* 0x000fe40004000000 */
[----:B------:R-:W-:Y:S02]  /*3970*/  @P1 PRMT R105, RZ, 0x5410, R105 ;  /* 0x00005410ff691816 */ /* 0x000fe40000000069 */
[----:B------:R-:W-:Y:S01]  /*3980*/  @P1 PRMT R107, RZ, 0x5410, R107 ;  /* 0x00005410ff6b1816 */ /* 0x000fe2000000006b */
[-CC-:B------:R-:W-:Y:S01]  /*3990*/  FFMA.FTZ R188, R188, R238.reuse, R237.reuse ;  /* 0x000000eebcbc7223 */ /* 0x180fe200000100ed */
[----:B------:R-:W-:Y:S01]  /*39a0*/  LOP3.LUT P0, RZ, R118, 0xff0000, RZ, 0xc0, !PT ;  /* 0x00ff000076ff7812 */ /* 0x000fe2000780c0ff */
[----:B------:R-:W-:-:S02]  /*39b0*/  FFMA.FTZ R200, R200, R238, R237 ;  /* 0x000000eec8c87223 */ /* 0x000fc400000100ed */
[----:B------:R-:W-:Y:S02]  /*39c0*/  FADD.FTZ R188, R187, -R188 ;  /* 0x800000bcbbbc7221 */ /* 0x000fe40000010000 */
[----:B------:R-:W-:Y:S02]  /*39d0*/  FADD.FTZ R200, R199, -R200 ;  /* 0x800000c8c7c87221 */ /* 0x000fe40000010000 */
[C---:B------:R-:W-:Y:S02]  /*39e0*/  FMUL.FTZ R104, R110.reuse, R188 ;  /* 0x000000bc6e687220 */ /* 0x040fe40000410000 */
[----:B------:R-:W-:Y:S02]  /*39f0*/  FMUL.FTZ R148, R110, R200 ;  /* 0x000000c86e947220 */ /* 0x000fe40000410000 */
[----:B------:R-:W-:Y:S02]  /*3a00*/  @P1 FADD.FTZ R104, R104, R105 ;  /* 0x0000006968681221 */ /* 0x000fe40000010000 */
[----:B------:R-:W-:-:S02]  /*3a10*/  FFMA.FTZ R198, R198, R238, R237 ;  /* 0x000000eec6c67223 */ /* 0x000fc400000100ed */
[----:B------:R-:W-:Y:S02]  /*3a20*/  FMUL.FTZ R106, R104, c[0x0][0x1e8] ;  /* 0x00007a00686a7a20 */ /* 0x000fe40000410000 */
[----:B------:R-:W-:Y:S01]  /*3a30*/  @P1 FADD.FTZ R148, R148, R107 ;  /* 0x0000006b94941221 */ /* 0x000fe20000010000 */
[----:B------:R-:W-:Y:S01]  /*3a40*/  @P1 SHF.R.U32.HI R107, RZ, 0x10, R133 ;  /* 0x00000010ff6b1819 */ /* 0x000fe20000011685 */
[----:B------:R-:W-:Y:S01]  /*3a50*/  FADD.FTZ R198, R197, -R198 ;  /* 0x800000c6c5c67221 */ /* 0x000fe20000010000 */
[----:B------:R-:W-:Y:S01]  /*3a60*/  FSEL R105, R106, RZ, P5 ;  /* 0x000000ff6a697208 */ /* 0x000fe20002800000 */
[----:B------:R-:W-:Y:S01]  /*3a70*/  FFMA.FTZ R186, R186, R238, R237 ;  /* 0x000000eebaba7223 */ /* 0x000fe200000100ed */
[----:B------:R-:W-:Y:S01]  /*3a80*/  LOP3.LUT P5, RZ, R118, 0xff000000, RZ, 0xc0, !PT ;  /* 0xff00000076ff7812 */ /* 0x000fe200078ac0ff */
[----:B------:R-:W-:Y:S01]  /*3a90*/  @P1 IMAD.MOV.U32 R118, RZ, RZ, R132 ;  /* 0x000000ffff761224 */ /* 0x000fe200078e0084 */
[----:B------:R-:W-:Y:S01]  /*3aa0*/  @P1 PRMT R107, RZ, 0x5410, R107 ;  /* 0x00005410ff6b1816 */ /* 0x000fe2000000006b */
[----:B------:R-:W-:Y:S01]  /*3ab0*/  FMUL.FTZ R149, R110, R198 ;  /* 0x000000c66e957220 */ /* 0x000fe20000410000 */
[----:B------:R-:W0:Y:S01]  /*3ac0*/  F2F.BF16.F32 R105, R105 ;  /* 0x0000006900697304 */ /* 0x000e220000202000 */
[----:B------:R-:W-:Y:S01]  /*3ad0*/  FADD.FTZ R186, R185, -R186 ;  /* 0x800000bab9ba7221 */ /* 0x000fe20000010000 */
[----:B------:R-:W-:Y:S01]  /*3ae0*/  @P1 PRMT R118, RZ, 0x5410, R118 ;  /* 0x00005410ff761816 */ /* 0x000fe20000000076 */
[----:B------:R-:W-:-:S02]  /*3af0*/  @P1 FADD.FTZ R149, R149, R107 ;  /* 0x0000006b95951221 */ /* 0x000fc40000010000 */
[----:B------:R-:W-:Y:S02]  /*3b00*/  FMUL.FTZ R107, R110, R186 ;  /* 0x000000ba6e6b7220 */ /* 0x000fe40000410000 */
[----:B------:R-:W-:Y:S02]  /*3b10*/  FMUL.FTZ R160, R148, c[0x0][0x1e8] ;  /* 0x00007a0094a07a20 */ /* 0x000fe40000410000 */
[----:B------:R-:W-:Y:S02]  /*3b20*/  @P1 FADD.FTZ R107, R107, R118 ;  /* 0x000000766b6b1221 */ /* 0x000fe40000010000 */
[----:B------:R-:W-:Y:S01]  /*3b30*/  FMUL.FTZ R118, R149, c[0x0][0x1e8] ;  /* 0x00007a0095767a20 */ /* 0x000fe20000410000 */
[----:B------:R-:W-:Y:S01]  /*3b40*/  FSEL R162, R160, RZ, P0 ;  /* 0x000000ffa0a27208 */ /* 0x000fe20000000000 */
[----:B------:R-:W-:Y:S01]  /*3b50*/  FMUL.FTZ R146, R107, c[0x0][0x1e8] ;  /* 0x00007a006b927a20 */ /* 0x000fe20000410000 */
[----:B------:R-:W-:Y:S02]  /*3b60*/  ISETP.NE.U32.AND P0, PT, RZ, c[0x0][0x258], PT ;  /* 0x00009600ff007a0c */ /* 0x000fe40003f05070 */
[----:B------:R-:W-:-:S02]  /*3b70*/  FSEL R185, R118, RZ, P5 ;  /* 0x000000ff76b97208 */ /* 0x000fc40002800000 */
[----:B------:R-:W-:Y:S01]  /*3b80*/  FSEL R161, R146, RZ, P6 ;  /* 0x000000ff92a17208 */ /* 0x000fe20003000000 */
[----:B------:R-:W-:Y:S01]  /*3b90*/  F2F.BF16.F32 R162, R162 ;  /* 0x000000a200a27304 */ /* 0x000fe20000202000 */
[----:B------:R-:W-:Y:S02]  /*3ba0*/  ISETP.NE.AND.EX P0, PT, RZ, c[0x0][0x25c], PT, P0 ;  /* 0x00009700ff007a0c */ /* 0x000fe40003f05300 */
[C---:B------:R-:W-:Y:S02]  /*3bb0*/  @P2 LOP3.LUT P5, RZ, R115.reuse, 0xff, RZ, 0xc0, !PT ;  /* 0x000000ff73ff2812 */ /* 0x040fe400078ac0ff */
[----:B------:R-:W-:-:S03]  /*3bc0*/  @P2 LOP3.LUT P6, RZ, R115, 0xff00, RZ, 0xc0, !PT ;  /* 0x0000ff0073ff2812 */ /* 0x000fc600078cc0ff */
[----:B------:R-:W1:Y:S06]  /*3bd0*/  F2F.BF16.F32 R185, R185 ;  /* 0x000000b900b97304 */ /* 0x000e6c0000202000 */
[----:B------:R-:W-:Y:S01]  /*3be0*/  @P0 F2FP.BF16.PACK_AB R147, RZ, R104 ;  /* 0x00000068ff93023e */ /* 0x000fe200000010ff */
[----:B0-----:R-:W-:Y:S01]  /*3bf0*/  IMAD.WIDE.U32 R104, R105, 0x10000, RZ ;  /* 0x0001000069687825 */ /* 0x001fe200078e00ff */
[----:B------:R-:W0:Y:S01]  /*3c00*/  F2F.BF16.F32 R161, R161 ;  /* 0x000000a100a17304 */ /* 0x000e220000202000 */
[----:B------:R-:W-:Y:S02]  /*3c10*/  @P0 F2FP.BF16.PACK_AB R107, RZ, R107 ;  /* 0x0000006bff6b023e */ /* 0x000fe400000010ff */
[----:B------:R-:W-:-:S02]  /*3c20*/  @P0 F2FP.BF16.PACK_AB R148, RZ, R148 ;  /* 0x00000094ff94023e */ /* 0x000fc400000010ff */
[----:B------:R-:W-:Y:S02]  /*3c30*/  @P0 F2FP.BF16.PACK_AB R149, RZ, R149 ;  /* 0x00000095ff95023e */ /* 0x000fe400000010ff */
[----:B------:R-:W-:Y:S01]  /*3c40*/  @P0 PRMT R127, R107, 0x7610, R127 ;  /* 0x000076106b7f0816 */ /* 0x000fe2000000007f */
[----:B-1----:R-:W-:Y:S01]  /*3c50*/  IMAD.U32 R185, R185, 0x10000, RZ ;  /* 0x00010000b9b97824 */ /* 0x002fe200078e00ff */
[----:B------:R-:W-:Y:S02]  /*3c60*/  @P0 PRMT R128, R147, 0x7610, R128 ;  /* 0x0000761093800816 */ /* 0x000fe40000000080 */
[----:B------:R-:W-:Y:S02]  /*3c70*/  @P0 PRMT R129, R148, 0x7610, R129 ;  /* 0x0000761094810816 */ /* 0x000fe40000000081 */
[----:B------:R-:W-:Y:S02]  /*3c80*/  LOP3.LUT R105, R105, R185, R162, 0xfe, !PT ;  /* 0x000000b969697212 */ /* 0x000fe400078efea2 */
[----:B------:R-:W-:-:S02]  /*3c90*/  @P2 FSEL R162, R146, RZ, P5 ;  /* 0x000000ff92a22208 */ /* 0x000fc40002800000 */
[----:B0-----:R-:W-:Y:S02]  /*3ca0*/  LOP3.LUT R104, R104, R161, RZ, 0xfc, !PT ;  /* 0x000000a168687212 */ /* 0x001fe400078efcff */
[----:B------:R-:W-:Y:S02]  /*3cb0*/  @P2 FSEL R161, R106, RZ, P6 ;  /* 0x000000ff6aa12208 */ /* 0x000fe40003000000 */
[----:B------:R-:W-:Y:S02]  /*3cc0*/  IADD3 R106, P5, R108, c[0x0][0x248], RZ ;  /* 0x000092006c6a7a10 */ /* 0x000fe40007fbe0ff */
        /* <DEDUP_REMOVED lines=13> */
.L_x_970:
[----:B------:R1:W-:Y:S01]  /*3da0*/  STG.E.64 [R106.64], R104 ;  /* 0x000000686a007986 */ /* 0x0003e2000c101b04 */
[-CC-:B------:R-:W-:Y:S01]  /*3db0*/  FFMA.FTZ R186, R192, R238.reuse, R237.reuse ;  /* 0x000000eec0ba7223 */ /* 0x180fe200000100ed */
[----:B------:R-:W-:Y:S01]  /*3dc0*/  LOP3.LUT P6, RZ, R183, 0xff00, RZ, 0xc0, !PT ;  /* 0x0000ff00b7ff7812 */ /* 0x000fe200078cc0ff */
[-C--:B------:R-:W-:Y:S01]  /*3dd0*/  FFMA.FTZ R185, R213, R238.reuse, R237 ;  /* 0x000000eed5b97223 */ /* 0x080fe200000100ed */
[----:B------:R-:W-:Y:S01]  /*3de0*/  LOP3.LUT P5, RZ, R183, 0xff0000, RZ, 0xc0, !PT ;  /* 0x00ff0000b7ff7812 */ /* 0x000fe200078ac0ff */
[----:B------:R-:W-:Y:S01]  /*3df0*/  FADD.FTZ R186, R191, -R186 ;  /* 0x800000babfba7221 */ /* 0x000fe20000010000 */
[----:B------:R-:W-:Y:S01]  /*3e00*/  @P2 PRMT R131, R162, 0x7610, R131 ;  /* 0x00007610a2832816 */ /* 0x000fe20000000083 */
[--C-:B0-----:R-:W-:Y:S01]  /*3e10*/  FFMA.FTZ R149, R210, R238, R237.reuse ;  /* 0x000000eed2957223 */ /* 0x101fe200000100ed */
[----:B------:R-:W-:Y:S01]  /*3e20*/  @P2 PRMT R180, R161, 0x7610, R180 ;  /* 0x00007610a1b42816 */ /* 0x000fe200000000b4 */
[----:B------:R-:W-:Y:S02]  /*3e30*/  FMUL.FTZ R210, R110, R186 ;  /* 0x000000ba6ed27220 */ /* 0x000fe40000410000 */
[----:B------:R-:W-:-:S02]  /*3e40*/  FFMA.FTZ R187, R196, R238, R237 ;  /* 0x000000eec4bb7223 */ /* 0x000fc400000100ed */
[-CC-:B------:R-:W-:Y:S02]  /*3e50*/  FFMA.FTZ R146, R214, R238.reuse, R237.reuse ;  /* 0x000000eed6927223 */ /* 0x180fe400000100ed */
[-CC-:B-1----:R-:W-:Y:S02]  /*3e60*/  FFMA.FTZ R106, R169, R238.reuse, R237.reuse ;  /* 0x000000eea96a7223 */ /* 0x182fe400000100ed */
[----:B------:R-:W-:Y:S01]  /*3e70*/  FFMA.FTZ R104, R153, R238, R237 ;  /* 0x000000ee99687223 */ /* 0x000fe200000100ed */
[----:B------:R-:W-:Y:S01]  /*3e80*/  @P1 SHF.R.U64 R153, R134, 0x10, R135 ;  /* 0x0000001086991819 */ /* 0x000fe20000001287 */
[----:B------:R-:W-:Y:S02]  /*3e90*/  FADD.FTZ R106, R168, -R106 ;  /* 0x8000006aa86a7221 */ /* 0x000fe40000010000 */
[----:B------:R-:W-:Y:S01]  /*3ea0*/  @P1 IMAD.MOV.U32 R168, RZ, RZ, R134 ;  /* 0x000000ffffa81224 */ /* 0x000fe200078e0086 */
[----:B------:R-:W-:Y:S01]  /*3eb0*/  @P1 PRMT R153, RZ, 0x5410, R153 ;  /* 0x00005410ff991816 */ /* 0x000fe20000000099 */
[----:B------:R-:W-:-:S02]  /*3ec0*/  FMUL.FTZ R213, R110, R106 ;  /* 0x0000006a6ed57220 */ /* 0x000fc40000410000 */
[-C--:B------:R-:W-:Y:S01]  /*3ed0*/  FFMA.FTZ R105, R194, R238.reuse, R237 ;  /* 0x000000eec2697223 */ /* 0x080fe200000100ed */
[----:B------:R-:W-:Y:S01]  /*3ee0*/  @P1 PRMT R106, RZ, 0x5410, R168 ;  /* 0x00005410ff6a1816 */ /* 0x000fe200000000a8 */
[----:B------:R-:W-:Y:S01]  /*3ef0*/  @P1 FADD.FTZ R210, R210, R153 ;  /* 0x00000099d2d21221 */ /* 0x000fe20000010000 */
[----:B------:R-:W-:Y:S01]  /*3f00*/  @P1 MOV R153, R135 ;  /* 0x0000008700991202 */ /* 0x000fe20000000f00 */
[----:B------:R-:W-:Y:S02]  /*3f10*/  FADD.FTZ R105, R193, -R105 ;  /* 0x80000069c1697221 */ /* 0x000fe40000010000 */
[----:B------:R-:W-:Y:S01]  /*3f20*/  @P1 FADD.FTZ R213, R213, R106 ;  /* 0x0000006ad5d51221 */ /* 0x000fe20000010000 */
[----:B------:R-:W-:Y:S01]  /*3f30*/  @P1 SHF.R.U32.HI R106, RZ, 0x10, R135 ;  /* 0x00000010ff6a1819 */ /* 0x000fe20000011687 */
[----:B------:R-:W-:Y:S01]  /*3f40*/  FADD.FTZ R187, R195, -R187 ;  /* 0x800000bbc3bb7221 */ /* 0x000fe20000010000 */
[----:B------:R-:W-:Y:S01]  /*3f50*/  @P1 PRMT R153, RZ, 0x5410, R153 ;  /* 0x00005410ff991816 */ /* 0x000fe20000000099 */
[----:B------:R-:W-:Y:S01]  /*3f60*/  FFMA.FTZ R169, R209, R238, R237 ;  /* 0x000000eed1a97223 */ /* 0x000fe200000100ed */
[----:B------:R-:W-:Y:S01]  /*3f70*/  @P1 PRMT R106, RZ, 0x5410, R106 ;  /* 0x00005410ff6a1816 */ /* 0x000fe2000000006a */
[----:B------:R-:W-:Y:S01]  /*3f80*/  FMUL.FTZ R214, R110, R105 ;  /* 0x000000696ed67220 */ /* 0x000fe20000410000 */
[----:B------:R-:W-:Y:S01]  /*3f90*/  @P1 SHF.R.U64 R105, R136, 0x10, R137 ;  /* 0x0000001088691819 */ /* 0x000fe20000001289 */
[----:B------:R-:W-:-:S02]  /*3fa0*/  FMUL.FTZ R209, R110, R187 ;  /* 0x000000bb6ed17220 */ /* 0x000fc40000410000 */
[-C--:B------:R-:W-:Y:S01]  /*3fb0*/  FFMA.FTZ R107, R173, R238.reuse, R237 ;  /* 0x000000eead6b7223 */ /* 0x080fe200000100ed */
[----:B------:R-:W-:Y:S01]  /*3fc0*/  @P1 PRMT R105, RZ, 0x5410, R105 ;  /* 0x00005410ff691816 */ /* 0x000fe20000000069 */
[----:B------:R-:W-:Y:S02]  /*3fd0*/  FFMA.FTZ R188, R171, R238, R237 ;  /* 0x000000eeabbc7223 */ /* 0x000fe400000100ed */
[----:B------:R-:W-:Y:S02]  /*3fe0*/  @P1 FADD.FTZ R214, R214, R106 ;  /* 0x0000006ad6d61221 */ /* 0x000fe40000010000 */
[----:B------:R-:W-:Y:S02]  /*3ff0*/  @P1 FADD.FTZ R209, R209, R153 ;  /* 0x00000099d1d11221 */ /* 0x000fe40000010000 */
[----:B------:R-:W-:Y:S02]  /*4000*/  @P1 IMAD.MOV.U32 R106, RZ, RZ, R137 ;  /* 0x000000ffff6a1224 */ /* 0x000fe400078e0089 */
[----:B------:R-:W-:-:S02]  /*4010*/  FADD.FTZ R107, R172, -R107 ;  /* 0x8000006bac6b7221 */ /* 0x000fc40000010000 */
[----:B------:R-:W-:Y:S01]  /*4020*/  FADD.FTZ R188, R170, -R188 ;  /* 0x800000bcaabc7221 */ /* 0x000fe20000010000 */
[----:B------:R-:W-:Y:S01]  /*4030*/  @P1 PRMT R106, RZ, 0x5410, R106 ;  /* 0x00005410ff6a1816 */ /* 0x000fe2000000006a */
[-CC-:B------:R-:W-:Y:S02]  /*4040*/  FFMA.FTZ R173, R208, R238.reuse, R237.reuse ;  /* 0x000000eed0ad7223 */ /* 0x180fe400000100ed */
[-CC-:B------:R-:W-:Y:S02]  /*4050*/  FFMA.FTZ R148, R207, R238.reuse, R237.reuse ;  /* 0x000000eecf947223 */ /* 0x180fe400000100ed */
[----:B------:R-:W-:Y:S02]  /*4060*/  FMUL.FTZ R208, R210, c[0x0][0x1e8] ;  /* 0x00007a00d2d07a20 */ /* 0x000fe40000410000 */
[----:B------:R-:W-:Y:S02]  /*4070*/  FMUL.FTZ R207, R209, c[0x0][0x1e8] ;  /* 0x00007a00d1cf7a20 */ /* 0x000fe40000410000 */
[----:B------:R-:W-:-:S02]  /*4080*/  FFMA.FTZ R171, R212, R238, R237 ;  /* 0x000000eed4ab7223 */ /* 0x000fc400000100ed */
[--C-:B------:R-:W-:Y:S01]  /*4090*/  FFMA.FTZ R147, R211, R238, R237.reuse ;  /* 0x000000eed3937223 */ /* 0x100fe200000100ed */
[----:B------:R-:W-:Y:S01]  /*40a0*/  FSEL R153, R207, RZ, P5 ;  /* 0x000000ffcf997208 */ /* 0x000fe20002800000 */
[C---:B------:R-:W-:Y:S01]  /*40b0*/  FMUL.FTZ R212, R110.reuse, R107 ;  /* 0x0000006b6ed47220 */ /* 0x040fe20000410000 */
[----:B------:R-:W-:Y:S01]  /*40c0*/  LOP3.LUT P5, RZ, R183, 0xff000000, RZ, 0xc0, !PT ;  /* 0xff000000b7ff7812 */ /* 0x000fe200078ac0ff */
[----:B------:R-:W-:Y:S01]  /*40d0*/  FMUL.FTZ R211, R110, R188 ;  /* 0x000000bc6ed37220 */ /* 0x000fe20000410000 */
[----:B------:R0:W-:Y:S01]  /*40e0*/  F2F.BF16.F32 R107, R153 ;  /* 0x00000099006b7304 */ /* 0x0001e20000202000 */
[-CC-:B------:R-:W-:Y:S02]  /*40f0*/  FFMA.FTZ R192, R216, R238.reuse, R237.reuse ;  /* 0x000000eed8c07223 */ /* 0x180fe400000100ed */
[-CC-:B------:R-:W-:Y:S02]  /*4100*/  FFMA.FTZ R194, R215, R238.reuse, R237.reuse ;  /* 0x000000eed7c27223 */ /* 0x180fe400000100ed */
[----:B------:R-:W-:Y:S01]  /*4110*/  FFMA.FTZ R196, R163, R238, R237 ;  /* 0x000000eea3c47223 */ /* 0x000fe200000100ed */
[----:B------:R-:W-:Y:S01]  /*4120*/  FSEL R163, R208, RZ, P6 ;  /* 0x000000ffd0a37208 */ /* 0x000fe20003000000 */
[----:B------:R-:W-:Y:S01]  /*4130*/  FADD.FTZ R104, R152, -R104 ;  /* 0x8000006898687221 */ /* 0x000fe20000010000 */
[----:B------:R-:W-:Y:S01]  /*4140*/  LOP3.LUT P6, RZ, R183, 0xff, RZ, 0xc0, !PT ;  /* 0x000000ffb7ff7812 */ /* 0x000fe200078cc0ff */
[----:B------:R-:W-:-:S02]  /*4150*/  FMUL.FTZ R215, R213, c[0x0][0x1e8] ;  /* 0x00007a00d5d77a20 */ /* 0x000fc40000410000 */
[----:B------:R-:W-:Y:S02]  /*4160*/  FMUL.FTZ R216, R214, c[0x0][0x1e8] ;  /* 0x00007a00d6d87a20 */ /* 0x000fe40000410000 */
[----:B------:R-:W-:Y:S02]  /*4170*/  @P1 FADD.FTZ R212, R212, R105 ;  /* 0x00000069d4d41221 */ /* 0x000fe40000010000 */
[----:B------:R-:W-:Y:S01]  /*4180*/  @P1 FADD.FTZ R211, R211, R106 ;  /* 0x0000006ad3d31221 */ /* 0x000fe20000010000 */
[----:B------:R1:W2:Y:S01]  /*4190*/  F2F.BF16.F32 R105, R163 ;  /* 0x000000a300697304 */ /* 0x0002a20000202000 */
[----:B------:R-:W-:Y:S01]  /*41a0*/  FFMA.FTZ R202, R202, R238, R237 ;  /* 0x000000eecaca7223 */ /* 0x000fe200000100ed */
[----:B------:R-:W-:Y:S01]  /*41b0*/  FSEL R106, R215, RZ, P6 ;  /* 0x000000ffd76a7208 */ /* 0x000fe20003000000 */
[----:B------:R-:W-:Y:S01]  /*41c0*/  FMUL.FTZ R152, R110, R104 ;  /* 0x000000686e987220 */ /* 0x000fe20000410000 */
[----:B------:R-:W-:Y:S01]  /*41d0*/  FSEL R168, R216, RZ, P5 ;  /* 0x000000ffd8a87208 */ /* 0x000fe20002800000 */
[----:B------:R-:W-:Y:S01]  /*41e0*/  @P1 IMAD.MOV.U32 R104, RZ, RZ, R136 ;  /* 0x000000ffff681224 */ /* 0x000fe200078e0088 */
[C---:B------:R-:W-:Y:S01]  /*41f0*/  LOP3.LUT P6, RZ, R184.reuse, 0xff00, RZ, 0xc0, !PT ;  /* 0x0000ff00b8ff7812 */ /* 0x040fe200078cc0ff */
[----:B0-----:R-:W-:Y:S01]  /*4200*/  FMUL.FTZ R153, R211, c[0x0][0x1e8] ;  /* 0x00007a00d3997a20 */ /* 0x001fe20000410000 */
[----:B------:R-:W-:Y:S01]  /*4210*/  LOP3.LUT P5, RZ, R184, 0xff0000, RZ, 0xc0, !PT ;  /* 0x00ff0000b8ff7812 */ /* 0x000fe200078ac0ff */
[----:B-1----:R-:W-:Y:S01]  /*4220*/  FMUL.FTZ R163, R212, c[0x0][0x1e8] ;  /* 0x00007a00d4a37a20 */ /* 0x002fe20000410000 */
[----:B------:R-:W-:Y:S01]  /*4230*/  @P1 PRMT R104, RZ, 0x5410, R104 ;  /* 0x00005410ff681816 */ /* 0x000fe20000000068 */
[----:B------:R-:W-:Y:S01]  /*4240*/  FADD.FTZ R202, R201, -R202 ;  /* 0x800000cac9ca7221 */ /* 0x000fe20000010000 */
[----:B------:R-:W-:Y:S01]  /*4250*/  FSEL R170, R153, RZ, P5 ;  /* 0x000000ff99aa7208 */ /* 0x000fe20002800000 */
[----:B------:R-:W0:Y:S01]  /*4260*/  F2F.BF16.F32 R106, R106 ;  /* 0x0000006a006a7304 */ /* 0x000e220000202000 */
[----:B------:R-:W-:Y:S01]  /*4270*/  FSEL R172, R163, RZ, P6 ;  /* 0x000000ffa3ac7208 */ /* 0x000fe20003000000 */
[----:B------:R-:W-:Y:S01]  /*4280*/  FMUL.FTZ R200, R110, R202 ;  /* 0x000000ca6ec87220 */ /* 0x000fe20000410000 */
[C---:B------:R-:W-:Y:S01]  /*4290*/  LOP3.LUT P6, RZ, R184.reuse, 0xff, RZ, 0xc0, !PT ;  /* 0x000000ffb8ff7812 */ /* 0x040fe200078cc0ff */
[----:B------:R-:W-:Y:S01]  /*42a0*/  FADD.FTZ R169, R205, -R169 ;  /* 0x800000a9cda97221 */ /* 0x000fe20000010000 */
[----:B------:R-:W-:Y:S01]  /*42b0*/  LOP3.LUT P5, RZ, R184, 0xff000000, RZ, 0xc0, !PT ;  /* 0xff000000b8ff7812 */ /* 0x000fe200078ac0ff */
[----:B------:R-:W-:-:S02]  /*42c0*/  @P1 FADD.FTZ R200, R200, R104 ;  /* 0x00000068c8c81221 */ /* 0x000fc40000010000 */
[----:B------:R1:W3:Y:S01]  /*42d0*/  F2F.BF16.F32 R184, R168 ;  /* 0x000000a800b87304 */ /* 0x0002e20000202000 */
[----:B--2---:R-:W-:-:S04]  /*42e0*/  IMAD.WIDE.U32 R104, R105, 0x10000, RZ ;  /* 0x0001000069687825 */ /* 0x004fc800078e00ff */
[----:B------:R-:W-:Y:S02]  /*42f0*/  FMUL.FTZ R198, R200, c[0x0][0x1e8] ;  /* 0x00007a00c8c67a20 */ /* 0x000fe40000410000 */
[----:B------:R-:W-:Y:S01]  /*4300*/  FADD.FTZ R173, R204, -R173 ;  /* 0x800000adccad7221 */ /* 0x000fe20000010000 */
[----:B------:R-:W2:Y:S01]  /*4310*/  F2F.BF16.F32 R172, R172 ;  /* 0x000000ac00ac7304 */ /* 0x000ea20000202000 */
[----:B-1----:R-:W-:Y:S01]  /*4320*/  @P1 SHF.R.U32.HI R168, RZ, 0x10, R137 ;  /* 0x00000010ffa81819 */ /* 0x002fe20000011689 */
[----:B------:R-:W-:Y:S01]  /*4330*/  FMUL.FTZ R204, R110, R169 ;  /* 0x000000a96ecc7220 */ /* 0x000fe20000410000 */
[----:B0-----:R-:W-:Y:S01]  /*4340*/  LOP3.LUT R104, R104, R106, RZ, 0xfc, !PT ;  /* 0x0000006a68687212 */ /* 0x001fe200078efcff */
[----:B------:R-:W-:Y:S01]  /*4350*/  FADD.FTZ R171, R165, -R171 ;  /* 0x800000aba5ab7221 */ /* 0x000fe20000010000 */
[----:B------:R-:W-:Y:S01]  /*4360*/  @P1 PRMT R168, RZ, 0x5410, R168 ;  /* 0x00005410ffa81816 */ /* 0x000fe200000000a8 */
[----:B------:R-:W-:Y:S02]  /*4370*/  FADD.FTZ R149, R206, -R149 ;  /* 0x80000095ce957221 */ /* 0x000fe40000010000 */
[----:B---3--:R-:W-:Y:S01]  /*4380*/  IMAD.U32 R184, R184, 0x10000, RZ ;  /* 0x00010000b8b87824 */ /* 0x008fe200078e00ff */
[----:B------:R-:W-:Y:S01]  /*4390*/  F2F.BF16.F32 R170, R170 ;  /* 0x000000aa00aa7304 */ /* 0x000fe20000202000 */
[----:B------:R-:W-:Y:S01]  /*43a0*/  @P1 FADD.FTZ R152, R152, R168 ;  /* 0x000000a898981221 */ /* 0x000fe20000010000 */
[----:B------:R-:W-:Y:S01]  /*43b0*/  FSEL R168, R198, RZ, P6 ;  /* 0x000000ffc6a87208 */ /* 0x000fe20003000000 */
[----:B------:R-:W-:Y:S01]  /*43c0*/  @P1 IMAD.MOV.U32 R165, RZ, RZ, R138 ;  /* 0x000000ffffa51224 */ /* 0x000fe200078e008a */
[----:B------:R-:W-:Y:S01]  /*43d0*/  LOP3.LUT R105, R105, R184, R107, 0xfe, !PT ;  /* 0x000000b869697212 */ /* 0x000fe200078efe6b */
[----:B------:R-:W-:Y:S01]  /*43e0*/  FMUL.FTZ R199, R152, c[0x0][0x1e8] ;  /* 0x00007a0098c77a20 */ /* 0x000fe20000410000 */
[----:B------:R-:W-:Y:S01]  /*43f0*/  LOP3.LUT P6, RZ, R176, 0xff00, RZ, 0xc0, !PT ;  /* 0x0000ff00b0ff7812 */ /* 0x000fe200078cc0ff */
[----:B--2---:R-:W-:Y:S01]  /*4400*/  IMAD.WIDE.U32 R106, R172, 0x10000, RZ ;  /* 0x00010000ac6a7825 */ /* 0x004fe200078e00ff */
[----:B------:R-:W0:Y:S02]  /*4410*/  F2F.BF16.F32 R168, R168 ;  /* 0x000000a800a87304 */ /* 0x000e240000202000 */
[----:B------:R-:W-:Y:S01]  /*4420*/  FSEL R183, R199, RZ, P5 ;  /* 0x000000ffc7b77208 */ /* 0x000fe20002800000 */
[----:B------:R-:W-:Y:S01]  /*4430*/  FADD.FTZ R148, R203, -R148 ;  /* 0x80000094cb947221 */ /* 0x000fe20000010000 */
[----:B------:R-:W-:Y:S01]  /*4440*/  LOP3.LUT P5, RZ, R176, 0xff0000, RZ, 0xc0, !PT ;  /* 0x00ff0000b0ff7812 */ /* 0x000fe200078ac0ff */
[----:B------:R-:W-:-:S02]  /*4450*/  FMUL.FTZ R205, R110, R173 ;  /* 0x000000ad6ecd7220 */ /* 0x000fc40000410000 */
[----:B------:R-:W-:Y:S01]  /*4460*/  FMUL.FTZ R172, R110, R148 ;  /* 0x000000946eac7220 */ /* 0x000fe20000410000 */
[----:B------:R-:W1:Y:S01]  /*4470*/  F2F.BF16.F32 R183, R183 ;  /* 0x000000b700b77304 */ /* 0x000e620000202000 */
[----:B------:R-:W-:Y:S01]  /*4480*/  @P1 SHF.R.U64 R148, R140, 0x10, R141 ;  /* 0x000000108c941819 */ /* 0x000fe2000000128d */
[----:B------:R-:W-:Y:S02]  /*4490*/  FMUL.FTZ R171, R110, R171 ;  /* 0x000000ab6eab7220 */ /* 0x000fe40000410000 */
[----:B------:R-:W-:Y:S01]  /*44a0*/  FADD.FTZ R146, R167, -R146 ;  /* 0x80000092a7927221 */ /* 0x000fe20000010000 */
[----:B------:R-:W-:Y:S01]  /*44b0*/  @P1 PRMT R148, RZ, 0x5410, R148 ;  /* 0x00005410ff941816 */ /* 0x000fe20000000094 */
[----:B------:R-:W-:Y:S01]  /*44c0*/  FADD.FTZ R147, R164, -R147 ;  /* 0x80000093a4937221 */ /* 0x000fe20000010000 */
[----:B------:R-:W-:Y:S01]  /*44d0*/  @P1 SHF.R.U32.HI R167, RZ, 0x10, R141 ;  /* 0x00000010ffa71819 */ /* 0x000fe2000001168d */
[----:B------:R-:W-:Y:S01]  /*44e0*/  FMUL.FTZ R164, R110, R146 ;  /* 0x000000926ea47220 */ /* 0x000fe20000410000 */
[----:B0-----:R-:W-:Y:S01]  /*44f0*/  LOP3.LUT R106, R106, R168, RZ, 0xfc, !PT ;  /* 0x000000a86a6a7212 */ /* 0x001fe200078efcff */
[----:B------:R-:W-:Y:S01]  /*4500*/  @P1 FADD.FTZ R171, R171, R148 ;  /* 0x00000094abab1221 */ /* 0x000fe20000010000 */
[----:B------:R-:W-:Y:S01]  /*4510*/  @P1 SHF.R.U64 R168, R138, 0x10, R139 ;  /* 0x000000108aa81819 */ /* 0x000fe2000000128b */
[----:B------:R-:W-:Y:S01]  /*4520*/  @P1 IMAD.MOV.U32 R148, RZ, RZ, R141 ;  /* 0x000000ffff941224 */ /* 0x000fe200078e008d */
[----:B------:R-:W-:Y:S01]  /*4530*/  @P1 PRMT R167, RZ, 0x5410, R167 ;  /* 0x00005410ffa71816 */ /* 0x000fe200000000a7 */
[----:B------:R-:W-:Y:S01]  /*4540*/  FADD.FTZ R185, R166, -R185 ;  /* 0x800000b9a6b97221 */ /* 0x000fe20000010000 */
[----:B------:R-:W-:Y:S01]  /*4550*/  @P1 PRMT R168, RZ, 0x5410, R168 ;  /* 0x00005410ffa81816 */ /* 0x000fe200000000a8 */
[----:B------:R-:W-:Y:S01]  /*4560*/  @P1 IMAD.MOV.U32 R146, RZ, RZ, R140 ;  /* 0x000000ffff921224 */ /* 0x000fe200078e008c */
[----:B-1----:R-:W-:Y:S01]  /*4570*/  SHF.L.U32 R183, R183, 0x10, RZ ;  /* 0x00000010b7b77819 */ /* 0x002fe200000006ff */
[----:B------:R-:W-:Y:S01]  /*4580*/  @P1 FADD.FTZ R164, R164, R167 ;  /* 0x000000a7a4a41221 */ /* 0x000fe20000010000 */
[----:B------:R-:W-:Y:S01]  /*4590*/  @P1 PRMT R148, RZ, 0x5410, R148 ;  /* 0x00005410ff941816 */ /* 0x000fe20000000094 */
[----:B------:R-:W-:Y:S01]  /*45a0*/  @P1 FADD.FTZ R204, R204, R168 ;  /* 0x000000a8cccc1221 */ /* 0x000fe20000010000 */
[----:B------:R-:W-:Y:S01]  /*45b0*/  LOP3.LUT R107, R107, R183, R170, 0xfe, !PT ;  /* 0x000000b76b6b7212 */ /* 0x000fe200078efeaa */
[----:B------:R-:W-:Y:S01]  /*45c0*/  @P1 IMAD.MOV.U32 R168, RZ, RZ, R139 ;  /* 0x000000ffffa81224 */ /* 0x000fe200078e008b */
[----:B------:R-:W-:Y:S01]  /*45d0*/  @P1 PRMT R146, RZ, 0x5410, R146 ;  /* 0x00005410ff921816 */ /* 0x000fe20000000092 */
[C---:B------:R-:W-:Y:S01]  /*45e0*/  FMUL.FTZ R183, R110.reuse, R149 ;  /* 0x000000956eb77220 */ /* 0x040fe20000410000 */
[----:B------:R-:W-:Y:S01]  /*45f0*/  @P1 PRMT R149, RZ, 0x5410, R165 ;  /* 0x00005410ff951816 */ /* 0x000fe200000000a5 */
[C---:B------:R-:W-:Y:S01]  /*4600*/  FMUL.FTZ R170, R110.reuse, R185 ;  /* 0x000000b96eaa7220 */ /* 0x040fe20000410000 */
[----:B------:R-:W-:Y:S01]  /*4610*/  @P1 PRMT R168, RZ, 0x5410, R168 ;  /* 0x00005410ffa81816 */ /* 0x000fe200000000a8 */
[----:B------:R-:W-:-:S02]  /*4620*/  FMUL.FTZ R167, R110, R147 ;  /* 0x000000936ea77220 */ /* 0x000fc40000410000 */
[----:B------:R-:W-:Y:S01]  /*4630*/  @P1 FADD.FTZ R183, R183, R149 ;  /* 0x00000095b7b71221 */ /* 0x000fe20000010000 */
[----:B------:R-:W-:Y:S01]  /*4640*/  @P1 SHF.R.U32.HI R149, RZ, 0x10, R139 ;  /* 0x00000010ff951819 */ /* 0x000fe2000001168b */
[----:B------:R-:W-:Y:S02]  /*4650*/  @P1 FADD.FTZ R205, R205, R168 ;  /* 0x000000a8cdcd1221 */ /* 0x000fe40000010000 */
[----:B------:R-:W-:Y:S01]  /*4660*/  FMUL.FTZ R168, R204, c[0x0][0x1e8] ;  /* 0x00007a00cca87a20 */ /* 0x000fe20000410000 */
[----:B------:R-:W-:Y:S01]  /*4670*/  @P1 PRMT R149, RZ, 0x5410, R149 ;  /* 0x00005410ff951816 */ /* 0x000fe20000000095 */
[----:B------:R-:W-:Y:S02]  /*4680*/  FMUL.FTZ R169, R205, c[0x0][0x1e8] ;  /* 0x00007a00cda97a20 */ /* 0x000fe40000410000 */
[----:B------:R-:W-:Y:S01]  /*4690*/  @P1 FADD.FTZ R170, R170, R148 ;  /* 0x00000094aaaa1221 */ /* 0x000fe20000010000 */
[----:B------:R-:W-:Y:S01]  /*46a0*/  FSEL R187, R168, RZ, P6 ;  /* 0x000000ffa8bb7208 */ /* 0x000fe20003000000 */
[----:B------:R-:W-:Y:S01]  /*46b0*/  @P1 FADD.FTZ R172, R172, R149 ;  /* 0x00000095acac1221 */ /* 0x000fe20000010000 */
[----:B------:R-:W-:Y:S01]  /*46c0*/  FSEL R173, R169, RZ, P5 ;  /* 0x000000ffa9ad7208 */ /* 0x000fe20002800000 */
[----:B------:R-:W-:Y:S01]  /*46d0*/  FMUL.FTZ R166, R171, c[0x0][0x1e8] ;  /* 0x00007a00aba67a20 */ /* 0x000fe20000410000 */
[C---:B------:R-:W-:Y:S01]  /*46e0*/  LOP3.LUT P6, RZ, R176.reuse, 0xff, RZ, 0xc0, !PT ;  /* 0x000000ffb0ff7812 */ /* 0x040fe200078cc0ff */
[----:B------:R-:W-:Y:S01]  /*46f0*/  @P1 FADD.FTZ R167, R167, R146 ;  /* 0x00000092a7a71221 */ /* 0x000fe20000010000 */
[----:B------:R-:W-:Y:S01]  /*4700*/  LOP3.LUT P5, RZ, R176, 0xff000000, RZ, 0xc0, !PT ;  /* 0xff000000b0ff7812 */ /* 0x000fe200078ac0ff */
[----:B------:R0:W-:Y:S01]  /*4710*/  F2F.BF16.F32 R149, R173 ;  /* 0x000000ad00957304 */ /* 0x0001e20000202000 */
[----:B------:R-:W-:-:S02]  /*4720*/  FMUL.FTZ R176, R183, c[0x0][0x1e8] ;  /* 0x00007a00b7b07a20 */ /* 0x000fc40000410000 */
[----:B------:R-:W-:Y:S02]  /*4730*/  FMUL.FTZ R165, R170, c[0x0][0x1e8] ;  /* 0x00007a00aaa57a20 */ /* 0x000fe40000410000 */
[----:B------:R-:W-:Y:S01]  /*4740*/  FMUL.FTZ R184, R167, c[0x0][0x1e8] ;  /* 0x00007a00a7b87a20 */ /* 0x000fe20000410000 */
[----:B------:R-:W-:Y:S01]  /*4750*/  FSEL R148, R176, RZ, P6 ;  /* 0x000000ffb0947208 */ /* 0x000fe20003000000 */
[-C--:B------:R-:W-:Y:S01]  /*4760*/  FFMA.FTZ R219, R219, R238.reuse, R237 ;  /* 0x000000eedbdb7223 */ /* 0x080fe200000100ed */
[----:B------:R-:W-:Y:S01]  /*4770*/  LOP3.LUT P6, RZ, R174, 0xff00, RZ, 0xc0, !PT ;  /* 0x0000ff00aeff7812 */ /* 0x000fe200078cc0ff */
[----:B0-----:R-:W-:Y:S01]  /*4780*/  FMUL.FTZ R173, R172, c[0x0][0x1e8] ;  /* 0x00007a00acad7a20 */ /* 0x001fe20000410000 */
[----:B------:R-:W0:Y:S01]  /*4790*/  F2F.BF16.F32 R187, R187 ;  /* 0x000000bb00bb7304 */ /* 0x000e220000202000 */
[----:B------:R-:W-:Y:S01]  /*47a0*/  FADD.FTZ R219, R151, -R219 ;  /* 0x800000db97db7221 */ /* 0x000fe20000010000 */
[----:B------:R-:W-:Y:S01]  /*47b0*/  FSEL R188, R166, RZ, P6 ;  /* 0x000000ffa6bc7208 */ /* 0x000fe20003000000 */
[-CC-:B------:R-:W-:Y:S01]  /*47c0*/  FFMA.FTZ R220, R220, R238.reuse, R237.reuse ;  /* 0x000000eedcdc7223 */ /* 0x180fe200000100ed */
[----:B------:R-:W-:Y:S01]  /*47d0*/  FSEL R193, R173, RZ, P5 ;  /* 0x000000ffadc17208 */ /* 0x000fe20002800000 */
[----:B------:R-:W-:Y:S01]  /*47e0*/  FADD.FTZ R192, R150, -R192 ;  /* 0x800000c096c07221 */ /* 0x000fe20000010000 */
[----:B------:R-:W-:Y:S01]  /*47f0*/  LOP3.LUT P5, RZ, R174, 0xff0000, RZ, 0xc0, !PT ;  /* 0x00ff0000aeff7812 */ /* 0x000fe200078ac0ff */
[----:B------:R-:W-:Y:S01]  /*4800*/  FADD.FTZ R220, R156, -R220 ;  /* 0x800000dc9cdc7221 */ /* 0x000fe20000010000 */
[C---:B------:R-:W-:Y:S01]  /*4810*/  LOP3.LUT P6, RZ, R174.reuse, 0xff, RZ, 0xc0, !PT ;  /* 0x000000ffaeff7812 */ /* 0x040fe200078cc0ff */
[----:B------:R-:W1:Y:S01]  /*4820*/  F2F.BF16.F32 R148, R148 ;  /* 0x0000009400947304 */ /* 0x000e620000202000 */
[----:B------:R-:W-:Y:S01]  /*4830*/  FSEL R186, R165, RZ, P5 ;  /* 0x000000ffa5ba7208 */ /* 0x000fe20002800000 */
[----:B------:R-:W-:Y:S01]  /*4840*/  @P1 IMAD.MOV.U32 R150, RZ, RZ, R142 ;  /* 0x000000ffff961224 */ /* 0x000fe200078e008e */
[----:B------:R-:W-:Y:S01]  /*4850*/  LOP3.LUT P5, RZ, R174, 0xff000000, RZ, 0xc0, !PT ;  /* 0xff000000aeff7812 */ /* 0x000fe200078ac0ff */
[----:B------:R-:W-:Y:S01]  /*4860*/  FMUL.FTZ R174, R164, c[0x0][0x1e8] ;  /* 0x00007a00a4ae7a20 */ /* 0x000fe20000410000 */
[----:B------:R-:W-:Y:S01]  /*4870*/  FSEL R185, R184, RZ, P6 ;  /* 0x000000ffb8b97208 */ /* 0x000fe20003000000 */
[----:B------:R-:W-:Y:S01]  /*4880*/  FFMA.FTZ R222, R222, R238, R237 ;  /* 0x000000eedede7223 */ /* 0x000fe200000100ed */
[----:B------:R-:W-:Y:S01]  /*4890*/  @P1 SHF.R.U64 R151, R142, 0x10, R143 ;  /* 0x000000108e971819 */ /* 0x000fe2000000128f */
[----:B------:R-:W2:Y:S01]  /*48a0*/  F2F.BF16.F32 R193, R193 ;  /* 0x000000c100c17304 */ /* 0x000ea20000202000 */
[----:B------:R-:W-:Y:S01]  /*48b0*/  FSEL R191, R174, RZ, P5 ;  /* 0x000000ffaebf7208 */ /* 0x000fe20002800000 */
[----:B0-----:R-:W-:Y:S01]  /*48c0*/  IMAD.WIDE.U32 R146, R187, 0x10000, RZ ;  /* 0x00010000bb927825 */ /* 0x001fe200078e00ff */
[----:B------:R-:W-:-:S02]  /*48d0*/  @P1 PRMT R151, RZ, 0x5410, R151 ;  /* 0x00005410ff971816 */ /* 0x000fc40000000097 */
[C---:B------:R-:W-:Y:S01]  /*48e0*/  LOP3.LUT P6, RZ, R175.reuse, 0xff00, RZ, 0xc0, !PT ;  /* 0x0000ff00afff7812 */ /* 0x040fe200078cc0ff */
[----:B------:R-:W-:Y:S01]  /*48f0*/  FADD.FTZ R222, R154, -R222 ;  /* 0x800000de9ade7221 */ /* 0x000fe20000010000 */
[----:B------:R-:W-:Y:S01]  /*4900*/  LOP3.LUT P5, RZ, R175, 0xff0000, RZ, 0xc0, !PT ;  /* 0x00ff0000afff7812 */ /* 0x000fe200078ac0ff */
[----:B------:R-:W0:Y:S01]  /*4910*/  F2F.BF16.F32 R188, R188 ;  /* 0x000000bc00bc7304 */ /* 0x000e220000202000 */
[----:B-1----:R-:W-:Y:S01]  /*4920*/  LOP3.LUT R146, R146, R148, RZ, 0xfc, !PT ;  /* 0x0000009492927212 */ /* 0x002fe200078efcff */
[-C--:B------:R-:W-:Y:S01]  /*4930*/  FFMA.FTZ R224, R224, R238.reuse, R237 ;  /* 0x000000eee0e07223 */ /* 0x080fe200000100ed */
[----:B------:R-:W-:Y:S01]  /*4940*/  @P1 PRMT R150, RZ, 0x5410, R150 ;  /* 0x00005410ff961816 */ /* 0x000fe20000000096 */
[----:B------:R-:W-:Y:S02]  /*4950*/  @P1 IMAD.MOV.U32 R154, RZ, RZ, R145 ;  /* 0x000000ffff9a1224 */ /* 0x000fe400078e0091 */
[----:B------:R-:W-:Y:S02]  /*4960*/  FADD.FTZ R194, R158, -R194 ;  /* 0x800000c29ec27221 */ /* 0x000fe40000010000 */
[----:B------:R-:W1:Y:S01]  /*4970*/  F2F.BF16.F32 R185, R185 ;  /* 0x000000b900b97304 */ /* 0x000e620000202000 */
[----:B--2---:R-:W-:Y:S01]  /*4980*/  SHF.L.U32 R193, R193, 0x10, RZ ;  /* 0x00000010c1c17819 */ /* 0x004fe200000006ff */
[----:B------:R-:W-:Y:S01]  /*4990*/  FADD.FTZ R224, R157, -R224 ;  /* 0x800000e09de07221 */ /* 0x000fe20000010000 */
[----:B------:R-:W-:Y:S01]  /*49a0*/  @P1 PRMT R154, RZ, 0x5410, R154 ;  /* 0x00005410ff9a1816 */ /* 0x000fe2000000009a */
[----:B------:R-:W-:Y:S01]  /*49b0*/  FFMA.FTZ R225, R225, R238, R237 ;  /* 0x000000eee1e17223 */ /* 0x000fe200000100ed */
[----:B------:R-:W-:Y:S01]  /*49c0*/  LOP3.LUT R147, R147, R193, R149, 0xfe, !PT ;  /* 0x000000c193937212 */ /* 0x000fe200078efe95 */
[----:B------:R-:W-:-:S02]  /*49d0*/  FMUL.FTZ R193, R110, R224 ;  /* 0x000000e06ec17220 */ /* 0x000fc40000410000 */
[----:B------:R-:W2:Y:S01]  /*49e0*/  F2F.BF16.F32 R191, R191 ;  /* 0x000000bf00bf7304 */ /* 0x000ea20000202000 */
[----:B0-----:R-:W-:-:S04]  /*49f0*/  IMAD.WIDE.U32 R148, R188, 0x10000, RZ ;  /* 0x00010000bc947825 */ /* 0x001fc800078e00ff */
[----:B------:R-:W-:Y:S02]  /*4a00*/  @P1 FADD.FTZ R193, R193, R154 ;  /* 0x0000009ac1c11221 */ /* 0x000fe40000010000 */
[----:B------:R-:W-:Y:S01]  /*4a10*/  FADD.FTZ R225, R155, -R225 ;  /* 0x800000e19be17221 */ /* 0x000fe20000010000 */
[----:B------:R-:W0:Y:S01]  /*4a20*/  F2F.BF16.F32 R186, R186 ;  /* 0x000000ba00ba7304 */ /* 0x000e220000202000 */
[----:B-1----:R-:W-:Y:S01]  /*4a30*/  LOP3.LUT R148, R148, R185, RZ, 0xfc, !PT ;  /* 0x000000b994947212 */ /* 0x002fe200078efcff */
[----:B------:R-:W-:Y:S02]  /*4a40*/  FMUL.FTZ R185, R110, R219 ;  /* 0x000000db6eb97220 */ /* 0x000fe40000410000 */
[----:B------:R-:W-:Y:S02]  /*4a50*/  FADD.FTZ R159, R159, -R196 ;  /* 0x800000c49f9f7221 */ /* 0x000fe40000010000 */
[----:B------:R-:W-:Y:S02]  /*4a60*/  @P1 FADD.FTZ R185, R185, R151 ;  /* 0x00000097b9b91221 */ /* 0x000fe40000010000 */
[----:B--2---:R-:W-:-:S02]  /*4a70*/  IMAD.U32 R191, R191, 0x10000, RZ ;  /* 0x00010000bfbf7824 */ /* 0x004fc400078e00ff */
[----:B------:R-:W-:Y:S02]  /*4a80*/  @P1 IMAD.MOV.U32 R151, RZ, RZ, R143 ;  /* 0x000000ffff971224 */ /* 0x000fe400078e008f */
[----:B------:R-:W-:Y:S02]  /*4a90*/  FMUL.FTZ R187, R185, c[0x0][0x1e8] ;  /* 0x00007a00b9bb7a20 */ /* 0x000fe40000410000 */
[----:B------:R-:W-:Y:S01]  /*4aa0*/  FMUL.FTZ R197, R193, c[0x0][0x1e8] ;  /* 0x00007a00c1c57a20 */ /* 0x000fe20000410000 */
[----:B------:R-:W-:Y:S01]  /*4ab0*/  @P1 PRMT R151, RZ, 0x5410, R151 ;  /* 0x00005410ff971816 */ /* 0x000fe20000000097 */
[C---:B------:R-:W-:Y:S01]  /*4ac0*/  FMUL.FTZ R201, R110.reuse, R225 ;  /* 0x000000e16ec97220 */ /* 0x040fe20000410000 */
[----:B0-----:R-:W-:Y:S01]  /*4ad0*/  LOP3.LUT R149, R149, R191, R186, 0xfe, !PT ;  /* 0x000000bf95957212 */ /* 0x001fe200078efeba */
[C---:B------:R-:W-:Y:S01]  /*4ae0*/  FMUL.FTZ R186, R110.reuse, R220 ;  /* 0x000000dc6eba7220 */ /* 0x040fe20000410000 */
[----:B------:R-:W-:Y:S01]  /*4af0*/  FSEL R156, R187, RZ, P6 ;  /* 0x000000ffbb9c7208 */ /* 0x000fe20003000000 */
[----:B------:R-:W-:Y:S01]  /*4b00*/  FMUL.FTZ R191, R110, R222 ;  /* 0x000000de6ebf7220 */ /* 0x000fe20000410000 */
[----:B------:R-:W-:Y:S01]  /*4b10*/  LOP3.LUT P6, RZ, R175, 0xff, RZ, 0xc0, !PT ;  /* 0x000000ffafff7812 */ /* 0x000fe200078cc0ff */
[----:B------:R-:W-:-:S04]  /*4b20*/  @P1 FADD.FTZ R186, R186, R151 ;  /* 0x00000097baba1221 */ /* 0x000fc80000010000 */
[----:B------:R-:W-:-:S05]  /*4b30*/  FMUL.FTZ R188, R186, c[0x0][0x1e8] ;  /* 0x00007a00babc7a20 */ /* 0x000fca0000410000 */
[----:B------:R-:W-:Y:S02]  /*4b40*/  FSEL R151, R188, RZ, P5 ;  /* 0x000000ffbc977208 */ /* 0x000fe40002800000 */
[----:B------:R-:W-:Y:S01]  /*4b50*/  LOP3.LUT P5, RZ, R175, 0xff000000, RZ, 0xc0, !PT ;  /* 0xff000000afff7812 */ /* 0x000fe200078ac0ff */
[C---:B------:R-:W-:Y:S01]  /*4b60*/  FMUL.FTZ R175, R110.reuse, R192 ;  /* 0x000000c06eaf7220 */ /* 0x040fe20000410000 */
[----:B------:R0:W-:Y:S01]  /*4b70*/  F2F.BF16.F32 R155, R151 ;  /* 0x00000097009b7304 */ /* 0x0001e20000202000 */
[----:B------:R-:W-:Y:S02]  /*4b80*/  FMUL.FTZ R192, R110, R194 ;  /* 0x000000c26ec07220 */ /* 0x000fe40000410000 */
[----:B------:R-:W-:Y:S01]  /*4b90*/  @P1 FADD.FTZ R175, R175, R150 ;  /* 0x00000096afaf1221 */ /* 0x000fe20000010000 */
[----:B------:R-:W-:-:S03]  /*4ba0*/  @P1 SHF.R.U32.HI R150, RZ, 0x10, R143 ;  /* 0x00000010ff961819 */ /* 0x000fc6000001168f */
[----:B------:R-:W-:Y:S01]  /*4bb0*/  FMUL.FTZ R194, R175, c[0x0][0x1e8] ;  /* 0x00007a00afc27a20 */ /* 0x000fe20000410000 */
[----:B------:R-:W-:-:S04]  /*4bc0*/  @P1 PRMT R150, RZ, 0x5410, R150 ;  /* 0x00005410ff961816 */ /* 0x000fc80000000096 */
[----:B------:R-:W-:Y:S01]  /*4bd0*/  FSEL R154, R194, RZ, P6 ;  /* 0x000000ffc29a7208 */ /* 0x000fe20003000000 */
[----:B------:R-:W-:Y:S01]  /*4be0*/  @P1 FADD.FTZ R191, R191, R150 ;  /* 0x00000096bfbf1221 */ /* 0x000fe20000010000 */
[----:B------:R-:W-:Y:S02]  /*4bf0*/  @P1 SHF.R.U64 R150, R144, 0x10, R145 ;  /* 0x0000001090961819 */ /* 0x000fe40000001291 */
[----:B------:R-:W-:Y:S01]  /*4c00*/  LOP3.LUT P6, RZ, R178, 0xff00, RZ, 0xc0, !PT ;  /* 0x0000ff00b2ff7812 */ /* 0x000fe200078cc0ff */
[----:B------:R-:W-:Y:S01]  /*4c10*/  FMUL.FTZ R195, R191, c[0x0][0x1e8] ;  /* 0x00007a00bfc37a20 */ /* 0x000fe20000410000 */
[----:B------:R-:W-:Y:S01]  /*4c20*/  @P1 PRMT R150, RZ, 0x5410, R150 ;  /* 0x00005410ff961816 */ /* 0x000fe20000000096 */
[----:B------:R-:W-:Y:S03]  /*4c30*/  F2F.BF16.F32 R154, R154 ;  /* 0x0000009a009a7304 */ /* 0x000fe60000202000 */
[----:B0-----:R-:W-:Y:S01]  /*4c40*/  FSEL R151, R195, RZ, P5 ;  /* 0x000000ffc3977208 */ /* 0x001fe20002800000 */
[----:B------:R-:W-:Y:S01]  /*4c50*/  @P1 FADD.FTZ R192, R192, R150 ;  /* 0x00000096c0c01221 */ /* 0x000fe20000010000 */
[----:B------:R-:W-:-:S03]  /*4c60*/  LOP3.LUT P5, RZ, R178, 0xff0000, RZ, 0xc0, !PT ;  /* 0x00ff0000b2ff7812 */ /* 0x000fc600078ac0ff */
[----:B------:R-:W-:Y:S01]  /*4c70*/  FMUL.FTZ R196, R192, c[0x0][0x1e8] ;  /* 0x00007a00c0c47a20 */ /* 0x000fe20000410000 */
[----:B------:R0:W1:Y:S04]  /*4c80*/  F2F.BF16.F32 R150, R156 ;  /* 0x0000009c00967304 */ /* 0x0000680000202000 */
[----:B------:R-:W-:Y:S02]  /*4c90*/  FSEL R157, R196, RZ, P6 ;  /* 0x000000ffc49d7208 */ /* 0x000fe40003000000 */
[C---:B------:R-:W-:Y:S02]  /*4ca0*/  LOP3.LUT P6, RZ, R178.reuse, 0xff, RZ, 0xc0, !PT ;  /* 0x000000ffb2ff7812 */ /* 0x040fe400078cc0ff */
[----:B0-----:R-:W-:Y:S02]  /*4cb0*/  FSEL R156, R197, RZ, P5 ;  /* 0x000000ffc59c7208 */ /* 0x001fe40002800000 */
[----:B------:R-:W-:Y:S01]  /*4cc0*/  F2F.BF16.F32 R157, R157 ;  /* 0x0000009d009d7304 */ /* 0x000fe20000202000 */
[----:B------:R-:W-:Y:S01]  /*4cd0*/  LOP3.LUT P5, RZ, R178, 0xff000000, RZ, 0xc0, !PT ;  /* 0xff000000b2ff7812 */ /* 0x000fe200078ac0ff */
[----:B------:R-:W-:Y:S01]  /*4ce0*/  FMUL.FTZ R178, R110, R159 ;  /* 0x0000009f6eb27220 */ /* 0x000fe20000410000 */
[----:B------:R-:W-:-:S04]  /*4cf0*/  @P1 SHF.R.U32.HI R110, RZ, 0x10, R145 ;  /* 0x00000010ff6e1819 */ /* 0x000fc80000011691 */
[----:B------:R-:W-:Y:S01]  /*4d00*/  @P1 PRMT R110, RZ, 0x5410, R110 ;  /* 0x00005410ff6e1816 */ /* 0x000fe2000000006e */
[----:B------:R1:W0:Y:S04]  /*4d10*/  F2F.BF16.F32 R159, R151 ;  /* 0x00000097009f7304 */ /* 0x0002280000202000 */
[----:B------:R-:W-:Y:S01]  /*4d20*/  @P1 FADD.FTZ R201, R201, R110 ;  /* 0x0000006ec9c91221 */ /* 0x000fe20000010000 */
[----:B------:R-:W-:-:S03]  /*4d30*/  @P1 MOV R110, R144 ;  /* 0x00000090006e1202 */ /* 0x000fc60000000f00 */
[----:B------:R-:W-:Y:S01]  /*4d40*/  FMUL.FTZ R202, R201, c[0x0][0x1e8] ;  /* 0x00007a00c9ca7a20 */ /* 0x000fe20000410000 */
[----:B------:R-:W-:Y:S01]  /*4d50*/  @P1 PRMT R110, RZ, 0x5410, R110 ;  /* 0x00005410ff6e1816 */ /* 0x000fe2000000006e */
[----:B------:R-:W-:Y:S01]  /*4d60*/  F2F.BF16.F32 R156, R156 ;  /* 0x0000009c009c7304 */ /* 0x000fe20000202000 */
[----:B-1----:R-:W-:Y:S02]  /*4d70*/  IMAD.WIDE.U32 R150, R150, 0x10000, RZ ;  /* 0x0001000096967825 */ /* 0x002fe400078e00ff */
[----:B------:R-:W-:Y:S02]  /*4d80*/  FSEL R158, R202, RZ, P5 ;  /* 0x000000ffca9e7208 */ /* 0x000fe40002800000 */
[----:B------:R-:W-:Y:S01]  /*4d90*/  @P1 FADD.FTZ R178, R178, R110 ;  /* 0x0000006eb2b21221 */ /* 0x000fe20000010000 */
[----:B------:R-:W-:Y:S01]  /*4da0*/  @P2 LOP3.LUT P1, RZ, R115, 0xff0000, RZ, 0xc0, !PT ;  /* 0x00ff000073ff2812 */ /* 0x000fe2000782c0ff */
[----:B0-----:R-:W-:Y:S01]  /*4db0*/  IMAD.U32 R159, R159, 0x10000, RZ ;  /* 0x000100009f9f7824 */ /* 0x001fe200078e00ff */
[----:B------:R-:W-:Y:S01]  /*4dc0*/  @P2 LOP3.LUT P5, RZ, R115, 0xff000000, RZ, 0xc0, !PT ;  /* 0xff00000073ff2812 */ /* 0x000fe200078ac0ff */
[----:B------:R-:W-:Y:S01]  /*4dd0*/  FMUL.FTZ R203, R178, c[0x0][0x1e8] ;  /* 0x00007a00b2cb7a20 */ /* 0x000fe20000410000 */
[----:B------:R-:W0:Y:S01]  /*4de0*/  F2F.BF16.F32 R158, R158 ;  /* 0x0000009e009e7304 */ /* 0x000e220000202000 */
[----:B------:R-:W-:-:S02]  /*4df0*/  @P2 FSEL R160, R160, RZ, P1 ;  /* 0x000000ffa0a02208 */ /* 0x000fc40000800000 */
[----:B------:R-:W-:Y:S02]  /*4e00*/  @P2 FSEL R118, R118, RZ, P5 ;  /* 0x000000ff76762208 */ /* 0x000fe40002800000 */
[----:B------:R-:W-:Y:S02]  /*4e10*/  FSEL R110, R203, RZ, P6 ;  /* 0x000000ffcb6e7208 */ /* 0x000fe40003000000 */
[----:B------:R-:W-:Y:S02]  /*4e20*/  LOP3.LUT R151, R151, R159, R155, 0xfe, !PT ;  /* 0x0000009f97977212 */ /* 0x000fe400078efe9b */
[----:B------:R-:W-:Y:S01]  /*4e30*/  LOP3.LUT R150, R150, R154, RZ, 0xfc, !PT ;  /* 0x0000009a96967212 */ /* 0x000fe200078efcff */
[----:B------:R-:W-:Y:S01]  /*4e40*/  IMAD.WIDE.U32 R154, R157, 0x10000, RZ ;  /* 0x000100009d9a7825 */ /* 0x000fe200078e00ff */
[----:B------:R-:W1:Y:S01]  /*4e50*/  F2F.BF16.F32 R110, R110 ;  /* 0x0000006e006e7304 */ /* 0x000e620000202000 */
[----:B------:R-:W-:Y:S02]  /*4e60*/  @P2 F2FP.BF16.PACK_AB R160, RZ, R160 ;  /* 0x000000a0ffa0223e */ /* 0x000fe400000010ff */
[----:B------:R-:W-:Y:S01]  /*4e70*/  @P2 F2FP.BF16.PACK_AB R118, RZ, R118 ;  /* 0x00000076ff76223e */ /* 0x000fe200000010ff */
[----:B0-----:R-:W-:Y:S01]  /*4e80*/  IMAD.U32 R158, R158, 0x10000, RZ ;  /* 0x000100009e9e7824 */ /* 0x001fe200078e00ff */
[----:B------:R-:W-:-:S02]  /*4e90*/  @P2 PRMT R181, R160, 0x7610, R181 ;  /* 0x00007610a0b52816 */ /* 0x000fc400000000b5 */
[----:B------:R-:W-:Y:S02]  /*4ea0*/  @P2 PRMT R182, R118, 0x7610, R182 ;  /* 0x0000761076b62816 */ /* 0x000fe400000000b6 */
[----:B------:R-:W-:Y:S02]  /*4eb0*/  LOP3.LUT R155, R155, R158, R156, 0xfe, !PT ;  /* 0x0000009e9b9b7212 */ /* 0x000fe400078efe9c */
[----:B-1----:R-:W-:Y:S01]  /*4ec0*/  LOP3.LUT R154, R154, R110, RZ, 0xfc, !PT ;  /* 0x0000006e9a9a7212 */ /* 0x002fe200078efcff */
        /* <DEDUP_REMOVED lines=9> */
.L_x_971:
        /* <DEDUP_REMOVED lines=37> */
.L_x_972:
[----:B------:R1:W-:Y:S01]  /*51b0*/  STG.E.64 [R108.64], R104 ;  /* 0x000000686c007986 */ /* 0x0003e2000c101b04 */
        /* <DEDUP_REMOVED lines=11> */
.L_x_973:
        /* <DEDUP_REMOVED lines=33> */
.L_x_974:
[----:B------:R2:W-:Y:S01]  /*5480*/  STG.E.64 [R104.64], R106 ;  /* 0x0000006a68007986 */ /* 0x0005e2000c101b04 */
[----:B------:R-:W-:Y:S02]  /*5490*/  @P0 PRMT R128, R204, 0x7610, R128 ;  /* 0x00007610cc800816 */ /* 0x000fe40000000080 */
[----:B------:R-:W-:Y:S01]  /*54a0*/  @P0 PRMT R129, R205, 0x7610, R129 ;  /* 0x00007610cd810816 */ /* 0x000fe20000000081 */
[----:B------:R-:W-:Y:S05]  /*54b0*/  @!P2 BRA `(.L_x_975) ;  /* 0x000000800000a947 */ /* 0x000fea0003800000 */
[----:B--2---:R-:W-:Y:S02]  /*54c0*/  LOP3.LUT R104, R180, 0xffff, RZ, 0xc0, !PT ;  /* 0x0000ffffb4687812 */ /* 0x004fe400078ec0ff */
[----:B------:R-:W-:Y:S02]  /*54d0*/  PRMT R107, R181, 0x5410, R182 ;  /* 0x00005410b56b7816 */ /* 0x000fe400000000b6 */
[----:B------:R-:W-:Y:S01]  /*54e0*/  IADD3 R106, P1, R113, c[0x0][0x250], RZ ;  /* 0x00009400716a7a10 */ /* 0x000fe20007f3e0ff */
[----:B------:R-:W-:-:S05]  /*54f0*/  IMAD.WIDE.U32 R104, R104, 0x10000, RZ ;  /* 0x0001000068687825 */ /* 0x000fca00078e00ff */
[----:B------:R-:W-:Y:S02]  /*5500*/  LOP3.LUT R105, R107, R105, RZ, 0xfc, !PT ;  /* 0x000000696b697212 */ /* 0x000fe400078efcff */
[----:B------:R-:W-:Y:S02]  /*5510*/  LOP3.LUT R104, R104, 0xffff, R131, 0xf8, !PT ;  /* 0x0000ffff68687812 */ /* 0x000fe400078ef883 */
[----:B------:R-:W-:-:S05]  /*5520*/  IADD3.X R107, R114, c[0x0][0x254], RZ, P1, !PT ;  /* 0x00009500726b7a10 */ /* 0x000fca0000ffe4ff */
[----:B------:R2:W-:Y:S02]  /*5530*/  STG.E.64 [R106.64], R104 ;  /* 0x000000686a007986 */ /* 0x0005e4000c101b04 */
.L_x_975:
        /* <DEDUP_REMOVED lines=13> */
[----:B--2---:R-:W-:Y:S02]  /*5610*/  IADD3 R104, P1, R116, c[0x0][0x248], RZ ;  /* 0x0000920074687a10 */ /* 0x004fe40007f3e0ff */
        /* <DEDUP_REMOVED lines=12> */
[----:B-1----:R-:W-:-:S02]  /*56e0*/  PRMT R109, R129, 0x5410, R130 ;  /* 0x00005410816d7816 */ /* 0x002fc40000000082 */
[----:B------:R-:W-:Y:S01]  /*56f0*/  IADD3 R108, P1, R116, c[0x0][0x258], RZ ;  /* 0x00009600746c7a10 */ /* 0x000fe20007f3e0ff */
[----:B------:R-:W-:-:S05]  /*5700*/  IMAD.WIDE.U32 R106, R106, 0x10000, RZ ;  /* 0x000100006a6a7825 */ /* 0x000fca00078e00ff */
[----:B------:R-:W-:Y:S02]  /*5710*/  LOP3.LUT R107, R109, R107, RZ, 0xfc, !PT ;  /* 0x0000006b6d6b7212 */ /* 0x000fe400078efcff */
[----:B------:R-:W-:Y:S02]  /*5720*/  LOP3.LUT R106, R106, 0xffff, R127, 0xf8, !PT ;  /* 0x0000ffff6a6a7812 */ /* 0x000fe400078ef87f */
[----:B------:R-:W-:-:S05]  /*5730*/  IADD3.X R109, R117, c[0x0][0x25c], RZ, P1, !PT ;  /* 0x00009700756d7a10 */ /* 0x000fca0000ffe4ff */
[----:B------:R1:W-:Y:S02]  /*5740*/  STG.E.64 [R108.64], R106 ;  /* 0x0000006a6c007986 */ /* 0x0003e4000c101b04 */
.L_x_976:
[----:B------:R2:W-:Y:S01]  /*5750*/  STG.E.64 [R104.64], R146 ;  /* 0x0000009268007986 */ /* 0x0005e2000c101b04 */
[----:B------:R-:W-:Y:S02]  /*5760*/  @P0 PRMT R128, R171, 0x7610, R128 ;  /* 0x00007610ab800816 */ /* 0x000fe40000000080 */
[----:B------:R-:W-:Y:S01]  /*5770*/  @P0 PRMT R129, R170, 0x7610, R129 ;  /* 0x00007610aa810816 */ /* 0x000fe20000000081 */
[----:B------:R-:W-:Y:S05]  /*5780*/  @!P2 BRA `(.L_x_977) ;  /* 0x000000800000a947 */ /* 0x000fea0003800000 */
[----:B--2---:R-:W-:Y:S02]  /*5790*/  LOP3.LUT R104, R180, 0xffff, RZ, 0xc0, !PT ;  /* 0x0000ffffb4687812 */ /* 0x004fe400078ec0ff */
[----:B-1----:R-:W-:Y:S02]  /*57a0*/  PRMT R107, R181, 0x5410, R182 ;  /* 0x00005410b56b7816 */ /* 0x002fe400000000b6 */
[----:B------:R-:W-:Y:S01]  /*57b0*/  IADD3 R116, P1, R116, c[0x0][0x250], RZ ;  /* 0x0000940074747a10 */ /* 0x000fe20007f3e0ff */
[----:B------:R-:W-:-:S03]  /*57c0*/  IMAD.WIDE.U32 R104, R104, 0x10000, RZ ;  /* 0x0001000068687825 */ /* 0x000fc600078e00ff */
[----:B------:R-:W-:Y:S02]  /*57d0*/  IADD3.X R117, R117, c[0x0][0x254], RZ, P1, !PT ;  /* 0x0000950075757a10 */ /* 0x000fe40000ffe4ff */
[----:B------:R-:W-:Y:S02]  /*57e0*/  LOP3.LUT R105, R107, R105, RZ, 0xfc, !PT ;  /* 0x000000696b697212 */ /* 0x000fe400078efcff */
[----:B------:R-:W-:-:S05]  /*57f0*/  LOP3.LUT R104, R104, 0xffff, R131, 0xf8, !PT ;  /* 0x0000ffff68687812 */ /* 0x000fca00078ef883 */
[----:B------:R1:W-:Y:S02]  /*5800*/  STG.E.64 [R116.64], R104 ;  /* 0x0000006874007986 */ /* 0x0003e4000c101b04 */
.L_x_977:
        /* <DEDUP_REMOVED lines=14> */
[----:B-12---:R-:W-:Y:S02]  /*58f0*/  IADD3 R104, P1, R122, c[0x0][0x248], RZ ;  /* 0x000092007a687a10 */ /* 0x006fe40007f3e0ff */
        /* <DEDUP_REMOVED lines=20> */
.L_x_978:
        /* <DEDUP_REMOVED lines=13> */
.L_x_979:
        /* <DEDUP_REMOVED lines=19> */
[----:B-1----:R-:W-:Y:S02]  /*5c40*/  LOP3.LUT R106, R128, 0xffff, RZ, 0xc0, !PT ;  /* 0x0000ffff806a7812 */ /* 0x002fe400078ec0ff */
[----:B--2---:R-:W-:-:S02]  /*5c50*/  IADD3 R104, P1, R179, c[0x0][0x258], RZ ;  /* 0x00009600b3687a10 */ /* 0x004fc40007f3e0ff */
[----:B------:R-:W-:Y:S01]  /*5c60*/  PRMT R109, R129, 0x5410, R130 ;  /* 0x00005410816d7816 */ /* 0x000fe20000000082 */
[----:B------:R-:W-:Y:S01]  /*5c70*/  IMAD.WIDE.U32 R106, R106, 0x10000, RZ ;  /* 0x000100006a6a7825 */ /* 0x000fe200078e00ff */
[----:B------:R-:W-:-:S04]  /*5c80*/  IADD3.X R105, R177, c[0x0][0x25c], RZ, P1, !PT ;  /* 0x00009700b1697a10 */ /* 0x000fc80000ffe4ff */
[----:B------:R-:W-:Y:S02]  /*5c90*/  LOP3.LUT R107, R109, R107, RZ, 0xfc, !PT ;  /* 0x0000006b6d6b7212 */ /* 0x000fe400078efcff */
[----:B------:R-:W-:-:S05]  /*5ca0*/  LOP3.LUT R106, R106, 0xffff, R127, 0xf8, !PT ;  /* 0x0000ffff6a6a7812 */ /* 0x000fca00078ef87f */
[----:B------:R1:W-:Y:S02]  /*5cb0*/  STG.E.64 [R104.64], R106 ;  /* 0x0000006a68007986 */ /* 0x0003e4000c101b04 */
.L_x_980:
        /* <DEDUP_REMOVED lines=21> */
.L_x_981:
        /* <DEDUP_REMOVED lines=9> */
.L_x_982:
        /* <DEDUP_REMOVED lines=19> */
[----:B-1----:R-:W-:Y:S02]  /*5fd0*/  IADD3 R104, P0, R189, c[0x0][0x250], RZ ;  /* 0x00009400bd687a10 */ /* 0x002fe40007f1e0ff */
[----:B------:R-:W-:Y:S01]  /*5fe0*/  PRMT R109, R181, 0x5410, R182 ;  /* 0x00005410b56d7816 */ /* 0x000fe200000000b6 */
[----:B------:R-:W-:Y:S01]  /*5ff0*/  IMAD.WIDE.U32 R106, R106, 0x10000, RZ ;  /* 0x000100006a6a7825 */ /* 0x000fe200078e00ff */
[----:B------:R-:W-:-:S04]  /*6000*/  IADD3.X R105, R190, c[0x0][0x254], RZ, P0, !PT ;  /* 0x00009500be697a10 */ /* 0x000fc800007fe4ff */
[----:B------:R-:W-:Y:S02]  /*6010*/  LOP3.LUT R107, R109, R107, RZ, 0xfc, !PT ;  /* 0x0000006b6d6b7212 */ /* 0x000fe400078efcff */
[----:B------:R-:W-:-:S05]  /*6020*/  LOP3.LUT R106, R106, 0xffff, R131, 0xf8, !PT ;  /* 0x0000ffff6a6a7812 */ /* 0x000fca00078ef883 */
[----:B------:R1:W-:Y:S02]  /*6030*/  STG.E.64 [R104.64], R106 ;  /* 0x0000006a68007986 */ /* 0x0003e4000c101b04 */
.L_x_983:
[----:B-12---:R-:W-:Y:S01]  /*6040*/  SEL R106, RZ, 0x1, P3 ;  /* 0x00000001ff6a7807 */ /* 0x006fe20001800000 */
[----:B0-----:R-:W-:Y:S01]  /*6050*/  @P4 CALL.REL.NOINC `(.L_x_984) ;  /* 0x0000001000004944 */ /* 0x001fe20003c00000 */
[----:B------:R-:W-:Y:S05]  /*6060*/  BRA `(.L_x_985) ;  /* 0xffffa9d000007947 */ /* 0x000fea000383ffff */
.L_x_984:
        /* <DEDUP_REMOVED lines=8> */
[----:B------:R0:W5:Y:S01]  /*60f0*/  LDL.LU R74, [R1] ;  /* 0x00000000014a7983 */ /* 0x0001620000300800 */
        /* <DEDUP_REMOVED lines=20> */
[----:B------:R-:W-:-:S02]  /*6240*/  IMAD.MOV.U32 R13, RZ, RZ, R39 ;  /* 0x000000ffff0d7224 */ /* 0x000fc400078e0027 */
[----:B------:R-:W-:Y:S01]  /*6250*/  IMAD.MOV.U32 R14, RZ, RZ, R36 ;  /* 0x000000ffff0e7224 */ /* 0x000fe200078e0024 */
[----:B------:R0:W5:Y:S01]  /*6260*/  LDL.LU R85, [R1+0x4c] ;  /* 0x00004c0001557983 */ /* 0x0001620000300800 */
[----:B------:R-:W-:Y:S02]  /*6270*/  IMAD.MOV.U32 R15, RZ, RZ, R37 ;  /* 0x000000ffff0f7224 */ /* 0x000fe400078e0025 */
[----:B------:R-:W-:Y:S01]  /*6280*/  IMAD.MOV.U32 R40, RZ, RZ, R10 ;  /* 0x000000ffff287224 */ /* 0x000fe200078e000a */
[----:B------:R0:W5:Y:S01]  /*6290*/  LDL.LU R82, [R1+0x10] ;  /* 0x0000100001527983 */ /* 0x0001620000300800 */
[----:B------:R-:W-:Y:S02]  /*62a0*/  IMAD.MOV.U32 R60, RZ, RZ, R235 ;  /* 0x000000ffff3c7224 */ /* 0x000fe400078e00eb */
        /* <DEDUP_REMOVED lines=17> */
[----:B------:R-:W-:-:S03]  /*63c0*/  IMAD.MOV.U32 R72, RZ, RZ, R247 ;  /* 0x000000ffff487224 */ /* 0x000fc600078e00f7 */
[----:B------:R0:W5:Y:S04]  /*63d0*/  LDL.LU R93, [R1+0x64] ;  /* 0x00006400015d7983 */ /* 0x0001680000300800 */
        /* <DEDUP_REMOVED lines=19> */
[----:B------:R0:W5:Y:S01]  /*6510*/  LDL.LU R119, [R1+0x8c] ;  /* 0x00008c0001777983 */ /* 0x0001620000300800 */
        /* <DEDUP_REMOVED lines=36> */
.L_x_967:
        /* <DEDUP_REMOVED lines=40> */
.L_x_968:
[----:B------:R-:W-:Y:S01]  /*69e0*/  MOV R105, R106 ;  /* 0x0000006a00697202 */ /* 0x000fe20000000f00 */
[----:B------:R-:W-:Y:S01]  /*69f0*/  IMAD.MOV.U32 R146, RZ, RZ, 0x10 ;  /* 0x00000010ff927424 */ /* 0x000fe200078e00ff */
[----:B------:R-:W-:Y:S01]  /*6a00*/  MOV R104, 0x6a40 ;  /* 0x00006a4000687802 */ /* 0x000fe20000000f00 */
[----:B0-----:R-:W-:-:S02]  /*6a10*/  IMAD.MOV.U32 R149, RZ, RZ, 0x1f ;  /* 0x0000001fff957424 */ /* 0x001fc400078e00ff */
[----:B------:R-:W-:Y:S02]  /*6a20*/  IMAD.MOV.U32 R148, RZ, RZ, -0x1 ;  /* 0xffffffffff947424 */ /* 0x000fe400078e00ff */
[----:B-----5:R-:W-:Y:S05]  /*6a30*/  CALL.REL.NOINC `($__internal_29_$__cuda_sm70_shflsync_down_p) ;  /* 0x0000046000007944 */ /* 0x020fea0003c00000 */
[----:B-1----:R-:W-:Y:S01]  /*6a40*/  MOV R147, R146 ;  /* 0x0000009200937202 */ /* 0x002fe20000000f00 */
[----:B------:R-:W-:Y:S05]  /*6a50*/  BRA `(.L_x_986) ;  /* 0xffffcb3000007947 */ /* 0x000fea000383ffff */
.L_x_969:
[----:B------:R-:W-:Y:S01]  /*6a60*/  IMAD.MOV.U32 R105, RZ, RZ, R107 ;  /* 0x000000ffff697224 */ /* 0x000fe200078e006b */
[----:B0-----:R-:W-:Y:S01]  /*6a70*/  MOV R148, 0xffffffff ;  /* 0xffffffff00947802 */ /* 0x001fe20000000f00 */
[----:B------:R-:W-:Y:S01]  /*6a80*/  IMAD.MOV.U32 R146, RZ, RZ, 0x10 ;  /* 0x00000010ff927424 */ /* 0x000fe200078e00ff */
[----:B------:R-:W-:Y:S01]  /*6a90*/  MOV R104, 0x6ac0 ;  /* 0x00006ac000687802 */ /* 0x000fe20000000f00 */
[----:B------:R-:W-:Y:S02]  /*6aa0*/  IMAD.MOV.U32 R149, RZ, RZ, 0x1f ;  /* 0x0000001fff957424 */ /* 0x000fe400078e00ff */
[----:B-12--5:R-:W-:Y:S05]  /*6ab0*/  CALL.REL.NOINC `($__internal_29_$__cuda_sm70_shflsync_down_p) ;  /* 0x000003e000007944 */ /* 0x026fea0003c00000 */
[----:B------:R-:W-:Y:S01]  /*6ac0*/  FADD.FTZ R106, R106, R147 ;  /* 0x000000936a6a7221 */ /* 0x000fe20000010000 */
[----:B------:R-:W-:Y:S01]  /*6ad0*/  MOV R104, 0x6b40 ;  /* 0x00006b4000687802 */ /* 0x000fe20000000f00 */
[----:B-1----:R-:W-:Y:S02]  /*6ae0*/  FADD.FTZ R107, R107, R146 ;  /* 0x000000926b6b7221 */ /* 0x002fe40000010000 */
[----:B------:R-:W-:Y:S01]  /*6af0*/  IMAD.MOV.U32 R146, RZ, RZ, 0x8 ;  /* 0x00000008ff927424 */ /* 0x000fe200078e00ff */
[----:B------:R-:W-:Y:S01]  /*6b00*/  MOV R105, R106 ;  /* 0x0000006a00697202 */ /* 0x000fe20000000f00 */
[----:B------:R-:W-:-:S02]  /*6b10*/  IMAD.MOV.U32 R149, RZ, RZ, 0x1f ;  /* 0x0000001fff957424 */ /* 0x000fc400078e00ff */
[----:B------:R-:W-:Y:S02]  /*6b20*/  IMAD.MOV.U32 R148, RZ, RZ, -0x1 ;  /* 0xffffffffff947424 */ /* 0x000fe400078e00ff */
[----:B------:R-:W-:Y:S05]  /*6b30*/  CALL.REL.NOINC `($__internal_29_$__cuda_sm70_shflsync_down_p) ;  /* 0x0000036000007944 */ /* 0x000fea0003c00000 */
[----:B------:R-:W-:Y:S01]  /*6b40*/  HFMA2.MMA R149, -RZ, RZ, 0, 1.847743988037109375e-06 ;  /* 0x0000001fff957435 */ /* 0x000fe200000001ff */
[----:B-1----:R-:W-:Y:S01]  /*6b50*/  IMAD.MOV.U32 R147, RZ, RZ, R146 ;  /* 0x000000ffff937224 */ /* 0x002fe200078e0092 */
[----:B------:R-:W-:Y:S01]  /*6b60*/  MOV R104, 0x6bb0 ;  /* 0x00006bb000687802 */ /* 0x000fe20000000f00 */
[----:B------:R-:W-:Y:S02]  /*6b70*/  IMAD.MOV.U32 R105, RZ, RZ, R107 ;  /* 0x000000ffff697224 */ /* 0x000fe400078e006b */
[----:B------:R-:W-:Y:S02]  /*6b80*/  IMAD.MOV.U32 R146, RZ, RZ, 0x8 ;  /* 0x00000008ff927424 */ /* 0x000fe400078e00ff */
[----:B------:R-:W-:Y:S02]  /*6b90*/  IMAD.MOV.U32 R148, RZ, RZ, -0x1 ;  /* 0xffffffffff947424 */ /* 0x000fe400078e00ff */
[----:B------:R-:W-:Y:S05]  /*6ba0*/  CALL.REL.NOINC `($__internal_29_$__cuda_sm70_shflsync_down_p) ;  /* 0x000002f000007944 */ /* 0x000fea0003c00000 */
[----:B------:R-:W-:Y:S01]  /*6bb0*/  FADD.FTZ R106, R147, R106 ;  /* 0x0000006a936a7221 */ /* 0x000fe20000010000 */
[----:B------:R-:W-:Y:S01]  /*6bc0*/  MOV R148, 0xffffffff ;  /* 0xffffffff00947802 */ /* 0x000fe20000000f00 */
[----:B-1----:R-:W-:Y:S01]  /*6bd0*/  FADD.FTZ R107, R107, R146 ;  /* 0x000000926b6b7221 */ /* 0x002fe20000010000 */
[----:B------:R-:W-:Y:S01]  /*6be0*/  MOV R104, 0x6c30 ;  /* 0x00006c3000687802 */ /* 0x000fe20000000f00 */
[----:B------:R-:W-:-:S02]  /*6bf0*/  IMAD.MOV.U32 R146, RZ, RZ, 0x4 ;  /* 0x00000004ff927424 */ /* 0x000fc400078e00ff */
[----:B------:R-:W-:Y:S02]  /*6c00*/  IMAD.MOV.U32 R149, RZ, RZ, 0x1f ;  /* 0x0000001fff957424 */ /* 0x000fe400078e00ff */
[----:B------:R-:W-:Y:S02]  /*6c10*/  IMAD.MOV.U32 R105, RZ, RZ, R106 ;  /* 0x000000ffff697224 */ /* 0x000fe400078e006a */
[----:B------:R-:W-:Y:S05]  /*6c20*/  CALL.REL.NOINC `($__internal_29_$__cuda_sm70_shflsync_down_p) ;  /* 0x0000027000007944 */ /* 0x000fea0003c00000 */
[----:B-1----:R-:W-:Y:S01]  /*6c30*/  IMAD.MOV.U32 R147, RZ, RZ, R146 ;  /* 0x000000ffff937224 */ /* 0x002fe200078e0092 */
[----:B------:R-:W-:Y:S01]  /*6c40*/  HFMA2.MMA R146, -RZ, RZ, 0, 2.384185791015625e-07 ;  /* 0x00000004ff927435 */ /* 0x000fe200000001ff */
[----:B------:R-:W-:Y:S01]  /*6c50*/  IMAD.MOV.U32 R105, RZ, RZ, R107 ;  /* 0x000000ffff697224 */ /* 0x000fe200078e006b */
[----:B------:R-:W-:Y:S01]  /*6c60*/  MOV R104, 0x6ca0 ;  /* 0x00006ca000687802 */ /* 0x000fe20000000f00 */
        /* <DEDUP_REMOVED lines=8> */
[----:B------:R-:W-:Y:S02]  /*6cf0*/  IMAD.MOV.U32 R148, RZ, RZ, -0x1 ;  /* 0xffffffffff947424 */ /* 0x000fe400078e00ff */
[----:B------:R-:W-:Y:S02]  /*6d00*/  IMAD.MOV.U32 R105, RZ, RZ, R106 ;  /* 0x000000ffff697224 */ /* 0x000fe400078e006a */
[----:B------:R-:W-:Y:S05]  /*6d10*/  CALL.REL.NOINC `($__internal_29_$__cuda_sm70_shflsync_down_p) ;  /* 0x0000018000007944 */ /* 0x000fea0003c00000 */
[----:B-1----:R-:W-:Y:S01]  /*6d20*/  IMAD.MOV.U32 R147, RZ, RZ, R146 ;  /* 0x000000ffff937224 */ /* 0x002fe200078e0092 */
[----:B------:R-:W-:Y:S01]  /*6d30*/  MOV R105, R107 ;  /* 0x0000006b00697202 */ /* 0x000fe20000000f00 */
[----:B------:R-:W-:Y:S01]  /*6d40*/  IMAD.MOV.U32 R146, RZ, RZ, 0x2 ;  /* 0x00000002ff927424 */ /* 0x000fe200078e00ff */
[----:B------:R-:W-:Y:S01]  /*6d50*/  MOV R104, 0x6d90 ;  /* 0x00006d9000687802 */ /* 0x000fe20000000f00 */
[----:B------:R-:W-:Y:S02]  /*6d60*/  IMAD.MOV.U32 R149, RZ, RZ, 0x1f ;  /* 0x0000001fff957424 */ /* 0x000fe400078e00ff */
[----:B------:R-:W-:Y:S02]  /*6d70*/  IMAD.MOV.U32 R148, RZ, RZ, -0x1 ;  /* 0xffffffffff947424 */ /* 0x000fe400078e00ff */
[----:B------:R-:W-:Y:S05]  /*6d80*/  CALL.REL.NOINC `($__internal_29_$__cuda_sm70_shflsync_down_p) ;  /* 0x0000011000007944 */ /* 0x000fea0003c00000 */
[----:B------:R-:W-:Y:S01]  /*6d90*/  FADD.FTZ R106, R147, R106 ;  /* 0x0000006a936a7221 */ /* 0x000fe20000010000 */
[----:B------:R-:W-:Y:S01]  /*6da0*/  MOV R104, 0x6e10 ;  /* 0x00006e1000687802 */ /* 0x000fe20000000f00 */
[----:B-1----:R-:W-:Y:S01]  /*6db0*/  FADD.FTZ R147, R107, R146 ;  /* 0x000000926b937221 */ /* 0x002fe20000010000 */
[----:B------:R-:W-:Y:S01]  /*6dc0*/  HFMA2.MMA R146, -RZ, RZ, 0, 5.9604644775390625e-08 ;  /* 0x00000001ff927435 */ /* 0x000fe200000001ff */
[----:B------:R-:W-:-:S02]  /*6dd0*/  IMAD.MOV.U32 R149, RZ, RZ, 0x1f ;  /* 0x0000001fff957424 */ /* 0x000fc400078e00ff */
[----:B------:R-:W-:Y:S02]  /*6de0*/  IMAD.MOV.U32 R148, RZ, RZ, -0x1 ;  /* 0xffffffffff947424 */ /* 0x000fe400078e00ff */
[----:B------:R-:W-:Y:S02]  /*6df0*/  IMAD.MOV.U32 R105, RZ, RZ, R106 ;  /* 0x000000ffff697224 */ /* 0x000fe400078e006a */
[----:B------:R-:W-:Y:S05]  /*6e00*/  CALL.REL.NOINC `($__internal_29_$__cuda_sm70_shflsync_down_p) ;  /* 0x0000009000007944 */ /* 0x000fea0003c00000 */
[----:B-1----:R-:W-:Y:S01]  /*6e10*/  MOV R107, R146 ;  /* 0x00000092006b7202 */ /* 0x002fe20000000f00 */
[----:B------:R-:W-:Y:S01]  /*6e20*/  IMAD.MOV.U32 R105, RZ, RZ, R147 ;  /* 0x000000ffff697224 */ /* 0x000fe200078e0093 */
[----:B------:R-:W-:Y:S01]  /*6e30*/  MOV R148, 0xffffffff ;  /* 0xffffffff00947802 */ /* 0x000fe20000000f00 */
[----:B------:R-:W-:Y:S01]  /*6e40*/  IMAD.MOV.U32 R146, RZ, RZ, 0x1 ;  /* 0x00000001ff927424 */ /* 0x000fe200078e00ff */
[----:B------:R-:W-:Y:S01]  /*6e50*/  MOV R104, 0x6e80 ;  /* 0x00006e8000687802 */ /* 0x000fe20000000f00 */
[----:B------:R-:W-:Y:S02]  /*6e60*/  IMAD.MOV.U32 R149, RZ, RZ, 0x1f ;  /* 0x0000001fff957424 */ /* 0x000fe400078e00ff */
[----:B------:R-:W-:Y:S05]  /*6e70*/  CALL.REL.NOINC `($__internal_29_$__cuda_sm70_shflsync_down_p) ;  /* 0x0000002000007944 */ /* 0x000fea0003c00000 */
[----:B-1----:R-:W-:Y:S01]  /*6e80*/  IMAD.MOV.U32 R105, RZ, RZ, R146 ;  /* 0x000000ffff697224 */ /* 0x002fe200078e0092 */
[----:B------:R-:W-:Y:S05]  /*6e90*/  BRA `(.L_x_987) ;  /* 0xffffc81000007947 */ /* 0x000fea000383ffff */
        .weak           $__internal_29_$__cuda_sm70_shflsync_down_p
        .type           $__internal_29_$__cuda_sm70_shflsync_down_p,@function
        .size           $__internal_29_$__cuda_sm70_shflsync_down_p,(.L_x_3391 - $__internal_29_$__cuda_sm70_shflsync_down_p)
$__internal_29_$__cuda_sm70_shflsync_down_p:
[----:B------:R-:W-:Y:S04]  /*6ea0*/  WARPSYNC R148 ;  /* 0x0000009400007348 */ /* 0x000fe80003800000 */
[----:B------:R0:W1:Y:S02]  /*6eb0*/  SHFL.DOWN PT, R146, R105, R146, R149 ;  /* 0x0800009269927389 */ /* 0x00006400000e0095 */
[----:B0-----:R-:W-:-:S04]  /*6ec0*/  IMAD.MOV.U32 R105, RZ, RZ, 0x0 ;  /* 0x00000000ff697424 */ /* 0x001fc800078e00ff */
[----:B------:R-:W-:Y:S05]  /*6ed0*/  RET.REL.NODEC R104 `(_ZN10layer_norm31ln_parallel_residual_bwd_kernelINS_13Kernel_traitsIf13__nv_bfloat16S2_S2_fjLj7168ELj1ELj1ELj8ELj8ENS_18Kernel_traits_baseILj7168EfS2_S2_S2_fjLj256EEEEELb1ELb0ELb1EEEvNS_9BwdParamsE) ;  /* 0xffff912068007950 */ /* 0x000fea0003c3ffff */
.L_x_988:
        /* <DEDUP_REMOVED lines=10> */
.L_x_3391:


//--------------------- .text._ZN10layer_norm22ln_bwd_finalize_kernelINS_22Kernel_traits_finalizeILj7168Ef13__nv_bfloat16S2_S2_fjLb0ELj1024ELj4ENS_18Kernel_traits_baseILj7168EfS2_S2_S2_fjLj1024EEEEELb0ELb0EEEvNS_9BwdParamsE --------------------------
	.section	.text._ZN10layer_norm22ln_bwd_finalize_kernelINS_22Kernel_traits_finalizeILj7168Ef13__nv_bfloat16S2_S2_fjLb0ELj1024ELj4ENS_18Kernel_traits_baseILj7168EfS2_S2_S2_fjLj1024EEEEELb0ELb0EEEvNS_9BwdParamsE,"ax",@progbits
	.sectioninfo	@"SHI_REGISTERS=30"
	.align	128
        .global         _ZN10layer_norm22ln_bwd_finalize_kernelINS_22Kernel_traits_finalizeILj7168Ef13__nv_bfloat16S2_S2_fjLb0ELj1024ELj4ENS_18Kernel_traits_baseILj7168EfS2_S2_S2_fjLj1024EEEEELb0ELb0EEEvNS_9BwdParamsE
        .type           _ZN10layer_norm22ln_bwd_finalize_kernelINS_22Kernel_traits_finalizeILj7168Ef13__nv_bfloat16S2_S2_fjLb0ELj1024ELj4ENS_18Kernel_traits_baseILj7168EfS2_S2_S2_fjLj1024EEEEELb0ELb0EEEvNS_9BwdParamsE,@function
        .size           _ZN10layer_norm22ln_bwd_finalize_kernelINS_22Kernel_traits_finalizeILj7168Ef13__nv_bfloat16S2_S2_fjLb0ELj1024ELj4ENS_18Kernel_traits_baseILj7168EfS2_S2_S2_fjLj1024EEEEELb0ELb0EEEvNS_9BwdParamsE,(.L_x_3392 - _ZN10layer_norm22ln_bwd_finalize_kernelINS_22Kernel_traits_finalizeILj7168Ef13__nv_bfloat16S2_S2_fjLb0ELj1024ELj4ENS_18Kernel_traits_baseILj7168EfS2_S2_S2_fjLj1024EEEEELb0ELb0EEEvNS_9BwdParamsE)
        .other          _ZN10layer_norm22ln_bwd_finalize_kernelINS_22Kernel_traits_finalizeILj7168Ef13__nv_bfloat16S2_S2_fjLb0ELj1024ELj4ENS_18Kernel_traits_baseILj7168EfS2_S2_S2_fjLj1024EEEEELb0ELb0EEEvNS_9BwdParamsE,@"STO_CUDA_ENTRY STV_DEFAULT"
_ZN10layer_norm22ln_bwd_finalize_kernelINS_22Kernel_traits_finalizeILj7168Ef13__nv_bfloat16S2_S2_fjLb0ELj1024ELj4ENS_18Kernel_traits_baseILj7168EfS2_S2_S2_fjLj1024EEEEELb0ELb0EEEvNS_9BwdParamsE:
.text._ZN10layer_norm22ln_bwd_finalize_kernelINS_22Kernel_traits_finalizeILj7168Ef13__nv_bfloat16S2_S2_fjLb0ELj1024ELj4ENS_18Kernel_traits_baseILj7168EfS2_S2_S2_fjLj1024EEEEELb0ELb0EEEvNS_9BwdParamsE:
        /* <DEDUP_REMOVED lines=19> */
.L_x_1002:
        /* <DEDUP_REMOVED lines=28> */
.L_x_993:
        /* <DEDUP_REMOVED lines=35> */
.L_x_992:
[----:B------:R-:W-:Y:S05]  /*0520*/  BSYNC B1 ;  /* 0x0000000000017941 */ /* 0x000fea0003800000 */
.L_x_991:
        /* <DEDUP_REMOVED lines=23> */
.L_x_995:
[----:B------:R-:W-:Y:S05]  /*06a0*/  BSYNC B1 ;  /* 0x0000000000017941 */ /* 0x000fea0003800000 */
.L_x_994:
        /* <DEDUP_REMOVED lines=11> */
.L_x_996:
[----:B------:R-:W-:Y:S05]  /*0760*/  BSYNC B1 ;  /* 0x0000000000017941 */ /* 0x000fea0003800000 */
.L_x_990:
[----:B------:R-:W-:Y:S05]  /*0770*/  BSYNC B0 ;  /* 0x0000000000007941 */ /* 0x000fea0003800000 */
.L_x_989:
        /* <DEDUP_REMOVED lines=11> */
.L_x_1003:
        /* <DEDUP_REMOVED lines=18> */
.L_x_1004:
[----:B---3--:R-:W-:Y:S02]  /*0950*/  FADD.FTZ R4, R4, R9 ;  /* 0x0000000904047221 */ /* 0x008fe40000010000 */
[----:B-12---:R-:W-:-:S03]  /*0960*/  FADD.FTZ R6, R5, R6 ;  /* 0x0000000605067221 */ /* 0x006fc60000010000 */
[----:B------:R1:W-:Y:S04]  /*0970*/  @!P1 STS [R17.X4+0x2000], R4 ;  /* 0x0020000411009388 */ /* 0x0003e80000004800 */
[----:B------:R1:W-:Y:S02]  /*0980*/  @!P1 STS [R17.X4+0x2080], R6 ;  /* 0x0020800611009388 */ /* 0x0003e40000004800 */
.L_x_997:
[----:B0-----:R-:W-:Y:S01]  /*0990*/  SHF.L.U32 R2, R19, 0x1, RZ ;  /* 0x0000000113027819 */ /* 0x001fe200000006ff */
[----:B------:R-:W-:Y:S01]  /*09a0*/  WARPSYNC 0xffffffff ;  /* 0xffffffff00007948 */ /* 0x000fe20003800000 */
[----:B------:R-:W-:Y:S02]  /*09b0*/  BAR.SYNC.DEFER_BLOCKING 0x0 ;  /* 0x0000000000007b1d */ /* 0x000fe40000010000 */
[----:B------:R-:W-:-:S04]  /*09c0*/  ISETP.GE.U32.OR P1, PT, R2, c[0x0][0x168], P0 ;  /* 0x00005a0002007a0c */ /* 0x000fc80000726470 */
[----:B------:R-:W-:Y:S09]  /*09d0*/  BSSY B0, `(.L_x_1000) ;  /* 0x000000b000007945 */ /* 0x000ff20003800000 */
[----:B------:R-:W-:Y:S05]  /*09e0*/  @P1 BRA `(.L_x_1001) ;  /* 0x0000009000001947 */ /* 0x000fea0003800000 */
[----:B------:R-:W-:Y:S01]  /*09f0*/  IMAD.SHL.U32 R2, R0, 0x8, RZ ;  /* 0x0000000800027824 */ /* 0x000fe200078e00ff */
[----:B-1----:R-:W-:-:S04]  /*0a00*/  HFMA2.MMA R4, -RZ, RZ, 0, 4.76837158203125e-07 ;  /* 0x00000008ff047435 */ /* 0x002fc800000001ff */
[----:B------:R-:W-:-:S05]  /*0a10*/  LOP3.LUT R6, R2, 0xf8, RZ, 0xc0, !PT ;  /* 0x000000f802067812 */ /* 0x000fca00078ec0ff */
[----:B------:R-:W0:Y:S01]  /*0a20*/  LDS.64 R8, [R6+0x2000] ;  /* 0x0020000006087984 */ /* 0x000e220000000a00 */
[----:B------:R-:W-:-:S03]  /*0a30*/  IMAD.WIDE.U32 R2, R19, R4, c[0x0][0x268] ;  /* 0x00009a0013027625 */ /* 0x000fc600078e0004 */
[----:B------:R-:W1:Y:S01]  /*0a40*/  LDS.64 R10, [R6+0x2080] ;  /* 0x00208000060a7984 */ /* 0x000e620000000a00 */
[----:B------:R-:W-:-:S03]  /*0a50*/  IMAD.WIDE.U32 R4, R19, R4, c[0x0][0x260] ;  /* 0x0000980013047625 */ /* 0x000fc600078e0004 */
[----:B0-----:R0:W-:Y:S04]  /*0a60*/  STG.E.64 [R2.64], R8 ;  /* 0x0000000802007986 */ /* 0x0011e8000c101b04 */
[----:B-1----:R0:W-:Y:S02]  /*0a70*/  STG.E.64 [R4.64], R10 ;  /* 0x0000000a04007986 */ /* 0x0021e4000c101b04 */
.L_x_1001:
[----:B------:R-:W-:Y:S05]  /*0a80*/  BSYNC B0 ;  /* 0x0000000000007941 */ /* 0x000fea0003800000 */
.L_x_1000:
[C---:B------:R-:W-:Y:S02]  /*0a90*/  ISETP.GT.U32.AND P1, PT, R18.reuse, -0x1c01, PT ;  /* 0xffffe3ff1200780c */ /* 0x040fe40003f24070 */
[----:B------:R-:W-:Y:S02]  /*0aa0*/  IADD3 R18, R18, 0x1c00, RZ ;  /* 0x00001c0012127810 */ /* 0x000fe40007ffe0ff */
[----:B------:R-:W-:-:S09]  /*0ab0*/  IADD3 R19, R19, 0xe00, RZ ;  /* 0x00000e0013137810 */ /* 0x000fd20007ffe0ff */
[----:B01----:R-:W-:Y:S05]  /*0ac0*/  @P1 BRA `(.L_x_1002) ;  /* 0xfffff66000001947 */ /* 0x003fea000383ffff */
[----:B------:R-:W-:Y:S05]  /*0ad0*/  EXIT ;  /* 0x000000000000794d */ /* 0x000fea0003800000 */
.L_x_998:
[----:B--2---:R-:W-:Y:S01]  /*0ae0*/  IMAD.MOV.U32 R9, RZ, RZ, R5 ;  /* 0x000000ffff097224 */ /* 0x004fe200078e0005 */
[----:B------:R-:W-:Y:S01]  /*0af0*/  MOV R8, 0x1 ;  /* 0x0000000100087802 */ /* 0x000fe20000000f00 */
[----:B------:R-:W-:Y:S01]  /*0b00*/  IMAD.MOV.U32 R7, RZ, RZ, 0x1f ;  /* 0x0000001fff077424 */ /* 0x000fe200078e00ff */
[----:B------:R-:W-:Y:S02]  /*0b10*/  MOV R10, 0xffffffff ;  /* 0xffffffff000a7802 */ /* 0x000fe40000000f00 */
[----:B------:R-:W-:Y:S02]  /*0b20*/  MOV R2, 0xb40 ;  /* 0x00000b4000027802 */ /* 0x000fe40000000f00 */
[----:B01----:R-:W-:Y:S05]  /*0b30*/  CALL.REL.NOINC `($__internal_30_$__cuda_sm70_shflsync_bfly_p) ;  /* 0x000003b000007944 */ /* 0x003fea0003c00000 */
[----:B-1----:R-:W-:Y:S01]  /*0b40*/  IMAD.MOV.U32 R2, RZ, RZ, R7 ;  /* 0x000000ffff027224 */ /* 0x002fe200078e0007 */
[----:B0-----:R-:W-:Y:S05]  /*0b50*/  BRA `(.L_x_1003) ;  /* 0xfffffcd000007947 */ /* 0x001fea000383ffff */
.L_x_999:
[----:B------:R-:W-:Y:S01]  /*0b60*/  HFMA2.MMA R8, -RZ, RZ, 0, 1.1920928955078125e-07 ;  /* 0x00000002ff087435 */ /* 0x000fe200000001ff */
[----:B------:R-:W-:Y:S01]  /*0b70*/  MOV R7, 0x1f ;  /* 0x0000001f00077802 */ /* 0x000fe20000000f00 */
[----:B------:R-:W-:Y:S01]  /*0b80*/  IMAD.MOV.U32 R10, RZ, RZ, -0x1 ;  /* 0xffffffffff0a7424 */ /* 0x000fe200078e00ff */
[----:B------:R-:W-:-:S03]  /*0b90*/  MOV R2, 0xbb0 ;  /* 0x00000bb000027802 */ /* 0x000fc60000000f00 */
[----:B012---:R-:W-:Y:S05]  /*0ba0*/  CALL.REL.NOINC `($__internal_30_$__cuda_sm70_shflsync_bfly_p) ;  /* 0x0000034000007944 */ /* 0x007fea0003c00000 */
[----:B0-----:R-:W-:Y:S01]  /*0bb0*/  HFMA2.MMA R8, -RZ, RZ, 0, 2.384185791015625e-07 ;  /* 0x00000004ff087435 */ /* 0x001fe200000001ff */
[----:B-1----:R-:W-:Y:S01]  /*0bc0*/  FADD.FTZ R9, R9, R7 ;  /* 0x0000000709097221 */ /* 0x002fe20000010000 */
[----:B------:R-:W-:Y:S01]  /*0bd0*/  MOV R7, 0x1f ;  /* 0x0000001f00077802 */ /* 0x000fe20000000f00 */
[----:B------:R-:W-:Y:S01]  /*0be0*/  IMAD.MOV.U32 R10, RZ, RZ, -0x1 ;  /* 0xffffffffff0a7424 */ /* 0x000fe200078e00ff */
[----:B------:R-:W-:-:S02]  /*0bf0*/  MOV R2, 0xc10 ;  /* 0x00000c1000027802 */ /* 0x000fc40000000f00 */
[----:B------:R-:W-:Y:S05]  /*0c00*/  CALL.REL.NOINC `($__internal_30_$__cuda_sm70_shflsync_bfly_p) ;  /* 0x000002e000007944 */ /* 0x000fea0003c00000 */
[----:B0-----:R-:W-:Y:S01]  /*0c10*/  HFMA2.MMA R8, -RZ, RZ, 0, 4.76837158203125e-07 ;  /* 0x00000008ff087435 */ /* 0x001fe200000001ff */
[----:B-1----:R-:W-:Y:S01]  /*0c20*/  FADD.FTZ R9, R9, R7 ;  /* 0x0000000709097221 */ /* 0x002fe20000010000 */
[----:B------:R-:W-:Y:S01]  /*0c30*/  MOV R7, 0x1f ;  /* 0x0000001f00077802 */ /* 0x000fe20000000f00 */
[----:B------:R-:W-:Y:S01]  /*0c40*/  IMAD.MOV.U32 R10, RZ, RZ, -0x1 ;  /* 0xffffffffff0a7424 */ /* 0x000fe200078e00ff */
[----:B------:R-:W-:-:S02]  /*0c50*/  MOV R2, 0xc70 ;  /* 0x00000c7000027802 */ /* 0x000fc40000000f00 */
[----:B------:R-:W-:Y:S05]  /*0c60*/  CALL.REL.NOINC `($__internal_30_$__cuda_sm70_shflsync_bfly_p) ;  /* 0x0000028000007944 */ /* 0x000fea0003c00000 */
[----:B-1----:R-:W-:Y:S01]  /*0c70*/  FADD.FTZ R6, R9, R7 ;  /* 0x0000000709067221 */ /* 0x002fe20000010000 */
[----:B0-----:R-:W-:Y:S01]  /*0c80*/  HFMA2.MMA R8, -RZ, RZ, 0, 9.5367431640625e-07 ;  /* 0x00000010ff087435 */ /* 0x001fe200000001ff */
[----:B------:R-:W-:Y:S01]  /*0c90*/  MOV R7, 0x1f ;  /* 0x0000001f00077802 */ /* 0x000fe20000000f00 */
[----:B------:R-:W-:Y:S01]  /*0ca0*/  IMAD.MOV.U32 R10, RZ, RZ, -0x1 ;  /* 0xffffffffff0a7424 */ /* 0x000fe200078e00ff */
[----:B------:R-:W-:-:S02]  /*0cb0*/  MOV R2, 0xce0 ;  /* 0x00000ce000027802 */ /* 0x000fc40000000f00 */
[----:B------:R-:W-:Y:S02]  /*0cc0*/  MOV R9, R6 ;  /* 0x0000000600097202 */ /* 0x000fe40000000f00 */
[----:B------:R-:W-:Y:S05]  /*0cd0*/  CALL.REL.NOINC `($__internal_30_$__cuda_sm70_shflsync_bfly_p) ;  /* 0x0000021000007944 */ /* 0x000fea0003c00000 */
[----:B0-----:R-:W-:Y:S01]  /*0ce0*/  HFMA2.MMA R8, -RZ, RZ, 0, 5.9604644775390625e-08 ;  /* 0x00000001ff087435 */ /* 0x001fe200000001ff */
[----:B-1----:R-:W-:Y:S01]  /*0cf0*/  MOV R5, R7 ;  /* 0x0000000700057202 */ /* 0x002fe20000000f00 */
[----:B------:R-:W-:Y:S01]  /*0d00*/  IMAD.MOV.U32 R9, RZ, RZ, R4 ;  /* 0x000000ffff097224 */ /* 0x000fe200078e0004 */
[----:B------:R-:W-:Y:S01]  /*0d10*/  MOV R7, 0x1f ;  /* 0x0000001f00077802 */ /* 0x000fe20000000f00 */
[----:B------:R-:W-:Y:S01]  /*0d20*/  IMAD.MOV.U32 R10, RZ, RZ, -0x1 ;  /* 0xffffffffff0a7424 */ /* 0x000fe200078e00ff */
[----:B------:R-:W-:Y:S02]  /*0d30*/  MOV R2, 0xd50 ;  /* 0x00000d5000027802 */ /* 0x000fe40000000f00 */
[----:B------:R-:W-:Y:S05]  /*0d40*/  CALL.REL.NOINC `($__internal_30_$__cuda_sm70_shflsync_bfly_p) ;  /* 0x000001a000007944 */ /* 0x000fea0003c00000 */
[----:B0-----:R-:W-:Y:S01]  /*0d50*/  HFMA2.MMA R8, -RZ, RZ, 0, 1.1920928955078125e-07 ;  /* 0x00000002ff087435 */ /* 0x001fe200000001ff */
[----:B-1----:R-:W-:Y:S01]  /*0d60*/  FADD.FTZ R9, R4, R7 ;  /* 0x0000000704097221 */ /* 0x002fe20000010000 */
[----:B------:R-:W-:Y:S01]  /*0d70*/  MOV R7, 0x1f ;  /* 0x0000001f00077802 */ /* 0x000fe20000000f00 */
[----:B------:R-:W-:Y:S01]  /*0d80*/  IMAD.MOV.U32 R10, RZ, RZ, -0x1 ;  /* 0xffffffffff0a7424 */ /* 0x000fe200078e00ff */
[----:B------:R-:W-:Y:S02]  /*0d90*/  MOV R2, 0xdb0 ;  /* 0x00000db000027802 */ /* 0x000fe40000000f00 */
[----:B------:R-:W-:Y:S05]  /*0da0*/  CALL.REL.NOINC `($__internal_30_$__cuda_sm70_shflsync_bfly_p) ;  /* 0x0000014000007944 */ /* 0x000fea0003c00000 */
        /* <DEDUP_REMOVED lines=12> */
[----:B0-----:R-:W-:Y:S01]  /*0e70*/  HFMA2.MMA R8, -RZ, RZ, 0, 9.5367431640625e-07 ;  /* 0x00000010ff087435 */ /* 0x001fe200000001ff */
[----:B-1----:R-:W-:Y:S01]  /*0e80*/  FADD.FTZ R9, R9, R7 ;  /* 0x0000000709097221 */ /* 0x002fe20000010000 */
[----:B------:R-:W-:Y:S01]  /*0e90*/  MOV R7, 0x1f ;  /* 0x0000001f00077802 */ /* 0x000fe20000000f00 */
[----:B------:R-:W-:Y:S01]  /*0ea0*/  IMAD.MOV.U32 R10, RZ, RZ, -0x1 ;  /* 0xffffffffff0a7424 */ /* 0x000fe200078e00ff */
[----:B------:R-:W-:-:S02]  /*0eb0*/  MOV R2, 0xed0 ;  /* 0x00000ed000027802 */ /* 0x000fc40000000f00 */
[----:B------:R-:W-:Y:S05]  /*0ec0*/  CALL.REL.NOINC `($__internal_30_$__cuda_sm70_shflsync_bfly_p) ;  /* 0x0000002000007944 */ /* 0x000fea0003c00000 */
[----:B-1----:R-:W-:Y:S01]  /*0ed0*/  MOV R4, R7 ;  /* 0x0000000700047202 */ /* 0x002fe20000000f00 */
[----:B0-----:R-:W-:Y:S05]  /*0ee0*/  BRA `(.L_x_1004) ;  /* 0xfffffa6000007947 */ /* 0x001fea000383ffff */
        .weak           $__internal_30_$__cuda_sm70_shflsync_bfly_p
        .type           $__internal_30_$__cuda_sm70_shflsync_bfly_p,@function
        .size           $__internal_30_$__cuda_sm70_shflsync_bfly_p,(.L_x_3392 - $__internal_30_$__cuda_sm70_shflsync_bfly_p)
$__internal_30_$__cuda_sm70_shflsync_bfly_p:
[----:B------:R-:W-:Y:S01]  /*0ef0*/  HFMA2.MMA R3, -RZ, RZ, 0, 0 ;  /* 0x00000000ff037435 */ /* 0x000fe200000001ff */
[----:B------:R-:W-:Y:S04]  /*0f00*/  WARPSYNC R10 ;  /* 0x0000000a00007348 */ /* 0x000fe80003800000 */
[----:B------:R0:W1:Y:S01]  /*0f10*/  SHFL.BFLY PT, R7, R9, R8, R7 ;  /* 0x0c00000809077389 */ /* 0x00006200000e0007 */
[----:B------:R-:W-:Y:S05]  /*0f20*/  RET.REL.NODEC R2 `(_ZN10layer_norm22ln_bwd_finalize_kernelINS_22Kernel_traits_finalizeILj7168Ef13__nv_bfloat16S2_S2_fjLb0ELj1024ELj4ENS_18Kernel_traits_baseILj7168EfS2_S2_S2_fjLj1024EEEEELb0ELb0EEEvNS_9BwdParamsE) ;  /* 0xfffff0d002007950 */ /* 0x000fea0003c3ffff */
.L_x_1005:
        /* <DEDUP_REMOVED lines=13> */
.L_x_3392:


//--------------------- .text._ZN10layer_norm40ln_parallel_residual_bwd_finalize_kernelINS_22Kernel_traits_finalizeILj7168Ef13__nv_bfloat16S2_S2_fjLb0ELj1024ELj4ENS_18Kernel_traits_baseILj7168EfS2_S2_S2_fjLj1024EEEEELb0EEEvNS_9BwdParamsE --------------------------
	.section	.text._ZN10layer_norm40ln_parallel_residual_bwd_finalize_kernelINS_22Kernel_traits_finalizeILj7168Ef13__nv_bfloat16S2_S2_fjLb0ELj1024ELj4ENS_18Kernel_traits_baseILj7168EfS2_S2_S2_fjLj1024EEEEELb0EEEvNS_9BwdParamsE,"ax",@progbits
	.sectioninfo	@"SHI_REGISTERS=32"
	.align	128
        .global         _ZN10layer_norm40ln_parallel_residual_bwd_finalize_kernelINS_22Kernel_traits_finalizeILj7168Ef13__nv_bfloat16S2_S2_fjLb0ELj1024ELj4ENS_18Kernel_traits_baseILj7168EfS2_S2_S2_fjLj1024EEEEELb0EEEvNS_9BwdParamsE
        .type           _ZN10layer_norm40ln_parallel_residual_bwd_finalize_kernelINS_22Kernel_traits_finalizeILj7168Ef13__nv_bfloat16S2_S2_fjLb0ELj1024ELj4ENS_18Kernel_traits_baseILj7168EfS2_S2_S2_fjLj1024EEEEELb0EEEvNS_9BwdParamsE,@function
        .size           _ZN10layer_norm40ln_parallel_residual_bwd_finalize_kernelINS_22Kernel_traits_finalizeILj7168Ef13__nv_bfloat16S2_S2_fjLb0ELj1024ELj4ENS_18Kernel_traits_baseILj7168EfS2_S2_S2_fjLj1024EEEEELb0EEEvNS_9BwdParamsE,(.L_x_3393 - _ZN10layer_norm40ln_parallel_residual_bwd_finalize_kernelINS_22Kernel_traits_finalizeILj7168Ef13__nv_bfloat16S2_S2_fjLb0ELj1024ELj4ENS_18Kernel_traits_baseILj7168EfS2_S2_S2_fjLj1024EEEEELb0EEEvNS_9BwdParamsE)
        .other          _ZN10layer_norm40ln_parallel_residual_bwd_finalize_kernelINS_22Kernel_traits_finalizeILj7168Ef13__nv_bfloat16S2_S2_fjLb0ELj1024ELj4ENS_18Kernel_traits_baseILj7168EfS2_S2_S2_fjLj1024EEEEELb0EEEvNS_9BwdParamsE,@"STO_CUDA_ENTRY STV_DEFAULT"
_ZN10layer_norm40ln_parallel_residual_bwd_finalize_kernelINS_22Kernel_traits_finalizeILj7168Ef13__nv_bfloat16S2_S2_fjLb0ELj1024ELj4ENS_18Kernel_traits_baseILj7168EfS2_S2_S2_fjLj1024EEEEELb0EEEvNS_9BwdParamsE:
.text._ZN10layer_norm40ln_parallel_residual_bwd_finalize_kernelINS_22Kernel_traits_finalizeILj7168Ef13__nv_bfloat16S2_S2_fjLb0ELj1024ELj4ENS_18Kernel_traits_baseILj7168EfS2_S2_S2_fjLj1024EEEEELb0EEEvNS_9BwdParamsE:
        /* <DEDUP_REMOVED lines=19> */
.L_x_1020:
        /* <DEDUP_REMOVED lines=36> */
.L_x_1010:
        /* <DEDUP_REMOVED lines=59> */
.L_x_1009:
[----:B------:R-:W-:Y:S05]  /*0720*/  BSYNC B1 ;  /* 0x0000000000017941 */ /* 0x000fea0003800000 */
.L_x_1008:
        /* <DEDUP_REMOVED lines=35> */
.L_x_1012:
[----:B------:R-:W-:Y:S05]  /*0960*/  BSYNC B1 ;  /* 0x0000000000017941 */ /* 0x000fea0003800000 */
.L_x_1011:
        /* <DEDUP_REMOVED lines=17> */
.L_x_1013:
[----:B------:R-:W-:Y:S05]  /*0a80*/  BSYNC B1 ;  /* 0x0000000000017941 */ /* 0x000fea0003800000 */
.L_x_1007:
[----:B------:R-:W-:Y:S05]  /*0a90*/  BSYNC B0 ;  /* 0x0000000000007941 */ /* 0x000fea0003800000 */
.L_x_1006:
        /* <DEDUP_REMOVED lines=14> */
.L_x_1021:
        /* <DEDUP_REMOVED lines=36> */
.L_x_1022:
        /* <DEDUP_REMOVED lines=11> */
.L_x_1014:
[----:B0-----:R-:W-:Y:S01]  /*0e70*/  SHF.L.U32 R8, R5, 0x1, RZ ;  /* 0x0000000105087819 */ /* 0x001fe200000006ff */
[----:B------:R-:W-:Y:S01]  /*0e80*/  WARPSYNC 0xffffffff ;  /* 0xffffffff00007948 */ /* 0x000fe20003800000 */
[----:B------:R-:W-:Y:S02]  /*0e90*/  BAR.SYNC.DEFER_BLOCKING 0x0 ;  /* 0x0000000000007b1d */ /* 0x000fe40000010000 */
[----:B------:R-:W-:-:S04]  /*0ea0*/  ISETP.GE.U32.OR P1, PT, R8, c[0x0][0x168], P0 ;  /* 0x00005a0008007a0c */ /* 0x000fc80000726470 */
[----:B------:R-:W-:Y:S09]  /*0eb0*/  BSSY B0, `(.L_x_1017) ;  /* 0x0000011000007945 */ /* 0x000ff20003800000 */
[----:B------:R-:W-:Y:S05]  /*0ec0*/  @P1 BRA `(.L_x_1018) ;  /* 0x000000f000001947 */ /* 0x000fea0003800000 */
[----:B------:R-:W-:Y:S01]  /*0ed0*/  SHF.L.U32 R8, R0, 0x3, RZ ;  /* 0x0000000300087819 */ /* 0x000fe200000006ff */
[----:B------:R-:W-:-:S03]  /*0ee0*/  HFMA2.MMA R20, -RZ, RZ, 0, 4.76837158203125e-07 ;  /* 0x00000008ff147435 */ /* 0x000fc600000001ff */
[----:B------:R-:W-:-:S05]  /*0ef0*/  LOP3.LUT R24, R8, 0xf8, RZ, 0xc0, !PT ;  /* 0x000000f808187812 */ /* 0x000fca00078ec0ff */
[----:B------:R-:W0:Y:S02]  /*0f00*/  LDS.64 R14, [R24+0x4000] ;  /* 0x00400000180e7984 */ /* 0x000e240000000a00 */
[CC--:B------:R-:W-:Y:S02]  /*0f10*/  IMAD.WIDE.U32 R22, R5.reuse, R20.reuse, c[0x0][0x268] ;  /* 0x00009a0005167625 */ /* 0x0c0fe400078e0014 */
[----:B------:R-:W1:Y:S02]  /*0f20*/  LDS.64 R12, [R24+0x4080] ;  /* 0x00408000180c7984 */ /* 0x000e640000000a00 */
[CC--:B------:R-:W-:Y:S02]  /*0f30*/  IMAD.WIDE.U32 R16, R5.reuse, R20.reuse, c[0x0][0x260] ;  /* 0x0000980005107625 */ /* 0x0c0fe400078e0014 */
[----:B------:R-:W2:Y:S02]  /*0f40*/  LDS.64 R10, [R24+0x4100] ;  /* 0x00410000180a7984 */ /* 0x000ea40000000a00 */
[----:B------:R-:W-:-:S02]  /*0f50*/  IMAD.WIDE.U32 R18, R5, R20, c[0x0][0x278] ;  /* 0x00009e0005127625 */ /* 0x000fc400078e0014 */
[----:B------:R-:W3:Y:S02]  /*0f60*/  LDS.64 R8, [R24+0x4180] ;  /* 0x0041800018087984 */ /* 0x000ee40000000a00 */
[----:B------:R-:W-:Y:S02]  /*0f70*/  IMAD.WIDE.U32 R20, R5, R20, c[0x0][0x270] ;  /* 0x00009c0005147625 */ /* 0x000fe400078e0014 */
[----:B0-----:R0:W-:Y:S04]  /*0f80*/  STG.E.64 [R22.64], R14 ;  /* 0x0000000e16007986 */ /* 0x0011e8000c101b04 */
[----:B-1----:R0:W-:Y:S04]  /*0f90*/  STG.E.64 [R16.64], R12 ;  /* 0x0000000c10007986 */ /* 0x0021e8000c101b04 */
[----:B--2---:R0:W-:Y:S04]  /*0fa0*/  STG.E.64 [R18.64], R10 ;  /* 0x0000000a12007986 */ /* 0x0041e8000c101b04 */
[----:B---3--:R0:W-:Y:S02]  /*0fb0*/  STG.E.64 [R20.64], R8 ;  /* 0x0000000814007986 */ /* 0x0081e4000c101b04 */
.L_x_1018:
[----:B------:R-:W-:Y:S05]  /*0fc0*/  BSYNC B0 ;  /* 0x0000000000007941 */ /* 0x000fea0003800000 */
.L_x_1017:
[C---:B------:R-:W-:Y:S02]  /*0fd0*/  ISETP.GT.U32.AND P1, PT, R4.reuse, -0x1c01, PT ;  /* 0xffffe3ff0400780c */ /* 0x040fe40003f24070 */
[----:B------:R-:W-:-:S02]  /*0fe0*/  IADD3 R4, R4, 0x1c00, RZ ;  /* 0x00001c0004047810 */ /* 0x000fc40007ffe0ff */
[----:B------:R-:W-:-:S09]  /*0ff0*/  IADD3 R5, R5, 0xe00, RZ ;  /* 0x00000e0005057810 */ /* 0x000fd20007ffe0ff */
[----:B0-----:R-:W-:Y:S01]  /*1000*/  @!P1 CALL.REL.NOINC `(.L_x_1019) ;  /* 0x0000001000009944 */ /* 0x001fe20003c00000 */
[----:B------:R-:W-:Y:S05]  /*1010*/  BRA `(.L_x_1020) ;  /* 0xfffff11000007947 */ /* 0x000fea000383ffff */
.L_x_1019:
[----:B------:R-:W-:Y:S05]  /*1020*/  EXIT ;  /* 0x000000000000794d */ /* 0x000fea0003800000 */
.L_x_1015:
[----:B------:R-:W-:Y:S01]  /*1030*/  HFMA2.MMA R17, -RZ, RZ, 0, 1.847743988037109375e-06 ;  /* 0x0000001fff117435 */ /* 0x000fe200000001ff */
[----:B----4-:R-:W-:Y:S01]  /*1040*/  IMAD.MOV.U32 R19, RZ, RZ, R12 ;  /* 0x000000ffff137224 */ /* 0x010fe200078e000c */
[----:B------:R-:W-:Y:S02]  /*1050*/  MOV R16, 0x1 ;  /* 0x0000000100107802 */ /* 0x000fe40000000f00 */
[----:B------:R-:W-:Y:S02]  /*1060*/  MOV R14, 0xffffffff ;  /* 0xffffffff000e7802 */ /* 0x000fe40000000f00 */
[----:B------:R-:W-:Y:S02]  /*1070*/  MOV R8, 0x1090 ;  /* 0x0000109000087802 */ /* 0x000fe40000000f00 */
[----:B0123--:R-:W-:Y:S05]  /*1080*/  CALL.REL.NOINC `($__internal_31_$__cuda_sm70_shflsync_bfly_p) ;  /* 0x000007b000007944 */ /* 0x00ffea0003c00000 */
[----:B01----:R-:W-:Y:S05]  /*1090*/  BRA `(.L_x_1021) ;  /* 0xfffffae000007947 */ /* 0x003fea000383ffff */
.L_x_1016:
[----:B------:R-:W-:Y:S01]  /*10a0*/  HFMA2.MMA R16, -RZ, RZ, 0, 1.1920928955078125e-07 ;  /* 0x00000002ff107435 */ /* 0x000fe200000001ff */
[----:B------:R-:W-:Y:S01]  /*10b0*/  IMAD.MOV.U32 R19, RZ, RZ, R12 ;  /* 0x000000ffff137224 */ /* 0x000fe200078e000c */
[----:B------:R-:W-:Y:S02]  /*10c0*/  MOV R17, 0x1f ;  /* 0x0000001f00117802 */ /* 0x000fe40000000f00 */
[----:B------:R-:W-:-:S02]  /*10d0*/  MOV R14, 0xffffffff ;  /* 0xffffffff000e7802 */ /* 0x000fc40000000f00 */
[----:B------:R-:W-:Y:S02]  /*10e0*/  MOV R8, 0x1100 ;  /* 0x0000110000087802 */ /* 0x000fe40000000f00 */
[----:B-123--:R-:W-:Y:S05]  /*10f0*/  CALL.REL.NOINC `($__internal_31_$__cuda_sm70_shflsync_bfly_p) ;  /* 0x0000074000007944 */ /* 0x00efea0003c00000 */
[----:B0-----:R-:W-:Y:S01]  /*1100*/  HFMA2.MMA R17, -RZ, RZ, 0, 1.847743988037109375e-06 ;  /* 0x0000001fff117435 */ /* 0x001fe200000001ff */
[----:B-1----:R-:W-:Y:S01]  /*1110*/  FADD.FTZ R19, R12, R14 ;  /* 0x0000000e0c137221 */ /* 0x002fe20000010000 */
[----:B------:R-:W-:Y:S01]  /*1120*/  MOV R14, 0xffffffff ;  /* 0xffffffff000e7802 */ /* 0x000fe20000000f00 */
[----:B------:R-:W-:Y:S01]  /*1130*/  IMAD.MOV.U32 R16, RZ, RZ, 0x4 ;  /* 0x00000004ff107424 */ /* 0x000fe200078e00ff */
[----:B------:R-:W-:Y:S02]  /*1140*/  MOV R8, 0x1160 ;  /* 0x0000116000087802 */ /* 0x000fe40000000f00 */
[----:B------:R-:W-:Y:S05]  /*1150*/  CALL.REL.NOINC `($__internal_31_$__cuda_sm70_shflsync_bfly_p) ;  /* 0x000006e000007944 */ /* 0x000fea0003c00000 */
[----:B0-----:R-:W-:Y:S01]  /*1160*/  HFMA2.MMA R16, -RZ, RZ, 0, 4.76837158203125e-07 ;  /* 0x00000008ff107435 */ /* 0x001fe200000001ff */
[----:B-1----:R-:W-:Y:S01]  /*1170*/  FADD.FTZ R19, R19, R14 ;  /* 0x0000000e13137221 */ /* 0x002fe20000010000 */
[----:B------:R-:W-:Y:S01]  /*1180*/  MOV R14, 0xffffffff ;  /* 0xffffffff000e7802 */ /* 0x000fe20000000f00 */
[----:B------:R-:W-:Y:S01]  /*1190*/  IMAD.MOV.U32 R17, RZ, RZ, 0x1f ;  /* 0x0000001fff117424 */ /* 0x000fe200078e00ff */
[----:B------:R-:W-:Y:S02]  /*11a0*/  MOV R8, 0x11c0 ;  /* 0x000011c000087802 */ /* 0x000fe40000000f00 */
[----:B------:R-:W-:Y:S05]  /*11b0*/  CALL.REL.NOINC `($__internal_31_$__cuda_sm70_shflsync_bfly_p) ;  /* 0x0000068000007944 */ /* 0x000fea0003c00000 */
[----:B-1----:R-:W-:Y:S01]  /*11c0*/  FADD.FTZ R12, R19, R14 ;  /* 0x0000000e130c7221 */ /* 0x002fe20000010000 */
[----:B0-----:R-:W-:Y:S01]  /*11d0*/  HFMA2.MMA R16, -RZ, RZ, 0, 9.5367431640625e-07 ;  /* 0x00000010ff107435 */ /* 0x001fe200000001ff */
[----:B------:R-:W-:Y:S01]  /*11e0*/  MOV R17, 0x1f ;  /* 0x0000001f00117802 */ /* 0x000fe20000000f00 */
[----:B------:R-:W-:Y:S01]  /*11f0*/  IMAD.MOV.U32 R14, RZ, RZ, -0x1 ;  /* 0xffffffffff0e7424 */ /* 0x000fe200078e00ff */
[----:B------:R-:W-:-:S02]  /*1200*/  MOV R8, 0x1230 ;  /* 0x0000123000087802 */ /* 0x000fc40000000f00 */
[----:B------:R-:W-:Y:S02]  /*1210*/  MOV R19, R12 ;  /* 0x0000000c00137202 */ /* 0x000fe40000000f00 */
[----:B------:R-:W-:Y:S05]  /*1220*/  CALL.REL.NOINC `($__internal_31_$__cuda_sm70_shflsync_bfly_p) ;  /* 0x0000061000007944 */ /* 0x000fea0003c00000 */
[----:B0-----:R-:W-:Y:S01]  /*1230*/  HFMA2.MMA R17, -RZ, RZ, 0, 1.847743988037109375e-06 ;  /* 0x0000001fff117435 */ /* 0x001fe200000001ff */
[----:B-1----:R-:W-:Y:S01]  /*1240*/  MOV R15, R14 ;  /* 0x0000000e000f7202 */ /* 0x002fe20000000f00 */
[----:B------:R-:W-:Y:S01]  /*1250*/  IMAD.MOV.U32 R16, RZ, RZ, 0x1 ;  /* 0x00000001ff107424 */ /* 0x000fe200078e00ff */
[----:B------:R-:W-:Y:S02]  /*1260*/  MOV R19, R13 ;  /* 0x0000000d00137202 */ /* 0x000fe40000000f00 */
[----:B------:R-:W-:Y:S02]  /*1270*/  MOV R14, 0xffffffff ;  /* 0xffffffff000e7802 */ /* 0x000fe40000000f00 */
[----:B------:R-:W-:Y:S02]  /*1280*/  MOV R8, 0x12a0 ;  /* 0x000012a000087802 */ /* 0x000fe40000000f00 */
[----:B------:R-:W-:Y:S05]  /*1290*/  CALL.REL.NOINC `($__internal_31_$__cuda_sm70_shflsync_bfly_p) ;  /* 0x000005a000007944 */ /* 0x000fea0003c00000 */
[----:B0-----:R-:W-:Y:S01]  /*12a0*/  HFMA2.MMA R16, -RZ, RZ, 0, 1.1920928955078125e-07 ;  /* 0x00000002ff107435 */ /* 0x001fe200000001ff */
[----:B-1----:R-:W-:Y:S01]  /*12b0*/  FADD.FTZ R19, R13, R14 ;  /* 0x0000000e0d137221 */ /* 0x002fe20000010000 */
[----:B------:R-:W-:Y:S01]  /*12c0*/  MOV R14, 0xffffffff ;  /* 0xffffffff000e7802 */ /* 0x000fe20000000f00 */
[----:B------:R-:W-:Y:S01]  /*12d0*/  IMAD.MOV.U32 R17, RZ, RZ, 0x1f ;  /* 0x0000001fff117424 */ /* 0x000fe200078e00ff */
[----:B------:R-:W-:-:S02]  /*12e0*/  MOV R8, 0x1300 ;  /* 0x0000130000087802 */ /* 0x000fc40000000f00 */
[----:B------:R-:W-:Y:S05]  /*12f0*/  CALL.REL.NOINC `($__internal_31_$__cuda_sm70_shflsync_bfly_p) ;  /* 0x0000054000007944 */ /* 0x000fea0003c00000 */
[----:B0-----:R-:W-:Y:S01]  /*1300*/  HFMA2.MMA R16, -RZ, RZ, 0, 2.384185791015625e-07 ;  /* 0x00000004ff107435 */ /* 0x001fe200000001ff */
[----:B-1----:R-:W-:Y:S01]  /*1310*/  FADD.FTZ R19, R19, R14 ;  /* 0x0000000e13137221 */ /* 0x002fe20000010000 */
[----:B------:R-:W-:Y:S01]  /*1320*/  MOV R17, 0x1f ;  /* 0x0000001f00117802 */ /* 0x000fe20000000f00 */
[----:B------:R-:W-:Y:S01]  /*1330*/  IMAD.MOV.U32 R14, RZ, RZ, -0x1 ;  /* 0xffffffffff0e7424 */ /* 0x000fe200078e00ff */
[----:B------:R-:W-:-:S02]  /*1340*/  MOV R8, 0x1360 ;  /* 0x0000136000087802 */ /* 0x000fc40000000f00 */
[----:B------:R-:W-:Y:S05]  /*1350*/  CALL.REL.NOINC `($__internal_31_$__cuda_sm70_shflsync_bfly_p) ;  /* 0x000004e000007944 */ /* 0x000fea0003c00000 */
[----:B0-----:R-:W-:Y:S01]  /*1360*/  HFMA2.MMA R16, -RZ, RZ, 0, 4.76837158203125e-07 ;  /* 0x00000008ff107435 */ /* 0x001fe200000001ff */
[----:B-1----:R-:W-:Y:S01]  /*1370*/  FADD.FTZ R19, R19, R14 ;  /* 0x0000000e13137221 */ /* 0x002fe20000010000 */
[----:B------:R-:W-:-:S02]  /*1380*/  MOV R17, 0x1f ;  /* 0x0000001f00117802 */ /* 0x000fc40000000f00 */
[----:B------:R-:W-:Y:S02]  /*1390*/  MOV R14, 0xffffffff ;  /* 0xffffffff000e7802 */ /* 0x000fe40000000f00 */
[----:B------:R-:W-:Y:S02]  /*13a0*/  MOV R8, 0x13c0 ;  /* 0x000013c000087802 */ /* 0x000fe40000000f00 */
[----:B------:R-:W-:Y:S05]  /*13b0*/  CALL.REL.NOINC `($__internal_31_$__cuda_sm70_shflsync_bfly_p) ;  /* 0x0000048000007944 */ /* 0x000fea0003c00000 */
[----:B-1----:R-:W-:Y:S01]  /*13c0*/  FADD.FTZ R13, R19, R14 ;  /* 0x0000000e130d7221 */ /* 0x002fe20000010000 */
[----:B0-----:R-:W-:Y:S01]  /*13d0*/  HFMA2.MMA R16, -RZ, RZ, 0, 9.5367431640625e-07 ;  /* 0x00000010ff107435 */ /* 0x001fe200000001ff */
[----:B------:R-:W-:Y:S01]  /*13e0*/  IMAD.MOV.U32 R17, RZ, RZ, 0x1f ;  /* 0x0000001fff117424 */ /* 0x000fe200078e00ff */
[----:B------:R-:W-:Y:S02]  /*13f0*/  MOV R14, 0xffffffff ;  /* 0xffffffff000e7802 */ /* 0x000fe40000000f00 */
[----:B------:R-:W-:Y:S02]  /*1400*/  MOV R19, R13 ;  /* 0x0000000d00137202 */ /* 0x000fe40000000f00 */
[----:B------:R-:W-:Y:S02]  /*1410*/  MOV R8, 0x1430 ;  /* 0x0000143000087802 */ /* 0x000fe40000000f00 */
[----:B------:R-:W-:Y:S05]  /*1420*/  CALL.REL.NOINC `($__internal_31_$__cuda_sm70_shflsync_bfly_p) ;  /* 0x0000041000007944 */ /* 0x000fea0003c00000 */
[----:B0-----:R-:W-:Y:S01]  /*1430*/  HFMA2.MMA R17, -RZ, RZ, 0, 1.847743988037109375e-06 ;  /* 0x0000001fff117435 */ /* 0x001fe200000001ff */
[----:B-1----:R-:W-:Y:S01]  /*1440*/  MOV R18, R14 ;  /* 0x0000000e00127202 */ /* 0x002fe20000000f00 */
[----:B------:R-:W-:Y:S01]  /*1450*/  IMAD.MOV.U32 R16, RZ, RZ, 0x1 ;  /* 0x00000001ff107424 */ /* 0x000fe200078e00ff */
[----:B------:R-:W-:-:S02]  /*1460*/  MOV R19, R11 ;  /* 0x0000000b00137202 */ /* 0x000fc40000000f00 */
[----:B------:R-:W-:Y:S02]  /*1470*/  MOV R14, 0xffffffff ;  /* 0xffffffff000e7802 */ /* 0x000fe40000000f00 */
[----:B------:R-:W-:Y:S02]  /*1480*/  MOV R8, 0x14a0 ;  /* 0x000014a000087802 */ /* 0x000fe40000000f00 */
[----:B------:R-:W-:Y:S05]  /*1490*/  CALL.REL.NOINC `($__internal_31_$__cuda_sm70_shflsync_bfly_p) ;  /* 0x000003a000007944 */ /* 0x000fea0003c00000 */
[----:B0-----:R-:W-:Y:S01]  /*14a0*/  HFMA2.MMA R16, -RZ, RZ, 0, 1.1920928955078125e-07 ;  /* 0x00000002ff107435 */ /* 0x001fe200000001ff */
[----:B-1----:R-:W-:Y:S01]  /*14b0*/  FADD.FTZ R19, R11, R14 ;  /* 0x0000000e0b137221 */ /* 0x002fe20000010000 */
[----:B------:R-:W-:Y:S01]  /*14c0*/  MOV R17, 0x1f ;  /* 0x0000001f00117802 */ /* 0x000fe20000000f00 */
[----:B------:R-:W-:Y:S01]  /*14d0*/  IMAD.MOV.U32 R14, RZ, RZ, -0x1 ;  /* 0xffffffffff0e7424 */ /* 0x000fe200078e00ff */
[----:B------:R-:W-:Y:S02]  /*14e0*/  MOV R8, 0x1500 ;  /* 0x0000150000087802 */ /* 0x000fe40000000f00 */
[----:B------:R-:W-:Y:S05]  /*14f0*/  CALL.REL.NOINC `($__internal_31_$__cuda_sm70_shflsync_bfly_p) ;  /* 0x0000034000007944 */ /* 0x000fea0003c00000 */
[----:B0-----:R-:W-:Y:S01]  /*1500*/  HFMA2.MMA R16, -RZ, RZ, 0, 2.384185791015625e-07 ;  /* 0x00000004ff107435 */ /* 0x001fe200000001ff */
[----:B-1----:R-:W-:Y:S01]  /*1510*/  FADD.FTZ R19, R19, R14 ;  /* 0x0000000e13137221 */ /* 0x002fe20000010000 */
[----:B------:R-:W-:Y:S02]  /*1520*/  MOV R17, 0x1f ;  /* 0x0000001f00117802 */ /* 0x000fe40000000f00 */
[----:B------:R-:W-:-:S02]  /*1530*/  MOV R14, 0xffffffff ;  /* 0xffffffff000e7802 */ /* 0x000fc40000000f00 */
        /* <DEDUP_REMOVED lines=10> */
[----:B------:R-:W-:Y:S02]  /*15e0*/  MOV R17, 0x1f ;  /* 0x0000001f00117802 */ /* 0x000fe40000000f00 */
[----:B------:R-:W-:Y:S01]  /*15f0*/  MOV R14, 0xffffffff ;  /* 0xffffffff000e7802 */ /* 0x000fe20000000f00 */
[----:B------:R-:W-:Y:S01]  /*1600*/  IMAD.MOV.U32 R19, RZ, RZ, R11 ;  /* 0x000000ffff137224 */ /* 0x000fe200078e000b */
[----:B------:R-:W-:-:S02]  /*1610*/  MOV R8, 0x1630 ;  /* 0x0000163000087802 */ /* 0x000fc40000000f00 */
[----:B------:R-:W-:Y:S05]  /*1620*/  CALL.REL.NOINC `($__internal_31_$__cuda_sm70_shflsync_bfly_p) ;  /* 0x0000021000007944 */ /* 0x000fea0003c00000 */
[----:B0-----:R-:W-:Y:S01]  /*1630*/  HFMA2.MMA R16, -RZ, RZ, 0, 5.9604644775390625e-08 ;  /* 0x00000001ff107435 */ /* 0x001fe200000001ff */
[----:B-1----:R-:W-:Y:S01]  /*1640*/  MOV R20, R14 ;  /* 0x0000000e00147202 */ /* 0x002fe20000000f00 */
[----:B------:R-:W-:Y:S01]  /*1650*/  IMAD.MOV.U32 R14, RZ, RZ, -0x1 ;  /* 0xffffffffff0e7424 */ /* 0x000fe200078e00ff */
[----:B------:R-:W-:-:S02]  /*1660*/  MOV R19, R10 ;  /* 0x0000000a00137202 */ /* 0x000fc40000000f00 */
[----:B------:R-:W-:Y:S02]  /*1670*/  MOV R17, 0x1f ;  /* 0x0000001f00117802 */ /* 0x000fe40000000f00 */
[----:B------:R-:W-:Y:S02]  /*1680*/  MOV R8, 0x16a0 ;  /* 0x000016a000087802 */ /* 0x000fe40000000f00 */
[----:B------:R-:W-:Y:S05]  /*1690*/  CALL.REL.NOINC `($__internal_31_$__cuda_sm70_shflsync_bfly_p) ;  /* 0x000001a000007944 */ /* 0x000fea0003c00000 */
[----:B0-----:R-:W-:Y:S01]  /*16a0*/  HFMA2.MMA R16, -RZ, RZ, 0, 1.1920928955078125e-07 ;  /* 0x00000002ff107435 */ /* 0x001fe200000001ff */
[----:B-1----:R-:W-:Y:S01]  /*16b0*/  FADD.FTZ R19, R10, R14 ;  /* 0x0000000e0a137221 */ /* 0x002fe20000010000 */
[----:B------:R-:W-:Y:S02]  /*16c0*/  MOV R17, 0x1f ;  /* 0x0000001f00117802 */ /* 0x000fe40000000f00 */
[----:B------:R-:W-:Y:S02]  /*16d0*/  MOV R14, 0xffffffff ;  /* 0xffffffff000e7802 */ /* 0x000fe40000000f00 */
[----:B------:R-:W-:Y:S02]  /*16e0*/  MOV R8, 0x1700 ;  /* 0x0000170000087802 */ /* 0x000fe40000000f00 */
[----:B------:R-:W-:Y:S05]  /*16f0*/  CALL.REL.NOINC `($__internal_31_$__cuda_sm70_shflsync_bfly_p) ;  /* 0x0000014000007944 */ /* 0x000fea0003c00000 */
[----:B0-----:R-:W-:Y:S01]  /*1700*/  HFMA2.MMA R16, -RZ, RZ, 0, 2.384185791015625e-07 ;  /* 0x00000004ff107435 */ /* 0x001fe200000001ff */
[----:B-1----:R-:W-:Y:S01]  /*1710*/  FADD.FTZ R19, R19, R14 ;  /* 0x0000000e13137221 */ /* 0x002fe20000010000 */
[----:B------:R-:W-:Y:S01]  /*1720*/  MOV R14, 0xffffffff ;  /* 0xffffffff000e7802 */ /* 0x000fe20000000f00 */
[----:B------:R-:W-:Y:S01]  /*1730*/  IMAD.MOV.U32 R17, RZ, RZ, 0x1f ;  /* 0x0000001fff117424 */ /* 0x000fe200078e00ff */
        /* <DEDUP_REMOVED lines=8> */
[----:B0-----:R-:W-:Y:S01]  /*17c0*/  HFMA2.MMA R17, -RZ, RZ, 0, 1.847743988037109375e-06 ;  /* 0x0000001fff117435 */ /* 0x001fe200000001ff */
[----:B-1----:R-:W-:Y:S01]  /*17d0*/  FADD.FTZ R19, R19, R14 ;  /* 0x0000000e13137221 */ /* 0x002fe20000010000 */
[----:B------:R-:W-:Y:S01]  /*17e0*/  MOV R14, 0xffffffff ;  /* 0xffffffff000e7802 */ /* 0x000fe20000000f00 */
[----:B------:R-:W-:Y:S01]  /*17f0*/  IMAD.MOV.U32 R16, RZ, RZ, 0x10 ;  /* 0x00000010ff107424 */ /* 0x000fe200078e00ff */
[----:B------:R-:W-:Y:S02]  /*1800*/  MOV R8, 0x1820 ;  /* 0x0000182000087802 */ /* 0x000fe40000000f00 */
[----:B------:R-:W-:Y:S05]  /*1810*/  CALL.REL.NOINC `($__internal_31_$__cuda_sm70_shflsync_bfly_p) ;  /* 0x0000002000007944 */ /* 0x000fea0003c00000 */
[----:B-1----:R-:W-:Y:S01]  /*1820*/  MOV R8, R14 ;  /* 0x0000000e00087202 */ /* 0x002fe20000000f00 */
[----:B0-----:R-:W-:Y:S05]  /*1830*/  BRA `(.L_x_1022) ;  /* 0xfffff58000007947 */ /* 0x001fea000383ffff */
        .weak           $__internal_31_$__cuda_sm70_shflsync_bfly_p
        .type           $__internal_31_$__cuda_sm70_shflsync_bfly_p,@function
        .size           $__internal_31_$__cuda_sm70_shflsync_bfly_p,(.L_x_3393 - $__internal_31_$__cuda_sm70_shflsync_bfly_p)
$__internal_31_$__cuda_sm70_shflsync_bfly_p:
[----:B------:R-:W-:Y:S01]  /*1840*/  HFMA2.MMA R9, -RZ, RZ, 0, 0 ;  /* 0x00000000ff097435 */ /* 0x000fe200000001ff */
[----:B------:R-:W-:Y:S04]  /*1850*/  WARPSYNC R14 ;  /* 0x0000000e00007348 */ /* 0x000fe80003800000 */
[----:B------:R0:W1:Y:S01]  /*1860*/  SHFL.BFLY PT, R14, R19, R16, R17 ;  /* 0x0c000010130e7389 */ /* 0x00006200000e0011 */
[----:B------:R-:W-:Y:S05]  /*1870*/  RET.REL.NODEC R8 `(_ZN10layer_norm40ln_parallel_residual_bwd_finalize_kernelINS_22Kernel_traits_finalizeILj7168Ef13__nv_bfloat16S2_S2_fjLb0ELj1024ELj4ENS_18Kernel_traits_baseILj7168EfS2_S2_S2_fjLj1024EEEEELb0EEEvNS_9BwdParamsE) ;  /* 0xffffe78008007950 */ /* 0x000fea0003c3ffff */
.L_x_1023:
        /* <DEDUP_REMOVED lines=16> */
.L_x_3393:


//--------------------- .text._ZN10layer_norm31ln_parallel_residual_bwd_kernelINS_13Kernel_traitsIf13__nv_bfloat16S2_S2_fjLj7168ELj1ELj1ELj8ELj8ENS_18Kernel_traits_baseILj7168EfS2_S2_S2_fjLj256EEEEELb1ELb1ELb0EEEvNS_9BwdParamsE --------------------------
	.section	.text._ZN10layer_norm31ln_parallel_residual_bwd_kernelINS_13Kernel_traitsIf13__nv_bfloat16S2_S2_fjLj7168ELj1ELj1ELj8ELj8ENS_18Kernel_traits_baseILj7168EfS2_S2_S2_fjLj256EEEEELb1ELb1ELb0EEEvNS_9BwdParamsE,"ax",@progbits
	.sectioninfo	@"SHI_REGISTERS=208"
	.align	128
        .global         _ZN10layer_norm31ln_parallel_residual_bwd_kernelINS_13Kernel_traitsIf13__nv_bfloat16S2_S2_fjLj7168ELj1ELj1ELj8ELj8ENS_18Kernel_traits_baseILj7168EfS2_S2_S2_fjLj256EEEEELb1ELb1ELb0EEEvNS_9BwdParamsE
        .type           _ZN10layer_norm31ln_parallel_residual_bwd_kernelINS_13Kernel_traitsIf13__nv_bfloat16S2_S2_fjLj7168ELj1ELj1ELj8ELj8ENS_18Kernel_traits_baseILj7168EfS2_S2_S2_fjLj256EEEEELb1ELb1ELb0EEEvNS_9BwdParamsE,@function
        .size           _ZN10layer_norm31ln_parallel_residual_bwd_kernelINS_13Kernel_traitsIf13__nv_bfloat16S2_S2_fjLj7168ELj1ELj1ELj8ELj8ENS_18Kernel_traits_baseILj7168EfS2_S2_S2_fjLj256EEEEELb1ELb1ELb0EEEvNS_9BwdParamsE,(.L_x_3394 - _ZN10layer_norm31ln_parallel_residual_bwd_kernelINS_13Kernel_traitsIf13__nv_bfloat16S2_S2_fjLj7168ELj1ELj1ELj8ELj8ENS_18Kernel_traits_baseILj7168EfS2_S2_S2_fjLj256EEEEELb1ELb1ELb0EEEvNS_9BwdParamsE)
        .other          _ZN10layer_norm31ln_parallel_residual_bwd_kernelINS_13Kernel_traitsIf13__nv_bfloat16S2_S2_fjLj7168ELj1ELj1ELj8ELj8ENS_18Kernel_traits_baseILj7168EfS2_S2_S2_fjLj256EEEEELb1ELb1ELb0EEEvNS_9BwdParamsE,@"STO_CUDA_ENTRY STV_DEFAULT"
_ZN10layer_norm31ln_parallel_residual_bwd_kernelINS_13Kernel_traitsIf13__nv_bfloat16S2_S2_fjLj7168ELj1ELj1ELj8ELj8ENS_18Kernel_traits_baseILj7168EfS2_S2_S2_fjLj256EEEEELb1ELb1ELb0EEEvNS_9BwdParamsE:
.text._ZN10layer_norm31ln_parallel_residual_bwd_kernelINS_13Kernel_traitsIf13__nv_bfloat16S2_S2_fjLj7168ELj1ELj1ELj8ELj8ENS_18Kernel_traits_baseILj7168EfS2_S2_S2_fjLj256EEEEELb1ELb1ELb0EEEvNS_9BwdParamsE:
        /* <DEDUP_REMOVED lines=24> */
[----:B------:R0:W5:Y:S01]  /*0180*/  @P6 LDG.E.128 R120, [R2.64] ;  /* 0x0000000402786981 */ /* 0x000162000c1e1d00 */
[C---:B------:R-:W-:Y:S01]  /*0190*/  @P5 IMAD.WIDE.U32 R8, R4.reuse, R9, c[0x0][0x1b0] ;  /* 0x00006c0004085625 */ /* 0x040fe200078e0009 */
[----:B------:R-:W-:-:S02]  /*01a0*/  @P5 IADD3 R4, R4, 0x100, RZ ;  /* 0x0000010004045810 */ /* 0x000fc40007ffe0ff */
[----:B------:R-:W-:Y:S01]  /*01b0*/  P2R R5, PR, RZ, 0x10 ;  /* 0x00000010ff057803 */ /* 0x000fe20000000000 */
        /* <DEDUP_REMOVED lines=15> */
[----:B------:R-:W-:-:S04]  /*02b0*/  @P3 IADD3 R4, R4, 0x100, RZ ;  /* 0x0000010004043810 */ /* 0x000fc80007ffe0ff */
[----:B------:R1:W5:Y:S01]  /*02c0*/  @P3 LDG.E.128 R100, [R16.64] ;  /* 0x0000000410643981 */ /* 0x000362000c1e1d00 */
[----:B------:R-:W-:Y:S01]  /*02d0*/  @P4 IMAD.WIDE.U32 R4, R4, R5, c[0x0][0x1b0] ;  /* 0x00006c0004044625 */ /* 0x000fe200078e0005 */
[----:B0-----:R-:W-:-:S04]  /*02e0*/  LEA.HI R3, R0, UR6, RZ, 0x18 ;  /* 0x0000000600037c11 */ /* 0x001fc8000f8fc0ff */
        /* <DEDUP_REMOVED lines=32> */
[----:B------:R-:W-:-:S02]  /*04f0*/  IMAD.MOV.U32 R4, RZ, RZ, 0x1 ;  /* 0x00000001ff047424 */ /* 0x000fc400078e00ff */
[----:B------:R-:W-:-:S05]  /*0500*/  IMAD.MOV.U32 R93, RZ, RZ, RZ ;  /* 0x000000ffff5d7224 */ /* 0x000fca00078e00ff */
.L_x_1068:
[----:B------:R-:W-:Y:S01]  /*0510*/  IMAD.MOV.U32 R124, RZ, RZ, 0x4 ;  /* 0x00000004ff7c7424 */ /* 0x000fe200078e00ff */
[----:B------:R-:W-:Y:S02]  /*0520*/  LOP3.LUT P4, RZ, R4, 0xff, RZ, 0xc0, !PT ;  /* 0x000000ff04ff7812 */ /* 0x000fe4000788c0ff */
[----:B------:R-:W-:Y:S01]  /*0530*/  SHF.R.U32.HI R134, RZ, 0x5, R0 ;  /* 0x00000005ff867819 */ /* 0x000fe20000011600 */
[----:B------:R-:W-:-:S04]  /*0540*/  IMAD.WIDE R126, R3, R124, c[0x0][0x1a0] ;  /* 0x00006800037e7625 */ /* 0x000fc800078e027c */
[C---:B------:R-:W-:Y:S01]  /*0550*/  IMAD R6, R3.reuse, c[0x0][0x168], RZ ;  /* 0x00005a0003067a24 */ /* 0x040fe200078e02ff */
[----:B-----5:R1:W5:Y:S01]  /*0560*/  LDG.E R137, [R126.64] ;  /* 0x000000047e897981 */ /* 0x020362000c1e1900 */
        /* <DEDUP_REMOVED lines=14> */
[----:B-1----:R-:W-:Y:S01]  /*0650*/  ISETP.NE.U32.AND P5, PT, RZ, c[0x0][0x250], PT ;  /* 0x00009400ff007a0c */ /* 0x002fe20003fa5070 */
        /* <DEDUP_REMOVED lines=15> */
[----:B------:R-:W1:Y:S04]  /*0750*/  LDG.E.64 R12, [R12.64] ;  /* 0x000000040c0c7981 */ /* 0x000e68000c1e1b00 */
[----:B------:R-:W3:Y:S01]  /*0760*/  LDG.E.64 R10, [R10.64] ;  /* 0x000000040a0a7981 */ /* 0x000ee2000c1e1b00 */
[----:B0-----:R-:W-:-:S04]  /*0770*/  ISETP.NE.AND P4, PT, R2, RZ, PT ;  /* 0x000000ff0200720c */ /* 0x001fc80003f85270 */
[----:B-----5:R-:W-:Y:S02]  /*0780*/  FSEL R126, R137, RZ, !P4 ;  /* 0x000000ff897e7208 */ /* 0x020fe40006000000 */
[----:B------:R-:W-:-:S04]  /*0790*/  IADD3 R14, P4, R14, c[0x0][0x190], RZ ;  /* 0x000064000e0e7a10 */ /* 0x000fc80007f9e0ff */
[----:B------:R-:W-:-:S05]  /*07a0*/  IADD3.X R15, R9, c[0x0][0x194], RZ, P4, !PT ;  /* 0x00006500090f7a10 */ /* 0x000fca00027fe4ff */
[----:B------:R0:W5:Y:S01]  /*07b0*/  LDG.E R9, [R14.64] ;  /* 0x000000040e097981 */ /* 0x000162000c1e1900 */
[----:B------:R-:W-:Y:S01]  /*07c0*/  IADD3 R138, R6, 0x100, RZ ;  /* 0x00000100068a7810 */ /* 0x000fe20007ffe0ff */
[----:B---3--:R-:W-:Y:S01]  /*07d0*/  IMAD.MOV.U32 R127, RZ, RZ, R10 ;  /* 0x000000ffff7f7224 */ /* 0x008fe200078e000a */
[--C-:B------:R-:W-:Y:S01]  /*07e0*/  SHF.R.U64 R128, R10, 0x10, R11.reuse ;  /* 0x000000100a807819 */ /* 0x100fe2000000120b */
[--C-:B--2---:R-:W-:Y:S01]  /*07f0*/  IMAD.MOV.U32 R124, RZ, RZ, R11.reuse ;  /* 0x000000ffff7c7224 */ /* 0x104fe200078e000b */
[----:B------:R-:W-:Y:S02]  /*0800*/  SHF.R.U32.HI R125, RZ, 0x10, R11 ;  /* 0x00000010ff7d7819 */ /* 0x000fe4000001160b */
[----:B------:R-:W-:Y:S01]  /*0810*/  PRMT R127, RZ, 0x5410, R127 ;  /* 0x00005410ff7f7816 */ /* 0x000fe2000000007f */
[----:B-1----:R-:W-:Y:S01]  /*0820*/  IMAD.MOV.U32 R16, RZ, RZ, R12 ;  /* 0x000000ffff107224 */ /* 0x002fe200078e000c */
[----:B------:R-:W-:Y:S01]  /*0830*/  PRMT R11, RZ, 0x5410, R128 ;  /* 0x00005410ff0b7816 */ /* 0x000fe20000000080 */
[----:B------:R-:W-:-:S02]  /*0840*/  IMAD.MOV.U32 R17, RZ, RZ, R13 ;  /* 0x000000ffff117224 */ /* 0x000fc400078e000d */
[----:B------:R-:W-:Y:S01]  /*0850*/  FADD.FTZ R10, -R126, R127 ;  /* 0x0000007f7e0a7221 */ /* 0x000fe20000010100 */
[----:B------:R-:W-:Y:S01]  /*0860*/  SHF.R.U64 R129, R12, 0x10, R13 ;  /* 0x000000100c817819 */ /* 0x000fe2000000120d */
[C---:B------:R-:W-:Y:S01]  /*0870*/  FADD.FTZ R12, -R126.reuse, R11 ;  /* 0x0000000b7e0c7221 */ /* 0x040fe20000010100 */
[----:B------:R-:W-:Y:S01]  /*0880*/  SHF.R.U32.HI R130, RZ, 0x10, R13 ;  /* 0x00000010ff827819 */ /* 0x000fe2000001160d */
[C---:B------:R-:W-:Y:S01]  /*0890*/  FMUL.FTZ R10, R5.reuse, R10 ;  /* 0x0000000a050a7220 */ /* 0x040fe20000410000 */
[----:B0-----:R-:W-:Y:S02]  /*08a0*/  PRMT R15, RZ, 0x5410, R124 ;  /* 0x00005410ff0f7816 */ /* 0x001fe4000000007c */
        /* <DEDUP_REMOVED lines=30> */
.L_x_1026:
[----:B-1----:R-:W-:Y:S05]  /*0a90*/  BSYNC B0 ;  /* 0x0000000000007941 */ /* 0x002fea0003800000 */
.L_x_1025:
        /* <DEDUP_REMOVED lines=28> */
[----:B------:R-:W-:Y:S01]  /*0c60*/  SHF.R.U64 R127, R20, 0x10, R21 ;  /* 0x00000010147f7819 */ /* 0x000fe20000001215 */
[----:B-1----:R-:W-:-:S03]  /*0c70*/  IMAD.MOV.U32 R26, RZ, RZ, R22 ;  /* 0x000000ffff1a7224 */ /* 0x002fc600078e0016 */
[----:B------:R-:W-:Y:S02]  /*0c80*/  PRMT R126, RZ, 0x5410, R126 ;  /* 0x00005410ff7e7816 */ /* 0x000fe4000000007e */
[--C-:B--2---:R-:W-:Y:S01]  /*0c90*/  SHF.R.U32.HI R125, RZ, 0x10, R21.reuse ;  /* 0x00000010ff7d7819 */ /* 0x104fe20000011615 */
[----:B------:R-:W-:Y:S02]  /*0ca0*/  IMAD.MOV.U32 R124, RZ, RZ, R21 ;  /* 0x000000ffff7c7224 */ /* 0x000fe400078e0015 */
[----:B------:R-:W-:Y:S01]  /*0cb0*/  FADD.FTZ R20, -R131, R126 ;  /* 0x0000007e83147221 */ /* 0x000fe20000010100 */
[--C-:B------:R-:W-:Y:S01]  /*0cc0*/  SHF.R.U64 R129, R22, 0x10, R23.reuse ;  /* 0x0000001016817819 */ /* 0x100fe20000001217 */
[----:B------:R-:W-:Y:S01]  /*0cd0*/  IMAD.MOV.U32 R27, RZ, RZ, R23 ;  /* 0x000000ffff1b7224 */ /* 0x000fe200078e0017 */
[----:B------:R-:W-:Y:S02]  /*0ce0*/  PRMT R21, RZ, 0x5410, R127 ;  /* 0x00005410ff157816 */ /* 0x000fe4000000007f */
[----:B0-----:R-:W-:-:S02]  /*0cf0*/  PRMT R24, RZ, 0x5410, R125 ;  /* 0x00005410ff187816 */ /* 0x001fc4000000007d */
[----:B------:R-:W-:Y:S01]  /*0d00*/  SHF.R.U32.HI R128, RZ, 0x10, R23 ;  /* 0x00000010ff807819 */ /* 0x000fe20000011617 */
[----:B------:R-:W-:Y:S01]  /*0d10*/  FMUL.FTZ R20, R5, R20 ;  /* 0x0000001405147220 */ /* 0x000fe20000410000 */
[----:B------:R-:W-:Y:S01]  /*0d20*/  PRMT R23, RZ, 0x5410, R26 ;  /* 0x00005410ff177816 */ /* 0x000fe2000000001a */
[C---:B------:R-:W-:Y:S01]  /*0d30*/  FADD.FTZ R22, -R131.reuse, R21 ;  /* 0x0000001583167221 */ /* 0x040fe20000010100 */
[----:B------:R-:W-:Y:S01]  /*0d40*/  PRMT R124, RZ, 0x5410, R124 ;  /* 0x00005410ff7c7816 */ /* 0x000fe2000000007c */
[----:B------:R-:W-:Y:S01]  /*0d50*/  FADD.FTZ R126, -R131, R24 ;  /* 0x00000018837e7221 */ /* 0x000fe20000010100 */
[----:B------:R-:W-:Y:S01]  /*0d60*/  PRMT R24, RZ, 0x5410, R129 ;  /* 0x00005410ff187816 */ /* 0x000fe20000000081 */
[----:B------:R-:W-:Y:S02]  /*0d70*/  FADD.FTZ R60, R60, R23 ;  /* 0x000000173c3c7221 */ /* 0x000fe40000010000 */
[-C--:B------:R-:W-:Y:S02]  /*0d80*/  FFMA.FTZ R88, R20, R23.reuse, R88 ;  /* 0x0000001714587223 */ /* 0x080fe40000010058 */
[----:B------:R-:W-:Y:S01]  /*0d90*/  FMUL.FTZ R23, R116, R23 ;  /* 0x0000001774177220 */ /* 0x000fe20000410000 */
[----:B------:R-:W-:Y:S01]  /*0da0*/  PRMT R27, RZ, 0x5410, R27 ;  /* 0x00005410ff1b7816 */ /* 0x000fe2000000001b */
[----:B------:R-:W-:-:S02]  /*0db0*/  FMUL.FTZ R21, R5, R22 ;  /* 0x0000001605157220 */ /* 0x000fc40000410000 */
[----:B------:R-:W-:Y:S02]  /*0dc0*/  FADD.FTZ R124, -R131, R124 ;  /* 0x0000007c837c7221 */ /* 0x000fe40000010100 */
[-C--:B------:R-:W-:Y:S02]  /*0dd0*/  FMUL.FTZ R22, R117, R24.reuse ;  /* 0x0000001875167220 */ /* 0x080fe40000410000 */
[----:B------:R-:W-:Y:S02]  /*0de0*/  FADD.FTZ R135, R135, R23 ;  /* 0x0000001787877221 */ /* 0x000fe40000010000 */
[----:B------:R-:W-:Y:S01]  /*0df0*/  FFMA.FTZ R136, R20, R23, R136 ;  /* 0x0000001714887223 */ /* 0x000fe20000010088 */
[----:B------:R-:W-:Y:S01]  /*0e00*/  PRMT R128, RZ, 0x5410, R128 ;  /* 0x00005410ff807816 */ /* 0x000fe20000000080 */
[----:B------:R-:W-:Y:S02]  /*0e10*/  FADD.FTZ R61, R61, R24 ;  /* 0x000000183d3d7221 */ /* 0x000fe40000010000 */
[----:B------:R-:W-:-:S02]  /*0e20*/  FFMA.FTZ R89, R21, R24, R89 ;  /* 0x0000001815597223 */ /* 0x000fc40000010059 */
[----:B------:R-:W-:Y:S02]  /*0e30*/  FMUL.FTZ R24, R5, R124 ;  /* 0x0000007c05187220 */ /* 0x000fe40000410000 */
[-C--:B------:R-:W-:Y:S02]  /*0e40*/  FMUL.FTZ R25, R118, R27.reuse ;  /* 0x0000001b76197220 */ /* 0x080fe40000410000 */
        /* <DEDUP_REMOVED lines=12> */
.L_x_1028:
[----:B------:R-:W-:Y:S05]  /*0f10*/  BSYNC B0 ;  /* 0x0000000000007941 */ /* 0x000fea0003800000 */
.L_x_1027:
        /* <DEDUP_REMOVED lines=27> */
[--C-:B--2---:R-:W-:Y:S01]  /*10d0*/  SHF.R.U32.HI R125, RZ, 0x10, R33.reuse ;  /* 0x00000010ff7d7819 */ /* 0x104fe20000011621 */
[--C-:B------:R-:W-:Y:S01]  /*10e0*/  IMAD.MOV.U32 R124, RZ, RZ, R33.reuse ;  /* 0x000000ffff7c7224 */ /* 0x100fe200078e0021 */
[----:B------:R-:W-:Y:S02]  /*10f0*/  SHF.R.U64 R127, R32, 0x10, R33 ;  /* 0x00000010207f7819 */ /* 0x000fe40000001221 */
[----:B------:R-:W-:Y:S01]  /*1100*/  PRMT R126, RZ, 0x5410, R126 ;  /* 0x00005410ff7e7816 */ /* 0x000fe2000000007e */
[----:B-1----:R-:W-:Y:S01]  /*1110*/  IMAD.MOV.U32 R36, RZ, RZ, R30 ;  /* 0x000000ffff247224 */ /* 0x002fe200078e001e */
[----:B------:R-:W-:Y:S02]  /*1120*/  PRMT R33, RZ, 0x5410, R125 ;  /* 0x00005410ff217816 */ /* 0x000fe4000000007d */
[----:B------:R-:W-:Y:S01]  /*1130*/  SHF.R.U64 R129, R30, 0x10, R31 ;  /* 0x000000101e817819 */ /* 0x000fe2000000121f */
[C---:B------:R-:W-:Y:S01]  /*1140*/  FADD.FTZ R30, -R131.reuse, R126 ;  /* 0x0000007e831e7221 */ /* 0x040fe20000010100 */
[----:B------:R-:W-:Y:S01]  /*1150*/  PRMT R32, RZ, 0x5410, R127 ;  /* 0x00005410ff207816 */ /* 0x000fe2000000007f */
[----:B------:R-:W-:Y:S01]  /*1160*/  FADD.FTZ R126, -R131, R33 ;  /* 0x00000021837e7221 */ /* 0x000fe20000010100 */
[----:B------:R-:W-:Y:S01]  /*1170*/  PRMT R33, RZ, 0x5410, R36 ;  /* 0x00005410ff217816 */ /* 0x000fe20000000024 */
[----:B------:R-:W-:Y:S01]  /*1180*/  FMUL.FTZ R30, R5, R30 ;  /* 0x0000001e051e7220 */ /* 0x000fe20000410000 */
[----:B------:R-:W-:Y:S01]  /*1190*/  PRMT R124, RZ, 0x5410, R124 ;  /* 0x00005410ff7c7816 */ /* 0x000fe2000000007c */
[----:B------:R-:W-:Y:S01]  /*11a0*/  IMAD.MOV.U32 R37, RZ, RZ, R31 ;  /* 0x000000ffff257224 */ /* 0x000fe200078e001f */
[----:B0-----:R-:W-:Y:S01]  /*11b0*/  PRMT R34, RZ, 0x5410, R129 ;  /* 0x00005410ff227816 */ /* 0x001fe20000000081 */
[----:B------:R-:W-:-:S02]  /*11c0*/  FADD.FTZ R32, -R131, R32 ;  /* 0x0000002083207221 */ /* 0x000fc40000010100 */
[----:B------:R-:W-:Y:S02]  /*11d0*/  FADD.FTZ R56, R56, R33 ;  /* 0x0000002138387221 */ /* 0x000fe40000010000 */
[-C--:B------:R-:W-:Y:S01]  /*11e0*/  FFMA.FTZ R84, R30, R33.reuse, R84 ;  /* 0x000000211e547223 */ /* 0x080fe20000010054 */
[----:B------:R-:W-:Y:S01]  /*11f0*/  SHF.R.U32.HI R128, RZ, 0x10, R31 ;  /* 0x00000010ff807819 */ /* 0x000fe2000001161f */
[----:B------:R-:W-:Y:S01]  /*1200*/  FMUL.FTZ R33, R112, R33 ;  /* 0x0000002170217220 */ /* 0x000fe20000410000 */
[----:B------:R-:W-:Y:S01]  /*1210*/  PRMT R37, RZ, 0x5410, R37 ;  /* 0x00005410ff257816 */ /* 0x000fe20000000025 */
[----:B------:R-:W-:Y:S02]  /*1220*/  FMUL.FTZ R31, R5, R32 ;  /* 0x00000020051f7220 */ /* 0x000fe40000410000 */
[----:B------:R-:W-:Y:S02]  /*1230*/  FADD.FTZ R124, -R131, R124 ;  /* 0x0000007c837c7221 */ /* 0x000fe40000010100 */
[----:B------:R-:W-:-:S02]  /*1240*/  FMUL.FTZ R32, R113, R34 ;  /* 0x0000002271207220 */ /* 0x000fc40000410000 */
        /* <DEDUP_REMOVED lines=19> */
.L_x_1030:
[----:B------:R-:W-:Y:S05]  /*1380*/  BSYNC B0 ;  /* 0x0000000000007941 */ /* 0x000fea0003800000 */
.L_x_1029:
[----:B------:R-:W-:Y:S01]  /*1390*/  BSSY B0, `(.L_x_1031) ;  /* 0x0000046000007945 */ /* 0x000fe20003800000 */
[----:B------:R-:W-:Y:S05]  /*13a0*/  @!P1 BRA `(.L_x_1032) ;  /* 0x0000044000009947 */ /* 0x000fea0003800000 */
[----:B------:R-:W-:Y:S01]  /*13b0*/  ISETP.NE.U32.AND P5, PT, RZ, c[0x0][0x250], PT ;  /* 0x00009400ff007a0c */ /* 0x000fe20003fa5070 */
[C---:B------:R-:W-:Y:S01]  /*13c0*/  IMAD.SHL.U32 R128, R138.reuse, 0x4, RZ ;  /* 0x000000048a807824 */ /* 0x040fe200078e00ff */
[----:B------:R-:W-:-:S02]  /*13d0*/  SHF.L.U64.HI R39, R138, 0x2, RZ ;  /* 0x000000028a277819 */ /* 0x000fc400000102ff */
        /* <DEDUP_REMOVED lines=25> */
[----:B------:R-:W-:Y:S02]  /*1570*/  PRMT R139, RZ, 0x5410, R139 ;  /* 0x00005410ff8b7816 */ /* 0x000fe4000000008b */
[----:B------:R-:W-:Y:S02]  /*1580*/  PRMT R126, RZ, 0x5410, R140 ;  /* 0x00005410ff7e7816 */ /* 0x000fe4000000008c */
[----:B------:R-:W-:-:S02]  /*1590*/  PRMT R132, RZ, 0x5410, R132 ;  /* 0x00005410ff847816 */ /* 0x000fc40000000084 */
[----:B------:R-:W-:Y:S01]  /*15a0*/  PRMT R127, RZ, 0x5410, R133 ;  /* 0x00005410ff7f7816 */ /* 0x000fe20000000085 */
[----:B-1----:R-:W-:Y:S01]  /*15b0*/  IMAD.MOV.U32 R130, RZ, RZ, R124 ;  /* 0x000000ffff827224 */ /* 0x002fe200078e007c */
[----:B------:R-:W-:Y:S01]  /*15c0*/  SHF.R.U64 R141, R124, 0x10, R125 ;  /* 0x000000107c8d7819 */ /* 0x000fe2000000127d */
[C---:B------:R-:W-:Y:S02]  /*15d0*/  FADD.FTZ R124, -R190.reuse, R139 ;  /* 0x0000008bbe7c7221 */ /* 0x040fe40000010100 */
[C---:B------:R-:W-:Y:S02]  /*15e0*/  FADD.FTZ R126, -R190.reuse, R126 ;  /* 0x0000007ebe7e7221 */ /* 0x040fe40000010100 */
[C---:B------:R-:W-:Y:S02]  /*15f0*/  FADD.FTZ R132, -R190.reuse, R132 ;  /* 0x00000084be847221 */ /* 0x040fe40000010100 */
[----:B------:R-:W-:Y:S01]  /*1600*/  FADD.FTZ R190, -R190, R127 ;  /* 0x0000007fbebe7221 */ /* 0x000fe20000010100 */
[--C-:B------:R-:W-:Y:S01]  /*1610*/  SHF.R.U32.HI R127, RZ, 0x10, R125.reuse ;  /* 0x00000010ff7f7819 */ /* 0x100fe2000001167d */
[----:B------:R-:W-:Y:S01]  /*1620*/  IMAD.MOV.U32 R131, RZ, RZ, R125 ;  /* 0x000000ffff837224 */ /* 0x000fe200078e007d */
[----:B------:R-:W-:-:S02]  /*1630*/  PRMT R125, RZ, 0x5410, R130 ;  /* 0x00005410ff7d7816 */ /* 0x000fc40000000082 */
[----:B0-----:R-:W-:Y:S01]  /*1640*/  PRMT R128, RZ, 0x5410, R141 ;  /* 0x00005410ff807816 */ /* 0x001fe2000000008d */
[C---:B------:R-:W-:Y:S02]  /*1650*/  FMUL.FTZ R141, R5.reuse, R124 ;  /* 0x0000007c058d7220 */ /* 0x040fe40000410000 */
[----:B------:R-:W-:Y:S01]  /*1660*/  FMUL.FTZ R142, R108, R125 ;  /* 0x0000007d6c8e7220 */ /* 0x000fe20000410000 */
[----:B------:R-:W-:Y:S01]  /*1670*/  PRMT R131, RZ, 0x5410, R131 ;  /* 0x00005410ff837816 */ /* 0x000fe20000000083 */
[----:B------:R-:W-:Y:S02]  /*1680*/  FMUL.FTZ R140, R5, R126 ;  /* 0x0000007e058c7220 */ /* 0x000fe40000410000 */
[----:B------:R-:W-:Y:S02]  /*1690*/  FMUL.FTZ R143, R109, R128 ;  /* 0x000000806d8f7220 */ /* 0x000fe40000410000 */
[----:B------:R-:W-:Y:S02]  /*16a0*/  FADD.FTZ R124, R135, R142 ;  /* 0x0000008e877c7221 */ /* 0x000fe40000010000 */
[----:B------:R-:W-:Y:S01]  /*16b0*/  FFMA.FTZ R136, R141, R142, R136 ;  /* 0x0000008e8d887223 */ /* 0x000fe20000010088 */
[----:B------:R-:W-:Y:S01]  /*16c0*/  PRMT R130, RZ, 0x5410, R127 ;  /* 0x00005410ff827816 */ /* 0x000fe2000000007f */
        /* <DEDUP_REMOVED lines=18> */
.L_x_1032:
[----:B------:R-:W-:Y:S05]  /*17f0*/  BSYNC B0 ;  /* 0x0000000000007941 */ /* 0x000fea0003800000 */
.L_x_1031:
        /* <DEDUP_REMOVED lines=16> */
[----:B0-----:R-:W-:Y:S02]  /*1900*/  ISETP.NE.AND P4, PT, R2, RZ, PT ;  /* 0x000000ff0200720c */ /* 0x001fe40003f85270 */
[----:B------:R-:W-:Y:S02]  /*1910*/  LEA.HI.X R127, R138, c[0x0][0x18c], RZ, 0x3, P6 ;  /* 0x000063008a7f7a11 */ /* 0x000fe400030f1cff */
[----:B-----5:R-:W-:Y:S02]  /*1920*/  FSEL R190, R137, RZ, !P4 ;  /* 0x000000ff89be7208 */ /* 0x020fe40006000000 */
[----:B------:R-:W-:Y:S02]  /*1930*/  IADD3 R128, P4, R128, c[0x0][0x190], RZ ;  /* 0x0000640080807a10 */ /* 0x000fe40007f9e0ff */
[----:B------:R-:W3:Y:S02]  /*1940*/  LDG.E.64 R126, [R126.64] ;  /* 0x000000047e7e7981 */ /* 0x000ee4000c1e1b00 */
[----:B------:R-:W-:Y:S01]  /*1950*/  IADD3.X R129, R124, c[0x0][0x194], RZ, P4, !PT ;  /* 0x000065007c817a10 */ /* 0x000fe200027fe4ff */
[----:B------:R-:W-:-:S04]  /*1960*/  IMAD.WIDE.U32 R124, R138, R125, c[0x0][0x208] ;  /* 0x000082008a7c7625 */ /* 0x000fc800078e007d */
[----:B------:R0:W5:Y:S04]  /*1970*/  LDG.E R149, [R128.64] ;  /* 0x0000000480957981 */ /* 0x000168000c1e1900 */
[----:B------:R-:W1:Y:S01]  /*1980*/  LDG.E.64 R124, [R124.64] ;  /* 0x000000047c7c7981 */ /* 0x000e62000c1e1b00 */
[----:B------:R-:W-:Y:S01]  /*1990*/  IADD3 R138, R138, 0x100, RZ ;  /* 0x000001008a8a7810 */ /* 0x000fe20007ffe0ff */
[----:B---3--:R-:W-:Y:S01]  /*19a0*/  IMAD.MOV.U32 R139, RZ, RZ, R126 ;  /* 0x000000ffff8b7224 */ /* 0x008fe200078e007e */
[--C-:B------:R-:W-:Y:S01]  /*19b0*/  SHF.R.U64 R150, R126, 0x10, R127.reuse ;  /* 0x000000107e967819 */ /* 0x100fe2000000127f */
[--C-:B--2---:R-:W-:Y:S01]  /*19c0*/  IMAD.MOV.U32 R132, RZ, RZ, R127.reuse ;  /* 0x000000ffff847224 */ /* 0x104fe200078e007f */
[----:B------:R-:W-:Y:S02]  /*19d0*/  SHF.R.U32.HI R133, RZ, 0x10, R127 ;  /* 0x00000010ff857819 */ /* 0x000fe4000001167f */
[----:B------:R-:W-:-:S02]  /*19e0*/  PRMT R139, RZ, 0x5410, R139 ;  /* 0x00005410ff8b7816 */ /* 0x000fc4000000008b */
[----:B------:R-:W-:Y:S02]  /*19f0*/  PRMT R126, RZ, 0x5410, R150 ;  /* 0x00005410ff7e7816 */ /* 0x000fe40000000096 */
[----:B------:R-:W-:Y:S02]  /*1a00*/  PRMT R132, RZ, 0x5410, R132 ;  /* 0x00005410ff847816 */ /* 0x000fe40000000084 */
[----:B------:R-:W-:Y:S01]  /*1a10*/  PRMT R127, RZ, 0x5410, R133 ;  /* 0x00005410ff7f7816 */ /* 0x000fe20000000085 */
[----:B-1----:R-:W-:Y:S01]  /*1a20*/  IMAD.MOV.U32 R130, RZ, RZ, R124 ;  /* 0x000000ffff827224 */ /* 0x002fe200078e007c */
        /* <DEDUP_REMOVED lines=8> */
[----:B0-----:R-:W-:Y:S01]  /*1ab0*/  PRMT R128, RZ, 0x5410, R151 ;  /* 0x00005410ff807816 */ /* 0x001fe20000000097 */
        /* <DEDUP_REMOVED lines=26> */
.L_x_1034:
[----:B------:R-:W-:Y:S05]  /*1c60*/  BSYNC B0 ;  /* 0x0000000000007941 */ /* 0x000fea0003800000 */
.L_x_1033:
        /* <DEDUP_REMOVED lines=70> */
.L_x_1036:
[----:B------:R-:W-:Y:S05]  /*20d0*/  BSYNC B0 ;  /* 0x0000000000007941 */ /* 0x000fea0003800000 */
.L_x_1035:
        /* <DEDUP_REMOVED lines=15> */
[----:B0-----:R-:W-:-:S03]  /*21d0*/  ISETP.NE.AND P6, PT, R2, RZ, PT ;  /* 0x000000ff0200720c */ /* 0x001fc60003fc5270 */
        /* <DEDUP_REMOVED lines=9> */
[----:B------:R-:W0:Y:S01]  /*2270*/  LDG.E.64 R126, [R126.64] ;  /* 0x000000047e7e7981 */ /* 0x000e22000c1e1b00 */
[--C-:B--2---:R-:W-:Y:S01]  /*2280*/  SHF.R.U32.HI R137, RZ, 0x10, R125.reuse ;  /* 0x00000010ff897819 */ /* 0x104fe2000001167d */
[----:B-1----:R-:W-:Y:S01]  /*2290*/  IMAD.MOV.U32 R132, RZ, RZ, R124 ;  /* 0x000000ffff847224 */ /* 0x002fe200078e007c */
[--C-:B------:R-:W-:Y:S01]  /*22a0*/  SHF.R.U64 R138, R124, 0x10, R125.reuse ;  /* 0x000000107c8a7819 */ /* 0x100fe2000000127d */
[----:B------:R-:W-:Y:S01]  /*22b0*/  IMAD.MOV.U32 R133, RZ, RZ, R125 ;  /* 0x000000ffff857224 */ /* 0x000fe200078e007d */
[----:B------:R-:W-:-:S02]  /*22c0*/  PRMT R125, RZ, 0x5410, R137 ;  /* 0x00005410ff7d7816 */ /* 0x000fc40000000089 */
[----:B------:R-:W-:Y:S01]  /*22d0*/  PRMT R132, RZ, 0x5410, R132 ;  /* 0x00005410ff847816 */ /* 0x000fe20000000084 */
[----:B0-----:R-:W-:Y:S01]  /*22e0*/  IMAD.MOV.U32 R130, RZ, RZ, R126 ;  /* 0x000000ffff827224 */ /* 0x001fe200078e007e */
[----:B------:R-:W-:Y:S01]  /*22f0*/  PRMT R124, RZ, 0x5410, R138 ;  /* 0x00005410ff7c7816 */ /* 0x000fe2000000008a */
[----:B------:R-:W-:Y:S01]  /*2300*/  FADD.FTZ R138, -R184, R125 ;  /* 0x0000007db88a7221 */ /* 0x000fe20000010100 */
[--C-:B------:R-:W-:Y:S01]  /*2310*/  SHF.R.U64 R139, R126, 0x10, R127.reuse ;  /* 0x000000107e8b7819 */ /* 0x100fe2000000127f */
[C---:B------:R-:W-:Y:S01]  /*2320*/  FADD.FTZ R132, -R184.reuse, R132 ;  /* 0x00000084b8847221 */ /* 0x040fe20000010100 */
[----:B------:R-:W-:Y:S01]  /*2330*/  PRMT R125, RZ, 0x5410, R130 ;  /* 0x00005410ff7d7816 */ /* 0x000fe20000000082 */
[----:B------:R-:W-:Y:S01]  /*2340*/  IMAD.MOV.U32 R131, RZ, RZ, R127 ;  /* 0x000000ffff837224 */ /* 0x000fe200078e007f */
[----:B------:R-:W-:Y:S01]  /*2350*/  PRMT R133, RZ, 0x5410, R133 ;  /* 0x00005410ff857816 */ /* 0x000fe20000000085 */
[----:B------:R-:W-:Y:S01]  /*2360*/  FADD.FTZ R124, -R184, R124 ;  /* 0x0000007cb87c7221 */ /* 0x000fe20000010100 */
[----:B------:R-:W-:Y:S01]  /*2370*/  PRMT R126, RZ, 0x5410, R139 ;  /* 0x00005410ff7e7816 */ /* 0x000fe2000000008b */
[----:B------:R-:W-:-:S02]  /*2380*/  FMUL.FTZ R185, R5, R132 ;  /* 0x0000008405b97220 */ /* 0x000fc40000410000 */
[----:B------:R-:W-:Y:S01]  /*2390*/  FMUL.FTZ R186, R96, R125 ;  /* 0x0000007d60ba7220 */ /* 0x000fe20000410000 */
[----:B------:R-:W-:Y:S01]  /*23a0*/  SHF.R.U32.HI R127, RZ, 0x10, R127 ;  /* 0x00000010ff7f7819 */ /* 0x000fe2000001167f */
[----:B---3--:R-:W-:Y:S01]  /*23b0*/  FADD.FTZ R128, -R184, R133 ;  /* 0x00000085b8807221 */ /* 0x008fe20000010100 */
        /* <DEDUP_REMOVED lines=24> */
.L_x_1038:
[----:B------:R-:W-:Y:S05]  /*2540*/  BSYNC B0 ;  /* 0x0000000000007941 */ /* 0x000fea0003800000 */
.L_x_1037:
[----:B------:R-:W-:Y:S01]  /*2550*/  LOP3.LUT P4, RZ, R0, 0x1f, RZ, 0xc0, !PT ;  /* 0x0000001f00ff7812 */ /* 0x000fe2000788c0ff */
[----:B------:R-:W-:Y:S10]  /*2560*/  BRA.DIV ~URZ, `(.L_x_1039) ;  /* 0x000033d27f007947 */ /* 0x000ff4000b800000 */
[----:B------:R1:W2:Y:S02]  /*2570*/  SHFL.DOWN PT, R126, R135, 0x10, 0x1f ;  /* 0x0a001f00877e7f89 */ /* 0x0002a400000e0000 */
.L_x_1069:
[----:B------:R-:W-:Y:S05]  /*2580*/  BRA.DIV ~URZ, `(.L_x_1040) ;  /* 0x000034327f007947 */ /* 0x000fea000b800000 */
[----:B------:R-:W3:Y:S01]  /*2590*/  SHFL.DOWN PT, R125, R136, 0x10, 0x1f ;  /* 0x0a001f00887d7f89 */ /* 0x000ee200000e0000 */
[----:B-12---:R-:W-:-:S05]  /*25a0*/  FADD.FTZ R135, R126, R135 ;  /* 0x000000877e877221 */ /* 0x006fca0000010000 */
[----:B------:R-:W1:Y:S01]  /*25b0*/  SHFL.DOWN PT, R124, R135, 0x8, 0x1f ;  /* 0x09001f00877c7f89 */ /* 0x000e6200000e0000 */
        /* <DEDUP_REMOVED lines=14> */
.L_x_1070:
        /* <DEDUP_REMOVED lines=9> */
[----:B------:R-:W2:Y:S04]  /*2730*/  LDS.128 R124, [R202.X8+0x7000] ;  /* 0x00700000ca7c7984 */ /* 0x000ea80000008c00 */
[----:B-1----:R-:W1:Y:S04]  /*2740*/  LDS.128 R128, [R202.X8+0x7010] ;  /* 0x00701000ca807984 */ /* 0x002e680000008c00 */
[----:B------:R-:W3:Y:S04]  /*2750*/  LDS.128 R132, [R202.X8+0x7020] ;  /* 0x00702000ca847984 */ /* 0x000ee80000008c00 */
[----:B-----5:R-:W4:Y:S01]  /*2760*/  LDS.128 R136, [R202.X8+0x7030] ;  /* 0x00703000ca887984 */ /* 0x020f220000008c00 */
[----:B--2---:R-:W-:-:S02]  /*2770*/  FADD.FTZ R205, RZ, R124 ;  /* 0x0000007cffcd7221 */ /* 0x004fc40000010000 */
[----:B------:R-:W-:Y:S02]  /*2780*/  FADD.FTZ R124, RZ, R125 ;  /* 0x0000007dff7c7221 */ /* 0x000fe40000010000 */
[----:B------:R-:W-:Y:S02]  /*2790*/  FADD.FTZ R205, R126, R205 ;  /* 0x000000cd7ecd7221 */ /* 0x000fe40000010000 */
[----:B------:R-:W-:Y:S02]  /*27a0*/  FADD.FTZ R124, R127, R124 ;  /* 0x0000007c7f7c7221 */ /* 0x000fe40000010000 */
[----:B-1----:R-:W-:Y:S02]  /*27b0*/  FADD.FTZ R205, R205, R128 ;  /* 0x00000080cdcd7221 */ /* 0x002fe40000010000 */
        /* <DEDUP_REMOVED lines=14> */
[----:B0-----:R-:W-:Y:S01]  /*28a0*/  ISETP.NE.AND P4, PT, R2, RZ, PT ;  /* 0x000000ff0200720c */ /* 0x001fe20003f85270 */
        /* <DEDUP_REMOVED lines=80> */
.L_x_1043:
        /* <DEDUP_REMOVED lines=18> */
.L_x_1044:
[----:B-1----:R-:W-:Y:S02]  /*2ed0*/  IADD3 R6, R6, 0x100, RZ ;  /* 0x0000010006067810 */ /* 0x002fe40007ffe0ff */
.L_x_1042:
[----:B------:R-:W-:Y:S05]  /*2ee0*/  BSYNC B0 ;  /* 0x0000000000007941 */ /* 0x000fea0003800000 */
.L_x_1041:
[----:B------:R-:W-:Y:S01]  /*2ef0*/  ISETP.GE.U32.AND P4, PT, R7, 0x200, PT ;  /* 0x000002000700780c */ /* 0x000fe20003f86070 */
[----:B------:R-:W-:-:S12]  /*2f00*/  BSSY B0, `(.L_x_1045) ;  /* 0x0000066000007945 */ /* 0x000fd80003800000 */
        /* <DEDUP_REMOVED lines=82> */
.L_x_1047:
        /* <DEDUP_REMOVED lines=18> */
.L_x_1048:
[----:B-1----:R-:W-:Y:S02]  /*3550*/  IADD3 R6, R6, 0x100, RZ ;  /* 0x0000010006067810 */ /* 0x002fe40007ffe0ff */
.L_x_1046:
[----:B------:R-:W-:Y:S05]  /*3560*/  BSYNC B0 ;  /* 0x0000000000007941 */ /* 0x000fea0003800000 */
.L_x_1045:
[----:B------:R-:W-:Y:S01]  /*3570*/  BSSY B0, `(.L_x_1049) ;  /* 0x0000066000007945 */ /* 0x000fe20003800000 */
        /* <DEDUP_REMOVED lines=82> */
.L_x_1051:
        /* <DEDUP_REMOVED lines=18> */
.L_x_1052:
[----:B-1----:R-:W-:Y:S02]  /*3bc0*/  IADD3 R6, R6, 0x100, RZ ;  /* 0x0000010006067810 */ /* 0x002fe40007ffe0ff */
.L_x_1050:
[----:B------:R-:W-:Y:S05]  /*3bd0*/  BSYNC B0 ;  /* 0x0000000000007941 */ /* 0x000fea0003800000 */
.L_x_1049:
        /* <DEDUP_REMOVED lines=83> */
.L_x_1055:
        /* <DEDUP_REMOVED lines=18> */
.L_x_1056:
[----:B-1----:R-:W-:Y:S02]  /*4230*/  IADD3 R6, R6, 0x100, RZ ;  /* 0x0000010006067810 */ /* 0x002fe40007ffe0ff */
.L_x_1054:
[----:B------:R-:W-:Y:S05]  /*4240*/  BSYNC B0 ;  /* 0x0000000000007941 */ /* 0x000fea0003800000 */
.L_x_1053:
        /* <DEDUP_REMOVED lines=83> */
.L_x_1059:
        /* <DEDUP_REMOVED lines=18> */
.L_x_1060:
[----:B-1----:R-:W-:Y:S02]  /*48a0*/  IADD3 R6, R6, 0x100, RZ ;  /* 0x0000010006067810 */ /* 0x002fe40007ffe0ff */
.L_x_1058:
[----:B------:R-:W-:Y:S05]  /*48b0*/  BSYNC B0 ;  /* 0x0000000000007941 */ /* 0x000fea0003800000 */
.L_x_1057:
        /* <DEDUP_REMOVED lines=83> */
.L_x_1063:
        /* <DEDUP_REMOVED lines=18> */
.L_x_1064:
[----:B-1----:R-:W-:Y:S02]  /*4f10*/  IADD3 R6, R6, 0x100, RZ ;  /* 0x0000010006067810 */ /* 0x002fe40007ffe0ff */
.L_x_1062:
[----:B------:R-:W-:Y:S05]  /*4f20*/  BSYNC B0 ;  /* 0x0000000000007941 */ /* 0x000fea0003800000 */
.L_x_1061:
[----:B------:R-:W-:Y:S01]  /*4f30*/  ISETP.GE.U32.AND P4, PT, R7, 0x700, PT ;  /* 0x000007000700780c */ /* 0x000fe20003f86070 */
[----:B------:R-:W-:-:S12]  /*4f40*/  BSSY B0, `(.L_x_1065) ;  /* 0x0000065000007945 */ /* 0x000fd80003800000 */
[----:B------:R-:W-:Y:S05]  /*4f50*/  @!P4 BRA `(.L_x_1066) ;  /* 0x000006300000c947 */ /* 0x000fea0003800000 */
        /* <DEDUP_REMOVED lines=81> */
.L_x_1067:
        /* <DEDUP_REMOVED lines=18> */
.L_x_1066:
[----:B-1----:R-:W-:Y:S05]  /*5590*/  BSYNC B0 ;  /* 0x0000000000007941 */ /* 0x002fea0003800000 */
.L_x_1065:
[----:B------:R-:W-:Y:S02]  /*55a0*/  LOP3.LUT P4, RZ, R4, 0xff, RZ, 0xc0, !PT ;  /* 0x000000ff04ff7812 */ /* 0x000fe4000788c0ff */
[----:B------:R-:W-:Y:S02]  /*55b0*/  IADD3 R3, R3, c[0x0][0x160], RZ ;  /* 0x0000580003037a10 */ /* 0x000fe40007ffe0ff */
[----:B------:R-:W-:Y:S02]  /*55c0*/  SEL R4, RZ, 0x1, P4 ;  /* 0x00000001ff047807 */ /* 0x000fe40002000000 */
[----:B------:R-:W-:-:S13]  /*55d0*/  ISETP.GE.AND P4, PT, R3, c[0x0][0x164], PT ;  /* 0x0000590003007a0c */ /* 0x000fda0003f86270 */
[----:B0-----:R-:W-:Y:S01]  /*55e0*/  @P4 CALL.REL.NOINC `(.L_x_1024) ;  /* 0x0000001000004944 */ /* 0x001fe20003c00000 */
[----:B------:R-:W-:Y:S05]  /*55f0*/  BRA `(.L_x_1068) ;  /* 0xffffaf1000007947 */ /* 0x000fea000383ffff */
.L_x_1024:
[----:B-1----:R-:W0:Y:S01]  /*5600*/  S2UR UR6, SR_CTAID.X ;  /* 0x00000000000679c3 */ /* 0x002e220000002500 */
[----:B------:R-:W0:Y:S01]  /*5610*/  S2R R2, SR_TID.X ;  /* 0x0000000000027919 */ /* 0x000e220000002100 */
[C---:B------:R-:W-:Y:S01]  /*5620*/  LOP3.LUT P5, RZ, R7.reuse, 0xffffff00, RZ, 0xc0, !PT ;  /* 0xffffff0007ff7812 */ /* 0x040fe200078ac0ff */
[----:B------:R-:W-:Y:S01]  /*5630*/  @P0 IMAD.MOV.U32 R15, RZ, RZ, 0x10 ;  /* 0x00000010ff0f0424 */ /* 0x000fe200078e00ff */
        /* <DEDUP_REMOVED lines=48> */
.L_x_1039:
[----:B------:R-:W-:Y:S01]  /*5940*/  IMAD.MOV.U32 R127, RZ, RZ, R135 ;  /* 0x000000ffff7f7224 */ /* 0x000fe200078e0087 */
[----:B------:R-:W-:Y:S01]  /*5950*/  MOV R124, 0x59a0 ;  /* 0x000059a0007c7802 */ /* 0x000fe20000000f00 */
[----:B------:R-:W-:Y:S02]  /*5960*/  IMAD.MOV.U32 R132, RZ, RZ, 0x10 ;  /* 0x00000010ff847424 */ /* 0x000fe400078e00ff */
[----:B------:R-:W-:-:S02]  /*5970*/  IMAD.MOV.U32 R191, RZ, RZ, 0x1f ;  /* 0x0000001fffbf7424 */ /* 0x000fc400078e00ff */
[----:B------:R-:W-:Y:S02]  /*5980*/  IMAD.MOV.U32 R138, RZ, RZ, -0x1 ;  /* 0xffffffffff8a7424 */ /* 0x000fe400078e00ff */
[----:B0----5:R-:W-:Y:S05]  /*5990*/  CALL.REL.NOINC `($__internal_32_$__cuda_sm70_shflsync_down_p) ;  /* 0x0000045000007944 */ /* 0x021fea0003c00000 */
[----:B-1----:R-:W-:Y:S01]  /*59a0*/  IMAD.MOV.U32 R126, RZ, RZ, R191 ;  /* 0x000000ffff7e7224 */ /* 0x002fe200078e00bf */
[----:B0-----:R-:W-:Y:S05]  /*59b0*/  BRA `(.L_x_1069) ;  /* 0xffffcbc000007947 */ /* 0x001fea000383ffff */
.L_x_1040:
[----:B------:R-:W-:Y:S01]  /*59c0*/  IMAD.MOV.U32 R127, RZ, RZ, R136 ;  /* 0x000000ffff7f7224 */ /* 0x000fe200078e0088 */
[----:B------:R-:W-:Y:S01]  /*59d0*/  MOV R124, 0x5a20 ;  /* 0x00005a20007c7802 */ /* 0x000fe20000000f00 */
[----:B------:R-:W-:Y:S02]  /*59e0*/  IMAD.MOV.U32 R132, RZ, RZ, 0x10 ;  /* 0x00000010ff847424 */ /* 0x000fe400078e00ff */
[----:B------:R-:W-:Y:S02]  /*59f0*/  IMAD.MOV.U32 R191, RZ, RZ, 0x1f ;  /* 0x0000001fffbf7424 */ /* 0x000fe400078e00ff */
[----:B------:R-:W-:Y:S02]  /*5a00*/  IMAD.MOV.U32 R138, RZ, RZ, -0x1 ;  /* 0xffffffffff8a7424 */ /* 0x000fe400078e00ff */
[----:B012--5:R-:W-:Y:S05]  /*5a10*/  CALL.REL.NOINC `($__internal_32_$__cuda_sm70_shflsync_down_p) ;  /* 0x000003d000007944 */ /* 0x027fea0003c00000 */
[----:B------:R-:W-:Y:S01]  /*5a20*/  FADD.FTZ R135, R126, R135 ;  /* 0x000000877e877221 */ /* 0x000fe20000010000 */
[----:B------:R-:W-:Y:S01]  /*5a30*/  MOV R124, 0x5aa0 ;  /* 0x00005aa0007c7802 */ /* 0x000fe20000000f00 */
[----:B-1----:R-:W-:Y:S02]  /*5a40*/  FADD.FTZ R136, R136, R191 ;  /* 0x000000bf88887221 */ /* 0x002fe40000010000 */
[----:B0-----:R-:W-:-:S02]  /*5a50*/  IMAD.MOV.U32 R132, RZ, RZ, 0x8 ;  /* 0x00000008ff847424 */ /* 0x001fc400078e00ff */
[----:B------:R-:W-:Y:S02]  /*5a60*/  IMAD.MOV.U32 R191, RZ, RZ, 0x1f ;  /* 0x0000001fffbf7424 */ /* 0x000fe400078e00ff */
[----:B------:R-:W-:Y:S02]  /*5a70*/  IMAD.MOV.U32 R138, RZ, RZ, -0x1 ;  /* 0xffffffffff8a7424 */ /* 0x000fe400078e00ff */
[----:B------:R-:W-:Y:S02]  /*5a80*/  IMAD.MOV.U32 R127, RZ, RZ, R135 ;  /* 0x000000ffff7f7224 */ /* 0x000fe400078e0087 */
[----:B------:R-:W-:Y:S05]  /*5a90*/  CALL.REL.NOINC `($__internal_32_$__cuda_sm70_shflsync_down_p) ;  /* 0x0000035000007944 */ /* 0x000fea0003c00000 */
[----:B-1----:R-:W-:Y:S01]  /*5aa0*/  IMAD.MOV.U32 R126, RZ, RZ, R191 ;  /* 0x000000ffff7e7224 */ /* 0x002fe200078e00bf */
[----:B------:R-:W-:Y:S01]  /*5ab0*/  MOV R124, 0x5b10 ;  /* 0x00005b10007c7802 */ /* 0x000fe20000000f00 */
[----:B0-----:R-:W-:Y:S02]  /*5ac0*/  IMAD.MOV.U32 R127, RZ, RZ, R136 ;  /* 0x000000ffff7f7224 */ /* 0x001fe400078e0088 */
[----:B------:R-:W-:Y:S02]  /*5ad0*/  IMAD.MOV.U32 R132, RZ, RZ, 0x8 ;  /* 0x00000008ff847424 */ /* 0x000fe400078e00ff */
[----:B------:R-:W-:-:S02]  /*5ae0*/  IMAD.MOV.U32 R191, RZ, RZ, 0x1f ;  /* 0x0000001fffbf7424 */ /* 0x000fc400078e00ff */
[----:B------:R-:W-:Y:S02]  /*5af0*/  IMAD.MOV.U32 R138, RZ, RZ, -0x1 ;  /* 0xffffffffff8a7424 */ /* 0x000fe400078e00ff */
[----:B------:R-:W-:Y:S05]  /*5b00*/  CALL.REL.NOINC `($__internal_32_$__cuda_sm70_shflsync_down_p) ;  /* 0x000002e000007944 */ /* 0x000fea0003c00000 */
[----:B------:R-:W-:Y:S01]  /*5b10*/  FADD.FTZ R135, R126, R135 ;  /* 0x000000877e877221 */ /* 0x000fe20000010000 */
[----:B------:R-:W-:Y:S01]  /*5b20*/  MOV R124, 0x5b90 ;  /* 0x00005b90007c7802 */ /* 0x000fe20000000f00 */
[----:B-1----:R-:W-:Y:S02]  /*5b30*/  FADD.FTZ R136, R136, R191 ;  /* 0x000000bf88887221 */ /* 0x002fe40000010000 */
[----:B0-----:R-:W-:Y:S02]  /*5b40*/  IMAD.MOV.U32 R132, RZ, RZ, 0x4 ;  /* 0x00000004ff847424 */ /* 0x001fe400078e00ff */
[----:B------:R-:W-:Y:S02]  /*5b50*/  IMAD.MOV.U32 R191, RZ, RZ, 0x1f ;  /* 0x0000001fffbf7424 */ /* 0x000fe400078e00ff */
[----:B------:R-:W-:Y:S02]  /*5b60*/  IMAD.MOV.U32 R138, RZ, RZ, -0x1 ;  /* 0xffffffffff8a7424 */ /* 0x000fe400078e00ff */
[----:B------:R-:W-:-:S02]  /*5b70*/  IMAD.MOV.U32 R127, RZ, RZ, R135 ;  /* 0x000000ffff7f7224 */ /* 0x000fc400078e0087 */
[----:B------:R-:W-:Y:S05]  /*5b80*/  CALL.REL.NOINC `($__internal_32_$__cuda_sm70_shflsync_down_p) ;  /* 0x0000026000007944 */ /* 0x000fea0003c00000 */
[----:B-1----:R-:W-:Y:S01]  /*5b90*/  IMAD.MOV.U32 R126, RZ, RZ, R191 ;  /* 0x000000ffff7e7224 */ /* 0x002fe200078e00bf */
[----:B------:R-:W-:Y:S01]  /*5ba0*/  MOV R124, 0x5c00 ;  /* 0x00005c00007c7802 */ /* 0x000fe20000000f00 */
[----:B0-----:R-:W-:-:S02]  /*5bb0*/  IMAD.MOV.U32 R127, RZ, RZ, R136 ;  /* 0x000000ffff7f7224 */ /* 0x001fc400078e0088 */
[----:B------:R-:W-:Y:S02]  /*5bc0*/  IMAD.MOV.U32 R132, RZ, RZ, 0x4 ;  /* 0x00000004ff847424 */ /* 0x000fe400078e00ff */
[----:B------:R-:W-:Y:S02]  /*5bd0*/  IMAD.MOV.U32 R191, RZ, RZ, 0x1f ;  /* 0x0000001fffbf7424 */ /* 0x000fe400078e00ff */
[----:B------:R-:W-:Y:S02]  /*5be0*/  IMAD.MOV.U32 R138, RZ, RZ, -0x1 ;  /* 0xffffffffff8a7424 */ /* 0x000fe400078e00ff */
[----:B------:R-:W-:Y:S05]  /*5bf0*/  CALL.REL.NOINC `($__internal_32_$__cuda_sm70_shflsync_down_p) ;  /* 0x000001f000007944 */ /* 0x000fea0003c00000 */
[----:B------:R-:W-:Y:S01]  /*5c00*/  FADD.FTZ R135, R126, R135 ;  /* 0x000000877e877221 */ /* 0x000fe20000010000 */
[----:B------:R-:W-:Y:S01]  /*5c10*/  MOV R124, 0x5c80 ;  /* 0x00005c80007c7802 */ /* 0x000fe20000000f00 */
[----:B-1----:R-:W-:Y:S02]  /*5c20*/  FADD.FTZ R130, R136, R191 ;  /* 0x000000bf88827221 */ /* 0x002fe40000010000 */
[----:B0-----:R-:W-:Y:S02]  /*5c30*/  IMAD.MOV.U32 R132, RZ, RZ, 0x2 ;  /* 0x00000002ff847424 */ /* 0x001fe400078e00ff */
[----:B------:R-:W-:-:S02]  /*5c40*/  IMAD.MOV.U32 R191, RZ, RZ, 0x1f ;  /* 0x0000001fffbf7424 */ /* 0x000fc400078e00ff */
[----:B------:R-:W-:Y:S02]  /*5c50*/  IMAD.MOV.U32 R138, RZ, RZ, -0x1 ;  /* 0xffffffffff8a7424 */ /* 0x000fe400078e00ff */
[----:B------:R-:W-:Y:S02]  /*5c60*/  IMAD.MOV.U32 R127, RZ, RZ, R135 ;  /* 0x000000ffff7f7224 */ /* 0x000fe400078e0087 */
[----:B------:R-:W-:Y:S05]  /*5c70*/  CALL.REL.NOINC `($__internal_32_$__cuda_sm70_shflsync_down_p) ;  /* 0x0000017000007944 */ /* 0x000fea0003c00000 */
[----:B-1----:R-:W-:Y:S01]  /*5c80*/  IMAD.MOV.U32 R126, RZ, RZ, R191 ;  /* 0x000000ffff7e7224 */ /* 0x002fe200078e00bf */
[----:B------:R-:W-:Y:S01]  /*5c90*/  MOV R124, 0x5cf0 ;  /* 0x00005cf0007c7802 */ /* 0x000fe20000000f00 */
[----:B0-----:R-:W-:Y:S02]  /*5ca0*/  IMAD.MOV.U32 R127, RZ, RZ, R130 ;  /* 0x000000ffff7f7224 */ /* 0x001fe400078e0082 */
[----:B------:R-:W-:Y:S02]  /*5cb0*/  IMAD.MOV.U32 R132, RZ, RZ, 0x2 ;  /* 0x00000002ff847424 */ /* 0x000fe400078e00ff */
[----:B------:R-:W-:Y:S02]  /*5cc0*/  IMAD.MOV.U32 R191, RZ, RZ, 0x1f ;  /* 0x0000001fffbf7424 */ /* 0x000fe400078e00ff */
[----:B------:R-:W-:-:S02]  /*5cd0*/  IMAD.MOV.U32 R138, RZ, RZ, -0x1 ;  /* 0xffffffffff8a7424 */ /* 0x000fc400078e00ff */
[----:B------:R-:W-:Y:S05]  /*5ce0*/  CALL.REL.NOINC `($__internal_32_$__cuda_sm70_shflsync_down_p) ;  /* 0x0000010000007944 */ /* 0x000fea0003c00000 */
[----:B------:R-:W-:Y:S01]  /*5cf0*/  FADD.FTZ R128, R126, R135 ;  /* 0x000000877e807221 */ /* 0x000fe20000010000 */
[----:B------:R-:W-:Y:S01]  /*5d00*/  MOV R124, 0x5d70 ;  /* 0x00005d70007c7802 */ /* 0x000fe20000000f00 */
[----:B-1----:R-:W-:-:S02]  /*5d10*/  FADD.FTZ R130, R130, R191 ;  /* 0x000000bf82827221 */ /* 0x002fc40000010000 */
[----:B0-----:R-:W-:Y:S02]  /*5d20*/  IMAD.MOV.U32 R132, RZ, RZ, 0x1 ;  /* 0x00000001ff847424 */ /* 0x001fe400078e00ff */
[----:B------:R-:W-:Y:S02]  /*5d30*/  IMAD.MOV.U32 R191, RZ, RZ, 0x1f ;  /* 0x0000001fffbf7424 */ /* 0x000fe400078e00ff */
[----:B------:R-:W-:Y:S02]  /*5d40*/  IMAD.MOV.U32 R138, RZ, RZ, -0x1 ;  /* 0xffffffffff8a7424 */ /* 0x000fe400078e00ff */
[----:B------:R-:W-:Y:S02]  /*5d50*/  IMAD.MOV.U32 R127, RZ, RZ, R128 ;  /* 0x000000ffff7f7224 */ /* 0x000fe400078e0080 */
[----:B------:R-:W-:Y:S05]  /*5d60*/  CALL.REL.NOINC `($__internal_32_$__cuda_sm70_shflsync_down_p) ;  /* 0x0000008000007944 */ /* 0x000fea0003c00000 */
[----:B-1----:R-:W-:Y:S01]  /*5d70*/  IMAD.MOV.U32 R131, RZ, RZ, R191 ;  /* 0x000000ffff837224 */ /* 0x002fe200078e00bf */
[----:B------:R-:W-:Y:S01]  /*5d80*/  MOV R124, 0x5de0 ;  /* 0x00005de0007c7802 */ /* 0x000fe20000000f00 */
[----:B0-----:R-:W-:Y:S02]  /*5d90*/  IMAD.MOV.U32 R127, RZ, RZ, R130 ;  /* 0x000000ffff7f7224 */ /* 0x001fe400078e0082 */
[----:B------:R-:W-:-:S02]  /*5da0*/  IMAD.MOV.U32 R132, RZ, RZ, 0x1 ;  /* 0x00000001ff847424 */ /* 0x000fc400078e00ff */
[----:B------:R-:W-:Y:S02]  /*5db0*/  IMAD.MOV.U32 R191, RZ, RZ, 0x1f ;  /* 0x0000001fffbf7424 */ /* 0x000fe400078e00ff */
[----:B------:R-:W-:Y:S02]  /*5dc0*/  IMAD.MOV.U32 R138, RZ, RZ, -0x1 ;  /* 0xffffffffff8a7424 */ /* 0x000fe400078e00ff */
[----:B------:R-:W-:Y:S05]  /*5dd0*/  CALL.REL.NOINC `($__internal_32_$__cuda_sm70_shflsync_down_p) ;  /* 0x0000001000007944 */ /* 0x000fea0003c00000 */
[----:B01----:R-:W-:Y:S05]  /*5de0*/  BRA `(.L_x_1070) ;  /* 0xffffc8b000007947 */ /* 0x003fea000383ffff */
        .weak           $__internal_32_$__cuda_sm70_shflsync_down_p
        .type           $__internal_32_$__cuda_sm70_shflsync_down_p,@function
        .size           $__internal_32_$__cuda_sm70_shflsync_down_p,(.L_x_3394 - $__internal_32_$__cuda_sm70_shflsync_down_p)
$__internal_32_$__cuda_sm70_shflsync_down_p:
[----:B------:R-:W-:Y:S01]  /*5df0*/  IMAD.MOV.U32 R125, RZ, RZ, 0x0 ;  /* 0x00000000ff7d7424 */ /* 0x000fe200078e00ff */
[----:B------:R-:W-:Y:S04]  /*5e00*/  WARPSYNC R138 ;  /* 0x0000008a00007348 */ /* 0x000fe80003800000 */
[----:B------:R0:W1:Y:S01]  /*5e10*/  SHFL.DOWN PT, R191, R127, R132, R191 ;  /* 0x080000847fbf7389 */ /* 0x00006200000e00bf */
[----:B------:R-:W-:Y:S05]  /*5e20*/  RET.REL.NODEC R124 `(_ZN10layer_norm31ln_parallel_residual_bwd_kernelINS_13Kernel_traitsIf13__nv_bfloat16S2_S2_fjLj7168ELj1ELj1ELj8ELj8ENS_18Kernel_traits_baseILj7168EfS2_S2_S2_fjLj256EEEEELb1ELb1ELb0EEEvNS_9BwdParamsE) ;  /* 0xffffa1d07c007950 */ /* 0x000fea0003c3ffff */
.L_x_1071:
        /* <DEDUP_REMOVED lines=13> */
.L_x_3394:


//--------------------- .text._ZN10layer_norm22ln_bwd_finalize_kernelINS_22Kernel_traits_finalizeILj7168Ef13__nv_bfloat16S2_S2_fjLb0ELj1024ELj4ENS_18Kernel_traits_baseILj7168EfS2_S2_S2_fjLj1024EEEEELb0ELb1EEEvNS_9BwdParamsE --------------------------
	.section	.text._ZN10layer_norm22ln_bwd_finalize_kernelINS_22Kernel_traits_finalizeILj7168Ef13__nv_bfloat16S2_S2_fjLb0ELj1024ELj4ENS_18Kernel_traits_baseILj7168EfS2_S2_S2_fjLj1024EEEEELb0ELb1EEEvNS_9BwdParamsE,"ax",@progbits
	.sectioninfo	@"SHI_REGISTERS=32"
	.align	128
        .global         _ZN10layer_norm22ln_bwd_finalize_kernelINS_22Kernel_traits_finalizeILj7168Ef13__nv_bfloat16S2_S2_fjLb0ELj1024ELj4ENS_18Kernel_traits_baseILj7168EfS2_S2_S2_fjLj1024EEEEELb0ELb1EEEvNS_9BwdParamsE
        .type           _ZN10layer_norm22ln_bwd_finalize_kernelINS_22Kernel_traits_finalizeILj7168Ef13__nv_bfloat16S2_S2_fjLb0ELj1024ELj4ENS_18Kernel_traits_baseILj7168EfS2_S2_S2_fjLj1024EEEEELb0ELb1EEEvNS_9BwdParamsE,@function
        .size           _ZN10layer_norm22ln_bwd_finalize_kernelINS_22Kernel_traits_finalizeILj7168Ef13__nv_bfloat16S2_S2_fjLb0ELj1024ELj4ENS_18Kernel_traits_baseILj7168EfS2_S2_S2_fjLj1024EEEEELb0ELb1EEEvNS_9BwdParamsE,(.L_x_3395 - _ZN10layer_norm22ln_bwd_finalize_kernelINS_22Kernel_traits_finalizeILj7168Ef13__nv_bfloat16S2_S2_fjLb0ELj1024ELj4ENS_18Kernel_traits_baseILj7168EfS2_S2_S2_fjLj1024EEEEELb0ELb1EEEvNS_9BwdParamsE)
        .other          _ZN10layer_norm22ln_bwd_finalize_kernelINS_22Kernel_traits_finalizeILj7168Ef13__nv_bfloat16S2_S2_fjLb0ELj1024ELj4ENS_18Kernel_traits_baseILj7168EfS2_S2_S2_fjLj1024EEEEELb0ELb1EEEvNS_9BwdParamsE,@"STO_CUDA_ENTRY STV_DEFAULT"
_ZN10layer_norm22ln_bwd_finalize_kernelINS_22Kernel_traits_finalizeILj7168Ef13__nv_bfloat16S2_S2_fjLb0ELj1024ELj4ENS_18Kernel_traits_baseILj7168EfS2_S2_S2_fjLj1024EEEEELb0ELb1EEEvNS_9BwdParamsE:
.text._ZN10layer_norm22ln_bwd_finalize_kernelINS_22Kernel_traits_finalizeILj7168Ef13__nv_bfloat16S2_S2_fjLb0ELj1024ELj4ENS_18Kernel_traits_baseILj7168EfS2_S2_S2_fjLj1024EEEEELb0ELb1EEEvNS_9BwdParamsE:
        /* <DEDUP_REMOVED lines=19> */
.L_x_1082:
        /* <DEDUP_REMOVED lines=27> */
.L_x_1076:
        /* <DEDUP_REMOVED lines=35> */
.L_x_1075:
[----:B------:R-:W-:Y:S05]  /*0510*/  BSYNC B1 ;  /* 0x0000000000017941 */ /* 0x000fea0003800000 */
.L_x_1074:
        /* <DEDUP_REMOVED lines=23> */
.L_x_1078:
[----:B------:R-:W-:Y:S05]  /*0690*/  BSYNC B1 ;  /* 0x0000000000017941 */ /* 0x000fea0003800000 */
.L_x_1077:
        /* <DEDUP_REMOVED lines=10> */
.L_x_1073:
[----:B------:R-:W-:Y:S05]  /*0740*/  BSYNC B0 ;  /* 0x0000000000007941 */ /* 0x000fea0003800000 */
.L_x_1072:
        /* <DEDUP_REMOVED lines=11> */
.L_x_1083:
        /* <DEDUP_REMOVED lines=18> */
.L_x_1084:
[----:B------:R-:W-:Y:S01]  /*0920*/  @!P1 SHF.R.U32.HI R2, RZ, 0x3, R0 ;  /* 0x00000003ff029819 */ /* 0x000fe20000011600 */
[----:B---3--:R-:W-:Y:S02]  /*0930*/  FADD.FTZ R5, R5, R10 ;  /* 0x0000000a05057221 */ /* 0x008fe40000010000 */
[----:B--2---:R-:W-:Y:S01]  /*0940*/  FADD.FTZ R7, R7, R4 ;  /* 0x0000000407077221 */ /* 0x004fe20000010000 */
[----:B------:R-:W-:-:S05]  /*0950*/  @!P1 LOP3.LUT R2, R2, 0x1ffffffc, RZ, 0xc0, !PT ;  /* 0x1ffffffc02029812 */ /* 0x000fca00078ec0ff */
[----:B------:R2:W-:Y:S04]  /*0960*/  @!P1 STS [R2+0x2000], R5 ;  /* 0x0020000502009388 */ /* 0x0005e80000000800 */
[----:B------:R2:W-:Y:S02]  /*0970*/  @!P1 STS [R2+0x2080], R7 ;  /* 0x0020800702009388 */ /* 0x0005e40000000800 */
.L_x_1079:
[----:B0-----:R-:W-:Y:S01]  /*0980*/  WARPSYNC 0xffffffff ;  /* 0xffffffff00007948 */ /* 0x001fe20003800000 */
[----:B------:R-:W-:Y:S01]  /*0990*/  BAR.SYNC.DEFER_BLOCKING 0x0 ;  /* 0x0000000000007b1d */ /* 0x000fe20000010000 */
[----:B-1----:R-:W-:Y:S02]  /*09a0*/  @P0 MOV R4, 0x8 ;  /* 0x0000000800040802 */ /* 0x002fe40000000f00 */
[C---:B------:R-:W-:Y:S02]  /*09b0*/  ISETP.GT.U32.AND P1, PT, R18.reuse, -0x1c01, PT ;  /* 0xffffe3ff1200780c */ /* 0x040fe40003f24070 */
[----:B------:R-:W-:Y:S01]  /*09c0*/  IADD3 R18, R18, 0x1c00, RZ ;  /* 0x00001c0012127810 */ /* 0x000fe20007ffe0ff */
[----:B--2---:R-:W-:-:S04]  /*09d0*/  @P0 IMAD.WIDE.U32 R2, R19, R4, c[0x0][0x268] ;  /* 0x00009a0013020625 */ /* 0x004fc800078e0004 */
[C---:B------:R-:W-:Y:S01]  /*09e0*/  @P0 IMAD.WIDE.U32 R4, R19.reuse, R4, c[0x0][0x260] ;  /* 0x0000980013040625 */ /* 0x040fe200078e0004 */
[----:B------:R-:W-:Y:S01]  /*09f0*/  IADD3 R19, R19, 0xe00, RZ ;  /* 0x00000e0013137810 */ /* 0x000fe20007ffe0ff */
[----:B------:R-:W0:Y:S04]  /*0a00*/  @P0 LDS.64 R6, [R16.X8+0x2000] ;  /* 0x0020000010060984 */ /* 0x000e280000008a00 */
[----:B------:R-:W1:Y:S04]  /*0a10*/  @P0 LDS.64 R8, [R16.X8+0x2080] ;  /* 0x0020800010080984 */ /* 0x000e680000008a00 */
[----:B0-----:R0:W-:Y:S04]  /*0a20*/  @P0 STG.E.64 [R2.64], R6 ;  /* 0x0000000602000986 */ /* 0x0011e8000c101b04 */
[----:B-1----:R0:W-:Y:S02]  /*0a30*/  @P0 STG.E.64 [R4.64], R8 ;  /* 0x0000000804000986 */ /* 0x0021e4000c101b04 */
[----:B0-----:R-:W-:Y:S05]  /*0a40*/  @P1 BRA `(.L_x_1082) ;  /* 0xfffff6e000001947 */ /* 0x001fea000383ffff */
[----:B------:R-:W-:Y:S05]  /*0a50*/  EXIT ;  /* 0x000000000000794d */ /* 0x000fea0003800000 */
.L_x_1080:
[----:B------:R-:W-:Y:S01]  /*0a60*/  HFMA2.MMA R9, -RZ, RZ, 0, 5.9604644775390625e-08 ;  /* 0x00000001ff097435 */ /* 0x000fe200000001ff */
[----:B--2---:R-:W-:Y:S01]  /*0a70*/  IMAD.MOV.U32 R10, RZ, RZ, R4 ;  /* 0x000000ffff0a7224 */ /* 0x004fe200078e0004 */
[----:B------:R-:W-:Y:S01]  /*0a80*/  MOV R11, 0xffffffff ;  /* 0xffffffff000b7802 */ /* 0x000fe20000000f00 */
[----:B------:R-:W-:Y:S01]  /*0a90*/  IMAD.MOV.U32 R6, RZ, RZ, 0x1f ;  /* 0x0000001fff067424 */ /* 0x000fe200078e00ff */
[----:B------:R-:W-:-:S02]  /*0aa0*/  MOV R2, 0xac0 ;  /* 0x00000ac000027802 */ /* 0x000fc40000000f00 */
[----:B01----:R-:W-:Y:S05]  /*0ab0*/  CALL.REL.NOINC `($__internal_33_$__cuda_sm70_shflsync_bfly_p) ;  /* 0x000003c000007944 */ /* 0x003fea0003c00000 */
[----:B-1----:R-:W-:Y:S01]  /*0ac0*/  MOV R3, R6 ;  /* 0x0000000600037202 */ /* 0x002fe20000000f00 */
[----:B0-----:R-:W-:Y:S05]  /*0ad0*/  BRA `(.L_x_1083) ;  /* 0xfffffd2000007947 */ /* 0x001fea000383ffff */
.L_x_1081:
[----:B------:R-:W-:Y:S01]  /*0ae0*/  HFMA2.MMA R9, -RZ, RZ, 0, 1.1920928955078125e-07 ;  /* 0x00000002ff097435 */ /* 0x000fe200000001ff */
[----:B------:R-:W-:Y:S01]  /*0af0*/  IMAD.MOV.U32 R10, RZ, RZ, R13 ;  /* 0x000000ffff0a7224 */ /* 0x000fe200078e000d */
[----:B------:R-:W-:Y:S01]  /*0b00*/  MOV R6, 0x1f ;  /* 0x0000001f00067802 */ /* 0x000fe20000000f00 */
[----:B------:R-:W-:Y:S01]  /*0b10*/  IMAD.MOV.U32 R11, RZ, RZ, -0x1 ;  /* 0xffffffffff0b7424 */ /* 0x000fe200078e00ff */
[----:B------:R-:W-:-:S02]  /*0b20*/  MOV R2, 0xb40 ;  /* 0x00000b4000027802 */ /* 0x000fc40000000f00 */
[----:B012---:R-:W-:Y:S05]  /*0b30*/  CALL.REL.NOINC `($__internal_33_$__cuda_sm70_shflsync_bfly_p) ;  /* 0x0000034000007944 */ /* 0x007fea0003c00000 */
[----:B0-----:R-:W-:Y:S01]  /*0b40*/  HFMA2.MMA R9, -RZ, RZ, 0, 2.384185791015625e-07 ;  /* 0x00000004ff097435 */ /* 0x001fe200000001ff */
[----:B-1----:R-:W-:Y:S01]  /*0b50*/  FADD.FTZ R10, R13, R6 ;  /* 0x000000060d0a7221 */ /* 0x002fe20000010000 */
[----:B------:R-:W-:Y:S01]  /*0b60*/  MOV R6, 0x1f ;  /* 0x0000001f00067802 */ /* 0x000fe20000000f00 */
[----:B------:R-:W-:Y:S01]  /*0b70*/  IMAD.MOV.U32 R11, RZ, RZ, -0x1 ;  /* 0xffffffffff0b7424 */ /* 0x000fe200078e00ff */
[----:B------:R-:W-:-:S02]  /*0b80*/  MOV R2, 0xba0 ;  /* 0x00000ba000027802 */ /* 0x000fc40000000f00 */
[----:B------:R-:W-:Y:S05]  /*0b90*/  CALL.REL.NOINC `($__internal_33_$__cuda_sm70_shflsync_bfly_p) ;  /* 0x000002e000007944 */ /* 0x000fea0003c00000 */
[----:B0-----:R-:W-:Y:S01]  /*0ba0*/  HFMA2.MMA R9, -RZ, RZ, 0, 4.76837158203125e-07 ;  /* 0x00000008ff097435 */ /* 0x001fe200000001ff */
[----:B-1----:R-:W-:Y:S01]  /*0bb0*/  FADD.FTZ R10, R10, R6 ;  /* 0x000000060a0a7221 */ /* 0x002fe20000010000 */
[----:B------:R-:W-:Y:S01]  /*0bc0*/  MOV R6, 0x1f ;  /* 0x0000001f00067802 */ /* 0x000fe20000000f00 */
[----:B------:R-:W-:Y:S01]  /*0bd0*/  IMAD.MOV.U32 R11, RZ, RZ, -0x1 ;  /* 0xffffffffff0b7424 */ /* 0x000fe200078e00ff */
[----:B------:R-:W-:-:S02]  /*0be0*/  MOV R2, 0xc00 ;  /* 0x00000c0000027802 */ /* 0x000fc40000000f00 */
[----:B------:R-:W-:Y:S05]  /*0bf0*/  CALL.REL.NOINC `($__internal_33_$__cuda_sm70_shflsync_bfly_p) ;  /* 0x0000028000007944 */ /* 0x000fea0003c00000 */
[----:B-1----:R-:W-:Y:S01]  /*0c00*/  FADD.FTZ R4, R10, R6 ;  /* 0x000000060a047221 */ /* 0x002fe20000010000 */
[----:B0-----:R-:W-:Y:S01]  /*0c10*/  HFMA2.MMA R9, -RZ, RZ, 0, 9.5367431640625e-07 ;  /* 0x00000010ff097435 */ /* 0x001fe200000001ff */
[----:B------:R-:W-:Y:S01]  /*0c20*/  MOV R6, 0x1f ;  /* 0x0000001f00067802 */ /* 0x000fe20000000f00 */
[----:B------:R-:W-:Y:S01]  /*0c30*/  IMAD.MOV.U32 R11, RZ, RZ, -0x1 ;  /* 0xffffffffff0b7424 */ /* 0x000fe200078e00ff */
[----:B------:R-:W-:-:S02]  /*0c40*/  MOV R2, 0xc70 ;  /* 0x00000c7000027802 */ /* 0x000fc40000000f00 */
[----:B------:R-:W-:Y:S02]  /*0c50*/  MOV R10, R4 ;  /* 0x00000004000a7202 */ /* 0x000fe40000000f00 */
[----:B------:R-:W-:Y:S05]  /*0c60*/  CALL.REL.NOINC `($__internal_33_$__cuda_sm70_shflsync_bfly_p) ;  /* 0x0000021000007944 */ /* 0x000fea0003c00000 */
[----:B0-----:R-:W-:Y:S01]  /*0c70*/  HFMA2.MMA R9, -RZ, RZ, 0, 5.9604644775390625e-08 ;  /* 0x00000001ff097435 */ /* 0x001fe200000001ff */
[----:B-1----:R-:W-:Y:S01]  /*0c80*/  MOV R7, R6 ;  /* 0x0000000600077202 */ /* 0x002fe20000000f00 */
[----:B------:R-:W-:Y:S01]  /*0c90*/  IMAD.MOV.U32 R10, RZ, RZ, R5 ;  /* 0x000000ffff0a7224 */ /* 0x000fe200078e0005 */
[----:B------:R-:W-:Y:S01]  /*0ca0*/  MOV R6, 0x1f ;  /* 0x0000001f00067802 */ /* 0x000fe20000000f00 */
[----:B------:R-:W-:Y:S01]  /*0cb0*/  IMAD.MOV.U32 R11, RZ, RZ, -0x1 ;  /* 0xffffffffff0b7424 */ /* 0x000fe200078e00ff */
[----:B------:R-:W-:Y:S02]  /*0cc0*/  MOV R2, 0xce0 ;  /* 0x00000ce000027802 */ /* 0x000fe40000000f00 */
[----:B------:R-:W-:Y:S05]  /*0cd0*/  CALL.REL.NOINC `($__internal_33_$__cuda_sm70_shflsync_bfly_p) ;  /* 0x000001a000007944 */ /* 0x000fea0003c00000 */
[----:B0-----:R-:W-:Y:S01]  /*0ce0*/  HFMA2.MMA R9, -RZ, RZ, 0, 1.1920928955078125e-07 ;  /* 0x00000002ff097435 */ /* 0x001fe200000001ff */
[----:B-1----:R-:W-:Y:S01]  /*0cf0*/  FADD.FTZ R10, R5, R6 ;  /* 0x00000006050a7221 */ /* 0x002fe20000010000 */
[----:B------:R-:W-:Y:S01]  /*0d00*/  MOV R6, 0x1f ;  /* 0x0000001f00067802 */ /* 0x000fe20000000f00 */
[----:B------:R-:W-:Y:S01]  /*0d10*/  IMAD.MOV.U32 R11, RZ, RZ, -0x1 ;  /* 0xffffffffff0b7424 */ /* 0x000fe200078e00ff */
[----:B------:R-:W-:Y:S02]  /*0d20*/  MOV R2, 0xd40 ;  /* 0x00000d4000027802 */ /* 0x000fe40000000f00 */
[----:B------:R-:W-:Y:S05]  /*0d30*/  CALL.REL.NOINC `($__internal_33_$__cuda_sm70_shflsync_bfly_p) ;  /* 0x0000014000007944 */ /* 0x000fea0003c00000 */
        /* <DEDUP_REMOVED lines=12> */
[----:B0-----:R-:W-:Y:S01]  /*0e00*/  HFMA2.MMA R9, -RZ, RZ, 0, 9.5367431640625e-07 ;  /* 0x00000010ff097435 */ /* 0x001fe200000001ff */
[----:B-1----:R-:W-:Y:S01]  /*0e10*/  FADD.FTZ R10, R10, R6 ;  /* 0x000000060a0a7221 */ /* 0x002fe20000010000 */
[----:B------:R-:W-:Y:S01]  /*0e20*/  MOV R6, 0x1f ;  /* 0x0000001f00067802 */ /* 0x000fe20000000f00 */
[----:B------:R-:W-:Y:S01]  /*0e30*/  IMAD.MOV.U32 R11, RZ, RZ, -0x1 ;  /* 0xffffffffff0b7424 */ /* 0x000fe200078e00ff */
[----:B------:R-:W-:-:S02]  /*0e40*/  MOV R2, 0xe60 ;  /* 0x00000e6000027802 */ /* 0x000fc40000000f00 */
[----:B------:R-:W-:Y:S05]  /*0e50*/  CALL.REL.NOINC `($__internal_33_$__cuda_sm70_shflsync_bfly_p) ;  /* 0x0000002000007944 */ /* 0x000fea0003c00000 */
[----:B-1----:R-:W-:Y:S01]  /*0e60*/  MOV R5, R6 ;  /* 0x0000000600057202 */ /* 0x002fe20000000f00 */
[----:B0-----:R-:W-:Y:S05]  /*0e70*/  BRA `(.L_x_1084) ;  /* 0xfffffaa000007947 */ /* 0x001fea000383ffff */
        .weak           $__internal_33_$__cuda_sm70_shflsync_bfly_p
        .type           $__internal_33_$__cuda_sm70_shflsync_bfly_p,@function
        .size           $__internal_33_$__cuda_sm70_shflsync_bfly_p,(.L_x_3395 - $__internal_33_$__cuda_sm70_shflsync_bfly_p)
$__internal_33_$__cuda_sm70_shflsync_bfly_p:
[----:B------:R-:W-:Y:S01]  /*0e80*/  HFMA2.MMA R3, -RZ, RZ, 0, 0 ;  /* 0x00000000ff037435 */ /* 0x000fe200000001ff */
[----:B------:R-:W-:Y:S04]  /*0e90*/  WARPSYNC R11 ;  /* 0x0000000b00007348 */ /* 0x000fe80003800000 */
[----:B------:R0:W1:Y:S01]  /*0ea0*/  SHFL.BFLY PT, R6, R10, R9, R6 ;  /* 0x0c0000090a067389 */ /* 0x00006200000e0006 */
[----:B------:R-:W-:Y:S05]  /*0eb0*/  RET.REL.NODEC R2 `(_ZN10layer_norm22ln_bwd_finalize_kernelINS_22Kernel_traits_finalizeILj7168Ef13__nv_bfloat16S2_S2_fjLb0ELj1024ELj4ENS_18Kernel_traits_baseILj7168EfS2_S2_S2_fjLj1024EEEEELb0ELb1EEEvNS_9BwdParamsE) ;  /* 0xfffff14002007950 */ /* 0x000fea0003c3ffff */
.L_x_1085:
        /* <DEDUP_REMOVED lines=12> */
.L_x_3395:


//--------------------- .text._ZN10layer_norm40ln_parallel_residual_bwd_finalize_kernelINS_22Kernel_traits_finalizeILj7168Ef13__nv_bfloat16S2_S2_fjLb0ELj1024ELj4ENS_18Kernel_traits_baseILj7168EfS2_S2_S2_fjLj1024EEEEELb1EEEvNS_9BwdParamsE --------------------------
	.section	.text._ZN10layer_norm40ln_parallel_residual_bwd_finalize_kernelINS_22Kernel_traits_finalizeILj7168Ef13__nv_bfloat16S2_S2_fjLb0ELj1024ELj4ENS_18Kernel_traits_baseILj7168EfS2_S2_S2_fjLj1024EEEEELb1EEEvNS_9BwdParamsE,"ax",@progbits
	.sectioninfo	@"SHI_REGISTERS=32"
	.align	128
        .global         _ZN10layer_norm40ln_parallel_residual_bwd_finalize_kernelINS_22Kernel_traits_finalizeILj7168Ef13__nv_bfloat16S2_S2_fjLb0ELj1024ELj4ENS_18Kernel_traits_baseILj7168EfS2_S2_S2_fjLj1024EEEEELb1EEEvNS_9BwdParamsE
        .type           _ZN10layer_norm40ln_parallel_residual_bwd_finalize_kernelINS_22Kernel_traits_finalizeILj7168Ef13__nv_bfloat16S2_S2_fjLb0ELj1024ELj4ENS_18Kernel_traits_baseILj7168EfS2_S2_S2_fjLj1024EEEEELb1EEEvNS_9BwdParamsE,@function
        .size           _ZN10layer_norm40ln_parallel_residual_bwd_finalize_kernelINS_22Kernel_traits_finalizeILj7168Ef13__nv_bfloat16S2_S2_fjLb0ELj1024ELj4ENS_18Kernel_traits_baseILj7168EfS2_S2_S2_fjLj1024EEEEELb1EEEvNS_9BwdParamsE,(.L_x_3396 - _ZN10layer_norm40ln_parallel_residual_bwd_finalize_kernelINS_22Kernel_traits_finalizeILj7168Ef13__nv_bfloat16S2_S2_fjLb0ELj1024ELj4ENS_18Kernel_traits_baseILj7168EfS2_S2_S2_fjLj1024EEEEELb1EEEvNS_9BwdParamsE)
        .other          _ZN10layer_norm40ln_parallel_residual_bwd_finalize_kernelINS_22Kernel_traits_finalizeILj7168Ef13__nv_bfloat16S2_S2_fjLb0ELj1024ELj4ENS_18Kernel_traits_baseILj7168EfS2_S2_S2_fjLj1024EEEEELb1EEEvNS_9BwdParamsE,@"STO_CUDA_ENTRY STV_DEFAULT"
_ZN10layer_norm40ln_parallel_residual_bwd_finalize_kernelINS_22Kernel_traits_finalizeILj7168Ef13__nv_bfloat16S2_S2_fjLb0ELj1024ELj4ENS_18Kernel_traits_baseILj7168EfS2_S2_S2_fjLj1024EEEEELb1EEEvNS_9BwdParamsE:
.text._ZN10layer_norm40ln_parallel_residual_bwd_finalize_kernelINS_22Kernel_traits_finalizeILj7168Ef13__nv_bfloat16S2_S2_fjLb0ELj1024ELj4ENS_18Kernel_traits_baseILj7168EfS2_S2_S2_fjLj1024EEEEELb1EEEvNS_9BwdParamsE:
        /* <DEDUP_REMOVED lines=19> */
.L_x_1099:
        /* <DEDUP_REMOVED lines=37> */
.L_x_1090:
        /* <DEDUP_REMOVED lines=59> */
.L_x_1089:
[----:B------:R-:W-:Y:S05]  /*0730*/  BSYNC B1 ;  /* 0x0000000000017941 */ /* 0x000fea0003800000 */
.L_x_1088:
        /* <DEDUP_REMOVED lines=35> */
.L_x_1092:
[----:B------:R-:W-:Y:S05]  /*0970*/  BSYNC B1 ;  /* 0x0000000000017941 */ /* 0x000fea0003800000 */
.L_x_1091:
        /* <DEDUP_REMOVED lines=16> */
.L_x_1087:
[----:B------:R-:W-:Y:S05]  /*0a80*/  BSYNC B0 ;  /* 0x0000000000007941 */ /* 0x000fea0003800000 */
.L_x_1086:
        /* <DEDUP_REMOVED lines=14> */
.L_x_1100:
        /* <DEDUP_REMOVED lines=36> */
.L_x_1101:
        /* <DEDUP_REMOVED lines=11> */
.L_x_1093:
[----:B0-----:R-:W-:Y:S01]  /*0e60*/  WARPSYNC 0xffffffff ;  /* 0xffffffff00007948 */ /* 0x001fe20003800000 */
[----:B------:R-:W-:Y:S06]  /*0e70*/  BAR.SYNC.DEFER_BLOCKING 0x0 ;  /* 0x0000000000007b1d */ /* 0x000fec0000010000 */
[----:B------:R-:W-:Y:S01]  /*0e80*/  BSSY B0, `(.L_x_1096) ;  /* 0x0000011000007945 */ /* 0x000fe20003800000 */
[----:B------:R-:W-:Y:S05]  /*0e90*/  @!P0 BRA `(.L_x_1097) ;  /* 0x000000f000008947 */ /* 0x000fea0003800000 */
        /* <DEDUP_REMOVED lines=15> */
.L_x_1097:
[----:B------:R-:W-:Y:S05]  /*0f90*/  BSYNC B0 ;  /* 0x0000000000007941 */ /* 0x000fea0003800000 */
.L_x_1096:
[C---:B------:R-:W-:Y:S02]  /*0fa0*/  ISETP.GT.U32.AND P1, PT, R4.reuse, -0x1c01, PT ;  /* 0xffffe3ff0400780c */ /* 0x040fe40003f24070 */
[----:B------:R-:W-:-:S02]  /*0fb0*/  IADD3 R4, R4, 0x1c00, RZ ;  /* 0x00001c0004047810 */ /* 0x000fc40007ffe0ff */
[----:B------:R-:W-:-:S09]  /*0fc0*/  IADD3 R5, R5, 0xe00, RZ ;  /* 0x00000e0005057810 */ /* 0x000fd20007ffe0ff */
[----:B0-----:R-:W-:Y:S01]  /*0fd0*/  @!P1 CALL.REL.NOINC `(.L_x_1098) ;  /* 0x0000001000009944 */ /* 0x001fe20003c00000 */
[----:B------:R-:W-:Y:S05]  /*0fe0*/  BRA `(.L_x_1099) ;  /* 0xfffff14000007947 */ /* 0x000fea000383ffff */
.L_x_1098:
[----:B------:R-:W-:Y:S05]  /*0ff0*/  EXIT ;  /* 0x000000000000794d */ /* 0x000fea0003800000 */
.L_x_1094:
[----:B------:R-:W-:Y:S01]  /*1000*/  HFMA2.MMA R17, -RZ, RZ, 0, 1.847743988037109375e-06 ;  /* 0x0000001fff117435 */ /* 0x000fe200000001ff */
[----:B----4-:R-:W-:Y:S01]  /*1010*/  MOV R19, R12 ;  /* 0x0000000c00137202 */ /* 0x010fe20000000f00 */
[----:B------:R-:W-:Y:S01]  /*1020*/  IMAD.MOV.U32 R16, RZ, RZ, 0x1 ;  /* 0x00000001ff107424 */ /* 0x000fe200078e00ff */
[----:B------:R-:W-:Y:S02]  /*1030*/  MOV R14, 0xffffffff ;  /* 0xffffffff000e7802 */ /* 0x000fe40000000f00 */
[----:B------:R-:W-:Y:S02]  /*1040*/  MOV R8, 0x1060 ;  /* 0x0000106000087802 */ /* 0x000fe40000000f00 */
[----:B0123--:R-:W-:Y:S05]  /*1050*/  CALL.REL.NOINC `($__internal_34_$__cuda_sm70_shflsync_bfly_p) ;  /* 0x000007b000007944 */ /* 0x00ffea0003c00000 */
[----:B01----:R-:W-:Y:S05]  /*1060*/  BRA `(.L_x_1100) ;  /* 0xfffffb0000007947 */ /* 0x003fea000383ffff */
.L_x_1095:
[----:B------:R-:W-:Y:S01]  /*1070*/  HFMA2.MMA R17, -RZ, RZ, 0, 1.847743988037109375e-06 ;  /* 0x0000001fff117435 */ /* 0x000fe200000001ff */
[----:B------:R-:W-:Y:S01]  /*1080*/  MOV R19, R12 ;  /* 0x0000000c00137202 */ /* 0x000fe20000000f00 */
[----:B------:R-:W-:Y:S01]  /*1090*/  IMAD.MOV.U32 R16, RZ, RZ, 0x2 ;  /* 0x00000002ff107424 */ /* 0x000fe200078e00ff */
[----:B------:R-:W-:Y:S02]  /*10a0*/  MOV R14, 0xffffffff ;  /* 0xffffffff000e7802 */ /* 0x000fe40000000f00 */
[----:B------:R-:W-:-:S02]  /*10b0*/  MOV R8, 0x10d0 ;  /* 0x000010d000087802 */ /* 0x000fc40000000f00 */
[----:B-123--:R-:W-:Y:S05]  /*10c0*/  CALL.REL.NOINC `($__internal_34_$__cuda_sm70_shflsync_bfly_p) ;  /* 0x0000074000007944 */ /* 0x00efea0003c00000 */
[----:B0-----:R-:W-:Y:S01]  /*10d0*/  HFMA2.MMA R16, -RZ, RZ, 0, 2.384185791015625e-07 ;  /* 0x00000004ff107435 */ /* 0x001fe200000001ff */
[----:B-1----:R-:W-:Y:S01]  /*10e0*/  FADD.FTZ R19, R12, R14 ;  /* 0x0000000e0c137221 */ /* 0x002fe20000010000 */
[----:B------:R-:W-:Y:S01]  /*10f0*/  MOV R14, 0xffffffff ;  /* 0xffffffff000e7802 */ /* 0x000fe20000000f00 */
[----:B------:R-:W-:Y:S01]  /*1100*/  IMAD.MOV.U32 R17, RZ, RZ, 0x1f ;  /* 0x0000001fff117424 */ /* 0x000fe200078e00ff */
[----:B------:R-:W-:-:S02]  /*1110*/  MOV R8, 0x1130 ;  /* 0x0000113000087802 */ /* 0x000fc40000000f00 */
[----:B------:R-:W-:Y:S05]  /*1120*/  CALL.REL.NOINC `($__internal_34_$__cuda_sm70_shflsync_bfly_p) ;  /* 0x000006e000007944 */ /* 0x000fea0003c00000 */
[----:B0-----:R-:W-:Y:S01]  /*1130*/  HFMA2.MMA R16, -RZ, RZ, 0, 4.76837158203125e-07 ;  /* 0x00000008ff107435 */ /* 0x001fe200000001ff */
[----:B-1----:R-:W-:Y:S01]  /*1140*/  FADD.FTZ R19, R19, R14 ;  /* 0x0000000e13137221 */ /* 0x002fe20000010000 */
[----:B------:R-:W-:Y:S01]  /*1150*/  MOV R17, 0x1f ;  /* 0x0000001f00117802 */ /* 0x000fe20000000f00 */
[----:B------:R-:W-:Y:S01]  /*1160*/  IMAD.MOV.U32 R14, RZ, RZ, -0x1 ;  /* 0xffffffffff0e7424 */ /* 0x000fe200078e00ff */
[----:B------:R-:W-:-:S02]  /*1170*/  MOV R8, 0x1190 ;  /* 0x0000119000087802 */ /* 0x000fc40000000f00 */
[----:B------:R-:W-:Y:S05]  /*1180*/  CALL.REL.NOINC `($__internal_34_$__cuda_sm70_shflsync_bfly_p) ;  /* 0x0000068000007944 */ /* 0x000fea0003c00000 */
[----:B-1----:R-:W-:Y:S01]  /*1190*/  FADD.FTZ R12, R19, R14 ;  /* 0x0000000e130c7221 */ /* 0x002fe20000010000 */
[----:B0-----:R-:W-:Y:S01]  /*11a0*/  HFMA2.MMA R16, -RZ, RZ, 0, 9.5367431640625e-07 ;  /* 0x00000010ff107435 */ /* 0x001fe200000001ff */
[----:B------:R-:W-:-:S02]  /*11b0*/  MOV R17, 0x1f ;  /* 0x0000001f00117802 */ /* 0x000fc40000000f00 */
[----:B------:R-:W-:Y:S01]  /*11c0*/  MOV R14, 0xffffffff ;  /* 0xffffffff000e7802 */ /* 0x000fe20000000f00 */
[----:B------:R-:W-:Y:S01]  /*11d0*/  IMAD.MOV.U32 R19, RZ, RZ, R12 ;  /* 0x000000ffff137224 */ /* 0x000fe200078e000c */
[----:B------:R-:W-:Y:S02]  /*11e0*/  MOV R8, 0x1200 ;  /* 0x0000120000087802 */ /* 0x000fe40000000f00 */
[----:B------:R-:W-:Y:S05]  /*11f0*/  CALL.REL.NOINC `($__internal_34_$__cuda_sm70_shflsync_bfly_p) ;  /* 0x0000061000007944 */ /* 0x000fea0003c00000 */
[----:B0-----:R-:W-:Y:S01]  /*1200*/  HFMA2.MMA R16, -RZ, RZ, 0, 5.9604644775390625e-08 ;  /* 0x00000001ff107435 */ /* 0x001fe200000001ff */
[----:B-1----:R-:W-:Y:S01]  /*1210*/  MOV R15, R14 ;  /* 0x0000000e000f7202 */ /* 0x002fe20000000f00 */
[----:B------:R-:W-:Y:S01]  /*1220*/  IMAD.MOV.U32 R17, RZ, RZ, 0x1f ;  /* 0x0000001fff117424 */ /* 0x000fe200078e00ff */
[----:B------:R-:W-:Y:S02]  /*1230*/  MOV R19, R13 ;  /* 0x0000000d00137202 */ /* 0x000fe40000000f00 */
[----:B------:R-:W-:Y:S02]  /*1240*/  MOV R14, 0xffffffff ;  /* 0xffffffff000e7802 */ /* 0x000fe40000000f00 */
[----:B------:R-:W-:Y:S02]  /*1250*/  MOV R8, 0x1270 ;  /* 0x0000127000087802 */ /* 0x000fe40000000f00 */
[----:B------:R-:W-:Y:S05]  /*1260*/  CALL.REL.NOINC `($__internal_34_$__cuda_sm70_shflsync_bfly_p) ;  /* 0x000005a000007944 */ /* 0x000fea0003c00000 */
[----:B0-----:R-:W-:Y:S01]  /*1270*/  HFMA2.MMA R16, -RZ, RZ, 0, 1.1920928955078125e-07 ;  /* 0x00000002ff107435 */ /* 0x001fe200000001ff */
[----:B-1----:R-:W-:Y:S01]  /*1280*/  FADD.FTZ R19, R13, R14 ;  /* 0x0000000e0d137221 */ /* 0x002fe20000010000 */
[----:B------:R-:W-:Y:S01]  /*1290*/  MOV R17, 0x1f ;  /* 0x0000001f00117802 */ /* 0x000fe20000000f00 */
[----:B------:R-:W-:Y:S01]  /*12a0*/  IMAD.MOV.U32 R14, RZ, RZ, -0x1 ;  /* 0xffffffffff0e7424 */ /* 0x000fe200078e00ff */
[----:B------:R-:W-:-:S02]  /*12b0*/  MOV R8, 0x12d0 ;  /* 0x000012d000087802 */ /* 0x000fc40000000f00 */
[----:B------:R-:W-:Y:S05]  /*12c0*/  CALL.REL.NOINC `($__internal_34_$__cuda_sm70_shflsync_bfly_p) ;  /* 0x0000054000007944 */ /* 0x000fea0003c00000 */
[----:B0-----:R-:W-:Y:S01]  /*12d0*/  HFMA2.MMA R16, -RZ, RZ, 0, 2.384185791015625e-07 ;  /* 0x00000004ff107435 */ /* 0x001fe200000001ff */
[----:B-1----:R-:W-:Y:S01]  /*12e0*/  FADD.FTZ R19, R19, R14 ;  /* 0x0000000e13137221 */ /* 0x002fe20000010000 */
[----:B------:R-:W-:-:S02]  /*12f0*/  MOV R17, 0x1f ;  /* 0x0000001f00117802 */ /* 0x000fc40000000f00 */
[----:B------:R-:W-:Y:S02]  /*1300*/  MOV R14, 0xffffffff ;  /* 0xffffffff000e7802 */ /* 0x000fe40000000f00 */
[----:B------:R-:W-:Y:S02]  /*1310*/  MOV R8, 0x1330 ;  /* 0x0000133000087802 */ /* 0x000fe40000000f00 */
[----:B------:R-:W-:Y:S05]  /*1320*/  CALL.REL.NOINC `($__internal_34_$__cuda_sm70_shflsync_bfly_p) ;  /* 0x000004e000007944 */ /* 0x000fea0003c00000 */
[----:B0-----:R-:W-:Y:S01]  /*1330*/  HFMA2.MMA R17, -RZ, RZ, 0, 1.847743988037109375e-06 ;  /* 0x0000001fff117435 */ /* 0x001fe200000001ff */
[----:B-1----:R-:W-:Y:S01]  /*1340*/  FADD.FTZ R19, R19, R14 ;  /* 0x0000000e13137221 */ /* 0x002fe20000010000 */
[----:B------:R-:W-:Y:S01]  /*1350*/  MOV R14, 0xffffffff ;  /* 0xffffffff000e7802 */ /* 0x000fe20000000f00 */
[----:B------:R-:W-:Y:S01]  /*1360*/  IMAD.MOV.U32 R16, RZ, RZ, 0x8 ;  /* 0x00000008ff107424 */ /* 0x000fe200078e00ff */
[----:B------:R-:W-:Y:S02]  /*1370*/  MOV R8, 0x1390 ;  /* 0x0000139000087802 */ /* 0x000fe40000000f00 */
[----:B------:R-:W-:Y:S05]  /*1380*/  CALL.REL.NOINC `($__internal_34_$__cuda_sm70_shflsync_bfly_p) ;  /* 0x0000048000007944 */ /* 0x000fea0003c00000 */
[----:B-1----:R-:W-:Y:S01]  /*1390*/  FADD.FTZ R13, R19, R14 ;  /* 0x0000000e130d7221 */ /* 0x002fe20000010000 */
[----:B0-----:R-:W-:Y:S01]  /*13a0*/  HFMA2.MMA R16, -RZ, RZ, 0, 9.5367431640625e-07 ;  /* 0x00000010ff107435 */ /* 0x001fe200000001ff */
[----:B------:R-:W-:Y:S01]  /*13b0*/  IMAD.MOV.U32 R17, RZ, RZ, 0x1f ;  /* 0x0000001fff117424 */ /* 0x000fe200078e00ff */
[----:B------:R-:W-:Y:S02]  /*13c0*/  MOV R14, 0xffffffff ;  /* 0xffffffff000e7802 */ /* 0x000fe40000000f00 */
[----:B------:R-:W-:-:S02]  /*13d0*/  MOV R19, R13 ;  /* 0x0000000d00137202 */ /* 0x000fc40000000f00 */
[----:B------:R-:W-:Y:S02]  /*13e0*/  MOV R8, 0x1400 ;  /* 0x0000140000087802 */ /* 0x000fe40000000f00 */
[----:B------:R-:W-:Y:S05]  /*13f0*/  CALL.REL.NOINC `($__internal_34_$__cuda_sm70_shflsync_bfly_p) ;  /* 0x0000041000007944 */ /* 0x000fea0003c00000 */
[----:B0-----:R-:W-:Y:S01]  /*1400*/  HFMA2.MMA R17, -RZ, RZ, 0, 1.847743988037109375e-06 ;  /* 0x0000001fff117435 */ /* 0x001fe200000001ff */
        /* <DEDUP_REMOVED lines=18> */
[----:B0-----:R-:W-:Y:S01]  /*1530*/  HFMA2.MMA R16, -RZ, RZ, 0, 4.76837158203125e-07 ;  /* 0x00000008ff107435 */ /* 0x001fe200000001ff */
[----:B-1----:R-:W-:Y:S01]  /*1540*/  FADD.FTZ R19, R19, R14 ;  /* 0x0000000e13137221 */ /* 0x002fe20000010000 */
[----:B------:R-:W-:Y:S01]  /*1550*/  MOV R14, 0xffffffff ;  /* 0xffffffff000e7802 */ /* 0x000fe20000000f00 */
[----:B------:R-:W-:Y:S01]  /*1560*/  IMAD.MOV.U32 R17, RZ, RZ, 0x1f ;  /* 0x0000001fff117424 */ /* 0x000fe200078e00ff */
[----:B------:R-:W-:Y:S02]  /*1570*/  MOV R8, 0x1590 ;  /* 0x0000159000087802 */ /* 0x000fe40000000f00 */
[----:B------:R-:W-:Y:S05]  /*1580*/  CALL.REL.NOINC `($__internal_34_$__cuda_sm70_shflsync_bfly_p) ;  /* 0x0000028000007944 */ /* 0x000fea0003c00000 */
[----:B-1----:R-:W-:Y:S01]  /*1590*/  FADD.FTZ R11, R19, R14 ;  /* 0x0000000e130b7221 */ /* 0x002fe20000010000 */
[----:B0-----:R-:W-:Y:S01]  /*15a0*/  HFMA2.MMA R16, -RZ, RZ, 0, 9.5367431640625e-07 ;  /* 0x00000010ff107435 */ /* 0x001fe200000001ff */
[----:B------:R-:W-:Y:S02]  /*15b0*/  MOV R17, 0x1f ;  /* 0x0000001f00117802 */ /* 0x000fe40000000f00 */
[----:B------:R-:W-:Y:S01]  /*15c0*/  MOV R14, 0xffffffff ;  /* 0xffffffff000e7802 */ /* 0x000fe20000000f00 */
[----:B------:R-:W-:Y:S01]  /*15d0*/  IMAD.MOV.U32 R19, RZ, RZ, R11 ;  /* 0x000000ffff137224 */ /* 0x000fe200078e000b */
[----:B------:R-:W-:-:S02]  /*15e0*/  MOV R8, 0x1600 ;  /* 0x0000160000087802 */ /* 0x000fc40000000f00 */
[----:B------:R-:W-:Y:S05]  /*15f0*/  CALL.REL.NOINC `($__internal_34_$__cuda_sm70_shflsync_bfly_p) ;  /* 0x0000021000007944 */ /* 0x000fea0003c00000 */
[----:B0-----:R-:W-:Y:S01]  /*1600*/  HFMA2.MMA R16, -RZ, RZ, 0, 5.9604644775390625e-08 ;  /* 0x00000001ff107435 */ /* 0x001fe200000001ff */
[----:B-1----:R-:W-:Y:S01]  /*1610*/  MOV R20, R14 ;  /* 0x0000000e00147202 */ /* 0x002fe20000000f00 */
[----:B------:R-:W-:Y:S01]  /*1620*/  IMAD.MOV.U32 R14, RZ, RZ, -0x1 ;  /* 0xffffffffff0e7424 */ /* 0x000fe200078e00ff */
[----:B------:R-:W-:-:S02]  /*1630*/  MOV R19, R10 ;  /* 0x0000000a00137202 */ /* 0x000fc40000000f00 */
[----:B------:R-:W-:Y:S02]  /*1640*/  MOV R17, 0x1f ;  /* 0x0000001f00117802 */ /* 0x000fe40000000f00 */
[----:B------:R-:W-:Y:S02]  /*1650*/  MOV R8, 0x1670 ;  /* 0x0000167000087802 */ /* 0x000fe40000000f00 */
[----:B------:R-:W-:Y:S05]  /*1660*/  CALL.REL.NOINC `($__internal_34_$__cuda_sm70_shflsync_bfly_p) ;  /* 0x000001a000007944 */ /* 0x000fea0003c00000 */
[----:B0-----:R-:W-:Y:S01]  /*1670*/  HFMA2.MMA R16, -RZ, RZ, 0, 1.1920928955078125e-07 ;  /* 0x00000002ff107435 */ /* 0x001fe200000001ff */
[----:B-1----:R-:W-:Y:S01]  /*1680*/  FADD.FTZ R19, R10, R14 ;  /* 0x0000000e0a137221 */ /* 0x002fe20000010000 */
[----:B------:R-:W-:Y:S02]  /*1690*/  MOV R17, 0x1f ;  /* 0x0000001f00117802 */ /* 0x000fe40000000f00 */
[----:B------:R-:W-:Y:S02]  /*16a0*/  MOV R14, 0xffffffff ;  /* 0xffffffff000e7802 */ /* 0x000fe40000000f00 */
[----:B------:R-:W-:Y:S02]  /*16b0*/  MOV R8, 0x16d0 ;  /* 0x000016d000087802 */ /* 0x000fe40000000f00 */
[----:B------:R-:W-:Y:S05]  /*16c0*/  CALL.REL.NOINC `($__internal_34_$__cuda_sm70_shflsync_bfly_p) ;  /* 0x0000014000007944 */ /* 0x000fea0003c00000 */
        /* <DEDUP_REMOVED lines=18> */
[----:B-1----:R-:W-:Y:S01]  /*17f0*/  MOV R8, R14 ;  /* 0x0000000e00087202 */ /* 0x002fe20000000f00 */
[----:B0-----:R-:W-:Y:S05]  /*1800*/  BRA `(.L_x_1101) ;  /* 0xfffff5a000007947 */ /* 0x001fea000383ffff */
        .weak           $__internal_34_$__cuda_sm70_shflsync_bfly_p
        .type           $__internal_34_$__cuda_sm70_shflsync_bfly_p,@function
        .size           $__internal_34_$__cuda_sm70_shflsync_bfly_p,(.L_x_3396 - $__internal_34_$__cuda_sm70_shflsync_bfly_p)
$__internal_34_$__cuda_sm70_shflsync_bfly_p:
[----:B------:R-:W-:Y:S01]  /*1810*/  HFMA2.MMA R9, -RZ, RZ, 0, 0 ;  /* 0x00000000ff097435 */ /* 0x000fe200000001ff */
[----:B------:R-:W-:Y:S04]  /*1820*/  WARPSYNC R14 ;  /* 0x0000000e00007348 */ /* 0x000fe80003800000 */
[----:B------:R0:W1:Y:S01]  /*1830*/  SHFL.BFLY PT, R14, R19, R16, R17 ;  /* 0x0c000010130e7389 */ /* 0x00006200000e0011 */
[----:B------:R-:W-:Y:S05]  /*1840*/  RET.REL.NODEC R8 `(_ZN10layer_norm40ln_parallel_residual_bwd_finalize_kernelINS_22Kernel_traits_finalizeILj7168Ef13__nv_bfloat16S2_S2_fjLb0ELj1024ELj4ENS_18Kernel_traits_baseILj7168EfS2_S2_S2_fjLj1024EEEEELb1EEEvNS_9BwdParamsE) ;  /* 0xffffe7b008007950 */ /* 0x000fea0003c3ffff */
.L_x_1102:
        /* <DEDUP_REMOVED lines=11> */
.L_x_3396:


//--------------------- .text._ZN10layer_norm31ln_parallel_residual_bwd_kernelINS_13Kernel_traitsIf13__nv_bfloat16S2_S2_fjLj7168ELj1ELj1ELj8ELj8ENS_18Kernel_traits_baseILj7168EfS2_S2_S2_fjLj256EEEEELb1ELb1ELb1EEEvNS_9BwdParamsE --------------------------
	.section	.text._ZN10layer_norm31ln_parallel_residual_bwd_kernelINS_13Kernel_traitsIf13__nv_bfloat16S2_S2_fjLj7168ELj1ELj1ELj8ELj8ENS_18Kernel_traits_baseILj7168EfS2_S2_S2_fjLj256EEEEELb1ELb1ELb1EEEvNS_9BwdParamsE,"ax",@progbits
	.sectioninfo	@"SHI_REGISTERS=222"
	.align	128
        .global         _ZN10layer_norm31ln_parallel_residual_bwd_kernelINS_13Kernel_traitsIf13__nv_bfloat16S2_S2_fjLj7168ELj1ELj1ELj8ELj8ENS_18Kernel_traits_baseILj7168EfS2_S2_S2_fjLj256EEEEELb1ELb1ELb1EEEvNS_9BwdParamsE
        .type           _ZN10layer_norm31ln_parallel_residual_bwd_kernelINS_13Kernel_traitsIf13__nv_bfloat16S2_S2_fjLj7168ELj1ELj1ELj8ELj8ENS_18Kernel_traits_baseILj7168EfS2_S2_S2_fjLj256EEEEELb1ELb1ELb1EEEvNS_9BwdParamsE,@function
        .size           _ZN10layer_norm31ln_parallel_residual_bwd_kernelINS_13Kernel_traitsIf13__nv_bfloat16S2_S2_fjLj7168ELj1ELj1ELj8ELj8ENS_18Kernel_traits_baseILj7168EfS2_S2_S2_fjLj256EEEEELb1ELb1ELb1EEEvNS_9BwdParamsE,(.L_x_3397 - _ZN10layer_norm31ln_parallel_residual_bwd_kernelINS_13Kernel_traitsIf13__nv_bfloat16S2_S2_fjLj7168ELj1ELj1ELj8ELj8ENS_18Kernel_traits_baseILj7168EfS2_S2_S2_fjLj256EEEEELb1ELb1ELb1EEEvNS_9BwdParamsE)
        .other          _ZN10layer_norm31ln_parallel_residual_bwd_kernelINS_13Kernel_traitsIf13__nv_bfloat16S2_S2_fjLj7168ELj1ELj1ELj8ELj8ENS_18Kernel_traits_baseILj7168EfS2_S2_S2_fjLj256EEEEELb1ELb1ELb1EEEvNS_9BwdParamsE,@"STO_CUDA_ENTRY STV_DEFAULT"
_ZN10layer_norm31ln_parallel_residual_bwd_kernelINS_13Kernel_traitsIf13__nv_bfloat16S2_S2_fjLj7168ELj1ELj1ELj8ELj8ENS_18Kernel_traits_baseILj7168EfS2_S2_S2_fjLj256EEEEELb1ELb1ELb1EEEvNS_9BwdParamsE:
.text._ZN10layer_norm31ln_parallel_residual_bwd_kernelINS_13Kernel_traitsIf13__nv_bfloat16S2_S2_fjLj7168ELj1ELj1ELj8ELj8ENS_18Kernel_traits_baseILj7168EfS2_S2_S2_fjLj256EEEEELb1ELb1ELb1EEEvNS_9BwdParamsE:
        /* <DEDUP_REMOVED lines=36> */
.L_x_1103:
[----:B------:R-:W-:-:S05]  /*0240*/  IMAD.SHL.U32 R2, R0, 0x10, RZ ;  /* 0x0000001000027824 */ /* 0x000fca00078e00ff */
[----:B------:R-:W-:-:S04]  /*0250*/  LOP3.LUT R2, R2, 0xff0, RZ, 0xc0, !PT ;  /* 0x00000ff002027812 */ /* 0x000fc800078ec0ff */
[----:B------:R-:W-:-:S05]  /*0260*/  IADD3 R2, P0, R2, c[0x0][0x1b0], RZ ;  /* 0x00006c0002027a10 */ /* 0x000fca0007f1e0ff */
[----:B------:R-:W-:-:S05]  /*0270*/  IMAD.X R3, RZ, RZ, c[0x0][0x1b4], P0 ;  /* 0x00006d00ff037624 */ /* 0x000fca00000e06ff */
        /* <DEDUP_REMOVED lines=36> */
[----:B0-----:R-:W-:-:S02]  /*04c0*/  IMAD.MOV.U32 R142, RZ, RZ, RZ ;  /* 0x000000ffff8e7224 */ /* 0x001fc400078e00ff */
.L_x_1122:
        /* <DEDUP_REMOVED lines=20> */
[----:B------:R-:W-:Y:S02]  /*0610*/  IADD3 R187, R73, 0x600, RZ ;  /* 0x0000060049bb7810 */ /* 0x000fe40007ffe0ff */
[----:B------:R-:W-:Y:S02]  /*0620*/  IADD3.X R37, R167, c[0x0][0x18c], RZ, P1, !PT ;  /* 0x00006300a7257a10 */ /* 0x000fe40000ffe4ff */
[----:B------:R-:W-:Y:S01]  /*0630*/  SHF.R.U32.HI R168, RZ, 0x1d, R181 ;  /* 0x0000001dffa87819 */ /* 0x000fe200000116b5 */
[----:B------:R-:W-:Y:S01]  /*0640*/  IMAD.SHL.U32 R148, R187, 0x8, RZ ;  /* 0x00000008bb947824 */ /* 0x000fe200078e00ff */
[----:B------:R-:W-:Y:S02]  /*0650*/  SHF.R.U32.HI R169, RZ, 0x1d, R183 ;  /* 0x0000001dffa97819 */ /* 0x000fe400000116b7 */
[----:B------:R-:W-:Y:S01]  /*0660*/  IADD3.X R41, R166, c[0x0][0x18c], RZ, P0, !PT ;  /* 0x00006300a6297a10 */ /* 0x000fe200007fe4ff */
[----:B------:R-:W-:Y:S01]  /*0670*/  IMAD.MOV.U32 R173, RZ, RZ, 0x4 ;  /* 0x00000004ffad7424 */ /* 0x000fe200078e00ff */
[----:B------:R-:W-:Y:S01]  /*0680*/  IADD3 R34, P2, R145, c[0x0][0x188], RZ ;  /* 0x0000620091227a10 */ /* 0x000fe20007f5e0ff */
[----:B------:R-:W2:Y:S01]  /*0690*/  LDG.E.64 R36, [R36.64] ;  /* 0x0000000424247981 */ /* 0x000ea2000c1e1b00 */
[----:B------:R-:W-:-:S02]  /*06a0*/  IADD3 R32, P1, R146, c[0x0][0x188], RZ ;  /* 0x0000620092207a10 */ /* 0x000fc40007f3e0ff */
[----:B------:R-:W-:Y:S01]  /*06b0*/  SHF.R.U32.HI R165, RZ, 0x1d, R73 ;  /* 0x0000001dffa57819 */ /* 0x000fe20000011649 */
[----:B------:R-:W3:Y:S01]  /*06c0*/  LDG.E.64 R40, [R40.64] ;  /* 0x0000000428287981 */ /* 0x000ee2000c1e1b00 */
[----:B------:R-:W-:Y:S02]  /*06d0*/  IADD3 R68, P0, R164, c[0x0][0x188], RZ ;  /* 0x00006200a4447a10 */ /* 0x000fe40007f1e0ff */
[----:B------:R-:W-:Y:S02]  /*06e0*/  IADD3.X R35, R168, c[0x0][0x18c], RZ, P2, !PT ;  /* 0x00006300a8237a10 */ /* 0x000fe400017fe4ff */
[----:B------:R-:W-:Y:S02]  /*06f0*/  IADD3.X R33, R169, c[0x0][0x18c], RZ, P1, !PT ;  /* 0x00006300a9217a10 */ /* 0x000fe40000ffe4ff */
[----:B------:R-:W-:Y:S02]  /*0700*/  SHF.R.U32.HI R170, RZ, 0x1d, R185 ;  /* 0x0000001dffaa7819 */ /* 0x000fe400000116b9 */
[----:B------:R-:W-:-:S02]  /*0710*/  IADD3 R38, P2, R147, c[0x0][0x188], RZ ;  /* 0x0000620093267a10 */ /* 0x000fc40007f5e0ff */
[----:B------:R-:W-:Y:S01]  /*0720*/  SHF.R.U32.HI R149, RZ, 0x1d, R187 ;  /* 0x0000001dff957819 */ /* 0x000fe200000116bb */
[----:B------:R-:W4:Y:S01]  /*0730*/  LDG.E.64 R32, [R32.64] ;  /* 0x0000000420207981 */ /* 0x000f22000c1e1b00 */
[----:B------:R-:W-:Y:S02]  /*0740*/  IADD3.X R69, R165, c[0x0][0x18c], RZ, P0, !PT ;  /* 0x00006300a5457a10 */ /* 0x000fe400007fe4ff */
[----:B------:R-:W-:Y:S01]  /*0750*/  IADD3 R64, P0, R148, c[0x0][0x188], RZ ;  /* 0x0000620094407a10 */ /* 0x000fe20007f1e0ff */
[----:B------:R-:W-:Y:S01]  /*0760*/  IMAD.WIDE R174, R86, R173, c[0x0][0x1a0] ;  /* 0x0000680056ae7625 */ /* 0x000fe200078e02ad */
[----:B------:R-:W-:Y:S01]  /*0770*/  IADD3.X R39, R170, c[0x0][0x18c], RZ, P2, !PT ;  /* 0x00006300aa277a10 */ /* 0x000fe200017fe4ff */
[----:B------:R-:W4:Y:S01]  /*0780*/  LDG.E.64 R34, [R34.64] ;  /* 0x0000000422227981 */ /* 0x000f22000c1e1b00 */
[----:B------:R-:W-:-:S03]  /*0790*/  IADD3.X R65, R149, c[0x0][0x18c], RZ, P0, !PT ;  /* 0x0000630095417a10 */ /* 0x000fc600007fe4ff */
[----:B------:R-:W4:Y:S01]  /*07a0*/  LDG.E.64 R68, [R68.64] ;  /* 0x0000000444447981 */ /* 0x000f22000c1e1b00 */
[----:B------:R-:W-:-:S03]  /*07b0*/  IMAD.MOV.U32 R42, RZ, RZ, 0x8 ;  /* 0x00000008ff2a7424 */ /* 0x000fc600078e00ff */
[----:B------:R-:W4:Y:S04]  /*07c0*/  LDG.E.64 R38, [R38.64] ;  /* 0x0000000426267981 */ /* 0x000f28000c1e1b00 */
[----:B------:R0:W4:Y:S04]  /*07d0*/  LDG.E R174, [R174.64] ;  /* 0x00000004aeae7981 */ /* 0x000128000c1e1900 */
[----:B------:R-:W4:Y:S01]  /*07e0*/  LDG.E.64 R64, [R64.64] ;  /* 0x0000000440407981 */ /* 0x000f22000c1e1b00 */
[----:B------:R-:W-:-:S04]  /*07f0*/  IMAD.WIDE.U32 R70, R73, R42, c[0x0][0x208] ;  /* 0x0000820049467625 */ /* 0x000fc800078e002a */
[-C--:B------:R-:W-:Y:S02]  /*0800*/  IMAD.WIDE.U32 R66, R177, R42.reuse, c[0x0][0x208] ;  /* 0x00008200b1427625 */ /* 0x080fe400078e002a */
[----:B------:R-:W4:Y:S02]  /*0810*/  LDG.E.64 R70, [R70.64] ;  /* 0x0000000446467981 */ /* 0x000f24000c1e1b00 */
[----:B------:R-:W-:Y:S02]  /*0820*/  IMAD.WIDE R172, R86, R173, c[0x0][0x1a8] ;  /* 0x00006a0056ac7625 */ /* 0x000fe400078e02ad */
[----:B------:R-:W4:Y:S02]  /*0830*/  LDG.E.64 R66, [R66.64] ;  /* 0x0000000442427981 */ /* 0x000f24000c1e1b00 */
[-C--:B------:R-:W-:Y:S02]  /*0840*/  IMAD.WIDE.U32 R62, R179, R42.reuse, c[0x0][0x208] ;  /* 0x00008200b33e7625 */ /* 0x080fe400078e002a */
[----:B------:R1:W4:Y:S02]  /*0850*/  LDG.E R172, [R172.64] ;  /* 0x00000004acac7981 */ /* 0x000324000c1e1900 */
[----:B------:R-:W-:-:S02]  /*0860*/  IMAD.WIDE.U32 R44, R185, R42, c[0x0][0x208] ;  /* 0x00008200b92c7625 */ /* 0x000fc400078e002a */
[----:B------:R-:W4:Y:S04]  /*0870*/  LDG.E.64 R62, [R62.64] ;  /* 0x000000043e3e7981 */ /* 0x000f28000c1e1b00 */
[----:B------:R-:W4:Y:S01]  /*0880*/  LDG.E.64 R44, [R44.64] ;  /* 0x000000042c2c7981 */ /* 0x000f22000c1e1b00 */
[----:B------:R-:W-:-:S04]  /*0890*/  IMAD.WIDE.U32 R60, R181, R42, c[0x0][0x208] ;  /* 0x00008200b53c7625 */ /* 0x000fc800078e002a */
[-C--:B------:R-:W-:Y:S02]  /*08a0*/  IMAD.WIDE.U32 R46, R183, R42.reuse, c[0x0][0x208] ;  /* 0x00008200b72e7625 */ /* 0x080fe400078e002a */
[----:B------:R-:W4:Y:S02]  /*08b0*/  LDG.E.64 R60, [R60.64] ;  /* 0x000000043c3c7981 */ /* 0x000f24000c1e1b00 */
[----:B------:R-:W-:Y:S02]  /*08c0*/  IMAD.WIDE.U32 R42, R187, R42, c[0x0][0x208] ;  /* 0x00008200bb2a7625 */ /* 0x000fe400078e002a */
[----:B------:R-:W4:Y:S04]  /*08d0*/  LDG.E.64 R46, [R46.64] ;  /* 0x000000042e2e7981 */ /* 0x000f28000c1e1b00 */
[----:B------:R-:W4:Y:S01]  /*08e0*/  LDG.E.64 R42, [R42.64] ;  /* 0x000000042a2a7981 */ /* 0x000f22000c1e1b00 */
[----:B------:R-:W-:-:S02]  /*08f0*/  ISETP.NE.U32.AND P2, PT, RZ, c[0x0][0x218], PT ;  /* 0x00008600ff007a0c */ /* 0x000fc40003f45070 */
[----:B------:R-:W-:Y:S02]  /*0900*/  ISETP.NE.U32.AND P1, PT, RZ, c[0x0][0x250], PT ;  /* 0x00009400ff007a0c */ /* 0x000fe40003f25070 */
[----:B------:R-:W-:Y:S02]  /*0910*/  ISETP.NE.AND.EX P2, PT, RZ, c[0x0][0x21c], PT, P2 ;  /* 0x00008700ff007a0c */ /* 0x000fe40003f45320 */
[----:B------:R-:W-:Y:S01]  /*0920*/  ISETP.NE.AND.EX P1, PT, RZ, c[0x0][0x254], PT, P1 ;  /* 0x00009500ff007a0c */ /* 0x000fe20003f25310 */
[----:B0-----:R-:W-:Y:S01]  /*0930*/  IMAD.SHL.U32 R175, R73, 0x4, RZ ;  /* 0x0000000449af7824 */ /* 0x001fe200078e00ff */
[----:B------:R-:W-:-:S09]  /*0940*/  SHF.R.U32.HI R176, RZ, 0x1e, R73 ;  /* 0x0000001effb07819 */ /* 0x000fd20000011649 */
[----:B------:R-:W-:-:S04]  /*0950*/  @P2 LEA R84, P0, R73, c[0x0][0x218], 0x3 ;  /* 0x0000860049542a11 */ /* 0x000fc800078018ff */
[----:B------:R-:W-:Y:S02]  /*0960*/  @P2 LEA.HI.X R85, R73, c[0x0][0x21c], RZ, 0x3, P0 ;  /* 0x0000870049552a11 */ /* 0x000fe400000f1cff */
[----:B------:R-:W-:Y:S02]  /*0970*/  @P1 IADD3 R80, P0, R175, c[0x0][0x198], RZ ;  /* 0x00006600af501a10 */ /* 0x000fe40007f1e0ff */
[----:B------:R-:W-:Y:S01]  /*0980*/  LOP3.LUT P3, RZ, R72, 0xff, RZ, 0xc0, !PT ;  /* 0x000000ff48ff7812 */ /* 0x000fe2000786c0ff */
[C---:B------:R-:W-:Y:S01]  /*0990*/  IMAD.SHL.U32 R178, R179.reuse, 0x4, RZ ;  /* 0x00000004b3b27824 */ /* 0x040fe200078e00ff */
[----:B------:R-:W-:Y:S01]  /*09a0*/  @P1 IADD3.X R81, R176, c[0x0][0x19c], RZ, P0, !PT ;  /* 0x00006700b0511a10 */ /* 0x000fe200007fe4ff */
[----:B-----5:R0:W5:Y:S01]  /*09b0*/  @P2 LDG.E.64 R58, [R84.64] ;  /* 0x00000004543a2981 */ /* 0x020162000c1e1b00 */
[----:B------:R-:W-:Y:S02]  /*09c0*/  @P2 LEA R74, P0, R179, c[0x0][0x218], 0x3 ;  /* 0x00008600b34a2a11 */ /* 0x000fe400078018ff */
[----:B------:R-:W-:Y:S01]  /*09d0*/  @P2 LEA R72, P4, R177, c[0x0][0x218], 0x3 ;  /* 0x00008600b1482a11 */ /* 0x000fe200078818ff */
[----:B------:R0:W5:Y:S01]  /*09e0*/  @P1 LDG.E R150, [R80.64] ;  /* 0x0000000450961981 */ /* 0x000162000c1e1900 */
[----:B------:R-:W-:-:S02]  /*09f0*/  @P2 LEA.HI.X R75, R179, c[0x0][0x21c], RZ, 0x3, P0 ;  /* 0x00008700b34b2a11 */ /* 0x000fc400000f1cff */
[----:B------:R-:W-:Y:S02]  /*0a00*/  @P2 LEA R82, P0, R185, c[0x0][0x218], 0x3 ;  /* 0x00008600b9522a11 */ /* 0x000fe400078018ff */
[----:B------:R-:W-:Y:S01]  /*0a10*/  @P2 LEA.HI.X R73, R177, c[0x0][0x21c], RZ, 0x3, P4 ;  /* 0x00008700b1492a11 */ /* 0x000fe200020f1cff */
[----:B------:R1:W5:Y:S01]  /*0a20*/  @P2 LDG.E.64 R54, [R74.64] ;  /* 0x000000044a362981 */ /* 0x000362000c1e1b00 */
[----:B------:R-:W-:Y:S02]  /*0a30*/  @P2 LEA.HI.X R83, R185, c[0x0][0x21c], RZ, 0x3, P0 ;  /* 0x00008700b9532a11 */ /* 0x000fe400000f1cff */
[----:B------:R-:W-:Y:S01]  /*0a40*/  @P2 LEA R76, P4, R181, c[0x0][0x218], 0x3 ;  /* 0x00008600b54c2a11 */ /* 0x000fe200078818ff */
[----:B------:R1:W5:Y:S01]  /*0a50*/  @P2 LDG.E.64 R56, [R72.64] ;  /* 0x0000000448382981 */ /* 0x000362000c1e1b00 */
[----:B0-----:R-:W-:Y:S01]  /*0a60*/  IADD3 R80, P0, R175, c[0x0][0x190], RZ ;  /* 0x00006400af507a10 */ /* 0x001fe20007f1e0ff */
[----:B------:R-:W-:Y:S01]  /*0a70*/  IMAD.SHL.U32 R175, R177, 0x4, RZ ;  /* 0x00000004b1af7824 */ /* 0x000fe200078e00ff */
[C---:B------:R-:W-:Y:S01]  /*0a80*/  @P2 LEA.HI.X R77, R181.reuse, c[0x0][0x21c], RZ, 0x3, P4 ;  /* 0x00008700b54d2a11 */ /* 0x040fe200020f1cff */
[----:B------:R0:W5:Y:S01]  /*0a90*/  @P2 LDG.E.64 R48, [R82.64] ;  /* 0x0000000452302981 */ /* 0x000162000c1e1b00 */
[----:B------:R-:W-:Y:S01]  /*0aa0*/  IADD3.X R81, R176, c[0x0][0x194], RZ, P0, !PT ;  /* 0x00006500b0517a10 */ /* 0x000fe200007fe4ff */
[----:B------:R-:W-:Y:S01]  /*0ab0*/  IMAD.SHL.U32 R176, R181, 0x4, RZ ;  /* 0x00000004b5b07824 */ /* 0x000fe200078e00ff */
[----:B------:R-:W-:Y:S01]  /*0ac0*/  @P2 LEA R84, P4, R187, c[0x0][0x218], 0x3 ;  /* 0x00008600bb542a11 */ /* 0x000fe200078818ff */
[----:B------:R-:W-:Y:S01]  /*0ad0*/  IMAD.SHL.U32 R180, R183, 0x4, RZ ;  /* 0x00000004b7b47824 */ /* 0x000fe200078e00ff */
[----:B------:R-:W-:Y:S01]  /*0ae0*/  SHF.R.U32.HI R179, RZ, 0x1e, R179 ;  /* 0x0000001effb37819 */ /* 0x000fe200000116b3 */
[----:B------:R-:W-:Y:S01]  /*0af0*/  IMAD.SHL.U32 R182, R185, 0x4, RZ ;  /* 0x00000004b9b67824 */ /* 0x000fe200078e00ff */
[----:B-1----:R-:W-:Y:S01]  /*0b00*/  @P1 IADD3 R74, P0, R178, c[0x0][0x198], RZ ;  /* 0x00006600b24a1a10 */ /* 0x002fe20007f1e0ff */
[----:B------:R1:W5:Y:S01]  /*0b10*/  @P2 LDG.E.64 R52, [R76.64] ;  /* 0x000000044c342981 */ /* 0x000362000c1e1b00 */
[----:B------:R-:W-:-:S02]  /*0b20*/  @P2 LEA.HI.X R85, R187, c[0x0][0x21c], RZ, 0x3, P4 ;  /* 0x00008700bb552a11 */ /* 0x000fc400020f1cff */
[----:B------:R-:W-:Y:S01]  /*0b30*/  @P1 IADD3.X R75, R179, c[0x0][0x19c], RZ, P0, !PT ;  /* 0x00006700b34b1a10 */ /* 0x000fe200007fe4ff */
[----:B------:R-:W-:Y:S01]  /*0b40*/  IMAD.SHL.U32 R184, R187, 0x4, RZ ;  /* 0x00000004bbb87824 */ /* 0x000fe200078e00ff */
[----:B------:R-:W-:Y:S01]  /*0b50*/  @P2 LEA R78, P5, R183, c[0x0][0x218], 0x3 ;  /* 0x00008600b74e2a11 */ /* 0x000fe200078a18ff */
[----:B------:R1:W5:Y:S01]  /*0b60*/  @P2 LDG.E.64 R2, [R84.64] ;  /* 0x0000000454022981 */ /* 0x000362000c1e1b00 */
[----:B------:R-:W-:Y:S02]  /*0b70*/  SHF.R.U32.HI R177, RZ, 0x1e, R177 ;  /* 0x0000001effb17819 */ /* 0x000fe400000116b1 */
[----:B------:R-:W-:Y:S01]  /*0b80*/  @P1 IADD3 R72, P4, R175, c[0x0][0x198], RZ ;  /* 0x00006600af481a10 */ /* 0x000fe20007f9e0ff */
[----:B------:R1:W5:Y:S01]  /*0b90*/  LDG.E R173, [R80.64] ;  /* 0x0000000450ad7981 */ /* 0x000362000c1e1900 */
[----:B------:R-:W-:Y:S02]  /*0ba0*/  SHF.R.U32.HI R181, RZ, 0x1e, R181 ;  /* 0x0000001effb57819 */ /* 0x000fe400000116b5 */
[----:B0-----:R-:W-:Y:S01]  /*0bb0*/  @P1 IADD3 R82, P0, R176, c[0x0][0x198], RZ ;  /* 0x00006600b0521a10 */ /* 0x001fe20007f1e0ff */
[----:B------:R0:W5:Y:S01]  /*0bc0*/  @P1 LDG.E R152, [R74.64] ;  /* 0x000000044a981981 */ /* 0x000162000c1e1900 */
[----:B------:R-:W-:-:S02]  /*0bd0*/  @P2 LEA.HI.X R79, R183, c[0x0][0x21c], RZ, 0x3, P5 ;  /* 0x00008700b74f2a11 */ /* 0x000fc400028f1cff */
[----:B------:R-:W-:Y:S02]  /*0be0*/  @P1 IADD3.X R73, R177, c[0x0][0x19c], RZ, P4, !PT ;  /* 0x00006700b1491a10 */ /* 0x000fe400027fe4ff */
[----:B------:R-:W-:Y:S01]  /*0bf0*/  @P1 IADD3.X R83, R181, c[0x0][0x19c], RZ, P0, !PT ;  /* 0x00006700b5531a10 */ /* 0x000fe200007fe4ff */
[----:B------:R0:W5:Y:S01]  /*0c00*/  @P2 LDG.E.64 R50, [R78.64] ;  /* 0x000000044e322981 */ /* 0x000162000c1e1b00 */
[----:B------:R-:W-:Y:S02]  /*0c10*/  SHF.R.U32.HI R183, RZ, 0x1e, R183 ;  /* 0x0000001effb77819 */ /* 0x000fe400000116b7 */
[----:B-1----:R-:W-:Y:S01]  /*0c20*/  @P1 IADD3 R84, P4, R180, c[0x0][0x198], RZ ;  /* 0x00006600b4541a10 */ /* 0x002fe20007f9e0ff */
[----:B------:R1:W5:Y:S01]  /*0c30*/  @P1 LDG.E R151, [R72.64] ;  /* 0x0000000448971981 */ /* 0x000362000c1e1900 */
[----:B------:R-:W-:Y:S02]  /*0c40*/  SHF.R.U32.HI R185, RZ, 0x1e, R185 ;  /* 0x0000001effb97819 */ /* 0x000fe400000116b9 */
[----:B------:R-:W-:Y:S01]  /*0c50*/  @P1 IADD3 R76, P0, R182, c[0x0][0x198], RZ ;  /* 0x00006600b64c1a10 */ /* 0x000fe20007f1e0ff */
[----:B------:R1:W5:Y:S01]  /*0c60*/  @P1 LDG.E R171, [R82.64] ;  /* 0x0000000452ab1981 */ /* 0x000362000c1e1900 */
[----:B------:R-:W-:-:S02]  /*0c70*/  @P1 IADD3.X R85, R183, c[0x0][0x19c], RZ, P4, !PT ;  /* 0x00006700b7551a10 */ /* 0x000fc400027fe4ff */
[----:B------:R-:W-:Y:S02]  /*0c80*/  @P1 IADD3.X R77, R185, c[0x0][0x19c], RZ, P0, !PT ;  /* 0x00006700b94d1a10 */ /* 0x000fe400007fe4ff */
[----:B------:R-:W-:Y:S01]  /*0c90*/  IADD3 R80, P0, R175, c[0x0][0x190], RZ ;  /* 0x00006400af507a10 */ /* 0x000fe20007f1e0ff */
[----:B------:R1:W5:Y:S01]  /*0ca0*/  @P1 LDG.E R153, [R84.64] ;  /* 0x0000000454991981 */ /* 0x000362000c1e1900 */
[----:B------:R-:W-:Y:S02]  /*0cb0*/  SHF.R.U32.HI R187, RZ, 0x1e, R187 ;  /* 0x0000001effbb7819 */ /* 0x000fe400000116bb */
[----:B0-----:R-:W-:Y:S01]  /*0cc0*/  @P1 IADD3 R78, P4, R184, c[0x0][0x198], RZ ;  /* 0x00006600b84e1a10 */ /* 0x001fe20007f9e0ff */
[----:B------:R0:W5:Y:S01]  /*0cd0*/  @P1 LDG.E R154, [R76.64] ;  /* 0x000000044c9a1981 */ /* 0x000162000c1e1900 */
[----:B------:R-:W-:Y:S02]  /*0ce0*/  IADD3.X R81, R177, c[0x0][0x194], RZ, P0, !PT ;  /* 0x00006500b1517a10 */ /* 0x000fe400007fe4ff */
[----:B------:R-:W-:-:S02]  /*0cf0*/  IADD3 R74, P0, R176, c[0x0][0x190], RZ ;  /* 0x00006400b04a7a10 */ /* 0x000fc40007f1e0ff */
[----:B-1----:R-:W-:Y:S01]  /*0d00*/  IADD3 R84, P5, R182, c[0x0][0x190], RZ ;  /* 0x00006400b6547a10 */ /* 0x002fe20007fbe0ff */
[----:B------:R-:W-:Y:S01]  /*0d10*/  ULDC.U8 UR6, c[0x0][0x1f0] ;  /* 0x00007c0000067ab9 */ /* 0x000fe20000000000 */
[----:B------:R-:W-:Y:S01]  /*0d20*/  @P1 IADD3.X R79, R187, c[0x0][0x19c], RZ, P4, !PT ;  /* 0x00006700bb4f1a10 */ /* 0x000fe200027fe4ff */
[----:B------:R1:W5:Y:S01]  /*0d30*/  LDG.E R80, [R80.64] ;  /* 0x0000000450507981 */ /* 0x000362000c1e1900 */
[----:B------:R-:W-:Y:S02]  /*0d40*/  IADD3 R72, P4, R178, c[0x0][0x190], RZ ;  /* 0x00006400b2487a10 */ /* 0x000fe40007f9e0ff */
[----:B------:R-:W-:Y:S01]  /*0d50*/  IADD3.X R75, R181, c[0x0][0x194], RZ, P0, !PT ;  /* 0x00006500b54b7a10 */ /* 0x000fe200007fe4ff */
[----:B------:R1:W5:Y:S01]  /*0d60*/  @P1 LDG.E R155, [R78.64] ;  /* 0x000000044e9b1981 */ /* 0x000362000c1e1900 */
[----:B------:R-:W-:Y:S02]  /*0d70*/  IADD3.X R85, R185, c[0x0][0x194], RZ, P5, !PT ;  /* 0x00006500b9557a10 */ /* 0x000fe40002ffe4ff */
[----:B0-----:R-:W-:Y:S01]  /*0d80*/  IADD3 R76, P0, R184, c[0x0][0x190], RZ ;  /* 0x00006400b84c7a10 */ /* 0x001fe20007f1e0ff */
[----:B------:R4:W5:Y:S01]  /*0d90*/  LDG.E R74, [R74.64] ;  /* 0x000000044a4a7981 */ /* 0x000962000c1e1900 */
[----:B------:R-:W-:-:S02]  /*0da0*/  IADD3.X R73, R179, c[0x0][0x194], RZ, P4, !PT ;  /* 0x00006500b3497a10 */ /* 0x000fc400027fe4ff */
[----:B------:R-:W-:Y:S01]  /*0db0*/  IADD3 R82, P4, R180, c[0x0][0x190], RZ ;  /* 0x00006400b4527a10 */ /* 0x000fe20007f9e0ff */
[----:B------:R0:W5:Y:S01]  /*0dc0*/  LDG.E R84, [R84.64] ;  /* 0x0000000454547981 */ /* 0x000162000c1e1900 */
[----:B------:R-:W-:Y:S02]  /*0dd0*/  IADD3.X R77, R187, c[0x0][0x194], RZ, P0, !PT ;  /* 0x00006500bb4d7a10 */ /* 0x000fe400007fe4ff */
[----:B------:R-:W-:Y:S01]  /*0de0*/  ISETP.NE.AND P0, PT, RZ, UR6, PT ;  /* 0x00000006ff007c0c */ /* 0x000fe2000bf05270 */
[----:B------:R0:W5:Y:S01]  /*0df0*/  LDG.E R72, [R72.64] ;  /* 0x0000000448487981 */ /* 0x000162000c1e1900 */
[----:B------:R-:W-:-:S03]  /*0e00*/  IADD3.X R83, R183, c[0x0][0x194], RZ, P4, !PT ;  /* 0x00006500b7537a10 */ /* 0x000fc600027fe4ff */
[----:B------:R0:W5:Y:S04]  /*0e10*/  LDG.E R188, [R76.64] ;  /* 0x000000044cbc7981 */ /* 0x000168000c1e1900 */
[----:B------:R0:W5:Y:S01]  /*0e20*/  LDG.E R82, [R82.64] ;  /* 0x0000000452527981 */ /* 0x000162000c1e1900 */
[--C-:B--2---:R-:W-:Y:S02]  /*0e30*/  SHF.R.U64 R197, R36, 0x10, R37.reuse ;  /* 0x0000001024c57819 */ /* 0x104fe40000001225 */
[----:B------:R-:W-:Y:S02]  /*0e40*/  SHF.R.U32.HI R183, RZ, 0x10, R37 ;  /* 0x00000010ffb77819 */ /* 0x000fe40000011625 */
[--C-:B---3--:R-:W-:Y:S01]  /*0e50*/  SHF.R.U64 R205, R40, 0x10, R41.reuse ;  /* 0x0000001028cd7819 */ /* 0x108fe20000001229 */
[--C-:B0-----:R-:W-:Y:S01]  /*0e60*/  IMAD.MOV.U32 R73, RZ, RZ, R41.reuse ;  /* 0x000000ffff497224 */ /* 0x101fe200078e0029 */
[----:B------:R-:W-:Y:S01]  /*0e70*/  SHF.R.U32.HI R193, RZ, 0x10, R41 ;  /* 0x00000010ffc17819 */ /* 0x000fe20000011629 */
[----:B------:R-:W-:-:S02]  /*0e80*/  IMAD.MOV.U32 R41, RZ, RZ, R37 ;  /* 0x000000ffff297224 */ /* 0x000fc400078e0025 */
[----:B----4-:R-:W-:Y:S01]  /*0e90*/  IMAD.MOV.U32 R75, RZ, RZ, R32 ;  /* 0x000000ffff4b7224 */ /* 0x010fe200078e0020 */
[----:B------:R-:W-:Y:S01]  /*0ea0*/  SHF.R.U64 R85, R32, 0x10, R33 ;  /* 0x0000001020557819 */ /* 0x000fe20000001221 */
[----:B------:R-:W-:Y:S02]  /*0eb0*/  IMAD.MOV.U32 R37, RZ, RZ, R35 ;  /* 0x000000ffff257224 */ /* 0x000fe400078e0023 */
[----:B------:R-:W-:Y:S02]  /*0ec0*/  IMAD.MOV.U32 R32, RZ, RZ, R68 ;  /* 0x000000ffff207224 */ /* 0x000fe400078e0044 */
[----:B------:R-:W-:-:S03]  /*0ed0*/  IMAD.MOV.U32 R77, RZ, RZ, R38 ;  /* 0x000000ffff4d7224 */ /* 0x000fc600078e0026 */
[----:B------:R-:W-:Y:S01]  /*0ee0*/  PRMT R32, RZ, 0x5410, R32 ;  /* 0x00005410ff207816 */ /* 0x000fe20000000020 */
[--C-:B-1----:R-:W-:Y:S01]  /*0ef0*/  IMAD.MOV.U32 R79, RZ, RZ, R39.reuse ;  /* 0x000000ffff4f7224 */ /* 0x102fe200078e0027 */
[----:B------:R-:W-:Y:S02]  /*0f00*/  FSEL R174, R174, RZ, !P0 ;  /* 0x000000ffaeae7208 */ /* 0x000fe40004000000 */
[----:B------:R-:W-:Y:S02]  /*0f10*/  SHF.R.U64 R179, R38, 0x10, R39 ;  /* 0x0000001026b37819 */ /* 0x000fe40000001227 */
[----:B------:R-:W-:Y:S02]  /*0f20*/  SHF.R.U64 R178, R64, 0x10, R65 ;  /* 0x0000001040b27819 */ /* 0x000fe40000001241 */
[----:B------:R-:W-:Y:S02]  /*0f30*/  PRMT R37, RZ, 0x5410, R37 ;  /* 0x00005410ff257816 */ /* 0x000fe40000000025 */
[----:B------:R-:W-:Y:S01]  /*0f40*/  PRMT R38, RZ, 0x5410, R77 ;  /* 0x00005410ff267816 */ /* 0x000fe2000000004d */
[----:B------:R-:W-:Y:S01]  /*0f50*/  FADD.FTZ R77, -R174, R32 ;  /* 0x00000020ae4d7221 */ /* 0x000fe20000010100 */
[----:B------:R-:W-:Y:S01]  /*0f60*/  PRMT R79, RZ, 0x5410, R79 ;  /* 0x00005410ff4f7816 */ /* 0x000fe2000000004f */
[----:B------:R-:W-:Y:S01]  /*0f70*/  IMAD.MOV.U32 R78, RZ, RZ, R40 ;  /* 0x000000ffff4e7224 */ /* 0x000fe200078e0028 */
[--C-:B------:R-:W-:Y:S01]  /*0f80*/  SHF.R.U32.HI R180, RZ, 0x10, R33.reuse ;  /* 0x00000010ffb47819 */ /* 0x100fe20000011621 */
[----:B------:R-:W-:Y:S01]  /*0f90*/  IMAD.MOV.U32 R76, RZ, RZ, R33 ;  /* 0x000000ffff4c7224 */ /* 0x000fe200078e0021 */
[----:B------:R-:W-:Y:S01]  /*0fa0*/  PRMT R32, RZ, 0x5410, R178 ;  /* 0x00005410ff207816 */ /* 0x000fe200000000b2 */
[----:B------:R-:W-:Y:S01]  /*0fb0*/  IMAD.MOV.U32 R40, RZ, RZ, R36 ;  /* 0x000000ffff287224 */ /* 0x000fe200078e0024 */
[--C-:B------:R-:W-:Y:S01]  /*0fc0*/  SHF.R.U64 R175, R34, 0x10, R35.reuse ;  /* 0x0000001022af7819 */ /* 0x100fe20000001223 */
[----:B------:R-:W-:Y:S01]  /*0fd0*/  IMAD.MOV.U32 R36, RZ, RZ, R34 ;  /* 0x000000ffff247224 */ /* 0x000fe200078e0022 */
[----:B------:R-:W-:-:S02]  /*0fe0*/  SHF.R.U32.HI R177, RZ, 0x10, R35 ;  /* 0x00000010ffb17819 */ /* 0x000fc40000011623 */
[----:B------:R-:W-:Y:S02]  /*0ff0*/  SHF.R.U32.HI R81, RZ, 0x10, R39 ;  /* 0x00000010ff517819 */ /* 0x000fe40000011627 */
[--C-:B------:R-:W-:Y:S01]  /*1000*/  SHF.R.U64 R33, R68, 0x10, R69.reuse ;  /* 0x0000001044217819 */ /* 0x100fe20000001245 */
[--C-:B------:R-:W-:Y:S01]  /*1010*/  IMAD.MOV.U32 R34, RZ, RZ, R69.reuse ;  /* 0x000000ffff227224 */ /* 0x100fe200078e0045 */
[----:B------:R-:W-:Y:S02]  /*1020*/  SHF.R.U32.HI R35, RZ, 0x10, R69 ;  /* 0x00000010ff237819 */ /* 0x000fe40000011645 */
[----:B------:R-:W-:Y:S01]  /*1030*/  PRMT R39, RZ, 0x5410, R179 ;  /* 0x00005410ff277816 */ /* 0x000fe200000000b3 */
[C---:B------:R-:W-:Y:S01]  /*1040*/  FADD.FTZ R179, -R174.reuse, R37 ;  /* 0x00000025aeb37221 */ /* 0x040fe20000010100 */
[----:B------:R-:W-:Y:S01]  /*1050*/  PRMT R41, RZ, 0x5410, R41 ;  /* 0x00005410ff297816 */ /* 0x000fe20000000029 */
[C---:B------:R-:W-:Y:S01]  /*1060*/  FADD.FTZ R37, -R174.reuse, R79 ;  /* 0x0000004fae257221 */ /* 0x040fe20000010100 */
[----:B------:R-:W-:Y:S01]  /*1070*/  PRMT R33, RZ, 0x5410, R33 ;  /* 0x00005410ff217816 */ /* 0x000fe20000000021 */
[C---:B------:R-:W-:Y:S01]  /*1080*/  FADD.FTZ R79, -R174.reuse, R32 ;  /* 0x00000020ae4f7221 */ /* 0x040fe20000010100 */
[----:B------:R-:W-:Y:S01]  /*1090*/  PRMT R35, RZ, 0x5410, R35 ;  /* 0x00005410ff237816 */ /* 0x000fe20000000023 */
[----:B------:R-:W-:Y:S01]  /*10a0*/  IMAD.MOV.U32 R83, RZ, RZ, R65 ;  /* 0x000000ffff537224 */ /* 0x000fe200078e0041 */
[----:B------:R-:W-:Y:S01]  /*10b0*/  PRMT R73, RZ, 0x5410, R73 ;  /* 0x00005410ff497816 */ /* 0x000fe20000000049 */
[----:B------:R-:W-:Y:S01]  /*10c0*/  IMAD.MOV.U32 R32, RZ, RZ, R70 ;  /* 0x000000ffff207224 */ /* 0x000fe200078e0046 */
[----:B------:R-:W-:Y:S01]  /*10d0*/  SHF.R.U32.HI R176, RZ, 0x10, R65 ;  /* 0x00000010ffb07819 */ /* 0x000fe20000011641 */
[----:B------:R-:W-:Y:S01]  /*10e0*/  IMAD.MOV.U32 R68, RZ, RZ, R64 ;  /* 0x000000ffff447224 */ /* 0x000fe200078e0040 */
[----:B------:R-:W-:Y:S01]  /*10f0*/  PRMT R34, RZ, 0x5410, R34 ;  /* 0x00005410ff227816 */ /* 0x000fe20000000022 */
[C---:B------:R-:W-:Y:S01]  /*1100*/  FADD.FTZ R185, -R174.reuse, R41 ;  /* 0x00000029aeb97221 */ /* 0x040fe20000010100 */
[----:B------:R-:W-:Y:S01]  /*1110*/  PRMT R36, RZ, 0x5410, R36 ;  /* 0x00005410ff247816 */ /* 0x000fe20000000024 */
[----:B------:R-:W-:Y:S01]  /*1120*/  FADD.FTZ R41, -R174, R38 ;  /* 0x00000026ae297221 */ /* 0x000fe20000010100 */
[----:B------:R-:W-:Y:S01]  /*1130*/  SHF.R.U64 R191, R70, 0x10, R71 ;  /* 0x0000001046bf7819 */ /* 0x000fe20000001247 */
        /* <DEDUP_REMOVED lines=8> */
[----:B------:R-:W-:Y:S01]  /*11c0*/  FADD.FTZ R181, -R174, R36 ;  /* 0x00000024aeb57221 */ /* 0x000fe20000010100 */
        /* <DEDUP_REMOVED lines=10> */
[----:B------:R-:W-:Y:S01]  /*1270*/  PRMT R64, RZ, 0x5410, R81 ;  /* 0x00005410ff407816 */ /* 0x000fe20000000051 */
[----:B------:R-:W-:Y:S01]  /*1280*/  FADD.FTZ R81, -R174, R34 ;  /* 0x00000022ae517221 */ /* 0x000fe20000010100 */
[----:B------:R-:W-:Y:S02]  /*1290*/  PRMT R35, RZ, 0x5410, R68 ;  /* 0x00005410ff237816 */ /* 0x000fe40000000044 */
[----:B------:R-:W-:Y:S01]  /*12a0*/  PRMT R83, RZ, 0x5410, R176 ;  /* 0x00005410ff537816 */ /* 0x000fe200000000b0 */
[----:B------:R-:W-:Y:S01]  /*12b0*/  IMAD.MOV.U32 R34, RZ, RZ, R71 ;  /* 0x000000ffff227224 */ /* 0x000fe200078e0047 */
[----:B------:R-:W-:Y:S01]  /*12c0*/  PRMT R191, RZ, 0x5410, R191 ;  /* 0x00005410ffbf7816 */ /* 0x000fe200000000bf */
[----:B------:R-:W-:Y:S01]  /*12d0*/  IMAD.MOV.U32 R36, RZ, RZ, R66 ;  /* 0x000000ffff247224 */ /* 0x000fe200078e0042 */
[----:B------:R-:W-:Y:S01]  /*12e0*/  PRMT R38, RZ, 0x5410, R38 ;  /* 0x00005410ff267816 */ /* 0x000fe20000000026 */
[----:B------:R-:W-:-:S02]  /*12f0*/  FMUL.FTZ R203, R172, R203 ;  /* 0x000000cbaccb7220 */ /* 0x000fc40000410000 */
[----:B------:R-:W-:Y:S02]  /*1300*/  FADD.FTZ R73, -R174, R75 ;  /* 0x0000004bae497221 */ /* 0x000fe40000010100 */
[----:B------:R-:W-:Y:S02]  /*1310*/  FMUL.FTZ R207, R28, R32 ;  /* 0x000000201ccf7220 */ /* 0x000fe40000410000 */
[----:B------:R-:W-:Y:S01]  /*1320*/  FMUL.FTZ R190, R172, R189 ;  /* 0x000000bdacbe7220 */ /* 0x000fe20000410000 */
[----:B------:R-:W-:Y:S01]  /*1330*/  SHF.R.U32.HI R210, RZ, 0x10, R71 ;  /* 0x00000010ffd27819 */ /* 0x000fe20000011647 */
        /* <DEDUP_REMOVED lines=16> */
[----:B------:R-:W-:Y:S01]  /*1440*/  SHF.R.U32.HI R174, RZ, 0x10, R63 ;  /* 0x00000010ffae7819 */ /* 0x000fe2000001163f */
[----:B------:R-:W-:Y:S01]  /*1450*/  FMUL.FTZ R212, R172, R77 ;  /* 0x0000004dacd47220 */ /* 0x000fe20000410000 */
[----:B------:R-:W-:Y:S01]  /*1460*/  PRMT R34, RZ, 0x5410, R34 ;  /* 0x00005410ff227816 */ /* 0x000fe20000000022 */
[----:B------:R-:W-:Y:S01]  /*1470*/  FADD.FTZ R114, R191, R114 ;  /* 0x00000072bf727221 */ /* 0x000fe20000010000 */
[----:B------:R-:W-:Y:S01]  /*1480*/  PRMT R194, RZ, 0x5410, R36 ;  /* 0x00005410ffc27816 */ /* 0x000fe20000000024 */
[-C--:B------:R-:W-:Y:S01]  /*1490*/  FFMA.FTZ R142, R203, R191.reuse, R142 ;  /* 0x000000bfcb8e7223 */ /* 0x080fe2000001008e */
[----:B------:R-:W-:Y:S01]  /*14a0*/  SHF.R.U64 R214, R66, 0x10, R67 ;  /* 0x0000001042d67819 */ /* 0x000fe20000001243 */
[----:B------:R-:W-:Y:S01]  /*14b0*/  FMUL.FTZ R191, R29, R191 ;  /* 0x000000bf1dbf7220 */ /* 0x000fe20000410000 */
[----:B------:R-:W-:Y:S01]  /*14c0*/  SHF.R.U64 R71, R44, 0x10, R45 ;  /* 0x000000102c477819 */ /* 0x000fe2000000122d */
[----:B------:R-:W-:Y:S01]  /*14d0*/  FADD.FTZ R36, RZ, R207 ;  /* 0x000000cfff247221 */ /* 0x000fe20000010000 */
[----:B------:R-:W-:Y:S01]  /*14e0*/  SHF.R.U32.HI R198, RZ, 0x10, R45 ;  /* 0x00000010ffc67819 */ /* 0x000fe2000001162d */
[----:B------:R-:W-:-:S02]  /*14f0*/  FADD.FTZ R107, R38, R107 ;  /* 0x0000006b266b7221 */ /* 0x000fc40000010000 */
[-C--:B------:R-:W-:Y:S02]  /*1500*/  FFMA.FTZ R135, R190, R38.reuse, R135 ;  /* 0x00000026be877223 */ /* 0x080fe40000010087 */
[----:B------:R-:W-:Y:S01]  /*1510*/  FMUL.FTZ R189, R26, R38 ;  /* 0x000000261abd7220 */ /* 0x000fe20000410000 */
[----:B------:R-:W-:Y:S01]  /*1520*/  PRMT R210, RZ, 0x5410, R210 ;  /* 0x00005410ffd27816 */ /* 0x000fe200000000d2 */
[----:B------:R-:W-:Y:S01]  /*1530*/  IMAD.MOV.U32 R66, RZ, RZ, R45 ;  /* 0x000000ffff427224 */ /* 0x000fe200078e002d */
[----:B------:R-:W-:Y:S01]  /*1540*/  PRMT R45, RZ, 0x5410, R174 ;  /* 0x00005410ff2d7816 */ /* 0x000fe200000000ae */
[----:B------:R-:W-:Y:S02]  /*1550*/  FFMA.FTZ R38, R212, R207, RZ ;  /* 0x000000cfd4267223 */ /* 0x000fe400000100ff */
[C---:B------:R-:W-:Y:S02]  /*1560*/  FMUL.FTZ R199, R172.reuse, R199 ;  /* 0x000000c7acc77220 */ /* 0x040fe40000410000 */
[----:B------:R-:W-:-:S02]  /*1570*/  FMUL.FTZ R186, R172, R183 ;  /* 0x000000b7acba7220 */ /* 0x000fc40000410000 */
[----:B------:R-:W-:Y:S02]  /*1580*/  FMUL.FTZ R201, R30, R34 ;  /* 0x000000221ec97220 */ /* 0x000fe40000410000 */
[----:B------:R-:W-:Y:S02]  /*1590*/  FADD.FTZ R36, R36, R191 ;  /* 0x000000bf24247221 */ /* 0x000fe40000010000 */
[C---:B------:R-:W-:Y:S02]  /*15a0*/  FMUL.FTZ R208, R172.reuse, R81 ;  /* 0x00000051acd07220 */ /* 0x040fe40000410000 */
[----:B------:R-:W-:Y:S02]  /*15b0*/  FFMA.FTZ R38, R203, R191, R38 ;  /* 0x000000bfcb267223 */ /* 0x000fe40000010026 */
[----:B------:R-:W-:Y:S02]  /*15c0*/  FMUL.FTZ R206, R172, R181 ;  /* 0x000000b5acce7220 */ /* 0x000fe40000410000 */
[----:B------:R-:W-:-:S02]  /*15d0*/  FADD.FTZ R112, R210, R112 ;  /* 0x00000070d2707221 */ /* 0x000fc40000010000 */
[-C--:B------:R-:W-:Y:S02]  /*15e0*/  FFMA.FTZ R140, R199, R210.reuse, R140 ;  /* 0x000000d2c78c7223 */ /* 0x080fe4000001008c */
[----:B------:R-:W-:Y:S02]  /*15f0*/  FMUL.FTZ R195, R172, R195 ;  /* 0x000000c3acc37220 */ /* 0x000fe40000410000 */
[----:B------:R-:W-:Y:S02]  /*1600*/  FADD.FTZ R104, R45, R104 ;  /* 0x000000682d687221 */ /* 0x000fe40000010000 */
[-C--:B------:R-:W-:Y:S02]  /*1610*/  FFMA.FTZ R132, R186, R45.reuse, R132 ;  /* 0x0000002dba847223 */ /* 0x080fe40000010084 */
[----:B------:R-:W-:Y:S02]  /*1620*/  FMUL.FTZ R181, R23, R45 ;  /* 0x0000002d17b57220 */ /* 0x000fe40000410000 */
        /* <DEDUP_REMOVED lines=8> */
[----:B------:R-:W-:Y:S01]  /*16b0*/  FADD.FTZ R45, R45, R210 ;  /* 0x000000d22d2d7221 */ /* 0x000fe20000010000 */
[----:B------:R-:W-:Y:S01]  /*16c0*/  SHF.R.U32.HI R182, RZ, 0x10, R67 ;  /* 0x00000010ffb67819 */ /* 0x000fe20000011643 */
[----:B------:R-:W-:Y:S02]  /*16d0*/  FFMA.FTZ R36, R199, R210, R38 ;  /* 0x000000d2c7247223 */ /* 0x000fe40000010026 */
[----:B------:R-:W-:Y:S02]  /*16e0*/  FADD.FTZ R110, R214, R110 ;  /* 0x0000006ed66e7221 */ /* 0x000fe40000010000 */
[-C--:B------:R-:W-:Y:S02]  /*16f0*/  FFMA.FTZ R138, R205, R214.reuse, R138 ;  /* 0x000000d6cd8a7223 */ /* 0x080fe4000001008a */
[----:B------:R-:W-:Y:S02]  /*1700*/  FMUL.FTZ R214, R25, R214 ;  /* 0x000000d619d67220 */ /* 0x000fe40000410000 */
[----:B------:R-:W-:Y:S01]  /*1710*/  FADD.FTZ R45, R45, R194 ;  /* 0x000000c22d2d7221 */ /* 0x000fe20000010000 */
[----:B------:R-:W-:Y:S01]  /*1720*/  PRMT R182, RZ, 0x5410, R182 ;  /* 0x00005410ffb67816 */ /* 0x000fe200000000b6 */
[----:B------:R-:W-:-:S02]  /*1730*/  FFMA.FTZ R36, R195, R194, R36 ;  /* 0x000000c2c3247223 */ /* 0x000fc40000010024 */
[----:B------:R-:W-:Y:S02]  /*1740*/  IMAD.MOV.U32 R40, RZ, RZ, R62 ;  /* 0x000000ffff287224 */ /* 0x000fe400078e003e */
[----:B------:R-:W-:Y:S02]  /*1750*/  FMUL.FTZ R193, R172, R193 ;  /* 0x000000c1acc17220 */ /* 0x000fe40000410000 */
[----:B------:R-:W-:Y:S01]  /*1760*/  FADD.FTZ R38, R45, R214 ;  /* 0x000000d62d267221 */ /* 0x000fe20000010000 */
[----:B------:R-:W-:Y:S01]  /*1770*/  SHF.R.U64 R196, R62, 0x10, R63 ;  /* 0x000000103ec47819 */ /* 0x000fe2000000123f */
[----:B------:R-:W-:Y:S01]  /*1780*/  FFMA.FTZ R36, R205, R214, R36 ;  /* 0x000000d6cd247223 */ /* 0x000fe20000010024 */
[----:B------:R-:W-:Y:S01]  /*1790*/  PRMT R40, RZ, 0x5410, R40 ;  /* 0x00005410ff287816 */ /* 0x000fe20000000028 */
[----:B------:R-:W-:Y:S02]  /*17a0*/  FADD.FTZ R108, R182, R108 ;  /* 0x0000006cb66c7221 */ /* 0x000fe40000010000 */
[----:B------:R-:W-:-:S02]  /*17b0*/  FFMA.FTZ R136, R193, R182, R136 ;  /* 0x000000b6c1887223 */ /* 0x000fc40000010088 */
[----:B------:R-:W-:Y:S02]  /*17c0*/  FMUL.FTZ R182, R27, R182 ;  /* 0x000000b61bb67220 */ /* 0x000fe40000410000 */
[----:B------:R-:W-:Y:S01]  /*17d0*/  FADD.FTZ R45, R38, R189 ;  /* 0x000000bd262d7221 */ /* 0x000fe20000010000 */
[----:B------:R-:W-:Y:S01]  /*17e0*/  PRMT R196, RZ, 0x5410, R196 ;  /* 0x00005410ffc47816 */ /* 0x000fe200000000c4 */
[----:B------:R-:W-:Y:S02]  /*17f0*/  FFMA.FTZ R36, R190, R189, R36 ;  /* 0x000000bdbe247223 */ /* 0x000fe40000010024 */
[----:B------:R-:W-:Y:S02]  /*1800*/  IMAD.MOV.U32 R64, RZ, RZ, R63 ;  /* 0x000000ffff407224 */ /* 0x000fe400078e003f */
        /* <DEDUP_REMOVED lines=11> */
[----:B------:R-:W-:Y:S02]  /*18c0*/  IMAD.MOV.U32 R62, RZ, RZ, R60 ;  /* 0x000000ffff3e7224 */ /* 0x000fe400078e003c */
[----:B------:R-:W-:Y:S02]  /*18d0*/  FMUL.FTZ R192, R172, R185 ;  /* 0x000000b9acc07220 */ /* 0x000fe40000410000 */
[----:B------:R-:W-:Y:S02]  /*18e0*/  FMUL.FTZ R185, R22, R64 ;  /* 0x0000004016b97220 */ /* 0x000fe40000410000 */
[----:B------:R-:W-:-:S02]  /*18f0*/  FADD.FTZ R38, R45, R196 ;  /* 0x000000c42d267221 */ /* 0x000fc40000010000 */
[----:B------:R-:W-:Y:S01]  /*1900*/  FFMA.FTZ R36, R197, R196, R36 ;  /* 0x000000c4c5247223 */ /* 0x000fe20000010024 */
[----:B------:R-:W-:Y:S01]  /*1910*/  SHF.R.U64 R78, R60, 0x10, R61 ;  /* 0x000000103c4e7819 */ /* 0x000fe2000000123d */
[----:B------:R-:W-:Y:S01]  /*1920*/  FADD.FTZ R38, R38, R185 ;  /* 0x000000b926267221 */ /* 0x000fe20000010000 */
[----:B------:R-:W-:Y:S01]  /*1930*/  PRMT R62, RZ, 0x5410, R62 ;  /* 0x00005410ff3e7816 */ /* 0x000fe2000000003e */
[--C-:B------:R-:W-:Y:S01]  /*1940*/  IMAD.MOV.U32 R63, RZ, RZ, R61.reuse ;  /* 0x000000ffff3f7224 */ /* 0x100fe200078e003d */
[----:B------:R-:W-:Y:S01]  /*1950*/  SHF.R.U32.HI R176, RZ, 0x10, R61 ;  /* 0x00000010ffb07819 */ /* 0x000fe2000001163d */
[----:B------:R-:W-:Y:S01]  /*1960*/  FFMA.FTZ R36, R192, R185, R36 ;  /* 0x000000b9c0247223 */ /* 0x000fe20000010024 */
[--C-:B------:R-:W-:Y:S01]  /*1970*/  SHF.R.U64 R76, R46, 0x10, R47.reuse ;  /* 0x000000102e4c7819 */ /* 0x100fe2000000122f */
[--C-:B------:R-:W-:Y:S01]  /*1980*/  IMAD.MOV.U32 R61, RZ, RZ, R47.reuse ;  /* 0x000000ffff3d7224 */ /* 0x100fe200078e002f */
[----:B------:R-:W-:Y:S01]  /*1990*/  SHF.R.U32.HI R67, RZ, 0x10, R47 ;  /* 0x00000010ff437819 */ /* 0x000fe2000001162f */
[----:B------:R-:W-:Y:S01]  /*19a0*/  FADD.FTZ R105, R40, R105 ;  /* 0x0000006928697221 */ /* 0x000fe20000010000 */
[----:B------:R-:W-:Y:S01]  /*19b0*/  PRMT R47, RZ, 0x5410, R78 ;  /* 0x00005410ff2f7816 */ /* 0x000fe2000000004e */
[----:B------:R-:W-:-:S02]  /*19c0*/  FFMA.FTZ R133, R187, R40, R133 ;  /* 0x00000028bb857223 */ /* 0x000fc40000010085 */
[----:B------:R-:W-:Y:S02]  /*19d0*/  FMUL.FTZ R183, R16, R62 ;  /* 0x0000003e10b77220 */ /* 0x000fe40000410000 */
[----:B------:R-:W-:Y:S01]  /*19e0*/  FADD.FTZ R38, R38, R181 ;  /* 0x000000b526267221 */ /* 0x000fe20000010000 */
[----:B------:R-:W-:Y:S01]  /*19f0*/  PRMT R178, RZ, 0x5410, R63 ;  /* 0x00005410ffb27816 */ /* 0x000fe2000000003f */
[----:B------:R-:W-:Y:S02]  /*1a00*/  FFMA.FTZ R40, R186, R181, R36 ;  /* 0x000000b5ba287223 */ /* 0x000fe40000010024 */
[----:B------:R-:W-:Y:S02]  /*1a10*/  IMAD.MOV.U32 R60, RZ, RZ, R46 ;  /* 0x000000ffff3c7224 */ /* 0x000fe400078e002e */
[C---:B------:R-:W-:Y:S02]  /*1a20*/  FMUL.FTZ R180, R172.reuse, R175 ;  /* 0x000000afacb47220 */ /* 0x040fe40000410000 */
[----:B------:R-:W-:Y:S01]  /*1a30*/  FMUL.FTZ R179, R172, R179 ;  /* 0x000000b3acb37220 */ /* 0x000fe20000410000 */
[----:B------:R-:W-:Y:S01]  /*1a40*/  SHF.R.U64 R202, R42, 0x10, R43 ;  /* 0x000000102aca7819 */ /* 0x000fe2000000122b */
[----:B------:R-:W-:-:S02]  /*1a50*/  IMAD.MOV.U32 R46, RZ, RZ, R44 ;  /* 0x000000ffff2e7224 */ /* 0x000fc400078e002c */
[----:B------:R-:W-:Y:S02]  /*1a60*/  FMUL.FTZ R175, R17, R47 ;  /* 0x0000002f11af7220 */ /* 0x000fe40000410000 */
[----:B------:R-:W-:Y:S01]  /*1a70*/  FADD.FTZ R36, R38, R183 ;  /* 0x000000b726247221 */ /* 0x000fe20000010000 */
[----:B------:R-:W-:Y:S01]  /*1a80*/  PRMT R176, RZ, 0x5410, R176 ;  /* 0x00005410ffb07816 */ /* 0x000fe200000000b0 */
[----:B------:R-:W-:Y:S01]  /*1a90*/  IMAD.MOV.U32 R44, RZ, RZ, R42 ;  /* 0x000000ffff2c7224 */ /* 0x000fe200078e002a */
[----:B------:R-:W-:Y:S01]  /*1aa0*/  PRMT R42, RZ, 0x5410, R76 ;  /* 0x00005410ff2a7816 */ /* 0x000fe2000000004c */
[----:B------:R-:W-:Y:S02]  /*1ab0*/  FFMA.FTZ R38, R206, R183, R40 ;  /* 0x000000b7ce267223 */ /* 0x000fe40000010028 */
[----:B------:R-:W-:Y:S02]  /*1ac0*/  FADD.FTZ R99, R178, R99 ;  /* 0x00000063b2637221 */ /* 0x000fe40000010000 */
[----:B------:R-:W-:-:S02]  /*1ad0*/  FFMA.FTZ R127, R179, R178, R127 ;  /* 0x000000b2b37f7223 */ /* 0x000fc4000001007f */
[C---:B------:R-:W-:Y:S02]  /*1ae0*/  FMUL.FTZ R177, R172.reuse, R177 ;  /* 0x000000b1acb17220 */ /* 0x040fe40000410000 */
[----:B------:R-:W-:Y:S02]  /*1af0*/  FMUL.FTZ R76, R172, R41 ;  /* 0x00000029ac4c7220 */ /* 0x000fe40000410000 */
[----:B------:R-:W-:Y:S02]  /*1b00*/  FMUL.FTZ R178, R18, R178 ;  /* 0x000000b212b27220 */ /* 0x000fe40000410000 */
[----:B------:R-:W-:Y:S02]  /*1b10*/  FADD.FTZ R41, R36, R175 ;  /* 0x000000af24297221 */ /* 0x000fe40000010000 */
[----:B------:R-:W-:Y:S01]  /*1b20*/  FFMA.FTZ R38, R180, R175, R38 ;  /* 0x000000afb4267223 */ /* 0x000fe20000010026 */
[----:B------:R-:W-:Y:S01]  /*1b30*/  PRMT R60, RZ, 0x5410, R60 ;  /* 0x00005410ff3c7816 */ /* 0x000fe2000000003c */
[----:B------:R-:W-:-:S02]  /*1b40*/  FADD.FTZ R100, R176, R100 ;  /* 0x00000064b0647221 */ /* 0x000fc40000010000 */
[-C--:B------:R-:W-:Y:S02]  /*1b50*/  FFMA.FTZ R128, R177, R176.reuse, R128 ;  /* 0x000000b0b1807223 */ /* 0x080fe40000010080 */
[----:B------:R-:W-:Y:S02]  /*1b60*/  FMUL.FTZ R176, R19, R176 ;  /* 0x000000b013b07220 */ /* 0x000fe40000410000 */
[----:B------:R-:W-:Y:S01]  /*1b70*/  FADD.FTZ R41, R41, R178 ;  /* 0x000000b229297221 */ /* 0x000fe20000010000 */
[--C-:B------:R-:W-:Y:S01]  /*1b80*/  SHF.R.U32.HI R70, RZ, 0x10, R43.reuse ;  /* 0x00000010ff467819 */ /* 0x100fe2000001162b */
[----:B------:R-:W-:Y:S02]  /*1b90*/  FFMA.FTZ R38, R179, R178, R38 ;  /* 0x000000b2b3267223 */ /* 0x000fe40000010026 */
[----:B------:R-:W-:Y:S01]  /*1ba0*/  IMAD.MOV.U32 R68, RZ, RZ, R43 ;  /* 0x000000ffff447224 */ /* 0x000fe200078e002b */
[----:B------:R-:W-:Y:S01]  /*1bb0*/  PRMT R43, RZ, 0x5410, R71 ;  /* 0x00005410ff2b7816 */ /* 0x000fe20000000047 */
[----:B------:R-:W-:-:S02]  /*1bc0*/  FMUL.FTZ R71, R12, R60 ;  /* 0x0000003c0c477220 */ /* 0x000fc40000410000 */
[----:B------:R-:W-:Y:S02]  /*1bd0*/  FADD.FTZ R36, R41, R176 ;  /* 0x000000b029247221 */ /* 0x000fe40000010000 */
[----:B------:R-:W-:Y:S02]  /*1be0*/  FADD.FTZ R111, R34, R111 ;  /* 0x0000006f226f7221 */ /* 0x000fe40000010000 */
[----:B------:R-:W-:Y:S01]  /*1bf0*/  FFMA.FTZ R139, R208, R34, R139 ;  /* 0x00000022d08b7223 */ /* 0x000fe2000001008b */
[----:B------:R-:W-:Y:S01]  /*1c00*/  PRMT R34, RZ, 0x5410, R66 ;  /* 0x00005410ff227816 */ /* 0x000fe20000000042 */
[----:B------:R-:W-:Y:S02]  /*1c10*/  FMUL.FTZ R174, R172, R73 ;  /* 0x00000049acae7220 */ /* 0x000fe40000410000 */
[----:B------:R-:W-:Y:S01]  /*1c20*/  FFMA.FTZ R38, R177, R176, R38 ;  /* 0x000000b0b1267223 */ /* 0x000fe20000010026 */
[----:B------:R-:W-:Y:S01]  /*1c30*/  PRMT R61, RZ, 0x5410, R61 ;  /* 0x00005410ff3d7816 */ /* 0x000fe2000000003d */
[----:B------:R-:W-:-:S02]  /*1c40*/  FADD.FTZ R103, R64, R103 ;  /* 0x0000006740677221 */ /* 0x000fc40000010000 */
[----:B------:R-:W-:Y:S02]  /*1c50*/  FFMA.FTZ R131, R192, R64, R131 ;  /* 0x00000040c0837223 */ /* 0x000fe40000010083 */
[----:B------:R-:W-:Y:S02]  /*1c60*/  FMUL.FTZ R78, R172, R37 ;  /* 0x00000025ac4e7220 */ /* 0x000fe40000410000 */
[----:B------:R-:W-:Y:S02]  /*1c70*/  FMUL.FTZ R64, R13, R42 ;  /* 0x0000002a0d407220 */ /* 0x000fe40000410000 */
[----:B------:R-:W-:Y:S01]  /*1c80*/  FADD.FTZ R37, R36, R71 ;  /* 0x0000004724257221 */ /* 0x000fe20000010000 */
[----:B------:R-:W-:Y:S01]  /*1c90*/  PRMT R67, RZ, 0x5410, R67 ;  /* 0x00005410ff437816 */ /* 0x000fe20000000043 */
[----:B------:R-:W-:Y:S01]  /*1ca0*/  FADD.FTZ R113, R32, R113 ;  /* 0x0000007120717221 */ /* 0x000fe20000010000 */
[----:B------:R-:W-:Y:S01]  /*1cb0*/  PRMT R81, RZ, 0x5410, R68 ;  /* 0x00005410ff517816 */ /* 0x000fe20000000044 */
[----:B------:R-:W-:Y:S01]  /*1cc0*/  FFMA.FTZ R141, R212, R32, R141 ;  /* 0x00000020d48d7223 */ /* 0x000fe2000001008d */
[----:B------:R-:W-:Y:S01]  /*1cd0*/  PRMT R32, RZ, 0x5410, R70 ;  /* 0x00005410ff207816 */ /* 0x000fe20000000046 */
[----:B------:R-:W-:-:S02]  /*1ce0*/  FMUL.FTZ R85, R172, R85 ;  /* 0x00000055ac557220 */ /* 0x000fc40000410000 */
[----:B------:R-:W-:Y:S02]  /*1cf0*/  FFMA.FTZ R36, R174, R71, R38 ;  /* 0x00000047ae247223 */ /* 0x000fe40000010026 */
[C---:B------:R-:W-:Y:S02]  /*1d00*/  FMUL.FTZ R70, R172.reuse, R69 ;  /* 0x00000045ac467220 */ /* 0x040fe40000410000 */
[----:B------:R-:W-:Y:S02]  /*1d10*/  FMUL.FTZ R68, R172, R65 ;  /* 0x00000041ac447220 */ /* 0x000fe40000410000 */
[----:B------:R-:W-:Y:S02]  /*1d20*/  FADD.FTZ R91, R34, R91 ;  /* 0x0000005b225b7221 */ /* 0x000fe40000010000 */
[-C--:B------:R-:W-:Y:S02]  /*1d30*/  FFMA.FTZ R119, R78, R34.reuse, R119 ;  /* 0x000000224e777223 */ /* 0x080fe40000010077 */
[----:B------:R-:W-:-:S02]  /*1d40*/  FMUL.FTZ R73, R10, R34 ;  /* 0x000000220a497220 */ /* 0x000fc40000410000 */
[----:B------:R-:W-:Y:S02]  /*1d50*/  FMUL.FTZ R69, R14, R61 ;  /* 0x0000003d0e457220 */ /* 0x000fe40000410000 */
[----:B------:R-:W-:Y:S01]  /*1d60*/  FADD.FTZ R34, R37, R64 ;  /* 0x0000004025227221 */ /* 0x000fe20000010000 */
[----:B------:R-:W-:Y:S01]  /*1d70*/  PRMT R63, RZ, 0x5410, R46 ;  /* 0x00005410ff3f7816 */ /* 0x000fe2000000002e */
[----:B------:R-:W-:Y:S02]  /*1d80*/  FFMA.FTZ R36, R85, R64, R36 ;  /* 0x0000004055247223 */ /* 0x000fe40000010024 */
[----:B------:R-:W-:Y:S02]  /*1d90*/  FADD.FTZ R96, R67, R96 ;  /* 0x0000006043607221 */ /* 0x000fe40000010000 */
        /* <DEDUP_REMOVED lines=8> */
[----:B------:R-:W-:Y:S02]  /*1e20*/  FFMA.FTZ R36, R68, R67, R36 ;  /* 0x0000004344247223 */ /* 0x000fe40000010024 */
[----:B------:R-:W-:Y:S02]  /*1e30*/  FMUL.FTZ R65, R9, R43 ;  /* 0x0000002b09417220 */ /* 0x000fe40000410000 */
[----:B------:R-:W-:Y:S02]  /*1e40*/  FMUL.FTZ R200, R172, R35 ;  /* 0x00000023acc87220 */ /* 0x000fe40000410000 */
[----:B------:R-:W-:Y:S01]  /*1e50*/  FADD.FTZ R34, R34, R63 ;  /* 0x0000003f22227221 */ /* 0x000fe20000010000 */
[----:B------:R-:W-:Y:S01]  /*1e60*/  PRMT R198, RZ, 0x5410, R198 ;  /* 0x00005410ffc67816 */ /* 0x000fe200000000c6 */
[----:B------:R-:W-:Y:S02]  /*1e70*/  FMUL.FTZ R66, R172, R39 ;  /* 0x00000027ac427220 */ /* 0x000fe40000410000 */
[----:B------:R-:W-:-:S02]  /*1e80*/  FFMA.FTZ R35, R76, R63, R36 ;  /* 0x0000003f4c237223 */ /* 0x000fc40000010024 */
        /* <DEDUP_REMOVED lines=8> */
[----:B------:R-:W-:Y:S01]  /*1f10*/  FFMA.FTZ R35, R78, R73, R35 ;  /* 0x000000494e237223 */ /* 0x000fe20000010023 */
[----:B------:R-:W-:Y:S01]  /*1f20*/  PRMT R202, RZ, 0x5410, R202 ;  /* 0x00005410ffca7816 */ /* 0x000fe200000000ca */
[----:B------:R-:W-:Y:S02]  /*1f30*/  FADD.FTZ R89, R77, R89 ;  /* 0x000000594d597221 */ /* 0x000fe40000010000 */
[-C--:B------:R-:W-:Y:S02]  /*1f40*/  FFMA.FTZ R117, R200, R77.reuse, R117 ;  /* 0x0000004dc8757223 */ /* 0x080fe40000010075 */
[----:B------:R-:W-:Y:S02]  /*1f50*/  FMUL.FTZ R77, R4, R77 ;  /* 0x0000004d044d7220 */ /* 0x000fe40000410000 */
[----:B------:R-:W-:-:S02]  /*1f60*/  FMUL.FTZ R79, R172, R79 ;  /* 0x0000004fac4f7220 */ /* 0x000fc40000410000 */
[----:B------:R-:W-:Y:S02]  /*1f70*/  FADD.FTZ R34, R37, R198 ;  /* 0x000000c625227221 */ /* 0x000fe40000010000 */
[----:B------:R-:W-:Y:S02]  /*1f80*/  FFMA.FTZ R35, R75, R198, R35 ;  /* 0x000000c64b237223 */ /* 0x000fe40000010023 */
[----:B------:R-:W-:Y:S02]  /*1f90*/  FMUL.FTZ R204, R172, R33 ;  /* 0x00000021accc7220 */ /* 0x000fe40000410000 */
[----:B------:R-:W-:Y:S02]  /*1fa0*/  FADD.FTZ R90, R202, R90 ;  /* 0x0000005aca5a7221 */ /* 0x000fe40000010000 */
[----:B------:R-:W-:Y:S02]  /*1fb0*/  FFMA.FTZ R118, R79, R202, R118 ;  /* 0x000000ca4f767223 */ /* 0x000fe40000010076 */
[----:B------:R-:W-:-:S02]  /*1fc0*/  FADD.FTZ R33, R34, R77 ;  /* 0x0000004d22217221 */ /* 0x000fc40000010000 */
[----:B------:R-:W-:Y:S02]  /*1fd0*/  FMUL.FTZ R202, R5, R202 ;  /* 0x000000ca05ca7220 */ /* 0x000fe40000410000 */
        /* <DEDUP_REMOVED lines=9> */
[----:B------:R-:W-:Y:S02]  /*2070*/  FMUL.FTZ R62, R7, R32 ;  /* 0x00000020073e7220 */ /* 0x000fe40000410000 */
[----:B------:R-:W-:Y:S02]  /*2080*/  FMUL.FTZ R83, R172, R83 ;  /* 0x00000053ac537220 */ /* 0x000fe40000410000 */
[----:B------:R-:W-:-:S02]  /*2090*/  FADD.FTZ R33, R36, R81 ;  /* 0x0000005124217221 */ /* 0x000fc40000010000 */
[----:B------:R-:W-:Y:S01]  /*20a0*/  FFMA.FTZ R34, R204, R81, R34 ;  /* 0x00000051cc227223 */ /* 0x000fe20000010022 */
[----:B------:R-:W-:Y:S01]  /*20b0*/  LOP3.LUT P5, RZ, R0, 0x1f, RZ, 0xc0, !PT ;  /* 0x0000001f00ff7812 */ /* 0x000fe200078ac0ff */
[----:B------:R-:W-:Y:S01]  /*20c0*/  FADD.FTZ R102, R47, R102 ;  /* 0x000000662f667221 */ /* 0x000fe20000010000 */
[----:B------:R-:W-:Y:S01]  /*20d0*/  ISETP.GE.AND P4, PT, R86, c[0x0][0x164], PT ;  /* 0x0000590056007a0c */ /* 0x000fe20003f86270 */
        /* <DEDUP_REMOVED lines=15> */
.L_x_1123:
        /* <DEDUP_REMOVED lines=18> */
.L_x_1124:
[----:B------:R-:W-:Y:S01]  /*22f0*/  PLOP3.LUT P0, PT, PT, PT, PT, 0x80, 0x0 ;  /* 0x000000000000781c */ /* 0x000fe20003f0f070 */
[----:B-1----:R-:W-:Y:S01]  /*2300*/  FADD.FTZ R61, R32, R39 ;  /* 0x00000027203d7221 */ /* 0x002fe20000010000 */
[----:B------:R-:W-:Y:S01]  /*2310*/  @!P5 PLOP3.LUT P0, PT, P3, PT, PT, 0x80, 0x0 ;  /* 0x000000000000d81c */ /* 0x000fe20001f0f070 */
[----:B--2---:R-:W-:Y:S01]  /*2320*/  FADD.FTZ R60, R60, R37 ;  /* 0x000000253c3c7221 */ /* 0x004fe20000010000 */
[----:B------:R-:W-:Y:S01]  /*2330*/  SHF.R.U32.HI R33, RZ, 0x5, R0 ;  /* 0x00000005ff217819 */ /* 0x000fe20000011600 */
[----:B------:R-:W-:Y:S01]  /*2340*/  ULDC.U8 UR6, c[0x0][0x1f0] ;  /* 0x00007c0000067ab9 */ /* 0x000fe20000000000 */
[----:B-----5:R-:W-:Y:S02]  /*2350*/  LOP3.LUT P6, RZ, R173, 0xff00, RZ, 0xc0, !PT ;  /* 0x0000ff00adff7812 */ /* 0x020fe400078cc0ff */
        /* <DEDUP_REMOVED lines=39> */
[----:B------:R-:W-:-:S02]  /*25d0*/  LOP3.LUT P0, RZ, R173, 0xff, RZ, 0xc0, !PT ;  /* 0x000000ffadff7812 */ /* 0x000fc4000780c0ff */
[----:B------:R-:W-:Y:S01]  /*25e0*/  @P2 PRMT R33, RZ, 0x5410, R33 ;  /* 0x00005410ff212816 */ /* 0x000fe20000000021 */
[-CC-:B------:R-:W-:Y:S02]  /*25f0*/  FFMA.FTZ R34, R203, R39.reuse, R40.reuse ;  /* 0x00000027cb227223 */ /* 0x180fe40000010028 */
[-C--:B------:R-:W-:Y:S02]  /*2600*/  FFMA.FTZ R212, R212, R39.reuse, R40 ;  /* 0x00000027d4d47223 */ /* 0x080fe40000010028 */
[----:B------:R-:W-:Y:S02]  /*2610*/  FADD.FTZ R191, R191, -R34 ;  /* 0x80000022bfbf7221 */ /* 0x000fe40000010000 */
[----:B------:R-:W-:Y:S02]  /*2620*/  FFMA.FTZ R208, R208, R39, R40 ;  /* 0x00000027d0d07223 */ /* 0x000fe40000010028 */
[----:B------:R-:W-:Y:S02]  /*2630*/  FMUL.FTZ R36, R172, R191 ;  /* 0x000000bfac247220 */ /* 0x000fe40000410000 */
[----:B------:R-:W-:-:S02]  /*2640*/  @P2 IMAD.MOV.U32 R34, RZ, RZ, R59 ;  /* 0x000000ffff222224 */ /* 0x000fc400078e003b */
[----:B------:R-:W-:Y:S02]  /*2650*/  FADD.FTZ R207, R207, -R212 ;  /* 0x800000d4cfcf7221 */ /* 0x000fe40000010000 */
[----:B------:R-:W-:Y:S02]  /*2660*/  FADD.FTZ R201, R201, -R208 ;  /* 0x800000d0c9c97221 */ /* 0x000fe40000010000 */
[----:B------:R-:W-:Y:S01]  /*2670*/  @P2 FADD.FTZ R36, R36, R35 ;  /* 0x0000002324242221 */ /* 0x000fe20000010000 */
[----:B------:R-:W-:Y:S01]  /*2680*/  @P2 PRMT R35, RZ, 0x5410, R34 ;  /* 0x00005410ff232816 */ /* 0x000fe20000000022 */
[C---:B------:R-:W-:Y:S01]  /*2690*/  FMUL.FTZ R32, R172.reuse, R207 ;  /* 0x000000cfac207220 */ /* 0x040fe20000410000 */
[----:B------:R-:W-:Y:S01]  /*26a0*/  @P2 PRMT R34, RZ, 0x5410, R37 ;  /* 0x00005410ff222816 */ /* 0x000fe20000000025 */
[----:B------:R-:W-:Y:S02]  /*26b0*/  FFMA.FTZ R199, R199, R39, R40 ;  /* 0x00000027c7c77223 */ /* 0x000fe40000010028 */
[----:B------:R-:W-:-:S02]  /*26c0*/  FMUL.FTZ R38, R172, R201 ;  /* 0x000000c9ac267220 */ /* 0x000fc40000410000 */
[----:B------:R-:W-:Y:S02]  /*26d0*/  FFMA.FTZ R205, R205, R39, R40 ;  /* 0x00000027cdcd7223 */ /* 0x000fe40000010028 */
[----:B------:R-:W-:Y:S02]  /*26e0*/  @P2 FADD.FTZ R32, R32, R33 ;  /* 0x0000002120202221 */ /* 0x000fe40000010000 */
        /* <DEDUP_REMOVED lines=24> */
[-C--:B------:R-:W-:Y:S01]  /*2870*/  FFMA.FTZ R195, R195, R39.reuse, R40 ;  /* 0x00000027c3c37223 */ /* 0x080fe20000010028 */
[----:B------:R-:W-:Y:S01]  /*2880*/  @P1 LOP3.LUT P0, RZ, R150, 0xff000000, RZ, 0xc0, !PT ;  /* 0xff00000096ff1812 */ /* 0x000fe2000780c0ff */
[----:B------:R-:W-:Y:S01]  /*2890*/  FADD.FTZ R61, R189, -R190 ;  /* 0x800000bebd3d7221 */ /* 0x000fe20000010000 */
[----:B------:R-:W-:Y:S01]  /*28a0*/  @P1 FSEL R35, R37, RZ, P6 ;  /* 0x000000ff25231208 */ /* 0x000fe20003000000 */
[--C-:B------:R-:W-:Y:S01]  /*28b0*/  FFMA.FTZ R193, R193, R39, R40.reuse ;  /* 0x00000027c1c17223 */ /* 0x100fe20000010028 */
[----:B------:R-:W-:Y:S01]  /*28c0*/  LOP3.LUT P6, RZ, R80, 0xff00, RZ, 0xc0, !PT ;  /* 0x0000ff0050ff7812 */ /* 0x000fe200078cc0ff */
[----:B------:R-:W-:Y:S01]  /*28d0*/  FMUL.FTZ R61, R172, R61 ;  /* 0x0000003dac3d7220 */ /* 0x000fe20000410000 */
[----:B------:R-:W-:Y:S01]  /*28e0*/  FSEL R46, R42, RZ, P5 ;  /* 0x000000ff2a2e7208 */ /* 0x000fe20002800000 */
[----:B------:R-:W-:Y:S01]  /*28f0*/  FADD.FTZ R195, R194, -R195 ;  /* 0x800000c3c2c37221 */ /* 0x000fe20000010000 */
[----:B------:R-:W-:Y:S01]  /*2900*/  @P1 FSEL R37, R42, RZ, P0 ;  /* 0x000000ff2a251208 */ /* 0x000fe20000000000 */
[----:B------:R-:W-:Y:S01]  /*2910*/  FFMA.FTZ R197, R197, R39, R40 ;  /* 0x00000027c5c57223 */ /* 0x000fe20000010028 */
[----:B------:R-:W-:Y:S01]  /*2920*/  FSEL R42, R191, RZ, P6 ;  /* 0x000000ffbf2a7208 */ /* 0x000fe20003000000 */
[----:B------:R-:W-:Y:S01]  /*2930*/  FADD.FTZ R189, R182, -R193 ;  /* 0x800000c1b6bd7221 */ /* 0x000fe20000010000 */
[----:B------:R-:W-:Y:S01]  /*2940*/  LOP3.LUT P5, RZ, R80, 0xff0000, RZ, 0xc0, !PT ;  /* 0x00ff000050ff7812 */ /* 0x000fe200078ac0ff */
[----:B------:R-:W-:Y:S01]  /*2950*/  FMUL.FTZ R193, R172, R195 ;  /* 0x000000c3acc17220 */ /* 0x000fe20000410000 */
[----:B------:R-:W-:Y:S01]  /*2960*/  LOP3.LUT P0, RZ, R80, 0xff, RZ, 0xc0, !PT ;  /* 0x000000ff50ff7812 */ /* 0x000fe2000780c0ff */
[----:B------:R-:W-:Y:S01]  /*2970*/  FADD.FTZ R197, R196, -R197 ;  /* 0x800000c5c4c57221 */ /* 0x000fe20000010000 */
[----:B------:R-:W-:Y:S01]  /*2980*/  LOP3.LUT P6, RZ, R80, 0xff000000, RZ, 0xc0, !PT ;  /* 0xff00000050ff7812 */ /* 0x000fe200078cc0ff */
[--C-:B------:R-:W-:Y:S01]  /*2990*/  @P2 IMAD.MOV.U32 R80, RZ, RZ, R57.reuse ;  /* 0x000000ffff502224 */ /* 0x100fe200078e0039 */
[----:B------:R-:W-:Y:S01]  /*29a0*/  @P2 SHF.R.U32.HI R173, RZ, 0x10, R57 ;  /* 0x00000010ffad2819 */ /* 0x000fe20000011639 */
[C---:B------:R-:W-:Y:S01]  /*29b0*/  FMUL.FTZ R189, R172.reuse, R189 ;  /* 0x000000bdacbd7220 */ /* 0x040fe20000410000 */
[----:B------:R-:W-:Y:S01]  /*29c0*/  F2F.BF16.F32 R44, R44 ;  /* 0x0000002c002c7304 */ /* 0x000fe20000202000 */
[----:B------:R-:W-:Y:S01]  /*29d0*/  FMUL.FTZ R190, R172, R197 ;  /* 0x000000c5acbe7220 */ /* 0x000fe20000410000 */
[----:B------:R-:W-:Y:S01]  /*29e0*/  @P2 PRMT R80, RZ, 0x5410, R80 ;  /* 0x00005410ff502816 */ /* 0x000fe20000000050 */
[--C-:B------:R-:W-:Y:S01]  /*29f0*/  FFMA.FTZ R192, R192, R39, R40.reuse ;  /* 0x00000027c0c07223 */ /* 0x100fe20000010028 */
[----:B------:R-:W-:Y:S01]  /*2a00*/  @P1 F2FP.BF16.PACK_AB R33, RZ, R33 ;  /* 0x00000021ff21123e */ /* 0x000fe200000010ff */
[----:B------:R-:W-:Y:S01]  /*2a10*/  FFMA.FTZ R187, R187, R39, R40 ;  /* 0x00000027bbbb7223 */ /* 0x000fe20000010028 */
[----:B------:R-:W-:Y:S01]  /*2a20*/  @P1 F2FP.BF16.PACK_AB R34, RZ, R34 ;  /* 0x00000022ff22123e */ /* 0x000fe200000010ff */
[----:B------:R-:W-:Y:S01]  /*2a30*/  @P2 FADD.FTZ R61, R61, R80 ;  /* 0x000000503d3d2221 */ /* 0x000fe20000010000 */
[----:B------:R-:W-:Y:S01]  /*2a40*/  @P2 PRMT R80, RZ, 0x5410, R43 ;  /* 0x00005410ff502816 */ /* 0x000fe2000000002b */
[----:B------:R-:W-:Y:S01]  /*2a50*/  FADD.FTZ R185, R185, -R192 ;  /* 0x800000c0b9b97221 */ /* 0x000fe20000010000 */
[----:B------:R-:W-:Y:S01]  /*2a60*/  @P2 SHF.R.U64 R43, R54, 0x10, R55 ;  /* 0x00000010362b2819 */ /* 0x000fe20000001237 */
[----:B------:R-:W-:Y:S01]  /*2a70*/  FMUL.FTZ R194, R61, c[0x0][0x1e8] ;  /* 0x00007a003dc27a20 */ /* 0x000fe20000410000 */
[----:B------:R-:W0:Y:S01]  /*2a80*/  F2F.BF16.F32 R46, R46 ;  /* 0x0000002e002e7304 */ /* 0x000e220000202000 */
[----:B------:R-:W-:Y:S01]  /*2a90*/  @P2 FADD.FTZ R193, R193, R80 ;  /* 0x00000050c1c12221 */ /* 0x000fe20000010000 */
[----:B------:R-:W-:Y:S01]  /*2aa0*/  @P2 PRMT R80, RZ, 0x5410, R173 ;  /* 0x00005410ff502816 */ /* 0x000fe200000000ad */
[----:B------:R-:W-:Y:S01]  /*2ab0*/  FMUL.FTZ R192, R172, R185 ;  /* 0x000000b9acc07220 */ /* 0x000fe20000410000 */
[----:B------:R-:W-:Y:S01]  /*2ac0*/  @P2 PRMT R43, RZ, 0x5410, R43 ;  /* 0x00005410ff2b2816 */ /* 0x000fe2000000002b */
[----:B------:R-:W-:Y:S01]  /*2ad0*/  FMUL.FTZ R195, R193, c[0x0][0x1e8] ;  /* 0x00007a00c1c37a20 */ /* 0x000fe20000410000 */
[----:B------:R-:W-:Y:S01]  /*2ae0*/  @P1 PRMT R159, R33, 0x7610, R159 ;  /* 0x00007610219f1816 */ /* 0x000fe2000000009f */
[----:B------:R-:W-:Y:S01]  /*2af0*/  @P2 FADD.FTZ R189, R189, R80 ;  /* 0x00000050bdbd2221 */ /* 0x000fe20000010000 */
[----:B------:R-:W-:Y:S01]  /*2b00*/  F2F.BF16.F32 R41, R41 ;  /* 0x0000002900297304 */ /* 0x000fe20000202000 */
[----:B------:R-:W-:Y:S01]  /*2b10*/  @P2 FADD.FTZ R190, R190, R43 ;  /* 0x0000002bbebe2221 */ /* 0x000fe20000010000 */
[----:B------:R-:W-:Y:S01]  /*2b20*/  FSEL R43, R194, RZ, P5 ;  /* 0x000000ffc22b7208 */ /* 0x000fe20002800000 */
[----:B------:R-:W-:Y:S01]  /*2b30*/  FMUL.FTZ R196, R189, c[0x0][0x1e8] ;  /* 0x00007a00bdc47a20 */ /* 0x000fe20000410000 */
[----:B------:R-:W-:Y:S01]  /*2b40*/  LOP3.LUT P5, RZ, R72, 0xff00, RZ, 0xc0, !PT ;  /* 0x0000ff0048ff7812 */ /* 0x000fe200078ac0ff */
[----:B------:R-:W-:Y:S01]  /*2b50*/  FMUL.FTZ R182, R190, c[0x0][0x1e8] ;  /* 0x00007a00beb67a20 */ /* 0x000fe20000410000 */
[----:B------:R-:W-:Y:S01]  /*2b60*/  FSEL R197, R195, RZ, P0 ;  /* 0x000000ffc3c57208 */ /* 0x000fe20000000000 */
[----:B------:R-:W-:Y:S01]  /*2b70*/  @P2 IMAD.MOV.U32 R80, RZ, RZ, R55 ;  /* 0x000000ffff502224 */ /* 0x000fe200078e0037 */
[----:B------:R-:W-:Y:S01]  /*2b80*/  FSEL R203, R196, RZ, P6 ;  /* 0x000000ffc4cb7208 */ /* 0x000fe20003000000 */
[----:B------:R-:W-:Y:S01]  /*2b90*/  FADD.FTZ R187, R184, -R187 ;  /* 0x800000bbb8bb7221 */ /* 0x000fe20000010000 */
[----:B------:R-:W-:Y:S01]  /*2ba0*/  FSEL R205, R182, RZ, P5 ;  /* 0x000000ffb6cd7208 */ /* 0x000fe20002800000 */
[-CC-:B------:R-:W-:Y:S01]  /*2bb0*/  FFMA.FTZ R186, R186, R39.reuse, R40.reuse ;  /* 0x00000027baba7223 */ /* 0x180fe20000010028 */
[----:B------:R-:W-:Y:S01]  /*2bc0*/  LOP3.LUT P0, RZ, R72, 0xff0000, RZ, 0xc0, !PT ;  /* 0x00ff000048ff7812 */ /* 0x000fe2000780c0ff */
[----:B------:R-:W-:Y:S01]  /*2bd0*/  FFMA.FTZ R180, R180, R39, R40 ;  /* 0x00000027b4b47223 */ /* 0x000fe20000010028 */
[----:B------:R-:W-:Y:S01]  /*2be0*/  LOP3.LUT P6, RZ, R72, 0xff, RZ, 0xc0, !PT ;  /* 0x000000ff48ff7812 */ /* 0x000fe200078cc0ff */
[----:B------:R-:W-:Y:S01]  /*2bf0*/  FMUL.FTZ R184, R172, R187 ;  /* 0x000000bbacb87220 */ /* 0x000fe20000410000 */
[----:B------:R-:W-:Y:S01]  /*2c00*/  LOP3.LUT P5, RZ, R72, 0xff000000, RZ, 0xc0, !PT ;  /* 0xff00000048ff7812 */ /* 0x000fe200078ac0ff */
[----:B------:R-:W-:Y:S01]  /*2c10*/  @P2 IMAD.MOV.U32 R72, RZ, RZ, R54 ;  /* 0x000000ffff482224 */ /* 0x000fe200078e0036 */
[----:B------:R-:W-:Y:S01]  /*2c20*/  @P2 PRMT R173, RZ, 0x5410, R80 ;  /* 0x00005410ffad2816 */ /* 0x000fe20000000050 */
[----:B------:R-:W-:Y:S01]  /*2c30*/  FADD.FTZ R181, R181, -R186 ;  /* 0x800000bab5b57221 */ /* 0x000fe20000010000 */
[----:B------:R-:W-:Y:S01]  /*2c40*/  @P2 SHF.R.U32.HI R80, RZ, 0x10, R55 ;  /* 0x00000010ff502819 */ /* 0x000fe20000011637 */
[----:B------:R-:W-:Y:S01]  /*2c50*/  FADD.FTZ R175, R175, -R180 ;  /* 0x800000b4afaf7221 */ /* 0x000fe20000010000 */
[----:B------:R-:W-:Y:S01]  /*2c60*/  F2F.BF16.F32 R45, R45 ;  /* 0x0000002d002d7304 */ /* 0x000fe20000202000 */
[----:B------:R-:W-:Y:S01]  /*2c70*/  @P2 FADD.FTZ R192, R192, R173 ;  /* 0x000000adc0c02221 */ /* 0x000fe20000010000 */
[----:B------:R-:W-:Y:S01]  /*2c80*/  @P2 PRMT R173, RZ, 0x5410, R72 ;  /* 0x00005410ffad2816 */ /* 0x000fe20000000048 */
[----:B------:R-:W-:Y:S01]  /*2c90*/  FMUL.FTZ R180, R172, R181 ;  /* 0x000000b5acb47220 */ /* 0x000fe20000410000 */
[----:B------:R-:W-:Y:S01]  /*2ca0*/  @P2 SHF.R.U64 R72, R52, 0x10, R53 ;  /* 0x0000001034482819 */ /* 0x000fe20000001235 */
[----:B------:R-:W-:Y:S01]  /*2cb0*/  FMUL.FTZ R181, R172, R175 ;  /* 0x000000afacb57220 */ /* 0x000fe20000410000 */
[----:B------:R-:W-:Y:S01]  /*2cc0*/  @P1 F2FP.BF16.PACK_AB R35, RZ, R35 ;  /* 0x00000023ff23123e */ /* 0x000fe200000010ff */
[----:B------:R-:W-:Y:S01]  /*2cd0*/  @P2 FADD.FTZ R184, R184, R173 ;  /* 0x000000adb8b82221 */ /* 0x000fe20000010000 */
[----:B------:R-:W-:Y:S01]  /*2ce0*/  @P2 PRMT R173, RZ, 0x5410, R80 ;  /* 0x00005410ffad2816 */ /* 0x000fe20000000050 */
[----:B------:R-:W-:Y:S01]  /*2cf0*/  FMUL.FTZ R185, R192, c[0x0][0x1e8] ;  /* 0x00007a00c0b97a20 */ /* 0x000fe20000410000 */
[----:B------:R-:W-:Y:S01]  /*2d00*/  @P2 PRMT R72, RZ, 0x5410, R72 ;  /* 0x00005410ff482816 */ /* 0x000fe20000000048 */
[----:B------:R-:W-:Y:S01]  /*2d10*/  FMUL.FTZ R186, R184, c[0x0][0x1e8] ;  /* 0x00007a00b8ba7a20 */ /* 0x000fe20000410000 */
[----:B------:R-:W-:Y:S01]  /*2d20*/  @P2 SHF.R.U32.HI R80, RZ, 0x10, R53 ;  /* 0x00000010ff502819 */ /* 0x000fe20000011635 */
[----:B------:R-:W-:Y:S01]  /*2d30*/  @P2 FADD.FTZ R180, R180, R173 ;  /* 0x000000adb4b42221 */ /* 0x000fe20000010000 */
[----:B------:R-:W-:Y:S01]  /*2d40*/  FSEL R201, R185, RZ, P0 ;  /* 0x000000ffb9c97208 */ /* 0x000fe20000000000 */
[----:B------:R-:W-:Y:S01]  /*2d50*/  @P2 FADD.FTZ R181, R181, R72 ;  /* 0x00000048b5b52221 */ /* 0x000fe20000010000 */
[----:B------:R-:W-:Y:S01]  /*2d60*/  LOP3.LUT P0, RZ, R74, 0xff00, RZ, 0xc0, !PT ;  /* 0x0000ff004aff7812 */ /* 0x000fe2000780c0ff */
[----:B------:R-:W-:Y:S01]  /*2d70*/  FMUL.FTZ R187, R180, c[0x0][0x1e8] ;  /* 0x00007a00b4bb7a20 */ /* 0x000fe20000410000 */
[----:B------:R-:W-:Y:S01]  /*2d80*/  FSEL R199, R186, RZ, P6 ;  /* 0x000000ffbac77208 */ /* 0x000fe20003000000 */
[----:B------:R-:W-:Y:S01]  /*2d90*/  FMUL.FTZ R175, R181, c[0x0][0x1e8] ;  /* 0x00007a00b5af7a20 */ /* 0x000fe20000410000 */
[----:B------:R-:W-:Y:S01]  /*2da0*/  LOP3.LUT P6, RZ, R74, 0xff0000, RZ, 0xc0, !PT ;  /* 0x00ff00004aff7812 */ /* 0x000fe200078cc0ff */
[-CC-:B------:R-:W-:Y:S01]  /*2db0*/  FFMA.FTZ R179, R179, R39.reuse, R40.reuse ;  /* 0x00000027b3b37223 */ /* 0x180fe20000010028 */
[----:B------:R-:W-:Y:S01]  /*2dc0*/  FSEL R72, R187, RZ, P5 ;  /* 0x000000ffbb487208 */ /* 0x000fe20002800000 */
[-CC-:B------:R-:W-:Y:S01]  /*2dd0*/  FFMA.FTZ R173, R85, R39.reuse, R40.reuse ;  /* 0x0000002755ad7223 */ /* 0x180fe20000010028 */
[----:B------:R-:W-:Y:S01]  /*2de0*/  FSEL R208, R175, RZ, P0 ;  /* 0x000000ffafd07208 */ /* 0x000fe20000000000 */
[-CC-:B------:R-:W-:Y:S01]  /*2df0*/  FFMA.FTZ R206, R206, R39.reuse, R40.reuse ;  /* 0x00000027cece7223 */ /* 0x180fe20000010028 */
[C---:B------:R-:W-:Y:S01]  /*2e00*/  LOP3.LUT P5, RZ, R74.reuse, 0xff, RZ, 0xc0, !PT ;  /* 0x000000ff4aff7812 */ /* 0x040fe200078ac0ff */
[----:B------:R-:W-:Y:S01]  /*2e10*/  FFMA.FTZ R177, R177, R39, R40 ;  /* 0x00000027b1b17223 */ /* 0x000fe20000010028 */
[----:B------:R-:W-:Y:S01]  /*2e20*/  LOP3.LUT P0, RZ, R74, 0xff000000, RZ, 0xc0, !PT ;  /* 0xff0000004aff7812 */ /* 0x000fe2000780c0ff */
[----:B------:R-:W-:Y:S01]  /*2e30*/  @P2 IMAD.MOV.U32 R74, RZ, RZ, R53 ;  /* 0x000000ffff4a2224 */ /* 0x000fe200078e0035 */
[----:B------:R-:W1:Y:S01]  /*2e40*/  F2F.BF16.F32 R205, R205 ;  /* 0x000000cd00cd7304 */ /* 0x000e620000202000 */
[----:B------:R-:W-:Y:S01]  /*2e50*/  FADD.FTZ R179, R178, -R179 ;  /* 0x800000b3b2b37221 */ /* 0x000fe20000010000 */
[----:B------:R-:W-:Y:S01]  /*2e60*/  @P1 PRMT R160, R34, 0x7610, R160 ;  /* 0x0000761022a01816 */ /* 0x000fe200000000a0 */
[----:B------:R-:W-:Y:S01]  /*2e70*/  FADD.FTZ R207, R64, -R173 ;  /* 0x800000ad40cf7221 */ /* 0x000fe20000010000 */
[----:B------:R-:W-:Y:S01]  /*2e80*/  @P2 PRMT R74, RZ, 0x5410, R74 ;  /* 0x00005410ff4a2816 */ /* 0x000fe2000000004a */
[----:B------:R-:W-:Y:S01]  /*2e90*/  FADD.FTZ R85, R183, -R206 ;  /* 0x800000ceb7557221 */ /* 0x000fe20000010000 */
[----:B------:R-:W-:Y:S01]  /*2ea0*/  @P1 PRMT R161, R35, 0x7610, R161 ;  /* 0x0000761023a11816 */ /* 0x000fe200000000a1 */
[----:B------:R-:W-:Y:S01]  /*2eb0*/  @P2 IMAD.MOV.U32 R64, RZ, RZ, R52 ;  /* 0x000000ffff402224 */ /* 0x000fe200078e0034 */
[----:B------:R2:W3:Y:S01]  /*2ec0*/  F2F.BF16.F32 R206, R72 ;  /* 0x0000004800ce7304 */ /* 0x0004e20000202000 */
[----:B------:R-:W-:Y:S01]  /*2ed0*/  FADD.FTZ R177, R176, -R177 ;  /* 0x800000b1b0b17221 */ /* 0x000fe20000010000 */
[----:B------:R-:W-:Y:S01]  /*2ee0*/  @P1 F2FP.BF16.PACK_AB R37, RZ, R37 ;  /* 0x00000025ff25123e */ /* 0x000fe200000010ff */
[----:B------:R-:W-:-:S02]  /*2ef0*/  FMUL.FTZ R183, R172, R179 ;  /* 0x000000b3acb77220 */ /* 0x000fc40000410000 */
[----:B------:R-:W-:Y:S01]  /*2f00*/  FMUL.FTZ R176, R172, R85 ;  /* 0x00000055acb07220 */ /* 0x000fe20000410000 */
[----:B------:R-:W-:Y:S01]  /*2f10*/  @P2 PRMT R85, RZ, 0x5410, R64 ;  /* 0x00005410ff552816 */ /* 0x000fe20000000040 */
[-C--:B------:R-:W-:Y:S01]  /*2f20*/  FFMA.FTZ R70, R70, R39.reuse, R40 ;  /* 0x0000002746467223 */ /* 0x080fe20000010028 */
[----:B------:R-:W-:Y:S01]  /*2f30*/  @P2 PRMT R64, RZ, 0x5410, R80 ;  /* 0x00005410ff402816 */ /* 0x000fe20000000050 */
[----:B------:R-:W-:Y:S01]  /*2f40*/  FFMA.FTZ R68, R68, R39, R40 ;  /* 0x0000002744447223 */ /* 0x000fe20000010028 */
[----:B------:R-:W-:Y:S01]  /*2f50*/  F2F.BF16.F32 R42, R42 ;  /* 0x0000002a002a7304 */ /* 0x000fe20000202000 */
[----:B------:R-:W-:Y:S01]  /*2f60*/  @P2 FADD.FTZ R183, R183, R74 ;  /* 0x0000004ab7b72221 */ /* 0x000fe20000010000 */
[----:B------:R-:W-:Y:S01]  /*2f70*/  @P2 SHF.R.U64 R74, R50, 0x10, R51 ;  /* 0x00000010324a2819 */ /* 0x000fe20000001233 */
[----:B------:R-:W-:Y:S01]  /*2f80*/  FMUL.FTZ R173, R172, R177 ;  /* 0x000000b1acad7220 */ /* 0x000fe20000410000 */
[----:B------:R-:W-:Y:S01]  /*2f90*/  @P1 PRMT R162, R37, 0x7610, R162 ;  /* 0x0000761025a21816 */ /* 0x000fe200000000a2 */
[----:B------:R-:W-:-:S02]  /*2fa0*/  FFMA.FTZ R174, R174, R39, R40 ;  /* 0x00000027aeae7223 */ /* 0x000fc40000010028 */
[----:B------:R-:W-:Y:S01]  /*2fb0*/  FADD.FTZ R69, R69, -R70 ;  /* 0x8000004645457221 */ /* 0x000fe20000010000 */
[----:B------:R-:W-:Y:S01]  /*2fc0*/  @P2 SHF.R.U64 R70, R48, 0x10, R49 ;  /* 0x0000001030462819 */ /* 0x000fe20000001231 */
[----:B------:R-:W-:Y:S01]  /*2fd0*/  FADD.FTZ R211, R67, -R68 ;  /* 0x8000004443d37221 */ /* 0x000fe20000010000 */
[----:B------:R-:W-:Y:S01]  /*2fe0*/  F2F.BF16.F32 R201, R201 ;  /* 0x000000c900c97304 */ /* 0x000fe20000202000 */
[----:B------:R-:W-:Y:S01]  /*2ff0*/  FFMA.FTZ R66, R66, R39, R40 ;  /* 0x0000002742427223 */ /* 0x000fe20000010028 */
[----:B------:R-:W-:Y:S01]  /*3000*/  @P2 PRMT R70, RZ, 0x5410, R70 ;  /* 0x00005410ff462816 */ /* 0x000fe20000000046 */
[----:B------:R-:W-:Y:S02]  /*3010*/  @P2 IMAD.MOV.U32 R67, RZ, RZ, R51 ;  /* 0x000000ffff432224 */ /* 0x000fe400078e0033 */
[----:B------:R-:W-:Y:S01]  /*3020*/  @P2 FADD.FTZ R173, R173, R64 ;  /* 0x00000040adad2221 */ /* 0x000fe20000010000 */
[----:B------:R-:W-:Y:S01]  /*3030*/  @P2 PRMT R64, RZ, 0x5410, R74 ;  /* 0x00005410ff402816 */ /* 0x000fe2000000004a */
[----:B------:R-:W-:Y:S01]  /*3040*/  FADD.FTZ R71, R71, -R174 ;  /* 0x800000ae47477221 */ /* 0x000fe20000010000 */
[----:B------:R-:W-:Y:S01]  /*3050*/  F2F.BF16.F32 R203, R203 ;  /* 0x000000cb00cb7304 */ /* 0x000fe20000202000 */
[----:B------:R-:W-:-:S02]  /*3060*/  @P2 FADD.FTZ R176, R176, R85 ;  /* 0x00000055b0b02221 */ /* 0x000fc40000010000 */
[C---:B------:R-:W-:Y:S02]  /*3070*/  FMUL.FTZ R174, R172.reuse, R69 ;  /* 0x00000045acae7220 */ /* 0x040fe40000410000 */
[----:B------:R-:W-:Y:S02]  /*3080*/  FMUL.FTZ R85, R172, R207 ;  /* 0x000000cfac557220 */ /* 0x000fe40000410000 */
[----:B------:R-:W-:Y:S01]  /*3090*/  FADD.FTZ R69, R65, -R66 ;  /* 0x8000004241457221 */ /* 0x000fe20000010000 */
[----:B------:R-:W-:Y:S01]  /*30a0*/  @P2 PRMT R65, RZ, 0x5410, R67 ;  /* 0x00005410ff412816 */ /* 0x000fe20000000043 */
[----:B------:R-:W-:Y:S01]  /*30b0*/  @P2 IMAD.MOV.U32 R66, RZ, RZ, R50 ;  /* 0x000000ffff422224 */ /* 0x000fe200078e0032 */
[----:B------:R-:W-:Y:S01]  /*30c0*/  @P2 SHF.R.U32.HI R67, RZ, 0x10, R51 ;  /* 0x00000010ff432819 */ /* 0x000fe20000011633 */
[-CC-:B------:R-:W-:Y:S01]  /*30d0*/  FFMA.FTZ R75, R75, R39.reuse, R40.reuse ;  /* 0x000000274b4b7223 */ /* 0x180fe20000010028 */
[----:B------:R-:W-:Y:S01]  /*30e0*/  F2F.BF16.F32 R43, R43 ;  /* 0x0000002b002b7304 */ /* 0x000fe20000202000 */
[----:B------:R-:W-:Y:S01]  /*30f0*/  FFMA.FTZ R78, R78, R39, R40 ;  /* 0x000000274e4e7223 */ /* 0x000fe20000010028 */
[----:B------:R-:W-:Y:S01]  /*3100*/  @P2 PRMT R68, RZ, 0x5410, R66 ;  /* 0x00005410ff442816 */ /* 0x000fe20000000042 */
[----:B------:R-:W-:Y:S01]  /*3110*/  FMUL.FTZ R177, R183, c[0x0][0x1e8] ;  /* 0x00007a00b7b17a20 */ /* 0x000fe20000410000 */
[----:B------:R-:W-:Y:S01]  /*3120*/  @P2 PRMT R67, RZ, 0x5410, R67 ;  /* 0x00005410ff432816 */ /* 0x000fe20000000043 */
[----:B------:R-:W-:-:S02]  /*3130*/  @P2 FADD.FTZ R85, R85, R64 ;  /* 0x0000004055552221 */ /* 0x000fc40000010000 */
[----:B------:R-:W-:Y:S01]  /*3140*/  FFMA.FTZ R213, R79, R39, R40 ;  /* 0x000000274fd57223 */ /* 0x000fe20000010028 */
[----:B------:R-:W-:Y:S01]  /*3150*/  FSEL R209, R177, RZ, P6 ;  /* 0x000000ffb1d17208 */ /* 0x000fe20003000000 */
[----:B------:R-:W-:Y:S01]  /*3160*/  FADD.FTZ R79, R198, -R75 ;  /* 0x8000004bc64f7221 */ /* 0x000fe20000010000 */
[----:B------:R-:W-:Y:S01]  /*3170*/  LOP3.LUT P6, RZ, R82, 0xff00, RZ, 0xc0, !PT ;  /* 0x0000ff0052ff7812 */ /* 0x000fe200078cc0ff */
[----:B------:R-:W-:Y:S01]  /*3180*/  @P2 FADD.FTZ R174, R174, R65 ;  /* 0x00000041aeae2221 */ /* 0x000fe20000010000 */
[----:B------:R-:W-:Y:S01]  /*3190*/  F2F.BF16.F32 R197, R197 ;  /* 0x000000c500c57304 */ /* 0x000fe20000202000 */
[----:B------:R-:W-:Y:S02]  /*31a0*/  FADD.FTZ R73, R73, -R78 ;  /* 0x8000004e49497221 */ /* 0x000fe40000010000 */
[----:B------:R-:W-:Y:S02]  /*31b0*/  @P2 IMAD.MOV.U32 R75, RZ, RZ, R49 ;  /* 0x000000ffff4b2224 */ /* 0x000fe400078e0031 */
[----:B------:R-:W-:-:S02]  /*31c0*/  FMUL.FTZ R65, R172, R71 ;  /* 0x00000047ac417220 */ /* 0x000fc40000410000 */
[----:B------:R-:W-:Y:S01]  /*31d0*/  FMUL.FTZ R64, R85, c[0x0][0x1e8] ;  /* 0x00007a0055407a20 */ /* 0x000fe20000410000 */
[----:B------:R-:W-:Y:S01]  /*31e0*/  F2F.BF16.F32 R208, R208 ;  /* 0x000000d000d07304 */ /* 0x000fe20000202000 */
[----:B------:R-:W-:Y:S02]  /*31f0*/  FMUL.FTZ R66, R172, R211 ;  /* 0x000000d3ac427220 */ /* 0x000fe40000410000 */
[----:B------:R-:W-:Y:S01]  /*3200*/  FMUL.FTZ R179, R173, c[0x0][0x1e8] ;  /* 0x00007a00adb37a20 */ /* 0x000fe20000410000 */
[----:B------:R-:W-:Y:S01]  /*3210*/  FSEL R74, R64, RZ, P6 ;  /* 0x000000ff404a7208 */ /* 0x000fe20003000000 */
[----:B------:R-:W-:Y:S01]  /*3220*/  FFMA.FTZ R76, R76, R39, R40 ;  /* 0x000000274c4c7223 */ /* 0x000fe20000010028 */
[----:B------:R-:W-:Y:S01]  /*3230*/  LOP3.LUT P6, RZ, R82, 0xff000000, RZ, 0xc0, !PT ;  /* 0xff00000052ff7812 */ /* 0x000fe200078cc0ff */
[----:B--2---:R-:W-:Y:S01]  /*3240*/  FMUL.FTZ R72, R172, R73 ;  /* 0x00000049ac487220 */ /* 0x004fe20000410000 */
[----:B------:R-:W-:Y:S01]  /*3250*/  @P2 PRMT R73, RZ, 0x5410, R75 ;  /* 0x00005410ff492816 */ /* 0x000fe2000000004b */
[----:B------:R-:W-:Y:S01]  /*3260*/  FMUL.FTZ R178, R176, c[0x0][0x1e8] ;  /* 0x00007a00b0b27a20 */ /* 0x000fe20000410000 */
[----:B------:R-:W-:Y:S01]  /*3270*/  @P2 SHF.R.U32.HI R75, RZ, 0x10, R49 ;  /* 0x00000010ff4b2819 */ /* 0x000fe20000011631 */
[----:B------:R-:W-:Y:S01]  /*3280*/  @P2 FADD.FTZ R65, R65, R68 ;  /* 0x0000004441412221 */ /* 0x000fe20000010000 */
[----:B------:R-:W-:Y:S01]  /*3290*/  FSEL R210, R179, RZ, P0 ;  /* 0x000000ffb3d27208 */ /* 0x000fe20000000000 */
[-CC-:B------:R-:W-:Y:S01]  /*32a0*/  FFMA.FTZ R204, R204, R39.reuse, R40.reuse ;  /* 0x00000027cccc7223 */ /* 0x180fe20000010028 */
[----:B------:R-:W-:Y:S01]  /*32b0*/  FSEL R207, R178, RZ, P5 ;  /* 0x000000ffb2cf7208 */ /* 0x000fe20002800000 */
[-CC-:B------:R-:W-:Y:S01]  /*32c0*/  FFMA.FTZ R200, R200, R39.reuse, R40.reuse ;  /* 0x00000027c8c87223 */ /* 0x180fe20000010028 */
[C---:B------:R-:W-:Y:S01]  /*32d0*/  LOP3.LUT P0, RZ, R82.reuse, 0xff, RZ, 0xc0, !PT ;  /* 0x000000ff52ff7812 */ /* 0x040fe2000780c0ff */
[----:B------:R-:W-:Y:S01]  /*32e0*/  FFMA.FTZ R83, R83, R39, R40 ;  /* 0x0000002753537223 */ /* 0x000fe20000010028 */
[----:B------:R-:W-:Y:S01]  /*32f0*/  LOP3.LUT P5, RZ, R82, 0xff0000, RZ, 0xc0, !PT ;  /* 0x00ff000052ff7812 */ /* 0x000fe200078ac0ff */
[----:B------:R-:W-:Y:S01]  /*3300*/  @P2 FADD.FTZ R66, R66, R67 ;  /* 0x0000004342422221 */ /* 0x000fe20000010000 */
[----:B------:R2:W-:Y:S01]  /*3310*/  F2F.BF16.F32 R39, R74 ;  /* 0x0000004a00277304 */ /* 0x0005e20000202000 */
[----:B------:R-:W-:Y:S01]  /*3320*/  @P2 IMAD.MOV.U32 R40, RZ, RZ, R48 ;  /* 0x000000ffff282224 */ /* 0x000fe200078e0030 */
[----:B------:R-:W-:Y:S01]  /*3330*/  @P2 PRMT R75, RZ, 0x5410, R75 ;  /* 0x00005410ff4b2816 */ /* 0x000fe2000000004b */
[----:B------:R-:W-:-:S02]  /*3340*/  FMUL.FTZ R67, R172, R69 ;  /* 0x00000045ac437220 */ /* 0x000fc40000410000 */
[----:B------:R-:W-:Y:S01]  /*3350*/  FADD.FTZ R63, R63, -R76 ;  /* 0x8000004c3f3f7221 */ /* 0x000fe20000010000 */
[----:B------:R-:W-:Y:S01]  /*3360*/  @P2 PRMT R40, RZ, 0x5410, R40 ;  /* 0x00005410ff282816 */ /* 0x000fe20000000028 */
[----:B------:R-:W-:Y:S01]  /*3370*/  FMUL.FTZ R69, R65, c[0x0][0x1e8] ;  /* 0x00007a0041457a20 */ /* 0x000fe20000410000 */
[----:B------:R-:W-:Y:S01]  /*3380*/  F2F.BF16.F32 R210, R210 ;  /* 0x000000d200d27304 */ /* 0x000fe20000202000 */
[----:B------:R-:W-:Y:S02]  /*3390*/  @P2 IMAD.MOV.U32 R78, RZ, RZ, R3 ;  /* 0x000000ffff4e2224 */ /* 0x000fe400078e0003 */
[----:B------:R-:W-:Y:S01]  /*33a0*/  FMUL.FTZ R68, R174, c[0x0][0x1e8] ;  /* 0x00007a00ae447a20 */ /* 0x000fe20000410000 */
[----:B------:R-:W-:Y:S01]  /*33b0*/  FSEL R80, R69, RZ, P0 ;  /* 0x000000ff45507208 */ /* 0x000fe20000000000 */
[----:B------:R-:W-:Y:S01]  /*33c0*/  @P2 FADD.FTZ R72, R72, R73 ;  /* 0x0000004948482221 */ /* 0x000fe20000010000 */
[----:B------:R-:W-:Y:S01]  /*33d0*/  LOP3.LUT P0, RZ, R84, 0xff0000, RZ, 0xc0, !PT ;  /* 0x00ff000054ff7812 */ /* 0x000fe2000780c0ff */
[----:B------:R-:W-:Y:S01]  /*33e0*/  @P2 FADD.FTZ R67, R67, R70 ;  /* 0x0000004643432221 */ /* 0x000fe20000010000 */
[----:B------:R-:W-:Y:S01]  /*33f0*/  FSEL R211, R68, RZ, P5 ;  /* 0x000000ff44d37208 */ /* 0x000fe20002800000 */
[----:B------:R-:W-:Y:S01]  /*3400*/  FADD.FTZ R81, R81, -R204 ;  /* 0x800000cc51517221 */ /* 0x000fe20000010000 */
[----:B------:R-:W-:Y:S01]  /*3410*/  LOP3.LUT P5, RZ, R84, 0xff00, RZ, 0xc0, !PT ;  /* 0x0000ff0054ff7812 */ /* 0x000fe200078ac0ff */
[----:B------:R-:W-:Y:S01]  /*3420*/  FADD.FTZ R219, R62, -R83 ;  /* 0x800000533edb7221 */ /* 0x000fe20000010000 */
[----:B------:R-:W-:Y:S01]  /*3430*/  @P2 SHF.R.U64 R62, R2, 0x10, R3 ;  /* 0x00000010023e2819 */ /* 0x000fe20000001203 */
[C---:B------:R-:W-:Y:S01]  /*3440*/  FMUL.FTZ R73, R172.reuse, R63 ;  /* 0x0000003fac497220 */ /* 0x040fe20000410000 */
[----:B------:R-:W-:Y:S01]  /*3450*/  F2F.BF16.F32 R211, R211 ;  /* 0x000000d300d37304 */ /* 0x000fe20000202000 */
[----:B--2---:R-:W-:Y:S01]  /*3460*/  FMUL.FTZ R74, R172, R79 ;  /* 0x0000004fac4a7220 */ /* 0x004fe20000410000 */
[----:B------:R-:W-:Y:S01]  /*3470*/  @P2 PRMT R79, RZ, 0x5410, R78 ;  /* 0x00005410ff4f2816 */ /* 0x000fe2000000004e */
[----:B------:R-:W-:Y:S01]  /*3480*/  FADD.FTZ R213, R202, -R213 ;  /* 0x800000d5cad57221 */ /* 0x000fe20000010000 */
[----:B------:R-:W-:Y:S01]  /*3490*/  @P2 PRMT R62, RZ, 0x5410, R62 ;  /* 0x00005410ff3e2816 */ /* 0x000fe2000000003e */
[----:B------:R-:W-:Y:S01]  /*34a0*/  FADD.FTZ R217, R77, -R200 ;  /* 0x800000c84dd97221 */ /* 0x000fe20000010000 */
[----:B------:R-:W-:Y:S01]  /*34b0*/  @P2 SHF.R.U32.HI R202, RZ, 0x10, R3 ;  /* 0x00000010ffca2819 */ /* 0x000fe20000011603 */
[----:B------:R-:W-:Y:S01]  /*34c0*/  FMUL.FTZ R77, R72, c[0x0][0x1e8] ;  /* 0x00007a00484d7a20 */ /* 0x000fe20000410000 */
[----:B------:R2:W-:Y:S01]  /*34d0*/  F2F.BF16.F32 R63, R80 ;  /* 0x00000050003f7304 */ /* 0x0005e20000202000 */
[----:B------:R-:W-:-:S02]  /*34e0*/  FMUL.FTZ R70, R66, c[0x0][0x1e8] ;  /* 0x00007a0042467a20 */ /* 0x000fc40000410000 */
[----:B------:R-:W-:Y:S01]  /*34f0*/  FMUL.FTZ R71, R67, c[0x0][0x1e8] ;  /* 0x00007a0043477a20 */ /* 0x000fe20000410000 */
[----:B------:R-:W-:Y:S01]  /*3500*/  FSEL R215, R77, RZ, P0 ;  /* 0x000000ff4dd77208 */ /* 0x000fe20000000000 */
[----:B------:R-:W-:Y:S01]  /*3510*/  FMUL.FTZ R76, R172, R81 ;  /* 0x00000051ac4c7220 */ /* 0x000fe20000410000 */
[----:B------:R-:W-:Y:S01]  /*3520*/  FSEL R82, R70, RZ, P6 ;  /* 0x000000ff46527208 */ /* 0x000fe20003000000 */
[----:B------:R-:W-:Y:S01]  /*3530*/  @P2 FADD.FTZ R73, R73, R40 ;  /* 0x0000002849492221 */ /* 0x000fe20000010000 */
[----:B------:R-:W-:Y:S01]  /*3540*/  FSEL R212, R71, RZ, P5 ;  /* 0x000000ff47d47208 */ /* 0x000fe20002800000 */
[----:B------:R-:W-:Y:S01]  /*3550*/  @P2 FADD.FTZ R74, R74, R75 ;  /* 0x0000004b4a4a2221 */ /* 0x000fe20000010000 */
[----:B------:R-:W-:Y:S01]  /*3560*/  ISETP.NE.U32.AND P0, PT, RZ, c[0x0][0x258], PT ;  /* 0x00009600ff007a0c */ /* 0x000fe20003f05070 */
[----:B------:R-:W-:Y:S01]  /*3570*/  FMUL.FTZ R75, R172, R213 ;  /* 0x000000d5ac4b7220 */ /* 0x000fe20000410000 */
[----:B------:R-:W-:Y:S01]  /*3580*/  LOP3.LUT P6, RZ, R84, 0xff, RZ, 0xc0, !PT ;  /* 0x000000ff54ff7812 */ /* 0x000fe200078cc0ff */
[----:B------:R-:W-:Y:S01]  /*3590*/  @P2 FADD.FTZ R76, R76, R79 ;  /* 0x0000004f4c4c2221 */ /* 0x000fe20000010000 */
[----:B------:R-:W-:Y:S01]  /*35a0*/  LOP3.LUT P5, RZ, R84, 0xff000000, RZ, 0xc0, !PT ;  /* 0xff00000054ff7812 */ /* 0x000fe200078ac0ff */
[----:B------:R-:W-:Y:S01]  /*35b0*/  FMUL.FTZ R78, R73, c[0x0][0x1e8] ;  /* 0x00007a00494e7a20 */ /* 0x000fe20000410000 */
[----:B------:R-:W-:Y:S01]  /*35c0*/  ISETP.NE.AND.EX P0, PT, RZ, c[0x0][0x25c], PT, P0 ;  /* 0x00009700ff007a0c */ /* 0x000fe20003f05300 */
[----:B------:R-:W-:Y:S01]  /*35d0*/  FMUL.FTZ R79, R74, c[0x0][0x1e8] ;  /* 0x00007a004a4f7a20 */ /* 0x000fe20000410000 */
[----:B------:R4:W1:Y:S01]  /*35e0*/  F2F.BF16.F32 R40, R82 ;  /* 0x0000005200287304 */ /* 0x0008620000202000 */
[----:B------:R-:W-:Y:S01]  /*35f0*/  @P2 FADD.FTZ R75, R75, R62 ;  /* 0x0000003e4b4b2221 */ /* 0x000fe20000010000 */
[----:B------:R-:W-:Y:S01]  /*3600*/  FSEL R213, R78, RZ, P6 ;  /* 0x000000ff4ed57208 */ /* 0x000fe20003000000 */
[----:B------:R-:W-:Y:S01]  /*3610*/  FMUL.FTZ R81, R76, c[0x0][0x1e8] ;  /* 0x00007a004c517a20 */ /* 0x000fe20000410000 */
[----:B------:R-:W-:Y:S01]  /*3620*/  FSEL R83, R79, RZ, P5 ;  /* 0x000000ff4f537208 */ /* 0x000fe20002800000 */
[----:B--2---:R-:W-:Y:S01]  /*3630*/  FMUL.FTZ R80, R75, c[0x0][0x1e8] ;  /* 0x00007a004b507a20 */ /* 0x004fe20000410000 */
[C---:B------:R-:W-:Y:S01]  /*3640*/  LOP3.LUT P6, RZ, R188.reuse, 0xff00, RZ, 0xc0, !PT ;  /* 0x0000ff00bcff7812 */ /* 0x040fe200078cc0ff */
[----:B------:R-:W-:Y:S01]  /*3650*/  @P2 IMAD.MOV.U32 R84, RZ, RZ, R2 ;  /* 0x000000ffff542224 */ /* 0x000fe200078e0002 */
[----:B------:R-:W-:Y:S01]  /*3660*/  LOP3.LUT P5, RZ, R188, 0xff0000, RZ, 0xc0, !PT ;  /* 0x00ff0000bcff7812 */ /* 0x000fe200078ac0ff */
[----:B----4-:R-:W-:Y:S01]  /*3670*/  FMUL.FTZ R82, R172, R219 ;  /* 0x000000dbac527220 */ /* 0x010fe20000410000 */
[----:B------:R-:W-:Y:S01]  /*3680*/  FSEL R198, R80, RZ, P6 ;  /* 0x000000ff50c67208 */ /* 0x000fe20003000000 */
[----:B------:R-:W-:Y:S01]  /*3690*/  FMUL.FTZ R172, R172, R217 ;  /* 0x000000d9acac7220 */ /* 0x000fe20000410000 */
[----:B------:R-:W-:Y:S01]  /*36a0*/  FSEL R200, R81, RZ, P5 ;  /* 0x000000ff51c87208 */ /* 0x000fe20002800000 */
[----:B0-----:R-:W-:Y:S01]  /*36b0*/  IMAD.U32 R46, R46, 0x10000, RZ ;  /* 0x000100002e2e7824 */ /* 0x001fe200078e00ff */
[----:B------:R-:W-:Y:S01]  /*36c0*/  @P2 PRMT R217, RZ, 0x5410, R202 ;  /* 0x00005410ffd92816 */ /* 0x000fe200000000ca */
[----:B------:R-:W-:Y:S01]  /*36d0*/  F2F.BF16.F32 R62, R212 ;  /* 0x000000d4003e7304 */ /* 0x000fe20000202000 */
[C---:B------:R-:W-:Y:S01]  /*36e0*/  LOP3.LUT P6, RZ, R188.reuse, 0xff, RZ, 0xc0, !PT ;  /* 0x000000ffbcff7812 */ /* 0x040fe200078cc0ff */
[----:B-1----:R-:W-:Y:S01]  /*36f0*/  IMAD.WIDE.U32 R34, R205, 0x10000, RZ ;  /* 0x00010000cd227825 */ /* 0x002fe200078e00ff */
[----:B------:R-:W-:-:S02]  /*3700*/  LOP3.LUT P5, RZ, R188, 0xff000000, RZ, 0xc0, !PT ;  /* 0xff000000bcff7812 */ /* 0x000fc400078ac0ff */
[----:B------:R-:W-:Y:S01]  /*3710*/  @P0 F2FP.BF16.PACK_AB R32, RZ, R32 ;  /* 0x00000020ff20023e */ /* 0x000fe200000010ff */
[----:B------:R-:W-:Y:S01]  /*3720*/  @P2 FADD.FTZ R82, R82, R217 ;  /* 0x000000d952522221 */ /* 0x000fe20000010000 */
[----:B------:R-:W-:Y:S01]  /*3730*/  @P0 F2FP.BF16.PACK_AB R38, RZ, R38 ;  /* 0x00000026ff26023e */ /* 0x000fe200000010ff */
[----:B------:R0:W1:Y:S01]  /*3740*/  F2F.BF16.F32 R188, R83 ;  /* 0x0000005300bc7304 */ /* 0x0000620000202000 */
[----:B------:R-:W-:Y:S01]  /*3750*/  @P0 PRMT R156, R32, 0x7610, R156 ;  /* 0x00007610209c0816 */ /* 0x000fe2000000009c */
[----:B------:R-:W-:Y:S01]  /*3760*/  IMAD.WIDE.U32 R32, R44, 0x10000, RZ ;  /* 0x000100002c207825 */ /* 0x000fe200078e00ff */
[----:B------:R-:W-:Y:S02]  /*3770*/  @P0 PRMT R158, R38, 0x7610, R158 ;  /* 0x00007610269e0816 */ /* 0x000fe4000000009e */
[----:B------:R-:W-:Y:S01]  /*3780*/  @P0 F2FP.BF16.PACK_AB R36, RZ, R36 ;  /* 0x00000024ff24023e */ /* 0x000fe200000010ff */
[----:B---3--:R-:W-:Y:S01]  /*3790*/  IMAD.U32 R206, R206, 0x10000, RZ ;  /* 0x00010000cece7824 */ /* 0x008fe200078e00ff */
[----:B------:R-:W-:Y:S01]  /*37a0*/  LOP3.LUT R45, R33, R46, R45, 0xfe, !PT ;  /* 0x0000002e212d7212 */ /* 0x000fe200078efe2d */
[----:B------:R-:W-:Y:S01]  /*37b0*/  F2F.BF16.F32 R215, R215 ;  /* 0x000000d700d77304 */ /* 0x000fe20000202000 */
[----:B0-----:R-:W-:Y:S01]  /*37c0*/  @P2 PRMT R83, RZ, 0x5410, R84 ;  /* 0x00005410ff532816 */ /* 0x001fe20000000054 */
[----:B------:R-:W-:Y:S01]  /*37d0*/  IMAD.U32 R40, R40, 0x10000, RZ ;  /* 0x0001000028287824 */ /* 0x000fe200078e00ff */
[----:B------:R-:W-:Y:S01]  /*37e0*/  LOP3.LUT R44, R32, R41, RZ, 0xfc, !PT ;  /* 0x00000029202c7212 */ /* 0x000fe200078efcff */
[----:B------:R-:W-:Y:S01]  /*37f0*/  IMAD.WIDE.U32 R32, R42, 0x10000, RZ ;  /* 0x000100002a207825 */ /* 0x000fe200078e00ff */
[----:B------:R-:W-:-:S02]  /*3800*/  LOP3.LUT R35, R35, R206, R201, 0xfe, !PT ;  /* 0x000000ce23237212 */ /* 0x000fc400078efec9 */
[----:B------:R-:W-:Y:S01]  /*3810*/  @P0 PRMT R157, R36, 0x7610, R157 ;  /* 0x00007610249d0816 */ /* 0x000fe2000000009d */
[----:B------:R-:W-:Y:S01]  /*3820*/  @P2 FADD.FTZ R172, R172, R83 ;  /* 0x00000053acac2221 */ /* 0x000fe20000010000 */
[----:B------:R-:W-:Y:S01]  /*3830*/  F2F.BF16.F32 R198, R198 ;  /* 0x000000c600c67304 */ /* 0x000fe20000202000 */
[----:B------:R-:W-:Y:S01]  /*3840*/  FMUL.FTZ R83, R82, c[0x0][0x1e8] ;  /* 0x00007a0052537a20 */ /* 0x000fe20000410000 */
[----:B------:R-:W-:Y:S01]  /*3850*/  LOP3.LUT R32, R32, R197, RZ, 0xfc, !PT ;  /* 0x000000c520207212 */ /* 0x000fe200078efcff */
[----:B------:R-:W-:Y:S02]  /*3860*/  FMUL.FTZ R84, R172, c[0x0][0x1e8] ;  /* 0x00007a00ac547a20 */ /* 0x000fe40000410000 */
[----:B------:R-:W-:Y:S01]  /*3870*/  IMAD.U32 R203, R203, 0x10000, RZ ;  /* 0x00010000cbcb7824 */ /* 0x000fe200078e00ff */
[----:B------:R-:W-:Y:S01]  /*3880*/  FSEL R38, R83, RZ, P5 ;  /* 0x000000ff53267208 */ /* 0x000fe20002800000 */
[----:B-1----:R-:W-:Y:S01]  /*3890*/  IMAD.U32 R46, R188, 0x10000, RZ ;  /* 0x00010000bc2e7824 */ /* 0x002fe200078e00ff */
[----:B------:R-:W-:Y:S01]  /*38a0*/  FSEL R42, R84, RZ, P6 ;  /* 0x000000ff542a7208 */ /* 0x000fe20003000000 */
[----:B------:R-:W0:Y:S01]  /*38b0*/  F2F.BF16.F32 R199, R199 ;  /* 0x000000c700c77304 */ /* 0x000e220000202000 */
[----:B------:R-:W-:Y:S01]  /*38c0*/  LOP3.LUT R33, R33, R203, R43, 0xfe, !PT ;  /* 0x000000cb21217212 */ /* 0x000fe200078efe2b */
[----:B------:R-:W-:Y:S01]  /*38d0*/  IMAD.WIDE.U32 R36, R208, 0x10000, RZ ;  /* 0x00010000d0247825 */ /* 0x000fe200078e00ff */
[----:B------:R-:W-:-:S03]  /*38e0*/  @P0 F2FP.BF16.PACK_AB R188, RZ, R60 ;  /* 0x0000003cffbc023e */ /* 0x000fc600000010ff */
[----:B------:R-:W-:Y:S02]  /*38f0*/  IMAD.U32 R210, R210, 0x10000, RZ ;  /* 0x00010000d2d27824 */ /* 0x000fe400078e00ff */
[----:B------:R1:W2:Y:S08]  /*3900*/  F2F.BF16.F32 R202, R38 ;  /* 0x0000002600ca7304 */ /* 0x0002b00000202000 */
[----:B------:R-:W3:Y:S01]  /*3910*/  F2F.BF16.F32 R209, R209 ;  /* 0x000000d100d17304 */ /* 0x000ee20000202000 */
[----:B-1----:R-:W-:Y:S01]  /*3920*/  IMAD.WIDE.U32 R38, R39, 0x10000, RZ ;  /* 0x0001000027267825 */ /* 0x002fe200078e00ff */
[----:B0-----:R-:W-:-:S04]  /*3930*/  LOP3.LUT R34, R34, R199, RZ, 0xfc, !PT ;  /* 0x000000c722227212 */ /* 0x001fc800078efcff */
[----:B------:R-:W-:Y:S01]  /*3940*/  LOP3.LUT R39, R39, R40, R211, 0xfe, !PT ;  /* 0x0000002827277212 */ /* 0x000fe200078efed3 */
[----:B------:R-:W-:Y:S01]  /*3950*/  IMAD.WIDE.U32 R40, R62, 0x10000, RZ ;  /* 0x000100003e287825 */ /* 0x000fe200078e00ff */
[----:B------:R-:W0:Y:S01]  /*3960*/  F2F.BF16.F32 R207, R207 ;  /* 0x000000cf00cf7304 */ /* 0x000e220000202000 */
[----:B------:R-:W-:Y:S02]  /*3970*/  @P0 F2FP.BF16.PACK_AB R62, RZ, R47 ;  /* 0x0000002fff3e023e */ /* 0x000fe400000010ff */
[----:B--2---:R-:W-:Y:S01]  /*3980*/  IMAD.U32 R197, R202, 0x10000, RZ ;  /* 0x00010000cac57824 */ /* 0x004fe200078e00ff */
[----:B------:R-:W-:Y:S02]  /*3990*/  LOP3.LUT R41, R41, R46, R215, 0xfe, !PT ;  /* 0x0000002e29297212 */ /* 0x000fe400078efed7 */
[----:B------:R-:W-:Y:S02]  /*39a0*/  IADD3 R46, P2, R164, c[0x0][0x248], RZ ;  /* 0x00009200a42e7a10 */ /* 0x000fe40007f5e0ff */
[----:B------:R-:W1:Y:S01]  /*39b0*/  F2F.BF16.F32 R213, R213 ;  /* 0x000000d500d57304 */ /* 0x000e620000202000 */
[----:B---3--:R-:W-:-:S02]  /*39c0*/  LOP3.LUT R37, R37, R210, R209, 0xfe, !PT ;  /* 0x000000d225257212 */ /* 0x008fc400078efed1 */
[----:B------:R-:W-:Y:S02]  /*39d0*/  LOP3.LUT R38, R38, R63, RZ, 0xfc, !PT ;  /* 0x0000003f26267212 */ /* 0x000fe400078efcff */
[----:B------:R-:W-:Y:S02]  /*39e0*/  IADD3.X R47, R165, c[0x0][0x24c], RZ, P2, !PT ;  /* 0x00009300a52f7a10 */ /* 0x000fe400017fe4ff */
[----:B------:R-:W-:Y:S01]  /*39f0*/  @P0 PRMT R163, R62, 0x7610, R163 ;  /* 0x000076103ea30816 */ /* 0x000fe200000000a3 */
[----:B------:R-:W2:Y:S01]  /*3a00*/  F2F.BF16.F32 R200, R200 ;  /* 0x000000c800c87304 */ /* 0x000ea20000202000 */
[----:B0-----:R-:W-:-:S07]  /*3a10*/  LOP3.LUT R36, R36, R207, RZ, 0xfc, !PT ;  /* 0x000000cf24247212 */ /* 0x001fce00078efcff */
[----:B------:R0:W3:Y:S01]  /*3a20*/  F2F.BF16.F32 R201, R42 ;  /* 0x0000002a00c97304 */ /* 0x0000e20000202000 */
[----:B-1----:R-:W-:Y:S01]  /*3a30*/  LOP3.LUT R40, R40, R213, RZ, 0xfc, !PT ;  /* 0x000000d528287212 */ /* 0x002fe200078efcff */
[----:B0-----:R-:W-:Y:S01]  /*3a40*/  IMAD.WIDE.U32 R42, R198, 0x10000, RZ ;  /* 0x00010000c62a7825 */ /* 0x001fe200078e00ff */
[----:B------:R-:W-:-:S04]  /*3a50*/  @P0 F2FP.BF16.PACK_AB R198, RZ, R61 ;  /* 0x0000003dffc6023e */ /* 0x000fc800000010ff */
[----:B--2---:R-:W-:Y:S02]  /*3a60*/  LOP3.LUT R43, R43, R197, R200, 0xfe, !PT ;  /* 0x000000c52b2b7212 */ /* 0x004fe400078efec8 */
        /* <DEDUP_REMOVED lines=10> */
.L_x_1107:
        /* <DEDUP_REMOVED lines=12> */
.L_x_1108:
        /* <DEDUP_REMOVED lines=33> */
.L_x_1109:
[----:B------:R1:W-:Y:S01]  /*3de0*/  STG.E.64 [R44.64], R32 ;  /* 0x000000202c007986 */ /* 0x0003e2000c101b04 */
        /* <DEDUP_REMOVED lines=11> */
.L_x_1110:
        /* <DEDUP_REMOVED lines=13> */
[----:B01----:R-:W-:Y:S02]  /*3f70*/  IADD3 R32, P2, R144, c[0x0][0x248], RZ ;  /* 0x0000920090207a10 */ /* 0x003fe40007f5e0ff */
        /* <DEDUP_REMOVED lines=19> */
.L_x_1111:
        /* <DEDUP_REMOVED lines=12> */
.L_x_1112:
        /* <DEDUP_REMOVED lines=33> */
.L_x_1113:
[----:B------:R1:W-:Y:S01]  /*4380*/  STG.E.64 [R32.64], R36 ;  /* 0x0000002420007986 */ /* 0x0003e2000c101b04 */
        /* <DEDUP_REMOVED lines=11> */
.L_x_1114:
        /* <DEDUP_REMOVED lines=14> */
[----:B01----:R-:W-:Y:S02]  /*4520*/  IADD3 R32, P2, R146, c[0x0][0x248], RZ ;  /* 0x0000920092207a10 */ /* 0x003fe40007f5e0ff */
        /* <DEDUP_REMOVED lines=20> */
.L_x_1115:
        /* <DEDUP_REMOVED lines=13> */
.L_x_1116:
        /* <DEDUP_REMOVED lines=27> */
.L_x_1117:
[----:B01----:R-:W-:Y:S02]  /*48f0*/  IADD3 R32, P2, R147, c[0x0][0x248], RZ ;  /* 0x0000920093207a10 */ /* 0x003fe40007f5e0ff */
        /* <DEDUP_REMOVED lines=20> */
.L_x_1118:
        /* <DEDUP_REMOVED lines=9> */
.L_x_1119:
        /* <DEDUP_REMOVED lines=18> */
[----:B01----:R-:W-:Y:S02]  /*4bf0*/  LOP3.LUT R32, R160, 0xffff, RZ, 0xc0, !PT ;  /* 0x0000ffffa0207812 */ /* 0x003fe400078ec0ff */
[----:B------:R-:W-:Y:S02]  /*4c00*/  IADD3 R148, P0, R148, c[0x0][0x250], RZ ;  /* 0x0000940094947a10 */ /* 0x000fe40007f1e0ff */
[----:B------:R-:W-:Y:S01]  /*4c10*/  PRMT R35, R161, 0x5410, R162 ;  /* 0x00005410a1237816 */ /* 0x000fe200000000a2 */
[----:B------:R-:W-:Y:S01]  /*4c20*/  IMAD.WIDE.U32 R32, R32, 0x10000, RZ ;  /* 0x0001000020207825 */ /* 0x000fe200078e00ff */
[----:B------:R-:W-:-:S04]  /*4c30*/  IADD3.X R149, R149, c[0x0][0x254], RZ, P0, !PT ;  /* 0x0000950095957a10 */ /* 0x000fc800007fe4ff */
[----:B------:R-:W-:Y:S02]  /*4c40*/  LOP3.LUT R33, R35, R33, RZ, 0xfc, !PT ;  /* 0x0000002123217212 */ /* 0x000fe400078efcff */
[----:B------:R-:W-:-:S05]  /*4c50*/  LOP3.LUT R32, R32, 0xffff, R159, 0xf8, !PT ;  /* 0x0000ffff20207812 */ /* 0x000fca00078ef89f */
[----:B------:R0:W-:Y:S02]  /*4c60*/  STG.E.64 [R148.64], R32 ;  /* 0x0000002094007986 */ /* 0x0001e4000c101b04 */
.L_x_1120:
[----:B-1----:R-:W-:Y:S01]  /*4c70*/  SEL R72, RZ, 0x1, P3 ;  /* 0x00000001ff487807 */ /* 0x002fe20001800000 */
[----:B0-----:R-:W-:Y:S01]  /*4c80*/  @P4 CALL.REL.NOINC `(.L_x_1121) ;  /* 0x0000001000004944 */ /* 0x001fe20003c00000 */
[----:B------:R-:W-:Y:S05]  /*4c90*/  BRA `(.L_x_1122) ;  /* 0xffffb83000007947 */ /* 0x000fea000383ffff */
.L_x_1121:
        /* <DEDUP_REMOVED lines=56> */
.L_x_1104:
        /* <DEDUP_REMOVED lines=23> */
.L_x_1105:
[----:B------:R-:W-:Y:S01]  /*5190*/  IMAD.MOV.U32 R35, RZ, RZ, R37 ;  /* 0x000000ffff237224 */ /* 0x000fe200078e0025 */
[----:B------:R-:W-:Y:S01]  /*51a0*/  MOV R32, 0x51f0 ;  /* 0x000051f000207802 */ /* 0x000fe20000000f00 */
[----:B------:R-:W-:-:S02]  /*51b0*/  IMAD.MOV.U32 R36, RZ, RZ, 0x10 ;  /* 0x00000010ff247424 */ /* 0x000fc400078e00ff */
[----:B------:R-:W-:Y:S02]  /*51c0*/  IMAD.MOV.U32 R38, RZ, RZ, 0x1f ;  /* 0x0000001fff267424 */ /* 0x000fe400078e00ff */
[----:B------:R-:W-:Y:S02]  /*51d0*/  IMAD.MOV.U32 R41, RZ, RZ, -0x1 ;  /* 0xffffffffff297424 */ /* 0x000fe400078e00ff */
[----:B-----5:R-:W-:Y:S05]  /*51e0*/  CALL.REL.NOINC `($__internal_35_$__cuda_sm70_shflsync_down_p) ;  /* 0x0000046000007944 */ /* 0x020fea0003c00000 */
[----:B-1----:R-:W-:Y:S01]  /*51f0*/  IMAD.MOV.U32 R34, RZ, RZ, R35 ;  /* 0x000000ffff227224 */ /* 0x002fe200078e0023 */
[----:B0-----:R-:W-:Y:S05]  /*5200*/  BRA `(.L_x_1123) ;  /* 0xffffcfc000007947 */ /* 0x001fea000383ffff */
.L_x_1106:
[----:B------:R-:W-:Y:S01]  /*5210*/  IMAD.MOV.U32 R35, RZ, RZ, R39 ;  /* 0x000000ffff237224 */ /* 0x000fe200078e0027 */
[----:B------:R-:W-:Y:S01]  /*5220*/  MOV R32, 0x5270 ;  /* 0x0000527000207802 */ /* 0x000fe20000000f00 */
[----:B------:R-:W-:Y:S02]  /*5230*/  IMAD.MOV.U32 R36, RZ, RZ, 0x10 ;  /* 0x00000010ff247424 */ /* 0x000fe400078e00ff */
[----:B------:R-:W-:Y:S02]  /*5240*/  IMAD.MOV.U32 R38, RZ, RZ, 0x1f ;  /* 0x0000001fff267424 */ /* 0x000fe400078e00ff */
[----:B------:R-:W-:Y:S02]  /*5250*/  IMAD.MOV.U32 R41, RZ, RZ, -0x1 ;  /* 0xffffffffff297424 */ /* 0x000fe400078e00ff */
[----:B01---5:R-:W-:Y:S05]  /*5260*/  CALL.REL.NOINC `($__internal_35_$__cuda_sm70_shflsync_down_p) ;  /* 0x000003e000007944 */ /* 0x023fea0003c00000 */
[----:B------:R-:W-:Y:S01]  /*5270*/  FADD.FTZ R37, R37, R34 ;  /* 0x0000002225257221 */ /* 0x000fe20000010000 */
[----:B------:R-:W-:Y:S01]  /*5280*/  MOV R32, 0x52f0 ;  /* 0x000052f000207802 */ /* 0x000fe20000000f00 */
[----:B-1----:R-:W-:-:S02]  /*5290*/  FADD.FTZ R40, R39, R35 ;  /* 0x0000002327287221 */ /* 0x002fc40000010000 */
[----:B0-----:R-:W-:Y:S02]  /*52a0*/  IMAD.MOV.U32 R36, RZ, RZ, 0x8 ;  /* 0x00000008ff247424 */ /* 0x001fe400078e00ff */
[----:B------:R-:W-:Y:S02]  /*52b0*/  IMAD.MOV.U32 R38, RZ, RZ, 0x1f ;  /* 0x0000001fff267424 */ /* 0x000fe400078e00ff */
[----:B------:R-:W-:Y:S02]  /*52c0*/  IMAD.MOV.U32 R41, RZ, RZ, -0x1 ;  /* 0xffffffffff297424 */ /* 0x000fe400078e00ff */
[----:B------:R-:W-:Y:S02]  /*52d0*/  IMAD.MOV.U32 R35, RZ, RZ, R37 ;  /* 0x000000ffff237224 */ /* 0x000fe400078e0025 */
[----:B------:R-:W-:Y:S05]  /*52e0*/  CALL.REL.NOINC `($__internal_35_$__cuda_sm70_shflsync_down_p) ;  /* 0x0000036000007944 */ /* 0x000fea0003c00000 */
[----:B-1----:R-:W-:Y:S01]  /*52f0*/  IMAD.MOV.U32 R34, RZ, RZ, R35 ;  /* 0x000000ffff227224 */ /* 0x002fe200078e0023 */
[----:B------:R-:W-:Y:S01]  /*5300*/  MOV R32, 0x5360 ;  /* 0x0000536000207802 */ /* 0x000fe20000000f00 */
[----:B------:R-:W-:Y:S02]  /*5310*/  IMAD.MOV.U32 R35, RZ, RZ, R40 ;  /* 0x000000ffff237224 */ /* 0x000fe400078e0028 */
[----:B0-----:R-:W-:-:S02]  /*5320*/  IMAD.MOV.U32 R36, RZ, RZ, 0x8 ;  /* 0x00000008ff247424 */ /* 0x001fc400078e00ff */
[----:B------:R-:W-:Y:S02]  /*5330*/  IMAD.MOV.U32 R38, RZ, RZ, 0x1f ;  /* 0x0000001fff267424 */ /* 0x000fe400078e00ff */
[----:B------:R-:W-:Y:S02]  /*5340*/  IMAD.MOV.U32 R41, RZ, RZ, -0x1 ;  /* 0xffffffffff297424 */ /* 0x000fe400078e00ff */
[----:B------:R-:W-:Y:S05]  /*5350*/  CALL.REL.NOINC `($__internal_35_$__cuda_sm70_shflsync_down_p) ;  /* 0x000002f000007944 */ /* 0x000fea0003c00000 */
[----:B------:R-:W-:Y:S01]  /*5360*/  FADD.FTZ R37, R34, R37 ;  /* 0x0000002522257221 */ /* 0x000fe20000010000 */
[----:B------:R-:W-:Y:S01]  /*5370*/  MOV R32, 0x53e0 ;  /* 0x000053e000207802 */ /* 0x000fe20000000f00 */
[----:B-1----:R-:W-:Y:S02]  /*5380*/  FADD.FTZ R40, R40, R35 ;  /* 0x0000002328287221 */ /* 0x002fe40000010000 */
[----:B0-----:R-:W-:Y:S02]  /*5390*/  IMAD.MOV.U32 R36, RZ, RZ, 0x4 ;  /* 0x00000004ff247424 */ /* 0x001fe400078e00ff */
[----:B------:R-:W-:Y:S02]  /*53a0*/  IMAD.MOV.U32 R38, RZ, RZ, 0x1f ;  /* 0x0000001fff267424 */ /* 0x000fe400078e00ff */
[----:B------:R-:W-:-:S02]  /*53b0*/  IMAD.MOV.U32 R41, RZ, RZ, -0x1 ;  /* 0xffffffffff297424 */ /* 0x000fc400078e00ff */
[----:B------:R-:W-:Y:S02]  /*53c0*/  IMAD.MOV.U32 R35, RZ, RZ, R37 ;  /* 0x000000ffff237224 */ /* 0x000fe400078e0025 */
[----:B------:R-:W-:Y:S05]  /*53d0*/  CALL.REL.NOINC `($__internal_35_$__cuda_sm70_shflsync_down_p) ;  /* 0x0000027000007944 */ /* 0x000fea0003c00000 */
[----:B-1----:R-:W-:Y:S01]  /*53e0*/  IMAD.MOV.U32 R34, RZ, RZ, R35 ;  /* 0x000000ffff227224 */ /* 0x002fe200078e0023 */
[----:B------:R-:W-:Y:S01]  /*53f0*/  MOV R32, 0x5450 ;  /* 0x0000545000207802 */ /* 0x000fe20000000f00 */
[----:B------:R-:W-:Y:S02]  /*5400*/  IMAD.MOV.U32 R35, RZ, RZ, R40 ;  /* 0x000000ffff237224 */ /* 0x000fe400078e0028 */
[----:B0-----:R-:W-:Y:S02]  /*5410*/  IMAD.MOV.U32 R36, RZ, RZ, 0x4 ;  /* 0x00000004ff247424 */ /* 0x001fe400078e00ff */
[----:B------:R-:W-:Y:S02]  /*5420*/  IMAD.MOV.U32 R38, RZ, RZ, 0x1f ;  /* 0x0000001fff267424 */ /* 0x000fe400078e00ff */
[----:B------:R-:W-:Y:S02]  /*5430*/  IMAD.MOV.U32 R41, RZ, RZ, -0x1 ;  /* 0xffffffffff297424 */ /* 0x000fe400078e00ff */
[----:B------:R-:W-:Y:S05]  /*5440*/  CALL.REL.NOINC `($__internal_35_$__cuda_sm70_shflsync_down_p) ;  /* 0x0000020000007944 */ /* 0x000fea0003c00000 */
        /* <DEDUP_REMOVED lines=30> */
[----:B-1----:R-:W-:Y:S01]  /*5630*/  IMAD.MOV.U32 R32, RZ, RZ, R35 ;  /* 0x000000ffff207224 */ /* 0x002fe200078e0023 */
[----:B0-----:R-:W-:Y:S05]  /*5640*/  BRA `(.L_x_1124) ;  /* 0xffffcca000007947 */ /* 0x001fea000383ffff */
        .weak           $__internal_35_$__cuda_sm70_shflsync_down_p
        .type           $__internal_35_$__cuda_sm70_shflsync_down_p,@function
        .size           $__internal_35_$__cuda_sm70_shflsync_down_p,(.L_x_3397 - $__internal_35_$__cuda_sm70_shflsync_down_p)
$__internal_35_$__cuda_sm70_shflsync_down_p:
[----:B------:R-:W-:Y:S01]  /*5650*/  IMAD.MOV.U32 R33, RZ, RZ, 0x0 ;  /* 0x00000000ff217424 */ /* 0x000fe200078e00ff */
[----:B------:R-:W-:Y:S04]  /*5660*/  WARPSYNC R41 ;  /* 0x0000002900007348 */ /* 0x000fe80003800000 */
[----:B------:R0:W1:Y:S01]  /*5670*/  SHFL.DOWN PT, R35, R35, R36, R38 ;  /* 0x0800002423237389 */ /* 0x00006200000e0026 */
[----:B------:R-:W-:Y:S05]  /*5680*/  RET.REL.NODEC R32 `(_ZN10layer_norm31ln_parallel_residual_bwd_kernelINS_13Kernel_traitsIf13__nv_bfloat16S2_S2_fjLj7168ELj1ELj1ELj8ELj8ENS_18Kernel_traits_baseILj7168EfS2_S2_S2_fjLj256EEEEELb1ELb1ELb1EEEvNS_9BwdParamsE) ;  /* 0xffffa97020007950 */ /* 0x000fea0003c3ffff */
.L_x_1125:
        /* <DEDUP_REMOVED lines=15> */
.L_x_3397:


//--------------------- .text._ZN10layer_norm31ln_parallel_residual_bwd_kernelINS_13Kernel_traitsI13__nv_bfloat16S2_fS2_fjLj7168ELj1ELj1ELj8ELj8ENS_18Kernel_traits_baseILj7168ES2_S2_fS2_fjLj256EEEEELb0ELb0ELb0EEEvNS_9BwdParamsE --------------------------
	.section	.text._ZN10layer_norm31ln_parallel_residual_bwd_kernelINS_13Kernel_traitsI13__nv_bfloat16S2_fS2_fjLj7168ELj1ELj1ELj8ELj8ENS_18Kernel_traits_baseILj7168ES2_S2_fS2_fjLj256EEEEELb0ELb0ELb0EEEvNS_9BwdParamsE,"ax",@progbits
	.sectioninfo	@"SHI_REGISTERS=255"
	.align	128
        .global         _ZN10layer_norm31ln_parallel_residual_bwd_kernelINS_13Kernel_traitsI13__nv_bfloat16S2_fS2_fjLj7168ELj1ELj1ELj8ELj8ENS_18Kernel_traits_baseILj7168ES2_S2_fS2_fjLj256EEEEELb0ELb0ELb0EEEvNS_9BwdParamsE
        .type           _ZN10layer_norm31ln_parallel_residual_bwd_kernelINS_13Kernel_traitsI13__nv_bfloat16S2_fS2_fjLj7168ELj1ELj1ELj8ELj8ENS_18Kernel_traits_baseILj7168ES2_S2_fS2_fjLj256EEEEELb0ELb0ELb0EEEvNS_9BwdParamsE,@function
        .size           _ZN10layer_norm31ln_parallel_residual_bwd_kernelINS_13Kernel_traitsI13__nv_bfloat16S2_fS2_fjLj7168ELj1ELj1ELj8ELj8ENS_18Kernel_traits_baseILj7168ES2_S2_fS2_fjLj256EEEEELb0ELb0ELb0EEEvNS_9BwdParamsE,(.L_x_3398 - _ZN10layer_norm31ln_parallel_residual_bwd_kernelINS_13Kernel_traitsI13__nv_bfloat16S2_fS2_fjLj7168ELj1ELj1ELj8ELj8ENS_18Kernel_traits_baseILj7168ES2_S2_fS2_fjLj256EEEEELb0ELb0ELb0EEEvNS_9BwdParamsE)
        .other          _ZN10layer_norm31ln_parallel_residual_bwd_kernelINS_13Kernel_traitsI13__nv_bfloat16S2_fS2_fjLj7168ELj1ELj1ELj8ELj8ENS_18Kernel_traits_baseILj7168ES2_S2_fS2_fjLj256EEEEELb0ELb0ELb0EEEvNS_9BwdParamsE,@"STO_CUDA_ENTRY STV_DEFAULT"
_ZN10layer_norm31ln_parallel_residual_bwd_kernelINS_13Kernel_traitsI13__nv_bfloat16S2_fS2_fjLj7168ELj1ELj1ELj8ELj8ENS_18Kernel_traits_baseILj7168ES2_S2_fS2_fjLj256EEEEELb0ELb0ELb0EEEvNS_9BwdParamsE:
.text._ZN10layer_norm31ln_parallel_residual_bwd_kernelINS_13Kernel_traitsI13__nv_bfloat16S2_fS2_fjLj7168ELj1ELj1ELj8ELj8ENS_18Kernel_traits_baseILj7168ES2_S2_fS2_fjLj256EEEEELb0ELb0ELb0EEEvNS_9BwdParamsE:
        /* <DEDUP_REMOVED lines=122> */
[----:B------:R-:W-:Y:S01]  /*07a0*/  SHF.R.U64 R151, R22, 0x10, R23 ;  /* 0x0000001016977819 */ /* 0x000fe20000001217 */
[----:B------:R-:W-:Y:S01]  /*07b0*/  IMAD.MOV.U32 R25, RZ, RZ, R137 ;  /* 0x000000ffff197224 */ /* 0x000fe200078e0089 */
[----:B------:R-:W-:Y:S01]  /*07c0*/  PRMT R2, RZ, 0x5410, R5 ;  /* 0x00005410ff027816 */ /* 0x000fe20000000005 */
[----:B------:R-:W-:Y:S01]  /*07d0*/  IMAD.MOV.U32 R252, RZ, RZ, R143 ;  /* 0x000000fffffc7224 */ /* 0x000fe200078e008f */
[----:B------:R-:W-:Y:S01]  /*07e0*/  MOV R21, R23 ;  /* 0x0000001700157202 */ /* 0x000fe20000000f00 */
[----:B------:R-:W-:Y:S01]  /*07f0*/  IMAD.MOV.U32 R248, RZ, RZ, R16 ;  /* 0x000000fffff87224 */ /* 0x000fe200078e0010 */
[----:B------:R-:W-:Y:S01]  /*0800*/  SHF.R.U32.HI R149, RZ, 0x10, R23 ;  /* 0x00000010ff957819 */ /* 0x000fe20000011617 */
[----:B------:R0:W-:Y:S01]  /*0810*/  STL [R1+0x50], R2 ;  /* 0x0000500201007387 */ /* 0x0001e20000100800 */
[----:B------:R-:W-:Y:S01]  /*0820*/  MOV R220, R3 ;  /* 0x0000000300dc7202 */ /* 0x000fe20000000f00 */
[----:B------:R-:W-:Y:S01]  /*0830*/  IMAD.MOV.U32 R237, RZ, RZ, R15 ;  /* 0x000000ffffed7224 */ /* 0x000fe200078e000f */
[----:B------:R-:W-:Y:S01]  /*0840*/  SHF.R.U32.HI R218, RZ, 0x10, R3 ;  /* 0x00000010ffda7819 */ /* 0x000fe20000011603 */
[----:B------:R-:W-:Y:S01]  /*0850*/  IMAD.MOV.U32 R233, RZ, RZ, R10 ;  /* 0x000000ffffe97224 */ /* 0x000fe200078e000a */
[----:B------:R-:W-:Y:S01]  /*0860*/  PRMT R5, RZ, 0x5410, R151 ;  /* 0x00005410ff057816 */ /* 0x000fe20000000097 */
[----:B------:R-:W-:Y:S01]  /*0870*/  IMAD.MOV.U32 R228, RZ, RZ, R9 ;  /* 0x000000ffffe47224 */ /* 0x000fe200078e0009 */
[----:B------:R-:W-:Y:S01]  /*0880*/  PRMT R3, RZ, 0x5410, R21 ;  /* 0x00005410ff037816 */ /* 0x000fe20000000015 */
[----:B------:R-:W-:Y:S01]  /*0890*/  HFMA2.MMA R217, -RZ, RZ, 0, 5.9604644775390625e-08 ;  /* 0x00000001ffd97435 */ /* 0x000fe200000001ff */
[----:B------:R-:W-:Y:S01]  /*08a0*/  SHF.R.U64 R150, R26, 0x10, R27 ;  /* 0x000000101a967819 */ /* 0x000fe2000000121b */
[----:B------:R1:W-:Y:S01]  /*08b0*/  STL [R1+0x48], R5 ;  /* 0x0000480501007387 */ /* 0x0003e20000100800 */
[----:B0-----:R-:W-:Y:S01]  /*08c0*/  PRMT R2, RZ, 0x5410, R149 ;  /* 0x00005410ff027816 */ /* 0x001fe20000000095 */
[----:B------:R-:W-:Y:S01]  /*08d0*/  IMAD.MOV.U32 R29, RZ, RZ, RZ ;  /* 0x000000ffff1d7224 */ /* 0x000fe200078e00ff */
[----:B------:R-:W-:Y:S01]  /*08e0*/  MOV R22, R27 ;  /* 0x0000001b00167202 */ /* 0x000fe20000000f00 */
[----:B------:R0:W-:Y:S01]  /*08f0*/  STL [R1+0x40], R3 ;  /* 0x0000400301007387 */ /* 0x0001e20000100800 */
[----:B------:R-:W-:Y:S01]  /*0900*/  SHF.R.U32.HI R148, RZ, 0x10, R27 ;  /* 0x00000010ff947819 */ /* 0x000fe2000001161b */
[----:B------:R-:W-:Y:S01]  /*0910*/  IMAD.MOV.U32 R27, RZ, RZ, R140 ;  /* 0x000000ffff1b7224 */ /* 0x000fe200078e008c */
[----:B------:R-:W-:Y:S01]  /*0920*/  MOV R23, R136 ;  /* 0x0000008800177202 */ /* 0x000fe20000000f00 */
[----:B------:R2:W-:Y:S01]  /*0930*/  STL [R1+0x38], R2 ;  /* 0x0000380201007387 */ /* 0x0005e20000100800 */
[----:B------:R-:W-:-:S02]  /*0940*/  SHF.R.U64 R147, R136, 0x10, R137 ;  /* 0x0000001088937819 */ /* 0x000fc40000001289 */
[----:B-1----:R-:W-:Y:S02]  /*0950*/  PRMT R5, RZ, 0x5410, R20 ;  /* 0x00005410ff057816 */ /* 0x002fe40000000014 */
[----:B------:R-:W-:Y:S02]  /*0960*/  SHF.R.U32.HI R145, RZ, 0x10, R137 ;  /* 0x00000010ff917819 */ /* 0x000fe40000011689 */
[----:B0-----:R-:W-:Y:S01]  /*0970*/  PRMT R3, RZ, 0x5410, R150 ;  /* 0x00005410ff037816 */ /* 0x001fe20000000096 */
[----:B------:R0:W-:Y:S01]  /*0980*/  STL [R1+0x4c], R5 ;  /* 0x00004c0501007387 */ /* 0x0001e20000100800 */
[----:B------:R-:W-:Y:S02]  /*0990*/  MOV R24, R138 ;  /* 0x0000008a00187202 */ /* 0x000fe40000000f00 */
[----:B--2---:R-:W-:Y:S01]  /*09a0*/  PRMT R2, RZ, 0x5410, R22 ;  /* 0x00005410ff027816 */ /* 0x004fe20000000016 */
[----:B------:R1:W-:Y:S01]  /*09b0*/  STL [R1+0x44], R3 ;  /* 0x0000440301007387 */ /* 0x0003e20000100800 */
[----:B------:R-:W-:-:S02]  /*09c0*/  SHF.R.U64 R146, R138, 0x10, R139 ;  /* 0x000000108a927819 */ /* 0x000fc4000000128b */
[----:B------:R-:W-:Y:S01]  /*09d0*/  MOV R26, R139 ;  /* 0x0000008b001a7202 */ /* 0x000fe20000000f00 */
[----:B------:R2:W-:Y:S01]  /*09e0*/  STL [R1+0x3c], R2 ;  /* 0x00003c0201007387 */ /* 0x0005e20000100800 */
[----:B------:R-:W-:Y:S02]  /*09f0*/  SHF.R.U32.HI R144, RZ, 0x10, R139 ;  /* 0x00000010ff907819 */ /* 0x000fe4000001168b */
[----:B0-----:R-:W-:Y:S02]  /*0a00*/  PRMT R5, RZ, 0x5410, R148 ;  /* 0x00005410ff057816 */ /* 0x001fe40000000094 */
[----:B------:R-:W-:Y:S02]  /*0a10*/  SHF.R.U64 R139, R140, 0x10, R141 ;  /* 0x000000108c8b7819 */ /* 0x000fe4000000128d */
[----:B-1----:R-:W-:Y:S01]  /*0a20*/  PRMT R3, RZ, 0x5410, R23 ;  /* 0x00005410ff037816 */ /* 0x002fe20000000017 */
[----:B------:R0:W-:Y:S01]  /*0a30*/  STL [R1+0x34], R5 ;  /* 0x0000340501007387 */ /* 0x0001e20000100800 */
[----:B------:R-:W-:-:S02]  /*0a40*/  MOV R137, R141 ;  /* 0x0000008d00897202 */ /* 0x000fc40000000f00 */
[----:B--2---:R-:W-:Y:S01]  /*0a50*/  PRMT R2, RZ, 0x5410, R147 ;  /* 0x00005410ff027816 */ /* 0x004fe20000000093 */
[----:B------:R1:W-:Y:S01]  /*0a60*/  STL [R1+0x30], R3 ;  /* 0x0000300301007387 */ /* 0x0003e20000100800 */
[----:B------:R-:W-:Y:S02]  /*0a70*/  MOV R136, R142 ;  /* 0x0000008e00887202 */ /* 0x000fe40000000f00 */
[----:B------:R-:W-:Y:S01]  /*0a80*/  SHF.R.U64 R138, R142, 0x10, R143 ;  /* 0x000000108e8a7819 */ /* 0x000fe2000000128f */
[----:B------:R2:W-:Y:S01]  /*0a90*/  STL [R1+0x28], R2 ;  /* 0x0000280201007387 */ /* 0x0005e20000100800 */
[----:B------:R-:W-:Y:S02]  /*0aa0*/  SHF.R.U32.HI R251, RZ, 0x10, R141 ;  /* 0x00000010fffb7819 */ /* 0x000fe4000001168d */
[----:B0-----:R-:W-:Y:S02]  /*0ab0*/  PRMT R5, RZ, 0x5410, R25 ;  /* 0x00005410ff057816 */ /* 0x001fe40000000019 */
[----:B------:R-:W-:-:S02]  /*0ac0*/  SHF.R.U32.HI R250, RZ, 0x10, R143 ;  /* 0x00000010fffa7819 */ /* 0x000fc4000001168f */
[----:B-1----:R-:W-:Y:S01]  /*0ad0*/  PRMT R3, RZ, 0x5410, R145 ;  /* 0x00005410ff037816 */ /* 0x002fe20000000091 */
[----:B------:R0:W-:Y:S01]  /*0ae0*/  STL [R1+0x20], R5 ;  /* 0x0000200501007387 */ /* 0x0001e20000100800 */
[----:B------:R-:W-:Y:S02]  /*0af0*/  MOV R249, R18 ;  /* 0x0000001200f97202 */ /* 0x000fe40000000f00 */
[----:B--2---:R-:W-:Y:S01]  /*0b00*/  PRMT R2, RZ, 0x5410, R24 ;  /* 0x00005410ff027816 */ /* 0x004fe20000000018 */
[----:B------:R1:W-:Y:S01]  /*0b10*/  STL [R1+0x18], R3 ;  /* 0x0000180301007387 */ /* 0x0003e20000100800 */
[--C-:B------:R-:W-:Y:S02]  /*0b20*/  SHF.R.U64 R247, R18, 0x10, R19.reuse ;  /* 0x0000001012f77819 */ /* 0x100fe40000001213 */
[----:B------:R-:W-:Y:S01]  /*0b30*/  MOV R245, R19 ;  /* 0x0000001300f57202 */ /* 0x000fe20000000f00 */
[----:B------:R2:W-:Y:S01]  /*0b40*/  STL [R1+0x2c], R2 ;  /* 0x00002c0201007387 */ /* 0x0005e20000100800 */
[----:B------:R-:W-:-:S02]  /*0b50*/  SHF.R.U32.HI R243, RZ, 0x10, R19 ;  /* 0x00000010fff37819 */ /* 0x000fc40000011613 */
[----:B0-----:R-:W-:Y:S02]  /*0b60*/  PRMT R5, RZ, 0x5410, R146 ;  /* 0x00005410ff057816 */ /* 0x001fe40000000092 */
[--C-:B------:R-:W-:Y:S02]  /*0b70*/  SHF.R.U64 R246, R16, 0x10, R17.reuse ;  /* 0x0000001010f67819 */ /* 0x100fe40000001211 */
[----:B-1----:R-:W-:Y:S01]  /*0b80*/  PRMT R3, RZ, 0x5410, R26 ;  /* 0x00005410ff037816 */ /* 0x002fe2000000001a */
[----:B------:R0:W-:Y:S01]  /*0b90*/  STL [R1+0x24], R5 ;  /* 0x0000240501007387 */ /* 0x0001e20000100800 */
[----:B------:R-:W-:Y:S02]  /*0ba0*/  MOV R244, R17 ;  /* 0x0000001100f47202 */ /* 0x000fe40000000f00 */
[----:B--2---:R-:W-:Y:S01]  /*0bb0*/  PRMT R2, RZ, 0x5410, R144 ;  /* 0x00005410ff027816 */ /* 0x004fe20000000090 */
[----:B------:R1:W-:Y:S01]  /*0bc0*/  STL [R1+0x1c], R3 ;  /* 0x00001c0301007387 */ /* 0x0003e20000100800 */
[----:B------:R-:W-:-:S02]  /*0bd0*/  SHF.R.U32.HI R242, RZ, 0x10, R17 ;  /* 0x00000010fff27819 */ /* 0x000fc40000011611 */
[----:B------:R-:W-:Y:S01]  /*0be0*/  MOV R241, R14 ;  /* 0x0000000e00f17202 */ /* 0x000fe20000000f00 */
[----:B------:R2:W-:Y:S01]  /*0bf0*/  STL [R1+0x14], R2 ;  /* 0x0000140201007387 */ /* 0x0005e20000100800 */
[----:B------:R-:W-:Y:S02]  /*0c00*/  SHF.R.U64 R239, R14, 0x10, R15 ;  /* 0x000000100eef7819 */ /* 0x000fe4000000120f */
[----:B0-----:R-:W-:Y:S02]  /*0c10*/  PRMT R5, RZ, 0x5410, R27 ;  /* 0x00005410ff057816 */ /* 0x001fe4000000001b */
[----:B------:R-:W-:Y:S02]  /*0c20*/  SHF.R.U32.HI R235, RZ, 0x10, R15 ;  /* 0x00000010ffeb7819 */ /* 0x000fe4000001160f */
[----:B-1----:R-:W-:Y:S01]  /*0c30*/  PRMT R3, RZ, 0x5410, R139 ;  /* 0x00005410ff037816 */ /* 0x002fe2000000008b */
[----:B------:R-:W-:Y:S01]  /*0c40*/  STL [R1+0x10], R5 ;  /* 0x0000100501007387 */ /* 0x000fe20000100800 */
[----:B------:R-:W-:-:S02]  /*0c50*/  MOV R240, R12 ;  /* 0x0000000c00f07202 */ /* 0x000fc40000000f00 */
[----:B--2---:R-:W-:Y:S01]  /*0c60*/  PRMT R2, RZ, 0x5410, R137 ;  /* 0x00005410ff027816 */ /* 0x004fe20000000089 */
[----:B------:R0:W-:Y:S01]  /*0c70*/  STL [R1+0x8], R3 ;  /* 0x0000080301007387 */ /* 0x0001e20000100800 */
[--C-:B------:R-:W-:Y:S02]  /*0c80*/  SHF.R.U64 R238, R12, 0x10, R13.reuse ;  /* 0x000000100cee7819 */ /* 0x100fe4000000120d */
[----:B------:R-:W-:Y:S01]  /*0c90*/  MOV R236, R13 ;  /* 0x0000000d00ec7202 */ /* 0x000fe20000000f00 */
[----:B------:R1:W-:Y:S01]  /*0ca0*/  STL [R1], R2 ;  /* 0x0000000201007387 */ /* 0x0003e20000100800 */
[----:B------:R-:W-:Y:S02]  /*0cb0*/  SHF.R.U32.HI R234, RZ, 0x10, R13 ;  /* 0x00000010ffea7819 */ /* 0x000fe4000001160d */
[----:B------:R-:W-:Y:S02]  /*0cc0*/  SHF.R.U64 R231, R10, 0x10, R11 ;  /* 0x000000100ae77819 */ /* 0x000fe4000000120b */
[----:B------:R-:W-:-:S02]  /*0cd0*/  MOV R229, R11 ;  /* 0x0000000b00e57202 */ /* 0x000fc40000000f00 */
[----:B0-----:R-:W-:Y:S02]  /*0ce0*/  PRMT R3, RZ, 0x5410, R136 ;  /* 0x00005410ff037816 */ /* 0x001fe40000000088 */
[----:B------:R-:W-:Y:S02]  /*0cf0*/  SHF.R.U32.HI R227, RZ, 0x10, R11 ;  /* 0x00000010ffe37819 */ /* 0x000fe4000001160b */
[----:B-1----:R-:W-:Y:S01]  /*0d00*/  PRMT R2, RZ, 0x5410, R138 ;  /* 0x00005410ff027816 */ /* 0x002fe2000000008a */
[----:B------:R0:W-:Y:S01]  /*0d10*/  STL [R1+0xc], R3 ;  /* 0x00000c0301007387 */ /* 0x0001e20000100800 */
[----:B------:R-:W-:Y:S02]  /*0d20*/  MOV R232, R8 ;  /* 0x0000000800e87202 */ /* 0x000fe40000000f00 */
[--C-:B------:R-:W-:Y:S01]  /*0d30*/  SHF.R.U64 R230, R8, 0x10, R9.reuse ;  /* 0x0000001008e67819 */ /* 0x100fe20000001209 */
[----:B------:R0:W-:Y:S01]  /*0d40*/  STL [R1+0x4], R2 ;  /* 0x0000040201007387 */ /* 0x0001e20000100800 */
[----:B------:R-:W-:-:S02]  /*0d50*/  SHF.R.U32.HI R226, RZ, 0x10, R9 ;  /* 0x00000010ffe27819 */ /* 0x000fc40000011609 */
[----:B------:R-:W-:Y:S02]  /*0d60*/  MOV R225, R6 ;  /* 0x0000000600e17202 */ /* 0x000fe40000000f00 */
        /* <DEDUP_REMOVED lines=38> */
.L_x_1163:
[----:B------:R-:W0:Y:S01]  /*0fd0*/  S2R R174, SR_TID.X ;  /* 0x0000000000ae7919 */ /* 0x000e220000002100 */
[----:B------:R-:W-:-:S05]  /*0fe0*/  MOV R2, 0x4 ;  /* 0x0000000400027802 */ /* 0x000fca0000000f00 */
[----:B------:R-:W-:-:S04]  /*0ff0*/  IMAD.WIDE R172, R0, R2, c[0x0][0x1a0] ;  /* 0x0000680000ac7625 */ /* 0x000fc800078e0202 */
[----:B------:R-:W-:Y:S01]  /*1000*/  IMAD.WIDE R2, R0, R2, c[0x0][0x1a8] ;  /* 0x00006a0000027625 */ /* 0x000fe200078e0202 */
[----:B------:R-:W-:Y:S01]  /*1010*/  LOP3.LUT P5, RZ, R4, 0xffffff00, RZ, 0xc0, !PT ;  /* 0xffffff0004ff7812 */ /* 0x000fe200078ac0ff */
[----:B------:R1:W5:Y:S04]  /*1020*/  LDG.E R203, [R172.64] ;  /* 0x00000004accb7981 */ /* 0x000368000c1e1900 */
[----:B------:R2:W5:Y:S01]  /*1030*/  LDG.E R2, [R2.64] ;  /* 0x0000000402027981 */ /* 0x000562000c1e1900 */
[----:B------:R-:W-:Y:S01]  /*1040*/  BSSY B0, `(.L_x_1127) ;  /* 0x000005a000007945 */ /* 0x000fe20003800000 */
[----:B------:R-:W-:Y:S01]  /*1050*/  CS2R R198, SRZ ;  /* 0x0000000000c67805 */ /* 0x000fe2000001ff00 */
[----:B--2---:R-:W-:-:S05]  /*1060*/  IMAD R3, R0, c[0x0][0x168], RZ ;  /* 0x00005a0000037a24 */ /* 0x004fca00078e02ff */
[----:B-1----:R-:W-:-:S04]  /*1070*/  SHF.R.S32.HI R172, RZ, 0x1f, R3 ;  /* 0x0000001fffac7819 */ /* 0x002fc80000011403 */
[----:B------:R-:W-:Y:S02]  /*1080*/  LEA.HI R3, R172, R3, RZ, 0x2 ;  /* 0x00000003ac037211 */ /* 0x000fe400078f10ff */
[----:B0-----:R-:W-:-:S04]  /*1090*/  LOP3.LUT R172, R174, 0xff, RZ, 0xc0, !PT ;  /* 0x000000ffaeac7812 */ /* 0x001fc800078ec0ff */
[----:B------:R-:W-:-:S04]  /*10a0*/  LEA.HI.SX32 R3, R3, R172, 0x1e ;  /* 0x000000ac03037211 */ /* 0x000fc800078ff2ff */
[----:B------:R-:W-:Y:S01]  /*10b0*/  MOV R204, R3 ;  /* 0x0000000300cc7202 */ /* 0x000fe20000000f00 */
[----:B------:R-:W-:Y:S05]  /*10c0*/  @!P5 BRA `(.L_x_1128) ;  /* 0x000005100000d947 */ /* 0x000fea0003800000 */
[----:B------:R-:W-:Y:S01]  /*10d0*/  ISETP.NE.U32.AND P5, PT, RZ, c[0x0][0x218], PT ;  /* 0x00008600ff007a0c */ /* 0x000fe20003fa5070 */
[----:B------:R-:W0:Y:S01]  /*10e0*/  LDC.U8 R174, c[0x0][0x1f0] ;  /* 0x00007c00ffae7b82 */ /* 0x000e220000000000 */
[----:B------:R-:W2:Y:S02]  /*10f0*/  LDL R216, [R1+0x4c] ;  /* 0x00004c0001d87983 */ /* 0x000ea40000100800 */
[----:B------:R-:W-:Y:S01]  /*1100*/  ISETP.NE.AND.EX P5, PT, RZ, c[0x0][0x21c], PT, P5 ;  /* 0x00008700ff007a0c */ /* 0x000fe20003fa5350 */
[----:B------:R-:W-:Y:S01]  /*1110*/  IMAD.MOV.U32 R198, RZ, RZ, 0x8 ;  /* 0x00000008ffc67424 */ /* 0x000fe200078e00ff */
[----:B------:R-:W3:Y:S04]  /*1120*/  LDL R206, [R1+0x50] ;  /* 0x0000500001ce7983 */ /* 0x000ee80000100800 */
[----:B------:R-:W4:Y:S04]  /*1130*/  LDL R204, [R1+0x44] ;  /* 0x0000440001cc7983 */ /* 0x000f280000100800 */
[----:B------:R-:W2:Y:S03]  /*1140*/  LDL R202, [R1+0x48] ;  /* 0x0000480001ca7983 */ /* 0x000ea60000100800 */
[----:B------:R-:W-:-:S04]  /*1150*/  @P5 LEA R10, P6, R3, c[0x0][0x218], 0x4 ;  /* 0x00008600030a5a11 */ /* 0x000fc800078c20ff */
[----:B------:R-:W-:-:S05]  /*1160*/  @P5 LEA.HI.X R11, R3, c[0x0][0x21c], RZ, 0x4, P6 ;  /* 0x00008700030b5a11 */ /* 0x000fca00030f24ff */
[----:B------:R1:W5:Y:S01]  /*1170*/  @P5 LDG.E.128 R136, [R10.64] ;  /* 0x000000040a885981 */ /* 0x000362000c1e1d00 */
[C---:B------:R-:W-:Y:S01]  /*1180*/  LEA R172, P5, R3.reuse, c[0x0][0x188], 0x4 ;  /* 0x0000620003ac7a11 */ /* 0x040fe200078a20ff */
[----:B------:R-:W-:-:S03]  /*1190*/  IMAD.WIDE.U32 R12, R3, R198, c[0x0][0x208] ;  /* 0x00008200030c7625 */ /* 0x000fc600078e00c6 */
[C---:B------:R-:W-:Y:S01]  /*11a0*/  LEA.HI.X R173, R3.reuse, c[0x0][0x18c], RZ, 0x4, P5 ;  /* 0x0000630003ad7a11 */ /* 0x040fe200028f24ff */
[----:B------:R-:W-:Y:S01]  /*11b0*/  IMAD.WIDE.U32 R198, R3, R198, c[0x0][0x210] ;  /* 0x0000840003c67625 */ /* 0x000fe200078e00c6 */
[----:B0-----:R-:W-:Y:S01]  /*11c0*/  ISETP.NE.AND P5, PT, R174, RZ, PT ;  /* 0x000000ffae00720c */ /* 0x001fe20003fa5270 */
[----:B------:R-:W1:Y:S04]  /*11d0*/  LDG.E.64 R12, [R12.64] ;  /* 0x000000040c0c7981 */ /* 0x000e68000c1e1b00 */
[----:B------:R-:W2:Y:S04]  /*11e0*/  LDG.E.128 R172, [R172.64] ;  /* 0x00000004acac7981 */ /* 0x000ea8000c1e1d00 */
[----:B------:R-:W3:Y:S01]  /*11f0*/  LDG.E.64 R198, [R198.64] ;  /* 0x00000004c6c67981 */ /* 0x000ee2000c1e1b00 */
[----:B-----5:R-:W-:-:S02]  /*1200*/  FSEL R9, R203, RZ, !P5 ;  /* 0x000000ffcb097208 */ /* 0x020fc40006800000 */
[----:B-1----:R-:W-:-:S03]  /*1210*/  MOV R10, R12 ;  /* 0x0000000c000a7202 */ /* 0x002fc60000000f00 */
[C---:B--2---:R-:W-:Y:S02]  /*1220*/  FADD.FTZ R172, -R9.reuse, R172 ;  /* 0x000000ac09ac7221 */ /* 0x044fe40000010100 */
[C---:B------:R-:W-:Y:S02]  /*1230*/  FADD.FTZ R11, -R9.reuse, R173 ;  /* 0x000000ad090b7221 */ /* 0x040fe40000010100 */
[C---:B------:R-:W-:Y:S02]  /*1240*/  FADD.FTZ R174, -R9.reuse, R174 ;  /* 0x000000ae09ae7221 */ /* 0x040fe40000010100 */
[----:B------:R-:W-:Y:S01]  /*1250*/  FADD.FTZ R175, -R9, R175 ;  /* 0x000000af09af7221 */ /* 0x000fe20000010100 */
[----:B---3--:R-:W-:-:S04]  /*1260*/  MOV R9, R198 ;  /* 0x000000c600097202 */ /* 0x008fc80000000f00 */
        /* <DEDUP_REMOVED lines=8> */
[----:B------:R-:W-:Y:S01]  /*12f0*/  FMUL.FTZ R11, R2, R11 ;  /* 0x0000000b020b7220 */ /* 0x000fe20000410000 */
[----:B------:R-:W-:Y:S02]  /*1300*/  SHF.R.U64 R12, R12, 0x10, R13 ;  /* 0x000000100c0c7819 */ /* 0x000fe4000000120d */
[----:B------:R-:W-:-:S02]  /*1310*/  PRMT R172, RZ, 0x5410, R172 ;  /* 0x00005410ffac7816 */ /* 0x000fc400000000ac */
[----:B------:R-:W-:-:S03]  /*1320*/  PRMT R12, RZ, 0x5410, R12 ;  /* 0x00005410ff0c7816 */ /* 0x000fc6000000000c */
[-C--:B----4-:R-:W-:Y:S02]  /*1330*/  FMUL.FTZ R216, R204, R172.reuse ;  /* 0x000000acccd87220 */ /* 0x090fe40000410000 */
[----:B------:R-:W-:Y:S01]  /*1340*/  FADD.FTZ R109, R109, R172 ;  /* 0x000000ac6d6d7221 */ /* 0x000fe20000010000 */
[----:B------:R-:W-:Y:S01]  /*1350*/  SHF.R.U32.HI R198, RZ, 0x10, R199 ;  /* 0x00000010ffc67819 */ /* 0x000fe200000116c7 */
[----:B------:R-:W-:Y:S01]  /*1360*/  FFMA.FTZ R85, R11, R172, R85 ;  /* 0x000000ac0b557223 */ /* 0x000fe20000010055 */
[----:B------:R-:W2:Y:S01]  /*1370*/  LDL R204, [R1+0x38] ;  /* 0x0000380001cc7983 */ /* 0x000ea20000100800 */
[----:B------:R-:W-:-:S03]  /*1380*/  FFMA.FTZ R216, R202, R12, R216 ;  /* 0x0000000ccad87223 */ /* 0x000fc600000100d8 */
[----:B------:R-:W3:Y:S04]  /*1390*/  LDL R172, [R1+0x3c] ;  /* 0x00003c0001ac7983 */ /* 0x000ee80000100800 */
[----:B------:R-:W4:Y:S01]  /*13a0*/  LDL R202, [R1+0x40] ;  /* 0x0000400001ca7983 */ /* 0x000f220000100800 */
[----:B------:R-:W-:Y:S02]  /*13b0*/  FADD.FTZ R108, R108, R173 ;  /* 0x000000ad6c6c7221 */ /* 0x000fe40000010000 */
[----:B------:R-:W-:Y:S01]  /*13c0*/  FFMA.FTZ R84, R9, R173, R84 ;  /* 0x000000ad09547223 */ /* 0x000fe20000010054 */
[----:B------:R-:W-:Y:S02]  /*13d0*/  MOV R173, R199 ;  /* 0x000000c700ad7202 */ /* 0x000fe40000000f00 */
[----:B------:R-:W2:Y:S01]  /*13e0*/  LDL R199, [R1+0x34] ;  /* 0x0000340001c77983 */ /* 0x000ea20000100800 */
[----:B------:R-:W-:-:S02]  /*13f0*/  FFMA.FTZ R29, R11, R12, R29 ;  /* 0x0000000c0b1d7223 */ /* 0x000fc4000001001d */
[----:B------:R-:W-:Y:S02]  /*1400*/  FADD.FTZ R57, R57, R12 ;  /* 0x0000000c39397221 */ /* 0x000fe40000010000 */
[----:B------:R-:W-:Y:S01]  /*1410*/  IMAD.MOV.U32 R12, RZ, RZ, R13 ;  /* 0x000000ffff0c7224 */ /* 0x000fe200078e000d */
[----:B------:R-:W-:-:S04]  /*1420*/  PRMT R173, RZ, 0x5410, R173 ;  /* 0x00005410ffad7816 */ /* 0x000fc800000000ad */
[----:B------:R-:W-:Y:S01]  /*1430*/  PRMT R206, RZ, 0x5410, R12 ;  /* 0x00005410ffce7816 */ /* 0x000fe2000000000c */
[----:B------:R-:W-:Y:S01]  /*1440*/  FMUL.FTZ R12, R2, R174 ;  /* 0x000000ae020c7220 */ /* 0x000fe20000410000 */
[----:B------:R-:W-:-:S03]  /*1450*/  SHF.R.U32.HI R13, RZ, 0x10, R13 ;  /* 0x00000010ff0d7819 */ /* 0x000fc6000001160d */
[----:B------:R-:W-:Y:S02]  /*1460*/  FADD.FTZ R58, R58, R206 ;  /* 0x000000ce3a3a7221 */ /* 0x000fe40000010000 */
[----:B------:R-:W-:Y:S01]  /*1470*/  FFMA.FTZ R30, R12, R206, R30 ;  /* 0x000000ce0c1e7223 */ /* 0x000fe2000001001e */
[----:B------:R-:W-:-:S05]  /*1480*/  PRMT R198, RZ, 0x5410, R198 ;  /* 0x00005410ffc67816 */ /* 0x000fca00000000c6 */
[----:B------:R-:W-:Y:S02]  /*1490*/  FADD.FTZ R111, R111, R198 ;  /* 0x000000c66f6f7221 */ /* 0x000fe40000010000 */
[----:B------:R-:W-:Y:S02]  /*14a0*/  FADD.FTZ R110, R110, R173 ;  /* 0x000000ad6e6e7221 */ /* 0x000fe40000010000 */
[-C--:B------:R-:W-:Y:S02]  /*14b0*/  FFMA.FTZ R86, R12, R173.reuse, R86 ;  /* 0x000000ad0c567223 */ /* 0x080fe40000010056 */
[----:B---3--:R-:W-:-:S04]  /*14c0*/  FMUL.FTZ R172, R172, R173 ;  /* 0x000000adacac7220 */ /* 0x008fc80000410000 */
[----:B----4-:R-:W-:Y:S01]  /*14d0*/  FFMA.FTZ R206, R202, R206, R172 ;  /* 0x000000cecace7223 */ /* 0x010fe200000100ac */
[----:B------:R-:W-:Y:S01]  /*14e0*/  PRMT R202, RZ, 0x5410, R13 ;  /* 0x00005410ffca7816 */ /* 0x000fe2000000000d */
[----:B------:R-:W-:Y:S02]  /*14f0*/  FMUL.FTZ R13, R2, R175 ;  /* 0x000000af020d7220 */ /* 0x000fe40000410000 */
[-C--:B--2---:R-:W-:Y:S02]  /*1500*/  FMUL.FTZ R172, R199, R198.reuse ;  /* 0x000000c6c7ac7220 */ /* 0x084fe40000410000 */
[----:B------:R-:W-:Y:S02]  /*1510*/  FFMA.FTZ R87, R13, R198, R87 ;  /* 0x000000c60d577223 */ /* 0x000fe40000010057 */
[----:B------:R-:W-:Y:S02]  /*1520*/  FADD.FTZ R198, RZ, R10 ;  /* 0x0000000affc67221 */ /* 0x000fe40000010000 */
[----:B------:R-:W-:-:S02]  /*1530*/  FFMA.FTZ R199, R9, R10, RZ ;  /* 0x0000000a09c77223 */ /* 0x000fc400000100ff */
[----:B------:R-:W-:Y:S02]  /*1540*/  FADD.FTZ R198, R198, R216 ;  /* 0x000000d8c6c67221 */ /* 0x000fe40000010000 */
[----:B------:R-:W-:Y:S02]  /*1550*/  FFMA.FTZ R199, R11, R216, R199 ;  /* 0x000000d80bc77223 */ /* 0x000fe400000100c7 */
[----:B------:R-:W-:Y:S02]  /*1560*/  FADD.FTZ R59, R59, R202 ;  /* 0x000000ca3b3b7221 */ /* 0x000fe40000010000 */
[-C--:B------:R-:W-:Y:S02]  /*1570*/  FFMA.FTZ R31, R13, R202.reuse, R31 ;  /* 0x000000ca0d1f7223 */ /* 0x080fe4000001001f */
[----:B------:R-:W-:Y:S02]  /*1580*/  FFMA.FTZ R202, R204, R202, R172 ;  /* 0x000000caccca7223 */ /* 0x000fe400000100ac */
[----:B------:R-:W-:-:S02]  /*1590*/  FADD.FTZ R198, R198, R206 ;  /* 0x000000cec6c67221 */ /* 0x000fc40000010000 */
[----:B------:R-:W-:Y:S01]  /*15a0*/  FFMA.FTZ R199, R12, R206, R199 ;  /* 0x000000ce0cc77223 */ /* 0x000fe200000100c7 */
[----:B------:R-:W-:Y:S01]  /*15b0*/  IADD3 R204, R3, 0x100, RZ ;  /* 0x0000010003cc7810 */ /* 0x000fe20007ffe0ff */
[----:B------:R-:W-:Y:S02]  /*15c0*/  FADD.FTZ R198, R198, R202 ;  /* 0x000000cac6c67221 */ /* 0x000fe40000010000 */
[----:B------:R-:W-:Y:S02]  /*15d0*/  FFMA.FTZ R199, R13, R202, R199 ;  /* 0x000000ca0dc77223 */ /* 0x000fe400000100c7 */
.L_x_1128:
[----:B------:R-:W-:Y:S05]  /*15e0*/  BSYNC B0 ;  /* 0x0000000000007941 */ /* 0x000fea0003800000 */
.L_x_1127:
[----:B------:R-:W-:Y:S01]  /*15f0*/  BSSY B0, `(.L_x_1129) ;  /* 0x0000055000007945 */ /* 0x000fe20003800000 */
[----:B------:R-:W-:Y:S05]  /*1600*/  @!P0 BRA `(.L_x_1130) ;  /* 0x0000053000008947 */ /* 0x000fea0003800000 */
[----:B------:R-:W-:Y:S01]  /*1610*/  ISETP.NE.U32.AND P5, PT, RZ, c[0x0][0x218], PT ;  /* 0x00008600ff007a0c */ /* 0x000fe20003fa5070 */
[----:B------:R-:W0:Y:S01]  /*1620*/  LDC.U8 R174, c[0x0][0x1f0] ;  /* 0x00007c00ffae7b82 */ /* 0x000e220000000000 */
[----:B------:R1:W-:Y:S02]  /*1630*/  STL [R1+0x54], R0 ;  /* 0x0000540001007387 */ /* 0x0003e40000100800 */
[----:B------:R-:W-:Y:S01]  /*1640*/  ISETP.NE.AND.EX P5, PT, RZ, c[0x0][0x21c], PT, P5 ;  /* 0x00008700ff007a0c */ /* 0x000fe20003fa5350 */
[----:B------:R-:W-:Y:S01]  /*1650*/  HFMA2.MMA R200, -RZ, RZ, 0, 4.76837158203125e-07 ;  /* 0x00000008ffc87435 */ /* 0x000fe200000001ff */
[----:B-1----:R-:W2:Y:S11]  /*1660*/  LDL R0, [R1+0x24] ;  /* 0x0000240001007983 */ /* 0x002eb60000100800 */
        /* <DEDUP_REMOVED lines=8> */
[----:B------:R-:W3:Y:S04]  /*16f0*/  LDG.E.64 R16, [R16.64] ;  /* 0x0000000410107981 */ /* 0x000ee8000c1e1b00 */
[----:B------:R-:W4:Y:S04]  /*1700*/  LDG.E.128 R172, [R172.64] ;  /* 0x00000004acac7981 */ /* 0x000f28000c1e1d00 */
[----:B------:R-:W2:Y:S01]  /*1710*/  LDG.E.64 R200, [R200.64] ;  /* 0x00000004c8c87981 */ /* 0x000ea2000c1e1b00 */
[----:B-1---5:R-:W-:-:S05]  /*1720*/  FSEL R14, R203, RZ, !P5 ;  /* 0x000000ffcb0e7208 */ /* 0x022fca0006800000 */
[C---:B----4-:R-:W-:Y:S02]  /*1730*/  FADD.FTZ R172, -R14.reuse, R172 ;  /* 0x000000ac0eac7221 */ /* 0x050fe40000010100 */
[C---:B------:R-:W-:Y:S02]  /*1740*/  FADD.FTZ R15, -R14.reuse, R173 ;  /* 0x000000ad0e0f7221 */ /* 0x040fe40000010100 */
[C---:B------:R-:W-:Y:S02]  /*1750*/  FADD.FTZ R174, -R14.reuse, R174 ;  /* 0x000000ae0eae7221 */ /* 0x040fe40000010100 */
[----:B------:R-:W-:Y:S01]  /*1760*/  FADD.FTZ R175, -R14, R175 ;  /* 0x000000af0eaf7221 */ /* 0x000fe20000010100 */
[----:B--2---:R-:W-:Y:S01]  /*1770*/  MOV R14, R200 ;  /* 0x000000c8000e7202 */ /* 0x004fe20000000f00 */
[----:B---3--:R-:W-:-:S03]  /*1780*/  IMAD.MOV.U32 R214, RZ, RZ, R16 ;  /* 0x000000ffffd67224 */ /* 0x008fc600078e0010 */
[----:B------:R-:W-:Y:S01]  /*1790*/  PRMT R173, RZ, 0x5410, R14 ;  /* 0x00005410ffad7816 */ /* 0x000fe2000000000e */
[----:B------:R-:W-:Y:S02]  /*17a0*/  FMUL.FTZ R14, R2, R172 ;  /* 0x000000ac020e7220 */ /* 0x000fe40000410000 */
[----:B------:R-:W2:Y:S01]  /*17b0*/  LDL R172, [R1+0x2c] ;  /* 0x00002c0001ac7983 */ /* 0x000ea20000100800 */
[----:B------:R-:W-:-:S03]  /*17c0*/  PRMT R215, RZ, 0x5410, R214 ;  /* 0x00005410ffd77816 */ /* 0x000fc600000000d6 */
[----:B------:R-:W3:Y:S01]  /*17d0*/  LDL R214, [R1+0x30] ;  /* 0x0000300001d67983 */ /* 0x000ee20000100800 */
[----:B------:R-:W-:Y:S02]  /*17e0*/  FADD.FTZ R112, R112, R173 ;  /* 0x000000ad70707221 */ /* 0x000fe40000010000 */
[----:B------:R-:W-:Y:S02]  /*17f0*/  FADD.FTZ R60, R60, R215 ;  /* 0x000000d73c3c7221 */ /* 0x000fe40000010000 */
[C---:B------:R-:W-:Y:S02]  /*1800*/  FFMA.FTZ R32, R14.reuse, R215, R32 ;  /* 0x000000d70e207223 */ /* 0x040fe40000010020 */
[----:B------:R-:W-:Y:S02]  /*1810*/  FFMA.FTZ R88, R14, R173, R88 ;  /* 0x000000ad0e587223 */ /* 0x000fe40000010058 */
[----:B------:R-:W-:Y:S02]  /*1820*/  FMUL.FTZ R15, R2, R15 ;  /* 0x0000000f020f7220 */ /* 0x000fe40000410000 */
[----:B--2---:R-:W-:-:S02]  /*1830*/  FMUL.FTZ R172, R172, R173 ;  /* 0x000000adacac7220 */ /* 0x004fc40000410000 */
[----:B------:R-:W2:Y:S02]  /*1840*/  LDL R173, [R1+0x28] ;  /* 0x0000280001ad7983 */ /* 0x000ea40000100800 */
[----:B---3--:R-:W-:Y:S01]  /*1850*/  FFMA.FTZ R215, R214, R215, R172 ;  /* 0x000000d7d6d77223 */ /* 0x008fe200000100ac */
[----:B------:R-:W-:-:S04]  /*1860*/  SHF.R.U64 R172, R200, 0x10, R201 ;  /* 0x00000010c8ac7819 */ /* 0x000fc800000012c9 */
[----:B------:R-:W-:-:S05]  /*1870*/  PRMT R172, RZ, 0x5410, R172 ;  /* 0x00005410ffac7816 */ /* 0x000fca00000000ac */
[-C--:B------:R-:W-:Y:S02]  /*1880*/  FMUL.FTZ R214, R0, R172.reuse ;  /* 0x000000ac00d67220 */ /* 0x080fe40000410000 */
[----:B------:R-:W-:Y:S01]  /*1890*/  FADD.FTZ R113, R113, R172 ;  /* 0x000000ac71717221 */ /* 0x000fe20000010000 */
[----:B------:R-:W3:Y:S01]  /*18a0*/  LDL R0, [R1+0x20] ;  /* 0x0000200001007983 */ /* 0x000ee20000100800 */
[----:B------:R-:W-:-:S03]  /*18b0*/  FFMA.FTZ R89, R15, R172, R89 ;  /* 0x000000ac0f597223 */ /* 0x000fc60000010059 */
[----:B------:R-:W4:Y:S01]  /*18c0*/  LDL R172, [R1+0x1c] ;  /* 0x00001c0001ac7983 */ /* 0x000f220000100800 */
[----:B------:R-:W-:-:S04]  /*18d0*/  SHF.R.U64 R16, R16, 0x10, R17 ;  /* 0x0000001010107819 */ /* 0x000fc80000001211 */
[----:B------:R-:W-:-:S05]  /*18e0*/  PRMT R16, RZ, 0x5410, R16 ;  /* 0x00005410ff107816 */ /* 0x000fca0000000010 */
[-C--:B------:R-:W-:Y:S02]  /*18f0*/  FFMA.FTZ R33, R15, R16.reuse, R33 ;  /* 0x000000100f217223 */ /* 0x080fe40000010021 */
[----:B------:R-:W-:Y:S01]  /*1900*/  FADD.FTZ R61, R61, R16 ;  /* 0x000000103d3d7221 */ /* 0x000fe20000010000 */
[--C-:B------:R-:W-:Y:S01]  /*1910*/  SHF.R.U32.HI R200, RZ, 0x10, R201.reuse ;  /* 0x00000010ffc87819 */ /* 0x100fe200000116c9 */
[----:B--2---:R-:W-:Y:S02]  /*1920*/  FFMA.FTZ R214, R173, R16, R214 ;  /* 0x00000010add67223 */ /* 0x004fe400000100d6 */
[----:B------:R-:W-:Y:S01]  /*1930*/  IMAD.MOV.U32 R173, RZ, RZ, R201 ;  /* 0x000000ffffad7224 */ /* 0x000fe200078e00c9 */
[----:B------:R-:W-:-:S04]  /*1940*/  MOV R16, R17 ;  /* 0x0000001100107202 */ /* 0x000fc80000000f00 */
[----:B------:R-:W-:Y:S02]  /*1950*/  PRMT R173, RZ, 0x5410, R173 ;  /* 0x00005410ffad7816 */ /* 0x000fe400000000ad */
[----:B------:R-:W-:Y:S01]  /*1960*/  PRMT R201, RZ, 0x5410, R16 ;  /* 0x00005410ffc97816 */ /* 0x000fe20000000010 */
[----:B------:R-:W-:Y:S02]  /*1970*/  FMUL.FTZ R16, R2, R174 ;  /* 0x000000ae02107220 */ /* 0x000fe40000410000 */
[----:B------:R-:W2:Y:S01]  /*1980*/  LDL R174, [R1+0x18] ;  /* 0x0000180001ae7983 */ /* 0x000ea20000100800 */
[----:B------:R-:W-:Y:S02]  /*1990*/  FADD.FTZ R114, R114, R173 ;  /* 0x000000ad72727221 */ /* 0x000fe40000010000 */
[----:B------:R-:W-:Y:S02]  /*19a0*/  FADD.FTZ R62, R62, R201 ;  /* 0x000000c93e3e7221 */ /* 0x000fe40000010000 */
[----:B----4-:R-:W-:-:S02]  /*19b0*/  FMUL.FTZ R172, R172, R173 ;  /* 0x000000adacac7220 */ /* 0x010fc40000410000 */
[-C--:B------:R-:W-:Y:S02]  /*19c0*/  FFMA.FTZ R34, R16, R201.reuse, R34 ;  /* 0x000000c910227223 */ /* 0x080fe40000010022 */
[----:B---3--:R-:W-:Y:S02]  /*19d0*/  FFMA.FTZ R201, R0, R201, R172 ;  /* 0x000000c900c97223 */ /* 0x008fe400000100ac */
[----:B------:R-:W-:Y:S01]  /*19e0*/  FFMA.FTZ R90, R16, R173, R90 ;  /* 0x000000ad105a7223 */ /* 0x000fe2000001005a */
[----:B------:R0:W5:Y:S01]  /*19f0*/  LDL.LU R0, [R1+0x54] ;  /* 0x0000540001007983 */ /* 0x0001620000300800 */
[----:B------:R-:W-:-:S03]  /*1a00*/  PRMT R173, RZ, 0x5410, R200 ;  /* 0x00005410ffad7816 */ /* 0x000fc600000000c8 */
[----:B------:R-:W3:Y:S01]  /*1a10*/  LDL R200, [R1+0x14] ;  /* 0x0000140001c87983 */ /* 0x000ee20000100800 */
[----:B------:R-:W-:Y:S01]  /*1a20*/  SHF.R.U32.HI R17, RZ, 0x10, R17 ;  /* 0x00000010ff117819 */ /* 0x000fe20000011611 */
[----:B------:R-:W-:Y:S02]  /*1a30*/  FADD.FTZ R198, R198, R215 ;  /* 0x000000d7c6c67221 */ /* 0x000fe40000010000 */
[----:B------:R-:W-:Y:S01]  /*1a40*/  FFMA.FTZ R199, R14, R215, R199 ;  /* 0x000000d70ec77223 */ /* 0x000fe200000100c7 */
[----:B------:R-:W-:Y:S01]  /*1a50*/  PRMT R172, RZ, 0x5410, R17 ;  /* 0x00005410ffac7816 */ /* 0x000fe20000000011 */
[----:B------:R-:W-:Y:S02]  /*1a60*/  FADD.FTZ R198, R198, R214 ;  /* 0x000000d6c6c67221 */ /* 0x000fe40000010000 */
[----:B------:R-:W-:Y:S02]  /*1a70*/  FFMA.FTZ R199, R15, R214, R199 ;  /* 0x000000d60fc77223 */ /* 0x000fe400000100c7 */
[----:B------:R-:W-:-:S02]  /*1a80*/  FMUL.FTZ R17, R2, R175 ;  /* 0x000000af02117220 */ /* 0x000fc40000410000 */
[----:B------:R-:W-:Y:S02]  /*1a90*/  FADD.FTZ R198, R198, R201 ;  /* 0x000000c9c6c67221 */ /* 0x000fe40000010000 */
[----:B------:R-:W-:Y:S01]  /*1aa0*/  FFMA.FTZ R199, R16, R201, R199 ;  /* 0x000000c910c77223 */ /* 0x000fe200000100c7 */
[----:B------:R-:W-:Y:S01]  /*1ab0*/  IADD3 R204, R204, 0x100, RZ ;  /* 0x00000100cccc7810 */ /* 0x000fe20007ffe0ff */
[----:B------:R-:W-:Y:S02]  /*1ac0*/  FADD.FTZ R63, R63, R172 ;  /* 0x000000ac3f3f7221 */ /* 0x000fe40000010000 */
[----:B------:R-:W-:Y:S02]  /*1ad0*/  FFMA.FTZ R35, R17, R172, R35 ;  /* 0x000000ac11237223 */ /* 0x000fe40000010023 */
[----:B------:R-:W-:Y:S02]  /*1ae0*/  FADD.FTZ R115, R115, R173 ;  /* 0x000000ad73737221 */ /* 0x000fe40000010000 */
[----:B------:R-:W-:-:S02]  /*1af0*/  FFMA.FTZ R91, R17, R173, R91 ;  /* 0x000000ad115b7223 */ /* 0x000fc4000001005b */
[----:B---3--:R-:W-:-:S04]  /*1b00*/  FMUL.FTZ R200, R200, R173 ;  /* 0x000000adc8c87220 */ /* 0x008fc80000410000 */
[----:B--2---:R-:W-:-:S04]  /*1b10*/  FFMA.FTZ R200, R174, R172, R200 ;  /* 0x000000acaec87223 */ /* 0x004fc800000100c8 */
[----:B------:R-:W-:Y:S02]  /*1b20*/  FADD.FTZ R198, R198, R200 ;  /* 0x000000c8c6c67221 */ /* 0x000fe40000010000 */
[----:B------:R-:W-:Y:S02]  /*1b30*/  FFMA.FTZ R199, R17, R200, R199 ;  /* 0x000000c811c77223 */ /* 0x000fe400000100c7 */
.L_x_1130:
[----:B0-----:R-:W-:Y:S05]  /*1b40*/  BSYNC B0 ;  /* 0x0000000000007941 */ /* 0x001fea0003800000 */
.L_x_1129:
[----:B------:R-:W-:Y:S01]  /*1b50*/  BSSY B0, `(.L_x_1131) ;  /* 0x0000054000007945 */ /* 0x000fe20003800000 */
[----:B------:R-:W-:Y:S05]  /*1b60*/  @!P1 BRA `(.L_x_1132) ;  /* 0x0000052000009947 */ /* 0x000fea0003800000 */
[----:B------:R-:W-:Y:S01]  /*1b70*/  ISETP.NE.U32.AND P5, PT, RZ, c[0x0][0x218], PT ;  /* 0x00008600ff007a0c */ /* 0x000fe20003fa5070 */
[----:B------:R-:W0:Y:S01]  /*1b80*/  LDC.U8 R172, c[0x0][0x1f0] ;  /* 0x00007c00ffac7b82 */ /* 0x000e220000000000 */
[----:B------:R1:W-:Y:S02]  /*1b90*/  STL [R1+0x58], R3 ;  /* 0x0000580301007387 */ /* 0x0003e40000100800 */
[----:B------:R-:W-:Y:S01]  /*1ba0*/  ISETP.NE.AND.EX P5, PT, RZ, c[0x0][0x21c], PT, P5 ;  /* 0x00008700ff007a0c */ /* 0x000fe20003fa5350 */
[----:B------:R-:W-:Y:S01]  /*1bb0*/  HFMA2.MMA R174, -RZ, RZ, 0, 4.76837158203125e-07 ;  /* 0x00000008ffae7435 */ /* 0x000fe200000001ff */
[----:B-----5:R2:W-:Y:S04]  /*1bc0*/  STL [R1+0x54], R0 ;  /* 0x0000540001007387 */ /* 0x0205e80000100800 */
[----:B-1----:R-:W3:Y:S04]  /*1bd0*/  LDL R3, [R1+0x10] ;  /* 0x0000100001037983 */ /* 0x002ee80000100800 */
[----:B--2---:R-:W2:Y:S03]  /*1be0*/  LDL R0, [R1+0x8] ;  /* 0x0000080001007983 */ /* 0x004ea60000100800 */
[----:B------:R-:W-:-:S04]  /*1bf0*/  @P5 LEA R18, P6, R204, c[0x0][0x218], 0x4 ;  /* 0x00008600cc125a11 */ /* 0x000fc800078c20ff */
[----:B------:R-:W-:-:S05]  /*1c00*/  @P5 LEA.HI.X R19, R204, c[0x0][0x21c], RZ, 0x4, P6 ;  /* 0x00008700cc135a11 */ /* 0x000fca00030f24ff */
[----:B------:R1:W5:Y:S01]  /*1c10*/  @P5 LDG.E.128 R144, [R18.64] ;  /* 0x0000000412905981 */ /* 0x000362000c1e1d00 */
[----:B------:R-:W-:-:S04]  /*1c20*/  LEA R20, P5, R204, c[0x0][0x188], 0x4 ;  /* 0x00006200cc147a11 */ /* 0x000fc800078a20ff */
[----:B------:R-:W-:Y:S02]  /*1c30*/  LEA.HI.X R21, R204, c[0x0][0x18c], RZ, 0x4, P5 ;  /* 0x00006300cc157a11 */ /* 0x000fe400028f24ff */
[----:B0-----:R-:W-:Y:S01]  /*1c40*/  ISETP.NE.AND P5, PT, R172, RZ, PT ;  /* 0x000000ffac00720c */ /* 0x001fe20003fa5270 */
[----:B------:R-:W-:-:S03]  /*1c50*/  IMAD.WIDE.U32 R172, R204, R174, c[0x0][0x208] ;  /* 0x00008200ccac7625 */ /* 0x000fc600078e00ae */
[----:B------:R-:W4:Y:S01]  /*1c60*/  LDG.E.128 R20, [R20.64] ;  /* 0x0000000414147981 */ /* 0x000f22000c1e1d00 */
[----:B------:R-:W-:-:S03]  /*1c70*/  IMAD.WIDE.U32 R174, R204, R174, c[0x0][0x210] ;  /* 0x00008400ccae7625 */ /* 0x000fc600078e00ae */
[----:B------:R-:W2:Y:S04]  /*1c80*/  LDG.E.64 R172, [R172.64] ;  /* 0x00000004acac7981 */ /* 0x000ea8000c1e1b00 */
[----:B------:R-:W3:Y:S01]  /*1c90*/  LDG.E.64 R174, [R174.64] ;  /* 0x00000004aeae7981 */ /* 0x000ee2000c1e1b00 */
[----:B-1----:R-:W-:-:S05]  /*1ca0*/  FSEL R18, R203, RZ, !P5 ;  /* 0x000000ffcb127208 */ /* 0x002fca0006800000 */
[C---:B----4-:R-:W-:Y:S02]  /*1cb0*/  FADD.FTZ R212, -R18.reuse, R20 ;  /* 0x0000001412d47221 */ /* 0x050fe40000010100 */
[C---:B------:R-:W-:Y:S02]  /*1cc0*/  FADD.FTZ R20, -R18.reuse, R22 ;  /* 0x0000001612147221 */ /* 0x040fe40000010100 */
[C---:B------:R-:W-:Y:S01]  /*1cd0*/  FADD.FTZ R22, -R18.reuse, R23 ;  /* 0x0000001712167221 */ /* 0x040fe20000010100 */
[----:B--2---:R-:W-:Y:S01]  /*1ce0*/  MOV R23, R172 ;  /* 0x000000ac00177202 */ /* 0x004fe20000000f00 */
[----:B------:R-:W-:-:S03]  /*1cf0*/  FADD.FTZ R19, -R18, R21 ;  /* 0x0000001512137221 */ /* 0x000fc60000010100 */
[----:B------:R-:W-:Y:S02]  /*1d00*/  PRMT R213, RZ, 0x5410, R23 ;  /* 0x00005410ffd57816 */ /* 0x000fe40000000017 */
[----:B------:R-:W2:Y:S01]  /*1d10*/  LDL R23, [R1+0xc] ;  /* 0x00000c0001177983 */ /* 0x000ea20000100800 */
[----:B---3--:R-:W-:-:S05]  /*1d20*/  IMAD.MOV.U32 R18, RZ, RZ, R174 ;  /* 0x000000ffff127224 */ /* 0x008fca00078e00ae */
[----:B------:R-:W-:Y:S01]  /*1d30*/  PRMT R21, RZ, 0x5410, R18 ;  /* 0x00005410ff157816 */ /* 0x000fe20000000012 */
[----:B------:R-:W-:Y:S02]  /*1d40*/  FMUL.FTZ R18, R2, R212 ;  /* 0x000000d402127220 */ /* 0x000fe40000410000 */
[----:B------:R-:W3:Y:S02]  /*1d50*/  LDL R212, [R1+0x4] ;  /* 0x0000040001d47983 */ /* 0x000ee40000100800 */
[----:B------:R-:W-:Y:S02]  /*1d60*/  FADD.FTZ R116, R116, R21 ;  /* 0x0000001574747221 */ /* 0x000fe40000010000 */
[----:B------:R-:W-:Y:S02]  /*1d70*/  FFMA.FTZ R92, R18, R21, R92 ;  /* 0x00000015125c7223 */ /* 0x000fe4000001005c */
[----:B------:R-:W-:Y:S02]  /*1d80*/  FADD.FTZ R64, R64, R213 ;  /* 0x000000d540407221 */ /* 0x000fe40000010000 */
[----:B------:R-:W-:-:S02]  /*1d90*/  FFMA.FTZ R36, R18, R213, R36 ;  /* 0x000000d512247223 */ /* 0x000fc40000010024 */
[----:B------:R-:W-:Y:S02]  /*1da0*/  FMUL.FTZ R19, R2, R19 ;  /* 0x0000001302137220 */ /* 0x000fe40000410000 */
[----:B--2---:R-:W-:Y:S01]  /*1db0*/  FMUL.FTZ R23, R23, R21 ;  /* 0x0000001517177220 */ /* 0x004fe20000410000 */
[----:B------:R-:W-:-:S03]  /*1dc0*/  SHF.R.U64 R21, R174, 0x10, R175 ;  /* 0x00000010ae157819 */ /* 0x000fc600000012af */
[----:B------:R-:W-:Y:S01]  /*1dd0*/  FFMA.FTZ R213, R3, R213, R23 ;  /* 0x000000d503d57223 */ /* 0x000fe20000010017 */
[----:B------:R-:W-:Y:S01]  /*1de0*/  PRMT R21, RZ, 0x5410, R21 ;  /* 0x00005410ff157816 */ /* 0x000fe20000000015 */
[----:B------:R0:W5:Y:S01]  /*1df0*/  LDL.LU R3, [R1+0x58] ;  /* 0x0000580001037983 */ /* 0x0001620000300800 */
[----:B------:R-:W-:-:S03]  /*1e00*/  SHF.R.U64 R23, R172, 0x10, R173 ;  /* 0x00000010ac177819 */ /* 0x000fc600000012ad */
[----:B---3--:R-:W-:Y:S01]  /*1e10*/  FMUL.FTZ R212, R212, R21 ;  /* 0x00000015d4d47220 */ /* 0x008fe20000410000 */
[----:B------:R-:W-:Y:S02]  /*1e20*/  PRMT R23, RZ, 0x5410, R23 ;  /* 0x00005410ff177816 */ /* 0x000fe40000000017 */
[----:B------:R-:W-:-:S03]  /*1e30*/  SHF.R.U32.HI R172, RZ, 0x10, R173 ;  /* 0x00000010ffac7819 */ /* 0x000fc600000116ad */
[-C--:B------:R-:W-:Y:S02]  /*1e40*/  FFMA.FTZ R212, R0, R23.reuse, R212 ;  /* 0x0000001700d47223 */ /* 0x080fe400000100d4 */
[----:B------:R-:W-:Y:S01]  /*1e50*/  FFMA.FTZ R37, R19, R23, R37 ;  /* 0x0000001713257223 */ /* 0x000fe20000010025 */
[----:B------:R0:W5:Y:S01]  /*1e60*/  LDL.LU R0, [R1+0x54] ;  /* 0x0000540001007983 */ /* 0x0001620000300800 */
[----:B------:R-:W-:Y:S01]  /*1e70*/  FADD.FTZ R65, R65, R23 ;  /* 0x0000001741417221 */ /* 0x000fe20000010000 */
[----:B------:R-:W-:Y:S02]  /*1e80*/  MOV R23, R173 ;  /* 0x000000ad00177202 */ /* 0x000fe40000000f00 */
[----:B------:R-:W-:Y:S02]  /*1e90*/  MOV R173, R175 ;  /* 0x000000af00ad7202 */ /* 0x000fe40000000f00 */
[----:B------:R-:W-:Y:S02]  /*1ea0*/  SHF.R.U32.HI R174, RZ, 0x10, R175 ;  /* 0x00000010ffae7819 */ /* 0x000fe400000116af */
[----:B------:R-:W2:Y:S01]  /*1eb0*/  LDL R175, [R1] ;  /* 0x0000000001af7983 */ /* 0x000ea20000100800 */
[----:B------:R-:W-:Y:S01]  /*1ec0*/  PRMT R173, RZ, 0x5410, R173 ;  /* 0x00005410ffad7816 */ /* 0x000fe200000000ad */
[----:B------:R-:W-:Y:S01]  /*1ed0*/  FADD.FTZ R117, R117, R21 ;  /* 0x0000001575757221 */ /* 0x000fe20000010000 */
[----:B------:R-:W-:Y:S01]  /*1ee0*/  PRMT R23, RZ, 0x5410, R23 ;  /* 0x00005410ff177816 */ /* 0x000fe20000000017 */
[----:B------:R-:W-:Y:S01]  /*1ef0*/  FFMA.FTZ R93, R19, R21, R93 ;  /* 0x00000015135d7223 */ /* 0x000fe2000001005d */
[----:B------:R-:W-:Y:S01]  /*1f00*/  PRMT R174, RZ, 0x5410, R174 ;  /* 0x00005410ffae7816 */ /* 0x000fe200000000ae */
[----:B------:R-:W-:-:S02]  /*1f10*/  FMUL.FTZ R20, R2, R20 ;  /* 0x0000001402147220 */ /* 0x000fc40000410000 */
[----:B------:R-:W-:Y:S02]  /*1f20*/  FMUL.FTZ R21, R252, R173 ;  /* 0x000000adfc157220 */ /* 0x000fe40000410000 */
[----:B------:R-:W-:Y:S02]  /*1f30*/  FADD.FTZ R198, R198, R213 ;  /* 0x000000d5c6c67221 */ /* 0x000fe40000010000 */
[----:B------:R-:W-:Y:S01]  /*1f40*/  FFMA.FTZ R199, R18, R213, R199 ;  /* 0x000000d512c77223 */ /* 0x000fe200000100c7 */
[----:B------:R-:W-:Y:S01]  /*1f50*/  PRMT R172, RZ, 0x5410, R172 ;  /* 0x00005410ffac7816 */ /* 0x000fe200000000ac */
[----:B------:R-:W-:Y:S02]  /*1f60*/  FADD.FTZ R66, R66, R23 ;  /* 0x0000001742427221 */ /* 0x000fe40000010000 */
[----:B------:R-:W-:Y:S02]  /*1f70*/  FFMA.FTZ R38, R20, R23, R38 ;  /* 0x0000001714267223 */ /* 0x000fe40000010026 */
[----:B------:R-:W-:-:S02]  /*1f80*/  FADD.FTZ R198, R198, R212 ;  /* 0x000000d4c6c67221 */ /* 0x000fc40000010000 */
[----:B------:R-:W-:Y:S02]  /*1f90*/  FFMA.FTZ R199, R19, R212, R199 ;  /* 0x000000d413c77223 */ /* 0x000fe400000100c7 */
[----:B------:R-:W-:Y:S01]  /*1fa0*/  FMUL.FTZ R22, R2, R22 ;  /* 0x0000001602167220 */ /* 0x000fe20000410000 */
[----:B------:R-:W-:Y:S01]  /*1fb0*/  IADD3 R204, R204, 0x100, RZ ;  /* 0x00000100cccc7810 */ /* 0x000fe20007ffe0ff */
[----:B------:R-:W-:Y:S02]  /*1fc0*/  FADD.FTZ R118, R118, R173 ;  /* 0x000000ad76767221 */ /* 0x000fe40000010000 */
[----:B------:R-:W-:Y:S02]  /*1fd0*/  FFMA.FTZ R94, R20, R173, R94 ;  /* 0x000000ad145e7223 */ /* 0x000fe4000001005e */
[----:B------:R-:W-:Y:S02]  /*1fe0*/  FADD.FTZ R67, R67, R172 ;  /* 0x000000ac43437221 */ /* 0x000fe40000010000 */
[----:B------:R-:W-:-:S02]  /*1ff0*/  FFMA.FTZ R39, R22, R172, R39 ;  /* 0x000000ac16277223 */ /* 0x000fc40000010027 */
[----:B------:R-:W-:Y:S02]  /*2000*/  FADD.FTZ R119, R119, R174 ;  /* 0x000000ae77777221 */ /* 0x000fe40000010000 */
[-C--:B------:R-:W-:Y:S02]  /*2010*/  FFMA.FTZ R95, R22, R174.reuse, R95 ;  /* 0x000000ae165f7223 */ /* 0x080fe4000001005f */
[----:B--2---:R-:W-:Y:S02]  /*2020*/  FFMA.FTZ R21, R175, R23, R21 ;  /* 0x00000017af157223 */ /* 0x004fe40000010015 */
[----:B------:R-:W-:Y:S02]  /*2030*/  FMUL.FTZ R23, R250, R174 ;  /* 0x000000aefa177220 */ /* 0x000fe40000410000 */
[----:B------:R-:W-:Y:S02]  /*2040*/  FADD.FTZ R198, R198, R21 ;  /* 0x00000015c6c67221 */ /* 0x000fe40000010000 */
[----:B------:R-:W-:-:S02]  /*2050*/  FFMA.FTZ R23, R251, R172, R23 ;  /* 0x000000acfb177223 */ /* 0x000fc40000010017 */
[----:B------:R-:W-:Y:S02]  /*2060*/  FFMA.FTZ R199, R20, R21, R199 ;  /* 0x0000001514c77223 */ /* 0x000fe400000100c7 */
[----:B------:R-:W-:Y:S02]  /*2070*/  FADD.FTZ R198, R198, R23 ;  /* 0x00000017c6c67221 */ /* 0x000fe40000010000 */
[----:B------:R-:W-:Y:S02]  /*2080*/  FFMA.FTZ R199, R22, R23, R199 ;  /* 0x0000001716c77223 */ /* 0x000fe400000100c7 */
.L_x_1132:
[----:B0-----:R-:W-:Y:S05]  /*2090*/  BSYNC B0 ;  /* 0x0000000000007941 */ /* 0x001fea0003800000 */
.L_x_1131:
        /* <DEDUP_REMOVED lines=8> */
[----:B------:R1:W5:Y:S02]  /*2120*/  @P5 LDG.E.128 R148, [R24.64] ;  /* 0x0000000418945981 */ /* 0x000364000c1e1d00 */
[----:B-1----:R-:W-:-:S04]  /*2130*/  LEA R24, P5, R204, c[0x0][0x188], 0x4 ;  /* 0x00006200cc187a11 */ /* 0x002fc800078a20ff */
[----:B------:R-:W-:Y:S02]  /*2140*/  LEA.HI.X R25, R204, c[0x0][0x18c], RZ, 0x4, P5 ;  /* 0x00006300cc197a11 */ /* 0x000fe400028f24ff */
[----:B0-----:R-:W-:Y:S01]  /*2150*/  ISETP.NE.AND P5, PT, R172, RZ, PT ;  /* 0x000000ffac00720c */ /* 0x001fe20003fa5270 */
[----:B------:R-:W-:-:S03]  /*2160*/  IMAD.WIDE.U32 R172, R204, R174, c[0x0][0x208] ;  /* 0x00008200ccac7625 */ /* 0x000fc600078e00ae */
[----:B------:R-:W2:Y:S01]  /*2170*/  LDG.E.128 R24, [R24.64] ;  /* 0x0000000418187981 */ /* 0x000ea2000c1e1d00 */
[C---:B------:R-:W-:Y:S01]  /*2180*/  IMAD.WIDE.U32 R174, R204.reuse, R174, c[0x0][0x210] ;  /* 0x00008400ccae7625 */ /* 0x040fe200078e00ae */
[----:B-----5:R-:W-:Y:S02]  /*2190*/  FSEL R176, R203, RZ, !P5 ;  /* 0x000000ffcbb07208 */ /* 0x020fe40006800000 */
[----:B------:R-:W3:Y:S04]  /*21a0*/  LDG.E.64 R172, [R172.64] ;  /* 0x00000004acac7981 */ /* 0x000ee8000c1e1b00 */
[----:B------:R-:W4:Y:S01]  /*21b0*/  LDG.E.64 R174, [R174.64] ;  /* 0x00000004aeae7981 */ /* 0x000f22000c1e1b00 */
[----:B------:R-:W-:Y:S01]  /*21c0*/  IADD3 R204, R204, 0x100, RZ ;  /* 0x00000100cccc7810 */ /* 0x000fe20007ffe0ff */
[----:B--2---:R-:W-:-:S02]  /*21d0*/  FADD.FTZ R24, -R176, R24 ;  /* 0x00000018b0187221 */ /* 0x004fc40000010100 */
[C---:B------:R-:W-:Y:S02]  /*21e0*/  FADD.FTZ R25, -R176.reuse, R25 ;  /* 0x00000019b0197221 */ /* 0x040fe40000010100 */
[C---:B------:R-:W-:Y:S02]  /*21f0*/  FADD.FTZ R26, -R176.reuse, R26 ;  /* 0x0000001ab01a7221 */ /* 0x040fe40000010100 */
[----:B------:R-:W-:Y:S01]  /*2200*/  FADD.FTZ R176, -R176, R27 ;  /* 0x0000001bb0b07221 */ /* 0x000fe20000010100 */
[----:B----4-:R-:W-:Y:S01]  /*2210*/  MOV R27, R174 ;  /* 0x000000ae001b7202 */ /* 0x010fe20000000f00 */
[----:B------:R-:W-:Y:S01]  /*2220*/  FMUL.FTZ R24, R2, R24 ;  /* 0x0000001802187220 */ /* 0x000fe20000410000 */
[----:B---3--:R-:W-:Y:S02]  /*2230*/  MOV R177, R172 ;  /* 0x000000ac00b17202 */ /* 0x008fe40000000f00 */
[----:B------:R-:W-:Y:S02]  /*2240*/  PRMT R27, RZ, 0x5410, R27 ;  /* 0x00005410ff1b7816 */ /* 0x000fe4000000001b */
[----:B------:R-:W-:-:S03]  /*2250*/  PRMT R211, RZ, 0x5410, R177 ;  /* 0x00005410ffd37816 */ /* 0x000fc600000000b1 */
[-C--:B------:R-:W-:Y:S02]  /*2260*/  FMUL.FTZ R177, R248, R27.reuse ;  /* 0x0000001bf8b17220 */ /* 0x080fe40000410000 */
[----:B------:R-:W-:Y:S02]  /*2270*/  FADD.FTZ R120, R120, R27 ;  /* 0x0000001b78787221 */ /* 0x000fe40000010000 */
[----:B------:R-:W-:Y:S01]  /*2280*/  FFMA.FTZ R96, R24, R27, R96 ;  /* 0x0000001b18607223 */ /* 0x000fe20000010060 */
[----:B------:R-:W-:Y:S02]  /*2290*/  SHF.R.U64 R27, R174, 0x10, R175 ;  /* 0x00000010ae1b7819 */ /* 0x000fe400000012af */
[----:B------:R-:W-:Y:S02]  /*22a0*/  SHF.R.U64 R172, R172, 0x10, R173 ;  /* 0x00000010acac7819 */ /* 0x000fe400000012ad */
[----:B------:R-:W-:Y:S01]  /*22b0*/  PRMT R27, RZ, 0x5410, R27 ;  /* 0x00005410ff1b7816 */ /* 0x000fe2000000001b */
[----:B------:R-:W-:Y:S01]  /*22c0*/  FMUL.FTZ R25, R2, R25 ;  /* 0x0000001902197220 */ /* 0x000fe20000410000 */
[----:B------:R-:W-:-:S03]  /*22d0*/  PRMT R172, RZ, 0x5410, R172 ;  /* 0x00005410ffac7816 */ /* 0x000fc600000000ac */
[----:B------:R-:W-:Y:S01]  /*22e0*/  FMUL.FTZ R210, R246, R27 ;  /* 0x0000001bf6d27220 */ /* 0x000fe20000410000 */
[----:B------:R-:W-:Y:S01]  /*22f0*/  MOV R174, R175 ;  /* 0x000000af00ae7202 */ /* 0x000fe20000000f00 */
[-C--:B------:R-:W-:Y:S02]  /*2300*/  FFMA.FTZ R41, R25, R172.reuse, R41 ;  /* 0x000000ac19297223 */ /* 0x080fe40000010029 */
[----:B------:R-:W-:Y:S02]  /*2310*/  FFMA.FTZ R210, R247, R172, R210 ;  /* 0x000000acf7d27223 */ /* 0x000fe400000100d2 */
[----:B------:R-:W-:Y:S01]  /*2320*/  FADD.FTZ R69, R69, R172 ;  /* 0x000000ac45457221 */ /* 0x000fe20000010000 */
[----:B------:R-:W-:Y:S01]  /*2330*/  SHF.R.U32.HI R175, RZ, 0x10, R175 ;  /* 0x00000010ffaf7819 */ /* 0x000fe200000116af */
[----:B------:R-:W-:Y:S01]  /*2340*/  IMAD.MOV.U32 R172, RZ, RZ, R173 ;  /* 0x000000ffffac7224 */ /* 0x000fe200078e00ad */
[----:B------:R-:W-:Y:S01]  /*2350*/  PRMT R174, RZ, 0x5410, R174 ;  /* 0x00005410ffae7816 */ /* 0x000fe200000000ae */
[----:B------:R-:W-:-:S02]  /*2360*/  FADD.FTZ R68, R68, R211 ;  /* 0x000000d344447221 */ /* 0x000fc40000010000 */
[-C--:B------:R-:W-:Y:S02]  /*2370*/  FFMA.FTZ R40, R24, R211.reuse, R40 ;  /* 0x000000d318287223 */ /* 0x080fe40000010028 */
[----:B------:R-:W-:Y:S01]  /*2380*/  FFMA.FTZ R211, R249, R211, R177 ;  /* 0x000000d3f9d37223 */ /* 0x000fe200000100b1 */
[----:B------:R-:W-:Y:S01]  /*2390*/  SHF.R.U32.HI R173, RZ, 0x10, R173 ;  /* 0x00000010ffad7819 */ /* 0x000fe200000116ad */
[----:B------:R-:W-:Y:S01]  /*23a0*/  FADD.FTZ R121, R121, R27 ;  /* 0x0000001b79797221 */ /* 0x000fe20000010000 */
[----:B------:R-:W-:Y:S01]  /*23b0*/  PRMT R172, RZ, 0x5410, R172 ;  /* 0x00005410ffac7816 */ /* 0x000fe200000000ac */
[----:B------:R-:W-:Y:S01]  /*23c0*/  FFMA.FTZ R97, R25, R27, R97 ;  /* 0x0000001b19617223 */ /* 0x000fe20000010061 */
[----:B------:R-:W-:Y:S01]  /*23d0*/  PRMT R175, RZ, 0x5410, R175 ;  /* 0x00005410ffaf7816 */ /* 0x000fe200000000af */
[----:B------:R-:W-:Y:S02]  /*23e0*/  FMUL.FTZ R27, R244, R174 ;  /* 0x000000aef41b7220 */ /* 0x000fe40000410000 */
[----:B------:R-:W-:-:S02]  /*23f0*/  FADD.FTZ R198, R198, R211 ;  /* 0x000000d3c6c67221 */ /* 0x000fc40000010000 */
[----:B------:R-:W-:Y:S01]  /*2400*/  FFMA.FTZ R199, R24, R211, R199 ;  /* 0x000000d318c77223 */ /* 0x000fe200000100c7 */
[----:B------:R-:W-:Y:S01]  /*2410*/  PRMT R173, RZ, 0x5410, R173 ;  /* 0x00005410ffad7816 */ /* 0x000fe200000000ad */
[----:B------:R-:W-:Y:S02]  /*2420*/  FMUL.FTZ R26, R2, R26 ;  /* 0x0000001a021a7220 */ /* 0x000fe40000410000 */
[----:B------:R-:W-:Y:S02]  /*2430*/  FFMA.FTZ R27, R245, R172, R27 ;  /* 0x000000acf51b7223 */ /* 0x000fe4000001001b */
[----:B------:R-:W-:Y:S02]  /*2440*/  FMUL.FTZ R177, R242, R175 ;  /* 0x000000aff2b17220 */ /* 0x000fe40000410000 */
[----:B------:R-:W-:Y:S02]  /*2450*/  FADD.FTZ R198, R198, R210 ;  /* 0x000000d2c6c67221 */ /* 0x000fe40000010000 */
[----:B------:R-:W-:-:S02]  /*2460*/  FFMA.FTZ R199, R25, R210, R199 ;  /* 0x000000d219c77223 */ /* 0x000fc400000100c7 */
[----:B------:R-:W-:Y:S02]  /*2470*/  FMUL.FTZ R176, R2, R176 ;  /* 0x000000b002b07220 */ /* 0x000fe40000410000 */
        /* <DEDUP_REMOVED lines=13> */
.L_x_1134:
[----:B------:R-:W-:Y:S05]  /*2550*/  BSYNC B0 ;  /* 0x0000000000007941 */ /* 0x000fea0003800000 */
.L_x_1133:
[----:B------:R-:W-:Y:S01]  /*2560*/  BSSY B0, `(.L_x_1135) ;  /* 0x000004b000007945 */ /* 0x000fe20003800000 */
[----:B------:R-:W-:Y:S05]  /*2570*/  @!P3 BRA `(.L_x_1136) ;  /* 0x000004900000b947 */ /* 0x000fea0003800000 */
[----:B------:R-:W-:Y:S01]  /*2580*/  ISETP.NE.U32.AND P5, PT, RZ, c[0x0][0x218], PT ;  /* 0x00008600ff007a0c */ /* 0x000fe20003fa5070 */
[----:B------:R-:W0:Y:S03]  /*2590*/  LDC.U8 R174, c[0x0][0x1f0] ;  /* 0x00007c00ffae7b82 */ /* 0x000e260000000000 */
[----:B------:R-:W-:Y:S01]  /*25a0*/  ISETP.NE.AND.EX P5, PT, RZ, c[0x0][0x21c], PT, P5 ;  /* 0x00008700ff007a0c */ /* 0x000fe20003fa5350 */
[----:B------:R-:W-:-:S12]  /*25b0*/  HFMA2.MMA R182, -RZ, RZ, 0, 4.76837158203125e-07 ;  /* 0x00000008ffb67435 */ /* 0x000fd800000001ff */
[----:B------:R-:W-:-:S04]  /*25c0*/  @P5 LEA R172, P6, R204, c[0x0][0x218], 0x4 ;  /* 0x00008600ccac5a11 */ /* 0x000fc800078c20ff */
[C---:B------:R-:W-:Y:S01]  /*25d0*/  @P5 LEA.HI.X R173, R204.reuse, c[0x0][0x21c], RZ, 0x4, P6 ;  /* 0x00008700ccad5a11 */ /* 0x040fe200030f24ff */
[----:B------:R-:W-:-:S04]  /*25e0*/  IMAD.WIDE.U32 R180, R204, R182, c[0x0][0x208] ;  /* 0x00008200ccb47625 */ /* 0x000fc800078e00b6 */
[----:B------:R1:W5:Y:S01]  /*25f0*/  @P5 LDG.E.128 R152, [R172.64] ;  /* 0x00000004ac985981 */ /* 0x000362000c1e1d00 */
[----:B------:R-:W-:-:S03]  /*2600*/  IMAD.WIDE.U32 R182, R204, R182, c[0x0][0x210] ;  /* 0x00008400ccb67625 */ /* 0x000fc600078e00b6 */
[----:B------:R-:W2:Y:S04]  /*2610*/  LDG.E.64 R180, [R180.64] ;  /* 0x00000004b4b47981 */ /* 0x000ea8000c1e1b00 */
[----:B------:R-:W3:Y:S01]  /*2620*/  LDG.E.64 R182, [R182.64] ;  /* 0x00000004b6b67981 */ /* 0x000ee2000c1e1b00 */
[----:B-1----:R-:W-:-:S04]  /*2630*/  LEA R172, P5, R204, c[0x0][0x188], 0x4 ;  /* 0x00006200ccac7a11 */ /* 0x002fc800078a20ff */
[----:B------:R-:W-:Y:S02]  /*2640*/  LEA.HI.X R173, R204, c[0x0][0x18c], RZ, 0x4, P5 ;  /* 0x00006300ccad7a11 */ /* 0x000fe400028f24ff */
[----:B0-----:R-:W-:-:S04]  /*2650*/  ISETP.NE.AND P5, PT, R174, RZ, PT ;  /* 0x000000ffae00720c */ /* 0x001fc80003fa5270 */
[----:B------:R-:W4:Y:S01]  /*2660*/  LDG.E.128 R172, [R172.64] ;  /* 0x00000004acac7981 */ /* 0x000f22000c1e1d00 */
[----:B-----5:R-:W-:Y:S02]  /*2670*/  FSEL R178, R203, RZ, !P5 ;  /* 0x000000ffcbb27208 */ /* 0x020fe40006800000 */
[----:B------:R-:W-:Y:S01]  /*2680*/  IADD3 R204, R204, 0x100, RZ ;  /* 0x00000100cccc7810 */ /* 0x000fe20007ffe0ff */
[----:B--2---:R-:W-:-:S05]  /*2690*/  IMAD.MOV.U32 R179, RZ, RZ, R180 ;  /* 0x000000ffffb37224 */ /* 0x004fca00078e00b4 */
[----:B------:R-:W-:Y:S01]  /*26a0*/  PRMT R209, RZ, 0x5410, R179 ;  /* 0x00005410ffd17816 */ /* 0x000fe200000000b3 */
[C---:B----4-:R-:W-:Y:S02]  /*26b0*/  FADD.FTZ R172, -R178.reuse, R172 ;  /* 0x000000acb2ac7221 */ /* 0x050fe40000010100 */
[C---:B------:R-:W-:Y:S02]  /*26c0*/  FADD.FTZ R173, -R178.reuse, R173 ;  /* 0x000000adb2ad7221 */ /* 0x040fe40000010100 */
[C---:B------:R-:W-:Y:S02]  /*26d0*/  FADD.FTZ R174, -R178.reuse, R174 ;  /* 0x000000aeb2ae7221 */ /* 0x040fe40000010100 */
[----:B------:R-:W-:Y:S01]  /*26e0*/  FADD.FTZ R175, -R178, R175 ;  /* 0x000000afb2af7221 */ /* 0x000fe20000010100 */
[----:B---3--:R-:W-:-:S04]  /*26f0*/  MOV R178, R182 ;  /* 0x000000b600b27202 */ /* 0x008fc80000000f00 */
[----:B------:R-:W-:Y:S01]  /*2700*/  PRMT R179, RZ, 0x5410, R178 ;  /* 0x00005410ffb37816 */ /* 0x000fe200000000b2 */
[----:B------:R-:W-:-:S04]  /*2710*/  FMUL.FTZ R178, R2, R172 ;  /* 0x000000ac02b27220 */ /* 0x000fc80000410000 */
[----:B------:R-:W-:Y:S02]  /*2720*/  FMUL.FTZ R172, R240, R179 ;  /* 0x000000b3f0ac7220 */ /* 0x000fe40000410000 */
[----:B------:R-:W-:Y:S02]  /*2730*/  FADD.FTZ R72, R72, R209 ;  /* 0x000000d148487221 */ /* 0x000fe40000010000 */
[-C--:B------:R-:W-:Y:S02]  /*2740*/  FFMA.FTZ R44, R178, R209.reuse, R44 ;  /* 0x000000d1b22c7223 */ /* 0x080fe4000001002c */
[----:B------:R-:W-:Y:S01]  /*2750*/  FFMA.FTZ R209, R241, R209, R172 ;  /* 0x000000d1f1d17223 */ /* 0x000fe200000100ac */
[----:B------:R-:W-:Y:S01]  /*2760*/  SHF.R.U64 R172, R182, 0x10, R183 ;  /* 0x00000010b6ac7819 */ /* 0x000fe200000012b7 */
[----:B------:R-:W-:Y:S02]  /*2770*/  FADD.FTZ R124, R124, R179 ;  /* 0x000000b37c7c7221 */ /* 0x000fe40000010000 */
[----:B------:R-:W-:Y:S01]  /*2780*/  FFMA.FTZ R100, R178, R179, R100 ;  /* 0x000000b3b2647223 */ /* 0x000fe20000010064 */
[----:B------:R-:W-:Y:S01]  /*2790*/  PRMT R172, RZ, 0x5410, R172 ;  /* 0x00005410ffac7816 */ /* 0x000fe200000000ac */
[----:B------:R-:W-:Y:S01]  /*27a0*/  FMUL.FTZ R179, R2, R173 ;  /* 0x000000ad02b37220 */ /* 0x000fe20000410000 */
[----:B------:R-:W-:-:S03]  /*27b0*/  SHF.R.U64 R173, R180, 0x10, R181 ;  /* 0x00000010b4ad7819 */ /* 0x000fc600000012b5 */
[----:B------:R-:W-:Y:S01]  /*27c0*/  FMUL.FTZ R180, R238, R172 ;  /* 0x000000aceeb47220 */ /* 0x000fe20000410000 */
[----:B------:R-:W-:Y:S02]  /*27d0*/  PRMT R173, RZ, 0x5410, R173 ;  /* 0x00005410ffad7816 */ /* 0x000fe400000000ad */
[----:B------:R-:W-:-:S03]  /*27e0*/  SHF.R.U32.HI R184, RZ, 0x10, R181 ;  /* 0x00000010ffb87819 */ /* 0x000fc600000116b5 */
[-C--:B------:R-:W-:Y:S02]  /*27f0*/  FFMA.FTZ R180, R239, R173.reuse, R180 ;  /* 0x000000adefb47223 */ /* 0x080fe400000100b4 */
[----:B------:R-:W-:Y:S02]  /*2800*/  FFMA.FTZ R45, R179, R173, R45 ;  /* 0x000000adb32d7223 */ /* 0x000fe4000001002d */
[----:B------:R-:W-:Y:S01]  /*2810*/  FADD.FTZ R73, R73, R173 ;  /* 0x000000ad49497221 */ /* 0x000fe20000010000 */
[----:B------:R-:W-:Y:S01]  /*2820*/  MOV R173, R181 ;  /* 0x000000b500ad7202 */ /* 0x000fe20000000f00 */
[----:B------:R-:W-:Y:S02]  /*2830*/  IMAD.MOV.U32 R181, RZ, RZ, R183 ;  /* 0x000000ffffb57224 */ /* 0x000fe400078e00b7 */
[----:B------:R-:W-:Y:S02]  /*2840*/  FADD.FTZ R125, R125, R172 ;  /* 0x000000ac7d7d7221 */ /* 0x000fe40000010000 */
[----:B------:R-:W-:Y:S01]  /*2850*/  FFMA.FTZ R101, R179, R172, R101 ;  /* 0x000000acb3657223 */ /* 0x000fe20000010065 */
[----:B------:R-:W-:Y:S01]  /*2860*/  PRMT R172, RZ, 0x5410, R181 ;  /* 0x00005410ffac7816 */ /* 0x000fe200000000b5 */
[----:B------:R-:W-:Y:S01]  /*2870*/  FMUL.FTZ R181, R2, R174 ;  /* 0x000000ae02b57220 */ /* 0x000fe20000410000 */
[----:B------:R-:W-:-:S02]  /*2880*/  SHF.R.U32.HI R183, RZ, 0x10, R183 ;  /* 0x00000010ffb77819 */ /* 0x000fc400000116b7 */
[----:B------:R-:W-:Y:S01]  /*2890*/  PRMT R173, RZ, 0x5410, R173 ;  /* 0x00005410ffad7816 */ /* 0x000fe200000000ad */
[-C--:B------:R-:W-:Y:S02]  /*28a0*/  FMUL.FTZ R182, R236, R172.reuse ;  /* 0x000000acecb67220 */ /* 0x080fe40000410000 */
[----:B------:R-:W-:Y:S02]  /*28b0*/  FADD.FTZ R126, R126, R172 ;  /* 0x000000ac7e7e7221 */ /* 0x000fe40000010000 */
[----:B------:R-:W-:Y:S01]  /*28c0*/  FFMA.FTZ R102, R181, R172, R102 ;  /* 0x000000acb5667223 */ /* 0x000fe20000010066 */
[----:B------:R-:W-:Y:S01]  /*28d0*/  PRMT R172, RZ, 0x5410, R183 ;  /* 0x00005410ffac7816 */ /* 0x000fe200000000b7 */
[----:B------:R-:W-:Y:S02]  /*28e0*/  FADD.FTZ R198, R198, R209 ;  /* 0x000000d1c6c67221 */ /* 0x000fe40000010000 */
[----:B------:R-:W-:Y:S01]  /*28f0*/  FFMA.FTZ R199, R178, R209, R199 ;  /* 0x000000d1b2c77223 */ /* 0x000fe200000100c7 */
        /* <DEDUP_REMOVED lines=14> */
[C---:B------:R-:W-:Y:S02]  /*29e0*/  FFMA.FTZ R103, R183.reuse, R172, R103 ;  /* 0x000000acb7677223 */ /* 0x040fe40000010067 */
[----:B------:R-:W-:Y:S02]  /*29f0*/  FADD.FTZ R198, R198, R184 ;  /* 0x000000b8c6c67221 */ /* 0x000fe40000010000 */
[----:B------:R-:W-:Y:S02]  /*2a00*/  FFMA.FTZ R199, R183, R184, R199 ;  /* 0x000000b8b7c77223 */ /* 0x000fe400000100c7 */
.L_x_1136:
[----:B------:R-:W-:Y:S05]  /*2a10*/  BSYNC B0 ;  /* 0x0000000000007941 */ /* 0x000fea0003800000 */
.L_x_1135:
        /* <DEDUP_REMOVED lines=8> */
[----:B------:R1:W5:Y:S01]  /*2aa0*/  @P5 LDG.E.128 R156, [R172.64] ;  /* 0x00000004ac9c5981 */ /* 0x000362000c1e1d00 */
[----:B------:R-:W-:-:S04]  /*2ab0*/  IMAD.WIDE.U32 R188, R204, R190, c[0x0][0x208] ;  /* 0x00008200ccbc7625 */ /* 0x000fc800078e00be */
[C---:B------:R-:W-:Y:S02]  /*2ac0*/  IMAD.WIDE.U32 R190, R204.reuse, R190, c[0x0][0x210] ;  /* 0x00008400ccbe7625 */ /* 0x040fe400078e00be */
[----:B------:R-:W2:Y:S01]  /*2ad0*/  LDG.E.64 R188, [R188.64] ;  /* 0x00000004bcbc7981 */ /* 0x000ea2000c1e1b00 */
[----:B-1----:R-:W-:-:S03]  /*2ae0*/  LEA R172, P5, R204, c[0x0][0x188], 0x4 ;  /* 0x00006200ccac7a11 */ /* 0x002fc600078a20ff */
[----:B------:R-:W3:Y:S01]  /*2af0*/  LDG.E.64 R190, [R190.64] ;  /* 0x00000004bebe7981 */ /* 0x000ee2000c1e1b00 */
[----:B------:R-:W-:Y:S02]  /*2b00*/  LEA.HI.X R173, R204, c[0x0][0x18c], RZ, 0x4, P5 ;  /* 0x00006300ccad7a11 */ /* 0x000fe400028f24ff */
[----:B0-----:R-:W-:-:S04]  /*2b10*/  ISETP.NE.AND P5, PT, R174, RZ, PT ;  /* 0x000000ffae00720c */ /* 0x001fc80003fa5270 */
[----:B------:R-:W4:Y:S01]  /*2b20*/  LDG.E.128 R172, [R172.64] ;  /* 0x00000004acac7981 */ /* 0x000f22000c1e1d00 */
[----:B-----5:R-:W-:Y:S02]  /*2b30*/  FSEL R185, R203, RZ, !P5 ;  /* 0x000000ffcbb97208 */ /* 0x020fe40006800000 */
[----:B------:R-:W-:Y:S02]  /*2b40*/  IADD3 R204, R204, 0x100, RZ ;  /* 0x00000100cccc7810 */ /* 0x000fe40007ffe0ff */
[----:B--2---:R-:W-:-:S04]  /*2b50*/  MOV R186, R188 ;  /* 0x000000bc00ba7202 */ /* 0x004fc80000000f00 */
[----:B------:R-:W-:Y:S01]  /*2b60*/  PRMT R208, RZ, 0x5410, R186 ;  /* 0x00005410ffd07816 */ /* 0x000fe200000000ba */
[C---:B----4-:R-:W-:Y:S02]  /*2b70*/  FADD.FTZ R172, -R185.reuse, R172 ;  /* 0x000000acb9ac7221 */ /* 0x050fe40000010100 */
[C---:B------:R-:W-:Y:S02]  /*2b80*/  FADD.FTZ R173, -R185.reuse, R173 ;  /* 0x000000adb9ad7221 */ /* 0x040fe40000010100 */
[C---:B------:R-:W-:Y:S02]  /*2b90*/  FADD.FTZ R174, -R185.reuse, R174 ;  /* 0x000000aeb9ae7221 */ /* 0x040fe40000010100 */
[----:B------:R-:W-:Y:S02]  /*2ba0*/  FADD.FTZ R175, -R185, R175 ;  /* 0x000000afb9af7221 */ /* 0x000fe40000010100 */
[----:B---3--:R-:W-:-:S05]  /*2bb0*/  IMAD.MOV.U32 R185, RZ, RZ, R190 ;  /* 0x000000ffffb97224 */ /* 0x008fca00078e00be */
        /* <DEDUP_REMOVED lines=11> */
[----:B------:R-:W-:-:S02]  /*2c70*/  SHF.R.U64 R173, R188, 0x10, R189 ;  /* 0x00000010bcad7819 */ /* 0x000fc400000012bd */
[----:B------:R-:W-:Y:S01]  /*2c80*/  MOV R188, R191 ;  /* 0x000000bf00bc7202 */ /* 0x000fe20000000f00 */
[-C--:B------:R-:W-:Y:S01]  /*2c90*/  FMUL.FTZ R187, R230, R172.reuse ;  /* 0x000000ace6bb7220 */ /* 0x080fe20000410000 */
[----:B------:R-:W-:Y:S01]  /*2ca0*/  PRMT R173, RZ, 0x5410, R173 ;  /* 0x00005410ffad7816 */ /* 0x000fe200000000ad */
[----:B------:R-:W-:Y:S02]  /*2cb0*/  FADD.FTZ R161, R161, R172 ;  /* 0x000000aca1a17221 */ /* 0x000fe40000010000 */
[C---:B------:R-:W-:Y:S01]  /*2cc0*/  FFMA.FTZ R129, R186.reuse, R172, R129 ;  /* 0x000000acba817223 */ /* 0x040fe20000010081 */
[----:B------:R-:W-:Y:S01]  /*2cd0*/  PRMT R172, RZ, 0x5410, R188 ;  /* 0x00005410ffac7816 */ /* 0x000fe200000000bc */
[-C--:B------:R-:W-:Y:S02]  /*2ce0*/  FFMA.FTZ R187, R231, R173.reuse, R187 ;  /* 0x000000ade7bb7223 */ /* 0x080fe400000100bb */
[----:B------:R-:W-:Y:S02]  /*2cf0*/  FFMA.FTZ R77, R186, R173, R77 ;  /* 0x000000adba4d7223 */ /* 0x000fe4000001004d */
[----:B------:R-:W-:Y:S01]  /*2d00*/  FADD.FTZ R49, R49, R173 ;  /* 0x000000ad31317221 */ /* 0x000fe20000010000 */
[----:B------:R-:W-:Y:S01]  /*2d10*/  MOV R173, R189 ;  /* 0x000000bd00ad7202 */ /* 0x000fe20000000f00 */
[----:B------:R-:W-:Y:S01]  /*2d20*/  FMUL.FTZ R188, R2, R174 ;  /* 0x000000ae02bc7220 */ /* 0x000fe20000410000 */
[----:B------:R-:W-:Y:S01]  /*2d30*/  SHF.R.U32.HI R190, RZ, 0x10, R189 ;  /* 0x00000010ffbe7819 */ /* 0x000fe200000116bd */
[----:B------:R-:W-:Y:S01]  /*2d40*/  FMUL.FTZ R189, R228, R172 ;  /* 0x000000ace4bd7220 */ /* 0x000fe20000410000 */
[----:B------:R-:W-:-:S02]  /*2d50*/  PRMT R173, RZ, 0x5410, R173 ;  /* 0x00005410ffad7816 */ /* 0x000fc400000000ad */
[----:B------:R-:W-:Y:S01]  /*2d60*/  SHF.R.U32.HI R191, RZ, 0x10, R191 ;  /* 0x00000010ffbf7819 */ /* 0x000fe200000116bf */
[----:B------:R-:W-:Y:S02]  /*2d70*/  FADD.FTZ R198, R198, R208 ;  /* 0x000000d0c6c67221 */ /* 0x000fe40000010000 */
[----:B------:R-:W-:Y:S02]  /*2d80*/  FADD.FTZ R50, R50, R173 ;  /* 0x000000ad32327221 */ /* 0x000fe40000010000 */
[-C--:B------:R-:W-:Y:S02]  /*2d90*/  FFMA.FTZ R78, R188, R173.reuse, R78 ;  /* 0x000000adbc4e7223 */ /* 0x080fe4000001004e */
[----:B------:R-:W-:Y:S01]  /*2da0*/  FFMA.FTZ R189, R229, R173, R189 ;  /* 0x000000ade5bd7223 */ /* 0x000fe200000100bd */
[----:B------:R-:W-:Y:S01]  /*2db0*/  PRMT R173, RZ, 0x5410, R191 ;  /* 0x00005410ffad7816 */ /* 0x000fe200000000bf */
[----:B------:R-:W-:Y:S02]  /*2dc0*/  FFMA.FTZ R199, R185, R208, R199 ;  /* 0x000000d0b9c77223 */ /* 0x000fe400000100c7 */
[----:B------:R-:W-:-:S02]  /*2dd0*/  FADD.FTZ R162, R162, R172 ;  /* 0x000000aca2a27221 */ /* 0x000fc40000010000 */
[----:B------:R-:W-:Y:S01]  /*2de0*/  FFMA.FTZ R130, R188, R172, R130 ;  /* 0x000000acbc827223 */ /* 0x000fe20000010082 */
[----:B------:R-:W-:Y:S01]  /*2df0*/  PRMT R172, RZ, 0x5410, R190 ;  /* 0x00005410ffac7816 */ /* 0x000fe200000000be */
[----:B------:R-:W-:Y:S02]  /*2e00*/  FMUL.FTZ R191, R226, R173 ;  /* 0x000000ade2bf7220 */ /* 0x000fe40000410000 */
[----:B------:R-:W-:Y:S02]  /*2e10*/  FADD.FTZ R198, R198, R187 ;  /* 0x000000bbc6c67221 */ /* 0x000fe40000010000 */
[----:B------:R-:W-:Y:S02]  /*2e20*/  FFMA.FTZ R199, R186, R187, R199 ;  /* 0x000000bbbac77223 */ /* 0x000fe400000100c7 */
[----:B------:R-:W-:Y:S02]  /*2e30*/  FMUL.FTZ R190, R2, R175 ;  /* 0x000000af02be7220 */ /* 0x000fe40000410000 */
        /* <DEDUP_REMOVED lines=9> */
.L_x_1138:
[----:B------:R-:W-:Y:S05]  /*2ed0*/  BSYNC B0 ;  /* 0x0000000000007941 */ /* 0x000fea0003800000 */
.L_x_1137:
[----:B------:R-:W-:Y:S01]  /*2ee0*/  ISETP.GE.U32.AND P5, PT, R4, 0x700, PT ;  /* 0x000007000400780c */ /* 0x000fe20003fa6070 */
[----:B------:R-:W-:-:S12]  /*2ef0*/  BSSY B0, `(.L_x_1139) ;  /* 0x000004a000007945 */ /* 0x000fd80003800000 */
[----:B------:R-:W-:Y:S05]  /*2f00*/  @!P5 BRA `(.L_x_1140) ;  /* 0x000004800000d947 */ /* 0x000fea0003800000 */
[----:B------:R-:W-:Y:S01]  /*2f10*/  ISETP.NE.U32.AND P5, PT, RZ, c[0x0][0x218], PT ;  /* 0x00008600ff007a0c */ /* 0x000fe20003fa5070 */
[----:B------:R-:W0:Y:S03]  /*2f20*/  LDC.U8 R174, c[0x0][0x1f0] ;  /* 0x00007c00ffae7b82 */ /* 0x000e260000000000 */
[----:B------:R-:W-:Y:S01]  /*2f30*/  ISETP.NE.AND.EX P5, PT, RZ, c[0x0][0x21c], PT, P5 ;  /* 0x00008700ff007a0c */ /* 0x000fe20003fa5350 */
[----:B------:R-:W-:-:S12]  /*2f40*/  IMAD.MOV.U32 R194, RZ, RZ, 0x8 ;  /* 0x00000008ffc27424 */ /* 0x000fd800078e00ff */
[----:B------:R-:W-:-:S04]  /*2f50*/  @P5 LEA R172, P6, R204, c[0x0][0x218], 0x4 ;  /* 0x00008600ccac5a11 */ /* 0x000fc800078c20ff */
[----:B------:R-:W-:-:S05]  /*2f60*/  @P5 LEA.HI.X R173, R204, c[0x0][0x21c], RZ, 0x4, P6 ;  /* 0x00008700ccad5a11 */ /* 0x000fca00030f24ff */
[----:B------:R1:W5:Y:S01]  /*2f70*/  @P5 LDG.E.128 R164, [R172.64] ;  /* 0x00000004aca45981 */ /* 0x000362000c1e1d00 */
        /* <DEDUP_REMOVED lines=8> */
[----:B------:R-:W4:Y:S01]  /*3000*/  LDG.E.128 R172, [R172.64] ;  /* 0x00000004acac7981 */ /* 0x000f22000c1e1d00 */
[----:B--2---:R-:W-:Y:S02]  /*3010*/  MOV R205, R192 ;  /* 0x000000c000cd7202 */ /* 0x004fe40000000f00 */
[--C-:B------:R-:W-:Y:S01]  /*3020*/  SHF.R.U64 R204, R192, 0x10, R193.reuse ;  /* 0x00000010c0cc7819 */ /* 0x100fe200000012c1 */
[----:B---3--:R-:W-:Y:S01]  /*3030*/  IMAD.MOV.U32 R192, RZ, RZ, R194 ;  /* 0x000000ffffc07224 */ /* 0x008fe200078e00c2 */
[----:B------:R-:W-:Y:S02]  /*3040*/  MOV R196, R193 ;  /* 0x000000c100c47202 */ /* 0x000fe40000000f00 */
[----:B------:R-:W-:Y:S02]  /*3050*/  SHF.R.U32.HI R197, RZ, 0x10, R193 ;  /* 0x00000010ffc57819 */ /* 0x000fe400000116c1 */
[----:B------:R-:W-:Y:S01]  /*3060*/  PRMT R193, RZ, 0x5410, R192 ;  /* 0x00005410ffc17816 */ /* 0x000fe200000000c0 */
[C---:B----4-:R-:W-:Y:S01]  /*3070*/  FADD.FTZ R172, -R203.reuse, R172 ;  /* 0x000000accbac7221 */ /* 0x050fe20000010100 */
[----:B------:R-:W-:Y:S01]  /*3080*/  SHF.R.U64 R194, R194, 0x10, R195 ;  /* 0x00000010c2c27819 */ /* 0x000fe200000012c3 */
[----:B------:R-:W-:-:S02]  /*3090*/  FADD.FTZ R173, -R203, R173 ;  /* 0x000000adcbad7221 */ /* 0x000fc40000010100 */
[----:B------:R-:W-:Y:S01]  /*30a0*/  FMUL.FTZ R192, R2, R172 ;  /* 0x000000ac02c07220 */ /* 0x000fe20000410000 */
[----:B------:R-:W-:Y:S01]  /*30b0*/  MOV R172, R195 ;  /* 0x000000c300ac7202 */ /* 0x000fe20000000f00 */
[-C--:B------:R-:W-:Y:S01]  /*30c0*/  FMUL.FTZ R207, R224, R193.reuse ;  /* 0x000000c1e0cf7220 */ /* 0x080fe20000410000 */
[----:B------:R-:W-:Y:S01]  /*30d0*/  PRMT R205, RZ, 0x5410, R205 ;  /* 0x00005410ffcd7816 */ /* 0x000fe200000000cd */
[----:B------:R-:W-:Y:S01]  /*30e0*/  FADD.FTZ R132, R132, R193 ;  /* 0x000000c184847221 */ /* 0x000fe20000010000 */
[----:B------:R-:W-:Y:S01]  /*30f0*/  PRMT R194, RZ, 0x5410, R194 ;  /* 0x00005410ffc27816 */ /* 0x000fe200000000c2 */
[----:B------:R-:W-:Y:S01]  /*3100*/  FFMA.FTZ R104, R192, R193, R104 ;  /* 0x000000c1c0687223 */ /* 0x000fe20000010068 */
[----:B------:R-:W-:Y:S01]  /*3110*/  PRMT R172, RZ, 0x5410, R172 ;  /* 0x00005410ffac7816 */ /* 0x000fe200000000ac */
[----:B------:R-:W-:Y:S01]  /*3120*/  FMUL.FTZ R193, R2, R173 ;  /* 0x000000ad02c17220 */ /* 0x000fe20000410000 */
[----:B------:R-:W-:Y:S01]  /*3130*/  PRMT R204, RZ, 0x5410, R204 ;  /* 0x00005410ffcc7816 */ /* 0x000fe200000000cc */
[----:B------:R-:W-:-:S02]  /*3140*/  FADD.FTZ R174, -R203, R174 ;  /* 0x000000aecbae7221 */ /* 0x000fc40000010100 */
[----:B------:R-:W-:Y:S01]  /*3150*/  FADD.FTZ R175, -R203, R175 ;  /* 0x000000afcbaf7221 */ /* 0x000fe20000010100 */
[----:B------:R-:W-:Y:S01]  /*3160*/  SHF.R.U32.HI R203, RZ, 0x10, R195 ;  /* 0x00000010ffcb7819 */ /* 0x000fe200000116c3 */
[----:B------:R-:W-:Y:S02]  /*3170*/  FADD.FTZ R80, R80, R205 ;  /* 0x000000cd50507221 */ /* 0x000fe40000010000 */
[-C--:B------:R-:W-:Y:S02]  /*3180*/  FFMA.FTZ R52, R192, R205.reuse, R52 ;  /* 0x000000cdc0347223 */ /* 0x080fe40000010034 */
[----:B------:R-:W-:Y:S01]  /*3190*/  FFMA.FTZ R207, R225, R205, R207 ;  /* 0x000000cde1cf7223 */ /* 0x000fe200000100cf */
[----:B------:R-:W-:Y:S01]  /*31a0*/  PRMT R196, RZ, 0x5410, R196 ;  /* 0x00005410ffc47816 */ /* 0x000fe200000000c4 */
[----:B------:R-:W-:Y:S02]  /*31b0*/  FMUL.FTZ R205, R222, R194 ;  /* 0x000000c2decd7220 */ /* 0x000fe40000410000 */
[----:B------:R-:W-:-:S02]  /*31c0*/  FADD.FTZ R133, R133, R194 ;  /* 0x000000c285857221 */ /* 0x000fc40000010000 */
[----:B------:R-:W-:Y:S01]  /*31d0*/  FFMA.FTZ R105, R193, R194, R105 ;  /* 0x000000c2c1697223 */ /* 0x000fe20000010069 */
[----:B------:R-:W-:Y:S01]  /*31e0*/  PRMT R203, RZ, 0x5410, R203 ;  /* 0x00005410ffcb7816 */ /* 0x000fe200000000cb */
[----:B------:R-:W-:Y:S02]  /*31f0*/  FMUL.FTZ R194, R2, R174 ;  /* 0x000000ae02c27220 */ /* 0x000fe40000410000 */
[----:B------:R-:W-:Y:S02]  /*3200*/  FMUL.FTZ R195, R220, R172 ;  /* 0x000000acdcc37220 */ /* 0x000fe40000410000 */
[----:B------:R-:W-:Y:S02]  /*3210*/  FFMA.FTZ R205, R223, R204, R205 ;  /* 0x000000ccdfcd7223 */ /* 0x000fe400000100cd */
[----:B------:R-:W-:Y:S02]  /*3220*/  FADD.FTZ R198, R198, R207 ;  /* 0x000000cfc6c67221 */ /* 0x000fe40000010000 */
[----:B------:R-:W-:Y:S01]  /*3230*/  FFMA.FTZ R199, R192, R207, R199 ;  /* 0x000000cfc0c77223 */ /* 0x000fe200000100c7 */
[----:B------:R-:W-:Y:S01]  /*3240*/  PRMT R197, RZ, 0x5410, R197 ;  /* 0x00005410ffc57816 */ /* 0x000fe200000000c5 */
[----:B------:R-:W-:-:S02]  /*3250*/  FADD.FTZ R82, R82, R196 ;  /* 0x000000c452527221 */ /* 0x000fc40000010000 */
[-C--:B------:R-:W-:Y:S02]  /*3260*/  FFMA.FTZ R54, R194, R196.reuse, R54 ;  /* 0x000000c4c2367223 */ /* 0x080fe40000010036 */
        /* <DEDUP_REMOVED lines=18> */
.L_x_1140:
[----:B------:R-:W-:Y:S05]  /*3390*/  BSYNC B0 ;  /* 0x0000000000007941 */ /* 0x000fea0003800000 */
.L_x_1139:
        /* <DEDUP_REMOVED lines=8> */
.L_x_1176:
[----:B------:R-:W-:Y:S05]  /*3420*/  BRA.DIV ~URZ, `(.L_x_1142) ;  /* 0x000024027f007947 */ /* 0x000fea000b800000 */
[----:B------:R-:W2:Y:S01]  /*3430*/  SHFL.DOWN PT, R172, R199, 0x10, 0x1f ;  /* 0x0a001f00c7ac7f89 */ /* 0x000ea200000e0000 */
[----:B-1----:R-:W-:Y:S02]  /*3440*/  FADD.FTZ R175, R175, R198 ;  /* 0x000000c6afaf7221 */ /* 0x002fe40000010000 */
[----:B--2---:R-:W-:-:S03]  /*3450*/  FADD.FTZ R199, R172, R199 ;  /* 0x000000c7acc77221 */ /* 0x004fc60000010000 */
[----:B------:R-:W1:Y:S02]  /*3460*/  SHFL.DOWN PT, R172, R175, 0x8, 0x1f ;  /* 0x09001f00afac7f89 */ /* 0x000e6400000e0000 */
[----:B-1----:R-:W-:Y:S02]  /*3470*/  FADD.FTZ R175, R172, R175 ;  /* 0x000000afacaf7221 */ /* 0x002fe40000010000 */
[----:B------:R-:W1:Y:S02]  /*3480*/  SHFL.DOWN PT, R172, R199, 0x8, 0x1f ;  /* 0x09001f00c7ac7f89 */ /* 0x000e6400000e0000 */
[----:B-1----:R-:W-:Y:S02]  /*3490*/  FADD.FTZ R199, R199, R172 ;  /* 0x000000acc7c77221 */ /* 0x002fe40000010000 */
[----:B------:R-:W1:Y:S02]  /*34a0*/  SHFL.DOWN PT, R172, R175, 0x4, 0x1f ;  /* 0x08801f00afac7f89 */ /* 0x000e6400000e0000 */
[----:B-1----:R-:W-:-:S02]  /*34b0*/  FADD.FTZ R175, R175, R172 ;  /* 0x000000acafaf7221 */ /* 0x002fc40000010000 */
[----:B------:R-:W1:Y:S04]  /*34c0*/  SHFL.DOWN PT, R172, R199, 0x4, 0x1f ;  /* 0x08801f00c7ac7f89 */ /* 0x000e6800000e0000 */
[----:B0-----:R-:W0:Y:S01]  /*34d0*/  SHFL.DOWN PT, R198, R175, 0x2, 0x1f ;  /* 0x08401f00afc67f89 */ /* 0x001e2200000e0000 */
[----:B-1----:R-:W-:Y:S02]  /*34e0*/  FADD.FTZ R199, R199, R172 ;  /* 0x000000acc7c77221 */ /* 0x002fe40000010000 */
[----:B0-----:R-:W-:-:S03]  /*34f0*/  FADD.FTZ R198, R175, R198 ;  /* 0x000000c6afc67221 */ /* 0x001fc60000010000 */
[----:B------:R-:W0:Y:S04]  /*3500*/  SHFL.DOWN PT, R172, R199, 0x2, 0x1f ;  /* 0x08401f00c7ac7f89 */ /* 0x000e2800000e0000 */
[----:B------:R1:W2:Y:S01]  /*3510*/  SHFL.DOWN PT, R175, R198, 0x1, 0x1f ;  /* 0x08201f00c6af7f89 */ /* 0x0002a200000e0000 */
[----:B0-----:R-:W-:-:S05]  /*3520*/  FADD.FTZ R199, R199, R172 ;  /* 0x000000acc7c77221 */ /* 0x001fca0000010000 */
[----:B------:R1:W0:Y:S02]  /*3530*/  SHFL.DOWN PT, R173, R199, 0x1, 0x1f ;  /* 0x08201f00c7ad7f89 */ /* 0x00022400000e0000 */
.L_x_1177:
[----:B--2---:R-:W-:Y:S01]  /*3540*/  @!P5 LOP3.LUT R174, R204, 0x7, RZ, 0xc0, !PT ;  /* 0x00000007ccaed812 */ /* 0x004fe200078ec0ff */
[----:B------:R-:W-:Y:S01]  /*3550*/  FADD.FTZ R172, R175, R198 ;  /* 0x000000c6afac7221 */ /* 0x000fe20000010000 */
[----:B------:R-:W-:Y:S01]  /*3560*/  WARPSYNC 0xffffffff ;  /* 0xffffffff00007948 */ /* 0x000fe20003800000 */
[----:B0-----:R-:W-:Y:S01]  /*3570*/  FADD.FTZ R173, R173, R199 ;  /* 0x000000c7adad7221 */ /* 0x001fe20000010000 */
[----:B------:R-:W-:Y:S01]  /*3580*/  @!P5 IADD3 R174, R203, R174, RZ ;  /* 0x000000aecbaed210 */ /* 0x000fe20007ffe0ff */
[----:B------:R-:W-:Y:S01]  /*3590*/  BSSY B0, `(.L_x_1143) ;  /* 0x0000054000007945 */ /* 0x000fe20003800000 */
[----:B------:R-:W-:-:S03]  /*35a0*/  LOP3.LUT P6, RZ, R4, 0xffffff00, RZ, 0xc0, !PT ;  /* 0xffffff0004ff7812 */ /* 0x000fc600078cc0ff */
[----:B------:R-:W-:Y:S04]  /*35b0*/  @!P5 STS.64 [R174.X8+0x7000], R172 ;  /* 0x007000acae00d388 */ /* 0x000fe80000008a00 */
[----:B------:R-:W-:Y:S06]  /*35c0*/  BAR.SYNC.DEFER_BLOCKING 0x0 ;  /* 0x0000000000007b1d */ /* 0x000fec0000010000 */
[----:B------:R-:W0:Y:S02]  /*35d0*/  LDS.128 R172, [R203.X8+0x7000] ;  /* 0x00700000cbac7984 */ /* 0x000e240000008c00 */
[----:B0-----:R-:W-:-:S02]  /*35e0*/  FADD.FTZ R172, RZ, R172 ;  /* 0x000000acffac7221 */ /* 0x001fc40000010000 */
[----:B------:R-:W-:Y:S02]  /*35f0*/  FADD.FTZ R173, RZ, R173 ;  /* 0x000000adffad7221 */ /* 0x000fe40000010000 */
[----:B-1----:R-:W-:Y:S02]  /*3600*/  FADD.FTZ R198, R174, R172 ;  /* 0x000000acaec67221 */ /* 0x002fe40000010000 */
        /* <DEDUP_REMOVED lines=37> */
[----:B------:R-:W-:-:S02]  /*3860*/  FMUL.FTZ R203, R2, R203 ;  /* 0x000000cb02cb7220 */ /* 0x000fc40000410000 */
[----:B------:R-:W-:Y:S02]  /*3870*/  @P5 FADD.FTZ R198, R136, R198 ;  /* 0x000000c688c65221 */ /* 0x000fe40000010000 */
[----:B------:R-:W-:Y:S02]  /*3880*/  @P5 FADD.FTZ R174, R137, R174 ;  /* 0x000000ae89ae5221 */ /* 0x000fe40000010000 */
[----:B------:R-:W-:Y:S02]  /*3890*/  @P5 FADD.FTZ R199, R138, R199 ;  /* 0x000000c78ac75221 */ /* 0x000fe40000010000 */
[----:B------:R-:W-:Y:S01]  /*38a0*/  @P5 FADD.FTZ R203, R139, R203 ;  /* 0x000000cb8bcb5221 */ /* 0x000fe20000010000 */
[----:B------:R-:W-:-:S04]  /*38b0*/  ISETP.NE.U32.AND P5, PT, RZ, c[0x0][0x258], PT ;  /* 0x00009600ff007a0c */ /* 0x000fc80003fa5070 */
[----:B------:R-:W-:-:S04]  /*38c0*/  ISETP.NE.AND.EX P5, PT, RZ, c[0x0][0x25c], PT, P5 ;  /* 0x00009700ff007a0c */ /* 0x000fc80003fa5350 */
[----:B------:R-:W-:Y:S02]  /*38d0*/  SEL R169, R174, R169, P5 ;  /* 0x000000a9aea97207 */ /* 0x000fe40002800000 */
[----:B------:R-:W0:Y:S01]  /*38e0*/  F2F.BF16.F32 R174, R174 ;  /* 0x000000ae00ae7304 */ /* 0x000e220000202000 */
[----:B------:R-:W-:Y:S02]  /*38f0*/  SEL R171, R203, R171, P5 ;  /* 0x000000abcbab7207 */ /* 0x000fe40002800000 */
[----:B------:R-:W-:Y:S02]  /*3900*/  SEL R168, R198, R168, P5 ;  /* 0x000000a8c6a87207 */ /* 0x000fe40002800000 */
[----:B------:R-:W-:-:S03]  /*3910*/  SEL R170, R199, R170, P5 ;  /* 0x000000aac7aa7207 */ /* 0x000fc60002800000 */
[----:B------:R-:W1:Y:S08]  /*3920*/  F2F.BF16.F32 R203, R203 ;  /* 0x000000cb00cb7304 */ /* 0x000e700000202000 */
[----:B------:R-:W2:Y:S01]  /*3930*/  F2F.BF16.F32 R198, R198 ;  /* 0x000000c600c67304 */ /* 0x000ea20000202000 */
[C---:B0-----:R-:W-:Y:S01]  /*3940*/  @P6 PRMT R5, R174.reuse, 0x7610, R5 ;  /* 0x00007610ae056816 */ /* 0x041fe20000000005 */
[----:B------:R-:W-:-:S06]  /*3950*/  IMAD.WIDE.U32 R174, R174, 0x10000, RZ ;  /* 0x00010000aeae7825 */ /* 0x000fcc00078e00ff */
[----:B------:R-:W0:Y:S01]  /*3960*/  F2F.BF16.F32 R199, R199 ;  /* 0x000000c700c77304 */ /* 0x000e220000202000 */
[C---:B-1----:R-:W-:Y:S01]  /*3970*/  @P6 PRMT R6, R203.reuse, 0x7610, R6 ;  /* 0x00007610cb066816 */ /* 0x042fe20000000006 */
[----:B------:R-:W-:Y:S01]  /*3980*/  IMAD.U32 R203, R203, 0x10000, RZ ;  /* 0x00010000cbcb7824 */ /* 0x000fe200078e00ff */
[----:B--2---:R-:W-:Y:S02]  /*3990*/  @P6 PRMT R8, R198, 0x7610, R8 ;  /* 0x00007610c6086816 */ /* 0x004fe40000000008 */
[----:B------:R-:W-:Y:S02]  /*39a0*/  LOP3.LUT R174, R174, R198, RZ, 0xfc, !PT ;  /* 0x000000c6aeae7212 */ /* 0x000fe400078efcff */
[----:B------:R-:W-:Y:S02]  /*39b0*/  @P5 MOV R198, 0x10 ;  /* 0x0000001000c65802 */ /* 0x000fe40000000f00 */
[----:B0-----:R-:W-:Y:S02]  /*39c0*/  @P6 PRMT R7, R199, 0x7610, R7 ;  /* 0x00007610c7076816 */ /* 0x001fe40000000007 */
[----:B------:R-:W-:Y:S01]  /*39d0*/  LOP3.LUT R175, R175, R203, R199, 0xfe, !PT ;  /* 0x000000cbafaf7212 */ /* 0x000fe200078efec7 */
[----:B------:R-:W-:-:S05]  /*39e0*/  @P5 IMAD.WIDE.U32 R198, R3, R198, c[0x0][0x258] ;  /* 0x0000960003c65625 */ /* 0x000fca00078e00c6 */
[----:B------:R0:W-:Y:S02]  /*39f0*/  @P5 STG.E.128 [R198.64], R168 ;  /* 0x000000a8c6005986 */ /* 0x0001e4000c101d04 */
[----:B0-----:R-:W-:-:S10]  /*3a00*/  HFMA2.MMA R198, -RZ, RZ, 0, 4.76837158203125e-07 ;  /* 0x00000008ffc67435 */ /* 0x001fd400000001ff */
[----:B------:R-:W-:-:S05]  /*3a10*/  IMAD.WIDE.U32 R198, R3, R198, c[0x0][0x248] ;  /* 0x0000920003c67625 */ /* 0x000fca00078e00c6 */
[----:B------:R0:W-:Y:S01]  /*3a20*/  STG.E.64 [R198.64], R174 ;  /* 0x000000aec6007986 */ /* 0x0001e2000c101b04 */
[----:B------:R-:W-:Y:S05]  /*3a30*/  @!P6 BRA `(.L_x_1145) ;  /* 0x000000800000e947 */ /* 0x000fea0003800000 */
[----:B0-----:R-:W-:Y:S02]  /*3a40*/  LOP3.LUT R174, R5, 0xffff, RZ, 0xc0, !PT ;  /* 0x0000ffff05ae7812 */ /* 0x001fe400078ec0ff */
[----:B------:R-:W-:-:S03]  /*3a50*/  PRMT R198, R7, 0x5410, R6 ;  /* 0x0000541007c67816 */ /* 0x000fc60000000006 */
[----:B------:R-:W-:-:S05]  /*3a60*/  IMAD.WIDE.U32 R174, R174, 0x10000, RZ ;  /* 0x00010000aeae7825 */ /* 0x000fca00078e00ff */
[----:B------:R-:W-:Y:S02]  /*3a70*/  LOP3.LUT R175, R198, R175, RZ, 0xfc, !PT ;  /* 0x000000afc6af7212 */ /* 0x000fe400078efcff */
[C---:B------:R-:W-:Y:S02]  /*3a80*/  LEA R198, P5, R3.reuse, c[0x0][0x250], 0x3 ;  /* 0x0000940003c67a11 */ /* 0x040fe400078a18ff */
[----:B------:R-:W-:Y:S02]  /*3a90*/  LOP3.LUT R174, R174, 0xffff, R8, 0xf8, !PT ;  /* 0x0000ffffaeae7812 */ /* 0x000fe400078ef808 */
[----:B------:R-:W-:-:S05]  /*3aa0*/  LEA.HI.X R199, R3, c[0x0][0x254], RZ, 0x3, P5 ;  /* 0x0000950003c77a11 */ /* 0x000fca00028f1cff */
[----:B------:R0:W-:Y:S04]  /*3ab0*/  STG.E.64 [R198.64], R174 ;  /* 0x000000aec6007986 */ /* 0x0001e8000c101b04 */
.L_x_1145:
[----:B------:R-:W-:Y:S02]  /*3ac0*/  IADD3 R3, R3, 0x100, RZ ;  /* 0x0000010003037810 */ /* 0x000fe40007ffe0ff */
.L_x_1144:
[----:B------:R-:W-:Y:S05]  /*3ad0*/  BSYNC B0 ;  /* 0x0000000000007941 */ /* 0x000fea0003800000 */
.L_x_1143:
[----:B------:R-:W-:Y:S01]  /*3ae0*/  BSSY B0, `(.L_x_1146) ;  /* 0x000003b000007945 */ /* 0x000fe20003800000 */
[----:B------:R-:W-:Y:S05]  /*3af0*/  @!P0 BRA `(.L_x_1147) ;  /* 0x0000039000008947 */ /* 0x000fea0003800000 */
[----:B0-----:R-:W0:Y:S01]  /*3b00*/  LDC.U8 R174, c[0x0][0x1f0] ;  /* 0x00007c00ffae7b82 */ /* 0x001e220000000000 */
        /* <DEDUP_REMOVED lines=55> */
.L_x_1148:
[----:B------:R-:W-:Y:S02]  /*3e80*/  IADD3 R3, R3, 0x100, RZ ;  /* 0x0000010003037810 */ /* 0x000fe40007ffe0ff */
.L_x_1147:
[----:B------:R-:W-:Y:S05]  /*3e90*/  BSYNC B0 ;  /* 0x0000000000007941 */ /* 0x000fea0003800000 */
.L_x_1146:
        /* <DEDUP_REMOVED lines=58> */
.L_x_1151:
[----:B------:R-:W-:Y:S02]  /*4240*/  IADD3 R3, R3, 0x100, RZ ;  /* 0x0000010003037810 */ /* 0x000fe40007ffe0ff */
.L_x_1150:
[----:B------:R-:W-:Y:S05]  /*4250*/  BSYNC B0 ;  /* 0x0000000000007941 */ /* 0x000fea0003800000 */
.L_x_1149:
        /* <DEDUP_REMOVED lines=58> */
.L_x_1154:
[----:B------:R-:W-:Y:S02]  /*4600*/  IADD3 R3, R3, 0x100, RZ ;  /* 0x0000010003037810 */ /* 0x000fe40007ffe0ff */
.L_x_1153:
[----:B------:R-:W-:Y:S05]  /*4610*/  BSYNC B0 ;  /* 0x0000000000007941 */ /* 0x000fea0003800000 */
.L_x_1152:
        /* <DEDUP_REMOVED lines=58> */
.L_x_1157:
[----:B------:R-:W-:Y:S02]  /*49c0*/  IADD3 R3, R3, 0x100, RZ ;  /* 0x0000010003037810 */ /* 0x000fe40007ffe0ff */
.L_x_1156:
[----:B------:R-:W-:Y:S05]  /*49d0*/  BSYNC B0 ;  /* 0x0000000000007941 */ /* 0x000fea0003800000 */
.L_x_1155:
        /* <DEDUP_REMOVED lines=58> */
.L_x_1160:
[----:B------:R-:W-:Y:S02]  /*4d80*/  IADD3 R3, R3, 0x100, RZ ;  /* 0x0000010003037810 */ /* 0x000fe40007ffe0ff */
.L_x_1159:
[----:B------:R-:W-:Y:S05]  /*4d90*/  BSYNC B0 ;  /* 0x0000000000007941 */ /* 0x000fea0003800000 */
.L_x_1158:
[----:B------:R-:W-:Y:S01]  /*4da0*/  ISETP.GE.U32.AND P5, PT, R4, 0x700, PT ;  /* 0x000007000400780c */ /* 0x000fe20003fa6070 */
[----:B------:R-:W-:-:S12]  /*4db0*/  BSSY B0, `(.L_x_1161) ;  /* 0x000003a000007945 */ /* 0x000fd80003800000 */
        /* <DEDUP_REMOVED lines=24> */
[----:B------:R-:W-:Y:S01]  /*4f40*/  ISETP.NE.U32.AND P5, PT, RZ, c[0x0][0x258], PT ;  /* 0x00009600ff007a0c */ /* 0x000fe20003fa5070 */
[----:B------:R-:W0:Y:S03]  /*4f50*/  F2F.BF16.F32 R198, R174 ;  /* 0x000000ae00c67304 */ /* 0x000e260000202000 */
[----:B------:R-:W-:-:S04]  /*4f60*/  ISETP.NE.AND.EX P5, PT, RZ, c[0x0][0x25c], PT, P5 ;  /* 0x00009700ff007a0c */ /* 0x000fc80003fa5350 */
[----:B------:R-:W-:Y:S01]  /*4f70*/  SEL R169, R174, R169, P5 ;  /* 0x000000a9aea97207 */ /* 0x000fe20002800000 */
[----:B------:R-:W1:Y:S01]  /*4f80*/  F2F.BF16.F32 R175, R172 ;  /* 0x000000ac00af7304 */ /* 0x000e620000202000 */
[----:B------:R-:W-:Y:S02]  /*4f90*/  SEL R171, R2, R171, P5 ;  /* 0x000000ab02ab7207 */ /* 0x000fe40002800000 */
[----:B------:R-:W-:Y:S02]  /*4fa0*/  SEL R170, R172, R170, P5 ;  /* 0x000000aaacaa7207 */ /* 0x000fe40002800000 */
[----:B------:R-:W-:-:S03]  /*4fb0*/  SEL R168, R173, R168, P5 ;  /* 0x000000a8ada87207 */ /* 0x000fc60002800000 */
[----:B------:R-:W2:Y:S01]  /*4fc0*/  F2F.BF16.F32 R2, R2 ;  /* 0x0000000200027304 */ /* 0x000ea20000202000 */
[----:B0-----:R-:W-:-:S07]  /*4fd0*/  @P6 PRMT R5, R198, 0x7610, R5 ;  /* 0x00007610c6056816 */ /* 0x001fce0000000005 */
[----:B------:R0:W3:Y:S01]  /*4fe0*/  F2F.BF16.F32 R174, R173 ;  /* 0x000000ad00ae7304 */ /* 0x0000e20000202000 */
[----:B-1----:R-:W-:Y:S02]  /*4ff0*/  @P6 PRMT R7, R175, 0x7610, R7 ;  /* 0x00007610af076816 */ /* 0x002fe40000000007 */
[----:B--2---:R-:W-:Y:S01]  /*5000*/  @P6 PRMT R6, R2, 0x7610, R6 ;  /* 0x0000761002066816 */ /* 0x004fe20000000006 */
[----:B0-----:R-:W-:-:S04]  /*5010*/  IMAD.WIDE.U32 R172, R198, 0x10000, RZ ;  /* 0x00010000c6ac7825 */ /* 0x001fc800078e00ff */
[----:B------:R-:W-:Y:S01]  /*5020*/  IMAD.U32 R198, R2, 0x10000, RZ ;  /* 0x0001000002c67824 */ /* 0x000fe200078e00ff */
[----:B---3--:R-:W-:Y:S02]  /*5030*/  @P6 PRMT R8, R174, 0x7610, R8 ;  /* 0x00007610ae086816 */ /* 0x008fe40000000008 */
[----:B------:R-:W-:Y:S02]  /*5040*/  LOP3.LUT R172, R172, R174, RZ, 0xfc, !PT ;  /* 0x000000aeacac7212 */ /* 0x000fe400078efcff */
[----:B------:R-:W-:Y:S02]  /*5050*/  @P5 MOV R174, 0x10 ;  /* 0x0000001000ae5802 */ /* 0x000fe40000000f00 */
[----:B------:R-:W-:-:S03]  /*5060*/  LOP3.LUT R173, R173, R198, R175, 0xfe, !PT ;  /* 0x000000c6adad7212 */ /* 0x000fc600078efeaf */
        /* <DEDUP_REMOVED lines=14> */
.L_x_1162:
[----:B------:R-:W-:Y:S05]  /*5150*/  BSYNC B0 ;  /* 0x0000000000007941 */ /* 0x000fea0003800000 */
.L_x_1161:
[----:B------:R-:W-:Y:S02]  /*5160*/  LOP3.LUT P5, RZ, R217, 0xff, RZ, 0xc0, !PT ;  /* 0x000000ffd9ff7812 */ /* 0x000fe400078ac0ff */
[----:B------:R-:W-:Y:S02]  /*5170*/  IADD3 R0, R0, c[0x0][0x160], RZ ;  /* 0x0000580000007a10 */ /* 0x000fe40007ffe0ff */
[----:B------:R-:W-:Y:S02]  /*5180*/  SEL R217, RZ, 0x1, P5 ;  /* 0x00000001ffd97807 */ /* 0x000fe40002800000 */
[----:B------:R-:W-:-:S13]  /*5190*/  ISETP.GE.AND P5, PT, R0, c[0x0][0x164], PT ;  /* 0x0000590000007a0c */ /* 0x000fda0003fa6270 */
[----:B0-----:R-:W-:Y:S01]  /*51a0*/  @P5 CALL.REL.NOINC `(.L_x_1126) ;  /* 0x0000001000005944 */ /* 0x001fe20003c00000 */
[----:B------:R-:W-:Y:S05]  /*51b0*/  BRA `(.L_x_1163) ;  /* 0xffffbe1000007947 */ /* 0x000fea000383ffff */
.L_x_1126:
        /* <DEDUP_REMOVED lines=19> */
.L_x_1165:
[----:B------:R-:W-:Y:S05]  /*52f0*/  BSYNC B0 ;  /* 0x0000000000007941 */ /* 0x000fea0003800000 */
.L_x_1164:
        /* <DEDUP_REMOVED lines=12> */
.L_x_1167:
[----:B------:R-:W-:Y:S05]  /*53c0*/  BSYNC B0 ;  /* 0x0000000000007941 */ /* 0x000fea0003800000 */
.L_x_1166:
        /* <DEDUP_REMOVED lines=12> */
.L_x_1169:
[----:B------:R-:W-:Y:S05]  /*5490*/  BSYNC B0 ;  /* 0x0000000000007941 */ /* 0x000fea0003800000 */
.L_x_1168:
        /* <DEDUP_REMOVED lines=12> */
.L_x_1171:
[----:B------:R-:W-:Y:S05]  /*5560*/  BSYNC B0 ;  /* 0x0000000000007941 */ /* 0x000fea0003800000 */
.L_x_1170:
        /* <DEDUP_REMOVED lines=12> */
.L_x_1173:
[----:B------:R-:W-:Y:S05]  /*5630*/  BSYNC B0 ;  /* 0x0000000000007941 */ /* 0x000fea0003800000 */
.L_x_1172:
        /* <DEDUP_REMOVED lines=12> */
.L_x_1175:
[----:B------:R-:W-:Y:S05]  /*5700*/  BSYNC B0 ;  /* 0x0000000000007941 */ /* 0x000fea0003800000 */
.L_x_1174:
[----:B------:R-:W-:-:S13]  /*5710*/  ISETP.GE.U32.AND P0, PT, R4, 0x700, PT ;  /* 0x000007000400780c */ /* 0x000fda0003f06070 */
[----:B------:R-:W-:Y:S05]  /*5720*/  @!P0 EXIT ;  /* 0x000000000000894d */ /* 0x000fea0003800000 */
[----:B0-----:R-:W-:-:S05]  /*5730*/  MOV R9, 0x10 ;  /* 0x0000001000097802 */ /* 0x001fca0000000f00 */
        /* <DEDUP_REMOVED lines=9> */
.L_x_1141:
[----:B------:R-:W-:Y:S01]  /*57d0*/  MOV R173, R198 ;  /* 0x000000c600ad7202 */ /* 0x000fe20000000f00 */
[----:B------:R-:W-:Y:S01]  /*57e0*/  IMAD.MOV.U32 R174, RZ, RZ, 0x10 ;  /* 0x00000010ffae7424 */ /* 0x000fe200078e00ff */
[----:B------:R-:W-:-:S02]  /*57f0*/  MOV R172, 0x5810 ;  /* 0x0000581000ac7802 */ /* 0x000fc40000000f00 */
[----:B------:R-:W-:Y:S05]  /*5800*/  CALL.REL.NOINC `($__internal_36_$__cuda_sm70_shflsync_down_p) ;  /* 0x0000034000007944 */ /* 0x000fea0003c00000 */
[----:B------:R-:W-:Y:S01]  /*5810*/  MOV R175, R174 ;  /* 0x000000ae00af7202 */ /* 0x000fe20000000f00 */
[----:B-----5:R-:W-:Y:S05]  /*5820*/  BRA `(.L_x_1176) ;  /* 0xffffdbf000007947 */ /* 0x020fea000383ffff */
.L_x_1142:
[----:B------:R-:W-:Y:S01]  /*5830*/  HFMA2.MMA R174, -RZ, RZ, 0, 9.5367431640625e-07 ;  /* 0x00000010ffae7435 */ /* 0x000fe200000001ff */
[----:B------:R-:W-:-:S02]  /*5840*/  MOV R173, R199 ;  /* 0x000000c700ad7202 */ /* 0x000fc40000000f00 */
[----:B------:R-:W-:-:S03]  /*5850*/  MOV R172, 0x5870 ;  /* 0x0000587000ac7802 */ /* 0x000fc60000000f00 */
[----:B01----:R-:W-:Y:S05]  /*5860*/  CALL.REL.NOINC `($__internal_36_$__cuda_sm70_shflsync_down_p) ;  /* 0x000002e000007944 */ /* 0x003fea0003c00000 */
[----:B------:R-:W-:Y:S01]  /*5870*/  FADD.FTZ R198, R175, R198 ;  /* 0x000000c6afc67221 */ /* 0x000fe20000010000 */
[----:B------:R-:W-:Y:S01]  /*5880*/  MOV R172, 0x58d0 ;  /* 0x000058d000ac7802 */ /* 0x000fe20000000f00 */
[----:B------:R-:W-:Y:S02]  /*5890*/  FADD.FTZ R199, R199, R174 ;  /* 0x000000aec7c77221 */ /* 0x000fe40000010000 */
[----:B------:R-:W-:Y:S01]  /*58a0*/  IMAD.MOV.U32 R174, RZ, RZ, 0x8 ;  /* 0x00000008ffae7424 */ /* 0x000fe200078e00ff */
[----:B------:R-:W-:Y:S02]  /*58b0*/  MOV R173, R198 ;  /* 0x000000c600ad7202 */ /* 0x000fe40000000f00 */
[----:B-----5:R-:W-:Y:S05]  /*58c0*/  CALL.REL.NOINC `($__internal_36_$__cuda_sm70_shflsync_down_p) ;  /* 0x0000028000007944 */ /* 0x020fea0003c00000 */
[----:B------:R-:W-:Y:S01]  /*58d0*/  MOV R175, R174 ;  /* 0x000000ae00af7202 */ /* 0x000fe20000000f00 */
[----:B------:R-:W-:Y:S01]  /*58e0*/  IMAD.MOV.U32 R174, RZ, RZ, 0x8 ;  /* 0x00000008ffae7424 */ /* 0x000fe200078e00ff */
[----:B------:R-:W-:Y:S02]  /*58f0*/  MOV R173, R199 ;  /* 0x000000c700ad7202 */ /* 0x000fe40000000f00 */
[----:B------:R-:W-:Y:S02]  /*5900*/  MOV R172, 0x5920 ;  /* 0x0000592000ac7802 */ /* 0x000fe40000000f00 */
[----:B-----5:R-:W-:Y:S05]  /*5910*/  CALL.REL.NOINC `($__internal_36_$__cuda_sm70_shflsync_down_p) ;  /* 0x0000023000007944 */ /* 0x020fea0003c00000 */
[----:B------:R-:W-:Y:S01]  /*5920*/  FADD.FTZ R198, R175, R198 ;  /* 0x000000c6afc67221 */ /* 0x000fe20000010000 */
[----:B------:R-:W-:Y:S01]  /*5930*/  MOV R172, 0x5980 ;  /* 0x0000598000ac7802 */ /* 0x000fe20000000f00 */
[----:B------:R-:W-:Y:S01]  /*5940*/  FADD.FTZ R199, R199, R174 ;  /* 0x000000aec7c77221 */ /* 0x000fe20000010000 */
[----:B------:R-:W-:-:S02]  /*5950*/  HFMA2.MMA R174, -RZ, RZ, 0, 2.384185791015625e-07 ;  /* 0x00000004ffae7435 */ /* 0x000fc400000001ff */
[----:B------:R-:W-:-:S04]  /*5960*/  MOV R173, R198 ;  /* 0x000000c600ad7202 */ /* 0x000fc80000000f00 */
[----:B-----5:R-:W-:Y:S05]  /*5970*/  CALL.REL.NOINC `($__internal_36_$__cuda_sm70_shflsync_down_p) ;  /* 0x000001d000007944 */ /* 0x020fea0003c00000 */
[----:B------:R-:W-:Y:S01]  /*5980*/  MOV R175, R174 ;  /* 0x000000ae00af7202 */ /* 0x000fe20000000f00 */
[----:B------:R-:W-:Y:S01]  /*5990*/  HFMA2.MMA R174, -RZ, RZ, 0, 2.384185791015625e-07 ;  /* 0x00000004ffae7435 */ /* 0x000fe200000001ff */
[----:B------:R-:W-:Y:S01]  /*59a0*/  IMAD.MOV.U32 R173, RZ, RZ, R199 ;  /* 0x000000ffffad7224 */ /* 0x000fe200078e00c7 */
[----:B------:R-:W-:-:S04]  /*59b0*/  MOV R172, 0x59d0 ;  /* 0x000059d000ac7802 */ /* 0x000fc80000000f00 */
[----:B-----5:R-:W-:Y:S05]  /*59c0*/  CALL.REL.NOINC `($__internal_36_$__cuda_sm70_shflsync_down_p) ;  /* 0x0000018000007944 */ /* 0x020fea0003c00000 */
[----:B------:R-:W-:Y:S01]  /*59d0*/  FADD.FTZ R198, R175, R198 ;  /* 0x000000c6afc67221 */ /* 0x000fe20000010000 */
[----:B------:R-:W-:Y:S01]  /*59e0*/  MOV R172, 0x5a30 ;  /* 0x00005a3000ac7802 */ /* 0x000fe20000000f00 */
[----:B------:R-:W-:Y:S01]  /*59f0*/  FADD.FTZ R199, R199, R174 ;  /* 0x000000aec7c77221 */ /* 0x000fe20000010000 */
[----:B------:R-:W-:Y:S02]  /*5a00*/  MOV R174, 0x2 ;  /* 0x0000000200ae7802 */ /* 0x000fe40000000f00 */
[----:B------:R-:W-:Y:S02]  /*5a10*/  MOV R173, R198 ;  /* 0x000000c600ad7202 */ /* 0x000fe40000000f00 */
[----:B-----5:R-:W-:Y:S05]  /*5a20*/  CALL.REL.NOINC `($__internal_36_$__cuda_sm70_shflsync_down_p) ;  /* 0x0000012000007944 */ /* 0x020fea0003c00000 */
[----:B------:R-:W-:Y:S01]  /*5a30*/  IMAD.MOV.U32 R175, RZ, RZ, R174 ;  /* 0x000000ffffaf7224 */ /* 0x000fe200078e00ae */
[----:B------:R-:W-:Y:S01]  /*5a40*/  HFMA2.MMA R174, -RZ, RZ, 0, 1.1920928955078125e-07 ;  /* 0x00000002ffae7435 */ /* 0x000fe200000001ff */
[----:B------:R-:W-:-:S02]  /*5a50*/  MOV R173, R199 ;  /* 0x000000c700ad7202 */ /* 0x000fc40000000f00 */
[----:B------:R-:W-:-:S03]  /*5a60*/  MOV R172, 0x5a80 ;  /* 0x00005a8000ac7802 */ /* 0x000fc60000000f00 */
[----:B-----5:R-:W-:Y:S05]  /*5a70*/  CALL.REL.NOINC `($__internal_36_$__cuda_sm70_shflsync_down_p) ;  /* 0x000000d000007944 */ /* 0x020fea0003c00000 */
[----:B------:R-:W-:Y:S01]  /*5a80*/  FADD.FTZ R198, R175, R198 ;  /* 0x000000c6afc67221 */ /* 0x000fe20000010000 */
[----:B------:R-:W-:Y:S01]  /*5a90*/  MOV R172, 0x5ae0 ;  /* 0x00005ae000ac7802 */ /* 0x000fe20000000f00 */
[----:B------:R-:W-:Y:S01]  /*5aa0*/  FADD.FTZ R199, R199, R174 ;  /* 0x000000aec7c77221 */ /* 0x000fe20000010000 */
[----:B------:R-:W-:Y:S01]  /*5ab0*/  MOV R174, 0x1 ;  /* 0x0000000100ae7802 */ /* 0x000fe20000000f00 */
[----:B------:R-:W-:Y:S02]  /*5ac0*/  IMAD.MOV.U32 R173, RZ, RZ, R198 ;  /* 0x000000ffffad7224 */ /* 0x000fe400078e00c6 */
[----:B-----5:R-:W-:Y:S05]  /*5ad0*/  CALL.REL.NOINC `($__internal_36_$__cuda_sm70_shflsync_down_p) ;  /* 0x0000007000007944 */ /* 0x020fea0003c00000 */
[----:B------:R-:W-:Y:S01]  /*5ae0*/  MOV R175, R174 ;  /* 0x000000ae00af7202 */ /* 0x000fe20000000f00 */
[----:B------:R-:W-:Y:S01]  /*5af0*/  HFMA2.MMA R174, -RZ, RZ, 0, 5.9604644775390625e-08 ;  /* 0x00000001ffae7435 */ /* 0x000fe200000001ff */
[----:B------:R-:W-:Y:S02]  /*5b00*/  MOV R173, R199 ;  /* 0x000000c700ad7202 */ /* 0x000fe40000000f00 */
[----:B------:R-:W-:-:S03]  /*5b10*/  MOV R172, 0x5b30 ;  /* 0x00005b3000ac7802 */ /* 0x000fc60000000f00 */
[----:B-----5:R-:W-:Y:S05]  /*5b20*/  CALL.REL.NOINC `($__internal_36_$__cuda_sm70_shflsync_down_p) ;  /* 0x0000002000007944 */ /* 0x020fea0003c00000 */
[----:B------:R-:W-:Y:S01]  /*5b30*/  IMAD.MOV.U32 R173, RZ, RZ, R174 ;  /* 0x000000ffffad7224 */ /* 0x000fe200078e00ae */
[----:B-----5:R-:W-:Y:S05]  /*5b40*/  BRA `(.L_x_1177) ;  /* 0xffffd9f000007947 */ /* 0x020fea000383ffff */
        .weak           $__internal_36_$__cuda_sm70_shflsync_down_p
        .type           $__internal_36_$__cuda_sm70_shflsync_down_p,@function
        .size           $__internal_36_$__cuda_sm70_shflsync_down_p,(.L_x_3398 - $__internal_36_$__cuda_sm70_shflsync_down_p)
$__internal_36_$__cuda_sm70_shflsync_down_p:
[----:B------:R-:W-:Y:S01]  /*5b50*/  HFMA2.MMA R204, -RZ, RZ, 0, 1.847743988037109375e-06 ;  /* 0x0000001fffcc7435 */ /* 0x000fe200000001ff */
[----:B------:R0:W-:Y:S02]  /*5b60*/  STL [R1+0x54], R0 ;  /* 0x0000540001007387 */ /* 0x0001e40000100800 */
[----:B0-----:R-:W-:-:S04]  /*5b70*/  MOV R0, 0xffffffff ;  /* 0xffffffff00007802 */ /* 0x001fc80000000f00 */
[----:B------:R-:W-:Y:S04]  /*5b80*/  WARPSYNC R0 ;  /* 0x0000000000007348 */ /* 0x000fe80003800000 */
[----:B------:R0:W1:Y:S04]  /*5b90*/  SHFL.DOWN PT, R174, R173, R174, R204 ;  /* 0x080000aeadae7389 */ /* 0x00006800000e00cc */
[----:B0-----:R0:W5:Y:S01]  /*5ba0*/  LDL.LU R0, [R1+0x54] ;  /* 0x0000540001007983 */ /* 0x0011620000300800 */
[----:B------:R-:W-:-:S03]  /*5bb0*/  MOV R173, 0x0 ;  /* 0x0000000000ad7802 */ /* 0x000fc60000000f00 */
[----:B------:R-:W2:Y:S02]  /*5bc0*/  S2R R204, SR_TID.X ;  /* 0x0000000000cc7919 */ /* 0x000ea40000002100 */
[----:B--2---:R-:W-:Y:S01]  /*5bd0*/  SHF.R.U32.HI R204, RZ, 0x5, R204 ;  /* 0x00000005ffcc7819 */ /* 0x004fe200000116cc */
[----:B01----:R-:W-:Y:S06]  /*5be0*/  RET.REL.NODEC R172 `(_ZN10layer_norm31ln_parallel_residual_bwd_kernelINS_13Kernel_traitsI13__nv_bfloat16S2_fS2_fjLj7168ELj1ELj1ELj8ELj8ENS_18Kernel_traits_baseILj7168ES2_S2_fS2_fjLj256EEEEELb0ELb0ELb0EEEvNS_9BwdParamsE) ;  /* 0xffffa410ac007950 */ /* 0x003fec0003c3ffff */
.L_x_1178:
        /* <DEDUP_REMOVED lines=9> */
.L_x_3398:


//--------------------- .text._ZN10layer_norm31ln_parallel_residual_bwd_kernelINS_13Kernel_traitsI13__nv_bfloat16S2_fS2_fjLj7168ELj1ELj1ELj8ELj8ENS_18Kernel_traits_baseILj7168ES2_S2_fS2_fjLj256EEEEELb0ELb0ELb1EEEvNS_9BwdParamsE --------------------------
	.section	.text._ZN10layer_norm31ln_parallel_residual_bwd_kernelINS_13Kernel_traitsI13__nv_bfloat16S2_fS2_fjLj7168ELj1ELj1ELj8ELj8ENS_18Kernel_traits_baseILj7168ES2_S2_fS2_fjLj256EEEEELb0ELb0ELb1EEEvNS_9BwdParamsE,"ax",@progbits
	.sectioninfo	@"SHI_REGISTERS=255"
	.align	128
        .global         _ZN10layer_norm31ln_parallel_residual_bwd_kernelINS_13Kernel_traitsI13__nv_bfloat16S2_fS2_fjLj7168ELj1ELj1ELj8ELj8ENS_18Kernel_traits_baseILj7168ES2_S2_fS2_fjLj256EEEEELb0ELb0ELb1EEEvNS_9BwdParamsE
        .type           _ZN10layer_norm31ln_parallel_residual_bwd_kernelINS_13Kernel_traitsI13__nv_bfloat16S2_fS2_fjLj7168ELj1ELj1ELj8ELj8ENS_18Kernel_traits_baseILj7168ES2_S2_fS2_fjLj256EEEEELb0ELb0ELb1EEEvNS_9BwdParamsE,@function
        .size           _ZN10layer_norm31ln_parallel_residual_bwd_kernelINS_13Kernel_traitsI13__nv_bfloat16S2_fS2_fjLj7168ELj1ELj1ELj8ELj8ENS_18Kernel_traits_baseILj7168ES2_S2_fS2_fjLj256EEEEELb0ELb0ELb1EEEvNS_9BwdParamsE,(.L_x_3399 - _ZN10layer_norm31ln_parallel_residual_bwd_kernelINS_13Kernel_traitsI13__nv_bfloat16S2_fS2_fjLj7168ELj1ELj1ELj8ELj8ENS_18Kernel_traits_baseILj7168ES2_S2_fS2_fjLj256EEEEELb0ELb0ELb1EEEvNS_9BwdParamsE)
        .other          _ZN10layer_norm31ln_parallel_residual_bwd_kernelINS_13Kernel_traitsI13__nv_bfloat16S2_fS2_fjLj7168ELj1ELj1ELj8ELj8ENS_18Kernel_traits_baseILj7168ES2_S2_fS2_fjLj256EEEEELb0ELb0ELb1EEEvNS_9BwdParamsE,@"STO_CUDA_ENTRY STV_DEFAULT"
_ZN10layer_norm31ln_parallel_residual_bwd_kernelINS_13Kernel_traitsI13__nv_bfloat16S2_fS2_fjLj7168ELj1ELj1ELj8ELj8ENS_18Kernel_traits_baseILj7168ES2_S2_fS2_fjLj256EEEEELb0ELb0ELb1EEEvNS_9BwdParamsE:
.text._ZN10layer_norm31ln_parallel_residual_bwd_kernelINS_13Kernel_traitsI13__nv_bfloat16S2_fS2_fjLj7168ELj1ELj1ELj8ELj8ENS_18Kernel_traits_baseILj7168ES2_S2_fS2_fjLj256EEEEELb0ELb0ELb1EEEvNS_9BwdParamsE:
        /* <DEDUP_REMOVED lines=65> */
.L_x_1179:
[----:B------:R-:W-:-:S05]  /*0410*/  IMAD.SHL.U32 R2, R2, 0x8, RZ ;  /* 0x0000000802027824 */ /* 0x000fca00078e00ff */
[----:B------:R-:W-:-:S04]  /*0420*/  LOP3.LUT R4, R2, 0x7f8, RZ, 0xc0, !PT ;  /* 0x000007f802047812 */ /* 0x000fc800078ec0ff */
[----:B------:R-:W-:-:S04]  /*0430*/  IADD3 R2, P0, R4, c[0x0][0x1b0], RZ ;  /* 0x00006c0004027a10 */ /* 0x000fc80007f1e0ff */
[----:B------:R-:W-:-:S05]  /*0440*/  IADD3.X R3, RZ, c[0x0][0x1b4], RZ, P0, !PT ;  /* 0x00006d00ff037a10 */ /* 0x000fca00007fe4ff */
[----:B------:R-:W2:Y:S04]  /*0450*/  LDG.E.64 R6, [R2.64] ;  /* 0x0000000402067981 */ /* 0x000ea8000c1e1b00 */
[----:B------:R2:W3:Y:S01]  /*0460*/  LDG.E.64 R10, [R2.64+0x800] ;  /* 0x00080004020a7981 */ /* 0x0004e2000c1e1b00 */
[----:B------:R-:W-:-:S03]  /*0470*/  IADD3 R4, P0, R4, c[0x0][0x1b8], RZ ;  /* 0x00006e0004047a10 */ /* 0x000fc60007f1e0ff */
[----:B------:R2:W4:Y:S02]  /*0480*/  LDG.E.64 R14, [R2.64+0x1000] ;  /* 0x00100004020e7981 */ /* 0x000524000c1e1b00 */
[----:B------:R-:W-:Y:S02]  /*0490*/  IMAD.X R5, RZ, RZ, c[0x0][0x1bc], P0 ;  /* 0x00006f00ff057624 */ /* 0x000fe400000e06ff */
[----:B------:R2:W5:Y:S04]  /*04a0*/  LDG.E.64 R250, [R2.64+0x1800] ;  /* 0x0018000402fa7981 */ /* 0x000568000c1e1b00 */
[----:B------:R0:W4:Y:S04]  /*04b0*/  LDG.E.64 R8, [R4.64] ;  /* 0x0000000404087981 */ /* 0x000128000c1e1b00 */
        /* <DEDUP_REMOVED lines=10> */
[----:B------:R-:W-:Y:S02]  /*0560*/  HFMA2.MMA R177, -RZ, RZ, 0, 0 ;  /* 0x00000000ffb17435 */ /* 0x000fe400000001ff */
[----:B------:R-:W-:Y:S01]  /*0570*/  HFMA2.MMA R170, -RZ, RZ, 0, 0 ;  /* 0x00000000ffaa7435 */ /* 0x000fe200000001ff */
        /* <DEDUP_REMOVED lines=10> */
[----:B------:R-:W-:Y:S01]  /*0620*/  MOV R185, RZ ;  /* 0x000000ff00b97202 */ /* 0x000fe20000000f00 */
[----:B------:R-:W-:Y:S01]  /*0630*/  IMAD.MOV.U32 R183, RZ, RZ, RZ ;  /* 0x000000ffffb77224 */ /* 0x000fe200078e00ff */
[----:B0-----:R-:W-:Y:S01]  /*0640*/  CS2R R4, SRZ ;  /* 0x0000000000047805 */ /* 0x001fe2000001ff00 */
[----:B------:R-:W-:Y:S01]  /*0650*/  IMAD.MOV.U32 R175, RZ, RZ, RZ ;  /* 0x000000ffffaf7224 */ /* 0x000fe200078e00ff */
[----:B------:R-:W-:Y:S01]  /*0660*/  MOV R209, RZ ;  /* 0x000000ff00d17202 */ /* 0x000fe20000000f00 */
        /* <DEDUP_REMOVED lines=37> */
[----:B0-----:R-:W-:-:S03]  /*08c0*/  PRMT R3, RZ, 0x5410, R11 ;  /* 0x00005410ff037816 */ /* 0x001fc6000000000b */
[----:B------:R4:W-:Y:S04]  /*08d0*/  STL [R1+0x48], R2 ;  /* 0x0000480201007387 */ /* 0x0009e80000100800 */
[----:B------:R0:W-:Y:S01]  /*08e0*/  STL [R1+0x38], R3 ;  /* 0x0000380301007387 */ /* 0x0001e20000100800 */
[----:B----4-:R-:W-:Y:S02]  /*08f0*/  PRMT R2, RZ, 0x5410, R14 ;  /* 0x00005410ff027816 */ /* 0x010fe4000000000e */
[----:B0-----:R-:W-:-:S03]  /*0900*/  PRMT R3, RZ, 0x5410, R15 ;  /* 0x00005410ff037816 */ /* 0x001fc6000000000f */
[----:B------:R5:W-:Y:S04]  /*0910*/  STL [R1+0x28], R2 ;  /* 0x0000280201007387 */ /* 0x000be80000100800 */
[----:B------:R0:W-:Y:S01]  /*0920*/  STL [R1+0x18], R3 ;  /* 0x0000180301007387 */ /* 0x0001e20000100800 */
[----:B-----5:R-:W-:-:S05]  /*0930*/  PRMT R2, RZ, 0x5410, R250 ;  /* 0x00005410ff027816 */ /* 0x020fca00000000fa */
[----:B------:R1:W-:Y:S01]  /*0940*/  STL [R1+0x8], R2 ;  /* 0x0000080201007387 */ /* 0x0003e20000100800 */
[----:B0-----:R-:W-:Y:S02]  /*0950*/  PRMT R3, RZ, 0x5410, R9 ;  /* 0x00005410ff037816 */ /* 0x001fe40000000009 */
[----:B-1----:R-:W-:-:S05]  /*0960*/  PRMT R2, RZ, 0x5410, R8 ;  /* 0x00005410ff027816 */ /* 0x002fca0000000008 */
[----:B------:R0:W-:Y:S04]  /*0970*/  STL [R1+0x64], R2 ;  /* 0x0000640201007387 */ /* 0x0001e80000100800 */
[----:B------:R1:W-:Y:S01]  /*0980*/  STL [R1+0x54], R3 ;  /* 0x0000540301007387 */ /* 0x0003e20000100800 */
[----:B0-----:R-:W-:Y:S02]  /*0990*/  PRMT R2, RZ, 0x5410, R12 ;  /* 0x00005410ff027816 */ /* 0x001fe4000000000c */
[----:B-1----:R-:W-:-:S03]  /*09a0*/  PRMT R3, RZ, 0x5410, R13 ;  /* 0x00005410ff037816 */ /* 0x002fc6000000000d */
[----:B------:R0:W-:Y:S01]  /*09b0*/  STL [R1+0x44], R2 ;  /* 0x0000440201007387 */ /* 0x0001e20000100800 */
[--C-:B------:R-:W-:Y:S02]  /*09c0*/  SHF.R.U64 R60, R6, 0x10, R7.reuse ;  /* 0x00000010063c7819 */ /* 0x100fe40000001207 */
[----:B------:R-:W-:Y:S01]  /*09d0*/  SHF.R.U32.HI R58, RZ, 0x10, R7 ;  /* 0x00000010ff3a7819 */ /* 0x000fe20000011607 */
[----:B------:R1:W-:Y:S01]  /*09e0*/  STL [R1+0x34], R3 ;  /* 0x0000340301007387 */ /* 0x0003e20000100800 */
[--C-:B------:R-:W-:Y:S02]  /*09f0*/  SHF.R.U64 R56, R10, 0x10, R11.reuse ;  /* 0x000000100a387819 */ /* 0x100fe4000000120b */
[----:B0-----:R-:W-:Y:S02]  /*0a00*/  PRMT R2, RZ, 0x5410, R16 ;  /* 0x00005410ff027816 */ /* 0x001fe40000000010 */
[----:B------:R-:W-:Y:S02]  /*0a10*/  SHF.R.U32.HI R54, RZ, 0x10, R11 ;  /* 0x00000010ff367819 */ /* 0x000fe4000001160b */
[----:B-1----:R-:W-:Y:S01]  /*0a20*/  PRMT R3, RZ, 0x5410, R17 ;  /* 0x00005410ff037816 */ /* 0x002fe20000000011 */
[----:B------:R0:W-:Y:S01]  /*0a30*/  STL [R1+0x24], R2 ;  /* 0x0000240201007387 */ /* 0x0001e20000100800 */
[----:B------:R-:W-:-:S02]  /*0a40*/  SHF.R.U64 R52, R14, 0x10, R15 ;  /* 0x000000100e347819 */ /* 0x000fc4000000120f */
[----:B------:R-:W-:Y:S02]  /*0a50*/  PRMT R60, RZ, 0x5410, R60 ;  /* 0x00005410ff3c7816 */ /* 0x000fe4000000003c */
[----:B------:R-:W-:Y:S02]  /*0a60*/  SHF.R.U32.HI R50, RZ, 0x10, R15 ;  /* 0x00000010ff327819 */ /* 0x000fe4000001160f */
[----:B------:R-:W-:Y:S02]  /*0a70*/  PRMT R58, RZ, 0x5410, R58 ;  /* 0x00005410ff3a7816 */ /* 0x000fe4000000003a */
[----:B0-----:R-:W-:Y:S01]  /*0a80*/  PRMT R2, RZ, 0x5410, R18 ;  /* 0x00005410ff027816 */ /* 0x001fe20000000012 */
        /* <DEDUP_REMOVED lines=8> */
[--C-:B------:R-:W-:Y:S01]  /*0b10*/  SHF.R.U64 R59, R8, 0x10, R9.reuse ;  /* 0x00000010083b7819 */ /* 0x100fe20000001209 */
[----:B------:R-:W-:Y:S01]  /*0b20*/  STL [R1+0x50], R58 ;  /* 0x0000503a01007387 */ /* 0x000fe20000100800 */
[----:B------:R-:W-:Y:S02]  /*0b30*/  PRMT R48, RZ, 0x5410, R48 ;  /* 0x00005410ff307816 */ /* 0x000fe40000000030 */
[----:B------:R-:W-:Y:S01]  /*0b40*/  SHF.R.U32.HI R57, RZ, 0x10, R9 ;  /* 0x00000010ff397819 */ /* 0x000fe20000011609 */
[----:B------:R-:W-:Y:S01]  /*0b50*/  STL [R1+0x40], R56 ;  /* 0x0000403801007387 */ /* 0x000fe20000100800 */
[----:B------:R-:W-:-:S03]  /*0b60*/  SHF.R.U64 R55, R12, 0x10, R13 ;  /* 0x000000100c377819 */ /* 0x000fc6000000120d */
[----:B------:R-:W-:Y:S01]  /*0b70*/  STL [R1+0x30], R54 ;  /* 0x0000303601007387 */ /* 0x000fe20000100800 */
[----:B------:R-:W-:-:S03]  /*0b80*/  SHF.R.U32.HI R53, RZ, 0x10, R13 ;  /* 0x00000010ff357819 */ /* 0x000fc6000001160d */
[----:B------:R0:W-:Y:S01]  /*0b90*/  STL [R1+0x20], R52 ;  /* 0x0000203401007387 */ /* 0x0001e20000100800 */
[----:B------:R-:W-:-:S03]  /*0ba0*/  SHF.R.U64 R51, R16, 0x10, R17 ;  /* 0x0000001010337819 */ /* 0x000fc60000001211 */
[----:B------:R1:W-:Y:S01]  /*0bb0*/  STL [R1+0x10], R50 ;  /* 0x0000103201007387 */ /* 0x0003e20000100800 */
[----:B------:R-:W-:-:S03]  /*0bc0*/  SHF.R.U32.HI R49, RZ, 0x10, R17 ;  /* 0x00000010ff317819 */ /* 0x000fc60000011611 */
[----:B------:R2:W-:Y:S01]  /*0bd0*/  STL [R1], R48 ;  /* 0x0000003001007387 */ /* 0x0005e20000100800 */
[----:B0-----:R-:W-:Y:S02]  /*0be0*/  PRMT R52, RZ, 0x5410, R59 ;  /* 0x00005410ff347816 */ /* 0x001fe4000000003b */
[----:B-1----:R-:W-:-:S03]  /*0bf0*/  PRMT R50, RZ, 0x5410, R57 ;  /* 0x00005410ff327816 */ /* 0x002fc60000000039 */
[----:B------:R0:W-:Y:S01]  /*0c00*/  STL [R1+0x5c], R52 ;  /* 0x00005c3401007387 */ /* 0x0001e20000100800 */
[----:B--2---:R-:W-:-:S03]  /*0c10*/  PRMT R48, RZ, 0x5410, R55 ;  /* 0x00005410ff307816 */ /* 0x004fc60000000037 */
[----:B------:R1:W-:Y:S04]  /*0c20*/  STL [R1+0x4c], R50 ;  /* 0x00004c3201007387 */ /* 0x0003e80000100800 */
[----:B------:R2:W-:Y:S01]  /*0c30*/  STL [R1+0x3c], R48 ;  /* 0x00003c3001007387 */ /* 0x0005e20000100800 */
[----:B0-----:R-:W-:Y:S02]  /*0c40*/  PRMT R52, RZ, 0x5410, R53 ;  /* 0x00005410ff347816 */ /* 0x001fe40000000035 */
[----:B-1----:R-:W-:-:S03]  /*0c50*/  PRMT R50, RZ, 0x5410, R51 ;  /* 0x00005410ff327816 */ /* 0x002fc60000000033 */
[----:B------:R0:W-:Y:S01]  /*0c60*/  STL [R1+0x2c], R52 ;  /* 0x00002c3401007387 */ /* 0x0001e20000100800 */
[----:B--2---:R-:W-:-:S03]  /*0c70*/  PRMT R48, RZ, 0x5410, R49 ;  /* 0x00005410ff307816 */ /* 0x004fc60000000031 */
[----:B------:R0:W-:Y:S04]  /*0c80*/  STL [R1+0x1c], R50 ;  /* 0x00001c3201007387 */ /* 0x0001e80000100800 */
[----:B------:R0:W-:Y:S01]  /*0c90*/  STL [R1+0xc], R48 ;  /* 0x00000c3001007387 */ /* 0x0001e20000100800 */
        /* <DEDUP_REMOVED lines=15> */
[----:B------:R-:W-:-:S02]  /*0d90*/  PRMT R247, RZ, 0x5410, R242 ;  /* 0x00005410fff77816 */ /* 0x000fc400000000f2 */
[----:B------:R-:W-:Y:S02]  /*0da0*/  PRMT R239, RZ, 0x5410, R234 ;  /* 0x00005410ffef7816 */ /* 0x000fe400000000ea */
        /* <DEDUP_REMOVED lines=38> */
.L_x_1191:
[----:B------:R-:W0:Y:S01]  /*1010*/  S2R R82, SR_TID.X ;  /* 0x0000000000527919 */ /* 0x000e220000002100 */
[----:B------:R-:W-:-:S03]  /*1020*/  IMAD R80, R0, c[0x0][0x168], RZ ;  /* 0x00005a0000507a24 */ /* 0x000fc600078e02ff */
[----:B------:R-:W2:Y:S02]  /*1030*/  LDL R202, [R1+0x5c] ;  /* 0x00005c0001ca7983 */ /* 0x000ea40000100800 */
[----:B------:R-:W-:Y:S02]  /*1040*/  SHF.R.S32.HI R81, RZ, 0x1f, R80 ;  /* 0x0000001fff517819 */ /* 0x000fe40000011450 */
[----:B------:R-:W3:Y:S02]  /*1050*/  LDL R200, [R1+0x64] ;  /* 0x0000640001c87983 */ /* 0x000ee40000100800 */
[----:B------:R-:W-:Y:S01]  /*1060*/  LEA.HI R81, R81, R80, RZ, 0x2 ;  /* 0x0000005051517211 */ /* 0x000fe200078f10ff */
[----:B------:R-:W-:Y:S01]  /*1070*/  IMAD.MOV.U32 R197, RZ, RZ, 0x8 ;  /* 0x00000008ffc57424 */ /* 0x000fe200078e00ff */
[----:B------:R-:W4:Y:S04]  /*1080*/  LDL R198, [R1+0x60] ;  /* 0x0000600001c67983 */ /* 0x000f280000100800 */
[----:B------:R-:W2:Y:S04]  /*1090*/  LDL R203, [R1+0x68] ;  /* 0x0000680001cb7983 */ /* 0x000ea80000100800 */
[----:B------:R-:W2:Y:S01]  /*10a0*/  LDL R199, [R1+0x54] ;  /* 0x0000540001c77983 */ /* 0x000ea20000100800 */
[----:B0-----:R-:W-:-:S04]  /*10b0*/  LOP3.LUT R182, R82, 0xff, RZ, 0xc0, !PT ;  /* 0x000000ff52b67812 */ /* 0x001fc800078ec0ff */
[----:B------:R-:W-:-:S05]  /*10c0*/  LEA.HI.SX32 R182, R81, R182, 0x1e ;  /* 0x000000b651b67211 */ /* 0x000fca00078ff2ff */
[----:B------:R-:W-:Y:S01]  /*10d0*/  IMAD.WIDE.U32 R100, R182, R197, c[0x0][0x208] ;  /* 0x00008200b6647625 */ /* 0x000fe200078e00c5 */
[----:B------:R-:W-:-:S05]  /*10e0*/  MOV R181, 0x4 ;  /* 0x0000000400b57802 */ /* 0x000fca0000000f00 */
[----:B------:R-:W2:Y:S01]  /*10f0*/  LDG.E.64 R100, [R100.64] ;  /* 0x0000000464647981 */ /* 0x000ea2000c1e1b00 */
[C---:B------:R-:W-:Y:S01]  /*1100*/  IMAD.WIDE.U32 R102, R182.reuse, R197, c[0x0][0x210] ;  /* 0x00008400b6667625 */ /* 0x040fe200078e00c5 */
[----:B------:R-:W-:-:S03]  /*1110*/  LEA R80, P0, R182, c[0x0][0x188], 0x4 ;  /* 0x00006200b6507a11 */ /* 0x000fc600078020ff */
[----:B------:R-:W-:Y:S02]  /*1120*/  IMAD.WIDE R82, R0, R181, c[0x0][0x1a0] ;  /* 0x0000680000527625 */ /* 0x000fe400078e02b5 */
[----:B------:R-:W3:Y:S01]  /*1130*/  LDG.E.64 R102, [R102.64] ;  /* 0x0000000466667981 */ /* 0x000ee2000c1e1b00 */
[----:B------:R-:W-:-:S03]  /*1140*/  LEA.HI.X R81, R182, c[0x0][0x18c], RZ, 0x4, P0 ;  /* 0x00006300b6517a11 */ /* 0x000fc600000f24ff */
[----:B------:R0:W4:Y:S01]  /*1150*/  LDG.E R208, [R82.64] ;  /* 0x0000000452d07981 */ /* 0x000122000c1e1900 */
[----:B------:R-:W-:-:S06]  /*1160*/  IMAD.WIDE R180, R0, R181, c[0x0][0x1a8] ;  /* 0x00006a0000b47625 */ /* 0x000fcc00078e02b5 */
[----:B------:R1:W4:Y:S04]  /*1170*/  LDG.E R180, [R180.64] ;  /* 0x00000004b4b47981 */ /* 0x000328000c1e1900 */
[----:B0-----:R-:W4:Y:S01]  /*1180*/  LDG.E.128 R80, [R80.64] ;  /* 0x0000000450507981 */ /* 0x001f22000c1e1d00 */
[C---:B------:R-:W-:Y:S02]  /*1190*/  IADD3 R179, R182.reuse, 0x200, RZ ;  /* 0x00000200b6b37810 */ /* 0x040fe40007ffe0ff */
[----:B-1----:R-:W-:-:S04]  /*11a0*/  IADD3 R181, R182, 0x100, RZ ;  /* 0x00000100b6b57810 */ /* 0x002fc80007ffe0ff */
[C---:B------:R-:W-:Y:S02]  /*11b0*/  LEA R84, P0, R181.reuse, c[0x0][0x188], 0x4 ;  /* 0x00006200b5547a11 */ /* 0x040fe400078020ff */
[----:B------:R-:W-:Y:S02]  /*11c0*/  IADD3 R176, R182, 0x300, RZ ;  /* 0x00000300b6b07810 */ /* 0x000fe40007ffe0ff */
[----:B------:R-:W-:Y:S02]  /*11d0*/  LEA.HI.X R85, R181, c[0x0][0x18c], RZ, 0x4, P0 ;  /* 0x00006300b5557a11 */ /* 0x000fe400000f24ff */
[----:B------:R-:W-:-:S04]  /*11e0*/  LEA R88, P0, R179, c[0x0][0x188], 0x4 ;  /* 0x00006200b3587a11 */ /* 0x000fc800078020ff */
[----:B------:R-:W-:Y:S02]  /*11f0*/  LEA.HI.X R89, R179, c[0x0][0x18c], RZ, 0x4, P0 ;  /* 0x00006300b3597a11 */ /* 0x000fe400000f24ff */
[C---:B------:R-:W-:Y:S02]  /*1200*/  IADD3 R178, R182.reuse, 0x400, RZ ;  /* 0x00000400b6b27810 */ /* 0x040fe40007ffe0ff */
[C---:B------:R-:W-:Y:S02]  /*1210*/  IADD3 R184, R182.reuse, 0x500, RZ ;  /* 0x00000500b6b87810 */ /* 0x040fe40007ffe0ff */
[----:B------:R-:W-:Y:S01]  /*1220*/  IADD3 R186, R182, 0x600, RZ ;  /* 0x00000600b6ba7810 */ /* 0x000fe20007ffe0ff */
[----:B------:R-:W-:Y:S01]  /*1230*/  ULDC.U8 UR6, c[0x0][0x1f0] ;  /* 0x00007c0000067ab9 */ /* 0x000fe20000000000 */
[C---:B------:R-:W-:Y:S01]  /*1240*/  LEA R92, P0, R176.reuse, c[0x0][0x188], 0x4 ;  /* 0x00006200b05c7a11 */ /* 0x040fe200078020ff */
[----:B------:R-:W-:Y:S01]  /*1250*/  IMAD.WIDE.U32 R146, R181, R197, c[0x0][0x208] ;  /* 0x00008200b5927625 */ /* 0x000fe200078e00c5 */
[----:B------:R-:W4:Y:S02]  /*1260*/  LDG.E.128 R84, [R84.64] ;  /* 0x0000000454547981 */ /* 0x000f24000c1e1d00 */
[----:B------:R-:W-:-:S02]  /*1270*/  LEA.HI.X R93, R176, c[0x0][0x18c], RZ, 0x4, P0 ;  /* 0x00006300b05d7a11 */ /* 0x000fc400000f24ff */
[----:B------:R-:W-:Y:S01]  /*1280*/  ISETP.NE.U32.AND P0, PT, RZ, c[0x0][0x218], PT ;  /* 0x00008600ff007a0c */ /* 0x000fe20003f05070 */
[----:B------:R-:W-:Y:S01]  /*1290*/  IMAD.WIDE.U32 R148, R181, R197, c[0x0][0x210] ;  /* 0x00008400b5947625 */ /* 0x000fe200078e00c5 */
[C---:B------:R-:W-:Y:S01]  /*12a0*/  LEA R96, P2, R178.reuse, c[0x0][0x188], 0x4 ;  /* 0x00006200b2607a11 */ /* 0x040fe200078420ff */
[----:B------:R-:W4:Y:S01]  /*12b0*/  LDG.E.64 R146, [R146.64] ;  /* 0x0000000492927981 */ /* 0x000f22000c1e1b00 */
[----:B------:R-:W-:Y:S02]  /*12c0*/  ISETP.NE.AND.EX P0, PT, RZ, c[0x0][0x21c], PT, P0 ;  /* 0x00008700ff007a0c */ /* 0x000fe40003f05300 */
[----:B------:R-:W-:Y:S01]  /*12d0*/  LEA.HI.X R97, R178, c[0x0][0x18c], RZ, 0x4, P2 ;  /* 0x00006300b2617a11 */ /* 0x000fe200010f24ff */
[----:B------:R-:W4:Y:S01]  /*12e0*/  LDG.E.64 R148, [R148.64] ;  /* 0x0000000494947981 */ /* 0x000f22000c1e1b00 */
[----:B--2---:R-:W-:-:S09]  /*12f0*/  IMAD.MOV.U32 R196, RZ, RZ, R100 ;  /* 0x000000ffffc47224 */ /* 0x004fd200078e0064 */
[----:B------:R-:W-:Y:S02]  /*1300*/  @P0 LEA R162, P1, R182, c[0x0][0x218], 0x4 ;  /* 0x00008600b6a20a11 */ /* 0x000fe400078220ff */
[--C-:B------:R-:W-:Y:S02]  /*1310*/  SHF.R.U64 R167, R100, 0x10, R101.reuse ;  /* 0x0000001064a77819 */ /* 0x100fe40000001265 */
[----:B------:R-:W-:Y:S02]  /*1320*/  MOV R166, R101 ;  /* 0x0000006500a67202 */ /* 0x000fe40000000f00 */
[----:B------:R-:W-:Y:S02]  /*1330*/  SHF.R.U32.HI R194, RZ, 0x10, R101 ;  /* 0x00000010ffc27819 */ /* 0x000fe40000011665 */
[----:B---3--:R-:W-:Y:S01]  /*1340*/  SHF.R.U32.HI R195, RZ, 0x10, R103 ;  /* 0x00000010ffc37819 */ /* 0x008fe20000011667 */
[----:B------:R-:W-:Y:S01]  /*1350*/  IMAD.WIDE.U32 R150, R179, R197, c[0x0][0x208] ;  /* 0x00008200b3967625 */ /* 0x000fe200078e00c5 */
[----:B------:R-:W-:Y:S01]  /*1360*/  @P0 LEA.HI.X R163, R182, c[0x0][0x21c], RZ, 0x4, P1 ;  /* 0x00008700b6a30a11 */ /* 0x000fe200008f24ff */
[----:B------:R-:W2:Y:S01]  /*1370*/  LDG.E.128 R88, [R88.64] ;  /* 0x0000000458587981 */ /* 0x000ea2000c1e1d00 */
[----:B------:R-:W-:-:S02]  /*1380*/  @P0 LEA R104, P1, R181, c[0x0][0x218], 0x4 ;  /* 0x00008600b5680a11 */ /* 0x000fc400078220ff */
[----:B------:R-:W-:Y:S01]  /*1390*/  @P0 LEA R106, P2, R179, c[0x0][0x218], 0x4 ;  /* 0x00008600b36a0a11 */ /* 0x000fe200078420ff */
[----:B------:R0:W5:Y:S01]  /*13a0*/  @P0 LDG.E.128 R48, [R162.64] ;  /* 0x00000004a2300981 */ /* 0x000162000c1e1d00 */
[----:B------:R-:W-:Y:S02]  /*13b0*/  @P0 LEA.HI.X R105, R181, c[0x0][0x21c], RZ, 0x4, P1 ;  /* 0x00008700b5690a11 */ /* 0x000fe400008f24ff */
[C---:B------:R-:W-:Y:S01]  /*13c0*/  @P0 LEA.HI.X R107, R179.reuse, c[0x0][0x21c], RZ, 0x4, P2 ;  /* 0x00008700b36b0a11 */ /* 0x040fe200010f24ff */
[----:B------:R-:W-:Y:S01]  /*13d0*/  IMAD.WIDE.U32 R152, R179, R197, c[0x0][0x210] ;  /* 0x00008400b3987625 */ /* 0x000fe200078e00c5 */
[----:B------:R-:W-:Y:S01]  /*13e0*/  PRMT R167, RZ, 0x5410, R167 ;  /* 0x00005410ffa77816 */ /* 0x000fe200000000a7 */
[----:B------:R1:W5:Y:S01]  /*13f0*/  @P0 LDG.E.128 R52, [R104.64] ;  /* 0x0000000468340981 */ /* 0x000362000c1e1d00 */
[----:B0-----:R-:W-:-:S03]  /*1400*/  @P0 LEA R162, P1, R176, c[0x0][0x218], 0x4 ;  /* 0x00008600b0a20a11 */ /* 0x001fc600078220ff */
[----:B------:R0:W5:Y:S01]  /*1410*/  @P0 LDG.E.128 R56, [R106.64] ;  /* 0x000000046a380981 */ /* 0x000162000c1e1d00 */
[C---:B------:R-:W-:Y:S01]  /*1420*/  @P0 LEA.HI.X R163, R176.reuse, c[0x0][0x21c], RZ, 0x4, P1 ;  /* 0x00008700b0a30a11 */ /* 0x040fe200008f24ff */
[----:B------:R-:W-:Y:S01]  /*1430*/  IMAD.WIDE.U32 R154, R176, R197, c[0x0][0x208] ;  /* 0x00008200b09a7625 */ /* 0x000fe200078e00c5 */
[C---:B-1----:R-:W-:Y:S01]  /*1440*/  @P0 LEA R104, P1, R178.reuse, c[0x0][0x218], 0x4 ;  /* 0x00008600b2680a11 */ /* 0x042fe200078220ff */
[----:B------:R-:W3:Y:S03]  /*1450*/  LDG.E.64 R152, [R152.64] ;  /* 0x0000000498987981 */ /* 0x000ee6000c1e1b00 */
[----:B------:R-:W-:Y:S01]  /*1460*/  @P0 LEA.HI.X R105, R178, c[0x0][0x21c], RZ, 0x4, P1 ;  /* 0x00008700b2690a11 */ /* 0x000fe200008f24ff */
[----:B------:R1:W5:Y:S01]  /*1470*/  @P0 LDG.E.128 R60, [R162.64] ;  /* 0x00000004a23c0981 */ /* 0x000362000c1e1d00 */
[----:B0-----:R-:W-:Y:S02]  /*1480*/  @P0 LEA R106, P2, R184, c[0x0][0x218], 0x4 ;  /* 0x00008600b86a0a11 */ /* 0x001fe400078420ff */
[----:B------:R-:W-:Y:S01]  /*1490*/  @P0 LEA R100, P1, R186, c[0x0][0x218], 0x4 ;  /* 0x00008600ba640a11 */ /* 0x000fe200078220ff */
[----:B------:R0:W5:Y:S01]  /*14a0*/  @P0 LDG.E.128 R64, [R104.64] ;  /* 0x0000000468400981 */ /* 0x000162000c1e1d00 */
[----:B------:R-:W-:-:S02]  /*14b0*/  @P0 LEA.HI.X R107, R184, c[0x0][0x21c], RZ, 0x4, P2 ;  /* 0x00008700b86b0a11 */ /* 0x000fc400010f24ff */
[----:B------:R-:W-:Y:S01]  /*14c0*/  @P0 LEA.HI.X R101, R186, c[0x0][0x21c], RZ, 0x4, P1 ;  /* 0x00008700ba650a11 */ /* 0x000fe200008f24ff */
[-C--:B------:R-:W-:Y:S01]  /*14d0*/  IMAD.WIDE.U32 R156, R176, R197.reuse, c[0x0][0x210] ;  /* 0x00008400b09c7625 */ /* 0x080fe200078e00c5 */
[----:B------:R-:W-:Y:S01]  /*14e0*/  PRMT R196, RZ, 0x5410, R196 ;  /* 0x00005410ffc47816 */ /* 0x000fe200000000c4 */
[----:B------:R1:W5:Y:S04]  /*14f0*/  @P0 LDG.E.128 R68, [R106.64] ;  /* 0x000000046a440981 */ /* 0x000368000c1e1d00 */
[----:B------:R2:W5:Y:S01]  /*1500*/  @P0 LDG.E.128 R72, [R100.64] ;  /* 0x0000000464480981 */ /* 0x000562000c1e1d00 */
[----:B0-----:R-:W-:Y:S02]  /*1510*/  SHF.R.U64 R105, R102, 0x10, R103 ;  /* 0x0000001066697819 */ /* 0x001fe40000001267 */
[----:B------:R-:W-:Y:S01]  /*1520*/  ISETP.NE.AND P0, PT, RZ, UR6, PT ;  /* 0x00000006ff007c0c */ /* 0x000fe2000bf05270 */
[----:B------:R-:W-:Y:S01]  /*1530*/  IMAD.WIDE.U32 R158, R178, R197, c[0x0][0x208] ;  /* 0x00008200b29e7625 */ /* 0x000fe200078e00c5 */
[----:B------:R-:W-:Y:S01]  /*1540*/  PRMT R105, RZ, 0x5410, R105 ;  /* 0x00005410ff697816 */ /* 0x000fe20000000069 */
[----:B------:R-:W2:Y:S01]  /*1550*/  LDG.E.64 R150, [R150.64] ;  /* 0x0000000496967981 */ /* 0x000ea2000c1e1b00 */
[----:B----4-:R-:W-:Y:S01]  /*1560*/  FSEL R208, R208, RZ, !P0 ;  /* 0x000000ffd0d07208 */ /* 0x010fe20004000000 */
[----:B-1----:R-:W-:-:S02]  /*1570*/  IMAD.MOV.U32 R106, RZ, RZ, R102 ;  /* 0x000000ffff6a7224 */ /* 0x002fc400078e0066 */
[----:B------:R-:W-:Y:S01]  /*1580*/  FMUL.FTZ R202, R202, R105 ;  /* 0x00000069caca7220 */ /* 0x000fe20000410000 */
[----:B------:R-:W-:Y:S01]  /*1590*/  PRMT R195, RZ, 0x5410, R195 ;  /* 0x00005410ffc37816 */ /* 0x000fe200000000c3 */
[----:B------:R-:W-:Y:S01]  /*15a0*/  FADD.FTZ R80, -R208, R80 ;  /* 0x00000050d0507221 */ /* 0x000fe20000010100 */
[----:B------:R-:W-:Y:S01]  /*15b0*/  PRMT R106, RZ, 0x5410, R106 ;  /* 0x00005410ff6a7816 */ /* 0x000fe2000000006a */
[----:B------:R-:W-:Y:S01]  /*15c0*/  FFMA.FTZ R202, R198, R167, R202 ;  /* 0x000000a7c6ca7223 */ /* 0x000fe200000100ca */
[----:B------:R-:W-:Y:S01]  /*15d0*/  PRMT R194, RZ, 0x5410, R194 ;  /* 0x00005410ffc27816 */ /* 0x000fe200000000c2 */
[----:B------:R-:W-:Y:S01]  /*15e0*/  FMUL.FTZ R201, R180, R80 ;  /* 0x00000050b4c97220 */ /* 0x000fe20000410000 */
[----:B------:R-:W4:Y:S01]  /*15f0*/  LDL R198, [R1+0x4c] ;  /* 0x00004c0001c67983 */ /* 0x000f220000100800 */
[----:B------:R-:W-:Y:S02]  /*1600*/  FMUL.FTZ R200, R200, R106 ;  /* 0x0000006ac8c87220 */ /* 0x000fe40000410000 */
[----:B------:R-:W-:Y:S01]  /*1610*/  FADD.FTZ R119, R196, R119 ;  /* 0x00000077c4777221 */ /* 0x000fe20000010000 */
[----:B------:R-:W2:Y:S01]  /*1620*/  LDL R80, [R1+0x58] ;  /* 0x0000580001507983 */ /* 0x000ea20000100800 */
[----:B------:R-:W-:-:S02]  /*1630*/  FFMA.FTZ R169, R201, R196, R169 ;  /* 0x000000c4c9a97223 */ /* 0x000fc400000100a9 */
[----:B------:R-:W-:Y:S01]  /*1640*/  FFMA.FTZ R200, R203, R196, R200 ;  /* 0x000000c4cbc87223 */ /* 0x000fe200000100c8 */
[----:B------:R-:W-:Y:S01]  /*1650*/  MOV R104, R103 ;  /* 0x0000006700687202 */ /* 0x000fe20000000f00 */
[----:B------:R-:W3:Y:S01]  /*1660*/  LDL R196, [R1+0x50] ;  /* 0x0000500001c47983 */ /* 0x000ee20000100800 */
[C---:B------:R-:W-:Y:S02]  /*1670*/  FADD.FTZ R83, -R208.reuse, R83 ;  /* 0x00000053d0537221 */ /* 0x040fe40000010100 */
[----:B------:R-:W-:Y:S01]  /*1680*/  FADD.FTZ R82, -R208, R82 ;  /* 0x00000052d0527221 */ /* 0x000fe20000010100 */
[----:B------:R-:W-:Y:S01]  /*1690*/  PRMT R166, RZ, 0x5410, R166 ;  /* 0x00005410ffa67816 */ /* 0x000fe200000000a6 */
[----:B------:R-:W-:Y:S01]  /*16a0*/  FMUL.FTZ R207, R180, R83 ;  /* 0x00000053b4cf7220 */ /* 0x000fe20000410000 */
[----:B------:R-:W3:Y:S01]  /*16b0*/  LDG.E.64 R156, [R156.64] ;  /* 0x000000049c9c7981 */ /* 0x000ee2000c1e1b00 */
[----:B------:R-:W-:Y:S02]  /*16c0*/  FADD.FTZ R118, R194, R118 ;  /* 0x00000076c2767221 */ /* 0x000fe40000010000 */
[----:B------:R-:W-:Y:S01]  /*16d0*/  FFMA.FTZ R168, R207, R194, R168 ;  /* 0x000000c2cfa87223 */ /* 0x000fe200000100a8 */
[----:B------:R-:W-:Y:S01]  /*16e0*/  PRMT R104, RZ, 0x5410, R104 ;  /* 0x00005410ff687816 */ /* 0x000fe20000000068 */
[----:B------:R-:W-:Y:S01]  /*16f0*/  FMUL.FTZ R205, R180, R82 ;  /* 0x00000052b4cd7220 */ /* 0x000fe20000410000 */
[----:B------:R-:W-:Y:S01]  /*1700*/  MOV R83, R147 ;  /* 0x0000009300537202 */ /* 0x000fe20000000f00 */
[----:B------:R-:W-:Y:S01]  /*1710*/  FADD.FTZ R188, R195, R188 ;  /* 0x000000bcc3bc7221 */ /* 0x000fe20000010000 */
[----:B------:R-:W-:Y:S01]  /*1720*/  SHF.R.U32.HI R82, RZ, 0x10, R147 ;  /* 0x00000010ff527819 */ /* 0x000fe20000011693 */
[----:B------:R-:W-:Y:S01]  /*1730*/  FFMA.FTZ R30, R207, R195, R30 ;  /* 0x000000c3cf1e7223 */ /* 0x000fe2000001001e */
[----:B------:R-:W3:Y:S01]  /*1740*/  LDG.E.64 R154, [R154.64] ;  /* 0x000000049a9a7981 */ /* 0x000ee2000c1e1b00 */
[----:B------:R-:W-:-:S02]  /*1750*/  FADD.FTZ R81, -R208, R81 ;  /* 0x00000051d0517221 */ /* 0x000fc40000010100 */
[----:B------:R-:W-:Y:S01]  /*1760*/  FADD.FTZ R84, -R208, R84 ;  /* 0x00000054d0547221 */ /* 0x000fe20000010100 */
[----:B------:R-:W3:Y:S01]  /*1770*/  LDG.E.128 R92, [R92.64] ;  /* 0x000000045c5c7981 */ /* 0x000ee2000c1e1d00 */
[----:B------:R-:W-:Y:S02]  /*1780*/  FMUL.FTZ R204, R199, R104 ;  /* 0x00000068c7cc7220 */ /* 0x000fe40000410000 */
[----:B------:R-:W-:Y:S01]  /*1790*/  FMUL.FTZ R203, R180, R81 ;  /* 0x00000051b4cb7220 */ /* 0x000fe20000410000 */
[----:B------:R-:W3:Y:S01]  /*17a0*/  LDL R199, [R1+0x48] ;  /* 0x0000480001c77983 */ /* 0x000ee20000100800 */
[----:B------:R-:W-:Y:S02]  /*17b0*/  FADD.FTZ R120, R167, R120 ;  /* 0x00000078a7787221 */ /* 0x000fe40000010000 */
[----:B------:R-:W-:Y:S01]  /*17c0*/  FFMA.FTZ R170, R203, R167, R170 ;  /* 0x000000a7cbaa7223 */ /* 0x000fe200000100aa */
[----:B------:R-:W3:Y:S01]  /*17d0*/  LDG.E.64 R158, [R158.64] ;  /* 0x000000049e9e7981 */ /* 0x000ee2000c1e1b00 */
[----:B------:R-:W-:-:S02]  /*17e0*/  FADD.FTZ R117, R166, R117 ;  /* 0x00000075a6757221 */ /* 0x000fc40000010000 */
[----:B------:R-:W-:Y:S01]  /*17f0*/  FFMA.FTZ R145, R205, R166, R145 ;  /* 0x000000a6cd917223 */ /* 0x000fe20000010091 */
[----:B------:R-:W3:Y:S01]  /*1800*/  LDG.E.128 R96, [R96.64] ;  /* 0x0000000460607981 */ /* 0x000ee2000c1e1d00 */
[----:B------:R-:W-:-:S04]  /*1810*/  IMAD.WIDE.U32 R160, R178, R197, c[0x0][0x210] ;  /* 0x00008400b2a07625 */ /* 0x000fc800078e00c5 */
[----:B------:R-:W-:-:S04]  /*1820*/  IMAD.WIDE.U32 R162, R184, R197, c[0x0][0x208] ;  /* 0x00008200b8a27625 */ /* 0x000fc800078e00c5 */
[----:B------:R-:W-:-:S04]  /*1830*/  IMAD.WIDE.U32 R164, R184, R197, c[0x0][0x210] ;  /* 0x00008400b8a47625 */ /* 0x000fc800078e00c5 */
[----:B----4-:R-:W-:Y:S01]  /*1840*/  FMUL.FTZ R206, R198, R195 ;  /* 0x000000c3c6ce7220 */ /* 0x010fe20000410000 */
[----:B------:R-:W-:Y:S01]  /*1850*/  SHF.R.U64 R195, R148, 0x10, R149 ;  /* 0x0000001094c37819 */ /* 0x000fe20000001295 */
[----:B------:R-:W-:Y:S01]  /*1860*/  FADD.FTZ R85, -R208, R85 ;  /* 0x00000055d0557221 */ /* 0x000fe20000010100 */
[----:B------:R-:W-:Y:S01]  /*1870*/  SHF.R.U32.HI R198, RZ, 0x10, R149 ;  /* 0x00000010ffc67819 */ /* 0x000fe20000011695 */
[----:B--2---:R-:W-:Y:S02]  /*1880*/  FFMA.FTZ R204, R80, R166, R204 ;  /* 0x000000a650cc7223 */ /* 0x004fe400000100cc */
[C---:B------:R-:W-:Y:S01]  /*1890*/  FADD.FTZ R86, -R208.reuse, R86 ;  /* 0x00000056d0567221 */ /* 0x040fe20000010100 */
[----:B------:R-:W-:Y:S01]  /*18a0*/  PRMT R83, RZ, 0x5410, R83 ;  /* 0x00005410ff537816 */ /* 0x000fe20000000053 */
[----:B------:R-:W-:Y:S01]  /*18b0*/  FADD.FTZ R87, -R208, R87 ;  /* 0x00000057d0577221 */ /* 0x000fe20000010100 */
[----:B------:R-:W-:Y:S01]  /*18c0*/  PRMT R82, RZ, 0x5410, R82 ;  /* 0x00005410ff527816 */ /* 0x000fe20000000052 */
[----:B---3--:R-:W-:Y:S01]  /*18d0*/  FFMA.FTZ R206, R196, R194, R206 ;  /* 0x000000c2c4ce7223 */ /* 0x008fe200000100ce */
[----:B------:R-:W2:Y:S01]  /*18e0*/  LDG.E.64 R160, [R160.64] ;  /* 0x00000004a0a07981 */ /* 0x000ea2000c1e1b00 */
[----:B------:R-:W-:Y:S01]  /*18f0*/  IMAD.MOV.U32 R194, RZ, RZ, R146 ;  /* 0x000000ffffc27224 */ /* 0x000fe200078e0092 */
[----:B------:R-:W-:Y:S01]  /*1900*/  SHF.R.U64 R146, R146, 0x10, R147 ;  /* 0x0000001092927819 */ /* 0x000fe20000001293 */
[----:B------:R-:W-:Y:S01]  /*1910*/  IMAD.MOV.U32 R147, RZ, RZ, R149 ;  /* 0x000000ffff937224 */ /* 0x000fe200078e0095 */
[----:B------:R-:W-:Y:S01]  /*1920*/  LEA R100, P1, R184, c[0x0][0x188], 0x4 ;  /* 0x00006200b8647a11 */ /* 0x000fe200078220ff */
[----:B------:R-:W3:Y:S01]  /*1930*/  LDL R149, [R1+0x44] ;  /* 0x0000440001957983 */ /* 0x000ee20000100800 */
[----:B------:R-:W-:Y:S01]  /*1940*/  MOV R196, R148 ;  /* 0x0000009400c47202 */ /* 0x000fe20000000f00 */
[----:B------:R-:W-:Y:S01]  /*1950*/  FMUL.FTZ R148, R180, R84 ;  /* 0x00000054b4947220 */ /* 0x000fe20000410000 */
[----:B------:R-:W-:Y:S01]  /*1960*/  PRMT R84, RZ, 0x5410, R195 ;  /* 0x00005410ff547816 */ /* 0x000fe200000000c3 */
[----:B------:R-:W-:Y:S01]  /*1970*/  FADD.FTZ R88, -R208, R88 ;  /* 0x00000058d0587221 */ /* 0x000fe20000010100 */
[----:B------:R-:W4:Y:S01]  /*1980*/  LDL R195, [R1+0x3c] ;  /* 0x00003c0001c37983 */ /* 0x000f220000100800 */
[----:B------:R-:W-:-:S03]  /*1990*/  IMAD.WIDE.U32 R80, R186, R197, c[0x0][0x208] ;  /* 0x00008200ba507625 */ /* 0x000fc600078e00c5 */
[----:B------:R-:W2:Y:S01]  /*19a0*/  LDG.E.64 R164, [R164.64] ;  /* 0x00000004a4a47981 */ /* 0x000ea2000c1e1b00 */
[----:B------:R-:W-:-:S03]  /*19b0*/  IMAD.WIDE.U32 R166, R186, R197, c[0x0][0x210] ;  /* 0x00008400baa67625 */ /* 0x000fc600078e00c5 */
[----:B------:R-:W2:Y:S01]  /*19c0*/  LDL R197, [R1+0x40] ;  /* 0x0000400001c57983 */ /* 0x000ea20000100800 */
[----:B------:R-:W-:Y:S02]  /*19d0*/  PRMT R196, RZ, 0x5410, R196 ;  /* 0x00005410ffc47816 */ /* 0x000fe400000000c4 */
[----:B------:R-:W-:Y:S01]  /*19e0*/  PRMT R194, RZ, 0x5410, R194 ;  /* 0x00005410ffc27816 */ /* 0x000fe200000000c2 */
[----:B------:R-:W-:Y:S01]  /*19f0*/  FADD.FTZ R90, -R208, R90 ;  /* 0x0000005ad05a7221 */ /* 0x000fe20000010100 */
[----:B------:R-:W-:Y:S01]  /*1a00*/  PRMT R146, RZ, 0x5410, R146 ;  /* 0x00005410ff927816 */ /* 0x000fe20000000092 */
[----:B------:R-:W-:Y:S01]  /*1a10*/  FADD.FTZ R183, R196, R183 ;  /* 0x000000b7c4b77221 */ /* 0x000fe20000010000 */
[----:B------:R-:W-:Y:S01]  /*1a20*/  PRMT R147, RZ, 0x5410, R147 ;  /* 0x00005410ff937816 */ /* 0x000fe20000000093 */
[----:B------:R-:W-:Y:S01]  /*1a30*/  FFMA.FTZ R27, R148, R196, R27 ;  /* 0x000000c4941b7223 */ /* 0x000fe2000001001b */
[----:B------:R-:W2:Y:S01]  /*1a40*/  LDG.E.64 R162, [R162.64] ;  /* 0x00000004a2a27981 */ /* 0x000ea2000c1e1b00 */
[----:B------:R-:W-:-:S02]  /*1a50*/  FADD.FTZ R115, R194, R115 ;  /* 0x00000073c2737221 */ /* 0x000fc40000010000 */
[----:B------:R-:W-:Y:S02]  /*1a60*/  FFMA.FTZ R143, R148, R194, R143 ;  /* 0x000000c2948f7223 */ /* 0x000fe4000001008f */
[----:B------:R-:W-:Y:S02]  /*1a70*/  FADD.FTZ R113, R83, R113 ;  /* 0x0000007153717221 */ /* 0x000fe40000010000 */
[----:B------:R-:W-:Y:S02]  /*1a80*/  FADD.FTZ R114, R82, R114 ;  /* 0x0000007252727221 */ /* 0x000fe40000010000 */
[----:B------:R-:W-:Y:S01]  /*1a90*/  FADD.FTZ R91, -R208, R91 ;  /* 0x0000005bd05b7221 */ /* 0x000fe20000010100 */
[----:B------:R-:W-:Y:S01]  /*1aa0*/  LEA.HI.X R101, R184, c[0x0][0x18c], RZ, 0x4, P1 ;  /* 0x00006300b8657a11 */ /* 0x000fe200008f24ff */
[----:B------:R-:W-:Y:S01]  /*1ab0*/  FADD.FTZ R116, R146, R116 ;  /* 0x0000007492747221 */ /* 0x000fe20000010000 */
[----:B------:R-:W2:Y:S01]  /*1ac0*/  LDG.E.64 R166, [R166.64] ;  /* 0x00000004a6a67981 */ /* 0x000ea2000c1e1b00 */
[----:B------:R-:W-:-:S02]  /*1ad0*/  FADD.FTZ R185, R84, R185 ;  /* 0x000000b954b97221 */ /* 0x000fc40000010000 */
[----:B------:R-:W-:Y:S01]  /*1ae0*/  FADD.FTZ R187, R104, R187 ;  /* 0x000000bb68bb7221 */ /* 0x000fe20000010000 */
[----:B------:R-:W2:Y:S01]  /*1af0*/  LDG.E.128 R100, [R100.64] ;  /* 0x0000000464647981 */ /* 0x000ea2000c1e1d00 */
[----:B------:R-:W-:Y:S02]  /*1b00*/  FFMA.FTZ R29, R205, R104, R29 ;  /* 0x00000068cd1d7223 */ /* 0x000fe4000001001d */
[----:B------:R-:W-:Y:S01]  /*1b10*/  FADD.FTZ R190, R105, R190 ;  /* 0x000000be69be7221 */ /* 0x000fe20000010000 */
[----:B------:R-:W2:Y:S01]  /*1b20*/  LDG.E.64 R80, [R80.64] ;  /* 0x0000000450507981 */ /* 0x000ea2000c1e1b00 */
[----:B---3--:R-:W-:-:S03]  /*1b30*/  FMUL.FTZ R149, R149, R196 ;  /* 0x000000c495957220 */ /* 0x008fc60000410000 */
[----:B------:R-:W3:Y:S01]  /*1b40*/  LDL R196, [R1+0x34] ;  /* 0x0000340001c47983 */ /* 0x000ee20000100800 */
[----:B------:R-:W-:-:S03]  /*1b50*/  FFMA.FTZ R149, R199, R194, R149 ;  /* 0x000000c2c7957223 */ /* 0x000fc60000010095 */
[----:B------:R-:W3:Y:S01]  /*1b60*/  LDL R199, [R1+0x38] ;  /* 0x0000380001c77983 */ /* 0x000ee20000100800 */
[----:B------:R-:W-:Y:S02]  /*1b70*/  FMUL.FTZ R194, R180, R85 ;  /* 0x00000055b4c27220 */ /* 0x000fe40000410000 */
[----:B----4-:R-:W-:Y:S01]  /*1b80*/  FMUL.FTZ R195, R195, R84 ;  /* 0x00000054c3c37220 */ /* 0x010fe20000410000 */
[----:B------:R-:W4:Y:S01]  /*1b90*/  LDL R85, [R1+0x30] ;  /* 0x0000300001557983 */ /* 0x000f220000100800 */
[-C--:B------:R-:W-:Y:S02]  /*1ba0*/  FFMA.FTZ R144, R194, R146.reuse, R144 ;  /* 0x00000092c2907223 */ /* 0x080fe40000010090 */
[----:B--2---:R-:W-:Y:S02]  /*1bb0*/  FFMA.FTZ R195, R197, R146, R195 ;  /* 0x00000092c5c37223 */ /* 0x004fe400000100c3 */
[----:B------:R-:W2:Y:S01]  /*1bc0*/  LDL R146, [R1+0x2c] ;  /* 0x00002c0001927983 */ /* 0x000ea20000100800 */
[----:B------:R-:W-:-:S04]  /*1bd0*/  FMUL.FTZ R197, R180, R86 ;  /* 0x00000056b4c57220 */ /* 0x000fc80000410000 */
[----:B------:R-:W-:Y:S02]  /*1be0*/  FFMA.FTZ R141, R197, R83, R141 ;  /* 0x00000053c58d7223 */ /* 0x000fe4000001008d */
[----:B------:R-:W-:Y:S02]  /*1bf0*/  FADD.FTZ R175, R147, R175 ;  /* 0x000000af93af7221 */ /* 0x000fe40000010000 */
[-C--:B------:R-:W-:Y:S02]  /*1c00*/  FFMA.FTZ R25, R197, R147.reuse, R25 ;  /* 0x00000093c5197223 */ /* 0x080fe40000010019 */
[----:B---3--:R-:W-:-:S04]  /*1c10*/  FMUL.FTZ R196, R196, R147 ;  /* 0x00000093c4c47220 */ /* 0x008fc80000410000 */
[----:B------:R-:W-:Y:S01]  /*1c20*/  FFMA.FTZ R196, R199, R83, R196 ;  /* 0x00000053c7c47223 */ /* 0x000fe200000100c4 */
[----:B------:R-:W-:Y:S01]  /*1c30*/  PRMT R83, RZ, 0x5410, R198 ;  /* 0x00005410ff537816 */ /* 0x000fe200000000c6 */
[----:B------:R-:W-:Y:S02]  /*1c40*/  FMUL.FTZ R199, R180, R87 ;  /* 0x00000057b4c77220 */ /* 0x000fe40000410000 */
[----:B------:R-:W-:Y:S02]  /*1c50*/  IMAD.MOV.U32 R87, RZ, RZ, R152 ;  /* 0x000000ffff577224 */ /* 0x000fe400078e0098 */
[----:B--2---:R-:W-:Y:S01]  /*1c60*/  FMUL.FTZ R198, R146, R83 ;  /* 0x0000005392c67220 */ /* 0x004fe20000410000 */
[----:B------:R-:W-:Y:S02]  /*1c70*/  SHF.R.U64 R146, R152, 0x10, R153 ;  /* 0x0000001098927819 */ /* 0x000fe40000001299 */
[----:B------:R-:W2:Y:S01]  /*1c80*/  LDL R152, [R1+0x24] ;  /* 0x0000240001987983 */ /* 0x000ea20000100800 */
[----:B----4-:R-:W-:Y:S01]  /*1c90*/  FFMA.FTZ R198, R85, R82, R198 ;  /* 0x0000005255c67223 */ /* 0x010fe200000100c6 */
[----:B------:R-:W-:-:S02]  /*1ca0*/  MOV R85, R153 ;  /* 0x0000009900557202 */ /* 0x000fc40000000f00 */
[----:B------:R-:W-:Y:S02]  /*1cb0*/  SHF.R.U32.HI R147, RZ, 0x10, R153 ;  /* 0x00000010ff937819 */ /* 0x000fe40000011699 */
[----:B------:R-:W3:Y:S01]  /*1cc0*/  LDL R153, [R1+0x28] ;  /* 0x0000280001997983 */ /* 0x000ee20000100800 */
[----:B------:R-:W-:Y:S01]  /*1cd0*/  MOV R86, R150 ;  /* 0x0000009600567202 */ /* 0x000fe20000000f00 */
[----:B------:R-:W-:Y:S01]  /*1ce0*/  FFMA.FTZ R28, R194, R84, R28 ;  /* 0x00000054c21c7223 */ /* 0x000fe2000001001c */
[--C-:B------:R-:W-:Y:S01]  /*1cf0*/  SHF.R.U64 R84, R150, 0x10, R151.reuse ;  /* 0x0000001096547819 */ /* 0x100fe20000001297 */
[----:B------:R-:W-:Y:S01]  /*1d00*/  FFMA.FTZ R142, R199, R82, R142 ;  /* 0x00000052c78e7223 */ /* 0x000fe2000001008e */
[----:B------:R-:W-:Y:S01]  /*1d10*/  SHF.R.U32.HI R82, RZ, 0x10, R151 ;  /* 0x00000010ff527819 */ /* 0x000fe20000011697 */
[----:B------:R-:W-:Y:S02]  /*1d20*/  FADD.FTZ R177, R83, R177 ;  /* 0x000000b153b17221 */ /* 0x000fe40000010000 */
[----:B------:R-:W-:Y:S01]  /*1d30*/  FFMA.FTZ R26, R199, R83, R26 ;  /* 0x00000053c71a7223 */ /* 0x000fe2000001001a */
[----:B------:R-:W-:-:S02]  /*1d40*/  MOV R83, R151 ;  /* 0x0000009700537202 */ /* 0x000fc40000000f00 */
[----:B------:R-:W-:Y:S01]  /*1d50*/  PRMT R150, RZ, 0x5410, R86 ;  /* 0x00005410ff967816 */ /* 0x000fe20000000056 */
[----:B------:R-:W-:Y:S01]  /*1d60*/  FMUL.FTZ R86, R180, R88 ;  /* 0x00000058b4567220 */ /* 0x000fe20000410000 */
[----:B------:R-:W-:-:S05]  /*1d70*/  PRMT R151, RZ, 0x5410, R87 ;  /* 0x00005410ff977816 */ /* 0x000fca0000000057 */
[----:B------:R-:W-:Y:S02]  /*1d80*/  FADD.FTZ R3, R151, R3 ;  /* 0x0000000397037221 */ /* 0x000fe40000010000 */
[-C--:B------:R-:W-:Y:S02]  /*1d90*/  FFMA.FTZ R23, R86, R151.reuse, R23 ;  /* 0x0000009756177223 */ /* 0x080fe40000010017 */
[----:B------:R-:W-:Y:S02]  /*1da0*/  FADD.FTZ R111, R150, R111 ;  /* 0x0000006f966f7221 */ /* 0x000fe40000010000 */
[-C--:B------:R-:W-:Y:S02]  /*1db0*/  FFMA.FTZ R139, R86, R150.reuse, R139 ;  /* 0x00000096568b7223 */ /* 0x080fe4000001008b */
[----:B--2---:R-:W-:Y:S02]  /*1dc0*/  FMUL.FTZ R87, R152, R151 ;  /* 0x0000009798577220 */ /* 0x004fe40000410000 */
[----:B------:R-:W2:Y:S02]  /*1dd0*/  LDL R151, [R1+0x1c] ;  /* 0x00001c0001977983 */ /* 0x000ea40000100800 */
[----:B---3--:R-:W-:-:S02]  /*1de0*/  FFMA.FTZ R87, R153, R150, R87 ;  /* 0x0000009699577223 */ /* 0x008fc40000010057 */
[----:B------:R-:W3:Y:S04]  /*1df0*/  LDL R152, [R1+0x18] ;  /* 0x0000180001987983 */ /* 0x000ee80000100800 */
[----:B------:R-:W4:Y:S04]  /*1e00*/  LDL R150, [R1+0x20] ;  /* 0x0000200001967983 */ /* 0x000f280000100800 */
[----:B------:R-:W3:Y:S01]  /*1e10*/  LDL R153, [R1+0x14] ;  /* 0x0000140001997983 */ /* 0x000ee20000100800 */
[----:B------:R-:W-:Y:S01]  /*1e20*/  PRMT R146, RZ, 0x5410, R146 ;  /* 0x00005410ff927816 */ /* 0x000fe20000000092 */
[----:B------:R-:W-:Y:S01]  /*1e30*/  FADD.FTZ R88, -R208, R89 ;  /* 0x00000059d0587221 */ /* 0x000fe20000010100 */
[----:B------:R-:W-:-:S03]  /*1e40*/  PRMT R84, RZ, 0x5410, R84 ;  /* 0x00005410ff547816 */ /* 0x000fc60000000054 */
[----:B--2---:R-:W-:Y:S02]  /*1e50*/  FMUL.FTZ R89, R151, R146 ;  /* 0x0000009297597220 */ /* 0x004fe40000410000 */
[----:B------:R-:W2:Y:S02]  /*1e60*/  LDL R151, [R1+0xc] ;  /* 0x00000c0001977983 */ /* 0x000ea40000100800 */
[----:B----4-:R-:W-:Y:S02]  /*1e70*/  FFMA.FTZ R89, R150, R84, R89 ;  /* 0x0000005496597223 */ /* 0x010fe40000010059 */
[----:B------:R-:W4:Y:S01]  /*1e80*/  LDL R150, [R1+0x10] ;  /* 0x0000100001967983 */ /* 0x000f220000100800 */
[----:B------:R-:W-:Y:S01]  /*1e90*/  FMUL.FTZ R88, R180, R88 ;  /* 0x00000058b4587220 */ /* 0x000fe20000410000 */
[----:B------:R-:W-:Y:S01]  /*1ea0*/  PRMT R85, RZ, 0x5410, R85 ;  /* 0x00005410ff557816 */ /* 0x000fe20000000055 */
[----:B------:R-:W-:Y:S01]  /*1eb0*/  FADD.FTZ R2, R146, R2 ;  /* 0x0000000292027221 */ /* 0x000fe20000010000 */
[----:B------:R-:W-:Y:S01]  /*1ec0*/  PRMT R83, RZ, 0x5410, R83 ;  /* 0x00005410ff537816 */ /* 0x000fe20000000053 */
[----:B------:R-:W-:-:S02]  /*1ed0*/  FFMA.FTZ R24, R88, R146, R24 ;  /* 0x0000009258187223 */ /* 0x000fc40000010018 */
[----:B------:R-:W-:Y:S02]  /*1ee0*/  FMUL.FTZ R146, R180, R90 ;  /* 0x0000005ab4927220 */ /* 0x000fe40000410000 */
[----:B---3--:R-:W-:Y:S02]  /*1ef0*/  FMUL.FTZ R90, R153, R85 ;  /* 0x00000055995a7220 */ /* 0x008fe40000410000 */
[----:B------:R-:W-:Y:S02]  /*1f00*/  FADD.FTZ R109, R83, R109 ;  /* 0x0000006d536d7221 */ /* 0x000fe40000010000 */
[-C--:B------:R-:W-:Y:S02]  /*1f10*/  FFMA.FTZ R137, R146, R83.reuse, R137 ;  /* 0x0000005392897223 */ /* 0x080fe40000010089 */
[----:B------:R-:W-:Y:S01]  /*1f20*/  FFMA.FTZ R90, R152, R83, R90 ;  /* 0x00000053985a7223 */ /* 0x000fe2000001005a */
[----:B------:R-:W-:Y:S01]  /*1f30*/  PRMT R83, RZ, 0x5410, R147 ;  /* 0x00005410ff537816 */ /* 0x000fe20000000093 */
[----:B------:R-:W-:Y:S01]  /*1f40*/  FMUL.FTZ R147, R180, R91 ;  /* 0x0000005bb4937220 */ /* 0x000fe20000410000 */
[----:B------:R-:W-:Y:S01]  /*1f50*/  MOV R152, R156 ;  /* 0x0000009c00987202 */ /* 0x000fe20000000f00 */
[----:B------:R-:W-:Y:S01]  /*1f60*/  FADD.FTZ R5, R85, R5 ;  /* 0x0000000555057221 */ /* 0x000fe20000010000 */
[----:B------:R-:W-:Y:S01]  /*1f70*/  PRMT R82, RZ, 0x5410, R82 ;  /* 0x00005410ff527816 */ /* 0x000fe20000000052 */
[----:B------:R-:W-:Y:S01]  /*1f80*/  FFMA.FTZ R21, R146, R85, R21 ;  /* 0x0000005592157223 */ /* 0x000fe20000010015 */
[----:B------:R-:W-:-:S02]  /*1f90*/  MOV R85, R157 ;  /* 0x0000009d00557202 */ /* 0x000fc40000000f00 */
[----:B------:R-:W-:Y:S01]  /*1fa0*/  SHF.R.U32.HI R153, RZ, 0x10, R157 ;  /* 0x00000010ff997819 */ /* 0x000fe2000001169d */
[----:B------:R-:W-:Y:S02]  /*1fb0*/  FADD.FTZ R112, R84, R112 ;  /* 0x0000007054707221 */ /* 0x000fe40000010000 */
[----:B------:R-:W-:Y:S01]  /*1fc0*/  FFMA.FTZ R140, R88, R84, R140 ;  /* 0x00000054588c7223 */ /* 0x000fe2000001008c */
[----:B------:R-:W-:Y:S01]  /*1fd0*/  SHF.R.U64 R84, R154, 0x10, R155 ;  /* 0x000000109a547819 */ /* 0x000fe2000000129b */
[----:B------:R-:W-:Y:S02]  /*1fe0*/  FADD.FTZ R110, R82, R110 ;  /* 0x0000006e526e7221 */ /* 0x000fe40000010000 */
[----:B------:R-:W-:Y:S02]  /*1ff0*/  FFMA.FTZ R138, R147, R82, R138 ;  /* 0x00000052938a7223 */ /* 0x000fe4000001008a */
[----:B------:R-:W-:Y:S02]  /*2000*/  FADD.FTZ R4, R83, R4 ;  /* 0x0000000453047221 */ /* 0x000fe40000010000 */
[----:B------:R-:W-:Y:S01]  /*2010*/  FFMA.FTZ R22, R147, R83, R22 ;  /* 0x0000005393167223 */ /* 0x000fe20000010016 */
[----:B------:R-:W-:Y:S01]  /*2020*/  LEA R104, P0, R186, c[0x0][0x188], 0x4 ;  /* 0x00006200ba687a11 */ /* 0x000fe200078020ff */
[----:B------:R-:W-:-:S03]  /*2030*/  FFMA.FTZ R32, R203, R105, R32 ;  /* 0x00000069cb207223 */ /* 0x000fc60000010020 */
[----:B------:R-:W-:Y:S01]  /*2040*/  LEA.HI.X R105, R186, c[0x0][0x18c], RZ, 0x4, P0 ;  /* 0x00006300ba697a11 */ /* 0x000fe200000f24ff */
[----:B------:R-:W-:Y:S02]  /*2050*/  FADD.FTZ R189, R106, R189 ;  /* 0x000000bd6abd7221 */ /* 0x000fe40000010000 */
[----:B------:R-:W-:-:S03]  /*2060*/  FFMA.FTZ R31, R201, R106, R31 ;  /* 0x0000006ac91f7223 */ /* 0x000fc6000001001f */
[----:B------:R-:W3:Y:S01]  /*2070*/  LDG.E.128 R104, [R104.64] ;  /* 0x0000000468687981 */ /* 0x000ee2000c1e1d00 */
[----:B--2---:R-:W-:Y:S01]  /*2080*/  FMUL.FTZ R91, R151, R83 ;  /* 0x00000053975b7220 */ /* 0x004fe20000410000 */
[----:B------:R-:W-:Y:S02]  /*2090*/  SHF.R.U64 R151, R156, 0x10, R157 ;  /* 0x000000109c977819 */ /* 0x000fe4000000129d */
[----:B------:R-:W2:Y:S01]  /*20a0*/  LDL R156, [R1+0x4] ;  /* 0x00000400019c7983 */ /* 0x000ea20000100800 */
[----:B------:R-:W-:-:S03]  /*20b0*/  IMAD.MOV.U32 R83, RZ, RZ, R155 ;  /* 0x000000ffff537224 */ /* 0x000fc600078e009b */
[----:B------:R-:W2:Y:S01]  /*20c0*/  LDL R157, [R1+0x8] ;  /* 0x00000800019d7983 */ /* 0x000ea20000100800 */
[----:B----4-:R-:W-:Y:S01]  /*20d0*/  FFMA.FTZ R91, R150, R82, R91 ;  /* 0x00000052965b7223 */ /* 0x010fe2000001005b */
[----:B------:R-:W-:Y:S02]  /*20e0*/  SHF.R.U32.HI R82, RZ, 0x10, R155 ;  /* 0x00000010ff527819 */ /* 0x000fe4000001169b */
[----:B------:R-:W4:Y:S01]  /*20f0*/  LDL R155, [R1] ;  /* 0x00000000019b7983 */ /* 0x000f220000100800 */
[----:B------:R-:W-:Y:S01]  /*2100*/  MOV R150, R154 ;  /* 0x0000009a00967202 */ /* 0x000fe20000000f00 */
[----:B------:R-:W-:Y:S01]  /*2110*/  FADD.FTZ R92, -R208, R92 ;  /* 0x0000005cd05c7221 */ /* 0x000fe20000010100 */
[----:B------:R-:W-:Y:S02]  /*2120*/  PRMT R152, RZ, 0x5410, R152 ;  /* 0x00005410ff987816 */ /* 0x000fe40000000098 */
[----:B------:R-:W-:Y:S01]  /*2130*/  PRMT R154, RZ, 0x5410, R150 ;  /* 0x00005410ff9a7816 */ /* 0x000fe20000000096 */
[----:B------:R-:W-:-:S02]  /*2140*/  FMUL.FTZ R150, R180, R92 ;  /* 0x0000005cb4967220 */ /* 0x000fc40000410000 */
[----:B------:R-:W-:Y:S02]  /*2150*/  FADD.FTZ R193, R152, R193 ;  /* 0x000000c198c17221 */ /* 0x000fe40000010000 */
[----:B------:R-:W-:Y:S02]  /*2160*/  FFMA.FTZ R19, R150, R152, R19 ;  /* 0x0000009896137223 */ /* 0x000fe40000010013 */
[C---:B------:R-:W-:Y:S01]  /*2170*/  FADD.FTZ R93, -R208.reuse, R93 ;  /* 0x0000005dd05d7221 */ /* 0x040fe20000010100 */
[----:B------:R-:W-:Y:S01]  /*2180*/  PRMT R84, RZ, 0x5410, R84 ;  /* 0x00005410ff547816 */ /* 0x000fe20000000054 */
[----:B------:R-:W-:Y:S01]  /*2190*/  FADD.FTZ R94, -R208, R94 ;  /* 0x0000005ed05e7221 */ /* 0x000fe20000010100 */
[----:B------:R-:W-:Y:S01]  /*21a0*/  PRMT R85, RZ, 0x5410, R85 ;  /* 0x00005410ff557816 */ /* 0x000fe20000000055 */
[----:B------:R-:W-:Y:S02]  /*21b0*/  FADD.FTZ R47, R154, R47 ;  /* 0x0000002f9a2f7221 */ /* 0x000fe40000010000 */
[----:B------:R-:W-:Y:S01]  /*21c0*/  FFMA.FTZ R135, R150, R154, R135 ;  /* 0x0000009a96877223 */ /* 0x000fe20000010087 */
[----:B------:R-:W-:Y:S01]  /*21d0*/  PRMT R83, RZ, 0x5410, R83 ;  /* 0x00005410ff537816 */ /* 0x000fe20000000053 */
[----:B------:R-:W-:-:S02]  /*21e0*/  FADD.FTZ R96, -R208, R96 ;  /* 0x00000060d0607221 */ /* 0x000fc40000010100 */
[----:B------:R-:W-:Y:S02]  /*21f0*/  FADD.FTZ R108, R84, R108 ;  /* 0x0000006c546c7221 */ /* 0x000fe40000010000 */
[C---:B------:R-:W-:Y:S02]  /*2200*/  FADD.FTZ R95, -R208.reuse, R95 ;  /* 0x0000005fd05f7221 */ /* 0x040fe40000010100 */
[----:B------:R-:W-:Y:S02]  /*2210*/  FADD.FTZ R45, R83, R45 ;  /* 0x0000002d532d7221 */ /* 0x000fe40000010000 */
[----:B------:R-:W-:Y:S02]  /*2220*/  FADD.FTZ R6, R85, R6 ;  /* 0x0000000655067221 */ /* 0x000fe40000010000 */
[C---:B------:R-:W-:Y:S02]  /*2230*/  FADD.FTZ R97, -R208.reuse, R97 ;  /* 0x00000061d0617221 */ /* 0x040fe40000010100 */
[C---:B------:R-:W-:Y:S01]  /*2240*/  FADD.FTZ R98, -R208.reuse, R98 ;  /* 0x00000062d0627221 */ /* 0x040fe20000010100 */
[----:B------:R-:W-:Y:S01]  /*2250*/  PRMT R82, RZ, 0x5410, R82 ;  /* 0x00005410ff527816 */ /* 0x000fe20000000052 */
[----:B------:R-:W-:-:S02]  /*2260*/  FADD.FTZ R100, -R208, R100 ;  /* 0x00000064d0647221 */ /* 0x000fc40000010100 */
[----:B------:R-:W-:Y:S02]  /*2270*/  FADD.FTZ R99, -R208, R99 ;  /* 0x00000063d0637221 */ /* 0x000fe40000010100 */
[----:B------:R-:W-:Y:S02]  /*2280*/  FADD.FTZ R46, R82, R46 ;  /* 0x0000002e522e7221 */ /* 0x000fe40000010000 */
[C---:B------:R-:W-:Y:S02]  /*2290*/  FADD.FTZ R101, -R208.reuse, R101 ;  /* 0x00000065d0657221 */ /* 0x040fe40000010100 */
[C---:B------:R-:W-:Y:S02]  /*22a0*/  FADD.FTZ R102, -R208.reuse, R102 ;  /* 0x00000066d0667221 */ /* 0x040fe40000010100 */
[----:B------:R-:W-:-:S04]  /*22b0*/  FADD.FTZ R103, -R208, R103 ;  /* 0x00000067d0677221 */ /* 0x000fc80000010100 */
[----:B------:R-:W-:Y:S02]  /*22c0*/  FMUL.FTZ R103, R180, R103 ;  /* 0x00000067b4677220 */ /* 0x000fe40000410000 */
[----:B---3--:R-:W-:-:S04]  /*22d0*/  FADD.FTZ R104, -R208, R104 ;  /* 0x00000068d0687221 */ /* 0x008fc80000010100 */
[----:B------:R-:W-:Y:S01]  /*22e0*/  FMUL.FTZ R104, R180, R104 ;  /* 0x00000068b4687220 */ /* 0x000fe20000410000 */
[----:B------:R-:W-:-:S04]  /*22f0*/  IADD3 R0, R0, c[0x0][0x160], RZ ;  /* 0x0000580000007a10 */ /* 0x000fc80007ffe0ff */
[----:B------:R-:W-:Y:S01]  /*2300*/  ISETP.GE.AND P4, PT, R0, c[0x0][0x164], PT ;  /* 0x0000590000007a0c */ /* 0x000fe20003f86270 */
[----:B--2---:R-:W-:Y:S01]  /*2310*/  FMUL.FTZ R92, R156, R152 ;  /* 0x000000989c5c7220 */ /* 0x004fe20000410000 */
[----:B------:R-:W-:Y:S01]  /*2320*/  PRMT R152, RZ, 0x5410, R151 ;  /* 0x00005410ff987816 */ /* 0x000fe20000000097 */
[----:B------:R-:W-:Y:S02]  /*2330*/  FMUL.FTZ R151, R180, R93 ;  /* 0x0000005db4977220 */ /* 0x000fe40000410000 */
[----:B------:R-:W-:Y:S02]  /*2340*/  FFMA.FTZ R92, R157, R154, R92 ;  /* 0x0000009a9d5c7223 */ /* 0x000fe4000001005c */
[----:B------:R-:W-:Y:S01]  /*2350*/  FMUL.FTZ R93, R252, R152 ;  /* 0x00000098fc5d7220 */ /* 0x000fe20000410000 */
[----:B------:R-:W-:Y:S01]  /*2360*/  MOV R156, R160 ;  /* 0x000000a0009c7202 */ /* 0x000fe20000000f00 */
[----:B------:R-:W-:Y:S02]  /*2370*/  IMAD.MOV.U32 R154, RZ, RZ, R158 ;  /* 0x000000ffff9a7224 */ /* 0x000fe400078e009e */
[----:B------:R-:W-:-:S02]  /*2380*/  FADD.FTZ R209, R152, R209 ;  /* 0x000000d198d17221 */ /* 0x000fc40000010000 */
[C---:B------:R-:W-:Y:S02]  /*2390*/  FFMA.FTZ R20, R151.reuse, R152, R20 ;  /* 0x0000009897147223 */ /* 0x040fe40000010014 */
[----:B------:R-:W-:Y:S02]  /*23a0*/  FMUL.FTZ R152, R180, R94 ;  /* 0x0000005eb4987220 */ /* 0x000fe40000410000 */
[-C--:B------:R-:W-:Y:S02]  /*23b0*/  FFMA.FTZ R136, R151, R84.reuse, R136 ;  /* 0x0000005497887223 */ /* 0x080fe40000010088 */
[----:B----4-:R-:W-:Y:S01]  /*23c0*/  FFMA.FTZ R93, R155, R84, R93 ;  /* 0x000000549b5d7223 */ /* 0x010fe2000001005d */
[----:B------:R-:W-:Y:S01]  /*23d0*/  SHF.R.U64 R84, R158, 0x10, R159 ;  /* 0x000000109e547819 */ /* 0x000fe2000000129f */
[----:B------:R-:W-:Y:S01]  /*23e0*/  FMUL.FTZ R94, R250, R85 ;  /* 0x00000055fa5e7220 */ /* 0x000fe20000410000 */
[----:B------:R-:W-:Y:S01]  /*23f0*/  PRMT R158, RZ, 0x5410, R154 ;  /* 0x00005410ff9e7816 */ /* 0x000fe2000000009a */
[----:B------:R-:W-:Y:S01]  /*2400*/  FMUL.FTZ R154, R180, R96 ;  /* 0x00000060b49a7220 */ /* 0x000fe20000410000 */
[----:B------:R-:W-:Y:S01]  /*2410*/  PRMT R156, RZ, 0x5410, R156 ;  /* 0x00005410ff9c7816 */ /* 0x000fe2000000009c */
[-C--:B------:R-:W-:Y:S01]  /*2420*/  FFMA.FTZ R133, R152, R83.reuse, R133 ;  /* 0x0000005398857223 */ /* 0x080fe20000010085 */
[----:B------:R-:W-:Y:S01]  /*2430*/  SHF.R.U64 R155, R160, 0x10, R161 ;  /* 0x00000010a09b7819 */ /* 0x000fe200000012a1 */
[----:B------:R-:W-:Y:S01]  /*2440*/  FFMA.FTZ R94, R251, R83, R94 ;  /* 0x00000053fb5e7223 */ /* 0x000fe2000001005e */
[----:B------:R-:W-:Y:S01]  /*2450*/  PRMT R83, RZ, 0x5410, R153 ;  /* 0x00005410ff537816 */ /* 0x000fe20000000099 */
[----:B------:R-:W-:-:S02]  /*2460*/  FFMA.FTZ R216, R152, R85, R216 ;  /* 0x0000005598d87223 */ /* 0x000fc400000100d8 */
[----:B------:R-:W-:Y:S02]  /*2470*/  FMUL.FTZ R153, R180, R95 ;  /* 0x0000005fb4997220 */ /* 0x000fe40000410000 */
[----:B------:R-:W-:Y:S02]  /*2480*/  IMAD.MOV.U32 R85, RZ, RZ, R161 ;  /* 0x000000ffff557224 */ /* 0x000fe400078e00a1 */
[-C--:B------:R-:W-:Y:S02]  /*2490*/  FMUL.FTZ R96, R246, R156.reuse ;  /* 0x0000009cf6607220 */ /* 0x080fe40000410000 */
[----:B------:R-:W-:Y:S02]  /*24a0*/  FADD.FTZ R8, R156, R8 ;  /* 0x000000089c087221 */ /* 0x000fe40000010000 */
[----:B------:R-:W-:Y:S01]  /*24b0*/  FFMA.FTZ R222, R154, R156, R222 ;  /* 0x0000009c9ade7223 */ /* 0x000fe200000100de */
[----:B------:R-:W-:Y:S01]  /*24c0*/  PRMT R156, RZ, 0x5410, R155 ;  /* 0x00005410ff9c7816 */ /* 0x000fe2000000009b */
[----:B------:R-:W-:Y:S01]  /*24d0*/  FMUL.FTZ R95, R248, R83 ;  /* 0x00000053f85f7220 */ /* 0x000fe20000410000 */
[----:B------:R-:W-:Y:S01]  /*24e0*/  PRMT R85, RZ, 0x5410, R85 ;  /* 0x00005410ff557816 */ /* 0x000fe20000000055 */
[----:B------:R-:W-:-:S02]  /*24f0*/  FADD.FTZ R191, R83, R191 ;  /* 0x000000bf53bf7221 */ /* 0x000fc40000010000 */
[----:B------:R-:W-:Y:S01]  /*2500*/  FFMA.FTZ R217, R153, R83, R217 ;  /* 0x0000005399d97223 */ /* 0x000fe200000100d9 */
[----:B------:R-:W-:Y:S01]  /*2510*/  MOV R83, R159 ;  /* 0x0000009f00537202 */ /* 0x000fe20000000f00 */
[----:B------:R-:W-:Y:S01]  /*2520*/  FMUL.FTZ R155, R180, R97 ;  /* 0x00000061b49b7220 */ /* 0x000fe20000410000 */
[----:B------:R-:W-:Y:S01]  /*2530*/  PRMT R84, RZ, 0x5410, R84 ;  /* 0x00005410ff547816 */ /* 0x000fe20000000054 */
[----:B------:R-:W-:Y:S01]  /*2540*/  FMUL.FTZ R97, R244, R156 ;  /* 0x0000009cf4617220 */ /* 0x000fe20000410000 */
[----:B------:R-:W-:Y:S01]  /*2550*/  PRMT R83, RZ, 0x5410, R83 ;  /* 0x00005410ff537816 */ /* 0x000fe20000000053 */
[----:B------:R-:W-:Y:S02]  /*2560*/  FADD.FTZ R43, R158, R43 ;  /* 0x0000002b9e2b7221 */ /* 0x000fe40000010000 */
[-C--:B------:R-:W-:Y:S02]  /*2570*/  FFMA.FTZ R131, R154, R158.reuse, R131 ;  /* 0x0000009e9a837223 */ /* 0x080fe40000010083 */
[----:B------:R-:W-:Y:S01]  /*2580*/  FFMA.FTZ R96, R247, R158, R96 ;  /* 0x0000009ef7607223 */ /* 0x000fe20000010060 */
[----:B------:R-:W-:Y:S01]  /*2590*/  MOV R158, R162 ;  /* 0x000000a2009e7202 */ /* 0x000fe20000000f00 */
[----:B------:R-:W-:-:S02]  /*25a0*/  FADD.FTZ R7, R156, R7 ;  /* 0x000000079c077221 */ /* 0x000fc40000010000 */
[C---:B------:R-:W-:Y:S02]  /*25b0*/  FFMA.FTZ R223, R155.reuse, R156, R223 ;  /* 0x0000009c9bdf7223 */ /* 0x040fe400000100df */
[----:B------:R-:W-:Y:S02]  /*25c0*/  IMAD.MOV.U32 R160, RZ, RZ, R164 ;  /* 0x000000ffffa07224 */ /* 0x000fe400078e00a4 */
[----:B------:R-:W-:Y:S01]  /*25d0*/  FMUL.FTZ R156, R180, R98 ;  /* 0x00000062b49c7220 */ /* 0x000fe20000410000 */
[----:B------:R-:W-:Y:S01]  /*25e0*/  SHF.R.U32.HI R157, RZ, 0x10, R161 ;  /* 0x00000010ff9d7819 */ /* 0x000fe200000116a1 */
[----:B------:R-:W-:Y:S02]  /*25f0*/  FMUL.FTZ R98, R242, R85 ;  /* 0x00000055f2627220 */ /* 0x000fe40000410000 */
[----:B------:R-:W-:Y:S02]  /*2600*/  FADD.FTZ R44, R84, R44 ;  /* 0x0000002c542c7221 */ /* 0x000fe40000010000 */
[----:B------:R-:W-:-:S02]  /*2610*/  FFMA.FTZ R132, R155, R84, R132 ;  /* 0x000000549b847223 */ /* 0x000fc40000010084 */
[----:B------:R-:W-:Y:S01]  /*2620*/  FFMA.FTZ R97, R245, R84, R97 ;  /* 0x00000054f5617223 */ /* 0x000fe20000010061 */
[----:B------:R-:W-:Y:S01]  /*2630*/  SHF.R.U64 R84, R162, 0x10, R163 ;  /* 0x00000010a2547819 */ /* 0x000fe200000012a3 */
[-C--:B------:R-:W-:Y:S01]  /*2640*/  FFMA.FTZ R134, R153, R82.reuse, R134 ;  /* 0x0000005299867223 */ /* 0x080fe20000010086 */
[----:B------:R-:W-:Y:S01]  /*2650*/  PRMT R162, RZ, 0x5410, R158 ;  /* 0x00005410ffa27816 */ /* 0x000fe2000000009e */
[----:B------:R-:W-:Y:S01]  /*2660*/  FFMA.FTZ R95, R249, R82, R95 ;  /* 0x00000052f95f7223 */ /* 0x000fe2000001005f */
[----:B------:R-:W-:Y:S01]  /*2670*/  PRMT R160, RZ, 0x5410, R160 ;  /* 0x00005410ffa07816 */ /* 0x000fe200000000a0 */
[----:B------:R-:W-:Y:S01]  /*2680*/  FADD.FTZ R41, R83, R41 ;  /* 0x0000002953297221 */ /* 0x000fe20000010000 */
[----:B------:R-:W-:Y:S01]  /*2690*/  SHF.R.U32.HI R82, RZ, 0x10, R159 ;  /* 0x00000010ff527819 */ /* 0x000fe2000001169f */
[-C--:B------:R-:W-:Y:S01]  /*26a0*/  FFMA.FTZ R129, R156, R83.reuse, R129 ;  /* 0x000000539c817223 */ /* 0x080fe20000010081 */
[----:B------:R-:W-:Y:S01]  /*26b0*/  SHF.R.U64 R159, R164, 0x10, R165 ;  /* 0x00000010a49f7819 */ /* 0x000fe200000012a5 */
[----:B------:R-:W-:Y:S01]  /*26c0*/  FFMA.FTZ R98, R243, R83, R98 ;  /* 0x00000053f3627223 */ /* 0x000fe20000010062 */
[----:B------:R-:W-:Y:S01]  /*26d0*/  PRMT R83, RZ, 0x5410, R157 ;  /* 0x00005410ff537816 */ /* 0x000fe2000000009d */
[----:B------:R-:W-:-:S02]  /*26e0*/  FMUL.FTZ R158, R180, R100 ;  /* 0x00000064b49e7220 */ /* 0x000fc40000410000 */
[----:B------:R-:W-:Y:S02]  /*26f0*/  FADD.FTZ R10, R85, R10 ;  /* 0x0000000a550a7221 */ /* 0x000fe40000010000 */
[----:B------:R-:W-:Y:S01]  /*2700*/  FFMA.FTZ R220, R156, R85, R220 ;  /* 0x000000559cdc7223 */ /* 0x000fe200000100dc */
[----:B------:R-:W-:Y:S01]  /*2710*/  MOV R85, R165 ;  /* 0x000000a500557202 */ /* 0x000fe20000000f00 */
[----:B------:R-:W-:Y:S02]  /*2720*/  FMUL.FTZ R157, R180, R99 ;  /* 0x00000063b49d7220 */ /* 0x000fe40000410000 */
        /* <DEDUP_REMOVED lines=11> */
[-C--:B------:R-:W-:Y:S01]  /*27e0*/  FMUL.FTZ R101, R236, R160.reuse ;  /* 0x000000a0ec657220 */ /* 0x080fe20000410000 */
[----:B------:R-:W-:Y:S01]  /*27f0*/  PRMT R83, RZ, 0x5410, R83 ;  /* 0x00005410ff537816 */ /* 0x000fe20000000053 */
[----:B------:R-:W-:Y:S02]  /*2800*/  FADD.FTZ R11, R160, R11 ;  /* 0x0000000ba00b7221 */ /* 0x000fe40000010000 */
[----:B------:R-:W-:Y:S02]  /*2810*/  FFMA.FTZ R219, R159, R160, R219 ;  /* 0x000000a09fdb7223 */ /* 0x000fe400000100db */
[----:B------:R-:W-:Y:S01]  /*2820*/  FMUL.FTZ R160, R180, R102 ;  /* 0x00000066b4a07220 */ /* 0x000fe20000410000 */
[----:B------:R-:W-:Y:S01]  /*2830*/  SHF.R.U32.HI R161, RZ, 0x10, R165 ;  /* 0x00000010ffa17819 */ /* 0x000fe200000116a5 */
[----:B------:R-:W-:-:S02]  /*2840*/  FMUL.FTZ R102, R234, R85 ;  /* 0x00000055ea667220 */ /* 0x000fc40000410000 */
[----:B------:R-:W-:Y:S02]  /*2850*/  FADD.FTZ R42, R82, R42 ;  /* 0x0000002a522a7221 */ /* 0x000fe40000010000 */
[-C--:B------:R-:W-:Y:S02]  /*2860*/  FFMA.FTZ R130, R157, R82.reuse, R130 ;  /* 0x000000529d827223 */ /* 0x080fe40000010082 */
[----:B------:R-:W-:Y:S01]  /*2870*/  FFMA.FTZ R99, R241, R82, R99 ;  /* 0x00000052f1637223 */ /* 0x000fe20000010063 */
[----:B------:R-:W-:Y:S01]  /*2880*/  SHF.R.U32.HI R82, RZ, 0x10, R163 ;  /* 0x00000010ff527819 */ /* 0x000fe200000116a3 */
[----:B------:R-:W-:Y:S02]  /*2890*/  FADD.FTZ R37, R83, R37 ;  /* 0x0000002553257221 */ /* 0x000fe40000010000 */
[-C--:B------:R-:W-:Y:S02]  /*28a0*/  FFMA.FTZ R125, R160, R83.reuse, R125 ;  /* 0x00000053a07d7223 */ /* 0x080fe4000001007d */
[----:B------:R-:W-:Y:S01]  /*28b0*/  FFMA.FTZ R102, R235, R83, R102 ;  /* 0x00000053eb667223 */ /* 0x000fe20000010066 */
[----:B------:R-:W-:-:S02]  /*28c0*/  PRMT R83, RZ, 0x5410, R161 ;  /* 0x00005410ff537816 */ /* 0x000fc400000000a1 */
[----:B------:R-:W-:Y:S01]  /*28d0*/  PRMT R82, RZ, 0x5410, R82 ;  /* 0x00005410ff527816 */ /* 0x000fe20000000052 */
[----:B------:R-:W-:Y:S02]  /*28e0*/  FADD.FTZ R164, -R208, R107 ;  /* 0x0000006bd0a47221 */ /* 0x000fe40000010100 */
[----:B------:R-:W-:Y:S01]  /*28f0*/  FMUL.FTZ R161, R232, R83 ;  /* 0x00000053e8a17220 */ /* 0x000fe20000410000 */
[----:B------:R-:W-:Y:S01]  /*2900*/  MOV R107, R166 ;  /* 0x000000a6006b7202 */ /* 0x000fe20000000f00 */
[----:B------:R-:W-:Y:S02]  /*2910*/  FADD.FTZ R38, R82, R38 ;  /* 0x0000002652267221 */ /* 0x000fe40000010000 */
[-C--:B------:R-:W-:Y:S02]  /*2920*/  FFMA.FTZ R126, R103, R82.reuse, R126 ;  /* 0x00000052677e7223 */ /* 0x080fe4000001007e */
[----:B------:R-:W-:Y:S02]  /*2930*/  FFMA.FTZ R161, R233, R82, R161 ;  /* 0x00000052e9a17223 */ /* 0x000fe400000100a1 */
[----:B------:R-:W-:Y:S01]  /*2940*/  FADD.FTZ R82, -R208, R105 ;  /* 0x00000069d0527221 */ /* 0x000fe20000010100 */
[----:B------:R-:W-:-:S02]  /*2950*/  MOV R105, R80 ;  /* 0x0000005000697202 */ /* 0x000fc40000000f00 */
[----:B------:R-:W-:Y:S01]  /*2960*/  PRMT R107, RZ, 0x5410, R107 ;  /* 0x00005410ff6b7816 */ /* 0x000fe2000000006b */
[----:B------:R-:W-:Y:S01]  /*2970*/  FADD.FTZ R39, R162, R39 ;  /* 0x00000027a2277221 */ /* 0x000fe20000010000 */
[----:B------:R-:W-:Y:S01]  /*2980*/  PRMT R105, RZ, 0x5410, R105 ;  /* 0x00005410ff697816 */ /* 0x000fe20000000069 */
[-C--:B------:R-:W-:Y:S02]  /*2990*/  FFMA.FTZ R127, R158, R162.reuse, R127 ;  /* 0x000000a29e7f7223 */ /* 0x080fe4000001007f */
[----:B------:R-:W-:Y:S02]  /*29a0*/  FFMA.FTZ R100, R239, R162, R100 ;  /* 0x000000a2ef647223 */ /* 0x000fe40000010064 */
[----:B------:R-:W-:Y:S01]  /*29b0*/  FADD.FTZ R162, -R208, R106 ;  /* 0x0000006ad0a27221 */ /* 0x000fe20000010100 */
[----:B------:R-:W-:Y:S01]  /*29c0*/  SHF.R.U64 R106, R166, 0x10, R167 ;  /* 0x00000010a66a7819 */ /* 0x000fe200000012a7 */
[----:B------:R-:W-:Y:S02]  /*29d0*/  FMUL.FTZ R163, R230, R107 ;  /* 0x0000006be6a37220 */ /* 0x000fe40000410000 */
[----:B------:R-:W-:-:S02]  /*29e0*/  FADD.FTZ R35, R105, R35 ;  /* 0x0000002369237221 */ /* 0x000fc40000010000 */
[----:B------:R-:W-:Y:S02]  /*29f0*/  FFMA.FTZ R123, R104, R105, R123 ;  /* 0x00000069687b7223 */ /* 0x000fe4000001007b */
[----:B------:R-:W-:Y:S02]  /*2a00*/  FADD.FTZ R13, R83, R13 ;  /* 0x0000000d530d7221 */ /* 0x000fe40000010000 */
[----:B------:R-:W-:Y:S01]  /*2a10*/  FFMA.FTZ R215, R103, R83, R215 ;  /* 0x0000005367d77223 */ /* 0x000fe200000100d7 */
[----:B------:R-:W-:Y:S01]  /*2a20*/  SHF.R.U64 R83, R80, 0x10, R81 ;  /* 0x0000001050537819 */ /* 0x000fe20000001251 */
        /* <DEDUP_REMOVED lines=8> */
[-C--:B------:R-:W-:Y:S02]  /*2ab0*/  FFMA.FTZ R124, R106, R83.reuse, R124 ;  /* 0x000000536a7c7223 */ /* 0x080fe4000001007c */
[----:B------:R-:W-:Y:S02]  /*2ac0*/  FFMA.FTZ R107, R229, R83, R107 ;  /* 0x00000053e56b7223 */ /* 0x000fe4000001006b */
[----:B------:R-:W-:-:S02]  /*2ad0*/  FFMA.FTZ R83, R201, R200, RZ ;  /* 0x000000c8c9537223 */ /* 0x000fc400000100ff */
[----:B------:R-:W-:Y:S02]  /*2ae0*/  FADD.FTZ R82, RZ, R200 ;  /* 0x000000c8ff527221 */ /* 0x000fe40000010000 */
        /* <DEDUP_REMOVED lines=35> */
[----:B------:R-:W-:Y:S01]  /*2d20*/  FADD.FTZ R82, R98, R82 ;  /* 0x0000005262527221 */ /* 0x000fe20000010000 */
[----:B------:R-:W-:Y:S01]  /*2d30*/  PRMT R84, RZ, 0x5410, R84 ;  /* 0x00005410ff547816 */ /* 0x000fe20000000054 */
[----:B------:R-:W-:Y:S02]  /*2d40*/  FFMA.FTZ R83, R157, R99, R83 ;  /* 0x000000639d537223 */ /* 0x000fe40000010053 */
[----:B------:R-:W-:Y:S02]  /*2d50*/  FADD.FTZ R82, R99, R82 ;  /* 0x0000005263527221 */ /* 0x000fe40000010000 */
[----:B------:R-:W-:Y:S02]  /*2d60*/  FFMA.FTZ R101, R237, R84, R101 ;  /* 0x00000054ed657223 */ /* 0x000fe40000010065 */
[----:B------:R-:W-:Y:S02]  /*2d70*/  FFMA.FTZ R83, R158, R100, R83 ;  /* 0x000000649e537223 */ /* 0x000fe40000010053 */
[----:B------:R-:W-:Y:S01]  /*2d80*/  FADD.FTZ R82, R100, R82 ;  /* 0x0000005264527221 */ /* 0x000fe20000010000 */
[----:B------:R-:W0:Y:S01]  /*2d90*/  S2R R208, SR_TID.X ;  /* 0x0000000000d07919 */ /* 0x000e220000002100 */
[----:B------:R-:W-:-:S02]  /*2da0*/  FFMA.FTZ R83, R159, R101, R83 ;  /* 0x000000659f537223 */ /* 0x000fc40000010053 */
[----:B------:R-:W-:Y:S02]  /*2db0*/  FADD.FTZ R82, R101, R82 ;  /* 0x0000005265527221 */ /* 0x000fe40000010000 */
[----:B------:R-:W-:Y:S02]  /*2dc0*/  FADD.FTZ R40, R84, R40 ;  /* 0x0000002854287221 */ /* 0x000fe40000010000 */
[----:B------:R-:W-:Y:S01]  /*2dd0*/  FFMA.FTZ R128, R159, R84, R128 ;  /* 0x000000549f807223 */ /* 0x000fe20000010080 */
[----:B------:R-:W-:Y:S01]  /*2de0*/  MOV R84, R167 ;  /* 0x000000a700547202 */ /* 0x000fe20000000f00 */
[----:B------:R-:W-:Y:S02]  /*2df0*/  FFMA.FTZ R83, R160, R102, R83 ;  /* 0x00000066a0537223 */ /* 0x000fe40000010053 */
[----:B------:R-:W-:Y:S01]  /*2e00*/  FADD.FTZ R82, R102, R82 ;  /* 0x0000005266527221 */ /* 0x000fe20000010000 */
[----:B------:R-:W-:Y:S01]  /*2e10*/  PRMT R84, RZ, 0x5410, R84 ;  /* 0x00005410ff547816 */ /* 0x000fe20000000054 */
[----:B------:R-:W-:-:S02]  /*2e20*/  FADD.FTZ R14, R85, R14 ;  /* 0x0000000e550e7221 */ /* 0x000fc40000010000 */
[----:B------:R-:W-:Y:S01]  /*2e30*/  FFMA.FTZ R214, R160, R85, R214 ;  /* 0x00000055a0d67223 */ /* 0x000fe200000100d6 */
[----:B------:R-:W-:Y:S01]  /*2e40*/  SHF.R.U32.HI R85, RZ, 0x10, R167 ;  /* 0x00000010ff557819 */ /* 0x000fe200000116a7 */
[----:B------:R-:W-:Y:S02]  /*2e50*/  IMAD.MOV.U32 R80, RZ, RZ, R81 ;  /* 0x000000ffff507224 */ /* 0x000fe400078e0051 */
[----:B------:R-:W-:Y:S02]  /*2e60*/  FFMA.FTZ R83, R103, R161, R83 ;  /* 0x000000a167537223 */ /* 0x000fe40000010053 */
[----:B------:R-:W-:Y:S01]  /*2e70*/  FADD.FTZ R82, R161, R82 ;  /* 0x00000052a1527221 */ /* 0x000fe20000010000 */
[----:B------:R-:W-:Y:S01]  /*2e80*/  SHF.R.U32.HI R81, RZ, 0x10, R81 ;  /* 0x00000010ff517819 */ /* 0x000fe20000011651 */
[----:B------:R-:W-:Y:S01]  /*2e90*/  FADD.FTZ R15, R163, R15 ;  /* 0x0000000fa30f7221 */ /* 0x000fe20000010000 */
[----:B------:R-:W-:Y:S01]  /*2ea0*/  PRMT R80, RZ, 0x5410, R80 ;  /* 0x00005410ff507816 */ /* 0x000fe20000000050 */
[----:B------:R-:W-:Y:S01]  /*2eb0*/  FFMA.FTZ R213, R106, R163, R213 ;  /* 0x000000a36ad57223 */ /* 0x000fe200000100d5 */
[----:B------:R-:W-:Y:S01]  /*2ec0*/  PRMT R85, RZ, 0x5410, R85 ;  /* 0x00005410ff557816 */ /* 0x000fe20000000055 */
[----:B------:R-:W-:-:S02]  /*2ed0*/  FMUL.FTZ R163, R226, R84 ;  /* 0x00000054e2a37220 */ /* 0x000fc40000410000 */
[----:B------:R-:W-:Y:S02]  /*2ee0*/  FFMA.FTZ R83, R104, R105, R83 ;  /* 0x0000006968537223 */ /* 0x000fe40000010053 */
[----:B------:R-:W-:Y:S01]  /*2ef0*/  FADD.FTZ R82, R105, R82 ;  /* 0x0000005269527221 */ /* 0x000fe20000010000 */
[----:B------:R-:W-:Y:S01]  /*2f00*/  PRMT R81, RZ, 0x5410, R81 ;  /* 0x00005410ff517816 */ /* 0x000fe20000000051 */
[----:B------:R-:W-:Y:S02]  /*2f10*/  FMUL.FTZ R162, R180, R162 ;  /* 0x000000a2b4a27220 */ /* 0x000fe40000410000 */
[----:B------:R-:W-:Y:S02]  /*2f20*/  FFMA.FTZ R163, R227, R80, R163 ;  /* 0x00000050e3a37223 */ /* 0x000fe400000100a3 */
[----:B------:R-:W-:Y:S02]  /*2f30*/  FMUL.FTZ R165, R224, R85 ;  /* 0x00000055e0a57220 */ /* 0x000fe40000410000 */
[----:B------:R-:W-:-:S02]  /*2f40*/  FFMA.FTZ R83, R106, R107, R83 ;  /* 0x0000006b6a537223 */ /* 0x000fc40000010053 */
[----:B------:R-:W-:Y:S02]  /*2f50*/  FADD.FTZ R82, R82, R107 ;  /* 0x0000006b52527221 */ /* 0x000fe40000010000 */
[----:B------:R-:W-:Y:S02]  /*2f60*/  FMUL.FTZ R164, R180, R164 ;  /* 0x000000a4b4a47220 */ /* 0x000fe40000410000 */
[----:B------:R-:W-:Y:S02]  /*2f70*/  FFMA.FTZ R165, R225, R81, R165 ;  /* 0x00000051e1a57223 */ /* 0x000fe400000100a5 */
[----:B------:R-:W-:Y:S02]  /*2f80*/  FFMA.FTZ R83, R162, R163, R83 ;  /* 0x000000a3a2537223 */ /* 0x000fe40000010053 */
[----:B------:R-:W-:Y:S01]  /*2f90*/  FADD.FTZ R82, R82, R163 ;  /* 0x000000a352527221 */ /* 0x000fe20000010000 */
[----:B0-----:R-:W-:Y:S01]  /*2fa0*/  LOP3.LUT P1, RZ, R208, 0x1f, RZ, 0xc0, !PT ;  /* 0x0000001fd0ff7812 */ /* 0x001fe2000782c0ff */
        /* <DEDUP_REMOVED lines=8> */
[----:B------:R-:W-:Y:S02]  /*3030*/  FFMA.FTZ R83, R164, R165, R83 ;  /* 0x000000a5a4537223 */ /* 0x000fe40000010053 */
[----:B------:R-:W-:Y:S01]  /*3040*/  FADD.FTZ R82, R82, R165 ;  /* 0x000000a552527221 */ /* 0x000fe20000010000 */
[----:B------:R-:W-:Y:S05]  /*3050*/  BRA.DIV ~URZ, `(.L_x_1181) ;  /* 0x000023227f007947 */ /* 0x000fea000b800000 */
[----:B------:R0:W1:Y:S02]  /*3060*/  SHFL.DOWN PT, R85, R82, 0x10, 0x1f ;  /* 0x0a001f0052557f89 */ /* 0x00006400000e0000 */
.L_x_1192:
        /* <DEDUP_REMOVED lines=18> */
.L_x_1193:
[----:B------:R-:W3:Y:S01]  /*3190*/  S2R R80, SR_TID.X ;  /* 0x0000000000507919 */ /* 0x000ee20000002100 */
[----:B------:R-:W-:Y:S01]  /*31a0*/  LOP3.LUT P5, RZ, R192, 0xff, RZ, 0xc0, !PT ;  /* 0x000000ffc0ff7812 */ /* 0x000fe200078ac0ff */
[----:B--2---:R-:W-:Y:S01]  /*31b0*/  FADD.FTZ R81, R81, R85 ;  /* 0x0000005551517221 */ /* 0x004fe20000010000 */
[----:B------:R-:W-:Y:S01]  /*31c0*/  PLOP3.LUT P0, PT, PT, PT, PT, 0x80, 0x0 ;  /* 0x000000000000781c */ /* 0x000fe20003f0f070 */
[----:B------:R-:W-:Y:S01]  /*31d0*/  ULDC.U8 UR6, c[0x0][0x1f0] ;  /* 0x00007c0000067ab9 */ /* 0x000fe20000000000 */
[----:B------:R-:W-:Y:S02]  /*31e0*/  @!P1 PLOP3.LUT P0, PT, P5, PT, PT, 0x80, 0x0 ;  /* 0x000000000000981c */ /* 0x000fe40002f0f070 */
[----:B------:R-:W-:-:S04]  /*31f0*/  ISETP.NE.U32.AND P2, PT, RZ, c[0x0][0x258], PT ;  /* 0x00009600ff007a0c */ /* 0x000fc80003f45070 */
[----:B------:R-:W-:Y:S02]  /*3200*/  ISETP.NE.AND.EX P2, PT, RZ, c[0x0][0x25c], PT, P2 ;  /* 0x00009700ff007a0c */ /* 0x000fe40003f45320 */
[----:B0--3--:R-:W-:Y:S01]  /*3210*/  SHF.R.U32.HI R85, RZ, 0x5, R80 ;  /* 0x00000005ff557819 */ /* 0x009fe20000011650 */
[----:B-1----:R-:W-:-:S03]  /*3220*/  FADD.FTZ R80, R83, R82 ;  /* 0x0000005253507221 */ /* 0x002fc60000010000 */
[----:B------:R-:W-:-:S04]  /*3230*/  @!P1 LOP3.LUT R84, R85, 0x7fffff8, RZ, 0xc0, !PT ;  /* 0x07fffff855549812 */ /* 0x000fc800078ec0ff */
[----:B------:R-:W-:Y:S02]  /*3240*/  @!P0 IADD3 R84, R84, 0x8, RZ ;  /* 0x0000000854548810 */ /* 0x000fe40007ffe0ff */
[----:B------:R-:W-:Y:S01]  /*3250*/  ISETP.NE.AND P0, PT, RZ, UR6, PT ;  /* 0x00000006ff007c0c */ /* 0x000fe2000bf05270 */
[----:B------:R-:W-:Y:S01]  /*3260*/  WARPSYNC 0xffffffff ;  /* 0xffffffff00007948 */ /* 0x000fe20003800000 */
[----:B------:R-:W-:-:S05]  /*3270*/  @!P1 LOP3.LUT R84, R84, 0x7, R85, 0xf8, !PT ;  /* 0x0000000754549812 */ /* 0x000fca00078ef855 */
[----:B------:R0:W-:Y:S04]  /*3280*/  @!P1 STS.64 [R84.X8+0x7000], R80 ;  /* 0x0070005054009388 */ /* 0x0001e80000008a00 */
[----:B------:R-:W-:Y:S01]  /*3290*/  BAR.SYNC.DEFER_BLOCKING 0x0 ;  /* 0x0000000000007b1d */ /* 0x000fe20000010000 */
[----:B------:R-:W-:-:S04]  /*32a0*/  ISETP.NE.U32.AND P1, PT, RZ, c[0x0][0x258], PT ;  /* 0x00009600ff007a0c */ /* 0x000fc80003f25070 */
[----:B------:R-:W-:Y:S02]  /*32b0*/  ISETP.NE.AND.EX P1, PT, RZ, c[0x0][0x25c], PT, P1 ;  /* 0x00009700ff007a0c */ /* 0x000fe40003f25310 */
        /* <DEDUP_REMOVED lines=19> */
[----:B0-----:R-:W-:Y:S01]  /*33f0*/  @P1 LEA R84, P3, R182, c[0x0][0x258], 0x4 ;  /* 0x00009600b6541a11 */ /* 0x001fe200078620ff */
[----:B-1----:R-:W-:-:S03]  /*3400*/  FADD.FTZ R80, R85, R80 ;  /* 0x0000005055507221 */ /* 0x002fc60000010000 */
[----:B------:R-:W-:Y:S01]  /*3410*/  @P1 LEA.HI.X R85, R182, c[0x0][0x25c], RZ, 0x4, P3 ;  /* 0x00009700b6551a11 */ /* 0x000fe200018f24ff */
[----:B------:R-:W-:Y:S01]  /*3420*/  FADD.FTZ R81, R166, R81 ;  /* 0x00000051a6517221 */ /* 0x000fe20000010000 */
[----:B------:R-:W-:Y:S01]  /*3430*/  ISETP.NE.U32.AND P3, PT, RZ, c[0x0][0x250], PT ;  /* 0x00009400ff007a0c */ /* 0x000fe20003f65070 */
[----:B------:R-:W-:Y:S02]  /*3440*/  FADD.FTZ R80, R82, R80 ;  /* 0x0000005052507221 */ /* 0x000fe40000010000 */
[----:B------:R-:W-:Y:S01]  /*3450*/  FADD.FTZ R81, R83, R81 ;  /* 0x0000005153517221 */ /* 0x000fe20000010000 */
[----:B------:R-:W-:Y:S01]  /*3460*/  ISETP.NE.AND.EX P3, PT, RZ, c[0x0][0x254], PT, P3 ;  /* 0x00009500ff007a0c */ /* 0x000fe20003f65330 */
[----:B------:R-:W-:Y:S02]  /*3470*/  FMUL.FTZ R80, R80, c[0x0][0x1e0] ;  /* 0x0000780050507a20 */ /* 0x000fe40000410000 */
[----:B------:R-:W-:-:S03]  /*3480*/  FMUL.FTZ R167, R81, c[0x0][0x1e0] ;  /* 0x0000780051a77a20 */ /* 0x000fc60000410000 */
[----:B------:R-:W-:Y:S02]  /*3490*/  FSEL R166, R80, RZ, !P0 ;  /* 0x000000ff50a67208 */ /* 0x000fe40004000000 */
[----:B------:R-:W-:-:S03]  /*34a0*/  ISETP.NE.U32.AND P0, PT, RZ, c[0x0][0x218], PT ;  /* 0x00008600ff007a0c */ /* 0x000fc60003f05070 */
[-CC-:B------:R-:W-:Y:S01]  /*34b0*/  FFMA.FTZ R201, R201, R167.reuse, R166.reuse ;  /* 0x000000a7c9c97223 */ /* 0x180fe200000100a6 */
[----:B------:R-:W-:Y:S01]  /*34c0*/  ISETP.NE.AND.EX P0, PT, RZ, c[0x0][0x21c], PT, P0 ;  /* 0x00008700ff007a0c */ /* 0x000fe20003f05300 */
[-CC-:B------:R-:W-:Y:S02]  /*34d0*/  FFMA.FTZ R203, R203, R167.reuse, R166.reuse ;  /* 0x000000a7cbcb7223 */ /* 0x180fe400000100a6 */
[----:B------:R-:W-:Y:S02]  /*34e0*/  FADD.FTZ R201, R200, -R201 ;  /* 0x800000c9c8c97221 */ /* 0x000fe40000010000 */
[-CC-:B------:R-:W-:Y:S02]  /*34f0*/  FFMA.FTZ R205, R205, R167.reuse, R166.reuse ;  /* 0x000000a7cdcd7223 */ /* 0x180fe400000100a6 */
[----:B------:R-:W-:Y:S02]  /*3500*/  FFMA.FTZ R200, R207, R167, R166 ;  /* 0x000000a7cfc87223 */ /* 0x000fe400000100a6 */
[----:B------:R-:W-:-:S02]  /*3510*/  FADD.FTZ R202, R202, -R203 ;  /* 0x800000cbcaca7221 */ /* 0x000fc40000010000 */
[----:B------:R-:W-:Y:S02]  /*3520*/  FADD.FTZ R205, R204, -R205 ;  /* 0x800000cdcccd7221 */ /* 0x000fe40000010000 */
[----:B------:R-:W-:Y:S02]  /*3530*/  FADD.FTZ R200, R206, -R200 ;  /* 0x800000c8cec87221 */ /* 0x000fe40000010000 */
[C---:B------:R-:W-:Y:S02]  /*3540*/  FMUL.FTZ R201, R180.reuse, R201 ;  /* 0x000000c9b4c97220 */ /* 0x040fe40000410000 */
[C---:B------:R-:W-:Y:S02]  /*3550*/  FMUL.FTZ R202, R180.reuse, R202 ;  /* 0x000000cab4ca7220 */ /* 0x040fe40000410000 */
[C---:B------:R-:W-:Y:S02]  /*3560*/  FMUL.FTZ R192, R180.reuse, R205 ;  /* 0x000000cdb4c07220 */ /* 0x040fe40000410000 */
[----:B------:R-:W-:-:S02]  /*3570*/  FMUL.FTZ R200, R180, R200 ;  /* 0x000000c8b4c87220 */ /* 0x000fc40000410000 */
[----:B-----5:R-:W-:Y:S02]  /*3580*/  @P0 FADD.FTZ R201, R48, R201 ;  /* 0x000000c930c90221 */ /* 0x020fe40000010000 */
[----:B------:R-:W-:Y:S02]  /*3590*/  @P0 FADD.FTZ R202, R49, R202 ;  /* 0x000000ca31ca0221 */ /* 0x000fe40000010000 */
[----:B------:R-:W-:Y:S01]  /*35a0*/  @P0 FADD.FTZ R192, R50, R192 ;  /* 0x000000c032c00221 */ /* 0x000fe20000010000 */
[----:B------:R-:W-:Y:S01]  /*35b0*/  SEL R80, R201, R76, P2 ;  /* 0x0000004cc9507207 */ /* 0x000fe20001000000 */
[----:B------:R-:W-:Y:S01]  /*35c0*/  @P0 FADD.FTZ R200, R51, R200 ;  /* 0x000000c833c80221 */ /* 0x000fe20000010000 */
[----:B------:R-:W-:Y:S01]  /*35d0*/  SEL R81, R202, R77, P2 ;  /* 0x0000004dca517207 */ /* 0x000fe20001000000 */
[----:B------:R-:W0:Y:S01]  /*35e0*/  F2F.BF16.F32 R201, R201 ;  /* 0x000000c900c97304 */ /* 0x000e220000202000 */
[----:B------:R-:W-:Y:S02]  /*35f0*/  SEL R82, R192, R78, P2 ;  /* 0x0000004ec0527207 */ /* 0x000fe40001000000 */
[----:B------:R-:W-:-:S05]  /*3600*/  SEL R83, R200, R79, P2 ;  /* 0x0000004fc8537207 */ /* 0x000fca0001000000 */
[----:B------:R1:W-:Y:S01]  /*3610*/  @P1 STG.E.128 [R84.64], R80 ;  /* 0x0000005054001986 */ /* 0x0003e2000c101d04 */
[----:B------:R-:W2:Y:S01]  /*3620*/  F2F.BF16.F32 R200, R200 ;  /* 0x000000c800c87304 */ /* 0x000ea20000202000 */
[----:B0-----:R-:W-:-:S07]  /*3630*/  @P3 PRMT R171, R201, 0x7610, R171 ;  /* 0x00007610c9ab3816 */ /* 0x001fce00000000ab */
[----:B------:R-:W0:Y:S01]  /*3640*/  F2F.BF16.F32 R192, R192 ;  /* 0x000000c000c07304 */ /* 0x000e220000202000 */
[----:B--2---:R-:W-:-:S07]  /*3650*/  @P3 PRMT R174, R200, 0x7610, R174 ;  /* 0x00007610c8ae3816 */ /* 0x004fce00000000ae */
[----:B-1----:R-:W1:Y:S01]  /*3660*/  F2F.BF16.F32 R85, R202 ;  /* 0x000000ca00557304 */ /* 0x002e620000202000 */
[----:B------:R-:W-:Y:S02]  /*3670*/  SHF.L.U32 R82, R200, 0x10, RZ ;  /* 0x00000010c8527819 */ /* 0x000fe400000006ff */
[----:B------:R-:W-:Y:S02]  /*3680*/  SHF.L.U32 R84, R182, 0x3, RZ ;  /* 0x00000003b6547819 */ /* 0x000fe400000006ff */
[----:B------:R-:W-:Y:S02]  /*3690*/  SHF.R.U32.HI R182, RZ, 0x1d, R182 ;  /* 0x0000001dffb67819 */ /* 0x000fe400000116b6 */
[----:B0-----:R-:W-:Y:S01]  /*36a0*/  @P3 PRMT R173, R192, 0x7610, R173 ;  /* 0x00007610c0ad3816 */ /* 0x001fe200000000ad */
[C---:B-1----:R-:W-:Y:S01]  /*36b0*/  IMAD.WIDE.U32 R80, R85.reuse, 0x10000, RZ ;  /* 0x0001000055507825 */ /* 0x042fe200078e00ff */
[----:B------:R-:W-:-:S04]  /*36c0*/  @P3 PRMT R172, R85, 0x7610, R172 ;  /* 0x0000761055ac3816 */ /* 0x000fc800000000ac */
[----:B------:R-:W-:Y:S02]  /*36d0*/  LOP3.LUT R81, R81, R82, R192, 0xfe, !PT ;  /* 0x0000005251517212 */ /* 0x000fe400078efec0 */
[----:B------:R-:W-:Y:S02]  /*36e0*/  IADD3 R82, P6, R84, c[0x0][0x248], RZ ;  /* 0x0000920054527a10 */ /* 0x000fe40007fde0ff */
[----:B------:R-:W-:Y:S02]  /*36f0*/  LOP3.LUT R80, R80, R201, RZ, 0xfc, !PT ;  /* 0x000000c950507212 */ /* 0x000fe400078efcff */
[----:B------:R-:W-:-:S05]  /*3700*/  IADD3.X R83, R182, c[0x0][0x24c], RZ, P6, !PT ;  /* 0x00009300b6537a10 */ /* 0x000fca00037fe4ff */
[----:B------:R0:W-:Y:S01]  /*3710*/  STG.E.64 [R82.64], R80 ;  /* 0x0000005052007986 */ /* 0x0001e2000c101b04 */
[----:B------:R-:W-:Y:S05]  /*3720*/  @!P3 BRA `(.L_x_1183) ;  /* 0x000000800000b947 */ /* 0x000fea0003800000 */
[----:B0-----:R-:W-:Y:S02]  /*3730*/  LOP3.LUT R82, R172, 0xffff, RZ, 0xc0, !PT ;  /* 0x0000ffffac527812 */ /* 0x001fe400078ec0ff */
[----:B------:R-:W-:Y:S02]  /*3740*/  PRMT R81, R173, 0x5410, R174 ;  /* 0x00005410ad517816 */ /* 0x000fe400000000ae */
[----:B------:R-:W-:Y:S01]  /*3750*/  IADD3 R80, P6, R84, c[0x0][0x250], RZ ;  /* 0x0000940054507a10 */ /* 0x000fe20007fde0ff */
[----:B------:R-:W-:-:S05]  /*3760*/  IMAD.WIDE.U32 R82, R82, 0x10000, RZ ;  /* 0x0001000052527825 */ /* 0x000fca00078e00ff */
[----:B------:R-:W-:Y:S02]  /*3770*/  LOP3.LUT R83, R81, R83, RZ, 0xfc, !PT ;  /* 0x0000005351537212 */ /* 0x000fe400078efcff */
[----:B------:R-:W-:Y:S02]  /*3780*/  LOP3.LUT R82, R82, 0xffff, R171, 0xf8, !PT ;  /* 0x0000ffff52527812 */ /* 0x000fe400078ef8ab */
[----:B------:R-:W-:-:S05]  /*3790*/  IADD3.X R81, R182, c[0x0][0x254], RZ, P6, !PT ;  /* 0x00009500b6517a10 */ /* 0x000fca00037fe4ff */
[----:B------:R0:W-:Y:S02]  /*37a0*/  STG.E.64 [R80.64], R82 ;  /* 0x0000005250007986 */ /* 0x0001e4000c101b04 */
.L_x_1183:
[-CC-:B------:R-:W-:Y:S01]  /*37b0*/  FFMA.FTZ R148, R148, R167.reuse, R166.reuse ;  /* 0x000000a794947223 */ /* 0x180fe200000100a6 */
[----:B------:R-:W-:Y:S01]  /*37c0*/  @P1 LEA R84, P6, R181, c[0x0][0x258], 0x4 ;  /* 0x00009600b5541a11 */ /* 0x000fe200078c20ff */
[-CC-:B------:R-:W-:Y:S02]  /*37d0*/  FFMA.FTZ R194, R194, R167.reuse, R166.reuse ;  /* 0x000000a7c2c27223 */ /* 0x180fe400000100a6 */
[-CC-:B------:R-:W-:Y:S01]  /*37e0*/  FFMA.FTZ R197, R197, R167.reuse, R166.reuse ;  /* 0x000000a7c5c57223 */ /* 0x180fe200000100a6 */
[----:B------:R-:W-:Y:S01]  /*37f0*/  @P1 LEA.HI.X R85, R181, c[0x0][0x25c], RZ, 0x4, P6 ;  /* 0x00009700b5551a11 */ /* 0x000fe200030f24ff */
        /* <DEDUP_REMOVED lines=11> */
[----:B------:R-:W-:Y:S01]  /*38b0*/  @P0 FADD.FTZ R194, R54, R194 ;  /* 0x000000c236c20221 */ /* 0x000fe20000010000 */
[----:B0-----:R-:W-:Y:S01]  /*38c0*/  SEL R80, R198, R76, P2 ;  /* 0x0000004cc6507207 */ /* 0x001fe20001000000 */
[----:B------:R-:W-:Y:S01]  /*38d0*/  @P0 FADD.FTZ R148, R55, R148 ;  /* 0x0000009437940221 */ /* 0x000fe20000010000 */
[----:B------:R-:W-:Y:S01]  /*38e0*/  SEL R81, R192, R77, P2 ;  /* 0x0000004dc0517207 */ /* 0x000fe20001000000 */
[----:B------:R-:W0:Y:S01]  /*38f0*/  F2F.BF16.F32 R198, R198 ;  /* 0x000000c600c67304 */ /* 0x000e220000202000 */
[----:B------:R-:W-:Y:S01]  /*3900*/  SEL R82, R194, R78, P2 ;  /* 0x0000004ec2527207 */ /* 0x000fe20001000000 */
[--C-:B------:R-:W-:Y:S01]  /*3910*/  FFMA.FTZ R149, R147, R167, R166.reuse ;  /* 0x000000a793957223 */ /* 0x100fe200000100a6 */
[----:B------:R-:W-:Y:S01]  /*3920*/  SEL R83, R148, R79, P2 ;  /* 0x0000004f94537207 */ /* 0x000fe20001000000 */
[----:B------:R-:W-:-:S02]  /*3930*/  FFMA.FTZ R195, R146, R167, R166 ;  /* 0x000000a792c37223 */ /* 0x000fc400000100a6 */
[----:B------:R-:W-:Y:S02]  /*3940*/  FADD.FTZ R91, R91, -R149 ;  /* 0x800000955b5b7221 */ /* 0x000fe40000010000 */
[----:B------:R1:W-:Y:S01]  /*3950*/  @P1 STG.E.128 [R84.64], R80 ;  /* 0x0000005054001986 */ /* 0x0003e2000c101d04 */
[----:B------:R-:W2:Y:S01]  /*3960*/  F2F.BF16.F32 R192, R192 ;  /* 0x000000c000c07304 */ /* 0x000ea20000202000 */
[----:B------:R-:W-:Y:S02]  /*3970*/  FADD.FTZ R90, R90, -R195 ;  /* 0x800000c35a5a7221 */ /* 0x000fe40000010000 */
[----:B------:R-:W-:Y:S02]  /*3980*/  FMUL.FTZ R91, R180, R91 ;  /* 0x0000005bb45b7220 */ /* 0x000fe40000410000 */
[-CC-:B------:R-:W-:Y:S02]  /*3990*/  FFMA.FTZ R152, R152, R167.reuse, R166.reuse ;  /* 0x000000a798987223 */ /* 0x180fe400000100a6 */
[-CC-:B------:R-:W-:Y:S01]  /*39a0*/  FFMA.FTZ R153, R153, R167.reuse, R166.reuse ;  /* 0x000000a799997223 */ /* 0x180fe200000100a6 */
[----:B------:R-:W3:Y:S01]  /*39b0*/  F2F.BF16.F32 R194, R194 ;  /* 0x000000c200c27304 */ /* 0x000ee20000202000 */
[-CC-:B------:R-:W-:Y:S01]  /*39c0*/  FFMA.FTZ R104, R104, R167.reuse, R166.reuse ;  /* 0x000000a768687223 */ /* 0x180fe200000100a6 */
[----:B0-----:R-:W-:Y:S01]  /*39d0*/  @P3 PRMT R171, R198, 0x7610, R171 ;  /* 0x00007610c6ab3816 */ /* 0x001fe200000000ab */
[----:B------:R-:W-:-:S02]  /*39e0*/  FFMA.FTZ R150, R150, R167, R166 ;  /* 0x000000a796967223 */ /* 0x000fc400000100a6 */
[-CC-:B------:R-:W-:Y:S02]  /*39f0*/  FFMA.FTZ R151, R151, R167.reuse, R166.reuse ;  /* 0x000000a797977223 */ /* 0x180fe400000100a6 */
[-C--:B------:R-:W-:Y:S01]  /*3a00*/  FFMA.FTZ R146, R155, R167.reuse, R166 ;  /* 0x000000a79b927223 */ /* 0x080fe200000100a6 */
[C---:B--2---:R-:W-:Y:S01]  /*3a10*/  @P3 PRMT R172, R192.reuse, 0x7610, R172 ;  /* 0x00007610c0ac3816 */ /* 0x044fe200000000ac */
[----:B-1----:R0:W1:Y:S01]  /*3a20*/  F2F.BF16.F32 R85, R148 ;  /* 0x0000009400557304 */ /* 0x0020620000202000 */
[----:B------:R-:W-:Y:S01]  /*3a30*/  IMAD.WIDE.U32 R80, R192, 0x10000, RZ ;  /* 0x00010000c0507825 */ /* 0x000fe200078e00ff */
[----:B------:R-:W-:Y:S02]  /*3a40*/  SHF.L.U32 R84, R181, 0x3, RZ ;  /* 0x00000003b5547819 */ /* 0x000fe400000006ff */
[----:B------:R-:W-:Y:S01]  /*3a50*/  SHF.R.U32.HI R181, RZ, 0x1d, R181 ;  /* 0x0000001dffb57819 */ /* 0x000fe200000116b5 */
[-CC-:B------:R-:W-:Y:S01]  /*3a60*/  FFMA.FTZ R147, R156, R167.reuse, R166.reuse ;  /* 0x000000a79c937223 */ /* 0x180fe200000100a6 */
[----:B------:R-:W-:Y:S01]  /*3a70*/  LOP3.LUT R80, R80, R198, RZ, 0xfc, !PT ;  /* 0x000000c650507212 */ /* 0x000fe200078efcff */
[-CC-:B------:R-:W-:Y:S01]  /*3a80*/  FFMA.FTZ R103, R103, R167.reuse, R166.reuse ;  /* 0x000000a767677223 */ /* 0x180fe200000100a6 */
[----:B---3--:R-:W-:Y:S01]  /*3a90*/  @P3 PRMT R173, R194, 0x7610, R173 ;  /* 0x00007610c2ad3816 */ /* 0x008fe200000000ad */
[----:B0-----:R-:W-:-:S02]  /*3aa0*/  FFMA.FTZ R148, R154, R167, R166 ;  /* 0x000000a79a947223 */ /* 0x001fc400000100a6 */
[-C--:B------:R-:W-:Y:S02]  /*3ab0*/  FFMA.FTZ R106, R106, R167.reuse, R166 ;  /* 0x000000a76a6a7223 */ /* 0x080fe400000100a6 */
[----:B------:R-:W-:Y:S02]  /*3ac0*/  FMUL.FTZ R90, R180, R90 ;  /* 0x0000005ab45a7220 */ /* 0x000fe40000410000 */
[----:B------:R-:W-:Y:S01]  /*3ad0*/  @P0 FADD.FTZ R91, R59, R91 ;  /* 0x0000005b3b5b0221 */ /* 0x000fe20000010000 */
[C---:B-1----:R-:W-:Y:S01]  /*3ae0*/  @P3 PRMT R174, R85.reuse, 0x7610, R174 ;  /* 0x0000761055ae3816 */ /* 0x042fe200000000ae */
[----:B------:R-:W-:Y:S02]  /*3af0*/  IMAD.U32 R82, R85, 0x10000, RZ ;  /* 0x0001000055527824 */ /* 0x000fe400078e00ff */
[----:B------:R-:W-:Y:S02]  /*3b00*/  FFMA.FTZ R154, R164, R167, R166 ;  /* 0x000000a7a49a7223 */ /* 0x000fe400000100a6 */
[----:B------:R-:W-:Y:S01]  /*3b10*/  FADD.FTZ R152, R94, -R152 ;  /* 0x800000985e987221 */ /* 0x000fe20000010000 */
[----:B------:R-:W-:Y:S01]  /*3b20*/  LOP3.LUT R81, R81, R82, R194, 0xfe, !PT ;  /* 0x0000005251517212 */ /* 0x000fe200078efec2 */
[----:B------:R-:W-:Y:S01]  /*3b30*/  FADD.FTZ R153, R95, -R153 ;  /* 0x800000995f997221 */ /* 0x000fe20000010000 */
[----:B------:R-:W-:Y:S01]  /*3b40*/  IADD3 R82, P6, R84, c[0x0][0x248], RZ ;  /* 0x0000920054527a10 */ /* 0x000fe20007fde0ff */
[----:B------:R-:W-:-:S02]  /*3b50*/  FADD.FTZ R104, R105, -R104 ;  /* 0x8000006869687221 */ /* 0x000fc40000010000 */
[----:B------:R-:W-:Y:S01]  /*3b60*/  FADD.FTZ R150, R92, -R150 ;  /* 0x800000965c967221 */ /* 0x000fe20000010000 */
[----:B------:R-:W-:Y:S01]  /*3b70*/  IADD3.X R83, R181, c[0x0][0x24c], RZ, P6, !PT ;  /* 0x00009300b5537a10 */ /* 0x000fe200037fe4ff */
[----:B------:R-:W-:Y:S01]  /*3b80*/  FADD.FTZ R93, R93, -R151 ;  /* 0x800000975d5d7221 */ /* 0x000fe20000010000 */
[----:B------:R-:W0:Y:S01]  /*3b90*/  F2F.BF16.F32 R92, R91 ;  /* 0x0000005b005c7304 */ /* 0x000e220000202000 */
[----:B------:R-:W-:Y:S02]  /*3ba0*/  FADD.FTZ R148, R96, -R148 ;  /* 0x8000009460947221 */ /* 0x000fe40000010000 */
[----:B------:R1:W-:Y:S01]  /*3bb0*/  STG.E.64 [R82.64], R80 ;  /* 0x0000005052007986 */ /* 0x0003e2000c101b04 */
[----:B------:R-:W-:Y:S02]  /*3bc0*/  FADD.FTZ R146, R97, -R146 ;  /* 0x8000009261927221 */ /* 0x000fe40000010000 */
[----:B------:R-:W-:Y:S02]  /*3bd0*/  FADD.FTZ R147, R98, -R147 ;  /* 0x8000009362937221 */ /* 0x000fe40000010000 */
[----:B------:R-:W-:-:S02]  /*3be0*/  FADD.FTZ R103, R161, -R103 ;  /* 0x80000067a1677221 */ /* 0x000fc40000010000 */
[----:B------:R-:W-:Y:S02]  /*3bf0*/  FADD.FTZ R107, R107, -R106 ;  /* 0x8000006a6b6b7221 */ /* 0x000fe40000010000 */
[----:B------:R-:W-:Y:S02]  /*3c00*/  @P0 FADD.FTZ R90, R58, R90 ;  /* 0x0000005a3a5a0221 */ /* 0x000fe40000010000 */
[C---:B------:R-:W-:Y:S02]  /*3c10*/  FMUL.FTZ R196, R180.reuse, R152 ;  /* 0x00000098b4c47220 */ /* 0x040fe40000410000 */
[----:B------:R-:W-:Y:S02]  /*3c20*/  FMUL.FTZ R197, R180, R153 ;  /* 0x00000099b4c57220 */ /* 0x000fe40000410000 */
[-CC-:B-1----:R-:W-:Y:S02]  /*3c30*/  FFMA.FTZ R83, R88, R167.reuse, R166.reuse ;  /* 0x000000a758537223 */ /* 0x182fe400000100a6 */
[----:B------:R-:W-:-:S02]  /*3c40*/  FFMA.FTZ R82, R86, R167, R166 ;  /* 0x000000a756527223 */ /* 0x000fc400000100a6 */
[----:B------:R-:W-:Y:S02]  /*3c50*/  FADD.FTZ R83, R89, -R83 ;  /* 0x8000005359537221 */ /* 0x000fe40000010000 */
[----:B------:R-:W-:Y:S02]  /*3c60*/  FADD.FTZ R82, R87, -R82 ;  /* 0x8000005257527221 */ /* 0x000fe40000010000 */
[----:B------:R-:W-:Y:S02]  /*3c70*/  FMUL.FTZ R83, R180, R83 ;  /* 0x00000053b4537220 */ /* 0x000fe40000410000 */
[-CC-:B------:R-:W-:Y:S02]  /*3c80*/  FFMA.FTZ R88, R157, R167.reuse, R166.reuse ;  /* 0x000000a79d587223 */ /* 0x180fe400000100a6 */
[-CC-:B------:R-:W-:Y:S02]  /*3c90*/  FFMA.FTZ R87, R158, R167.reuse, R166.reuse ;  /* 0x000000a79e577223 */ /* 0x180fe400000100a6 */
[----:B------:R-:W-:-:S02]  /*3ca0*/  FFMA.FTZ R86, R159, R167, R166 ;  /* 0x000000a79f567223 */ /* 0x000fc400000100a6 */
[-CC-:B------:R-:W-:Y:S02]  /*3cb0*/  FFMA.FTZ R80, R160, R167.reuse, R166.reuse ;  /* 0x000000a7a0507223 */ /* 0x180fe400000100a6 */
[----:B------:R-:W-:Y:S02]  /*3cc0*/  @P0 FADD.FTZ R83, R57, R83 ;  /* 0x0000005339530221 */ /* 0x000fe40000010000 */
[----:B------:R-:W-:Y:S02]  /*3cd0*/  FMUL.FTZ R82, R180, R82 ;  /* 0x00000052b4527220 */ /* 0x000fe40000410000 */
[----:B------:R-:W-:Y:S02]  /*3ce0*/  FFMA.FTZ R81, R162, R167, R166 ;  /* 0x000000a7a2517223 */ /* 0x000fe400000100a6 */
[----:B------:R-:W1:Y:S01]  /*3cf0*/  F2F.BF16.F32 R166, R83 ;  /* 0x0000005300a67304 */ /* 0x000e620000202000 */
[----:B------:R-:W-:Y:S02]  /*3d00*/  FADD.FTZ R88, R99, -R88 ;  /* 0x8000005863587221 */ /* 0x000fe40000010000 */
[----:B------:R-:W-:-:S02]  /*3d10*/  FADD.FTZ R87, R100, -R87 ;  /* 0x8000005764577221 */ /* 0x000fc40000010000 */
[----:B------:R-:W-:Y:S02]  /*3d20*/  FADD.FTZ R86, R101, -R86 ;  /* 0x8000005665567221 */ /* 0x000fe40000010000 */
[----:B------:R-:W-:Y:S01]  /*3d30*/  FADD.FTZ R80, R102, -R80 ;  /* 0x8000005066507221 */ /* 0x000fe20000010000 */
[----:B------:R-:W2:Y:S01]  /*3d40*/  F2F.BF16.F32 R167, R90 ;  /* 0x0000005a00a77304 */ /* 0x000ea20000202000 */
[----:B------:R-:W-:Y:S02]  /*3d50*/  @P0 FADD.FTZ R82, R56, R82 ;  /* 0x0000005238520221 */ /* 0x000fe40000010000 */
[C---:B------:R-:W-:Y:S02]  /*3d60*/  FMUL.FTZ R106, R180.reuse, R104 ;  /* 0x00000068b46a7220 */ /* 0x040fe40000410000 */
[C---:B------:R-:W-:Y:S02]  /*3d70*/  FMUL.FTZ R195, R180.reuse, R150 ;  /* 0x00000096b4c37220 */ /* 0x040fe40000410000 */
[C---:B------:R-:W-:Y:S01]  /*3d80*/  FMUL.FTZ R93, R180.reuse, R93 ;  /* 0x0000005db45d7220 */ /* 0x040fe20000410000 */
[----:B------:R-:W3:Y:S01]  /*3d90*/  F2F.BF16.F32 R182, R82 ;  /* 0x0000005200b67304 */ /* 0x000ee20000202000 */
[----:B------:R-:W-:-:S02]  /*3da0*/  FMUL.FTZ R157, R180, R148 ;  /* 0x00000094b49d7220 */ /* 0x000fc40000410000 */
[C---:B------:R-:W-:Y:S02]  /*3db0*/  FMUL.FTZ R159, R180.reuse, R146 ;  /* 0x00000092b49f7220 */ /* 0x040fe40000410000 */
[C---:B------:R-:W-:Y:S02]  /*3dc0*/  FMUL.FTZ R160, R180.reuse, R147 ;  /* 0x00000093b4a07220 */ /* 0x040fe40000410000 */
[C---:B------:R-:W-:Y:S01]  /*3dd0*/  FMUL.FTZ R162, R180.reuse, R88 ;  /* 0x00000058b4a27220 */ /* 0x040fe20000410000 */
[C---:B------:R-:W-:Y:S01]  /*3de0*/  @P1 LEA R88, P6, R179.reuse, c[0x0][0x258], 0x4 ;  /* 0x00009600b3581a11 */ /* 0x040fe200078c20ff */
[C---:B------:R-:W-:Y:S02]  /*3df0*/  FMUL.FTZ R149, R180.reuse, R87 ;  /* 0x00000057b4957220 */ /* 0x040fe40000410000 */
[----:B------:R-:W-:Y:S01]  /*3e00*/  FMUL.FTZ R151, R180, R86 ;  /* 0x00000056b4977220 */ /* 0x000fe20000410000 */
[----:B0-----:R-:W-:Y:S01]  /*3e10*/  SHF.L.U32 R86, R92, 0x10, RZ ;  /* 0x000000105c567819 */ /* 0x001fe200000006ff */
[C---:B------:R-:W-:Y:S01]  /*3e20*/  FMUL.FTZ R152, R180.reuse, R80 ;  /* 0x00000050b4987220 */ /* 0x040fe20000410000 */
[----:B------:R-:W-:Y:S01]  /*3e30*/  @P1 LEA.HI.X R89, R179, c[0x0][0x25c], RZ, 0x4, P6 ;  /* 0x00009700b3591a11 */ /* 0x000fe200030f24ff */
[----:B------:R-:W-:-:S02]  /*3e40*/  FMUL.FTZ R153, R180, R103 ;  /* 0x00000067b4997220 */ /* 0x000fc40000410000 */
[----:B------:R-:W-:Y:S02]  /*3e50*/  FMUL.FTZ R104, R180, R107 ;  /* 0x0000006bb4687220 */ /* 0x000fe40000410000 */
[----:B------:R-:W-:Y:S02]  /*3e60*/  @P0 FADD.FTZ R195, R60, R195 ;  /* 0x000000c33cc30221 */ /* 0x000fe40000010000 */
[----:B------:R-:W-:Y:S02]  /*3e70*/  @P0 FADD.FTZ R93, R61, R93 ;  /* 0x0000005d3d5d0221 */ /* 0x000fe40000010000 */
[----:B------:R-:W-:Y:S01]  /*3e80*/  @P0 FADD.FTZ R196, R62, R196 ;  /* 0x000000c43ec40221 */ /* 0x000fe20000010000 */
[----:B------:R0:W4:Y:S01]  /*3e90*/  F2F.BF16.F32 R155, R195 ;  /* 0x000000c3009b7304 */ /* 0x0001220000202000 */
[----:B------:R-:W-:Y:S02]  /*3ea0*/  @P0 FADD.FTZ R197, R63, R197 ;  /* 0x000000c53fc50221 */ /* 0x000fe40000010000 */
[----:B------:R-:W-:-:S02]  /*3eb0*/  @P0 FADD.FTZ R157, R64, R157 ;  /* 0x0000009d409d0221 */ /* 0x000fc40000010000 */
[----:B------:R-:W-:Y:S02]  /*3ec0*/  @P0 FADD.FTZ R159, R65, R159 ;  /* 0x0000009f419f0221 */ /* 0x000fe40000010000 */
[----:B------:R-:W-:Y:S01]  /*3ed0*/  @P0 FADD.FTZ R160, R66, R160 ;  /* 0x000000a042a00221 */ /* 0x000fe20000010000 */
[----:B------:R0:W0:Y:S01]  /*3ee0*/  F2F.BF16.F32 R156, R93 ;  /* 0x0000005d009c7304 */ /* 0x0000220000202000 */
[----:B------:R-:W-:Y:S02]  /*3ef0*/  @P0 FADD.FTZ R162, R67, R162 ;  /* 0x000000a243a20221 */ /* 0x000fe40000010000 */
[----:B------:R-:W-:Y:S02]  /*3f00*/  @P0 FADD.FTZ R149, R68, R149 ;  /* 0x0000009544950221 */ /* 0x000fe40000010000 */
[----:B------:R-:W-:Y:S02]  /*3f10*/  @P0 FADD.FTZ R151, R69, R151 ;  /* 0x0000009745970221 */ /* 0x000fe40000010000 */
[----:B------:R-:W-:Y:S01]  /*3f20*/  @P0 FADD.FTZ R152, R70, R152 ;  /* 0x0000009846980221 */ /* 0x000fe20000010000 */
[----:B------:R0:W0:Y:S01]  /*3f30*/  F2F.BF16.F32 R164, R196 ;  /* 0x000000c400a47304 */ /* 0x0000220000202000 */
[----:B------:R-:W-:-:S02]  /*3f40*/  @P0 FADD.FTZ R153, R71, R153 ;  /* 0x0000009947990221 */ /* 0x000fc40000010000 */
[----:B------:R-:W-:Y:S02]  /*3f50*/  @P0 FADD.FTZ R104, R73, R104 ;  /* 0x0000006849680221 */ /* 0x000fe40000010000 */
[----:B------:R-:W-:Y:S02]  /*3f60*/  FADD.FTZ R81, R163, -R81 ;  /* 0x80000051a3517221 */ /* 0x000fe40000010000 */
[----:B------:R-:W-:Y:S01]  /*3f70*/  FADD.FTZ R154, R165, -R154 ;  /* 0x8000009aa59a7221 */ /* 0x000fe20000010000 */
[----:B------:R0:W0:Y:S01]  /*3f80*/  F2F.BF16.F32 R158, R197 ;  /* 0x000000c5009e7304 */ /* 0x0000220000202000 */
[----:B------:R-:W-:Y:S02]  /*3f90*/  FMUL.FTZ R101, R180, R81 ;  /* 0x00000051b4657220 */ /* 0x000fe40000410000 */
[----:B-1----:R-:W-:-:S04]  /*3fa0*/  IMAD.WIDE.U32 R80, R166, 0x10000, RZ ;  /* 0x00010000a6507825 */ /* 0x002fc800078e00ff */
[----:B------:R-:W-:Y:S01]  /*3fb0*/  FMUL.FTZ R180, R180, R154 ;  /* 0x0000009ab4b47220 */ /* 0x000fe20000410000 */
[----:B------:R1:W0:Y:S01]  /*3fc0*/  F2F.BF16.F32 R146, R157 ;  /* 0x0000009d00927304 */ /* 0x0002220000202000 */
[----:B--2---:R-:W-:Y:S01]  /*3fd0*/  LOP3.LUT R87, R81, R86, R167, 0xfe, !PT ;  /* 0x0000005651577212 */ /* 0x004fe200078efea7 */
[----:B------:R-:W-:Y:S01]  /*3fe0*/  @P0 FADD.FTZ R101, R74, R101 ;  /* 0x000000654a650221 */ /* 0x000fe20000010000 */
[----:B---3--:R-:W-:Y:S02]  /*3ff0*/  LOP3.LUT R86, R80, R182, RZ, 0xfc, !PT ;  /* 0x000000b650567212 */ /* 0x008fe400078efcff */
[----:B------:R-:W-:Y:S02]  /*4000*/  SEL R80, R82, R76, P2 ;  /* 0x0000004c52507207 */ /* 0x000fe40001000000 */
[----:B------:R-:W-:Y:S01]  /*4010*/  SEL R81, R83, R77, P2 ;  /* 0x0000004d53517207 */ /* 0x000fe20001000000 */
[----:B------:R1:W2:Y:S01]  /*4020*/  F2F.BF16.F32 R148, R159 ;  /* 0x0000009f00947304 */ /* 0x0002a20000202000 */
[----:B------:R-:W-:-:S02]  /*4030*/  SEL R82, R90, R78, P2 ;  /* 0x0000004e5a527207 */ /* 0x000fc40001000000 */
[----:B------:R-:W-:-:S05]  /*4040*/  SEL R83, R91, R79, P2 ;  /* 0x0000004f5b537207 */ /* 0x000fca0001000000 */
[----:B------:R1:W3:Y:S08]  /*4050*/  F2F.BF16.F32 R147, R160 ;  /* 0x000000a000937304 */ /* 0x0002f00000202000 */
[----:B------:R1:W0:Y:S08]  /*4060*/  F2F.BF16.F32 R150, R162 ;  /* 0x000000a200967304 */ /* 0x0002300000202000 */
[----:B------:R1:W0:Y:S08]  /*4070*/  F2F.BF16.F32 R99, R149 ;  /* 0x0000009500637304 */ /* 0x0002300000202000 */
[----:B------:R1:W0:Y:S08]  /*4080*/  F2F.BF16.F32 R100, R151 ;  /* 0x0000009700647304 */ /* 0x0002300000202000 */
[----:B------:R1:W0:Y:S08]  /*4090*/  F2F.BF16.F32 R102, R152 ;  /* 0x0000009800667304 */ /* 0x0002300000202000 */
[----:B------:R1:W0:Y:S08]  /*40a0*/  F2F.BF16.F32 R105, R153 ;  /* 0x0000009900697304 */ /* 0x0002300000202000 */
[----:B------:R1:W0:Y:S01]  /*40b0*/  F2F.BF16.F32 R98, R104 ;  /* 0x0000006800627304 */ /* 0x0002220000202000 */
[----:B------:R-:W-:Y:S05]  /*40c0*/  @!P3 BRA `(.L_x_1184) ;  /* 0x000000800000b947 */ /* 0x000fea0003800000 */
[----:B--234-:R-:W-:Y:S02]  /*40d0*/  LOP3.LUT R90, R172, 0xffff, RZ, 0xc0, !PT ;  /* 0x0000ffffac5a7812 */ /* 0x01cfe400078ec0ff */
[----:B------:R-:W-:-:S02]  /*40e0*/  PRMT R85, R173, 0x5410, R174 ;  /* 0x00005410ad557816 */ /* 0x000fc400000000ae */
[----:B------:R-:W-:Y:S01]  /*40f0*/  IADD3 R84, P6, R84, c[0x0][0x250], RZ ;  /* 0x0000940054547a10 */ /* 0x000fe20007fde0ff */
[----:B------:R-:W-:-:S05]  /*4100*/  IMAD.WIDE.U32 R90, R90, 0x10000, RZ ;  /* 0x000100005a5a7825 */ /* 0x000fca00078e00ff */
[----:B------:R-:W-:Y:S02]  /*4110*/  LOP3.LUT R91, R85, R91, RZ, 0xfc, !PT ;  /* 0x0000005b555b7212 */ /* 0x000fe400078efcff */
[----:B------:R-:W-:Y:S02]  /*4120*/  LOP3.LUT R90, R90, 0xffff, R171, 0xf8, !PT ;  /* 0x0000ffff5a5a7812 */ /* 0x000fe400078ef8ab */
[----:B------:R-:W-:-:S05]  /*4130*/  IADD3.X R85, R181, c[0x0][0x254], RZ, P6, !PT ;  /* 0x00009500b5557a10 */ /* 0x000fca00037fe4ff */
[----:B------:R2:W-:Y:S02]  /*4140*/  STG.E.64 [R84.64], R90 ;  /* 0x0000005a54007986 */ /* 0x0005e4000c101b04 */
.L_x_1184:
[----:B--234-:R-:W-:Y:S01]  /*4150*/  @P0 FADD.FTZ R180, R75, R180 ;  /* 0x000000b44bb40221 */ /* 0x01cfe20000010000 */
[----:B------:R2:W-:Y:S01]  /*4160*/  @P1 STG.E.128 [R88.64], R80 ;  /* 0x0000005058001986 */ /* 0x0005e2000c101d04 */
[----:B------:R-:W-:Y:S01]  /*4170*/  IMAD.SHL.U32 R161, R179, 0x8, RZ ;  /* 0x00000008b3a17824 */ /* 0x000fe200078e00ff */
[----:B0-----:R-:W-:Y:S01]  /*4180*/  SHF.L.U32 R90, R158, 0x10, RZ ;  /* 0x000000109e5a7819 */ /* 0x001fe200000006ff */
[----:B------:R-:W0:Y:S01]  /*4190*/  F2F.BF16.F32 R107, R180 ;  /* 0x000000b4006b7304 */ /* 0x000e220000202000 */
[----:B------:R-:W-:Y:S01]  /*41a0*/  @P0 FADD.FTZ R106, R72, R106 ;  /* 0x0000006a486a0221 */ /* 0x000fe20000010000 */
[----:B------:R-:W-:Y:S02]  /*41b0*/  SHF.R.U32.HI R179, RZ, 0x1d, R179 ;  /* 0x0000001dffb37819 */ /* 0x000fe400000116b3 */
[----:B------:R-:W-:Y:S02]  /*41c0*/  SHF.L.U32 R84, R150, 0x10, RZ ;  /* 0x0000001096547819 */ /* 0x000fe400000006ff */
[----:B------:R-:W-:-:S02]  /*41d0*/  @P1 LEA R94, P0, R176, c[0x0][0x258], 0x4 ;  /* 0x00009600b05e1a11 */ /* 0x000fc400078020ff */
[----:B------:R-:W3:Y:S01]  /*41e0*/  F2F.BF16.F32 R103, R101 ;  /* 0x0000006500677304 */ /* 0x000ee20000202000 */
[----:B------:R-:W-:Y:S02]  /*41f0*/  @P3 PRMT R171, R182, 0x7610, R171 ;  /* 0x00007610b6ab3816 */ /* 0x000fe400000000ab */
[----:B------:R-:W-:Y:S02]  /*4200*/  @P3 PRMT R172, R166, 0x7610, R172 ;  /* 0x00007610a6ac3816 */ /* 0x000fe400000000ac */
[----:B------:R-:W-:Y:S01]  /*4210*/  @P3 PRMT R173, R167, 0x7610, R173 ;  /* 0x00007610a7ad3816 */ /* 0x000fe200000000ad */
[----:B--2---:R-:W-:Y:S01]  /*4220*/  IMAD.WIDE.U32 R82, R156, 0x10000, RZ ;  /* 0x000100009c527825 */ /* 0x004fe200078e00ff */
[----:B------:R-:W-:Y:S01]  /*4230*/  IADD3 R80, P6, R161, c[0x0][0x248], RZ ;  /* 0x00009200a1507a10 */ /* 0x000fe20007fde0ff */
[----:B------:R-:W2:Y:S01]  /*4240*/  F2F.BF16.F32 R154, R106 ;  /* 0x0000006a009a7304 */ /* 0x000ea20000202000 */
[----:B0-----:R-:W-:Y:S02]  /*4250*/  SHF.L.U32 R88, R107, 0x10, RZ ;  /* 0x000000106b587819 */ /* 0x001fe400000006ff */
[----:B------:R-:W-:-:S02]  /*4260*/  LOP3.LUT R91, R83, R90, R164, 0xfe, !PT ;  /* 0x0000005a535b7212 */ /* 0x000fc400078efea4 */
[----:B------:R-:W-:Y:S01]  /*4270*/  LOP3.LUT R90, R82, R155, RZ, 0xfc, !PT ;  /* 0x0000009b525a7212 */ /* 0x000fe200078efcff */
[----:B------:R-:W-:Y:S01]  /*4280*/  IMAD.WIDE.U32 R82, R148, 0x10000, RZ ;  /* 0x0001000094527825 */ /* 0x000fe200078e00ff */
[----:B------:R-:W-:Y:S02]  /*4290*/  IADD3.X R81, R179, c[0x0][0x24c], RZ, P6, !PT ;  /* 0x00009300b3517a10 */ /* 0x000fe400037fe4ff */
[----:B------:R-:W-:Y:S02]  /*42a0*/  SHF.L.U32 R163, R176, 0x3, RZ ;  /* 0x00000003b0a37819 */ /* 0x000fe400000006ff */
[----:B------:R-:W-:Y:S01]  /*42b0*/  LOP3.LUT R85, R83, R84, R147, 0xfe, !PT ;  /* 0x0000005453557212 */ /* 0x000fe200078efe93 */
[----:B------:R0:W-:Y:S01]  /*42c0*/  STG.E.64 [R80.64], R86 ;  /* 0x0000005650007986 */ /* 0x0001e2000c101b04 */
[----:B------:R-:W-:Y:S01]  /*42d0*/  LOP3.LUT R84, R82, R146, RZ, 0xfc, !PT ;  /* 0x0000009252547212 */ /* 0x000fe200078efcff */
[----:B------:R-:W-:Y:S01]  /*42e0*/  IMAD.WIDE.U32 R82, R100, 0x10000, RZ ;  /* 0x0001000064527825 */ /* 0x000fe200078e00ff */
[----:B------:R-:W-:-:S02]  /*42f0*/  @P1 LEA.HI.X R95, R176, c[0x0][0x25c], RZ, 0x4, P0 ;  /* 0x00009700b05f1a11 */ /* 0x000fc400000f24ff */
[----:B------:R-:W-:Y:S01]  /*4300*/  @P3 PRMT R174, R92, 0x7610, R174 ;  /* 0x000076105cae3816 */ /* 0x000fe200000000ae */
[----:B0-----:R-:W-:Y:S02]  /*4310*/  IMAD.U32 R86, R105, 0x10000, RZ ;  /* 0x0001000069567824 */ /* 0x001fe400078e00ff */
[----:B------:R-:W-:-:S03]  /*4320*/  IMAD.WIDE.U32 R80, R98, 0x10000, RZ ;  /* 0x0001000062507825 */ /* 0x000fc600078e00ff */
[----:B------:R-:W-:Y:S02]  /*4330*/  LOP3.LUT R87, R83, R86, R102, 0xfe, !PT ;  /* 0x0000005653577212 */ /* 0x000fe400078efe66 */
[----:B---3--:R-:W-:Y:S02]  /*4340*/  LOP3.LUT R89, R81, R88, R103, 0xfe, !PT ;  /* 0x0000005851597212 */ /* 0x008fe400078efe67 */
[----:B------:R-:W-:Y:S02]  /*4350*/  LOP3.LUT R86, R82, R99, RZ, 0xfc, !PT ;  /* 0x0000006352567212 */ /* 0x000fe400078efcff */
[----:B--2---:R-:W-:Y:S02]  /*4360*/  LOP3.LUT R88, R80, R154, RZ, 0xfc, !PT ;  /* 0x0000009a50587212 */ /* 0x004fe400078efcff */
[----:B------:R-:W-:Y:S02]  /*4370*/  SEL R80, R195, R76, P2 ;  /* 0x0000004cc3507207 */ /* 0x000fe40001000000 */
[----:B------:R-:W-:-:S02]  /*4380*/  SEL R81, R93, R77, P2 ;  /* 0x0000004d5d517207 */ /* 0x000fc40001000000 */
[----:B------:R-:W-:Y:S02]  /*4390*/  SEL R82, R196, R78, P2 ;  /* 0x0000004ec4527207 */ /* 0x000fe40001000000 */
[----:B------:R-:W-:Y:S01]  /*43a0*/  SEL R83, R197, R79, P2 ;  /* 0x0000004fc5537207 */ /* 0x000fe20001000000 */
        /* <DEDUP_REMOVED lines=9> */
.L_x_1185:
[----:B------:R-:W-:Y:S01]  /*4440*/  SHF.R.U32.HI R176, RZ, 0x1d, R176 ;  /* 0x0000001dffb07819 */ /* 0x000fe200000116b0 */
[----:B------:R2:W-:Y:S01]  /*4450*/  @P1 STG.E.128 [R94.64], R80 ;  /* 0x000000505e001986 */ /* 0x0005e2000c101d04 */
[----:B0-----:R-:W-:Y:S01]  /*4460*/  IADD3 R92, P0, R163, c[0x0][0x248], RZ ;  /* 0x00009200a35c7a10 */ /* 0x001fe20007f1e0ff */
[----:B------:R-:W-:Y:S01]  /*4470*/  IMAD.SHL.U32 R96, R178, 0x8, RZ ;  /* 0x00000008b2607824 */ /* 0x000fe200078e00ff */
[----:B------:R-:W-:Y:S02]  /*4480*/  @P3 PRMT R171, R155, 0x7610, R171 ;  /* 0x000076109bab3816 */ /* 0x000fe400000000ab */
[----:B------:R-:W-:Y:S02]  /*4490*/  IADD3.X R93, R176, c[0x0][0x24c], RZ, P0, !PT ;  /* 0x00009300b05d7a10 */ /* 0x000fe400007fe4ff */
[----:B------:R-:W-:Y:S02]  /*44a0*/  @P3 PRMT R172, R156, 0x7610, R172 ;  /* 0x000076109cac3816 */ /* 0x000fe400000000ac */
[----:B------:R-:W-:Y:S01]  /*44b0*/  @P3 PRMT R173, R164, 0x7610, R173 ;  /* 0x00007610a4ad3816 */ /* 0x000fe200000000ad */
[----:B------:R0:W-:Y:S01]  /*44c0*/  STG.E.64 [R92.64], R90 ;  /* 0x0000005a5c007986 */ /* 0x0001e2000c101b04 */
[----:B------:R-:W-:-:S02]  /*44d0*/  @P3 PRMT R174, R158, 0x7610, R174 ;  /* 0x000076109eae3816 */ /* 0x000fc400000000ae */
[C---:B--2---:R-:W-:Y:S02]  /*44e0*/  @P1 LEA R94, P0, R178.reuse, c[0x0][0x258], 0x4 ;  /* 0x00009600b25e1a11 */ /* 0x044fe400078020ff */
[----:B------:R-:W-:Y:S02]  /*44f0*/  SEL R80, R157, R76, P2 ;  /* 0x0000004c9d507207 */ /* 0x000fe40001000000 */
[----:B------:R-:W-:Y:S02]  /*4500*/  @P1 LEA.HI.X R95, R178, c[0x0][0x25c], RZ, 0x4, P0 ;  /* 0x00009700b25f1a11 */ /* 0x000fe400000f24ff */
[----:B------:R-:W-:Y:S02]  /*4510*/  SEL R81, R159, R77, P2 ;  /* 0x0000004d9f517207 */ /* 0x000fe40001000000 */
[----:B------:R-:W-:Y:S02]  /*4520*/  SEL R82, R160, R78, P2 ;  /* 0x0000004ea0527207 */ /* 0x000fe40001000000 */
[----:B------:R-:W-:Y:S01]  /*4530*/  SEL R83, R162, R79, P2 ;  /* 0x0000004fa2537207 */ /* 0x000fe20001000000 */
[----:B------:R-:W-:Y:S05]  /*4540*/  @!P3 BRA `(.L_x_1186) ;  /* 0x000000800000b947 */ /* 0x000fea0003800000 */
[----:B0-----:R-:W-:Y:S02]  /*4550*/  LOP3.LUT R92, R172, 0xffff, RZ, 0xc0, !PT ;  /* 0x0000ffffac5c7812 */ /* 0x001fe400078ec0ff */
[----:B------:R-:W-:-:S02]  /*4560*/  PRMT R91, R173, 0x5410, R174 ;  /* 0x00005410ad5b7816 */ /* 0x000fc400000000ae */
[----:B------:R-:W-:Y:S01]  /*4570*/  IADD3 R90, P0, R163, c[0x0][0x250], RZ ;  /* 0x00009400a35a7a10 */ /* 0x000fe20007f1e0ff */
[----:B------:R-:W-:-:S05]  /*4580*/  IMAD.WIDE.U32 R92, R92, 0x10000, RZ ;  /* 0x000100005c5c7825 */ /* 0x000fca00078e00ff */
[----:B------:R-:W-:Y:S02]  /*4590*/  LOP3.LUT R93, R91, R93, RZ, 0xfc, !PT ;  /* 0x0000005d5b5d7212 */ /* 0x000fe400078efcff */
[----:B------:R-:W-:Y:S02]  /*45a0*/  LOP3.LUT R92, R92, 0xffff, R171, 0xf8, !PT ;  /* 0x0000ffff5c5c7812 */ /* 0x000fe400078ef8ab */
[----:B------:R-:W-:-:S05]  /*45b0*/  IADD3.X R91, R176, c[0x0][0x254], RZ, P0, !PT ;  /* 0x00009500b05b7a10 */ /* 0x000fca00007fe4ff */
[----:B------:R0:W-:Y:S02]  /*45c0*/  STG.E.64 [R90.64], R92 ;  /* 0x0000005c5a007986 */ /* 0x0001e4000c101b04 */
.L_x_1186:
[----:B0-----:R-:W-:Y:S01]  /*45d0*/  SHF.R.U32.HI R178, RZ, 0x1d, R178 ;  /* 0x0000001dffb27819 */ /* 0x001fe200000116b2 */
[----:B------:R0:W-:Y:S01]  /*45e0*/  @P1 STG.E.128 [R94.64], R80 ;  /* 0x000000505e001986 */ /* 0x0001e2000c101d04 */
[----:B------:R-:W-:Y:S02]  /*45f0*/  IADD3 R90, P0, R96, c[0x0][0x248], RZ ;  /* 0x00009200605a7a10 */ /* 0x000fe40007f1e0ff */
[----:B------:R-:W-:Y:S02]  /*4600*/  @P3 PRMT R171, R146, 0x7610, R171 ;  /* 0x0000761092ab3816 */ /* 0x000fe400000000ab */
[----:B------:R-:W-:Y:S02]  /*4610*/  IADD3.X R91, R178, c[0x0][0x24c], RZ, P0, !PT ;  /* 0x00009300b25b7a10 */ /* 0x000fe400007fe4ff */
[----:B------:R-:W-:Y:S02]  /*4620*/  @P1 LEA R92, P0, R184, c[0x0][0x258], 0x4 ;  /* 0x00009600b85c1a11 */ /* 0x000fe400078020ff */
[----:B------:R-:W-:Y:S01]  /*4630*/  @P3 PRMT R172, R148, 0x7610, R172 ;  /* 0x0000761094ac3816 */ /* 0x000fe200000000ac */
[----:B------:R2:W-:Y:S01]  /*4640*/  STG.E.64 [R90.64], R84 ;  /* 0x000000545a007986 */ /* 0x0005e2000c101b04 */
[----:B------:R-:W-:-:S02]  /*4650*/  @P3 PRMT R173, R147, 0x7610, R173 ;  /* 0x0000761093ad3816 */ /* 0x000fc400000000ad */
[----:B------:R-:W-:Y:S02]  /*4660*/  @P3 PRMT R174, R150, 0x7610, R174 ;  /* 0x0000761096ae3816 */ /* 0x000fe400000000ae */
[----:B------:R-:W-:Y:S02]  /*4670*/  @P1 LEA.HI.X R93, R184, c[0x0][0x25c], RZ, 0x4, P0 ;  /* 0x00009700b85d1a11 */ /* 0x000fe400000f24ff */
[----:B0-----:R-:W-:Y:S02]  /*4680*/  SEL R80, R149, R76, P2 ;  /* 0x0000004c95507207 */ /* 0x001fe40001000000 */
[----:B------:R-:W-:Y:S02]  /*4690*/  SEL R81, R151, R77, P2 ;  /* 0x0000004d97517207 */ /* 0x000fe40001000000 */
[----:B------:R-:W-:Y:S02]  /*46a0*/  SEL R82, R152, R78, P2 ;  /* 0x0000004e98527207 */ /* 0x000fe40001000000 */
[----:B------:R-:W-:Y:S01]  /*46b0*/  SEL R83, R153, R79, P2 ;  /* 0x0000004f99537207 */ /* 0x000fe20001000000 */
[----:B------:R-:W-:Y:S05]  /*46c0*/  @!P3 BRA `(.L_x_1187) ;  /* 0x000000800000b947 */ /* 0x000fea0003800000 */
[----:B--2---:R-:W-:Y:S02]  /*46d0*/  LOP3.LUT R90, R172, 0xffff, RZ, 0xc0, !PT ;  /* 0x0000ffffac5a7812 */ /* 0x004fe400078ec0ff */
[----:B------:R-:W-:-:S02]  /*46e0*/  PRMT R85, R173, 0x5410, R174 ;  /* 0x00005410ad557816 */ /* 0x000fc400000000ae */
[----:B------:R-:W-:Y:S01]  /*46f0*/  IADD3 R84, P0, R96, c[0x0][0x250], RZ ;  /* 0x0000940060547a10 */ /* 0x000fe20007f1e0ff */
[----:B------:R-:W-:-:S05]  /*4700*/  IMAD.WIDE.U32 R90, R90, 0x10000, RZ ;  /* 0x000100005a5a7825 */ /* 0x000fca00078e00ff */
[----:B------:R-:W-:Y:S02]  /*4710*/  LOP3.LUT R91, R85, R91, RZ, 0xfc, !PT ;  /* 0x0000005b555b7212 */ /* 0x000fe400078efcff */
[----:B------:R-:W-:Y:S02]  /*4720*/  LOP3.LUT R90, R90, 0xffff, R171, 0xf8, !PT ;  /* 0x0000ffff5a5a7812 */ /* 0x000fe400078ef8ab */
[----:B------:R-:W-:-:S05]  /*4730*/  IADD3.X R85, R178, c[0x0][0x254], RZ, P0, !PT ;  /* 0x00009500b2557a10 */ /* 0x000fca00007fe4ff */
[----:B------:R0:W-:Y:S02]  /*4740*/  STG.E.64 [R84.64], R90 ;  /* 0x0000005a54007986 */ /* 0x0001e4000c101b04 */
.L_x_1187:
[----:B0-2---:R-:W-:Y:S01]  /*4750*/  SHF.L.U32 R90, R184, 0x3, RZ ;  /* 0x00000003b85a7819 */ /* 0x005fe200000006ff */
[----:B------:R0:W-:Y:S01]  /*4760*/  @P1 STG.E.128 [R92.64], R80 ;  /* 0x000000505c001986 */ /* 0x0001e2000c101d04 */
[----:B------:R-:W-:Y:S02]  /*4770*/  SHF.R.U32.HI R184, RZ, 0x1d, R184 ;  /* 0x0000001dffb87819 */ /* 0x000fe400000116b8 */
[----:B------:R-:W-:Y:S02]  /*4780*/  IADD3 R84, P6, R90, c[0x0][0x248], RZ ;  /* 0x000092005a547a10 */ /* 0x000fe40007fde0ff */
[----:B------:R-:W-:Y:S02]  /*4790*/  SHF.L.U32 R91, R186, 0x3, RZ ;  /* 0x00000003ba5b7819 */ /* 0x000fe400000006ff */
[----:B------:R-:W-:Y:S02]  /*47a0*/  IADD3.X R85, R184, c[0x0][0x24c], RZ, P6, !PT ;  /* 0x00009300b8557a10 */ /* 0x000fe400037fe4ff */
[----:B------:R-:W-:-:S02]  /*47b0*/  @P3 PRMT R171, R99, 0x7610, R171 ;  /* 0x0000761063ab3816 */ /* 0x000fc400000000ab */
[----:B------:R-:W-:Y:S01]  /*47c0*/  @P3 PRMT R172, R100, 0x7610, R172 ;  /* 0x0000761064ac3816 */ /* 0x000fe200000000ac */
[----:B------:R2:W-:Y:S01]  /*47d0*/  STG.E.64 [R84.64], R86 ;  /* 0x0000005654007986 */ /* 0x0005e2000c101b04 */
[----:B------:R-:W-:Y:S02]  /*47e0*/  @P3 PRMT R173, R102, 0x7610, R173 ;  /* 0x0000761066ad3816 */ /* 0x000fe400000000ad */
[----:B------:R-:W-:Y:S02]  /*47f0*/  @P3 PRMT R174, R105, 0x7610, R174 ;  /* 0x0000761069ae3816 */ /* 0x000fe400000000ae */
[----:B------:R-:W-:Y:S02]  /*4800*/  SEL R76, R106, R76, P2 ;  /* 0x0000004c6a4c7207 */ /* 0x000fe40001000000 */
[----:B0-----:R-:W-:Y:S02]  /*4810*/  SHF.R.U32.HI R92, RZ, 0x1d, R186 ;  /* 0x0000001dff5c7819 */ /* 0x001fe400000116ba */
[----:B------:R-:W-:-:S02]  /*4820*/  IADD3 R80, P0, R91, c[0x0][0x248], RZ ;  /* 0x000092005b507a10 */ /* 0x000fc40007f1e0ff */
[----:B------:R-:W-:Y:S02]  /*4830*/  @P1 LEA R82, P6, R186, c[0x0][0x258], 0x4 ;  /* 0x00009600ba521a11 */ /* 0x000fe400078c20ff */
[----:B------:R-:W-:Y:S02]  /*4840*/  SEL R77, R104, R77, P2 ;  /* 0x0000004d684d7207 */ /* 0x000fe40001000000 */
[----:B------:R-:W-:Y:S02]  /*4850*/  SEL R78, R101, R78, P2 ;  /* 0x0000004e654e7207 */ /* 0x000fe40001000000 */
[----:B------:R-:W-:Y:S02]  /*4860*/  SEL R79, R180, R79, P2 ;  /* 0x0000004fb44f7207 */ /* 0x000fe40001000000 */
[----:B------:R-:W-:Y:S02]  /*4870*/  IADD3.X R81, R92, c[0x0][0x24c], RZ, P0, !PT ;  /* 0x000093005c517a10 */ /* 0x000fe400007fe4ff */
[----:B------:R-:W-:Y:S01]  /*4880*/  @P1 LEA.HI.X R83, R186, c[0x0][0x25c], RZ, 0x4, P6 ;  /* 0x00009700ba531a11 */ /* 0x000fe200030f24ff */
[----:B------:R-:W-:Y:S05]  /*4890*/  @!P3 BRA `(.L_x_1188) ;  /* 0x000000800000b947 */ /* 0x000fea0003800000 */
[----:B--2---:R-:W-:Y:S02]  /*48a0*/  LOP3.LUT R86, R172, 0xffff, RZ, 0xc0, !PT ;  /* 0x0000ffffac567812 */ /* 0x004fe400078ec0ff */
[----:B------:R-:W-:-:S02]  /*48b0*/  IADD3 R84, P0, R90, c[0x0][0x250], RZ ;  /* 0x000094005a547a10 */ /* 0x000fc40007f1e0ff */
[----:B------:R-:W-:Y:S01]  /*48c0*/  PRMT R93, R173, 0x5410, R174 ;  /* 0x00005410ad5d7816 */ /* 0x000fe200000000ae */
[----:B------:R-:W-:Y:S01]  /*48d0*/  IMAD.WIDE.U32 R86, R86, 0x10000, RZ ;  /* 0x0001000056567825 */ /* 0x000fe200078e00ff */
[----:B------:R-:W-:-:S04]  /*48e0*/  IADD3.X R85, R184, c[0x0][0x254], RZ, P0, !PT ;  /* 0x00009500b8557a10 */ /* 0x000fc800007fe4ff */
[----:B------:R-:W-:Y:S02]  /*48f0*/  LOP3.LUT R87, R93, R87, RZ, 0xfc, !PT ;  /* 0x000000575d577212 */ /* 0x000fe400078efcff */
[----:B------:R-:W-:-:S05]  /*4900*/  LOP3.LUT R86, R86, 0xffff, R171, 0xf8, !PT ;  /* 0x0000ffff56567812 */ /* 0x000fca00078ef8ab */
[----:B------:R0:W-:Y:S02]  /*4910*/  STG.E.64 [R84.64], R86 ;  /* 0x0000005654007986 */ /* 0x0001e4000c101b04 */
.L_x_1188:
[----:B--2---:R2:W-:Y:S01]  /*4920*/  @P1 STG.E.128 [R82.64], R76 ;  /* 0x0000004c52001986 */ /* 0x0045e2000c101d04 */
[----:B------:R-:W-:Y:S02]  /*4930*/  @P3 PRMT R171, R154, 0x7610, R171 ;  /* 0x000076109aab3816 */ /* 0x000fe400000000ab */
[----:B------:R-:W-:Y:S01]  /*4940*/  @P3 PRMT R172, R98, 0x7610, R172 ;  /* 0x0000761062ac3816 */ /* 0x000fe200000000ac */
[----:B------:R2:W-:Y:S01]  /*4950*/  STG.E.64 [R80.64], R88 ;  /* 0x0000005850007986 */ /* 0x0005e2000c101b04 */
[----:B------:R-:W-:Y:S02]  /*4960*/  @P3 PRMT R173, R103, 0x7610, R173 ;  /* 0x0000761067ad3816 */ /* 0x000fe400000000ad */
[----:B------:R-:W-:Y:S01]  /*4970*/  @P3 PRMT R174, R107, 0x7610, R174 ;  /* 0x000076106bae3816 */ /* 0x000fe200000000ae */
[----:B------:R-:W-:Y:S05]  /*4980*/  @!P3 BRA `(.L_x_1189) ;  /* 0x000000800000b947 */ /* 0x000fea0003800000 */
[----:B--2---:R-:W-:Y:S02]  /*4990*/  LOP3.LUT R82, R172, 0xffff, RZ, 0xc0, !PT ;  /* 0x0000ffffac527812 */ /* 0x004fe400078ec0ff */
[----:B------:R-:W-:-:S02]  /*49a0*/  IADD3 R80, P0, R91, c[0x0][0x250], RZ ;  /* 0x000094005b507a10 */ /* 0x000fc40007f1e0ff */
[----:B0-----:R-:W-:Y:S01]  /*49b0*/  PRMT R85, R173, 0x5410, R174 ;  /* 0x00005410ad557816 */ /* 0x001fe200000000ae */
[----:B------:R-:W-:Y:S01]  /*49c0*/  IMAD.WIDE.U32 R82, R82, 0x10000, RZ ;  /* 0x0001000052527825 */ /* 0x000fe200078e00ff */
[----:B------:R-:W-:-:S04]  /*49d0*/  IADD3.X R81, R92, c[0x0][0x254], RZ, P0, !PT ;  /* 0x000095005c517a10 */ /* 0x000fc800007fe4ff */
[----:B------:R-:W-:Y:S02]  /*49e0*/  LOP3.LUT R83, R85, R83, RZ, 0xfc, !PT ;  /* 0x0000005355537212 */ /* 0x000fe400078efcff */
[----:B------:R-:W-:-:S05]  /*49f0*/  LOP3.LUT R82, R82, 0xffff, R171, 0xf8, !PT ;  /* 0x0000ffff52527812 */ /* 0x000fca00078ef8ab */
[----:B------:R0:W-:Y:S02]  /*4a00*/  STG.E.64 [R80.64], R82 ;  /* 0x0000005250007986 */ /* 0x0001e4000c101b04 */
.L_x_1189:
[----:B------:R-:W-:Y:S01]  /*4a10*/  SEL R192, RZ, 0x1, P5 ;  /* 0x00000001ffc07807 */ /* 0x000fe20002800000 */
[----:B012---:R-:W-:Y:S01]  /*4a20*/  @P4 CALL.REL.NOINC `(.L_x_1190) ;  /* 0x0000001000004944 */ /* 0x007fe20003c00000 */
[----:B------:R-:W-:Y:S05]  /*4a30*/  BRA `(.L_x_1191) ;  /* 0xffffc5d000007947 */ /* 0x000fea000383ffff */
.L_x_1190:
        /* <DEDUP_REMOVED lines=108> */
.L_x_1180:
        /* <DEDUP_REMOVED lines=40> */
.L_x_1181:
[----:B------:R-:W-:Y:S01]  /*5380*/  HFMA2.MMA R84, -RZ, RZ, 0, 9.5367431640625e-07 ;  /* 0x00000010ff547435 */ /* 0x000fe200000001ff */
[----:B------:R-:W-:Y:S01]  /*5390*/  MOV R81, R82 ;  /* 0x0000005200517202 */ /* 0x000fe20000000f00 */
[----:B------:R-:W-:Y:S01]  /*53a0*/  IMAD.MOV.U32 R167, RZ, RZ, 0x1f ;  /* 0x0000001fffa77424 */ /* 0x000fe200078e00ff */
[----:B------:R-:W-:-:S02]  /*53b0*/  MOV R166, 0xffffffff ;  /* 0xffffffff00a67802 */ /* 0x000fc40000000f00 */
[----:B------:R-:W-:Y:S02]  /*53c0*/  MOV R80, 0x53e0 ;  /* 0x000053e000507802 */ /* 0x000fe40000000f00 */
[----:B-----5:R-:W-:Y:S05]  /*53d0*/  CALL.REL.NOINC `($__internal_37_$__cuda_sm70_shflsync_down_p) ;  /* 0x0000046000007944 */ /* 0x020fea0003c00000 */
[----:B-1----:R-:W-:Y:S01]  /*53e0*/  MOV R85, R84 ;  /* 0x0000005400557202 */ /* 0x002fe20000000f00 */
[----:B------:R-:W-:Y:S05]  /*53f0*/  BRA `(.L_x_1192) ;  /* 0xffffdc7000007947 */ /* 0x000fea000383ffff */
.L_x_1182:
[----:B------:R-:W-:Y:S01]  /*5400*/  HFMA2.MMA R84, -RZ, RZ, 0, 9.5367431640625e-07 ;  /* 0x00000010ff547435 */ /* 0x000fe200000001ff */
[----:B------:R-:W-:Y:S01]  /*5410*/  IMAD.MOV.U32 R81, RZ, RZ, R83 ;  /* 0x000000ffff517224 */ /* 0x000fe200078e0053 */
[----:B------:R-:W-:Y:S01]  /*5420*/  MOV R167, 0x1f ;  /* 0x0000001f00a77802 */ /* 0x000fe20000000f00 */
[----:B------:R-:W-:Y:S01]  /*5430*/  IMAD.MOV.U32 R166, RZ, RZ, -0x1 ;  /* 0xffffffffffa67424 */ /* 0x000fe200078e00ff */
[----:B------:R-:W-:Y:S02]  /*5440*/  MOV R80, 0x5460 ;  /* 0x0000546000507802 */ /* 0x000fe40000000f00 */
[----:B01---5:R-:W-:Y:S05]  /*5450*/  CALL.REL.NOINC `($__internal_37_$__cuda_sm70_shflsync_down_p) ;  /* 0x000003e000007944 */ /* 0x023fea0003c00000 */
[----:B------:R-:W-:Y:S01]  /*5460*/  FADD.FTZ R82, R82, R85 ;  /* 0x0000005552527221 */ /* 0x000fe20000010000 */
[----:B------:R-:W-:Y:S01]  /*5470*/  MOV R167, 0x1f ;  /* 0x0000001f00a77802 */ /* 0x000fe20000000f00 */
[----:B-1----:R-:W-:Y:S01]  /*5480*/  FADD.FTZ R83, R83, R84 ;  /* 0x0000005453537221 */ /* 0x002fe20000010000 */
[----:B------:R-:W-:Y:S01]  /*5490*/  HFMA2.MMA R84, -RZ, RZ, 0, 4.76837158203125e-07 ;  /* 0x00000008ff547435 */ /* 0x000fe200000001ff */
[----:B------:R-:W-:Y:S01]  /*54a0*/  IMAD.MOV.U32 R166, RZ, RZ, -0x1 ;  /* 0xffffffffffa67424 */ /* 0x000fe200078e00ff */
[----:B------:R-:W-:-:S02]  /*54b0*/  MOV R81, R82 ;  /* 0x0000005200517202 */ /* 0x000fc40000000f00 */
[----:B------:R-:W-:Y:S02]  /*54c0*/  MOV R80, 0x54e0 ;  /* 0x000054e000507802 */ /* 0x000fe40000000f00 */
[----:B------:R-:W-:Y:S05]  /*54d0*/  CALL.REL.NOINC `($__internal_37_$__cuda_sm70_shflsync_down_p) ;  /* 0x0000036000007944 */ /* 0x000fea0003c00000 */
[----:B-1----:R-:W-:Y:S01]  /*54e0*/  MOV R85, R84 ;  /* 0x0000005400557202 */ /* 0x002fe20000000f00 */
[----:B------:R-:W-:Y:S01]  /*54f0*/  HFMA2.MMA R84, -RZ, RZ, 0, 4.76837158203125e-07 ;  /* 0x00000008ff547435 */ /* 0x000fe200000001ff */
[----:B------:R-:W-:Y:S01]  /*5500*/  IMAD.MOV.U32 R81, RZ, RZ, R83 ;  /* 0x000000ffff517224 */ /* 0x000fe200078e0053 */
[----:B------:R-:W-:Y:S01]  /*5510*/  MOV R167, 0x1f ;  /* 0x0000001f00a77802 */ /* 0x000fe20000000f00 */
[----:B------:R-:W-:Y:S01]  /*5520*/  IMAD.MOV.U32 R166, RZ, RZ, -0x1 ;  /* 0xffffffffffa67424 */ /* 0x000fe200078e00ff */
[----:B------:R-:W-:Y:S02]  /*5530*/  MOV R80, 0x5550 ;  /* 0x0000555000507802 */ /* 0x000fe40000000f00 */
[----:B------:R-:W-:Y:S05]  /*5540*/  CALL.REL.NOINC `($__internal_37_$__cuda_sm70_shflsync_down_p) ;  /* 0x000002f000007944 */ /* 0x000fea0003c00000 */
[----:B------:R-:W-:Y:S01]  /*5550*/  FADD.FTZ R82, R85, R82 ;  /* 0x0000005255527221 */ /* 0x000fe20000010000 */
[----:B------:R-:W-:Y:S01]  /*5560*/  MOV R167, 0x1f ;  /* 0x0000001f00a77802 */ /* 0x000fe20000000f00 */
[----:B-1----:R-:W-:Y:S01]  /*5570*/  FADD.FTZ R83, R83, R84 ;  /* 0x0000005453537221 */ /* 0x002fe20000010000 */
[----:B------:R-:W-:Y:S01]  /*5580*/  HFMA2.MMA R84, -RZ, RZ, 0, 2.384185791015625e-07 ;  /* 0x00000004ff547435 */ /* 0x000fe200000001ff */
[----:B------:R-:W-:Y:S01]  /*5590*/  IMAD.MOV.U32 R166, RZ, RZ, -0x1 ;  /* 0xffffffffffa67424 */ /* 0x000fe200078e00ff */
[----:B------:R-:W-:-:S02]  /*55a0*/  MOV R81, R82 ;  /* 0x0000005200517202 */ /* 0x000fc40000000f00 */
[----:B------:R-:W-:Y:S02]  /*55b0*/  MOV R80, 0x55d0 ;  /* 0x000055d000507802 */ /* 0x000fe40000000f00 */
[----:B------:R-:W-:Y:S05]  /*55c0*/  CALL.REL.NOINC `($__internal_37_$__cuda_sm70_shflsync_down_p) ;  /* 0x0000027000007944 */ /* 0x000fea0003c00000 */
[----:B-1----:R-:W-:Y:S01]  /*55d0*/  MOV R85, R84 ;  /* 0x0000005400557202 */ /* 0x002fe20000000f00 */
[----:B------:R-:W-:Y:S01]  /*55e0*/  HFMA2.MMA R84, -RZ, RZ, 0, 2.384185791015625e-07 ;  /* 0x00000004ff547435 */ /* 0x000fe200000001ff */
        /* <DEDUP_REMOVED lines=8> */
[----:B------:R-:W-:Y:S01]  /*5670*/  HFMA2.MMA R84, -RZ, RZ, 0, 1.1920928955078125e-07 ;  /* 0x00000002ff547435 */ /* 0x000fe200000001ff */
[----:B------:R-:W-:Y:S01]  /*5680*/  IMAD.MOV.U32 R166, RZ, RZ, -0x1 ;  /* 0xffffffffffa67424 */ /* 0x000fe200078e00ff */
[----:B------:R-:W-:-:S02]  /*5690*/  MOV R81, R82 ;  /* 0x0000005200517202 */ /* 0x000fc40000000f00 */
[----:B------:R-:W-:Y:S02]  /*56a0*/  MOV R80, 0x56c0 ;  /* 0x000056c000507802 */ /* 0x000fe40000000f00 */
[----:B------:R-:W-:Y:S05]  /*56b0*/  CALL.REL.NOINC `($__internal_37_$__cuda_sm70_shflsync_down_p) ;  /* 0x0000018000007944 */ /* 0x000fea0003c00000 */
[----:B-1----:R-:W-:Y:S01]  /*56c0*/  MOV R85, R84 ;  /* 0x0000005400557202 */ /* 0x002fe20000000f00 */
[----:B------:R-:W-:Y:S01]  /*56d0*/  HFMA2.MMA R84, -RZ, RZ, 0, 1.1920928955078125e-07 ;  /* 0x00000002ff547435 */ /* 0x000fe200000001ff */
        /* <DEDUP_REMOVED lines=8> */
[----:B------:R-:W-:Y:S01]  /*5760*/  HFMA2.MMA R84, -RZ, RZ, 0, 5.9604644775390625e-08 ;  /* 0x00000001ff547435 */ /* 0x000fe200000001ff */
[----:B------:R-:W-:Y:S01]  /*5770*/  IMAD.MOV.U32 R166, RZ, RZ, -0x1 ;  /* 0xffffffffffa67424 */ /* 0x000fe200078e00ff */
[----:B------:R-:W-:-:S02]  /*5780*/  MOV R81, R82 ;  /* 0x0000005200517202 */ /* 0x000fc40000000f00 */
[----:B------:R-:W-:Y:S02]  /*5790*/  MOV R80, 0x57b0 ;  /* 0x000057b000507802 */ /* 0x000fe40000000f00 */
[----:B------:R-:W-:Y:S05]  /*57a0*/  CALL.REL.NOINC `($__internal_37_$__cuda_sm70_shflsync_down_p) ;  /* 0x0000009000007944 */ /* 0x000fea0003c00000 */
[----:B-1----:R-:W-:Y:S01]  /*57b0*/  MOV R83, R84 ;  /* 0x0000005400537202 */ /* 0x002fe20000000f00 */
[----:B------:R-:W-:Y:S01]  /*57c0*/  HFMA2.MMA R84, -RZ, RZ, 0, 5.9604644775390625e-08 ;  /* 0x00000001ff547435 */ /* 0x000fe200000001ff */
[----:B------:R-:W-:Y:S01]  /*57d0*/  IMAD.MOV.U32 R81, RZ, RZ, R85 ;  /* 0x000000ffff517224 */ /* 0x000fe200078e0055 */
[----:B------:R-:W-:Y:S01]  /*57e0*/  MOV R167, 0x1f ;  /* 0x0000001f00a77802 */ /* 0x000fe20000000f00 */
[----:B------:R-:W-:Y:S01]  /*57f0*/  IMAD.MOV.U32 R166, RZ, RZ, -0x1 ;  /* 0xffffffffffa67424 */ /* 0x000fe200078e00ff */
[----:B------:R-:W-:Y:S02]  /*5800*/  MOV R80, 0x5820 ;  /* 0x0000582000507802 */ /* 0x000fe40000000f00 */
[----:B------:R-:W-:Y:S05]  /*5810*/  CALL.REL.NOINC `($__internal_37_$__cuda_sm70_shflsync_down_p) ;  /* 0x0000002000007944 */ /* 0x000fea0003c00000 */
[----:B-1----:R-:W-:Y:S01]  /*5820*/  MOV R81, R84 ;  /* 0x0000005400517202 */ /* 0x002fe20000000f00 */
[----:B------:R-:W-:Y:S05]  /*5830*/  BRA `(.L_x_1193) ;  /* 0xffffd95000007947 */ /* 0x000fea000383ffff */
        .weak           $__internal_37_$__cuda_sm70_shflsync_down_p
        .type           $__internal_37_$__cuda_sm70_shflsync_down_p,@function
        .size           $__internal_37_$__cuda_sm70_shflsync_down_p,(.L_x_3399 - $__internal_37_$__cuda_sm70_shflsync_down_p)
$__internal_37_$__cuda_sm70_shflsync_down_p:
[----:B------:R-:W-:Y:S04]  /*5840*/  WARPSYNC R166 ;  /* 0x000000a600007348 */ /* 0x000fe80003800000 */
[----:B------:R0:W1:Y:S02]  /*5850*/  SHFL.DOWN PT, R84, R81, R84, R167 ;  /* 0x0800005451547389 */ /* 0x00006400000e00a7 */
[----:B0-----:R-:W-:-:S06]  /*5860*/  HFMA2.MMA R81, -RZ, RZ, 0, 0 ;  /* 0x00000000ff517435 */ /* 0x001fcc00000001ff */
[----:B------:R-:W-:Y:S05]  /*5870*/  RET.REL.NODEC R80 `(_ZN10layer_norm31ln_parallel_residual_bwd_kernelINS_13Kernel_traitsI13__nv_bfloat16S2_fS2_fjLj7168ELj1ELj1ELj8ELj8ENS_18Kernel_traits_baseILj7168ES2_S2_fS2_fjLj256EEEEELb0ELb0ELb1EEEvNS_9BwdParamsE) ;  /* 0xffffa78050007950 */ /* 0x000fea0003c3ffff */
.L_x_1194:
        /* <DEDUP_REMOVED lines=16> */
.L_x_3399:


//--------------------- .text._ZN10layer_norm31ln_parallel_residual_bwd_kernelINS_13Kernel_traitsI13__nv_bfloat16S2_fS2_fjLj7168ELj1ELj1ELj8ELj8ENS_18Kernel_traits_baseILj7168ES2_S2_fS2_fjLj256EEEEELb0ELb1ELb0EEEvNS_9BwdParamsE --------------------------
	.section	.text._ZN10layer_norm31ln_parallel_residual_bwd_kernelINS_13Kernel_traitsI13__nv_bfloat16S2_fS2_fjLj7168ELj1ELj1ELj8ELj8ENS_18Kernel_traits_baseILj7168ES2_S2_fS2_fjLj256EEEEELb0ELb1ELb0EEEvNS_9BwdParamsE,"ax",@progbits
	.sectioninfo	@"SHI_REGISTERS=208"
	.align	128
        .global         _ZN10layer_norm31ln_parallel_residual_bwd_kernelINS_13Kernel_traitsI13__nv_bfloat16S2_fS2_fjLj7168ELj1ELj1ELj8ELj8ENS_18Kernel_traits_baseILj7168ES2_S2_fS2_fjLj256EEEEELb0ELb1ELb0EEEvNS_9BwdParamsE
        .type           _ZN10layer_norm31ln_parallel_residual_bwd_kernelINS_13Kernel_traitsI13__nv_bfloat16S2_fS2_fjLj7168ELj1ELj1ELj8ELj8ENS_18Kernel_traits_baseILj7168ES2_S2_fS2_fjLj256EEEEELb0ELb1ELb0EEEvNS_9BwdParamsE,@function
        .size           _ZN10layer_norm31ln_parallel_residual_bwd_kernelINS_13Kernel_traitsI13__nv_bfloat16S2_fS2_fjLj7168ELj1ELj1ELj8ELj8ENS_18Kernel_traits_baseILj7168ES2_S2_fS2_fjLj256EEEEELb0ELb1ELb0EEEvNS_9BwdParamsE,(.L_x_3400 - _ZN10layer_norm31ln_parallel_residual_bwd_kernelINS_13Kernel_traitsI13__nv_bfloat16S2_fS2_fjLj7168ELj1ELj1ELj8ELj8ENS_18Kernel_traits_baseILj7168ES2_S2_fS2_fjLj256EEEEELb0ELb1ELb0EEEvNS_9BwdParamsE)
        .other          _ZN10layer_norm31ln_parallel_residual_bwd_kernelINS_13Kernel_traitsI13__nv_bfloat16S2_fS2_fjLj7168ELj1ELj1ELj8ELj8ENS_18Kernel_traits_baseILj7168ES2_S2_fS2_fjLj256EEEEELb0ELb1ELb0EEEvNS_9BwdParamsE,@"STO_CUDA_ENTRY STV_DEFAULT"
_ZN10layer_norm31ln_parallel_residual_bwd_kernelINS_13Kernel_traitsI13__nv_bfloat16S2_fS2_fjLj7168ELj1ELj1ELj8ELj8ENS_18Kernel_traits_baseILj7168ES2_S2_fS2_fjLj256EEEEELb0ELb1ELb0EEEvNS_9BwdParamsE:
.text._ZN10layer_norm31ln_parallel_residual_bwd_kernelINS_13Kernel_traitsI13__nv_bfloat16S2_fS2_fjLj7168ELj1ELj1ELj8ELj8ENS_18Kernel_traits_baseILj7168ES2_S2_fS2_fjLj256EEEEELb0ELb1ELb0EEEvNS_9BwdParamsE:
[----:B------:R-:W-:Y:S02]  /*0000*/  MOV R1, c[0x0][0x28] ;  /* 0x00000a0000017a02 */ /* 0x000fe40000000f00 */
        /* <DEDUP_REMOVED lines=14> */
[----:B------:R-:W-:Y:S02]  /*00f0*/  ISETP.GE.U32.AND P4, PT, R0, 0x600, PT ;  /* 0x000006000000780c */ /* 0x000fe40003f86070 */
[----:B------:R-:W-:Y:S01]  /*0100*/  @P6 MOV R3, 0x8 ;  /* 0x0000000800036802 */ /* 0x000fe20000000f00 */
[----:B------:R-:W-:Y:S01]  /*0110*/  @P0 IMAD.MOV.U32 R21, RZ, RZ, 0x8 ;  /* 0x00000008ff150424 */ /* 0x000fe200078e00ff */
[----:B------:R-:W0:Y:S01]  /*0120*/  S2UR UR6, SR_CTAID.X ;  /* 0x00000000000679c3 */ /* 0x000e220000002500 */
[----:B------:R-:W-:Y:S02]  /*0130*/  @P1 MOV R23, 0x8 ;  /* 0x0000000800171802 */ /* 0x000fe40000000f00 */
[C---:B------:R-:W-:Y:S01]  /*0140*/  @P6 IMAD.WIDE.U32 R2, R16.reuse, R3, c[0x0][0x1b0] ;  /* 0x00006c0010026625 */ /* 0x040fe200078e0003 */
[----:B------:R-:W-:Y:S02]  /*0150*/  @P6 LOP3.LUT R16, R16, 0x100, RZ, 0xfc, !PT ;  /* 0x0000010010106812 */ /* 0x000fe400078efcff */
[----:B------:R-:W-:Y:S01]  /*0160*/  ISETP.GE.U32.AND P5, PT, R0, 0x700, PT ;  /* 0x000007000000780c */ /* 0x000fe20003fa6070 */
[----:B------:R-:W-:Y:S01]  /*0170*/  @P2 IMAD.MOV.U32 R25, RZ, RZ, 0x8 ;  /* 0x00000008ff192424 */ /* 0x000fe200078e00ff */
[----:B------:R-:W-:Y:S01]  /*0180*/  @P3 MOV R27, 0x8 ;  /* 0x00000008001b3802 */ /* 0x000fe20000000f00 */
[C---:B------:R-:W-:Y:S01]  /*0190*/  @P0 IMAD.WIDE.U32 R20, R16.reuse, R21, c[0x0][0x1b0] ;  /* 0x00006c0010140625 */ /* 0x040fe200078e0015 */
[----:B------:R-:W-:Y:S01]  /*01a0*/  @P0 IADD3 R16, R16, 0x100, RZ ;  /* 0x0000010010100810 */ /* 0x000fe20007ffe0ff */
[----:B------:R1:W5:Y:S01]  /*01b0*/  @P6 LDG.E.64 R4, [R2.64] ;  /* 0x0000000402046981 */ /* 0x000362000c1e1b00 */
[----:B------:R-:W-:Y:S01]  /*01c0*/  P2R R17, PR, RZ, 0x20 ;  /* 0x00000020ff117803 */ /* 0x000fe20000000000 */
[----:B------:R-:W-:-:S02]  /*01d0*/  @P4 IMAD.MOV.U32 R29, RZ, RZ, 0x8 ;  /* 0x00000008ff1d4424 */ /* 0x000fc400078e00ff */
[C---:B------:R-:W-:Y:S01]  /*01e0*/  @P1 IMAD.WIDE.U32 R22, R16.reuse, R23, c[0x0][0x1b0] ;  /* 0x00006c0010161625 */ /* 0x040fe200078e0017 */
[----:B------:R-:W-:Y:S01]  /*01f0*/  @P1 IADD3 R16, R16, 0x100, RZ ;  /* 0x0000010010101810 */ /* 0x000fe20007ffe0ff */
[----:B------:R1:W5:Y:S02]  /*0200*/  @P0 LDG.E.64 R6, [R20.64] ;  /* 0x0000000414060981 */ /* 0x000364000c1e1b00 */
[----:B------:R-:W-:Y:S02]  /*0210*/  @P5 MOV R17, 0x8 ;  /* 0x0000000800115802 */ /* 0x000fe40000000f00 */
[C---:B------:R-:W-:Y:S01]  /*0220*/  @P2 IMAD.WIDE.U32 R24, R16.reuse, R25, c[0x0][0x1b0] ;  /* 0x00006c0010182625 */ /* 0x040fe200078e0019 */
[----:B------:R-:W-:Y:S01]  /*0230*/  @P2 IADD3 R16, R16, 0x100, RZ ;  /* 0x0000010010102810 */ /* 0x000fe20007ffe0ff */
[----:B------:R1:W5:Y:S04]  /*0240*/  @P1 LDG.E.64 R8, [R22.64] ;  /* 0x0000000416081981 */ /* 0x000368000c1e1b00 */
[C---:B------:R-:W-:Y:S01]  /*0250*/  @P3 IMAD.WIDE.U32 R26, R16.reuse, R27, c[0x0][0x1b0] ;  /* 0x00006c00101a3625 */ /* 0x040fe200078e001b */
[----:B------:R-:W-:Y:S01]  /*0260*/  @P3 IADD3 R16, R16, 0x100, RZ ;  /* 0x0000010010103810 */ /* 0x000fe20007ffe0ff */
[----:B------:R1:W5:Y:S04]  /*0270*/  @P2 LDG.E.64 R10, [R24.64] ;  /* 0x00000004180a2981 */ /* 0x000368000c1e1b00 */
[C---:B------:R-:W-:Y:S01]  /*0280*/  @P4 IMAD.WIDE.U32 R28, R16.reuse, R29, c[0x0][0x1b0] ;  /* 0x00006c00101c4625 */ /* 0x040fe200078e001d */
[----:B------:R1:W5:Y:S01]  /*0290*/  @P3 LDG.E.64 R12, [R26.64] ;  /* 0x000000041a0c3981 */ /* 0x000362000c1e1b00 */
[----:B------:R-:W-:-:S03]  /*02a0*/  @P4 IADD3 R16, R16, 0x100, RZ ;  /* 0x0000010010104810 */ /* 0x000fc60007ffe0ff */
[----:B------:R1:W5:Y:S02]  /*02b0*/  @P4 LDG.E.64 R14, [R28.64] ;  /* 0x000000041c0e4981 */ /* 0x000364000c1e1b00 */
        /* <DEDUP_REMOVED lines=35> */
[----:B------:R-:W-:Y:S01]  /*04f0*/  IMAD.MOV.U32 R16, RZ, RZ, R12 ;  /* 0x000000ffff107224 */ /* 0x000fe200078e000c */
[----:B------:R-:W-:Y:S01]  /*0500*/  MOV R2, R11 ;  /* 0x0000000b00027202 */ /* 0x000fe20000000f00 */
[----:B------:R-:W-:Y:S01]  /*0510*/  IMAD.MOV.U32 R32, RZ, RZ, R4 ;  /* 0x000000ffff207224 */ /* 0x000fe200078e0004 */
[----:B------:R-:W-:Y:S01]  /*0520*/  SHF.R.U32.HI R17, RZ, 0x10, R11 ;  /* 0x00000010ff117819 */ /* 0x000fe2000001160b */
[----:B------:R-:W-:Y:S01]  /*0530*/  IMAD.MOV.U32 R28, RZ, RZ, R6 ;  /* 0x000000ffff1c7224 */ /* 0x000fe200078e0006 */
[--C-:B------:R-:W-:Y:S01]  /*0540*/  SHF.R.U64 R27, R6, 0x10, R7.reuse ;  /* 0x00000010061b7819 */ /* 0x100fe20000001207 */
[----:B------:R-:W-:Y:S01]  /*0550*/  IMAD.MOV.U32 R24, RZ, RZ, R8 ;  /* 0x000000ffff187224 */ /* 0x000fe200078e0008 */
[----:B------:R-:W-:Y:S01]  /*0560*/  MOV R26, R7 ;  /* 0x00000007001a7202 */ /* 0x000fe20000000f00 */
[----:B------:R-:W-:Y:S01]  /*0570*/  IMAD.MOV.U32 R20, RZ, RZ, R10 ;  /* 0x000000ffff147224 */ /* 0x000fe200078e000a */
[----:B------:R-:W-:Y:S01]  /*0580*/  SHF.R.U32.HI R25, RZ, 0x10, R7 ;  /* 0x00000010ff197819 */ /* 0x000fe20000011607 */
[----:B------:R-:W-:Y:S01]  /*0590*/  IMAD.MOV.U32 R7, RZ, RZ, R18 ;  /* 0x000000ffff077224 */ /* 0x000fe200078e0012 */
[----:B------:R-:W-:Y:S01]  /*05a0*/  SHF.R.U64 R11, R12, 0x10, R13 ;  /* 0x000000100c0b7819 */ /* 0x000fe2000000120d */
[----:B------:R-:W-:Y:S01]  /*05b0*/  IMAD.MOV.U32 R12, RZ, RZ, R14 ;  /* 0x000000ffff0c7224 */ /* 0x000fe200078e000e */
[--C-:B------:R-:W-:Y:S01]  /*05c0*/  SHF.R.U64 R31, R4, 0x10, R5.reuse ;  /* 0x00000010041f7819 */ /* 0x100fe20000001205 */
[----:B------:R-:W-:Y:S01]  /*05d0*/  IMAD.MOV.U32 R37, RZ, RZ, 0x1 ;  /* 0x00000001ff257424 */ /* 0x000fe200078e00ff */
[----:B------:R-:W-:Y:S01]  /*05e0*/  MOV R30, R5 ;  /* 0x00000005001e7202 */ /* 0x000fe20000000f00 */
[----:B------:R-:W-:Y:S01]  /*05f0*/  HFMA2.MMA R125, -RZ, RZ, 0, 0 ;  /* 0x00000000ff7d7435 */ /* 0x000fe200000001ff */
[----:B------:R-:W-:-:S02]  /*0600*/  SHF.R.U32.HI R29, RZ, 0x10, R5 ;  /* 0x00000010ff1d7819 */ /* 0x000fc40000011605 */
[--C-:B------:R-:W-:Y:S02]  /*0610*/  SHF.R.U64 R23, R8, 0x10, R9.reuse ;  /* 0x0000001008177819 */ /* 0x100fe40000001209 */
[----:B------:R-:W-:Y:S02]  /*0620*/  MOV R22, R9 ;  /* 0x0000000900167202 */ /* 0x000fe40000000f00 */
[----:B------:R-:W-:Y:S02]  /*0630*/  SHF.R.U32.HI R21, RZ, 0x10, R9 ;  /* 0x00000010ff157819 */ /* 0x000fe40000011609 */
[----:B------:R-:W-:Y:S02]  /*0640*/  MOV R3, R13 ;  /* 0x0000000d00037202 */ /* 0x000fe40000000f00 */
[----:B------:R-:W-:Y:S02]  /*0650*/  SHF.R.U32.HI R13, RZ, 0x10, R13 ;  /* 0x00000010ff0d7819 */ /* 0x000fe4000001160d */
[----:B------:R-:W-:-:S02]  /*0660*/  SHF.R.U64 R10, R14, 0x10, R15 ;  /* 0x000000100e0a7819 */ /* 0x000fc4000000120f */
[----:B------:R-:W-:Y:S02]  /*0670*/  MOV R9, R15 ;  /* 0x0000000f00097202 */ /* 0x000fe40000000f00 */
[----:B------:R-:W-:Y:S02]  /*0680*/  SHF.R.U32.HI R8, RZ, 0x10, R15 ;  /* 0x00000010ff087819 */ /* 0x000fe4000001160f */
[--C-:B------:R-:W-:Y:S02]  /*0690*/  SHF.R.U64 R6, R18, 0x10, R19.reuse ;  /* 0x0000001012067819 */ /* 0x100fe40000001213 */
[----:B------:R-:W-:Y:S02]  /*06a0*/  MOV R5, R19 ;  /* 0x0000001300057202 */ /* 0x000fe40000000f00 */
[----:B------:R-:W-:Y:S02]  /*06b0*/  SHF.R.U32.HI R4, RZ, 0x10, R19 ;  /* 0x00000010ff047819 */ /* 0x000fe40000011613 */
        /* <DEDUP_REMOVED lines=29> */
.L_x_1232:
        /* <DEDUP_REMOVED lines=16> */
[----:B------:R-:W-:Y:S01]  /*0990*/  IMAD.MOV.U32 R138, RZ, RZ, RZ ;  /* 0x000000ffff8a7224 */ /* 0x000fe200078e00ff */
[----:B------:R-:W-:Y:S02]  /*09a0*/  MOV R137, RZ ;  /* 0x000000ff00897202 */ /* 0x000fe40000000f00 */
[----:B------:R-:W-:Y:S01]  /*09b0*/  MOV R140, R2 ;  /* 0x00000002008c7202 */ /* 0x000fe20000000f00 */
[----:B------:R-:W-:Y:S05]  /*09c0*/  @!P6 BRA `(.L_x_1197) ;  /* 0x000003200000e947 */ /* 0x000fea0003800000 */
[----:B0-----:R-:W-:Y:S01]  /*09d0*/  IMAD.MOV.U32 R133, RZ, RZ, 0x8 ;  /* 0x00000008ff857424 */ /* 0x001fe200078e00ff */
[----:B------:R-:W-:-:S03]  /*09e0*/  LEA R128, P5, R2, c[0x0][0x188], 0x4 ;  /* 0x0000620002807a11 */ /* 0x000fc600078a20ff */
[C---:B------:R-:W-:Y:S01]  /*09f0*/  IMAD.WIDE.U32 R132, R2.reuse, R133, c[0x0][0x208] ;  /* 0x0000820002847625 */ /* 0x040fe200078e0085 */
[----:B------:R-:W-:Y:S02]  /*0a00*/  LEA.HI.X R129, R2, c[0x0][0x18c], RZ, 0x4, P5 ;  /* 0x0000630002817a11 */ /* 0x000fe400028f24ff */
[----:B------:R-:W-:-:S03]  /*0a10*/  ISETP.NE.U32.AND P5, PT, RZ, c[0x0][0x218], PT ;  /* 0x00008600ff007a0c */ /* 0x000fc60003fa5070 */
[----:B------:R-:W2:Y:S01]  /*0a20*/  LDG.E.64 R132, [R132.64] ;  /* 0x0000000484847981 */ /* 0x000ea2000c1e1b00 */
[----:B------:R-:W-:-:S03]  /*0a30*/  ISETP.NE.AND.EX P5, PT, RZ, c[0x0][0x21c], PT, P5 ;  /* 0x00008700ff007a0c */ /* 0x000fc60003fa5350 */
[----:B------:R-:W3:Y:S10]  /*0a40*/  LDG.E.128 R128, [R128.64] ;  /* 0x0000000480807981 */ /* 0x000ef4000c1e1d00 */
[----:B------:R-:W-:-:S04]  /*0a50*/  @P5 LEA R134, P6, R2, c[0x0][0x218], 0x4 ;  /* 0x0000860002865a11 */ /* 0x000fc800078c20ff */
[----:B------:R-:W-:Y:S02]  /*0a60*/  @P5 LEA.HI.X R135, R2, c[0x0][0x21c], RZ, 0x4, P6 ;  /* 0x0000870002875a11 */ /* 0x000fe400030f24ff */
[----:B------:R-:W-:-:S03]  /*0a70*/  ISETP.NE.AND P6, PT, R33, RZ, PT ;  /* 0x000000ff2100720c */ /* 0x000fc60003fc5270 */
[----:B------:R0:W5:Y:S02]  /*0a80*/  @P5 LDG.E.128 R68, [R134.64] ;  /* 0x0000000486445981 */ /* 0x000164000c1e1d00 */
[----:B-----5:R-:W-:Y:S02]  /*0a90*/  FSEL R140, R139, RZ, !P6 ;  /* 0x000000ff8b8c7208 */ /* 0x020fe40007000000 */
[----:B--2---:R-:W-:Y:S02]  /*0aa0*/  MOV R137, R132 ;  /* 0x0000008400897202 */ /* 0x004fe40000000f00 */
[----:B------:R-:W-:Y:S01]  /*0ab0*/  SHF.R.U64 R143, R132, 0x10, R133 ;  /* 0x00000010848f7819 */ /* 0x000fe20000001285 */
[C---:B---3--:R-:W-:Y:S01]  /*0ac0*/  FADD.FTZ R144, -R140.reuse, R129 ;  /* 0x000000818c907221 */ /* 0x048fe20000010100 */
[----:B------:R-:W-:Y:S01]  /*0ad0*/  PRMT R137, RZ, 0x5410, R137 ;  /* 0x00005410ff897816 */ /* 0x000fe20000000089 */
[----:B------:R-:W-:Y:S01]  /*0ae0*/  FADD.FTZ R142, -R140, R128 ;  /* 0x000000808c8e7221 */ /* 0x000fe20000010100 */
[----:B------:R-:W-:Y:S01]  /*0af0*/  PRMT R128, RZ, 0x5410, R143 ;  /* 0x00005410ff807816 */ /* 0x000fe2000000008f */
[----:B------:R-:W-:-:S02]  /*0b00*/  IMAD.MOV.U32 R138, RZ, RZ, R133 ;  /* 0x000000ffff8a7224 */ /* 0x000fc400078e0085 */
[----:B------:R-:W-:Y:S02]  /*0b10*/  FADD.FTZ R130, -R140, R130 ;  /* 0x000000828c827221 */ /* 0x000fe40000010100 */
[C---:B------:R-:W-:Y:S02]  /*0b20*/  FMUL.FTZ R144, R3.reuse, R144 ;  /* 0x0000009003907220 */ /* 0x040fe40000410000 */
[----:B------:R-:W-:Y:S02]  /*0b30*/  FMUL.FTZ R145, R3, R142 ;  /* 0x0000008e03917220 */ /* 0x000fe40000410000 */
[----:B------:R-:W-:Y:S02]  /*0b40*/  FMUL.FTZ R146, R32, R137 ;  /* 0x0000008920927220 */ /* 0x000fe40000410000 */
[----:B------:R-:W-:Y:S01]  /*0b50*/  FADD.FTZ R140, -R140, R131 ;  /* 0x000000838c8c7221 */ /* 0x000fe20000010100 */
[----:B------:R-:W-:Y:S01]  /*0b60*/  PRMT R131, RZ, 0x5410, R138 ;  /* 0x00005410ff837816 */ /* 0x000fe2000000008a */
[----:B------:R-:W-:Y:S01]  /*0b70*/  FADD.FTZ R97, R97, R128 ;  /* 0x0000008061617221 */ /* 0x000fe20000010000 */
[----:B------:R-:W-:Y:S01]  /*0b80*/  SHF.R.U32.HI R141, RZ, 0x10, R133 ;  /* 0x00000010ff8d7819 */ /* 0x000fe20000011685 */
[----:B------:R-:W-:-:S02]  /*0b90*/  FFMA.FTZ R125, R144, R128, R125 ;  /* 0x00000080907d7223 */ /* 0x000fc4000001007d */
[----:B------:R-:W-:Y:S02]  /*0ba0*/  FMUL.FTZ R147, R31, R128 ;  /* 0x000000801f937220 */ /* 0x000fe40000410000 */
[----:B------:R-:W-:Y:S02]  /*0bb0*/  FMUL.FTZ R149, R3, R130 ;  /* 0x0000008203957220 */ /* 0x000fe40000410000 */
[----:B------:R-:W-:Y:S02]  /*0bc0*/  FADD.FTZ R128, RZ, R146 ;  /* 0x00000092ff807221 */ /* 0x000fe40000010000 */
[----:B------:R-:W-:Y:S01]  /*0bd0*/  FFMA.FTZ R129, R145, R146, RZ ;  /* 0x0000009291817223 */ /* 0x000fe200000100ff */
[----:B------:R-:W-:Y:S01]  /*0be0*/  PRMT R132, RZ, 0x5410, R141 ;  /* 0x00005410ff847816 */ /* 0x000fe2000000008d */
        /* <DEDUP_REMOVED lines=16> */
.L_x_1197:
[----:B0-----:R-:W-:Y:S05]  /*0cf0*/  BSYNC B0 ;  /* 0x0000000000007941 */ /* 0x001fea0003800000 */
.L_x_1196:
[----:B------:R-:W-:Y:S01]  /*0d00*/  BSSY B0, `(.L_x_1198) ;  /* 0x0000034000007945 */ /* 0x000fe20003800000 */
[----:B------:R-:W-:Y:S05]  /*0d10*/  @!P0 BRA `(.L_x_1199) ;  /* 0x0000032000008947 */ /* 0x000fea0003800000 */
[----:B------:R-:W-:Y:S01]  /*0d20*/  HFMA2.MMA R133, -RZ, RZ, 0, 4.76837158203125e-07 ;  /* 0x00000008ff857435 */ /* 0x000fe200000001ff */
[----:B------:R-:W-:-:S04]  /*0d30*/  LEA R128, P5, R140, c[0x0][0x188], 0x4 ;  /* 0x000062008c807a11 */ /* 0x000fc800078a20ff */
[----:B------:R-:W-:Y:S02]  /*0d40*/  LEA.HI.X R129, R140, c[0x0][0x18c], RZ, 0x4, P5 ;  /* 0x000063008c817a11 */ /* 0x000fe400028f24ff */
[----:B------:R-:W-:-:S03]  /*0d50*/  ISETP.NE.U32.AND P5, PT, RZ, c[0x0][0x218], PT ;  /* 0x00008600ff007a0c */ /* 0x000fc60003fa5070 */
[----:B------:R-:W-:Y:S01]  /*0d60*/  IMAD.WIDE.U32 R132, R140, R133, c[0x0][0x208] ;  /* 0x000082008c847625 */ /* 0x000fe200078e0085 */
[----:B------:R-:W2:Y:S01]  /*0d70*/  LDG.E.128 R128, [R128.64] ;  /* 0x0000000480807981 */ /* 0x000ea2000c1e1d00 */
[----:B------:R-:W-:-:S04]  /*0d80*/  ISETP.NE.AND.EX P5, PT, RZ, c[0x0][0x21c], PT, P5 ;  /* 0x00008700ff007a0c */ /* 0x000fc80003fa5350 */
[----:B------:R-:W3:Y:S09]  /*0d90*/  LDG.E.64 R132, [R132.64] ;  /* 0x0000000484847981 */ /* 0x000ef2000c1e1b00 */
[----:B------:R-:W-:-:S04]  /*0da0*/  @P5 LEA R134, P6, R140, c[0x0][0x218], 0x4 ;  /* 0x000086008c865a11 */ /* 0x000fc800078c20ff */
[----:B------:R-:W-:Y:S02]  /*0db0*/  @P5 LEA.HI.X R135, R140, c[0x0][0x21c], RZ, 0x4, P6 ;  /* 0x000087008c875a11 */ /* 0x000fe400030f24ff */
[----:B------:R-:W-:-:S03]  /*0dc0*/  ISETP.NE.AND P6, PT, R33, RZ, PT ;  /* 0x000000ff2100720c */ /* 0x000fc60003fc5270 */
[----:B------:R0:W5:Y:S02]  /*0dd0*/  @P5 LDG.E.128 R64, [R134.64] ;  /* 0x0000000486405981 */ /* 0x000164000c1e1d00 */
[----:B-----5:R-:W-:Y:S02]  /*0de0*/  FSEL R155, R139, RZ, !P6 ;  /* 0x000000ff8b9b7208 */ /* 0x020fe40007000000 */
[----:B------:R-:W-:-:S03]  /*0df0*/  IADD3 R140, R140, 0x100, RZ ;  /* 0x000001008c8c7810 */ /* 0x000fc60007ffe0ff */
[C---:B--2---:R-:W-:Y:S02]  /*0e00*/  FADD.FTZ R152, -R155.reuse, R128 ;  /* 0x000000809b987221 */ /* 0x044fe40000010100 */
[----:B---3--:R-:W-:Y:S01]  /*0e10*/  IMAD.MOV.U32 R141, RZ, RZ, R132 ;  /* 0x000000ffff8d7224 */ /* 0x008fe200078e0084 */
[----:B------:R-:W-:Y:S01]  /*0e20*/  SHF.R.U64 R153, R132, 0x10, R133 ;  /* 0x0000001084997819 */ /* 0x000fe20000001285 */
[----:B------:R-:W-:-:S03]  /*0e30*/  FADD.FTZ R154, -R155, R129 ;  /* 0x000000819b9a7221 */ /* 0x000fc60000010100 */
[----:B------:R-:W-:Y:S02]  /*0e40*/  PRMT R141, RZ, 0x5410, R141 ;  /* 0x00005410ff8d7816 */ /* 0x000fe4000000008d */
[----:B------:R-:W-:Y:S01]  /*0e50*/  PRMT R128, RZ, 0x5410, R153 ;  /* 0x00005410ff807816 */ /* 0x000fe20000000099 */
[----:B------:R-:W-:Y:S01]  /*0e60*/  FMUL.FTZ R153, R3, R152 ;  /* 0x0000009803997220 */ /* 0x000fe20000410000 */
[----:B------:R-:W-:Y:S01]  /*0e70*/  MOV R142, R133 ;  /* 0x00000085008e7202 */ /* 0x000fe20000000f00 */
[----:B------:R-:W-:Y:S02]  /*0e80*/  FADD.FTZ R130, -R155, R130 ;  /* 0x000000829b827221 */ /* 0x000fe40000010100 */
[----:B------:R-:W-:Y:S02]  /*0e90*/  FMUL.FTZ R152, R3, R154 ;  /* 0x0000009a03987220 */ /* 0x000fe40000410000 */
[----:B------:R-:W-:Y:S01]  /*0ea0*/  FMUL.FTZ R154, R28, R141 ;  /* 0x0000008d1c9a7220 */ /* 0x000fe20000410000 */
[----:B------:R-:W-:Y:S01]  /*0eb0*/  PRMT R129, RZ, 0x5410, R142 ;  /* 0x00005410ff817816 */ /* 0x000fe2000000008e */
[----:B0-----:R-:W-:Y:S01]  /*0ec0*/  FADD.FTZ R134, -R155, R131 ;  /* 0x000000839b867221 */ /* 0x001fe20000010100 */
[----:B------:R-:W-:Y:S01]  /*0ed0*/  SHF.R.U32.HI R143, RZ, 0x10, R133 ;  /* 0x00000010ff8f7819 */ /* 0x000fe20000011685 */
[----:B------:R-:W-:-:S02]  /*0ee0*/  FADD.FTZ R93, R93, R128 ;  /* 0x000000805d5d7221 */ /* 0x000fc40000010000 */
[-C--:B------:R-:W-:Y:S02]  /*0ef0*/  FFMA.FTZ R121, R152, R128.reuse, R121 ;  /* 0x0000008098797223 */ /* 0x080fe40000010079 */
        /* <DEDUP_REMOVED lines=20> */
.L_x_1199:
[----:B------:R-:W-:Y:S05]  /*1040*/  BSYNC B0 ;  /* 0x0000000000007941 */ /* 0x000fea0003800000 */
.L_x_1198:
[----:B------:R-:W-:Y:S01]  /*1050*/  BSSY B0, `(.L_x_1200) ;  /* 0x0000034000007945 */ /* 0x000fe20003800000 */
[----:B------:R-:W-:Y:S05]  /*1060*/  @!P1 BRA `(.L_x_1201) ;  /* 0x0000032000009947 */ /* 0x000fea0003800000 */
[----:B------:R-:W-:Y:S01]  /*1070*/  IMAD.MOV.U32 R133, RZ, RZ, 0x8 ;  /* 0x00000008ff857424 */ /* 0x000fe200078e00ff */
        /* <DEDUP_REMOVED lines=12> */
[----:B------:R-:W-:Y:S02]  /*1140*/  IADD3 R140, R140, 0x100, RZ ;  /* 0x000001008c8c7810 */ /* 0x000fe40007ffe0ff */
[----:B--2---:R-:W-:Y:S02]  /*1150*/  MOV R141, R132 ;  /* 0x00000084008d7202 */ /* 0x004fe40000000f00 */
[----:B------:R-:W-:Y:S01]  /*1160*/  SHF.R.U64 R161, R132, 0x10, R133 ;  /* 0x0000001084a17819 */ /* 0x000fe20000001285 */
[C---:B---3--:R-:W-:Y:S01]  /*1170*/  FADD.FTZ R160, -R163.reuse, R128 ;  /* 0x00000080a3a07221 */ /* 0x048fe20000010100 */
[----:B------:R-:W-:Y:S01]  /*1180*/  PRMT R141, RZ, 0x5410, R141 ;  /* 0x00005410ff8d7816 */ /* 0x000fe2000000008d */
[----:B------:R-:W-:Y:S01]  /*1190*/  FADD.FTZ R162, -R163, R129 ;  /* 0x00000081a3a27221 */ /* 0x000fe20000010100 */
[----:B------:R-:W-:Y:S01]  /*11a0*/  PRMT R128, RZ, 0x5410, R161 ;  /* 0x00005410ff807816 */ /* 0x000fe200000000a1 */
[----:B------:R-:W-:-:S02]  /*11b0*/  IMAD.MOV.U32 R142, RZ, RZ, R133 ;  /* 0x000000ffff8e7224 */ /* 0x000fc400078e0085 */
[----:B------:R-:W-:Y:S02]  /*11c0*/  FMUL.FTZ R161, R3, R160 ;  /* 0x000000a003a17220 */ /* 0x000fe40000410000 */
        /* <DEDUP_REMOVED lines=28> */
.L_x_1201:
[----:B------:R-:W-:Y:S05]  /*1390*/  BSYNC B0 ;  /* 0x0000000000007941 */ /* 0x000fea0003800000 */
.L_x_1200:
        /* <DEDUP_REMOVED lines=52> */
.L_x_1203:
[----:B------:R-:W-:Y:S05]  /*16e0*/  BSYNC B0 ;  /* 0x0000000000007941 */ /* 0x000fea0003800000 */
.L_x_1202:
        /* <DEDUP_REMOVED lines=52> */
.L_x_1205:
[----:B------:R-:W-:Y:S05]  /*1a30*/  BSYNC B0 ;  /* 0x0000000000007941 */ /* 0x000fea0003800000 */
.L_x_1204:
        /* <DEDUP_REMOVED lines=20> */
[----:B------:R-:W-:Y:S01]  /*1b80*/  PRMT R141, RZ, 0x5410, R141 ;  /* 0x00005410ff8d7816 */ /* 0x000fe2000000008d */
[C---:B------:R-:W-:Y:S01]  /*1b90*/  FADD.FTZ R130, -R185.reuse, R130 ;  /* 0x00000082b9827221 */ /* 0x040fe20000010100 */
[----:B------:R-:W-:Y:S01]  /*1ba0*/  PRMT R189, RZ, 0x5410, R189 ;  /* 0x00005410ffbd7816 */ /* 0x000fe200000000bd */
[----:B0-----:R-:W-:Y:S01]  /*1bb0*/  FADD.FTZ R134, -R185, R131 ;  /* 0x00000083b9867221 */ /* 0x001fe20000010100 */
[----:B------:R-:W-:Y:S01]  /*1bc0*/  MOV R142, R133 ;  /* 0x00000085008e7202 */ /* 0x000fe20000000f00 */
[C---:B------:R-:W-:Y:S02]  /*1bd0*/  FMUL.FTZ R185, R3.reuse, R184 ;  /* 0x000000b803b97220 */ /* 0x040fe40000410000 */
[----:B------:R-:W-:Y:S02]  /*1be0*/  FMUL.FTZ R184, R3, R186 ;  /* 0x000000ba03b87220 */ /* 0x000fe40000410000 */
[----:B------:R-:W-:Y:S01]  /*1bf0*/  FMUL.FTZ R188, R12, R141 ;  /* 0x0000008d0cbc7220 */ /* 0x000fe20000410000 */
        /* <DEDUP_REMOVED lines=24> */
.L_x_1207:
[----:B------:R-:W-:Y:S05]  /*1d80*/  BSYNC B0 ;  /* 0x0000000000007941 */ /* 0x000fea0003800000 */
.L_x_1206:
[----:B------:R-:W-:Y:S01]  /*1d90*/  ISETP.GE.U32.AND P5, PT, R0, 0x700, PT ;  /* 0x000007000000780c */ /* 0x000fe20003fa6070 */
[----:B------:R-:W-:-:S12]  /*1da0*/  BSSY B0, `(.L_x_1208) ;  /* 0x0000033000007945 */ /* 0x000fd80003800000 */
[----:B------:R-:W-:Y:S05]  /*1db0*/  @!P5 BRA `(.L_x_1209) ;  /* 0x000003100000d947 */ /* 0x000fea0003800000 */
[----:B------:R-:W-:-:S04]  /*1dc0*/  ISETP.NE.AND P5, PT, R33, RZ, PT ;  /* 0x000000ff2100720c */ /* 0x000fc80003fa5270 */
[----:B-----5:R-:W-:Y:S02]  /*1dd0*/  FSEL R143, R139, RZ, !P5 ;  /* 0x000000ff8b8f7208 */ /* 0x020fe40006800000 */
[----:B------:R-:W-:-:S04]  /*1de0*/  ISETP.NE.U32.AND P5, PT, RZ, c[0x0][0x218], PT ;  /* 0x00008600ff007a0c */ /* 0x000fc80003fa5070 */
[----:B------:R-:W-:Y:S01]  /*1df0*/  ISETP.NE.AND.EX P5, PT, RZ, c[0x0][0x21c], PT, P5 ;  /* 0x00008700ff007a0c */ /* 0x000fe20003fa5350 */
[----:B------:R-:W-:-:S04]  /*1e00*/  IMAD.MOV.U32 R133, RZ, RZ, 0x8 ;  /* 0x00000008ff857424 */ /* 0x000fc800078e00ff */
[----:B------:R-:W-:-:S06]  /*1e10*/  IMAD.WIDE.U32 R132, R140, R133, c[0x0][0x208] ;  /* 0x000082008c847625 */ /* 0x000fcc00078e0085 */
[----:B------:R-:W2:Y:S02]  /*1e20*/  LDG.E.64 R132, [R132.64] ;  /* 0x0000000484847981 */ /* 0x000ea4000c1e1b00 */
[----:B------:R-:W-:-:S04]  /*1e30*/  @P5 LEA R134, P6, R140, c[0x0][0x218], 0x4 ;  /* 0x000086008c865a11 */ /* 0x000fc800078c20ff */
[C---:B------:R-:W-:Y:S02]  /*1e40*/  @P5 LEA.HI.X R135, R140.reuse, c[0x0][0x21c], RZ, 0x4, P6 ;  /* 0x000087008c875a11 */ /* 0x040fe400030f24ff */
[----:B------:R-:W-:-:S03]  /*1e50*/  LEA R128, P6, R140, c[0x0][0x188], 0x4 ;  /* 0x000062008c807a11 */ /* 0x000fc600078c20ff */
[----:B------:R0:W5:Y:S01]  /*1e60*/  @P5 LDG.E.128 R44, [R134.64] ;  /* 0x00000004862c5981 */ /* 0x000162000c1e1d00 */
[----:B------:R-:W-:-:S06]  /*1e70*/  LEA.HI.X R129, R140, c[0x0][0x18c], RZ, 0x4, P6 ;  /* 0x000063008c817a11 */ /* 0x000fcc00030f24ff */
[----:B------:R-:W3:Y:S01]  /*1e80*/  LDG.E.128 R128, [R128.64] ;  /* 0x0000000480807981 */ /* 0x000ee2000c1e1d00 */
[----:B--2---:R-:W-:Y:S02]  /*1e90*/  MOV R139, R132 ;  /* 0x00000084008b7202 */ /* 0x004fe40000000f00 */
[----:B------:R-:W-:Y:S02]  /*1ea0*/  SHF.R.U64 R197, R132, 0x10, R133 ;  /* 0x0000001084c57819 */ /* 0x000fe40000001285 */
[----:B------:R-:W-:Y:S01]  /*1eb0*/  PRMT R139, RZ, 0x5410, R139 ;  /* 0x00005410ff8b7816 */ /* 0x000fe2000000008b */
[----:B------:R-:W-:Y:S01]  /*1ec0*/  IMAD.MOV.U32 R140, RZ, RZ, R133 ;  /* 0x000000ffff8c7224 */ /* 0x000fe200078e0085 */
[----:B------:R-:W-:-:S03]  /*1ed0*/  PRMT R197, RZ, 0x5410, R197 ;  /* 0x00005410ffc57816 */ /* 0x000fc600000000c5 */
[----:B------:R-:W-:Y:S01]  /*1ee0*/  FMUL.FTZ R196, R7, R139 ;  /* 0x0000008b07c47220 */ /* 0x000fe20000410000 */
[----:B------:R-:W-:Y:S01]  /*1ef0*/  SHF.R.U32.HI R141, RZ, 0x10, R133 ;  /* 0x00000010ff8d7819 */ /* 0x000fe20000011685 */
[C---:B---3--:R-:W-:Y:S02]  /*1f00*/  FADD.FTZ R194, -R143.reuse, R129 ;  /* 0x000000818fc27221 */ /* 0x048fe40000010100 */
[----:B------:R-:W-:Y:S02]  /*1f10*/  FADD.FTZ R142, -R143, R128 ;  /* 0x000000808f8e7221 */ /* 0x000fe40000010100 */
[C---:B------:R-:W-:Y:S02]  /*1f20*/  FMUL.FTZ R194, R3.reuse, R194 ;  /* 0x000000c203c27220 */ /* 0x040fe40000410000 */
[----:B------:R-:W-:Y:S01]  /*1f30*/  FMUL.FTZ R195, R3, R142 ;  /* 0x0000008e03c37220 */ /* 0x000fe20000410000 */
[----:B------:R-:W-:Y:S01]  /*1f40*/  PRMT R140, RZ, 0x5410, R140 ;  /* 0x00005410ff8c7816 */ /* 0x000fe2000000008c */
[----:B------:R-:W-:-:S02]  /*1f50*/  FADD.FTZ R73, R73, R197 ;  /* 0x000000c549497221 */ /* 0x000fc40000010000 */
[-C--:B------:R-:W-:Y:S02]  /*1f60*/  FFMA.FTZ R101, R194, R197.reuse, R101 ;  /* 0x000000c5c2657223 */ /* 0x080fe40000010065 */
[----:B------:R-:W-:Y:S02]  /*1f70*/  FADD.FTZ R130, -R143, R130 ;  /* 0x000000828f827221 */ /* 0x000fe40000010100 */
[----:B------:R-:W-:Y:S02]  /*1f80*/  FMUL.FTZ R197, R6, R197 ;  /* 0x000000c506c57220 */ /* 0x000fe40000410000 */
[----:B------:R-:W-:Y:S02]  /*1f90*/  FADD.FTZ R128, R137, R196 ;  /* 0x000000c489807221 */ /* 0x000fe40000010000 */
[----:B------:R-:W-:Y:S01]  /*1fa0*/  FFMA.FTZ R138, R195, R196, R138 ;  /* 0x000000c4c38a7223 */ /* 0x000fe2000001008a */
[----:B------:R-:W-:Y:S01]  /*1fb0*/  PRMT R132, RZ, 0x5410, R141 ;  /* 0x00005410ff847816 */ /* 0x000fe2000000008d */
[----:B0-----:R-:W-:-:S02]  /*1fc0*/  FADD.FTZ R134, -R143, R131 ;  /* 0x000000838f867221 */ /* 0x001fc40000010100 */
[----:B------:R-:W-:Y:S02]  /*1fd0*/  FMUL.FTZ R199, R3, R130 ;  /* 0x0000008203c77220 */ /* 0x000fe40000410000 */
        /* <DEDUP_REMOVED lines=15> */
.L_x_1209:
[----:B------:R-:W-:Y:S05]  /*20d0*/  BSYNC B0 ;  /* 0x0000000000007941 */ /* 0x000fea0003800000 */
.L_x_1208:
[----:B------:R-:W-:Y:S01]  /*20e0*/  LOP3.LUT P5, RZ, R35, 0x1f, RZ, 0xc0, !PT ;  /* 0x0000001f23ff7812 */ /* 0x000fe200078ac0ff */
[----:B------:R-:W-:Y:S10]  /*20f0*/  BRA.DIV ~URZ, `(.L_x_1210) ;  /* 0x000020727f007947 */ /* 0x000ff4000b800000 */
[----:B------:R0:W1:Y:S02]  /*2100*/  SHFL.DOWN PT, R130, R137, 0x10, 0x1f ;  /* 0x0a001f0089827f89 */ /* 0x00006400000e0000 */
.L_x_1233:
        /* <DEDUP_REMOVED lines=18> */
.L_x_1234:
        /* <DEDUP_REMOVED lines=11> */
[----:B-----5:R-:W2:Y:S04]  /*22e0*/  LDS.128 R136, [R202.X8+0x7020] ;  /* 0x00702000ca887984 */ /* 0x020ea80000008c00 */
        /* <DEDUP_REMOVED lines=21> */
[----:B------:R-:W-:-:S03]  /*2440*/  HFMA2.MMA R139, -RZ, RZ, 0, 4.76837158203125e-07 ;  /* 0x00000008ff8b7435 */ /* 0x000fc600000001ff */
        /* <DEDUP_REMOVED lines=22> */
[----:B------:R-:W-:Y:S01]  /*25b0*/  SEL R43, R140, R43, P5 ;  /* 0x0000002b8c2b7207 */ /* 0x000fe20002800000 */
[----:B------:R-:W0:Y:S01]  /*25c0*/  F2F.BF16.F32 R136, R136 ;  /* 0x0000008800887304 */ /* 0x000e220000202000 */
[----:B------:R-:W-:Y:S02]  /*25d0*/  SEL R40, R133, R40, P5 ;  /* 0x0000002885287207 */ /* 0x000fe40002800000 */
[----:B------:R-:W-:-:S03]  /*25e0*/  SEL R42, R135, R42, P5 ;  /* 0x0000002a872a7207 */ /* 0x000fc60002800000 */
[----:B------:R-:W-:Y:S02]  /*25f0*/  @P5 IMAD.MOV.U32 R131, RZ, RZ, 0x10 ;  /* 0x00000010ff835424 */ /* 0x000fe400078e00ff */
[----:B------:R-:W1:Y:S02]  /*2600*/  F2F.BF16.F32 R140, R140 ;  /* 0x0000008c008c7304 */ /* 0x000e640000202000 */
[----:B------:R-:W-:-:S05]  /*2610*/  @P5 IMAD.WIDE.U32 R130, R2, R131, c[0x0][0x258] ;  /* 0x0000960002825625 */ /* 0x000fca00078e0083 */
[----:B------:R2:W-:Y:S01]  /*2620*/  @P5 STG.E.128 [R130.64], R40 ;  /* 0x0000002882005986 */ /* 0x0005e2000c101d04 */
[----:B------:R-:W3:Y:S01]  /*2630*/  F2F.BF16.F32 R135, R135 ;  /* 0x0000008700877304 */ /* 0x000ee20000202000 */
[----:B0-----:R-:W-:Y:S01]  /*2640*/  IMAD.WIDE.U32 R128, R136, 0x10000, RZ ;  /* 0x0001000088807825 */ /* 0x001fe200078e00ff */
[----:B------:R-:W-:-:S04]  /*2650*/  ISETP.NE.U32.AND P5, PT, RZ, c[0x0][0x250], PT ;  /* 0x00009400ff007a0c */ /* 0x000fc80003fa5070 */
[----:B------:R-:W-:Y:S02]  /*2660*/  ISETP.NE.AND.EX P5, PT, RZ, c[0x0][0x254], PT, P5 ;  /* 0x00009500ff007a0c */ /* 0x000fe40003fa5350 */
[----:B------:R-:W0:Y:S01]  /*2670*/  F2F.BF16.F32 R133, R133 ;  /* 0x0000008500857304 */ /* 0x000e220000202000 */
[----:B-1----:R-:W-:-:S05]  /*2680*/  IMAD.U32 R137, R140, 0x10000, RZ ;  /* 0x000100008c897824 */ /* 0x002fca00078e00ff */
[----:B---3--:R-:W-:Y:S01]  /*2690*/  LOP3.LUT R129, R129, R137, R135, 0xfe, !PT ;  /* 0x0000008981817212 */ /* 0x008fe200078efe87 */
[----:B--2---:R-:W-:-:S04]  /*26a0*/  IMAD.WIDE.U32 R130, R2, R139, c[0x0][0x248] ;  /* 0x0000920002827625 */ /* 0x004fc800078e008b */
[----:B------:R-:W-:Y:S02]  /*26b0*/  @P5 PRMT R37, R136, 0x7610, R37 ;  /* 0x0000761088255816 */ /* 0x000fe40000000025 */
[----:B------:R-:W-:Y:S02]  /*26c0*/  @P5 PRMT R38, R135, 0x7610, R38 ;  /* 0x0000761087265816 */ /* 0x000fe40000000026 */
[----:B------:R-:W-:Y:S02]  /*26d0*/  @P5 PRMT R39, R140, 0x7610, R39 ;  /* 0x000076108c275816 */ /* 0x000fe40000000027 */
[----:B0-----:R-:W-:Y:S02]  /*26e0*/  LOP3.LUT R128, R128, R133, RZ, 0xfc, !PT ;  /* 0x0000008580807212 */ /* 0x001fe400078efcff */
[----:B------:R-:W-:-:S03]  /*26f0*/  @P5 PRMT R36, R133, 0x7610, R36 ;  /* 0x0000761085245816 */ /* 0x000fc60000000024 */
[----:B------:R0:W-:Y:S01]  /*2700*/  STG.E.64 [R130.64], R128 ;  /* 0x0000008082007986 */ /* 0x0001e2000c101b04 */
[----:B------:R-:W-:Y:S05]  /*2710*/  @!P5 BRA `(.L_x_1214) ;  /* 0x000000800000d947 */ /* 0x000fea0003800000 */
[----:B0-----:R-:W-:Y:S02]  /*2720*/  LOP3.LUT R130, R37, 0xffff, RZ, 0xc0, !PT ;  /* 0x0000ffff25827812 */ /* 0x001fe400078ec0ff */
[----:B------:R-:W-:Y:S02]  /*2730*/  LEA R128, P5, R2, c[0x0][0x250], 0x3 ;  /* 0x0000940002807a11 */ /* 0x000fe400078a18ff */
[----:B------:R-:W-:Y:S01]  /*2740*/  PRMT R133, R38, 0x5410, R39 ;  /* 0x0000541026857816 */ /* 0x000fe20000000027 */
[----:B------:R-:W-:Y:S01]  /*2750*/  IMAD.WIDE.U32 R130, R130, 0x10000, RZ ;  /* 0x0001000082827825 */ /* 0x000fe200078e00ff */
[----:B------:R-:W-:-:S04]  /*2760*/  LEA.HI.X R129, R2, c[0x0][0x254], RZ, 0x3, P5 ;  /* 0x0000950002817a11 */ /* 0x000fc800028f1cff */
[----:B------:R-:W-:Y:S02]  /*2770*/  LOP3.LUT R131, R133, R131, RZ, 0xfc, !PT ;  /* 0x0000008385837212 */ /* 0x000fe400078efcff */
[----:B------:R-:W-:-:S05]  /*2780*/  LOP3.LUT R130, R130, 0xffff, R36, 0xf8, !PT ;  /* 0x0000ffff82827812 */ /* 0x000fca00078ef824 */
[----:B------:R0:W-:Y:S02]  /*2790*/  STG.E.64 [R128.64], R130 ;  /* 0x0000008280007986 */ /* 0x0001e4000c101b04 */
.L_x_1214:
[----:B------:R-:W-:Y:S02]  /*27a0*/  IADD3 R2, R2, 0x100, RZ ;  /* 0x0000010002027810 */ /* 0x000fe40007ffe0ff */
.L_x_1213:
[----:B------:R-:W-:Y:S05]  /*27b0*/  BSYNC B0 ;  /* 0x0000000000007941 */ /* 0x000fea0003800000 */
.L_x_1212:
        /* <DEDUP_REMOVED lines=30> */
[----:B------:R-:W-:Y:S02]  /*29a0*/  @P5 MOV R129, 0x10 ;  /* 0x0000001000815802 */ /* 0x000fe40000000f00 */
[----:B------:R-:W1:Y:S03]  /*29b0*/  F2F.BF16.F32 R140, R140 ;  /* 0x0000008c008c7304 */ /* 0x000e660000202000 */
[----:B------:R-:W-:-:S05]  /*29c0*/  @P5 IMAD.WIDE.U32 R128, R2, R129, c[0x0][0x258] ;  /* 0x0000960002805625 */ /* 0x000fca00078e0081 */
[----:B------:R-:W2:Y:S01]  /*29d0*/  F2F.BF16.F32 R135, R135 ;  /* 0x0000008700877304 */ /* 0x000ea20000202000 */
[----:B0-----:R-:W-:Y:S01]  /*29e0*/  IMAD.WIDE.U32 R130, R136, 0x10000, RZ ;  /* 0x0001000088827825 */ /* 0x001fe200078e00ff */
[----:B------:R0:W-:Y:S01]  /*29f0*/  @P5 STG.E.128 [R128.64], R40 ;  /* 0x0000002880005986 */ /* 0x0001e2000c101d04 */
[----:B------:R-:W-:-:S04]  /*2a00*/  ISETP.NE.U32.AND P5, PT, RZ, c[0x0][0x250], PT ;  /* 0x00009400ff007a0c */ /* 0x000fc80003fa5070 */
[----:B------:R-:W-:Y:S01]  /*2a10*/  ISETP.NE.AND.EX P5, PT, RZ, c[0x0][0x254], PT, P5 ;  /* 0x00009500ff007a0c */ /* 0x000fe20003fa5350 */
[----:B------:R-:W3:Y:S01]  /*2a20*/  F2F.BF16.F32 R133, R133 ;  /* 0x0000008500857304 */ /* 0x000ee20000202000 */
[----:B-1----:R-:W-:-:S04]  /*2a30*/  SHF.L.U32 R137, R140, 0x10, RZ ;  /* 0x000000108c897819 */ /* 0x002fc800000006ff */
[----:B--2---:R-:W-:Y:S01]  /*2a40*/  LOP3.LUT R131, R131, R137, R135, 0xfe, !PT ;  /* 0x0000008983837212 */ /* 0x004fe200078efe87 */
[----:B0-----:R-:W-:-:S06]  /*2a50*/  IMAD.WIDE.U32 R128, R2, R139, c[0x0][0x248] ;  /* 0x0000920002807625 */ /* 0x001fcc00078e008b */
[----:B------:R-:W-:Y:S02]  /*2a60*/  @P5 PRMT R37, R136, 0x7610, R37 ;  /* 0x0000761088255816 */ /* 0x000fe40000000025 */
[----:B------:R-:W-:Y:S02]  /*2a70*/  @P5 PRMT R38, R135, 0x7610, R38 ;  /* 0x0000761087265816 */ /* 0x000fe40000000026 */
[----:B---3--:R-:W-:Y:S02]  /*2a80*/  LOP3.LUT R130, R130, R133, RZ, 0xfc, !PT ;  /* 0x0000008582827212 */ /* 0x008fe400078efcff */
[----:B------:R-:W-:Y:S02]  /*2a90*/  @P5 PRMT R36, R133, 0x7610, R36 ;  /* 0x0000761085245816 */ /* 0x000fe40000000024 */
[----:B------:R-:W-:Y:S01]  /*2aa0*/  @P5 PRMT R39, R140, 0x7610, R39 ;  /* 0x000076108c275816 */ /* 0x000fe20000000027 */
[----:B------:R0:W-:Y:S01]  /*2ab0*/  STG.E.64 [R128.64], R130 ;  /* 0x0000008280007986 */ /* 0x0001e2000c101b04 */
[----:B------:R-:W-:Y:S05]  /*2ac0*/  @!P5 BRA `(.L_x_1217) ;  /* 0x000000800000d947 */ /* 0x000fea0003800000 */
[----:B0-----:R-:W-:Y:S02]  /*2ad0*/  LOP3.LUT R128, R37, 0xffff, RZ, 0xc0, !PT ;  /* 0x0000ffff25807812 */ /* 0x001fe400078ec0ff */
[----:B------:R-:W-:-:S02]  /*2ae0*/  LEA R130, P5, R2, c[0x0][0x250], 0x3 ;  /* 0x0000940002827a11 */ /* 0x000fc400078a18ff */
[----:B------:R-:W-:Y:S01]  /*2af0*/  PRMT R133, R38, 0x5410, R39 ;  /* 0x0000541026857816 */ /* 0x000fe20000000027 */
[----:B------:R-:W-:Y:S01]  /*2b00*/  IMAD.WIDE.U32 R128, R128, 0x10000, RZ ;  /* 0x0001000080807825 */ /* 0x000fe200078e00ff */
[----:B------:R-:W-:-:S04]  /*2b10*/  LEA.HI.X R131, R2, c[0x0][0x254], RZ, 0x3, P5 ;  /* 0x0000950002837a11 */ /* 0x000fc800028f1cff */
[----:B------:R-:W-:Y:S02]  /*2b20*/  LOP3.LUT R129, R133, R129, RZ, 0xfc, !PT ;  /* 0x0000008185817212 */ /* 0x000fe400078efcff */
[----:B------:R-:W-:-:S05]  /*2b30*/  LOP3.LUT R128, R128, 0xffff, R36, 0xf8, !PT ;  /* 0x0000ffff80807812 */ /* 0x000fca00078ef824 */
[----:B------:R0:W-:Y:S02]  /*2b40*/  STG.E.64 [R130.64], R128 ;  /* 0x0000008082007986 */ /* 0x0001e4000c101b04 */
.L_x_1217:
[----:B------:R-:W-:Y:S02]  /*2b50*/  IADD3 R2, R2, 0x100, RZ ;  /* 0x0000010002027810 */ /* 0x000fe40007ffe0ff */
.L_x_1216:
[----:B------:R-:W-:Y:S05]  /*2b60*/  BSYNC B0 ;  /* 0x0000000000007941 */ /* 0x000fea0003800000 */
.L_x_1215:
[----:B------:R-:W-:Y:S01]  /*2b70*/  BSSY B0, `(.L_x_1218) ;  /* 0x000003a000007945 */ /* 0x000fe20003800000 */
[----:B------:R-:W-:Y:S05]  /*2b80*/  @!P1 BRA `(.L_x_1219) ;  /* 0x0000038000009947 */ /* 0x000fea0003800000 */
[----:B------:R-:W-:Y:S01]  /*2b90*/  ISETP.NE.AND P5, PT, R33, RZ, PT ;  /* 0x000000ff2100720c */ /* 0x000fe20003fa5270 */
[----:B------:R-:W-:-:S03]  /*2ba0*/  HFMA2.MMA R139, -RZ, RZ, 0, 4.76837158203125e-07 ;  /* 0x00000008ff8b7435 */ /* 0x000fc600000001ff */
        /* <DEDUP_REMOVED lines=53> */
.L_x_1220:
[----:B------:R-:W-:Y:S02]  /*2f00*/  IADD3 R2, R2, 0x100, RZ ;  /* 0x0000010002027810 */ /* 0x000fe40007ffe0ff */
.L_x_1219:
[----:B------:R-:W-:Y:S05]  /*2f10*/  BSYNC B0 ;  /* 0x0000000000007941 */ /* 0x000fea0003800000 */
.L_x_1218:
        /* <DEDUP_REMOVED lines=39> */
[----:B-1----:R-:W-:-:S05]  /*3190*/  IMAD.U32 R137, R140, 0x10000, RZ ;  /* 0x000100008c897824 */ /* 0x002fca00078e00ff */
[----:B--2---:R-:W-:Y:S01]  /*31a0*/  LOP3.LUT R131, R131, R137, R135, 0xfe, !PT ;  /* 0x0000008983837212 */ /* 0x004fe200078efe87 */
[----:B0-----:R-:W-:-:S05]  /*31b0*/  IMAD.WIDE.U32 R128, R2, R139, c[0x0][0x248] ;  /* 0x0000920002807625 */ /* 0x001fca00078e008b */
        /* <DEDUP_REMOVED lines=15> */
.L_x_1223:
[----:B------:R-:W-:Y:S02]  /*32b0*/  IADD3 R2, R2, 0x100, RZ ;  /* 0x0000010002027810 */ /* 0x000fe40007ffe0ff */
.L_x_1222:
[----:B------:R-:W-:Y:S05]  /*32c0*/  BSYNC B0 ;  /* 0x0000000000007941 */ /* 0x000fea0003800000 */
.L_x_1221:
        /* <DEDUP_REMOVED lines=57> */
.L_x_1226:
[----:B------:R-:W-:Y:S02]  /*3660*/  IADD3 R2, R2, 0x100, RZ ;  /* 0x0000010002027810 */ /* 0x000fe40007ffe0ff */
.L_x_1225:
[----:B------:R-:W-:Y:S05]  /*3670*/  BSYNC B0 ;  /* 0x0000000000007941 */ /* 0x000fea0003800000 */
.L_x_1224:
        /* <DEDUP_REMOVED lines=57> */
.L_x_1229:
[----:B------:R-:W-:Y:S02]  /*3a10*/  IADD3 R2, R2, 0x100, RZ ;  /* 0x0000010002027810 */ /* 0x000fe40007ffe0ff */
.L_x_1228:
[----:B------:R-:W-:Y:S05]  /*3a20*/  BSYNC B0 ;  /* 0x0000000000007941 */ /* 0x000fea0003800000 */
.L_x_1227:
[----:B------:R-:W-:Y:S01]  /*3a30*/  ISETP.GE.U32.AND P5, PT, R0, 0x700, PT ;  /* 0x000007000000780c */ /* 0x000fe20003fa6070 */
[----:B------:R-:W-:-:S12]  /*3a40*/  BSSY B0, `(.L_x_1230) ;  /* 0x0000039000007945 */ /* 0x000fd80003800000 */
[----:B------:R-:W-:Y:S05]  /*3a50*/  @!P5 BRA `(.L_x_1231) ;  /* 0x000003700000d947 */ /* 0x000fea0003800000 */
[----:B------:R-:W-:-:S04]  /*3a60*/  ISETP.NE.AND P5, PT, R33, RZ, PT ;  /* 0x000000ff2100720c */ /* 0x000fc80003fa5270 */
        /* <DEDUP_REMOVED lines=20> */
[----:B------:R-:W-:-:S03]  /*3bb0*/  IMAD.MOV.U32 R131, RZ, RZ, 0x8 ;  /* 0x00000008ff837424 */ /* 0x000fc600078e00ff */
[----:B------:R-:W-:Y:S01]  /*3bc0*/  ISETP.NE.AND.EX P5, PT, RZ, c[0x0][0x25c], PT, P5 ;  /* 0x00009700ff007a0c */ /* 0x000fe20003fa5350 */
[----:B------:R-:W-:-:S03]  /*3bd0*/  IMAD.WIDE.U32 R130, R2, R131, c[0x0][0x248] ;  /* 0x0000920002827625 */ /* 0x000fc600078e0083 */
        /* <DEDUP_REMOVED lines=15> */
[----:B--2---:R-:W-:-:S07]  /*3cd0*/  LOP3.LUT R129, R129, R3, R137, 0xfe, !PT ;  /* 0x0000000381817212 */ /* 0x004fce00078efe89 */
[----:B------:R-:W-:Y:S02]  /*3ce0*/  @P5 PRMT R37, R134, 0x7610, R37 ;  /* 0x0000761086255816 */ /* 0x000fe40000000025 */
[----:B------:R-:W-:Y:S02]  /*3cf0*/  @P5 PRMT R38, R137, 0x7610, R38 ;  /* 0x0000761089265816 */ /* 0x000fe40000000026 */
[----:B---3--:R-:W-:Y:S02]  /*3d00*/  LOP3.LUT R128, R128, R135, RZ, 0xfc, !PT ;  /* 0x0000008780807212 */ /* 0x008fe400078efcff */
[----:B------:R-:W-:Y:S02]  /*3d10*/  @P5 PRMT R36, R135, 0x7610, R36 ;  /* 0x0000761087245816 */ /* 0x000fe40000000024 */
[----:B------:R-:W-:Y:S01]  /*3d20*/  @P5 PRMT R39, R136, 0x7610, R39 ;  /* 0x0000761088275816 */ /* 0x000fe20000000027 */
[----:B------:R0:W-:Y:S01]  /*3d30*/  STG.E.64 [R130.64], R128 ;  /* 0x0000008082007986 */ /* 0x0001e2000c101b04 */
[----:B------:R-:W-:Y:S05]  /*3d40*/  @!P5 BRA `(.L_x_1231) ;  /* 0x000000800000d947 */ /* 0x000fea0003800000 */
[----:B0-----:R-:W-:Y:S02]  /*3d50*/  LEA R128, P5, R2, c[0x0][0x250], 0x3 ;  /* 0x0000940002807a11 */ /* 0x001fe400078a18ff */
[----:B------:R-:W-:-:S02]  /*3d60*/  PRMT R131, R38, 0x5410, R39 ;  /* 0x0000541026837816 */ /* 0x000fc40000000027 */
[----:B------:R-:W-:Y:S02]  /*3d70*/  LEA.HI.X R129, R2, c[0x0][0x254], RZ, 0x3, P5 ;  /* 0x0000950002817a11 */ /* 0x000fe400028f1cff */
[----:B------:R-:W-:-:S05]  /*3d80*/  LOP3.LUT R2, R37, 0xffff, RZ, 0xc0, !PT ;  /* 0x0000ffff25027812 */ /* 0x000fca00078ec0ff */
[----:B------:R-:W-:-:S05]  /*3d90*/  IMAD.WIDE.U32 R2, R2, 0x10000, RZ ;  /* 0x0001000002027825 */ /* 0x000fca00078e00ff */
[----:B------:R-:W-:Y:S02]  /*3da0*/  LOP3.LUT R3, R131, R3, RZ, 0xfc, !PT ;  /* 0x0000000383037212 */ /* 0x000fe400078efcff */
[----:B------:R-:W-:-:S05]  /*3db0*/  LOP3.LUT R2, R2, 0xffff, R36, 0xf8, !PT ;  /* 0x0000ffff02027812 */ /* 0x000fca00078ef824 */
[----:B------:R0:W-:Y:S02]  /*3dc0*/  STG.E.64 [R128.64], R2 ;  /* 0x0000000280007986 */ /* 0x0001e4000c101b04 */
.L_x_1231:
[----:B------:R-:W-:Y:S05]  /*3dd0*/  BSYNC B0 ;  /* 0x0000000000007941 */ /* 0x000fea0003800000 */
.L_x_1230:
[----:B------:R-:W-:Y:S02]  /*3de0*/  LOP3.LUT P5, RZ, R11, 0xff, RZ, 0xc0, !PT ;  /* 0x000000ff0bff7812 */ /* 0x000fe400078ac0ff */
[----:B------:R-:W-:Y:S02]  /*3df0*/  IADD3 R34, R34, c[0x0][0x160], RZ ;  /* 0x0000580022227a10 */ /* 0x000fe40007ffe0ff */
[----:B------:R-:W-:Y:S02]  /*3e00*/  SEL R11, RZ, 0x1, P5 ;  /* 0x00000001ff0b7807 */ /* 0x000fe40002800000 */
[----:B------:R-:W-:-:S13]  /*3e10*/  ISETP.GE.AND P5, PT, R34, c[0x0][0x164], PT ;  /* 0x0000590022007a0c */ /* 0x000fda0003fa6270 */
[----:B0-----:R-:W-:Y:S01]  /*3e20*/  @P5 CALL.REL.NOINC `(.L_x_1195) ;  /* 0x0000001000005944 */ /* 0x001fe20003c00000 */
[----:B------:R-:W-:Y:S05]  /*3e30*/  BRA `(.L_x_1232) ;  /* 0xffffca5000007947 */ /* 0x000fea000383ffff */
.L_x_1195:
[----:B-1----:R-:W0:Y:S01]  /*3e40*/  S2UR UR6, SR_CTAID.X ;  /* 0x00000000000679c3 */ /* 0x002e220000002500 */
[----:B------:R-:W0:Y:S01]  /*3e50*/  S2R R3, SR_TID.X ;  /* 0x0000000000037919 */ /* 0x000e220000002100 */
[----:B------:R-:W-:Y:S01]  /*3e60*/  LOP3.LUT P5, RZ, R0, 0xffffff00, RZ, 0xc0, !PT ;  /* 0xffffff0000ff7812 */ /* 0x000fe200078ac0ff */
[----:B-----5:R-:W-:Y:S01]  /*3e70*/  @P1 IMAD.MOV.U32 R13, RZ, RZ, 0x10 ;  /* 0x00000010ff0d1424 */ /* 0x020fe200078e00ff */
[----:B------:R-:W-:Y:S01]  /*3e80*/  @P0 MOV R9, 0x10 ;  /* 0x0000001000090802 */ /* 0x000fe20000000f00 */
[----:B------:R-:W-:Y:S01]  /*3e90*/  @P4 IMAD.MOV.U32 R23, RZ, RZ, 0x10 ;  /* 0x00000010ff174424 */ /* 0x000fe200078e00ff */
[----:B------:R-:W-:Y:S02]  /*3ea0*/  @P2 MOV R17, 0x10 ;  /* 0x0000001000112802 */ /* 0x000fe40000000f00 */
[----:B------:R-:W-:-:S07]  /*3eb0*/  @P3 MOV R21, 0x10 ;  /* 0x0000001000153802 */ /* 0x000fce0000000f00 */
        /* <DEDUP_REMOVED lines=43> */
.L_x_1210:
[----:B------:R-:W-:Y:S01]  /*4170*/  HFMA2.MMA R187, -RZ, RZ, 0, 1.847743988037109375e-06 ;  /* 0x0000001fffbb7435 */ /* 0x000fe200000001ff */
[----:B------:R-:W-:Y:S01]  /*4180*/  MOV R131, R137 ;  /* 0x0000008900837202 */ /* 0x000fe20000000f00 */
[----:B------:R-:W-:Y:S01]  /*4190*/  IMAD.MOV.U32 R140, RZ, RZ, 0x10 ;  /* 0x00000010ff8c7424 */ /* 0x000fe200078e00ff */
[----:B------:R-:W-:Y:S02]  /*41a0*/  MOV R142, 0xffffffff ;  /* 0xffffffff008e7802 */ /* 0x000fe40000000f00 */
[----:B------:R-:W-:-:S02]  /*41b0*/  MOV R128, 0x41d0 ;  /* 0x000041d000807802 */ /* 0x000fc40000000f00 */
[----:B-----5:R-:W-:Y:S05]  /*41c0*/  CALL.REL.NOINC `($__internal_38_$__cuda_sm70_shflsync_down_p) ;  /* 0x0000045000007944 */ /* 0x020fea0003c00000 */
[----:B-1----:R-:W-:Y:S01]  /*41d0*/  IMAD.MOV.U32 R130, RZ, RZ, R187 ;  /* 0x000000ffff827224 */ /* 0x002fe200078e00bb */
[----:B0-----:R-:W-:Y:S05]  /*41e0*/  BRA `(.L_x_1233) ;  /* 0xffffdf2000007947 */ /* 0x001fea000383ffff */
.L_x_1211:
[----:B------:R-:W-:Y:S01]  /*41f0*/  HFMA2.MMA R140, -RZ, RZ, 0, 9.5367431640625e-07 ;  /* 0x00000010ff8c7435 */ /* 0x000fe200000001ff */
[----:B------:R-:W-:Y:S01]  /*4200*/  MOV R131, R138 ;  /* 0x0000008a00837202 */ /* 0x000fe20000000f00 */
[----:B------:R-:W-:Y:S01]  /*4210*/  IMAD.MOV.U32 R187, RZ, RZ, 0x1f ;  /* 0x0000001fffbb7424 */ /* 0x000fe200078e00ff */
[----:B------:R-:W-:-:S02]  /*4220*/  MOV R142, 0xffffffff ;  /* 0xffffffff008e7802 */ /* 0x000fc40000000f00 */
[----:B------:R-:W-:Y:S02]  /*4230*/  MOV R128, 0x4250 ;  /* 0x0000425000807802 */ /* 0x000fe40000000f00 */
[----:B01---5:R-:W-:Y:S05]  /*4240*/  CALL.REL.NOINC `($__internal_38_$__cuda_sm70_shflsync_down_p) ;  /* 0x000003d000007944 */ /* 0x023fea0003c00000 */
[----:B------:R-:W-:Y:S01]  /*4250*/  FADD.FTZ R137, R130, R137 ;  /* 0x0000008982897221 */ /* 0x000fe20000010000 */
[----:B0-----:R-:W-:Y:S01]  /*4260*/  HFMA2.MMA R140, -RZ, RZ, 0, 4.76837158203125e-07 ;  /* 0x00000008ff8c7435 */ /* 0x001fe200000001ff */
[----:B-1----:R-:W-:Y:S01]  /*4270*/  FADD.FTZ R138, R138, R187 ;  /* 0x000000bb8a8a7221 */ /* 0x002fe20000010000 */
[----:B------:R-:W-:Y:S01]  /*4280*/  MOV R142, 0xffffffff ;  /* 0xffffffff008e7802 */ /* 0x000fe20000000f00 */
[----:B------:R-:W-:Y:S01]  /*4290*/  IMAD.MOV.U32 R187, RZ, RZ, 0x1f ;  /* 0x0000001fffbb7424 */ /* 0x000fe200078e00ff */
[----:B------:R-:W-:Y:S02]  /*42a0*/  MOV R131, R137 ;  /* 0x0000008900837202 */ /* 0x000fe40000000f00 */
[----:B------:R-:W-:Y:S02]  /*42b0*/  MOV R128, 0x42d0 ;  /* 0x000042d000807802 */ /* 0x000fe40000000f00 */
[----:B------:R-:W-:Y:S05]  /*42c0*/  CALL.REL.NOINC `($__internal_38_$__cuda_sm70_shflsync_down_p) ;  /* 0x0000035000007944 */ /* 0x000fea0003c00000 */
[----:B0-----:R-:W-:Y:S01]  /*42d0*/  HFMA2.MMA R140, -RZ, RZ, 0, 4.76837158203125e-07 ;  /* 0x00000008ff8c7435 */ /* 0x001fe200000001ff */
[----:B-1----:R-:W-:Y:S01]  /*42e0*/  IMAD.MOV.U32 R130, RZ, RZ, R187 ;  /* 0x000000ffff827224 */ /* 0x002fe200078e00bb */
[----:B------:R-:W-:Y:S01]  /*42f0*/  MOV R131, R138 ;  /* 0x0000008a00837202 */ /* 0x000fe20000000f00 */
[----:B------:R-:W-:Y:S01]  /*4300*/  IMAD.MOV.U32 R187, RZ, RZ, 0x1f ;  /* 0x0000001fffbb7424 */ /* 0x000fe200078e00ff */
[----:B------:R-:W-:-:S02]  /*4310*/  MOV R142, 0xffffffff ;  /* 0xffffffff008e7802 */ /* 0x000fc40000000f00 */
[----:B------:R-:W-:Y:S02]  /*4320*/  MOV R128, 0x4340 ;  /* 0x0000434000807802 */ /* 0x000fe40000000f00 */
[----:B------:R-:W-:Y:S05]  /*4330*/  CALL.REL.NOINC `($__internal_38_$__cuda_sm70_shflsync_down_p) ;  /* 0x000002e000007944 */ /* 0x000fea0003c00000 */
[----:B------:R-:W-:Y:S01]  /*4340*/  FADD.FTZ R137, R130, R137 ;  /* 0x0000008982897221 */ /* 0x000fe20000010000 */
[----:B0-----:R-:W-:Y:S01]  /*4350*/  HFMA2.MMA R140, -RZ, RZ, 0, 2.384185791015625e-07 ;  /* 0x00000004ff8c7435 */ /* 0x001fe200000001ff */
[----:B-1----:R-:W-:Y:S01]  /*4360*/  FADD.FTZ R138, R138, R187 ;  /* 0x000000bb8a8a7221 */ /* 0x002fe20000010000 */
[----:B------:R-:W-:Y:S01]  /*4370*/  MOV R142, 0xffffffff ;  /* 0xffffffff008e7802 */ /* 0x000fe20000000f00 */
[----:B------:R-:W-:Y:S01]  /*4380*/  IMAD.MOV.U32 R187, RZ, RZ, 0x1f ;  /* 0x0000001fffbb7424 */ /* 0x000fe200078e00ff */
[----:B------:R-:W-:Y:S02]  /*4390*/  MOV R131, R137 ;  /* 0x0000008900837202 */ /* 0x000fe40000000f00 */
[----:B------:R-:W-:Y:S02]  /*43a0*/  MOV R128, 0x43c0 ;  /* 0x000043c000807802 */ /* 0x000fe40000000f00 */
[----:B------:R-:W-:Y:S05]  /*43b0*/  CALL.REL.NOINC `($__internal_38_$__cuda_sm70_shflsync_down_p) ;  /* 0x0000026000007944 */ /* 0x000fea0003c00000 */
[----:B0-----:R-:W-:Y:S01]  /*43c0*/  HFMA2.MMA R140, -RZ, RZ, 0, 2.384185791015625e-07 ;  /* 0x00000004ff8c7435 */ /* 0x001fe200000001ff */
[----:B-1----:R-:W-:Y:S01]  /*43d0*/  IMAD.MOV.U32 R130, RZ, RZ, R187 ;  /* 0x000000ffff827224 */ /* 0x002fe200078e00bb */
[----:B------:R-:W-:Y:S01]  /*43e0*/  MOV R131, R138 ;  /* 0x0000008a00837202 */ /* 0x000fe20000000f00 */
[----:B------:R-:W-:Y:S01]  /*43f0*/  IMAD.MOV.U32 R187, RZ, RZ, 0x1f ;  /* 0x0000001fffbb7424 */ /* 0x000fe200078e00ff */
[----:B------:R-:W-:-:S02]  /*4400*/  MOV R142, 0xffffffff ;  /* 0xffffffff008e7802 */ /* 0x000fc40000000f00 */
[----:B------:R-:W-:Y:S02]  /*4410*/  MOV R128, 0x4430 ;  /* 0x0000443000807802 */ /* 0x000fe40000000f00 */
[----:B------:R-:W-:Y:S05]  /*4420*/  CALL.REL.NOINC `($__internal_38_$__cuda_sm70_shflsync_down_p) ;  /* 0x000001f000007944 */ /* 0x000fea0003c00000 */
[----:B------:R-:W-:Y:S01]  /*4430*/  FADD.FTZ R137, R130, R137 ;  /* 0x0000008982897221 */ /* 0x000fe20000010000 */
[----:B0-----:R-:W-:Y:S01]  /*4440*/  HFMA2.MMA R140, -RZ, RZ, 0, 1.1920928955078125e-07 ;  /* 0x00000002ff8c7435 */ /* 0x001fe200000001ff */
[----:B-1----:R-:W-:Y:S01]  /*4450*/  FADD.FTZ R134, R138, R187 ;  /* 0x000000bb8a867221 */ /* 0x002fe20000010000 */
[----:B------:R-:W-:Y:S01]  /*4460*/  MOV R142, 0xffffffff ;  /* 0xffffffff008e7802 */ /* 0x000fe20000000f00 */
[----:B------:R-:W-:Y:S01]  /*4470*/  IMAD.MOV.U32 R187, RZ, RZ, 0x1f ;  /* 0x0000001fffbb7424 */ /* 0x000fe200078e00ff */
[----:B------:R-:W-:Y:S02]  /*4480*/  MOV R131, R137 ;  /* 0x0000008900837202 */ /* 0x000fe40000000f00 */
[----:B------:R-:W-:Y:S02]  /*4490*/  MOV R128, 0x44b0 ;  /* 0x000044b000807802 */ /* 0x000fe40000000f00 */
[----:B------:R-:W-:Y:S05]  /*44a0*/  CALL.REL.NOINC `($__internal_38_$__cuda_sm70_shflsync_down_p) ;  /* 0x0000017000007944 */ /* 0x000fea0003c00000 */
[----:B0-----:R-:W-:Y:S01]  /*44b0*/  HFMA2.MMA R140, -RZ, RZ, 0, 1.1920928955078125e-07 ;  /* 0x00000002ff8c7435 */ /* 0x001fe200000001ff */
[----:B-1----:R-:W-:Y:S01]  /*44c0*/  IMAD.MOV.U32 R130, RZ, RZ, R187 ;  /* 0x000000ffff827224 */ /* 0x002fe200078e00bb */
[----:B------:R-:W-:Y:S01]  /*44d0*/  MOV R131, R134 ;  /* 0x0000008600837202 */ /* 0x000fe20000000f00 */
[----:B------:R-:W-:Y:S01]  /*44e0*/  IMAD.MOV.U32 R187, RZ, RZ, 0x1f ;  /* 0x0000001fffbb7424 */ /* 0x000fe200078e00ff */
[----:B------:R-:W-:-:S02]  /*44f0*/  MOV R142, 0xffffffff ;  /* 0xffffffff008e7802 */ /* 0x000fc40000000f00 */
[----:B------:R-:W-:Y:S02]  /*4500*/  MOV R128, 0x4520 ;  /* 0x0000452000807802 */ /* 0x000fe40000000f00 */
[----:B------:R-:W-:Y:S05]  /*4510*/  CALL.REL.NOINC `($__internal_38_$__cuda_sm70_shflsync_down_p) ;  /* 0x0000010000007944 */ /* 0x000fea0003c00000 */
[----:B------:R-:W-:Y:S01]  /*4520*/  FADD.FTZ R132, R130, R137 ;  /* 0x0000008982847221 */ /* 0x000fe20000010000 */
[----:B0-----:R-:W-:Y:S01]  /*4530*/  HFMA2.MMA R140, -RZ, RZ, 0, 5.9604644775390625e-08 ;  /* 0x00000001ff8c7435 */ /* 0x001fe200000001ff */
[----:B-1----:R-:W-:Y:S01]  /*4540*/  FADD.FTZ R134, R134, R187 ;  /* 0x000000bb86867221 */ /* 0x002fe20000010000 */
[----:B------:R-:W-:Y:S01]  /*4550*/  MOV R142, 0xffffffff ;  /* 0xffffffff008e7802 */ /* 0x000fe20000000f00 */
[----:B------:R-:W-:Y:S01]  /*4560*/  IMAD.MOV.U32 R187, RZ, RZ, 0x1f ;  /* 0x0000001fffbb7424 */ /* 0x000fe200078e00ff */
[----:B------:R-:W-:Y:S02]  /*4570*/  MOV R131, R132 ;  /* 0x0000008400837202 */ /* 0x000fe40000000f00 */
[----:B------:R-:W-:Y:S02]  /*4580*/  MOV R128, 0x45a0 ;  /* 0x000045a000807802 */ /* 0x000fe40000000f00 */
[----:B------:R-:W-:Y:S05]  /*4590*/  CALL.REL.NOINC `($__internal_38_$__cuda_sm70_shflsync_down_p) ;  /* 0x0000008000007944 */ /* 0x000fea0003c00000 */
[----:B0-----:R-:W-:Y:S01]  /*45a0*/  HFMA2.MMA R140, -RZ, RZ, 0, 5.9604644775390625e-08 ;  /* 0x00000001ff8c7435 */ /* 0x001fe200000001ff */
[----:B-1----:R-:W-:Y:S01]  /*45b0*/  IMAD.MOV.U32 R135, RZ, RZ, R187 ;  /* 0x000000ffff877224 */ /* 0x002fe200078e00bb */
[----:B------:R-:W-:Y:S01]  /*45c0*/  MOV R131, R134 ;  /* 0x0000008600837202 */ /* 0x000fe20000000f00 */
[----:B------:R-:W-:Y:S01]  /*45d0*/  IMAD.MOV.U32 R187, RZ, RZ, 0x1f ;  /* 0x0000001fffbb7424 */ /* 0x000fe200078e00ff */
[----:B------:R-:W-:-:S02]  /*45e0*/  MOV R142, 0xffffffff ;  /* 0xffffffff008e7802 */ /* 0x000fc40000000f00 */
[----:B------:R-:W-:Y:S02]  /*45f0*/  MOV R128, 0x4610 ;  /* 0x0000461000807802 */ /* 0x000fe40000000f00 */
[----:B------:R-:W-:Y:S05]  /*4600*/  CALL.REL.NOINC `($__internal_38_$__cuda_sm70_shflsync_down_p) ;  /* 0x0000001000007944 */ /* 0x000fea0003c00000 */
[----:B01----:R-:W-:Y:S05]  /*4610*/  BRA `(.L_x_1234) ;  /* 0xffffdc1000007947 */ /* 0x003fea000383ffff */
        .weak           $__internal_38_$__cuda_sm70_shflsync_down_p
        .type           $__internal_38_$__cuda_sm70_shflsync_down_p,@function
        .size           $__internal_38_$__cuda_sm70_shflsync_down_p,(.L_x_3400 - $__internal_38_$__cuda_sm70_shflsync_down_p)
$__internal_38_$__cuda_sm70_shflsync_down_p:
[----:B------:R-:W-:Y:S01]  /*4620*/  HFMA2.MMA R129, -RZ, RZ, 0, 0 ;  /* 0x00000000ff817435 */ /* 0x000fe200000001ff */
[----:B------:R-:W-:Y:S04]  /*4630*/  WARPSYNC R142 ;  /* 0x0000008e00007348 */ /* 0x000fe80003800000 */
[----:B------:R0:W1:Y:S01]  /*4640*/  SHFL.DOWN PT, R187, R131, R140, R187 ;  /* 0x0800008c83bb7389 */ /* 0x00006200000e00bb */
[----:B------:R-:W-:Y:S05]  /*4650*/  RET.REL.NODEC R128 `(_ZN10layer_norm31ln_parallel_residual_bwd_kernelINS_13Kernel_traitsI13__nv_bfloat16S2_fS2_fjLj7168ELj1ELj1ELj8ELj8ENS_18Kernel_traits_baseILj7168ES2_S2_fS2_fjLj256EEEEELb0ELb1ELb0EEEvNS_9BwdParamsE) ;  /* 0xffffb9a080007950 */ /* 0x000fea0003c3ffff */
.L_x_1235:
        /* <DEDUP_REMOVED lines=10> */
.L_x_3400:


//--------------------- .text._ZN10layer_norm31ln_parallel_residual_bwd_kernelINS_13Kernel_traitsI13__nv_bfloat16S2_fS2_fjLj7168ELj1ELj1ELj8ELj8ENS_18Kernel_traits_baseILj7168ES2_S2_fS2_fjLj256EEEEELb0ELb1ELb1EEEvNS_9BwdParamsE --------------------------
	.section	.text._ZN10layer_norm31ln_parallel_residual_bwd_kernelINS_13Kernel_traitsI13__nv_bfloat16S2_fS2_fjLj7168ELj1ELj1ELj8ELj8ENS_18Kernel_traits_baseILj7168ES2_S2_fS2_fjLj256EEEEELb0ELb1ELb1EEEvNS_9BwdParamsE,"ax",@progbits
	.sectioninfo	@"SHI_REGISTERS=216"
	.align	128
        .global         _ZN10layer_norm31ln_parallel_residual_bwd_kernelINS_13Kernel_traitsI13__nv_bfloat16S2_fS2_fjLj7168ELj1ELj1ELj8ELj8ENS_18Kernel_traits_baseILj7168ES2_S2_fS2_fjLj256EEEEELb0ELb1ELb1EEEvNS_9BwdParamsE
        .type           _ZN10layer_norm31ln_parallel_residual_bwd_kernelINS_13Kernel_traitsI13__nv_bfloat16S2_fS2_fjLj7168ELj1ELj1ELj8ELj8ENS_18Kernel_traits_baseILj7168ES2_S2_fS2_fjLj256EEEEELb0ELb1ELb1EEEvNS_9BwdParamsE,@function
        .size           _ZN10layer_norm31ln_parallel_residual_bwd_kernelINS_13Kernel_traitsI13__nv_bfloat16S2_fS2_fjLj7168ELj1ELj1ELj8ELj8ENS_18Kernel_traits_baseILj7168ES2_S2_fS2_fjLj256EEEEELb0ELb1ELb1EEEvNS_9BwdParamsE,(.L_x_3401 - _ZN10layer_norm31ln_parallel_residual_bwd_kernelINS_13Kernel_traitsI13__nv_bfloat16S2_fS2_fjLj7168ELj1ELj1ELj8ELj8ENS_18Kernel_traits_baseILj7168ES2_S2_fS2_fjLj256EEEEELb0ELb1ELb1EEEvNS_9BwdParamsE)
        .other          _ZN10layer_norm31ln_parallel_residual_bwd_kernelINS_13Kernel_traitsI13__nv_bfloat16S2_fS2_fjLj7168ELj1ELj1ELj8ELj8ENS_18Kernel_traits_baseILj7168ES2_S2_fS2_fjLj256EEEEELb0ELb1ELb1EEEvNS_9BwdParamsE,@"STO_CUDA_ENTRY STV_DEFAULT"
_ZN10layer_norm31ln_parallel_residual_bwd_kernelINS_13Kernel_traitsI13__nv_bfloat16S2_fS2_fjLj7168ELj1ELj1ELj8ELj8ENS_18Kernel_traits_baseILj7168ES2_S2_fS2_fjLj256EEEEELb0ELb1ELb1EEEvNS_9BwdParamsE:
.text._ZN10layer_norm31ln_parallel_residual_bwd_kernelINS_13Kernel_traitsI13__nv_bfloat16S2_fS2_fjLj7168ELj1ELj1ELj8ELj8ENS_18Kernel_traits_baseILj7168ES2_S2_fS2_fjLj256EEEEELb0ELb1ELb1EEEvNS_9BwdParamsE:
        /* <DEDUP_REMOVED lines=36> */
.L_x_1236:
[----:B------:R-:W-:-:S04]  /*0240*/  SHF.L.U32 R2, R0, 0x3, RZ ;  /* 0x0000000300027819 */ /* 0x000fc800000006ff */
        /* <DEDUP_REMOVED lines=11> */
[----:B------:R-:W-:Y:S01]  /*0300*/  MOV R105, RZ ;  /* 0x000000ff00697202 */ /* 0x000fe20000000f00 */
        /* <DEDUP_REMOVED lines=70> */
.L_x_1248:
[----:B------:R-:W-:Y:S01]  /*0770*/  IMAD R2, R90, c[0x0][0x168], RZ ;  /* 0x00005a005a027a24 */ /* 0x000fe200078e02ff */
[----:B------:R-:W-:Y:S02]  /*0780*/  LOP3.LUT R36, R0, 0xff, RZ, 0xc0, !PT ;  /* 0x000000ff00247812 */ /* 0x000fe400078ec0ff */
[----:B------:R-:W-:-:S02]  /*0790*/  MOV R81, 0x4 ;  /* 0x0000000400517802 */ /* 0x000fc40000000f00 */
[----:B------:R-:W-:Y:S02]  /*07a0*/  SHF.R.S32.HI R3, RZ, 0x1f, R2 ;  /* 0x0000001fff037819 */ /* 0x000fe40000011402 */
[----:B------:R-:W-:Y:S01]  /*07b0*/  MOV R74, 0x8 ;  /* 0x00000008004a7802 */ /* 0x000fe20000000f00 */
[----:B------:R-:W-:Y:S01]  /*07c0*/  IMAD.WIDE R46, R90, R81, c[0x0][0x1a0] ;  /* 0x000068005a2e7625 */ /* 0x000fe200078e0251 */
[----:B------:R-:W-:-:S04]  /*07d0*/  LEA.HI R3, R3, R2, RZ, 0x2 ;  /* 0x0000000203037211 */ /* 0x000fc800078f10ff */
[----:B------:R-:W-:Y:S01]  /*07e0*/  LEA.HI.SX32 R185, R3, R36, 0x1e ;  /* 0x0000002403b97211 */ /* 0x000fe200078ff2ff */
[----:B------:R0:W2:Y:S03]  /*07f0*/  LDG.E R188, [R46.64] ;  /* 0x000000042ebc7981 */ /* 0x0000a6000c1e1900 */
[C---:B------:R-:W-:Y:S01]  /*0800*/  LEA R36, P0, R185.reuse, c[0x0][0x188], 0x4 ;  /* 0x00006200b9247a11 */ /* 0x040fe200078020ff */
[C---:B------:R-:W-:Y:S01]  /*0810*/  IMAD.WIDE.U32 R2, R185.reuse, R74, c[0x0][0x208] ;  /* 0x00008200b9027625 */ /* 0x040fe200078e004a */
[C---:B------:R-:W-:Y:S02]  /*0820*/  IADD3 R184, R185.reuse, 0x100, RZ ;  /* 0x00000100b9b87810 */ /* 0x040fe40007ffe0ff */
[C---:B------:R-:W-:Y:S02]  /*0830*/  LEA.HI.X R37, R185.reuse, c[0x0][0x18c], RZ, 0x4, P0 ;  /* 0x00006300b9257a11 */ /* 0x040fe400000f24ff */
[----:B------:R-:W-:Y:S01]  /*0840*/  LEA R40, P0, R184, c[0x0][0x188], 0x4 ;  /* 0x00006200b8287a11 */ /* 0x000fe200078020ff */
[----:B------:R-:W3:Y:S01]  /*0850*/  LDG.E.64 R2, [R2.64] ;  /* 0x0000000402027981 */ /* 0x000ee2000c1e1b00 */
[----:B------:R-:W-:-:S02]  /*0860*/  IADD3 R183, R185, 0x200, RZ ;  /* 0x00000200b9b77810 */ /* 0x000fc40007ffe0ff */
[C---:B------:R-:W-:Y:S02]  /*0870*/  LEA.HI.X R41, R184.reuse, c[0x0][0x18c], RZ, 0x4, P0 ;  /* 0x00006300b8297a11 */ /* 0x040fe400000f24ff */
[C---:B------:R-:W-:Y:S02]  /*0880*/  IADD3 R182, R185.reuse, 0x300, RZ ;  /* 0x00000300b9b67810 */ /* 0x040fe40007ffe0ff */
[C---:B------:R-:W-:Y:S02]  /*0890*/  IADD3 R181, R185.reuse, 0x400, RZ ;  /* 0x00000400b9b57810 */ /* 0x040fe40007ffe0ff */
[C---:B------:R-:W-:Y:S02]  /*08a0*/  IADD3 R175, R185.reuse, 0x500, RZ ;  /* 0x00000500b9af7810 */ /* 0x040fe40007ffe0ff */
[----:B------:R-:W-:Y:S01]  /*08b0*/  IADD3 R176, R185, 0x600, RZ ;  /* 0x00000600b9b07810 */ /* 0x000fe20007ffe0ff */
[-C--:B------:R-:W-:Y:S01]  /*08c0*/  IMAD.WIDE.U32 R64, R184, R74.reuse, c[0x0][0x208] ;  /* 0x00008200b8407625 */ /* 0x080fe200078e004a */
[C---:B------:R-:W-:Y:S01]  /*08d0*/  LEA R44, P0, R183.reuse, c[0x0][0x188], 0x4 ;  /* 0x00006200b72c7a11 */ /* 0x040fe200078020ff */
[----:B------:R-:W4:Y:S03]  /*08e0*/  LDG.E.128 R36, [R36.64] ;  /* 0x0000000424247981 */ /* 0x000f26000c1e1d00 */
[----:B------:R-:W-:Y:S01]  /*08f0*/  LEA.HI.X R45, R183, c[0x0][0x18c], RZ, 0x4, P0 ;  /* 0x00006300b72d7a11 */ /* 0x000fe200000f24ff */
[-C--:B------:R-:W-:Y:S01]  /*0900*/  IMAD.WIDE.U32 R70, R181, R74.reuse, c[0x0][0x208] ;  /* 0x00008200b5467625 */ /* 0x080fe200078e004a */
[C---:B------:R-:W-:Y:S01]  /*0910*/  LEA R48, P0, R182.reuse, c[0x0][0x188], 0x4 ;  /* 0x00006200b6307a11 */ /* 0x040fe200078020ff */
[----:B------:R-:W4:Y:S03]  /*0920*/  LDG.E.64 R64, [R64.64] ;  /* 0x0000000440407981 */ /* 0x000f26000c1e1b00 */
[C---:B------:R-:W-:Y:S01]  /*0930*/  LEA.HI.X R49, R182.reuse, c[0x0][0x18c], RZ, 0x4, P0 ;  /* 0x00006300b6317a11 */ /* 0x040fe200000f24ff */
[-C--:B------:R-:W-:Y:S01]  /*0940*/  IMAD.WIDE.U32 R66, R183, R74.reuse, c[0x0][0x208] ;  /* 0x00008200b7427625 */ /* 0x080fe200078e004a */
[C---:B------:R-:W-:Y:S01]  /*0950*/  LEA R52, P0, R181.reuse, c[0x0][0x188], 0x4 ;  /* 0x00006200b5347a11 */ /* 0x040fe200078020ff */
[----:B0-----:R-:W4:Y:S03]  /*0960*/  LDG.E.128 R44, [R44.64] ;  /* 0x000000042c2c7981 */ /* 0x001f26000c1e1d00 */
[----:B------:R-:W-:Y:S01]  /*0970*/  LEA.HI.X R53, R181, c[0x0][0x18c], RZ, 0x4, P0 ;  /* 0x00006300b5357a11 */ /* 0x000fe200000f24ff */
[-C--:B------:R-:W-:Y:S01]  /*0980*/  IMAD.WIDE.U32 R68, R182, R74.reuse, c[0x0][0x208] ;  /* 0x00008200b6447625 */ /* 0x080fe200078e004a */
[C---:B------:R-:W-:Y:S01]  /*0990*/  LEA R56, P0, R175.reuse, c[0x0][0x188], 0x4 ;  /* 0x00006200af387a11 */ /* 0x040fe200078020ff */
[----:B------:R-:W4:Y:S02]  /*09a0*/  LDG.E.128 R48, [R48.64] ;  /* 0x0000000430307981 */ /* 0x000f24000c1e1d00 */
[CC--:B------:R-:W-:Y:S01]  /*09b0*/  IMAD.WIDE.U32 R72, R175.reuse, R74.reuse, c[0x0][0x208] ;  /* 0x00008200af487625 */ /* 0x0c0fe200078e004a */
[----:B------:R-:W-:Y:S01]  /*09c0*/  LEA.HI.X R57, R175, c[0x0][0x18c], RZ, 0x4, P0 ;  /* 0x00006300af397a11 */ /* 0x000fe200000f24ff */
[----:B------:R-:W4:Y:S02]  /*09d0*/  LDG.E.64 R70, [R70.64] ;  /* 0x0000000446467981 */ /* 0x000f24000c1e1b00 */
[----:B------:R-:W-:-:S02]  /*09e0*/  IMAD.WIDE.U32 R74, R176, R74, c[0x0][0x208] ;  /* 0x00008200b04a7625 */ /* 0x000fc400078e004a */
[----:B------:R-:W4:Y:S02]  /*09f0*/  LDG.E.128 R40, [R40.64] ;  /* 0x0000000428287981 */ /* 0x000f24000c1e1d00 */
[----:B------:R-:W-:Y:S02]  /*0a00*/  IMAD.WIDE R80, R90, R81, c[0x0][0x1a8] ;  /* 0x00006a005a507625 */ /* 0x000fe400078e0251 */
[----:B------:R-:W4:Y:S04]  /*0a10*/  LDG.E.128 R56, [R56.64] ;  /* 0x0000000438387981 */ /* 0x000f28000c1e1d00 */
[----:B------:R-:W4:Y:S04]  /*0a20*/  LDG.E.64 R74, [R74.64] ;  /* 0x000000044a4a7981 */ /* 0x000f28000c1e1b00 */
[----:B------:R-:W4:Y:S04]  /*0a30*/  LDG.E.64 R68, [R68.64] ;  /* 0x0000000444447981 */ /* 0x000f28000c1e1b00 */
[----:B------:R0:W4:Y:S01]  /*0a40*/  LDG.E R186, [R80.64] ;  /* 0x0000000450ba7981 */ /* 0x000122000c1e1900 */
[----:B------:R-:W-:-:S03]  /*0a50*/  LEA R60, P0, R176, c[0x0][0x188], 0x4 ;  /* 0x00006200b03c7a11 */ /* 0x000fc600078020ff */
[----:B------:R-:W4:Y:S01]  /*0a60*/  LDG.E.64 R66, [R66.64] ;  /* 0x0000000442427981 */ /* 0x000f22000c1e1b00 */
[----:B------:R-:W-:-:S03]  /*0a70*/  LEA.HI.X R61, R176, c[0x0][0x18c], RZ, 0x4, P0 ;  /* 0x00006300b03d7a11 */ /* 0x000fc600000f24ff */
[----:B------:R-:W4:Y:S04]  /*0a80*/  LDG.E.128 R52, [R52.64] ;  /* 0x0000000434347981 */ /* 0x000f28000c1e1d00 */
[----:B------:R-:W4:Y:S04]  /*0a90*/  LDG.E.128 R60, [R60.64] ;  /* 0x000000043c3c7981 */ /* 0x000f28000c1e1d00 */
[----:B------:R-:W4:Y:S01]  /*0aa0*/  LDG.E.64 R72, [R72.64] ;  /* 0x0000000448487981 */ /* 0x000f22000c1e1b00 */
[----:B------:R-:W-:-:S04]  /*0ab0*/  ISETP.NE.U32.AND P0, PT, RZ, c[0x0][0x218], PT ;  /* 0x00008600ff007a0c */ /* 0x000fc80003f05070 */
[----:B------:R-:W-:-:S13]  /*0ac0*/  ISETP.NE.AND.EX P0, PT, RZ, c[0x0][0x21c], PT, P0 ;  /* 0x00008700ff007a0c */ /* 0x000fda0003f05300 */
[----:B------:R-:W-:-:S04]  /*0ad0*/  @P0 LEA R88, P1, R185, c[0x0][0x218], 0x4 ;  /* 0x00008600b9580a11 */ /* 0x000fc800078220ff */
[----:B------:R-:W-:Y:S02]  /*0ae0*/  @P0 LEA.HI.X R89, R185, c[0x0][0x21c], RZ, 0x4, P1 ;  /* 0x00008700b9590a11 */ /* 0x000fe400008f24ff */
[C---:B------:R-:W-:Y:S02]  /*0af0*/  @P0 LEA R84, P1, R184.reuse, c[0x0][0x218], 0x4 ;  /* 0x00008600b8540a11 */ /* 0x040fe400078220ff */
[C---:B------:R-:W-:Y:S01]  /*0b00*/  @P0 LEA R76, P2, R183.reuse, c[0x0][0x218], 0x4 ;  /* 0x00008600b74c0a11 */ /* 0x040fe200078420ff */
[----:B------:R-:W-:Y:S01]  /*0b10*/  ULDC.U8 UR6, c[0x0][0x1f0] ;  /* 0x00007c0000067ab9 */ /* 0x000fe20000000000 */
[----:B------:R-:W-:Y:S01]  /*0b20*/  @P0 LEA.HI.X R85, R184, c[0x0][0x21c], RZ, 0x4, P1 ;  /* 0x00008700b8550a11 */ /* 0x000fe200008f24ff */
[----:B------:R1:W5:Y:S01]  /*0b30*/  @P0 LDG.E.128 R4, [R88.64] ;  /* 0x0000000458040981 */ /* 0x000362000c1e1d00 */
[C---:B------:R-:W-:Y:S02]  /*0b40*/  @P0 LEA R78, P1, R182.reuse, c[0x0][0x218], 0x4 ;  /* 0x00008600b64e0a11 */ /* 0x040fe400078220ff */
[----:B------:R-:W-:Y:S01]  /*0b50*/  @P0 LEA.HI.X R77, R183, c[0x0][0x21c], RZ, 0x4, P2 ;  /* 0x00008700b74d0a11 */ /* 0x000fe200010f24ff */
[----:B------:R1:W5:Y:S01]  /*0b60*/  @P0 LDG.E.128 R8, [R84.64] ;  /* 0x0000000454080981 */ /* 0x000362000c1e1d00 */
[----:B------:R-:W-:-:S02]  /*0b70*/  @P0 LEA.HI.X R79, R182, c[0x0][0x21c], RZ, 0x4, P1 ;  /* 0x00008700b64f0a11 */ /* 0x000fc400008f24ff */
[----:B0-----:R-:W-:Y:S01]  /*0b80*/  @P0 LEA R80, P2, R181, c[0x0][0x218], 0x4 ;  /* 0x00008600b5500a11 */ /* 0x001fe200078420ff */
[----:B------:R3:W5:Y:S01]  /*0b90*/  @P0 LDG.E.128 R12, [R76.64] ;  /* 0x000000044c0c0981 */ /* 0x000762000c1e1d00 */
[----:B------:R-:W-:Y:S02]  /*0ba0*/  @P0 LEA R82, P3, R175, c[0x0][0x218], 0x4 ;  /* 0x00008600af520a11 */ /* 0x000fe400078620ff */
[C---:B------:R-:W-:Y:S01]  /*0bb0*/  @P0 LEA R86, P1, R176.reuse, c[0x0][0x218], 0x4 ;  /* 0x00008600b0560a11 */ /* 0x040fe200078220ff */
[----:B------:R0:W5:Y:S01]  /*0bc0*/  @P0 LDG.E.128 R16, [R78.64] ;  /* 0x000000044e100981 */ /* 0x000162000c1e1d00 */
[----:B------:R-:W-:Y:S02]  /*0bd0*/  @P0 LEA.HI.X R81, R181, c[0x0][0x21c], RZ, 0x4, P2 ;  /* 0x00008700b5510a11 */ /* 0x000fe400010f24ff */
[----:B------:R-:W-:Y:S02]  /*0be0*/  @P0 LEA.HI.X R83, R175, c[0x0][0x21c], RZ, 0x4, P3 ;  /* 0x00008700af530a11 */ /* 0x000fe400018f24ff */
[----:B------:R-:W-:Y:S01]  /*0bf0*/  @P0 LEA.HI.X R87, R176, c[0x0][0x21c], RZ, 0x4, P1 ;  /* 0x00008700b0570a11 */ /* 0x000fe200008f24ff */
[----:B------:R0:W5:Y:S04]  /*0c00*/  @P0 LDG.E.128 R20, [R80.64] ;  /* 0x0000000450140981 */ /* 0x000168000c1e1d00 */
[----:B------:R0:W5:Y:S04]  /*0c10*/  @P0 LDG.E.128 R24, [R82.64] ;  /* 0x0000000452180981 */ /* 0x000168000c1e1d00 */
[----:B------:R0:W5:Y:S01]  /*0c20*/  @P0 LDG.E.128 R28, [R86.64] ;  /* 0x00000004561c0981 */ /* 0x000162000c1e1d00 */
[----:B------:R-:W-:-:S02]  /*0c30*/  ISETP.NE.AND P0, PT, RZ, UR6, PT ;  /* 0x00000006ff007c0c */ /* 0x000fc4000bf05270 */
[----:B------:R-:W-:Y:S02]  /*0c40*/  IADD3 R90, R90, c[0x0][0x160], RZ ;  /* 0x000058005a5a7a10 */ /* 0x000fe40007ffe0ff */
[----:B------:R-:W-:Y:S02]  /*0c50*/  LOP3.LUT P1, RZ, R0, 0x1f, RZ, 0xc0, !PT ;  /* 0x0000001f00ff7812 */ /* 0x000fe4000782c0ff */
[----:B------:R-:W-:Y:S02]  /*0c60*/  ISETP.GE.AND P4, PT, R90, c[0x0][0x164], PT ;  /* 0x000059005a007a0c */ /* 0x000fe40003f86270 */
[----:B--2---:R-:W-:Y:S01]  /*0c70*/  FSEL R188, R188, RZ, !P0 ;  /* 0x000000ffbcbc7208 */ /* 0x004fe20004000000 */
[----:B---3--:R-:W-:Y:S01]  /*0c80*/  IMAD.MOV.U32 R76, RZ, RZ, R2 ;  /* 0x000000ffff4c7224 */ /* 0x008fe200078e0002 */
[----:B------:R-:W-:-:S04]  /*0c90*/  SHF.R.U64 R206, R2, 0x10, R3 ;  /* 0x0000001002ce7819 */ /* 0x000fc80000001203 */
[----:B------:R-:W-:Y:S02]  /*0ca0*/  PRMT R76, RZ, 0x5410, R76 ;  /* 0x00005410ff4c7816 */ /* 0x000fe4000000004c */
[----:B------:R-:W-:Y:S01]  /*0cb0*/  PRMT R206, RZ, 0x5410, R206 ;  /* 0x00005410ffce7816 */ /* 0x000fe200000000ce */
[C---:B----4-:R-:W-:Y:S02]  /*0cc0*/  FADD.FTZ R193, -R188.reuse, R36 ;  /* 0x00000024bcc17221 */ /* 0x050fe40000010100 */
[C---:B------:R-:W-:Y:S02]  /*0cd0*/  FADD.FTZ R197, -R188.reuse, R37 ;  /* 0x00000025bcc57221 */ /* 0x040fe40000010100 */
[----:B------:R-:W-:Y:S01]  /*0ce0*/  IMAD.MOV.U32 R36, RZ, RZ, R65 ;  /* 0x000000ffff247224 */ /* 0x000fe200078e0041 */
[----:B------:R-:W-:Y:S01]  /*0cf0*/  MOV R2, R64 ;  /* 0x0000004000027202 */ /* 0x000fe20000000f00 */
[C---:B-1----:R-:W-:Y:S02]  /*0d00*/  FADD.FTZ R89, -R188.reuse, R45 ;  /* 0x0000002dbc597221 */ /* 0x042fe40000010100 */
[----:B0-----:R-:W-:-:S02]  /*0d10*/  FADD.FTZ R79, -R188, R46 ;  /* 0x0000002ebc4f7221 */ /* 0x001fc40000010100 */
[C---:B------:R-:W-:Y:S02]  /*0d20*/  FADD.FTZ R81, -R188.reuse, R49 ;  /* 0x00000031bc517221 */ /* 0x040fe40000010100 */
[----:B------:R-:W-:Y:S01]  /*0d30*/  IMAD.MOV.U32 R49, RZ, RZ, R71 ;  /* 0x000000ffff317224 */ /* 0x000fe200078e0047 */
[----:B------:R-:W-:Y:S01]  /*0d40*/  MOV R77, R3 ;  /* 0x00000003004d7202 */ /* 0x000fe20000000f00 */
[C---:B------:R-:W-:Y:S02]  /*0d50*/  FADD.FTZ R83, -R188.reuse, R42 ;  /* 0x0000002abc537221 */ /* 0x040fe40000010100 */
[C---:B------:R-:W-:Y:S01]  /*0d60*/  FADD.FTZ R45, -R188.reuse, R57 ;  /* 0x00000039bc2d7221 */ /* 0x040fe20000010100 */
[----:B------:R-:W-:Y:S01]  /*0d70*/  SHF.R.U32.HI R57, RZ, 0x10, R75 ;  /* 0x00000010ff397819 */ /* 0x000fe2000001164b */
[----:B------:R-:W-:Y:S01]  /*0d80*/  FADD.FTZ R195, -R188, R40 ;  /* 0x00000028bcc37221 */ /* 0x000fe20000010100 */
[----:B------:R-:W-:Y:S02]  /*0d90*/  SHF.R.U64 R78, R68, 0x10, R69 ;  /* 0x00000010444e7819 */ /* 0x000fe40000001245 */
[----:B------:R-:W-:-:S02]  /*0da0*/  MOV R46, R69 ;  /* 0x00000045002e7202 */ /* 0x000fc40000000f00 */
[----:B------:R-:W-:Y:S01]  /*0db0*/  SHF.R.U32.HI R209, RZ, 0x10, R69 ;  /* 0x00000010ffd17819 */ /* 0x000fe20000011645 */
[----:B------:R-:W-:Y:S01]  /*0dc0*/  FADD.FTZ R69, -R188, R50 ;  /* 0x00000032bc457221 */ /* 0x000fe20000010100 */
[----:B------:R-:W-:Y:S01]  /*0dd0*/  PRMT R50, RZ, 0x5410, R49 ;  /* 0x00005410ff327816 */ /* 0x000fe20000000031 */
[C---:B------:R-:W-:Y:S01]  /*0de0*/  FMUL.FTZ R197, R186.reuse, R197 ;  /* 0x000000c5bac57220 */ /* 0x040fe20000410000 */
[----:B------:R-:W-:Y:S01]  /*0df0*/  PRMT R36, RZ, 0x5410, R36 ;  /* 0x00005410ff247816 */ /* 0x000fe20000000024 */
[----:B------:R-:W-:Y:S01]  /*0e00*/  FMUL.FTZ R199, R91, R76 ;  /* 0x0000004c5bc77220 */ /* 0x000fe20000410000 */
[----:B------:R-:W-:Y:S01]  /*0e10*/  PRMT R49, RZ, 0x5410, R57 ;  /* 0x00005410ff317816 */ /* 0x000fe20000000039 */
[----:B------:R-:W-:Y:S01]  /*0e20*/  FMUL.FTZ R57, R186, R83 ;  /* 0x00000053ba397220 */ /* 0x000fe20000410000 */
[----:B------:R-:W-:Y:S01]  /*0e30*/  SHF.R.U32.HI R88, RZ, 0x10, R3 ;  /* 0x00000010ff587819 */ /* 0x000fe20000011603 */
[----:B------:R-:W-:Y:S01]  /*0e40*/  FADD.FTZ R201, -R188, R38 ;  /* 0x00000026bcc97221 */ /* 0x000fe20000010100 */
[----:B------:R-:W-:Y:S01]  /*0e50*/  PRMT R38, RZ, 0x5410, R2 ;  /* 0x00005410ff267816 */ /* 0x000fe20000000002 */
[----:B------:R-:W-:Y:S01]  /*0e60*/  FMUL.FTZ R192, R186, R193 ;  /* 0x000000c1bac07220 */ /* 0x000fe20000410000 */
[----:B------:R-:W-:Y:S01]  /*0e70*/  PRMT R77, RZ, 0x5410, R77 ;  /* 0x00005410ff4d7816 */ /* 0x000fe2000000004d */
[----:B------:R-:W-:-:S02]  /*0e80*/  FADD.FTZ R205, -R188, R39 ;  /* 0x00000027bccd7221 */ /* 0x000fc40000010100 */
[----:B------:R-:W-:Y:S02]  /*0e90*/  FADD.FTZ R37, -R188, R59 ;  /* 0x0000003bbc257221 */ /* 0x000fe40000010100 */
[----:B------:R-:W-:Y:S02]  /*0ea0*/  FADD.FTZ R132, R206, R132 ;  /* 0x00000084ce847221 */ /* 0x000fe40000010000 */
[-C--:B------:R-:W-:Y:S02]  /*0eb0*/  FFMA.FTZ R160, R197, R206.reuse, R160 ;  /* 0x000000cec5a07223 */ /* 0x080fe400000100a0 */
[----:B------:R-:W-:Y:S02]  /*0ec0*/  FMUL.FTZ R198, R186, R195 ;  /* 0x000000c3bac67220 */ /* 0x000fe40000410000 */
[----:B------:R-:W-:Y:S02]  /*0ed0*/  FMUL.FTZ R206, R161, R206 ;  /* 0x000000cea1ce7220 */ /* 0x000fe40000410000 */
[----:B------:R-:W-:-:S02]  /*0ee0*/  FADD.FTZ R59, RZ, R199 ;  /* 0x000000c7ff3b7221 */ /* 0x000fc40000010000 */
[----:B------:R-:W-:Y:S02]  /*0ef0*/  FADD.FTZ R125, R36, R125 ;  /* 0x0000007d247d7221 */ /* 0x000fe40000010000 */
[-C--:B------:R-:W-:Y:S02]  /*0f00*/  FFMA.FTZ R153, R57, R36.reuse, R153 ;  /* 0x0000002439997223 */ /* 0x080fe40000010099 */
[----:B------:R-:W-:Y:S01]  /*0f10*/  FMUL.FTZ R190, R94, R36 ;  /* 0x000000245ebe7220 */ /* 0x000fe20000410000 */
[----:B------:R-:W-:Y:S01]  /*0f20*/  PRMT R193, RZ, 0x5410, R88 ;  /* 0x00005410ffc17816 */ /* 0x000fe20000000058 */
[----:B------:R-:W-:Y:S02]  /*0f30*/  FADD.FTZ R85, -R188, R47 ;  /* 0x0000002fbc557221 */ /* 0x000fe40000010100 */
[----:B------:R-:W-:Y:S01]  /*0f40*/  FFMA.FTZ R36, R192, R199, RZ ;  /* 0x000000c7c0247223 */ /* 0x000fe200000100ff */
[----:B------:R-:W-:Y:S01]  /*0f50*/  MOV R40, R66 ;  /* 0x0000004200287202 */ /* 0x000fe20000000f00 */
[----:B------:R-:W-:Y:S01]  /*0f60*/  FADD.FTZ R47, -R188, R56 ;  /* 0x00000038bc2f7221 */ /* 0x000fe20000010100 */
[----:B------:R-:W-:Y:S01]  /*0f70*/  MOV R56, R75 ;  /* 0x0000004b00387202 */ /* 0x000fe20000000f00 */
[----:B------:R-:W-:-:S02]  /*0f80*/  FMUL.FTZ R204, R186, R201 ;  /* 0x000000c9bacc7220 */ /* 0x000fc40000410000 */
[----:B------:R-:W-:Y:S02]  /*0f90*/  FMUL.FTZ R196, R186, R205 ;  /* 0x000000cdbac47220 */ /* 0x000fe40000410000 */
[----:B------:R-:W-:Y:S02]  /*0fa0*/  FADD.FTZ R127, R38, R127 ;  /* 0x0000007f267f7221 */ /* 0x000fe40000010000 */
[-C--:B------:R-:W-:Y:S02]  /*0fb0*/  FFMA.FTZ R155, R198, R38.reuse, R155 ;  /* 0x00000026c69b7223 */ /* 0x080fe4000001009b */
[----:B------:R-:W-:Y:S02]  /*0fc0*/  FMUL.FTZ R195, R93, R38 ;  /* 0x000000265dc37220 */ /* 0x000fe40000410000 */
[----:B------:R-:W-:Y:S02]  /*0fd0*/  FADD.FTZ R87, -R188, R44 ;  /* 0x0000002cbc577221 */ /* 0x000fe40000010100 */
[----:B------:R-:W-:-:S02]  /*0fe0*/  FMUL.FTZ R201, R92, R77 ;  /* 0x0000004d5cc97220 */ /* 0x000fc40000410000 */
[----:B------:R-:W-:Y:S02]  /*0ff0*/  FADD.FTZ R38, R59, R206 ;  /* 0x000000ce3b267221 */ /* 0x000fe40000010000 */
[----:B------:R-:W-:Y:S01]  /*1000*/  FFMA.FTZ R36, R197, R206, R36 ;  /* 0x000000cec5247223 */ /* 0x000fe20000010024 */
[----:B------:R-:W-:Y:S01]  /*1010*/  SHF.R.U64 R84, R64, 0x10, R65 ;  /* 0x0000001040547819 */ /* 0x000fe20000001241 */
[----:B------:R-:W-:Y:S01]  /*1020*/  FADD.FTZ R129, R77, R129 ;  /* 0x000000814d817221 */ /* 0x000fe20000010000 */
[----:B------:R-:W-:Y:S01]  /*1030*/  PRMT R40, RZ, 0x5410, R40 ;  /* 0x00005410ff287816 */ /* 0x000fe20000000028 */
[----:B------:R-:W-:Y:S01]  /*1040*/  FFMA.FTZ R157, R204, R77, R157 ;  /* 0x0000004dcc9d7223 */ /* 0x000fe2000001009d */
[----:B------:R-:W-:Y:S01]  /*1050*/  PRMT R77, RZ, 0x5410, R56 ;  /* 0x00005410ff4d7816 */ /* 0x000fe20000000038 */
[----:B------:R-:W-:Y:S02]  /*1060*/  FADD.FTZ R130, R193, R130 ;  /* 0x00000082c1827221 */ /* 0x000fe40000010000 */
[----:B------:R-:W-:-:S02]  /*1070*/  FFMA.FTZ R158, R196, R193, R158 ;  /* 0x000000c1c49e7223 */ /* 0x000fc4000001009e */
[----:B------:R-:W-:Y:S02]  /*1080*/  FMUL.FTZ R193, R162, R193 ;  /* 0x000000c1a2c17220 */ /* 0x000fe40000410000 */
[----:B------:R-:W-:Y:S02]  /*1090*/  FMUL.FTZ R56, R186, R87 ;  /* 0x00000057ba387220 */ /* 0x000fe40000410000 */
[----:B------:R-:W-:Y:S02]  /*10a0*/  FADD.FTZ R38, R38, R201 ;  /* 0x000000c926267221 */ /* 0x000fe40000010000 */
[----:B------:R-:W-:Y:S02]  /*10b0*/  FFMA.FTZ R36, R204, R201, R36 ;  /* 0x000000c9cc247223 */ /* 0x000fe40000010024 */
[C---:B------:R-:W-:Y:S01]  /*10c0*/  FADD.FTZ R39, -R188.reuse, R61 ;  /* 0x0000003dbc277221 */ /* 0x040fe20000010100 */
[----:B------:R-:W-:Y:S01]  /*10d0*/  PRMT R61, RZ, 0x5410, R84 ;  /* 0x00005410ff3d7816 */ /* 0x000fe20000000054 */
[----:B------:R-:W-:-:S02]  /*10e0*/  FADD.FTZ R191, -R188, R41 ;  /* 0x00000029bcbf7221 */ /* 0x000fc40000010100 */
[----:B------:R-:W-:Y:S02]  /*10f0*/  FADD.FTZ R123, R40, R123 ;  /* 0x0000007b287b7221 */ /* 0x000fe40000010000 */
[-C--:B------:R-:W-:Y:S02]  /*1100*/  FFMA.FTZ R151, R56, R40.reuse, R151 ;  /* 0x0000002838977223 */ /* 0x080fe40000010097 */
[----:B------:R-:W-:Y:S02]  /*1110*/  FMUL.FTZ R87, R95, R40 ;  /* 0x000000285f577220 */ /* 0x000fe40000410000 */
[----:B------:R-:W-:Y:S02]  /*1120*/  FADD.FTZ R38, R38, R193 ;  /* 0x000000c126267221 */ /* 0x000fe40000010000 */
[----:B------:R-:W-:Y:S01]  /*1130*/  FFMA.FTZ R40, R196, R193, R36 ;  /* 0x000000c1c4287223 */ /* 0x000fe20000010024 */
[----:B------:R-:W-:Y:S01]  /*1140*/  SHF.R.U32.HI R82, RZ, 0x10, R65 ;  /* 0x00000010ff527819 */ /* 0x000fe20000011641 */
[----:B------:R-:W-:-:S02]  /*1150*/  FMUL.FTZ R194, R186, R191 ;  /* 0x000000bfbac27220 */ /* 0x000fc40000410000 */
[----:B------:R-:W-:Y:S02]  /*1160*/  FMUL.FTZ R191, R163, R61 ;  /* 0x0000003da3bf7220 */ /* 0x000fe40000410000 */
[----:B------:R-:W-:Y:S01]  /*1170*/  FADD.FTZ R36, R38, R195 ;  /* 0x000000c326247221 */ /* 0x000fe20000010000 */
[--C-:B------:R-:W-:Y:S01]  /*1180*/  SHF.R.U64 R211, R70, 0x10, R71.reuse ;  /* 0x0000001046d37819 */ /* 0x100fe20000001247 */
[----:B------:R-:W-:Y:S01]  /*1190*/  FFMA.FTZ R38, R198, R195, R40 ;  /* 0x000000c3c6267223 */ /* 0x000fe20000010028 */
[----:B------:R-:W-:Y:S01]  /*11a0*/  SHF.R.U32.HI R213, RZ, 0x10, R71 ;  /* 0x00000010ffd57819 */ /* 0x000fe20000011647 */
[----:B------:R-:W-:Y:S01]  /*11b0*/  FADD.FTZ R59, R36, R191 ;  /* 0x000000bf243b7221 */ /* 0x000fe20000010000 */
[----:B------:R-:W-:Y:S01]  /*11c0*/  PRMT R71, RZ, 0x5410, R82 ;  /* 0x00005410ff477816 */ /* 0x000fe20000000052 */
[----:B------:R-:W-:Y:S01]  /*11d0*/  FADD.FTZ R189, -R188, R43 ;  /* 0x0000002bbcbd7221 */ /* 0x000fe20000010100 */
[----:B------:R-:W-:Y:S01]  /*11e0*/  SHF.R.U64 R86, R66, 0x10, R67 ;  /* 0x0000001042567819 */ /* 0x000fe20000001243 */
[----:B------:R-:W-:Y:S01]  /*11f0*/  FFMA.FTZ R38, R194, R191, R38 ;  /* 0x000000bfc2267223 */ /* 0x000fe20000010026 */
[----:B------:R-:W-:-:S02]  /*1200*/  MOV R42, R67 ;  /* 0x00000043002a7202 */ /* 0x000fc40000000f00 */
[----:B------:R-:W-:Y:S01]  /*1210*/  SHF.R.U32.HI R80, RZ, 0x10, R67 ;  /* 0x00000010ff507819 */ /* 0x000fe20000011643 */
        /* <DEDUP_REMOVED lines=9> */
[----:B------:R-:W-:Y:S02]  /*12b0*/  FADD.FTZ R203, -R188, R63 ;  /* 0x0000003fbccb7221 */ /* 0x000fe40000010100 */
[----:B------:R-:W-:Y:S02]  /*12c0*/  FMUL.FTZ R188, R164, R71 ;  /* 0x00000047a4bc7220 */ /* 0x000fe40000410000 */
[----:B------:R-:W-:Y:S01]  /*12d0*/  FADD.FTZ R59, R59, R190 ;  /* 0x000000be3b3b7221 */ /* 0x000fe20000010000 */
[----:B------:R-:W-:Y:S01]  /*12e0*/  PRMT R86, RZ, 0x5410, R86 ;  /* 0x00005410ff567816 */ /* 0x000fe20000000056 */
[----:B------:R-:W-:-:S02]  /*12f0*/  FMUL.FTZ R189, R186, R189 ;  /* 0x000000bdbabd7220 */ /* 0x000fc40000410000 */
[----:B------:R-:W-:Y:S02]  /*1300*/  FFMA.FTZ R38, R57, R190, R38 ;  /* 0x000000be39267223 */ /* 0x000fe40000010026 */
[----:B------:R-:W-:Y:S02]  /*1310*/  FMUL.FTZ R89, R186, R89 ;  /* 0x00000059ba597220 */ /* 0x000fe40000410000 */
[----:B------:R-:W-:Y:S01]  /*1320*/  FADD.FTZ R36, R59, R188 ;  /* 0x000000bc3b247221 */ /* 0x000fe20000010000 */
[----:B------:R-:W-:Y:S01]  /*1330*/  MOV R48, R70 ;  /* 0x0000004600307202 */ /* 0x000fe20000000f00 */
[----:B------:R-:W-:Y:S01]  /*1340*/  FFMA.FTZ R38, R189, R188, R38 ;  /* 0x000000bcbd267223 */ /* 0x000fe20000010026 */
[----:B------:R-:W-:Y:S01]  /*1350*/  PRMT R42, RZ, 0x5410, R42 ;  /* 0x00005410ff2a7816 */ /* 0x000fe2000000002a */
[----:B------:R-:W-:Y:S02]  /*1360*/  FADD.FTZ R124, R86, R124 ;  /* 0x0000007c567c7221 */ /* 0x000fe40000010000 */
[----:B------:R-:W-:-:S02]  /*1370*/  FFMA.FTZ R152, R89, R86, R152 ;  /* 0x0000005659987223 */ /* 0x000fc40000010098 */
[----:B------:R-:W-:Y:S02]  /*1380*/  FMUL.FTZ R70, R186, R51 ;  /* 0x00000033ba467220 */ /* 0x000fe40000410000 */
[----:B------:R-:W-:Y:S02]  /*1390*/  FMUL.FTZ R86, R165, R86 ;  /* 0x00000056a5567220 */ /* 0x000fe40000410000 */
[----:B------:R-:W-:Y:S01]  /*13a0*/  FADD.FTZ R51, R36, R87 ;  /* 0x0000005724337221 */ /* 0x000fe20000010000 */
[----:B------:R-:W-:Y:S01]  /*13b0*/  MOV R54, R73 ;  /* 0x0000004900367202 */ /* 0x000fe20000000f00 */
[----:B------:R-:W-:Y:S01]  /*13c0*/  IMAD.MOV.U32 R44, RZ, RZ, R68 ;  /* 0x000000ffff2c7224 */ /* 0x000fe200078e0044 */
[--C-:B------:R-:W-:Y:S01]  /*13d0*/  SHF.R.U64 R68, R72, 0x10, R73.reuse ;  /* 0x0000001048447819 */ /* 0x100fe20000001249 */
[----:B------:R-:W-:Y:S01]  /*13e0*/  FFMA.FTZ R36, R56, R87, R38 ;  /* 0x0000005738247223 */ /* 0x000fe20000010026 */
[----:B------:R-:W-:Y:S01]  /*13f0*/  SHF.R.U32.HI R64, RZ, 0x10, R73 ;  /* 0x00000010ff407819 */ /* 0x000fe20000011649 */
[----:B------:R-:W-:Y:S01]  /*1400*/  FMUL.FTZ R83, R96, R42 ;  /* 0x0000002a60537220 */ /* 0x000fe20000410000 */
[----:B------:R-:W-:Y:S01]  /*1410*/  PRMT R73, RZ, 0x5410, R80 ;  /* 0x00005410ff497816 */ /* 0x000fe20000000050 */
[----:B------:R-:W-:-:S02]  /*1420*/  FADD.FTZ R38, R51, R86 ;  /* 0x0000005633267221 */ /* 0x000fc40000010000 */
[----:B------:R-:W-:Y:S02]  /*1430*/  FMUL.FTZ R88, R186, R79 ;  /* 0x0000004fba587220 */ /* 0x000fe40000410000 */
[----:B------:R-:W-:Y:S01]  /*1440*/  FFMA.FTZ R36, R89, R86, R36 ;  /* 0x0000005659247223 */ /* 0x000fe20000010024 */
[----:B------:R-:W-:Y:S01]  /*1450*/  PRMT R44, RZ, 0x5410, R44 ;  /* 0x00005410ff2c7816 */ /* 0x000fe2000000002c */
[----:B------:R-:W-:Y:S02]  /*1460*/  FMUL.FTZ R82, R166, R73 ;  /* 0x00000049a6527220 */ /* 0x000fe40000410000 */
[----:B------:R-:W-:Y:S01]  /*1470*/  FADD.FTZ R51, R38, R83 ;  /* 0x0000005326337221 */ /* 0x000fe20000010000 */
[----:B------:R-:W-:Y:S01]  /*1480*/  MOV R52, R72 ;  /* 0x0000004800347202 */ /* 0x000fe20000000f00 */
[----:B------:R-:W-:Y:S01]  /*1490*/  FMUL.FTZ R85, R186, R85 ;  /* 0x00000055ba557220 */ /* 0x000fe20000410000 */
[----:B------:R-:W-:Y:S01]  /*14a0*/  PRMT R78, RZ, 0x5410, R78 ;  /* 0x00005410ff4e7816 */ /* 0x000fe2000000004e */
[----:B------:R-:W-:-:S02]  /*14b0*/  FFMA.FTZ R36, R88, R83, R36 ;  /* 0x0000005358247223 */ /* 0x000fc40000010024 */
[C---:B------:R-:W-:Y:S02]  /*14c0*/  FMUL.FTZ R81, R186.reuse, R81 ;  /* 0x00000051ba517220 */ /* 0x040fe40000410000 */
[----:B------:R-:W-:Y:S02]  /*14d0*/  FMUL.FTZ R79, R97, R44 ;  /* 0x0000002c614f7220 */ /* 0x000fe40000410000 */
[----:B------:R-:W-:Y:S01]  /*14e0*/  FADD.FTZ R38, R51, R82 ;  /* 0x0000005233267221 */ /* 0x000fe20000010000 */
[----:B------:R-:W-:Y:S01]  /*14f0*/  PRMT R2, RZ, 0x5410, R52 ;  /* 0x00005410ff027816 */ /* 0x000fe20000000034 */
[----:B------:R-:W-:Y:S01]  /*1500*/  FMUL.FTZ R84, R186, R207 ;  /* 0x000000cfba547220 */ /* 0x000fe20000410000 */
[----:B------:R-:W-:Y:S01]  /*1510*/  PRMT R205, RZ, 0x5410, R64 ;  /* 0x00005410ffcd7816 */ /* 0x000fe20000000040 */
[----:B------:R-:W-:Y:S01]  /*1520*/  FFMA.FTZ R36, R85, R82, R36 ;  /* 0x0000005255247223 */ /* 0x000fe20000010024 */
[----:B------:R-:W-:Y:S01]  /*1530*/  PRMT R46, RZ, 0x5410, R46 ;  /* 0x00005410ff2e7816 */ /* 0x000fe2000000002e */
[----:B------:R-:W-:-:S02]  /*1540*/  FADD.FTZ R120, R78, R120 ;  /* 0x000000784e787221 */ /* 0x000fc40000010000 */
[-C--:B------:R-:W-:Y:S02]  /*1550*/  FFMA.FTZ R148, R81, R78.reuse, R148 ;  /* 0x0000004e51947223 */ /* 0x080fe40000010094 */
[----:B------:R-:W-:Y:S02]  /*1560*/  FMUL.FTZ R64, R186, R47 ;  /* 0x0000002fba407220 */ /* 0x000fe40000410000 */
[----:B------:R-:W-:Y:S02]  /*1570*/  FMUL.FTZ R78, R167, R78 ;  /* 0x0000004ea74e7220 */ /* 0x000fe40000410000 */
[----:B------:R-:W-:Y:S02]  /*1580*/  FADD.FTZ R47, R38, R79 ;  /* 0x0000004f262f7221 */ /* 0x000fe40000010000 */
[----:B------:R-:W-:Y:S01]  /*1590*/  FFMA.FTZ R36, R84, R79, R36 ;  /* 0x0000004f54247223 */ /* 0x000fe20000010024 */
[----:B------:R-:W-:Y:S01]  /*15a0*/  PRMT R209, RZ, 0x5410, R209 ;  /* 0x00005410ffd17816 */ /* 0x000fe200000000d1 */
[----:B------:R-:W-:-:S02]  /*15b0*/  FMUL.FTZ R72, R186, R53 ;  /* 0x00000035ba487220 */ /* 0x000fc40000410000 */
[----:B------:R-:W-:Y:S02]  /*15c0*/  FADD.FTZ R122, R73, R122 ;  /* 0x0000007a497a7221 */ /* 0x000fe40000010000 */
[----:B------:R-:W-:Y:S02]  /*15d0*/  FFMA.FTZ R150, R85, R73, R150 ;  /* 0x0000004955967223 */ /* 0x000fe40000010096 */
[----:B------:R-:W-:Y:S02]  /*15e0*/  FADD.FTZ R111, R2, R111 ;  /* 0x0000006f026f7221 */ /* 0x000fe40000010000 */
[-C--:B------:R-:W-:Y:S02]  /*15f0*/  FFMA.FTZ R139, R64, R2.reuse, R139 ;  /* 0x00000002408b7223 */ /* 0x080fe4000001008b */
[----:B------:R-:W-:Y:S02]  /*1600*/  FMUL.FTZ R53, R101, R2 ;  /* 0x0000000265357220 */ /* 0x000fe40000410000 */
[----:B------:R-:W-:-:S02]  /*1610*/  FMUL.FTZ R73, R98, R46 ;  /* 0x0000002e62497220 */ /* 0x000fc40000410000 */
[----:B------:R-:W-:Y:S02]  /*1620*/  FADD.FTZ R2, R47, R78 ;  /* 0x0000004e2f027221 */ /* 0x000fe40000010000 */
[----:B------:R-:W-:Y:S02]  /*1630*/  FMUL.FTZ R80, R186, R69 ;  /* 0x00000045ba507220 */ /* 0x000fe40000410000 */
[----:B------:R-:W-:Y:S01]  /*1640*/  FFMA.FTZ R36, R81, R78, R36 ;  /* 0x0000004e51247223 */ /* 0x000fe20000010024 */
[----:B------:R-:W-:Y:S01]  /*1650*/  PRMT R48, RZ, 0x5410, R48 ;  /* 0x00005410ff307816 */ /* 0x000fe20000000030 */
[----:B------:R-:W-:Y:S01]  /*1660*/  FADD.FTZ R126, R71, R126 ;  /* 0x0000007e477e7221 */ /* 0x000fe20000010000 */
[----:B------:R-:W-:Y:S01]  /*1670*/  SHF.R.U64 R58, R74, 0x10, R75 ;  /* 0x000000104a3a7819 */ /* 0x000fe2000000124b */
[----:B------:R-:W-:Y:S02]  /*1680*/  FFMA.FTZ R154, R189, R71, R154 ;  /* 0x00000047bd9a7223 */ /* 0x000fe4000001009a */
[----:B------:R-:W-:-:S02]  /*1690*/  FMUL.FTZ R71, R168, R209 ;  /* 0x000000d1a8477220 */ /* 0x000fc40000410000 */
[----:B------:R-:W-:Y:S02]  /*16a0*/  FADD.FTZ R2, R2, R73 ;  /* 0x0000004902027221 */ /* 0x000fe40000010000 */
[----:B------:R-:W-:Y:S02]  /*16b0*/  FMUL.FTZ R75, R186, R67 ;  /* 0x00000043ba4b7220 */ /* 0x000fe40000410000 */
[----:B------:R-:W-:Y:S01]  /*16c0*/  FFMA.FTZ R36, R80, R73, R36 ;  /* 0x0000004950247223 */ /* 0x000fe20000010024 */
[----:B------:R-:W-:Y:S01]  /*16d0*/  PRMT R211, RZ, 0x5410, R211 ;  /* 0x00005410ffd37816 */ /* 0x000fe200000000d3 */
[----:B------:R-:W-:Y:S02]  /*16e0*/  FADD.FTZ R131, R76, R131 ;  /* 0x000000834c837221 */ /* 0x000fe40000010000 */
[----:B------:R-:W-:Y:S02]  /*16f0*/  FFMA.FTZ R159, R192, R76, R159 ;  /* 0x0000004cc09f7223 */ /* 0x000fe4000001009f */
[----:B------:R-:W-:-:S02]  /*1700*/  FMUL.FTZ R69, R99, R48 ;  /* 0x0000003063457220 */ /* 0x000fc40000410000 */
[----:B------:R-:W-:Y:S02]  /*1710*/  FADD.FTZ R2, R2, R71 ;  /* 0x0000004702027221 */ /* 0x000fe40000010000 */
[----:B------:R-:W-:Y:S02]  /*1720*/  FMUL.FTZ R76, R186, R65 ;  /* 0x00000041ba4c7220 */ /* 0x000fe40000410000 */
[----:B------:R-:W-:Y:S02]  /*1730*/  FFMA.FTZ R36, R75, R71, R36 ;  /* 0x000000474b247223 */ /* 0x000fe40000010024 */
[----:B------:R-:W-:Y:S02]  /*1740*/  FMUL.FTZ R65, R169, R211 ;  /* 0x000000d3a9417220 */ /* 0x000fe40000410000 */
[----:B------:R-:W-:Y:S02]  /*1750*/  FADD.FTZ R2, R2, R69 ;  /* 0x0000004502027221 */ /* 0x000fe40000010000 */
[----:B------:R-:W-:Y:S01]  /*1760*/  FFMA.FTZ R36, R76, R69, R36 ;  /* 0x000000454c247223 */ /* 0x000fe20000010024 */
[----:B------:R-:W-:Y:S01]  /*1770*/  PRMT R213, RZ, 0x5410, R213 ;  /* 0x00005410ffd57816 */ /* 0x000fe200000000d5 */
[----:B------:R-:W-:-:S02]  /*1780*/  FADD.FTZ R128, R61, R128 ;  /* 0x000000803d807221 */ /* 0x000fc40000010000 */
[----:B------:R-:W-:Y:S02]  /*1790*/  FFMA.FTZ R156, R194, R61, R156 ;  /* 0x0000003dc29c7223 */ /* 0x000fe4000001009c */
[----:B------:R-:W-:Y:S02]  /*17a0*/  FMUL.FTZ R61, R100, R50 ;  /* 0x00000032643d7220 */ /* 0x000fe40000410000 */
[----:B------:R-:W-:Y:S02]  /*17b0*/  FADD.FTZ R2, R2, R65 ;  /* 0x0000004102027221 */ /* 0x000fe40000010000 */
[----:B------:R-:W-:Y:S01]  /*17c0*/  FFMA.FTZ R36, R72, R65, R36 ;  /* 0x0000004148247223 */ /* 0x000fe20000010024 */
[----:B------:R-:W-:Y:S01]  /*17d0*/  PRMT R63, RZ, 0x5410, R58 ;  /* 0x00005410ff3f7816 */ /* 0x000fe2000000003a */
[----:B------:R-:W-:Y:S02]  /*17e0*/  FMUL.FTZ R60, R186, R37 ;  /* 0x00000025ba3c7220 */ /* 0x000fe40000410000 */
[----:B------:R-:W-:-:S02]  /*17f0*/  FMUL.FTZ R58, R170, R213 ;  /* 0x000000d5aa3a7220 */ /* 0x000fc40000410000 */
[----:B------:R-:W-:Y:S02]  /*1800*/  FADD.FTZ R37, R2, R61 ;  /* 0x0000003d02257221 */ /* 0x000fe40000010000 */
[----:B------:R-:W-:Y:S02]  /*1810*/  FMUL.FTZ R67, R186, R55 ;  /* 0x00000037ba437220 */ /* 0x000fe40000410000 */
[----:B------:R-:W-:Y:S01]  /*1820*/  FFMA.FTZ R36, R70, R61, R36 ;  /* 0x0000003d46247223 */ /* 0x000fe20000010024 */
[----:B------:R-:W-:Y:S01]  /*1830*/  PRMT R62, RZ, 0x5410, R68 ;  /* 0x00005410ff3e7816 */ /* 0x000fe20000000044 */
        /* <DEDUP_REMOVED lines=8> */
[----:B------:R-:W-:Y:S02]  /*18c0*/  FMUL.FTZ R62, R171, R62 ;  /* 0x0000003eab3e7220 */ /* 0x000fe40000410000 */
[----:B------:R-:W-:Y:S02]  /*18d0*/  FFMA.FTZ R2, R64, R53, R36 ;  /* 0x0000003540027223 */ /* 0x000fe40000010024 */
[----:B------:R-:W-:-:S02]  /*18e0*/  IMAD.MOV.U32 R66, RZ, RZ, R74 ;  /* 0x000000ffff427224 */ /* 0x000fc400078e004a */
[----:B------:R-:W-:Y:S02]  /*18f0*/  FADD.FTZ R109, R52, R109 ;  /* 0x0000006d346d7221 */ /* 0x000fe40000010000 */
[-C--:B------:R-:W-:Y:S02]  /*1900*/  FFMA.FTZ R137, R54, R52.reuse, R137 ;  /* 0x0000003436897223 */ /* 0x080fe40000010089 */
[----:B------:R-:W-:Y:S02]  /*1910*/  FMUL.FTZ R52, R102, R52 ;  /* 0x0000003466347220 */ /* 0x000fe40000410000 */
[----:B------:R-:W-:Y:S02]  /*1920*/  FADD.FTZ R37, R37, R62 ;  /* 0x0000003e25257221 */ /* 0x000fe40000010000 */
[----:B------:R-:W-:Y:S01]  /*1930*/  FFMA.FTZ R41, R59, R62, R2 ;  /* 0x0000003e3b297223 */ /* 0x000fe20000010002 */
[----:B------:R-:W-:Y:S01]  /*1940*/  PRMT R66, RZ, 0x5410, R66 ;  /* 0x00005410ff427816 */ /* 0x000fe20000000042 */
[----:B------:R-:W-:-:S02]  /*1950*/  FMUL.FTZ R68, R186, R43 ;  /* 0x0000002bba447220 */ /* 0x000fc40000410000 */
[----:B------:R-:W-:Y:S02]  /*1960*/  FMUL.FTZ R55, R172, R205 ;  /* 0x000000cdac377220 */ /* 0x000fe40000410000 */
[----:B------:R-:W-:Y:S02]  /*1970*/  FADD.FTZ R2, R37, R52 ;  /* 0x0000003425027221 */ /* 0x000fe40000010000 */
[----:B------:R-:W-:Y:S02]  /*1980*/  FFMA.FTZ R41, R54, R52, R41 ;  /* 0x0000003436297223 */ /* 0x000fe40000010029 */
        /* <DEDUP_REMOVED lines=45> */
.L_x_1249:
        /* <DEDUP_REMOVED lines=18> */
.L_x_1250:
[----:B------:R-:W-:Y:S01]  /*1d80*/  LOP3.LUT P5, RZ, R187, 0xff, RZ, 0xc0, !PT ;  /* 0x000000ffbbff7812 */ /* 0x000fe200078ac0ff */
[----:B-1----:R-:W-:Y:S01]  /*1d90*/  FADD.FTZ R3, R2, R41 ;  /* 0x0000002902037221 */ /* 0x002fe20000010000 */
[----:B------:R-:W-:Y:S01]  /*1da0*/  PLOP3.LUT P0, PT, PT, PT, PT, 0x80, 0x0 ;  /* 0x000000000000781c */ /* 0x000fe20003f0f070 */
[----:B--2---:R-:W-:Y:S01]  /*1db0*/  FADD.FTZ R2, R40, R39 ;  /* 0x0000002728027221 */ /* 0x004fe20000010000 */
[----:B------:R-:W-:Y:S01]  /*1dc0*/  @!P1 PLOP3.LUT P0, PT, P5, PT, PT, 0x80, 0x0 ;  /* 0x000000000000981c */ /* 0x000fe20002f0f070 */
[----:B------:R-:W-:Y:S01]  /*1dd0*/  ULDC.U8 UR6, c[0x0][0x1f0] ;  /* 0x00007c0000067ab9 */ /* 0x000fe20000000000 */
[----:B------:R-:W-:Y:S02]  /*1de0*/  SHF.R.U32.HI R36, RZ, 0x5, R0 ;  /* 0x00000005ff247819 */ /* 0x000fe40000011600 */
[----:B------:R-:W-:Y:S02]  /*1df0*/  ISETP.NE.U32.AND P2, PT, RZ, c[0x0][0x218], PT ;  /* 0x00008600ff007a0c */ /* 0x000fe40003f45070 */
[----:B------:R-:W-:-:S02]  /*1e00*/  @!P1 LOP3.LUT R37, R36, 0x7fffff8, RZ, 0xc0, !PT ;  /* 0x07fffff824259812 */ /* 0x000fc400078ec0ff */
[----:B------:R-:W-:Y:S02]  /*1e10*/  LOP3.LUT R205, R36, 0x7fffff8, RZ, 0xc0, !PT ;  /* 0x07fffff824cd7812 */ /* 0x000fe400078ec0ff */
[----:B------:R-:W-:Y:S02]  /*1e20*/  ISETP.NE.AND.EX P2, PT, RZ, c[0x0][0x21c], PT, P2 ;  /* 0x00008700ff007a0c */ /* 0x000fe40003f45320 */
[----:B------:R-:W-:Y:S02]  /*1e30*/  @!P5 IADD3 R205, R205, 0x8, RZ ;  /* 0x00000008cdcdd810 */ /* 0x000fe40007ffe0ff */
[----:B------:R-:W-:Y:S02]  /*1e40*/  @!P0 IADD3 R37, R37, 0x8, RZ ;  /* 0x0000000825258810 */ /* 0x000fe40007ffe0ff */
[----:B------:R-:W-:Y:S01]  /*1e50*/  ISETP.NE.AND P0, PT, RZ, UR6, PT ;  /* 0x00000006ff007c0c */ /* 0x000fe2000bf05270 */
[----:B------:R-:W-:Y:S01]  /*1e60*/  WARPSYNC 0xffffffff ;  /* 0xffffffff00007948 */ /* 0x000fe20003800000 */
[----:B------:R-:W-:-:S02]  /*1e70*/  @!P1 LOP3.LUT R187, R37, 0x7, R36, 0xf8, !PT ;  /* 0x0000000725bb9812 */ /* 0x000fc400078ef824 */
[----:B------:R-:W-:Y:S02]  /*1e80*/  SHF.L.U32 R205, R205, 0x3, RZ ;  /* 0x00000003cdcd7819 */ /* 0x000fe400000006ff */
[----:B------:R-:W-:Y:S01]  /*1e90*/  ISETP.NE.U32.AND P3, PT, RZ, c[0x0][0x250], PT ;  /* 0x00009400ff007a0c */ /* 0x000fe20003f65070 */
[----:B------:R-:W-:Y:S04]  /*1ea0*/  @!P1 STS.64 [R187.X8+0x7000], R2 ;  /* 0x00700002bb009388 */ /* 0x000fe80000008a00 */
[----:B------:R-:W-:Y:S01]  /*1eb0*/  BAR.SYNC.DEFER_BLOCKING 0x0 ;  /* 0x0000000000007b1d */ /* 0x000fe20000010000 */
[----:B------:R-:W-:Y:S02]  /*1ec0*/  ISETP.NE.U32.AND P1, PT, RZ, c[0x0][0x258], PT ;  /* 0x00009600ff007a0c */ /* 0x000fe40003f25070 */
[----:B------:R-:W-:-:S02]  /*1ed0*/  ISETP.NE.AND.EX P3, PT, RZ, c[0x0][0x254], PT, P3 ;  /* 0x00009500ff007a0c */ /* 0x000fc40003f65330 */
[----:B------:R-:W-:Y:S01]  /*1ee0*/  ISETP.NE.AND.EX P1, PT, RZ, c[0x0][0x25c], PT, P1 ;  /* 0x00009700ff007a0c */ /* 0x000fe20003f25310 */
[----:B0-----:R-:W0:Y:S04]  /*1ef0*/  LDS.128 R36, [R205+0x7000] ;  /* 0x00700000cd247984 */ /* 0x001e280000000c00 */
[----:B------:R-:W1:Y:S04]  /*1f00*/  LDS.128 R40, [R205+0x7010] ;  /* 0x00701000cd287984 */ /* 0x000e680000000c00 */
[----:B------:R-:W2:Y:S04]  /*1f10*/  LDS.128 R44, [R205+0x7020] ;  /* 0x00702000cd2c7984 */ /* 0x000ea80000000c00 */
[----:B------:R-:W3:Y:S01]  /*1f20*/  LDS.128 R48, [R205+0x7030] ;  /* 0x00703000cd307984 */ /* 0x000ee20000000c00 */
[----:B0-----:R-:W-:-:S02]  /*1f30*/  FADD.FTZ R207, RZ, R36 ;  /* 0x00000024ffcf7221 */ /* 0x001fc40000010000 */
[----:B------:R-:W-:Y:S02]  /*1f40*/  FADD.FTZ R36, RZ, R37 ;  /* 0x00000025ff247221 */ /* 0x000fe40000010000 */
[----:B------:R-:W-:Y:S02]  /*1f50*/  FADD.FTZ R207, R38, R207 ;  /* 0x000000cf26cf7221 */ /* 0x000fe40000010000 */
[----:B------:R-:W-:Y:S02]  /*1f60*/  FADD.FTZ R36, R39, R36 ;  /* 0x0000002427247221 */ /* 0x000fe40000010000 */
[----:B-1----:R-:W-:Y:S02]  /*1f70*/  FADD.FTZ R207, R207, R40 ;  /* 0x00000028cfcf7221 */ /* 0x002fe40000010000 */
        /* <DEDUP_REMOVED lines=12> */
[----:B------:R-:W-:-:S03]  /*2040*/  FMUL.FTZ R2, R2, c[0x0][0x1e0] ;  /* 0x0000780002027a20 */ /* 0x000fc60000410000 */
[----:B------:R-:W-:Y:S02]  /*2050*/  FSEL R3, R3, RZ, !P0 ;  /* 0x000000ff03037208 */ /* 0x000fe40004000000 */
[----:B------:R-:W-:-:S03]  /*2060*/  ISETP.NE.U32.AND P0, PT, RZ, c[0x0][0x258], PT ;  /* 0x00009600ff007a0c */ /* 0x000fc60003f05070 */
[-CC-:B------:R-:W-:Y:S01]  /*2070*/  FFMA.FTZ R197, R197, R2.reuse, R3.reuse ;  /* 0x00000002c5c57223 */ /* 0x180fe20000010003 */
[----:B------:R-:W-:Y:S01]  /*2080*/  ISETP.NE.AND.EX P0, PT, RZ, c[0x0][0x25c], PT, P0 ;  /* 0x00009700ff007a0c */ /* 0x000fe20003f05300 */
[-C--:B------:R-:W-:Y:S02]  /*2090*/  FFMA.FTZ R196, R196, R2.reuse, R3 ;  /* 0x00000002c4c47223 */ /* 0x080fe40000010003 */
[----:B------:R-:W-:Y:S02]  /*20a0*/  FADD.FTZ R197, R206, -R197 ;  /* 0x800000c5cec57221 */ /* 0x000fe40000010000 */
[----:B------:R-:W-:Y:S02]  /*20b0*/  FADD.FTZ R193, R193, -R196 ;  /* 0x800000c4c1c17221 */ /* 0x000fe40000010000 */
[-CC-:B------:R-:W-:Y:S02]  /*20c0*/  FFMA.FTZ R192, R192, R2.reuse, R3.reuse ;  /* 0x00000002c0c07223 */ /* 0x180fe40000010003 */
[----:B------:R-:W-:-:S02]  /*20d0*/  FFMA.FTZ R204, R204, R2, R3 ;  /* 0x00000002cccc7223 */ /* 0x000fc40000010003 */
[-CC-:B------:R-:W-:Y:S02]  /*20e0*/  FFMA.FTZ R41, R57, R2.reuse, R3.reuse ;  /* 0x0000000239297223 */ /* 0x180fe40000010003 */
[C---:B------:R-:W-:Y:S02]  /*20f0*/  FMUL.FTZ R38, R186.reuse, R197 ;  /* 0x000000c5ba267220 */ /* 0x040fe40000410000 */
[----:B------:R-:W-:Y:S02]  /*2100*/  FMUL.FTZ R44, R186, R193 ;  /* 0x000000c1ba2c7220 */ /* 0x000fe40000410000 */
[----:B------:R-:W-:Y:S02]  /*2110*/  FADD.FTZ R37, R199, -R192 ;  /* 0x800000c0c7257221 */ /* 0x000fe40000010000 */
[----:B------:R-:W-:Y:S02]  /*2120*/  FADD.FTZ R39, R201, -R204 ;  /* 0x800000ccc9277221 */ /* 0x000fe40000010000 */
[----:B------:R-:W-:-:S02]  /*2130*/  FFMA.FTZ R194, R194, R2, R3 ;  /* 0x00000002c2c27223 */ /* 0x000fc40000010003 */
[----:B------:R-:W-:Y:S02]  /*2140*/  FADD.FTZ R41, R190, -R41 ;  /* 0x80000029be297221 */ /* 0x000fe40000010000 */
[-CC-:B------:R-:W-:Y:S02]  /*2150*/  FFMA.FTZ R189, R189, R2.reuse, R3.reuse ;  /* 0x00000002bdbd7223 */ /* 0x180fe40000010003 */
[-CC-:B------:R-:W-:Y:S02]  /*2160*/  FFMA.FTZ R89, R89, R2.reuse, R3.reuse ;  /* 0x0000000259597223 */ /* 0x180fe40000010003 */
[----:B-----5:R-:W-:Y:S02]  /*2170*/  @P2 FADD.FTZ R38, R5, R38 ;  /* 0x0000002605262221 */ /* 0x020fe40000010000 */
[-CC-:B------:R-:W-:Y:S02]  /*2180*/  FFMA.FTZ R36, R56, R2.reuse, R3.reuse ;  /* 0x0000000238247223 */ /* 0x180fe40000010003 */
[-CC-:B------:R-:W-:Y:S01]  /*2190*/  FFMA.FTZ R85, R85, R2.reuse, R3.reuse ;  /* 0x0000000255557223 */ /* 0x180fe20000010003 */
[----:B------:R-:W0:Y:S01]  /*21a0*/  F2F.BF16.F32 R40, R38 ;  /* 0x0000002600287304 */ /* 0x000e220000202000 */
[----:B------:R-:W-:-:S02]  /*21b0*/  FFMA.FTZ R198, R198, R2, R3 ;  /* 0x00000002c6c67223 */ /* 0x000fc40000010003 */
[----:B------:R-:W-:Y:S02]  /*21c0*/  @P2 FADD.FTZ R44, R7, R44 ;  /* 0x0000002c072c2221 */ /* 0x000fe40000010000 */
[C---:B------:R-:W-:Y:S02]  /*21d0*/  FMUL.FTZ R37, R186.reuse, R37 ;  /* 0x00000025ba257220 */ /* 0x040fe40000410000 */
[C---:B------:R-:W-:Y:S01]  /*21e0*/  FMUL.FTZ R39, R186.reuse, R39 ;  /* 0x00000027ba277220 */ /* 0x040fe20000410000 */
[----:B------:R-:W1:Y:S01]  /*21f0*/  F2F.BF16.F32 R42, R44 ;  /* 0x0000002c002a7304 */ /* 0x000e620000202000 */
[----:B------:R-:W-:Y:S02]  /*2200*/  FADD.FTZ R191, R191, -R194 ;  /* 0x800000c2bfbf7221 */ /* 0x000fe40000010000 */
[----:B------:R-:W-:Y:S02]  /*2210*/  FFMA.FTZ R81, R81, R2, R3 ;  /* 0x0000000251517223 */ /* 0x000fe40000010003 */
[----:B------:R-:W-:-:S02]  /*2220*/  FMUL.FTZ R199, R186, R41 ;  /* 0x00000029bac77220 */ /* 0x000fc40000410000 */
[----:B------:R-:W-:Y:S01]  /*2230*/  FADD.FTZ R189, R188, -R189 ;  /* 0x800000bdbcbd7221 */ /* 0x000fe20000010000 */
[----:B0-----:R-:W-:Y:S01]  /*2240*/  @P3 PRMT R177, R40, 0x7610, R177 ;  /* 0x0000761028b13816 */ /* 0x001fe200000000b1 */
[----:B------:R-:W-:Y:S02]  /*2250*/  FADD.FTZ R89, R86, -R89 ;  /* 0x8000005956597221 */ /* 0x000fe40000010000 */
[-CC-:B------:R-:W-:Y:S02]  /*2260*/  FFMA.FTZ R76, R76, R2.reuse, R3.reuse ;  /* 0x000000024c4c7223 */ /* 0x180fe40000010003 */
[----:B------:R-:W-:Y:S02]  /*2270*/  FADD.FTZ R87, R87, -R36 ;  /* 0x8000002457577221 */ /* 0x000fe40000010000 */
[----:B------:R-:W-:Y:S01]  /*2280*/  FFMA.FTZ R88, R88, R2, R3 ;  /* 0x0000000258587223 */ /* 0x000fe20000010003 */
[----:B-1----:R-:W-:Y:S01]  /*2290*/  @P3 PRMT R178, R42, 0x7610, R178 ;  /* 0x000076102ab23816 */ /* 0x002fe200000000b2 */
[----:B------:R-:W-:-:S02]  /*22a0*/  FADD.FTZ R85, R82, -R85 ;  /* 0x8000005552557221 */ /* 0x000fc40000010000 */
[-CC-:B------:R-:W-:Y:S02]  /*22b0*/  FFMA.FTZ R59, R59, R2.reuse, R3.reuse ;  /* 0x000000023b3b7223 */ /* 0x180fe40000010003 */
[-CC-:B------:R-:W-:Y:S02]  /*22c0*/  FFMA.FTZ R41, R54, R2.reuse, R3.reuse ;  /* 0x0000000236297223 */ /* 0x180fe40000010003 */
[----:B------:R-:W-:Y:S02]  /*22d0*/  FADD.FTZ R195, R195, -R198 ;  /* 0x800000c6c3c37221 */ /* 0x000fe40000010000 */
[----:B------:R-:W-:Y:S02]  /*22e0*/  FFMA.FTZ R36, R75, R2, R3 ;  /* 0x000000024b247223 */ /* 0x000fe40000010003 */
[----:B------:R-:W-:Y:S02]  /*22f0*/  @P2 FADD.FTZ R37, R4, R37 ;  /* 0x0000002504252221 */ /* 0x000fe40000010000 */
[----:B------:R-:W-:-:S02]  /*2300*/  @P2 FADD.FTZ R39, R6, R39 ;  /* 0x0000002706272221 */ /* 0x000fc40000010000 */
[----:B------:R-:W-:Y:S01]  /*2310*/  FMUL.FTZ R198, R186, R191 ;  /* 0x000000bfbac67220 */ /* 0x000fe20000410000 */
[----:B------:R-:W0:Y:S01]  /*2320*/  F2F.BF16.F32 R43, R37 ;  /* 0x00000025002b7304 */ /* 0x000e220000202000 */
[----:B------:R-:W-:Y:S02]  /*2330*/  FADD.FTZ R81, R78, -R81 ;  /* 0x800000514e517221 */ /* 0x000fe40000010000 */
[-CC-:B------:R-:W-:Y:S02]  /*2340*/  FFMA.FTZ R72, R72, R2.reuse, R3.reuse ;  /* 0x0000000248487223 */ /* 0x180fe40000010003 */
[C---:B------:R-:W-:Y:S02]  /*2350*/  FMUL.FTZ R56, R186.reuse, R189 ;  /* 0x000000bdba387220 */ /* 0x040fe40000410000 */
[----:B------:R-:W-:Y:S01]  /*2360*/  FMUL.FTZ R192, R186, R89 ;  /* 0x00000059bac07220 */ /* 0x000fe20000410000 */
[----:B------:R-:W1:Y:S01]  /*2370*/  F2F.BF16.F32 R45, R39 ;  /* 0x00000027002d7304 */ /* 0x000e620000202000 */
[----:B------:R-:W-:-:S02]  /*2380*/  FFMA.FTZ R84, R84, R2, R3 ;  /* 0x0000000254547223 */ /* 0x000fc40000010003 */
[----:B------:R-:W-:Y:S02]  /*2390*/  FADD.FTZ R69, R69, -R76 ;  /* 0x8000004c45457221 */ /* 0x000fe40000010000 */
[-CC-:B------:R-:W-:Y:S02]  /*23a0*/  FFMA.FTZ R70, R70, R2.reuse, R3.reuse ;  /* 0x0000000246467223 */ /* 0x180fe40000010003 */
[-CC-:B------:R-:W-:Y:S01]  /*23b0*/  FFMA.FTZ R67, R67, R2.reuse, R3.reuse ;  /* 0x0000000243437223 */ /* 0x180fe20000010003 */
[----:B0-----:R-:W-:Y:S01]  /*23c0*/  @P3 PRMT R180, R43, 0x7610, R180 ;  /* 0x000076102bb43816 */ /* 0x001fe200000000b4 */
[----:B------:R-:W-:Y:S02]  /*23d0*/  FADD.FTZ R83, R83, -R88 ;  /* 0x8000005853537221 */ /* 0x000fe40000010000 */
[----:B------:R-:W-:Y:S02]  /*23e0*/  FMUL.FTZ R190, R186, R85 ;  /* 0x00000055babe7220 */ /* 0x000fe40000410000 */
[----:B------:R-:W-:-:S02]  /*23f0*/  FFMA.FTZ R80, R80, R2, R3 ;  /* 0x0000000250507223 */ /* 0x000fc40000010003 */
[-C--:B------:R-:W-:Y:S01]  /*2400*/  FFMA.FTZ R64, R64, R2.reuse, R3 ;  /* 0x0000000240407223 */ /* 0x080fe20000010003 */
[----:B-1----:R-:W-:Y:S01]  /*2410*/  @P3 PRMT R179, R45, 0x7610, R179 ;  /* 0x000076102db33816 */ /* 0x002fe200000000b3 */
[----:B------:R-:W-:Y:S02]  /*2420*/  FADD.FTZ R59, R62, -R59 ;  /* 0x8000003b3e3b7221 */ /* 0x000fe40000010000 */
[-CC-:B------:R-:W-:Y:S02]  /*2430*/  FFMA.FTZ R60, R60, R2.reuse, R3.reuse ;  /* 0x000000023c3c7223 */ /* 0x180fe40000010003 */
[-CC-:B------:R-:W-:Y:S02]  /*2440*/  FFMA.FTZ R47, R68, R2.reuse, R3.reuse ;  /* 0x00000002442f7223 */ /* 0x180fe40000010003 */
[-CC-:B------:R-:W-:Y:S02]  /*2450*/  FFMA.FTZ R200, R200, R2.reuse, R3.reuse ;  /* 0x00000002c8c87223 */ /* 0x180fe40000010003 */
[----:B------:R-:W-:-:S02]  /*2460*/  FFMA.FTZ R202, R202, R2, R3 ;  /* 0x00000002caca7223 */ /* 0x000fc40000010003 */
[----:B------:R-:W-:Y:S02]  /*2470*/  FADD.FTZ R41, R52, -R41 ;  /* 0x8000002934297221 */ /* 0x000fe40000010000 */
[----:B------:R-:W-:Y:S01]  /*2480*/  FADD.FTZ R71, R71, -R36 ;  /* 0x8000002447477221 */ /* 0x000fe20000010000 */
[----:B------:R-:W-:Y:S01]  /*2490*/  SEL R36, R37, R32, P0 ;  /* 0x0000002025247207 */ /* 0x000fe20000000000 */
[----:B------:R-:W-:Y:S01]  /*24a0*/  FFMA.FTZ R3, R203, R2, R3 ;  /* 0x00000002cb037223 */ /* 0x000fe20000010003 */
[----:B------:R-:W-:Y:S01]  /*24b0*/  SEL R37, R38, R33, P0 ;  /* 0x0000002126257207 */ /* 0x000fe20000000000 */
[----:B------:R-:W-:Y:S01]  /*24c0*/  @P2 FADD.FTZ R198, R9, R198 ;  /* 0x000000c609c62221 */ /* 0x000fe20000010000 */
[----:B------:R-:W-:Y:S01]  /*24d0*/  SEL R38, R39, R34, P0 ;  /* 0x0000002227267207 */ /* 0x000fe20000000000 */
[----:B------:R-:W-:Y:S01]  /*24e0*/  FMUL.FTZ R88, R186, R81 ;  /* 0x00000051ba587220 */ /* 0x000fe20000410000 */
[----:B------:R-:W-:Y:S01]  /*24f0*/  @P1 LEA R2, P6, R185, c[0x0][0x258], 0x4 ;  /* 0x00009600b9021a11 */ /* 0x000fe200078c20ff */
[----:B------:R-:W-:Y:S01]  /*2500*/  FADD.FTZ R65, R65, -R72 ;  /* 0x8000004841417221 */ /* 0x000fe20000010000 */
[----:B------:R-:W-:Y:S01]  /*2510*/  F2F.BF16.F32 R196, R198 ;  /* 0x000000c600c47304 */ /* 0x000fe20000202000 */
[----:B------:R-:W-:Y:S01]  /*2520*/  @P2 FADD.FTZ R56, R11, R56 ;  /* 0x000000380b382221 */ /* 0x000fe20000010000 */
[----:B------:R-:W-:Y:S01]  /*2530*/  SEL R39, R44, R35, P0 ;  /* 0x000000232c277207 */ /* 0x000fe20000000000 */
[----:B------:R-:W-:-:S02]  /*2540*/  @P2 FADD.FTZ R192, R13, R192 ;  /* 0x000000c00dc02221 */ /* 0x000fc40000010000 */
[----:B------:R-:W-:Y:S02]  /*2550*/  FADD.FTZ R79, R79, -R84 ;  /* 0x800000544f4f7221 */ /* 0x000fe40000010000 */
[----:B------:R-:W-:Y:S01]  /*2560*/  FMUL.FTZ R81, R186, R69 ;  /* 0x00000045ba517220 */ /* 0x000fe20000410000 */
[----:B------:R-:W0:Y:S01]  /*2570*/  F2F.BF16.F32 R194, R56 ;  /* 0x0000003800c27304 */ /* 0x000e220000202000 */
[----:B------:R-:W-:Y:S02]  /*2580*/  FADD.FTZ R61, R61, -R70 ;  /* 0x800000463d3d7221 */ /* 0x000fe40000010000 */
[----:B------:R-:W-:Y:S02]  /*2590*/  FADD.FTZ R67, R58, -R67 ;  /* 0x800000433a437221 */ /* 0x000fe40000010000 */
[C---:B------:R-:W-:Y:S02]  /*25a0*/  FMUL.FTZ R201, R186.reuse, R195 ;  /* 0x000000c3bac97220 */ /* 0x040fe40000410000 */
[----:B------:R-:W-:Y:S01]  /*25b0*/  FMUL.FTZ R193, R186, R83 ;  /* 0x00000053bac17220 */ /* 0x000fe20000410000 */
[----:B------:R-:W-:Y:S01]  /*25c0*/  F2F.BF16.F32 R188, R192 ;  /* 0x000000c000bc7304 */ /* 0x000fe20000202000 */
[----:B------:R-:W-:-:S02]  /*25d0*/  @P2 FADD.FTZ R190, R15, R190 ;  /* 0x000000be0fbe2221 */ /* 0x000fc40000010000 */
[----:B------:R-:W-:Y:S02]  /*25e0*/  FADD.FTZ R73, R73, -R80 ;  /* 0x8000005049497221 */ /* 0x000fe40000010000 */
[C---:B------:R-:W-:Y:S02]  /*25f0*/  FMUL.FTZ R70, R186.reuse, R59 ;  /* 0x0000003bba467220 */ /* 0x040fe40000410000 */
[C---:B------:R-:W-:Y:S01]  /*2600*/  FMUL.FTZ R69, R186.reuse, R41 ;  /* 0x00000029ba457220 */ /* 0x040fe20000410000 */
[----:B------:R-:W1:Y:S01]  /*2610*/  F2F.BF16.F32 R187, R190 ;  /* 0x000000be00bb7304 */ /* 0x000e620000202000 */
[----:B------:R-:W-:Y:S01]  /*2620*/  FMUL.FTZ R195, R186, R87 ;  /* 0x00000057bac37220 */ /* 0x000fe20000410000 */
[----:B0-----:R-:W-:Y:S01]  /*2630*/  SHF.L.U32 R52, R194, 0x10, RZ ;  /* 0x00000010c2347819 */ /* 0x001fe200000006ff */
[----:B------:R-:W-:Y:S02]  /*2640*/  FMUL.FTZ R86, R186, R71 ;  /* 0x00000047ba567220 */ /* 0x000fe40000410000 */
[----:B------:R-:W-:-:S02]  /*2650*/  FADD.FTZ R53, R53, -R64 ;  /* 0x8000004035357221 */ /* 0x000fc40000010000 */
[----:B------:R-:W-:Y:S02]  /*2660*/  FADD.FTZ R55, R55, -R60 ;  /* 0x8000003c37377221 */ /* 0x000fe40000010000 */
[----:B------:R-:W-:Y:S02]  /*2670*/  FADD.FTZ R47, R66, -R47 ;  /* 0x8000002f422f7221 */ /* 0x000fe40000010000 */
[----:B------:R-:W-:Y:S01]  /*2680*/  FADD.FTZ R41, R63, -R200 ;  /* 0x800000c83f297221 */ /* 0x000fe20000010000 */
[----:B------:R-:W-:Y:S01]  /*2690*/  SHF.R.U32.HI R200, RZ, 0x1d, R185 ;  /* 0x0000001dffc87819 */ /* 0x000fe200000116b9 */
[----:B------:R-:W-:Y:S01]  /*26a0*/  FADD.FTZ R59, R77, -R202 ;  /* 0x800000ca4d3b7221 */ /* 0x000fe20000010000 */
[----:B------:R-:W-:Y:S01]  /*26b0*/  SHF.L.U32 R202, R184, 0x3, RZ ;  /* 0x00000003b8ca7819 */ /* 0x000fe200000006ff */
[----:B------:R-:W-:Y:S01]  /*26c0*/  FADD.FTZ R49, R74, -R3 ;  /* 0x800000034a317221 */ /* 0x000fe20000010000 */
[----:B------:R-:W-:Y:S01]  /*26d0*/  @P1 LEA.HI.X R3, R185, c[0x0][0x25c], RZ, 0x4, P6 ;  /* 0x00009700b9031a11 */ /* 0x000fe200030f24ff */
[----:B------:R-:W-:Y:S01]  /*26e0*/  FMUL.FTZ R80, R186, R65 ;  /* 0x00000041ba507220 */ /* 0x000fe20000410000 */
[----:B-1----:R-:W-:Y:S01]  /*26f0*/  SHF.L.U32 R50, R187, 0x10, RZ ;  /* 0x00000010bb327819 */ /* 0x002fe200000006ff */
[----:B------:R-:W-:-:S02]  /*2700*/  @P2 FADD.FTZ R199, R10, R199 ;  /* 0x000000c70ac72221 */ /* 0x000fc40000010000 */
[C---:B------:R-:W-:Y:S01]  /*2710*/  FMUL.FTZ R89, R186.reuse, R79 ;  /* 0x0000004fba597220 */ /* 0x040fe20000410000 */
[----:B------:R0:W-:Y:S01]  /*2720*/  @P1 STG.E.128 [R2.64], R36 ;  /* 0x0000002402001986 */ /* 0x0001e2000c101d04 */
[----:B------:R-:W-:Y:S01]  /*2730*/  FMUL.FTZ R78, R186, R67 ;  /* 0x00000043ba4e7220 */ /* 0x000fe20000410000 */
[----:B------:R-:W1:Y:S01]  /*2740*/  F2F.BF16.F32 R197, R199 ;  /* 0x000000c700c57304 */ /* 0x000e620000202000 */
[----:B------:R-:W-:Y:S02]  /*2750*/  @P2 FADD.FTZ R201, R8, R201 ;  /* 0x000000c908c92221 */ /* 0x000fe40000010000 */
[----:B------:R-:W-:Y:S02]  /*2760*/  @P2 FADD.FTZ R193, R14, R193 ;  /* 0x000000c10ec12221 */ /* 0x000fe40000010000 */
[C---:B------:R-:W-:Y:S02]  /*2770*/  FMUL.FTZ R87, R186.reuse, R73 ;  /* 0x00000049ba577220 */ /* 0x040fe40000410000 */
[----:B------:R-:W-:Y:S01]  /*2780*/  FMUL.FTZ R79, R186, R61 ;  /* 0x0000003dba4f7220 */ /* 0x000fe20000410000 */
[----:B------:R-:W2:Y:S01]  /*2790*/  F2F.BF16.F32 R57, R201 ;  /* 0x000000c900397304 */ /* 0x000ea20000202000 */
[----:B------:R-:W-:-:S02]  /*27a0*/  @P2 FADD.FTZ R195, R12, R195 ;  /* 0x000000c30cc32221 */ /* 0x000fc40000010000 */
[----:B------:R-:W-:Y:S02]  /*27b0*/  @P2 FADD.FTZ R88, R17, R88 ;  /* 0x0000005811582221 */ /* 0x000fe40000010000 */
[----:B------:R-:W-:Y:S02]  /*27c0*/  @P2 FADD.FTZ R86, R19, R86 ;  /* 0x0000005613562221 */ /* 0x000fe40000010000 */
[C---:B------:R-:W-:Y:S01]  /*27d0*/  FMUL.FTZ R73, R186.reuse, R53 ;  /* 0x00000035ba497220 */ /* 0x040fe20000410000 */
[----:B------:R-:W3:Y:S01]  /*27e0*/  F2F.BF16.F32 R191, R193 ;  /* 0x000000c100bf7304 */ /* 0x000ee20000202000 */
[C---:B------:R-:W-:Y:S02]  /*27f0*/  FMUL.FTZ R66, R186.reuse, R55 ;  /* 0x00000037ba427220 */ /* 0x040fe40000410000 */
[C---:B------:R-:W-:Y:S02]  /*2800*/  FMUL.FTZ R61, R186.reuse, R47 ;  /* 0x0000002fba3d7220 */ /* 0x040fe40000410000 */
[----:B------:R-:W-:-:S02]  /*2810*/  FMUL.FTZ R62, R186, R41 ;  /* 0x00000029ba3e7220 */ /* 0x000fc40000410000 */
[C---:B------:R-:W-:Y:S01]  /*2820*/  FMUL.FTZ R59, R186.reuse, R59 ;  /* 0x0000003bba3b7220 */ /* 0x040fe20000410000 */
[----:B------:R-:W4:Y:S01]  /*2830*/  F2F.BF16.F32 R189, R195 ;  /* 0x000000c300bd7304 */ /* 0x000f220000202000 */
[----:B------:R-:W-:Y:S01]  /*2840*/  FMUL.FTZ R58, R186, R49 ;  /* 0x00000031ba3a7220 */ /* 0x000fe20000410000 */
[----:B------:R-:W-:Y:S01]  /*2850*/  SHF.L.U32 R186, R185, 0x3, RZ ;  /* 0x00000003b9ba7819 */ /* 0x000fe200000006ff */
[----:B------:R-:W-:Y:S02]  /*2860*/  @P2 FADD.FTZ R80, R21, R80 ;  /* 0x0000005015502221 */ /* 0x000fe40000010000 */
[----:B------:R-:W-:Y:S02]  /*2870*/  @P2 FADD.FTZ R78, R23, R78 ;  /* 0x0000004e174e2221 */ /* 0x000fe40000010000 */
[----:B------:R-:W-:Y:S01]  /*2880*/  @P2 FADD.FTZ R89, R16, R89 ;  /* 0x0000005910592221 */ /* 0x000fe20000010000 */
[----:B------:R-:W0:Y:S01]  /*2890*/  F2F.BF16.F32 R84, R88 ;  /* 0x0000005800547304 */ /* 0x000e220000202000 */
[----:B------:R-:W-:-:S02]  /*28a0*/  @P2 FADD.FTZ R87, R18, R87 ;  /* 0x0000005712572221 */ /* 0x000fc40000010000 */
[----:B------:R-:W-:Y:S02]  /*28b0*/  @P2 FADD.FTZ R81, R20, R81 ;  /* 0x0000005114512221 */ /* 0x000fe40000010000 */
[----:B------:R-:W-:Y:S02]  /*28c0*/  @P2 FADD.FTZ R79, R22, R79 ;  /* 0x0000004f164f2221 */ /* 0x000fe40000010000 */
[----:B------:R-:W-:Y:S01]  /*28d0*/  @P2 FADD.FTZ R73, R24, R73 ;  /* 0x0000004918492221 */ /* 0x000fe20000010000 */
[----:B------:R-:W-:Y:S01]  /*28e0*/  F2F.BF16.F32 R82, R86 ;  /* 0x0000005600527304 */ /* 0x000fe20000202000 */
[----:B------:R-:W-:Y:S02]  /*28f0*/  @P2 FADD.FTZ R70, R25, R70 ;  /* 0x0000004619462221 */ /* 0x000fe40000010000 */
[----:B------:R-:W-:Y:S02]  /*2900*/  @P2 FADD.FTZ R69, R26, R69 ;  /* 0x000000451a452221 */ /* 0x000fe40000010000 */
[----:B------:R-:W-:-:S02]  /*2910*/  @P2 FADD.FTZ R66, R27, R66 ;  /* 0x000000421b422221 */ /* 0x000fc40000010000 */
[----:B------:R-:W-:Y:S01]  /*2920*/  @P2 FADD.FTZ R61, R28, R61 ;  /* 0x0000003d1c3d2221 */ /* 0x000fe20000010000 */
[----:B------:R-:W-:Y:S01]  /*2930*/  F2F.BF16.F32 R76, R80 ;  /* 0x00000050004c7304 */ /* 0x000fe20000202000 */
[----:B------:R-:W-:-:S04]  /*2940*/  IMAD.WIDE.U32 R40, R40, 0x10000, RZ ;  /* 0x0001000028287825 */ /* 0x000fc800078e00ff */
[----:B------:R-:W-:Y:S01]  /*2950*/  IMAD.U32 R44, R42, 0x10000, RZ ;  /* 0x000100002a2c7824 */ /* 0x000fe200078e00ff */
[----:B------:R-:W-:Y:S01]  /*2960*/  LOP3.LUT R40, R40, R43, RZ, 0xfc, !PT ;  /* 0x0000002b28287212 */ /* 0x000fe200078efcff */
[----:B------:R-:W-:Y:S01]  /*2970*/  @P2 FADD.FTZ R62, R29, R62 ;  /* 0x0000003e1d3e2221 */ /* 0x000fe20000010000 */
[----:B------:R-:W4:Y:S01]  /*2980*/  F2F.BF16.F32 R72, R78 ;  /* 0x0000004e00487304 */ /* 0x000f220000202000 */
[----:B------:R-:W-:Y:S01]  /*2990*/  @P2 FADD.FTZ R58, R31, R58 ;  /* 0x0000003a1f3a2221 */ /* 0x000fe20000010000 */
[----:B------:R-:W-:Y:S01]  /*29a0*/  LOP3.LUT R41, R41, R44, R45, 0xfe, !PT ;  /* 0x0000002c29297212 */ /* 0x000fe200078efe2d */
[----:B------:R-:W-:Y:S01]  /*29b0*/  @P2 FADD.FTZ R59, R30, R59 ;  /* 0x0000003b1e3b2221 */ /* 0x000fe20000010000 */
[----:B------:R-:W-:Y:S01]  /*29c0*/  IADD3 R54, P2, R186, c[0x0][0x248], RZ ;  /* 0x00009200ba367a10 */ /* 0x000fe20007f5e0ff */
[----:B0-----:R-:W-:-:S03]  /*29d0*/  IMAD.WIDE.U32 R36, R196, 0x10000, RZ ;  /* 0x00010000c4247825 */ /* 0x001fc600078e00ff */
[----:B------:R-:W0:Y:S01]  /*29e0*/  F2F.BF16.F32 R83, R87 ;  /* 0x0000005700537304 */ /* 0x000e220000202000 */
[----:B------:R-:W-:Y:S01]  /*29f0*/  IADD3.X R55, R200, c[0x0][0x24c], RZ, P2, !PT ;  /* 0x00009300c8377a10 */ /* 0x000fe200017fe4ff */
[----:B------:R-:W-:Y:S01]  /*2a00*/  IMAD.WIDE.U32 R2, R188, 0x10000, RZ ;  /* 0x00010000bc027825 */ /* 0x000fe200078e00ff */
[----:B-1----:R-:W-:Y:S02]  /*2a10*/  LOP3.LUT R53, R37, R52, R197, 0xfe, !PT ;  /* 0x0000003425357212 */ /* 0x002fe400078efec5 */
[----:B--2---:R-:W-:Y:S01]  /*2a20*/  LOP3.LUT R52, R36, R57, RZ, 0xfc, !PT ;  /* 0x0000003924347212 */ /* 0x004fe200078efcff */
[----:B------:R1:W-:Y:S01]  /*2a30*/  STG.E.64 [R54.64], R40 ;  /* 0x0000002836007986 */ /* 0x0003e2000c101b04 */
[----:B---3--:R-:W-:Y:S01]  /*2a40*/  LOP3.LUT R51, R3, R50, R191, 0xfe, !PT ;  /* 0x0000003203337212 */ /* 0x008fe200078efebf */
[----:B------:R-:W2:Y:S01]  /*2a50*/  F2F.BF16.F32 R85, R89 ;  /* 0x0000005900557304 */ /* 0x000ea20000202000 */
[----:B----4-:R-:W-:Y:S01]  /*2a60*/  LOP3.LUT R50, R2, R189, RZ, 0xfc, !PT ;  /* 0x000000bd02327212 */ /* 0x010fe200078efcff */
[----:B------:R-:W-:Y:S01]  /*2a70*/  IMAD.WIDE.U32 R36, R84, 0x10000, RZ ;  /* 0x0001000054247825 */ /* 0x000fe200078e00ff */
[----:B------:R-:W-:-:S02]  /*2a80*/  SHF.L.U32 R38, R72, 0x10, RZ ;  /* 0x0000001048267819 */ /* 0x000fc400000006ff */
[----:B------:R-:W-:Y:S01]  /*2a90*/  @P1 LEA R42, P2, R184, c[0x0][0x258], 0x4 ;  /* 0x00009600b82a1a11 */ /* 0x000fe200078420ff */
[----:B------:R-:W-:Y:S02]  /*2aa0*/  IMAD.U32 R48, R82, 0x10000, RZ ;  /* 0x0001000052307824 */ /* 0x000fe400078e00ff */
[----:B------:R-:W3:Y:S01]  /*2ab0*/  F2F.BF16.F32 R71, R79 ;  /* 0x0000004f00477304 */ /* 0x000ee20000202000 */
[----:B------:R-:W-:Y:S01]  /*2ac0*/  IMAD.WIDE.U32 R2, R76, 0x10000, RZ ;  /* 0x000100004c027825 */ /* 0x000fe200078e00ff */
[----:B------:R-:W-:Y:S02]  /*2ad0*/  @P1 LEA.HI.X R43, R184, c[0x0][0x25c], RZ, 0x4, P2 ;  /* 0x00009700b82b1a11 */ /* 0x000fe400010f24ff */
[----:B0-----:R-:W-:-:S04]  /*2ae0*/  LOP3.LUT R49, R37, R48, R83, 0xfe, !PT ;  /* 0x0000003025317212 */ /* 0x001fc800078efe53 */
[----:B------:R-:W0:Y:S01]  /*2af0*/  F2F.BF16.F32 R64, R70 ;  /* 0x0000004600407304 */ /* 0x000e220000202000 */
[----:B--2---:R-:W-:-:S07]  /*2b00*/  LOP3.LUT R48, R36, R85, RZ, 0xfc, !PT ;  /* 0x0000005524307212 */ /* 0x004fce00078efcff */
[----:B------:R-:W2:Y:S01]  /*2b10*/  F2F.BF16.F32 R60, R66 ;  /* 0x00000042003c7304 */ /* 0x000ea20000202000 */
[----:B---3--:R-:W-:-:S07]  /*2b20*/  LOP3.LUT R3, R3, R38, R71, 0xfe, !PT ;  /* 0x0000002603037212 */ /* 0x008fce00078efe47 */
[----:B------:R-:W3:Y:S01]  /*2b30*/  F2F.BF16.F32 R68, R62 ;  /* 0x0000003e00447304 */ /* 0x000ee20000202000 */
[----:B0-----:R-:W-:-:S07]  /*2b40*/  IMAD.WIDE.U32 R38, R64, 0x10000, RZ ;  /* 0x0001000040267825 */ /* 0x001fce00078e00ff */
[----:B------:R-:W0:Y:S01]  /*2b50*/  F2F.BF16.F32 R74, R58 ;  /* 0x0000003a004a7304 */ /* 0x000e220000202000 */
[----:B--2---:R-:W-:-:S07]  /*2b60*/  IMAD.U32 R44, R60, 0x10000, RZ ;  /* 0x000100003c2c7824 */ /* 0x004fce00078e00ff */
[----:B------:R-:W2:Y:S01]  /*2b70*/  F2F.BF16.F32 R63, R69 ;  /* 0x00000045003f7304 */ /* 0x000ea20000202000 */
[----:B---3--:R-:W-:-:S07]  /*2b80*/  IMAD.WIDE.U32 R36, R68, 0x10000, RZ ;  /* 0x0001000044247825 */ /* 0x008fce00078e00ff */
[----:B------:R-:W3:Y:S01]  /*2b90*/  F2F.BF16.F32 R77, R59 ;  /* 0x0000003b004d7304 */ /* 0x000ee20000202000 */
[----:B0-----:R-:W-:-:S07]  /*2ba0*/  SHF.L.U32 R46, R74, 0x10, RZ ;  /* 0x000000104a2e7819 */ /* 0x001fce00000006ff */
[----:B------:R-:W0:Y:S01]  /*2bb0*/  F2F.BF16.F32 R65, R73 ;  /* 0x0000004900417304 */ /* 0x000e220000202000 */
[----:B--2---:R-:W-:Y:S02]  /*2bc0*/  LOP3.LUT R45, R39, R44, R63, 0xfe, !PT ;  /* 0x0000002c272d7212 */ /* 0x004fe400078efe3f */
[----:B------:R-:W-:-:S05]  /*2bd0*/  SEL R39, R56, R35, P0 ;  /* 0x0000002338277207 */ /* 0x000fca0000000000 */
[----:B------:R-:W2:Y:S01]  /*2be0*/  F2F.BF16.F32 R67, R61 ;  /* 0x0000003d00437304 */ /* 0x000ea20000202000 */
[----:B---3--:R-:W-:Y:S02]  /*2bf0*/  LOP3.LUT R47, R37, R46, R77, 0xfe, !PT ;  /* 0x0000002e252f7212 */ /* 0x008fe400078efe4d */
[----:B------:R-:W-:-:S05]  /*2c00*/  SEL R37, R198, R33, P0 ;  /* 0x00000021c6257207 */ /* 0x000fca0000000000 */
[----:B------:R-:W3:Y:S01]  /*2c10*/  F2F.BF16.F32 R75, R81 ;  /* 0x00000051004b7304 */ /* 0x000ee20000202000 */
[----:B0-----:R-:W-:Y:S02]  /*2c20*/  LOP3.LUT R44, R38, R65, RZ, 0xfc, !PT ;  /* 0x00000041262c7212 */ /* 0x001fe400078efcff */
[----:B------:R-:W-:Y:S02]  /*2c30*/  SEL R38, R199, R34, P0 ;  /* 0x00000022c7267207 */ /* 0x000fe40000000000 */
[----:B--2---:R-:W-:Y:S02]  /*2c40*/  LOP3.LUT R46, R36, R67, RZ, 0xfc, !PT ;  /* 0x00000043242e7212 */ /* 0x004fe400078efcff */
[----:B------:R-:W-:Y:S02]  /*2c50*/  SEL R36, R201, R32, P0 ;  /* 0x00000020c9247207 */ /* 0x000fe40000000000 */
[----:B---3--:R-:W-:Y:S01]  /*2c60*/  LOP3.LUT R2, R2, R75, RZ, 0xfc, !PT ;  /* 0x0000004b02027212 */ /* 0x008fe200078efcff */
        /* <DEDUP_REMOVED lines=9> */
.L_x_1240:
[----:B-1----:R-:W-:Y:S01]  /*2d00*/  SHF.R.U32.HI R184, RZ, 0x1d, R184 ;  /* 0x0000001dffb87819 */ /* 0x002fe200000116b8 */
[----:B------:R1:W-:Y:S01]  /*2d10*/  @P1 STG.E.128 [R42.64], R36 ;  /* 0x000000242a001986 */ /* 0x0003e2000c101d04 */
[----:B------:R-:W-:Y:S01]  /*2d20*/  IADD3 R56, P2, R202, c[0x0][0x248], RZ ;  /* 0x00009200ca387a10 */ /* 0x000fe20007f5e0ff */
[----:B------:R-:W-:Y:S01]  /*2d30*/  IMAD.SHL.U32 R185, R183, 0x8, RZ ;  /* 0x00000008b7b97824 */ /* 0x000fe200078e00ff */
[----:B------:R-:W-:Y:S02]  /*2d40*/  @P3 PRMT R180, R57, 0x7610, R180 ;  /* 0x0000761039b43816 */ /* 0x000fe400000000b4 */
[----:B------:R-:W-:Y:S02]  /*2d50*/  IADD3.X R57, R184, c[0x0][0x24c], RZ, P2, !PT ;  /* 0x00009300b8397a10 */ /* 0x000fe400017fe4ff */
[----:B0-----:R-:W-:Y:S02]  /*2d60*/  @P1 LEA R54, P2, R183, c[0x0][0x258], 0x4 ;  /* 0x00009600b7361a11 */ /* 0x001fe400078420ff */
[----:B------:R-:W-:Y:S01]  /*2d70*/  @P3 PRMT R177, R196, 0x7610, R177 ;  /* 0x00007610c4b13816 */ /* 0x000fe200000000b1 */
[----:B------:R0:W-:Y:S01]  /*2d80*/  STG.E.64 [R56.64], R52 ;  /* 0x0000003438007986 */ /* 0x0001e2000c101b04 */
[----:B------:R-:W-:-:S02]  /*2d90*/  @P3 PRMT R179, R197, 0x7610, R179 ;  /* 0x00007610c5b33816 */ /* 0x000fc400000000b3 */
[----:B------:R-:W-:Y:S02]  /*2da0*/  @P3 PRMT R178, R194, 0x7610, R178 ;  /* 0x00007610c2b23816 */ /* 0x000fe400000000b2 */
[----:B------:R-:W-:Y:S02]  /*2db0*/  @P1 LEA.HI.X R55, R183, c[0x0][0x25c], RZ, 0x4, P2 ;  /* 0x00009700b7371a11 */ /* 0x000fe400010f24ff */
[----:B------:R-:W-:Y:S02]  /*2dc0*/  SEL R40, R195, R32, P0 ;  /* 0x00000020c3287207 */ /* 0x000fe40000000000 */
[----:B------:R-:W-:Y:S02]  /*2dd0*/  SEL R41, R192, R33, P0 ;  /* 0x00000021c0297207 */ /* 0x000fe40000000000 */
[----:B-1----:R-:W-:Y:S02]  /*2de0*/  SEL R42, R193, R34, P0 ;  /* 0x00000022c12a7207 */ /* 0x002fe40000000000 */
[----:B------:R-:W-:Y:S01]  /*2df0*/  SEL R43, R190, R35, P0 ;  /* 0x00000023be2b7207 */ /* 0x000fe20000000000 */
        /* <DEDUP_REMOVED lines=9> */
.L_x_1241:
        /* <DEDUP_REMOVED lines=10> */
[C---:B------:R-:W-:Y:S02]  /*2f30*/  SHF.L.U32 R184, R182.reuse, 0x3, RZ ;  /* 0x00000003b6b87819 */ /* 0x040fe400000006ff */
[----:B------:R-:W-:Y:S02]  /*2f40*/  @P1 LEA.HI.X R53, R182, c[0x0][0x25c], RZ, 0x4, P2 ;  /* 0x00009700b6351a11 */ /* 0x000fe400010f24ff */
[----:B------:R-:W-:Y:S02]  /*2f50*/  SEL R36, R89, R32, P0 ;  /* 0x0000002059247207 */ /* 0x000fe40000000000 */
[----:B------:R-:W-:Y:S02]  /*2f60*/  SEL R37, R88, R33, P0 ;  /* 0x0000002158257207 */ /* 0x000fe40000000000 */
[----:B------:R-:W-:-:S02]  /*2f70*/  SEL R38, R87, R34, P0 ;  /* 0x0000002257267207 */ /* 0x000fc40000000000 */
[----:B------:R-:W-:Y:S01]  /*2f80*/  SEL R39, R86, R35, P0 ;  /* 0x0000002356277207 */ /* 0x000fe20000000000 */
        /* <DEDUP_REMOVED lines=9> */
.L_x_1242:
        /* <DEDUP_REMOVED lines=25> */
.L_x_1243:
        /* <DEDUP_REMOVED lines=11> */
[----:B------:R-:W-:Y:S02]  /*3260*/  SEL R36, R73, R32, P0 ;  /* 0x0000002049247207 */ /* 0x000fe40000000000 */
[----:B------:R-:W-:Y:S02]  /*3270*/  SEL R37, R70, R33, P0 ;  /* 0x0000002146257207 */ /* 0x000fe40000000000 */
[----:B------:R-:W-:Y:S02]  /*3280*/  SEL R38, R69, R34, P0 ;  /* 0x0000002245267207 */ /* 0x000fe40000000000 */
        /* <DEDUP_REMOVED lines=10> */
.L_x_1244:
[----:B0-----:R-:W-:Y:S01]  /*3330*/  IMAD.SHL.U32 R42, R175, 0x8, RZ ;  /* 0x00000008af2a7824 */ /* 0x001fe200078e00ff */
[----:B------:R-:W-:Y:S01]  /*3340*/  SHF.R.U32.HI R175, RZ, 0x1d, R175 ;  /* 0x0000001dffaf7819 */ /* 0x000fe200000116af */
[----:B------:R0:W-:Y:S01]  /*3350*/  @P1 STG.E.128 [R48.64], R36 ;  /* 0x0000002430001986 */ /* 0x0001e2000c101d04 */
[----:B------:R-:W-:Y:S02]  /*3360*/  SHF.L.U32 R43, R176, 0x3, RZ ;  /* 0x00000003b02b7819 */ /* 0x000fe400000006ff */
[----:B------:R-:W-:Y:S02]  /*3370*/  IADD3 R40, P6, R42, c[0x0][0x248], RZ ;  /* 0x000092002a287a10 */ /* 0x000fe40007fde0ff */
[----:B------:R-:W-:Y:S02]  /*3380*/  IADD3 R2, P2, R43, c[0x0][0x248], RZ ;  /* 0x000092002b027a10 */ /* 0x000fe40007f5e0ff */
        /* <DEDUP_REMOVED lines=8> */
[----:B------:R-:W-:-:S02]  /*3410*/  @P1 LEA R36, P6, R176, c[0x0][0x258], 0x4 ;  /* 0x00009600b0241a11 */ /* 0x000fc400078c20ff */
[----:B------:R-:W-:Y:S02]  /*3420*/  SEL R33, R62, R33, P0 ;  /* 0x000000213e217207 */ /* 0x000fe40000000000 */
[----:B------:R-:W-:Y:S02]  /*3430*/  SEL R34, R59, R34, P0 ;  /* 0x000000223b227207 */ /* 0x000fe40000000000 */
[----:B------:R-:W-:Y:S02]  /*3440*/  SEL R35, R58, R35, P0 ;  /* 0x000000233a237207 */ /* 0x000fe40000000000 */
[----:B------:R-:W-:Y:S02]  /*3450*/  IADD3.X R3, R48, c[0x0][0x24c], RZ, P2, !PT ;  /* 0x0000930030037a10 */ /* 0x000fe400017fe4ff */
[----:B------:R-:W-:Y:S01]  /*3460*/  @P1 LEA.HI.X R37, R176, c[0x0][0x25c], RZ, 0x4, P6 ;  /* 0x00009700b0251a11 */ /* 0x000fe200030f24ff */
        /* <DEDUP_REMOVED lines=9> */
.L_x_1245:
[----:B-1----:R1:W-:Y:S01]  /*3500*/  @P1 STG.E.128 [R36.64], R32 ;  /* 0x0000002024001986 */ /* 0x0023e2000c101d04 */
[----:B------:R-:W-:Y:S02]  /*3510*/  @P3 PRMT R180, R67, 0x7610, R180 ;  /* 0x0000761043b43816 */ /* 0x000fe400000000b4 */
[----:B------:R-:W-:Y:S01]  /*3520*/  @P3 PRMT R177, R68, 0x7610, R177 ;  /* 0x0000761044b13816 */ /* 0x000fe200000000b1 */
[----:B------:R1:W-:Y:S01]  /*3530*/  STG.E.64 [R2.64], R46 ;  /* 0x0000002e02007986 */ /* 0x0003e2000c101b04 */
[----:B------:R-:W-:Y:S02]  /*3540*/  @P3 PRMT R179, R77, 0x7610, R179 ;  /* 0x000076104db33816 */ /* 0x000fe400000000b3 */
[----:B------:R-:W-:Y:S01]  /*3550*/  @P3 PRMT R178, R74, 0x7610, R178 ;  /* 0x000076104ab23816 */ /* 0x000fe200000000b2 */
[----:B------:R-:W-:Y:S05]  /*3560*/  @!P3 BRA `(.L_x_1246) ;  /* 0x000000800000b947 */ /* 0x000fea0003800000 */
[----:B-1----:R-:W-:Y:S02]  /*3570*/  LOP3.LUT R36, R177, 0xffff, RZ, 0xc0, !PT ;  /* 0x0000ffffb1247812 */ /* 0x002fe400078ec0ff */
[----:B------:R-:W-:-:S02]  /*3580*/  IADD3 R2, P0, R43, c[0x0][0x250], RZ ;  /* 0x000094002b027a10 */ /* 0x000fc40007f1e0ff */
[----:B0-----:R-:W-:Y:S01]  /*3590*/  PRMT R39, R179, 0x5410, R178 ;  /* 0x00005410b3277816 */ /* 0x001fe200000000b2 */
[----:B------:R-:W-:Y:S01]  /*35a0*/  IMAD.WIDE.U32 R36, R36, 0x10000, RZ ;  /* 0x0001000024247825 */ /* 0x000fe200078e00ff */
[----:B------:R-:W-:-:S04]  /*35b0*/  IADD3.X R3, R48, c[0x0][0x254], RZ, P0, !PT ;  /* 0x0000950030037a10 */ /* 0x000fc800007fe4ff */
[----:B------:R-:W-:Y:S02]  /*35c0*/  LOP3.LUT R37, R39, R37, RZ, 0xfc, !PT ;  /* 0x0000002527257212 */ /* 0x000fe400078efcff */
[----:B------:R-:W-:-:S05]  /*35d0*/  LOP3.LUT R36, R36, 0xffff, R180, 0xf8, !PT ;  /* 0x0000ffff24247812 */ /* 0x000fca00078ef8b4 */
[----:B------:R0:W-:Y:S02]  /*35e0*/  STG.E.64 [R2.64], R36 ;  /* 0x0000002402007986 */ /* 0x0001e4000c101b04 */
.L_x_1246:
[----:B------:R-:W-:Y:S01]  /*35f0*/  SEL R187, RZ, 0x1, P5 ;  /* 0x00000001ffbb7807 */ /* 0x000fe20002800000 */
[----:B01----:R-:W-:Y:S01]  /*3600*/  @P4 CALL.REL.NOINC `(.L_x_1247) ;  /* 0x0000001000004944 */ /* 0x003fe20003c00000 */
[----:B------:R-:W-:Y:S05]  /*3610*/  BRA `(.L_x_1248) ;  /* 0xffffd15000007947 */ /* 0x000fea000383ffff */
.L_x_1247:
        /* <DEDUP_REMOVED lines=56> */
.L_x_1237:
        /* <DEDUP_REMOVED lines=23> */
.L_x_1238:
[----:B------:R-:W-:Y:S01]  /*3b10*/  HFMA2.MMA R38, -RZ, RZ, 0, 9.5367431640625e-07 ;  /* 0x00000010ff267435 */ /* 0x000fe200000001ff */
[----:B------:R-:W-:Y:S01]  /*3b20*/  MOV R37, R39 ;  /* 0x0000002700257202 */ /* 0x000fe20000000f00 */
[----:B------:R-:W-:Y:S01]  /*3b30*/  IMAD.MOV.U32 R43, RZ, RZ, -0x1 ;  /* 0xffffffffff2b7424 */ /* 0x000fe200078e00ff */
[----:B------:R-:W-:-:S02]  /*3b40*/  MOV R42, 0x1f ;  /* 0x0000001f002a7802 */ /* 0x000fc40000000f00 */
[----:B------:R-:W-:Y:S02]  /*3b50*/  MOV R2, 0x3b70 ;  /* 0x00003b7000027802 */ /* 0x000fe40000000f00 */
[----:B-----5:R-:W-:Y:S05]  /*3b60*/  CALL.REL.NOINC `($__internal_39_$__cuda_sm70_shflsync_down_p) ;  /* 0x0000046000007944 */ /* 0x020fea0003c00000 */
[----:B-1----:R-:W-:Y:S01]  /*3b70*/  MOV R36, R37 ;  /* 0x0000002500247202 */ /* 0x002fe20000000f00 */
[----:B0-----:R-:W-:Y:S05]  /*3b80*/  BRA `(.L_x_1249) ;  /* 0xffffe0d000007947 */ /* 0x001fea000383ffff */
.L_x_1239:
[----:B------:R-:W-:Y:S01]  /*3b90*/  HFMA2.MMA R38, -RZ, RZ, 0, 9.5367431640625e-07 ;  /* 0x00000010ff267435 */ /* 0x000fe200000001ff */
[----:B------:R-:W-:Y:S01]  /*3ba0*/  MOV R37, R40 ;  /* 0x0000002800257202 */ /* 0x000fe20000000f00 */
[----:B------:R-:W-:Y:S01]  /*3bb0*/  IMAD.MOV.U32 R42, RZ, RZ, 0x1f ;  /* 0x0000001fff2a7424 */ /* 0x000fe200078e00ff */
[----:B------:R-:W-:Y:S02]  /*3bc0*/  MOV R43, 0xffffffff ;  /* 0xffffffff002b7802 */ /* 0x000fe40000000f00 */
[----:B------:R-:W-:Y:S02]  /*3bd0*/  MOV R2, 0x3bf0 ;  /* 0x00003bf000027802 */ /* 0x000fe40000000f00 */
[----:B01---5:R-:W-:Y:S05]  /*3be0*/  CALL.REL.NOINC `($__internal_39_$__cuda_sm70_shflsync_down_p) ;  /* 0x000003e000007944 */ /* 0x023fea0003c00000 */
[----:B------:R-:W-:Y:S01]  /*3bf0*/  FADD.FTZ R39, R39, R36 ;  /* 0x0000002427277221 */ /* 0x000fe20000010000 */
[----:B0-----:R-:W-:Y:S01]  /*3c00*/  HFMA2.MMA R38, -RZ, RZ, 0, 4.76837158203125e-07 ;  /* 0x00000008ff267435 */ /* 0x001fe200000001ff */
[----:B-1----:R-:W-:Y:S01]  /*3c10*/  FADD.FTZ R40, R40, R37 ;  /* 0x0000002528287221 */ /* 0x002fe20000010000 */
[----:B------:R-:W-:Y:S01]  /*3c20*/  MOV R42, 0x1f ;  /* 0x0000001f002a7802 */ /* 0x000fe20000000f00 */
[----:B------:R-:W-:Y:S01]  /*3c30*/  IMAD.MOV.U32 R43, RZ, RZ, -0x1 ;  /* 0xffffffffff2b7424 */ /* 0x000fe200078e00ff */
[----:B------:R-:W-:-:S02]  /*3c40*/  MOV R37, R39 ;  /* 0x0000002700257202 */ /* 0x000fc40000000f00 */
[----:B------:R-:W-:Y:S02]  /*3c50*/  MOV R2, 0x3c70 ;  /* 0x00003c7000027802 */ /* 0x000fe40000000f00 */
[----:B------:R-:W-:Y:S05]  /*3c60*/  CALL.REL.NOINC `($__internal_39_$__cuda_sm70_shflsync_down_p) ;  /* 0x0000036000007944 */ /* 0x000fea0003c00000 */
[----:B0-----:R-:W-:Y:S01]  /*3c70*/  HFMA2.MMA R42, -RZ, RZ, 0, 1.847743988037109375e-06 ;  /* 0x0000001fff2a7435 */ /* 0x001fe200000001ff */
[----:B-1----:R-:W-:Y:S01]  /*3c80*/  MOV R36, R37 ;  /* 0x0000002500247202 */ /* 0x002fe20000000f00 */
[----:B------:R-:W-:Y:S01]  /*3c90*/  IMAD.MOV.U32 R38, RZ, RZ, 0x8 ;  /* 0x00000008ff267424 */ /* 0x000fe200078e00ff */
[----:B------:R-:W-:Y:S02]  /*3ca0*/  MOV R37, R40 ;  /* 0x0000002800257202 */ /* 0x000fe40000000f00 */
[----:B------:R-:W-:Y:S02]  /*3cb0*/  MOV R43, 0xffffffff ;  /* 0xffffffff002b7802 */ /* 0x000fe40000000f00 */
[----:B------:R-:W-:Y:S02]  /*3cc0*/  MOV R2, 0x3ce0 ;  /* 0x00003ce000027802 */ /* 0x000fe40000000f00 */
[----:B------:R-:W-:Y:S05]  /*3cd0*/  CALL.REL.NOINC `($__internal_39_$__cuda_sm70_shflsync_down_p) ;  /* 0x000002f000007944 */ /* 0x000fea0003c00000 */
[----:B------:R-:W-:Y:S01]  /*3ce0*/  FADD.FTZ R39, R36, R39 ;  /* 0x0000002724277221 */ /* 0x000fe20000010000 */
[----:B0-----:R-:W-:Y:S01]  /*3cf0*/  HFMA2.MMA R38, -RZ, RZ, 0, 2.384185791015625e-07 ;  /* 0x00000004ff267435 */ /* 0x001fe200000001ff */
[----:B-1----:R-:W-:Y:S01]  /*3d00*/  FADD.FTZ R40, R40, R37 ;  /* 0x0000002528287221 */ /* 0x002fe20000010000 */
[----:B------:R-:W-:Y:S01]  /*3d10*/  MOV R43, 0xffffffff ;  /* 0xffffffff002b7802 */ /* 0x000fe20000000f00 */
[----:B------:R-:W-:Y:S01]  /*3d20*/  IMAD.MOV.U32 R42, RZ, RZ, 0x1f ;  /* 0x0000001fff2a7424 */ /* 0x000fe200078e00ff */
[----:B------:R-:W-:-:S02]  /*3d30*/  MOV R37, R39 ;  /* 0x0000002700257202 */ /* 0x000fc40000000f00 */
[----:B------:R-:W-:Y:S02]  /*3d40*/  MOV R2, 0x3d60 ;  /* 0x00003d6000027802 */ /* 0x000fe40000000f00 */
[----:B------:R-:W-:Y:S05]  /*3d50*/  CALL.REL.NOINC `($__internal_39_$__cuda_sm70_shflsync_down_p) ;  /* 0x0000027000007944 */ /* 0x000fea0003c00000 */
[----:B0-----:R-:W-:Y:S01]  /*3d60*/  HFMA2.MMA R38, -RZ, RZ, 0, 2.384185791015625e-07 ;  /* 0x00000004ff267435 */ /* 0x001fe200000001ff */
[----:B-1----:R-:W-:Y:S01]  /*3d70*/  MOV R36, R37 ;  /* 0x0000002500247202 */ /* 0x002fe20000000f00 */
[----:B------:R-:W-:Y:S01]  /*3d80*/  IMAD.MOV.U32 R37, RZ, RZ, R40 ;  /* 0x000000ffff257224 */ /* 0x000fe200078e0028 */
[----:B------:R-:W-:Y:S02]  /*3d90*/  MOV R42, 0x1f ;  /* 0x0000001f002a7802 */ /* 0x000fe40000000f00 */
[----:B------:R-:W-:Y:S02]  /*3da0*/  MOV R43, 0xffffffff ;  /* 0xffffffff002b7802 */ /* 0x000fe40000000f00 */
[----:B------:R-:W-:Y:S02]  /*3db0*/  MOV R2, 0x3dd0 ;  /* 0x00003dd000027802 */ /* 0x000fe40000000f00 */
[----:B------:R-:W-:Y:S05]  /*3dc0*/  CALL.REL.NOINC `($__internal_39_$__cuda_sm70_shflsync_down_p) ;  /* 0x0000020000007944 */ /* 0x000fea0003c00000 */
[----:B------:R-:W-:Y:S01]  /*3dd0*/  FADD.FTZ R39, R36, R39 ;  /* 0x0000002724277221 */ /* 0x000fe20000010000 */
[----:B0-----:R-:W-:Y:S01]  /*3de0*/  HFMA2.MMA R42, -RZ, RZ, 0, 1.847743988037109375e-06 ;  /* 0x0000001fff2a7435 */ /* 0x001fe200000001ff */
[----:B-1----:R-:W-:Y:S01]  /*3df0*/  FADD.FTZ R40, R40, R37 ;  /* 0x0000002528287221 */ /* 0x002fe20000010000 */
[----:B------:R-:W-:Y:S01]  /*3e00*/  MOV R43, 0xffffffff ;  /* 0xffffffff002b7802 */ /* 0x000fe20000000f00 */
[----:B------:R-:W-:Y:S01]  /*3e10*/  IMAD.MOV.U32 R38, RZ, RZ, 0x2 ;  /* 0x00000002ff267424 */ /* 0x000fe200078e00ff */
[----:B------:R-:W-:-:S02]  /*3e20*/  MOV R37, R39 ;  /* 0x0000002700257202 */ /* 0x000fc40000000f00 */
[----:B------:R-:W-:Y:S02]  /*3e30*/  MOV R2, 0x3e50 ;  /* 0x00003e5000027802 */ /* 0x000fe40000000f00 */
[----:B------:R-:W-:Y:S05]  /*3e40*/  CALL.REL.NOINC `($__internal_39_$__cuda_sm70_shflsync_down_p) ;  /* 0x0000018000007944 */ /* 0x000fea0003c00000 */
[----:B0-----:R-:W-:Y:S01]  /*3e50*/  HFMA2.MMA R38, -RZ, RZ, 0, 1.1920928955078125e-07 ;  /* 0x00000002ff267435 */ /* 0x001fe200000001ff */
[----:B-1----:R-:W-:Y:S01]  /*3e60*/  IMAD.MOV.U32 R36, RZ, RZ, R37 ;  /* 0x000000ffff247224 */ /* 0x002fe200078e0025 */
[----:B------:R-:W-:Y:S01]  /*3e70*/  MOV R37, R40 ;  /* 0x0000002800257202 */ /* 0x000fe20000000f00 */
[----:B------:R-:W-:Y:S01]  /*3e80*/  IMAD.MOV.U32 R43, RZ, RZ, -0x1 ;  /* 0xffffffffff2b7424 */ /* 0x000fe200078e00ff */
[----:B------:R-:W-:Y:S02]  /*3e90*/  MOV R42, 0x1f ;  /* 0x0000001f002a7802 */ /* 0x000fe40000000f00 */
[----:B------:R-:W-:Y:S02]  /*3ea0*/  MOV R2, 0x3ec0 ;  /* 0x00003ec000027802 */ /* 0x000fe40000000f00 */
[----:B------:R-:W-:Y:S05]  /*3eb0*/  CALL.REL.NOINC `($__internal_39_$__cuda_sm70_shflsync_down_p) ;  /* 0x0000011000007944 */ /* 0x000fea0003c00000 */
[----:B------:R-:W-:Y:S01]  /*3ec0*/  FADD.FTZ R39, R36, R39 ;  /* 0x0000002724277221 */ /* 0x000fe20000010000 */
[----:B0-----:R-:W-:Y:S01]  /*3ed0*/  HFMA2.MMA R38, -RZ, RZ, 0, 5.9604644775390625e-08 ;  /* 0x00000001ff267435 */ /* 0x001fe200000001ff */
[----:B-1----:R-:W-:Y:S01]  /*3ee0*/  FADD.FTZ R41, R40, R37 ;  /* 0x0000002528297221 */ /* 0x002fe20000010000 */
[----:B------:R-:W-:Y:S01]  /*3ef0*/  MOV R42, 0x1f ;  /* 0x0000001f002a7802 */ /* 0x000fe20000000f00 */
[----:B------:R-:W-:Y:S01]  /*3f00*/  IMAD.MOV.U32 R37, RZ, RZ, R39 ;  /* 0x000000ffff257224 */ /* 0x000fe200078e0027 */
[----:B------:R-:W-:-:S02]  /*3f10*/  MOV R43, 0xffffffff ;  /* 0xffffffff002b7802 */ /* 0x000fc40000000f00 */
[----:B------:R-:W-:Y:S02]  /*3f20*/  MOV R2, 0x3f40 ;  /* 0x00003f4000027802 */ /* 0x000fe40000000f00 */
[----:B------:R-:W-:Y:S05]  /*3f30*/  CALL.REL.NOINC `($__internal_39_$__cuda_sm70_shflsync_down_p) ;  /* 0x0000009000007944 */ /* 0x000fea0003c00000 */
[----:B0-----:R-:W-:Y:S01]  /*3f40*/  HFMA2.MMA R38, -RZ, RZ, 0, 5.9604644775390625e-08 ;  /* 0x00000001ff267435 */ /* 0x001fe200000001ff */
[----:B-1----:R-:W-:Y:S01]  /*3f50*/  MOV R40, R37 ;  /* 0x0000002500287202 */ /* 0x002fe20000000f00 */
[----:B------:R-:W-:Y:S01]  /*3f60*/  IMAD.MOV.U32 R42, RZ, RZ, 0x1f ;  /* 0x0000001fff2a7424 */ /* 0x000fe200078e00ff */
[----:B------:R-:W-:Y:S02]  /*3f70*/  MOV R37, R41 ;  /* 0x0000002900257202 */ /* 0x000fe40000000f00 */
[----:B------:R-:W-:Y:S02]  /*3f80*/  MOV R43, 0xffffffff ;  /* 0xffffffff002b7802 */ /* 0x000fe40000000f00 */
[----:B------:R-:W-:Y:S02]  /*3f90*/  MOV R2, 0x3fb0 ;  /* 0x00003fb000027802 */ /* 0x000fe40000000f00 */
[----:B------:R-:W-:Y:S05]  /*3fa0*/  CALL.REL.NOINC `($__internal_39_$__cuda_sm70_shflsync_down_p) ;  /* 0x0000002000007944 */ /* 0x000fea0003c00000 */
[----:B-1----:R-:W-:Y:S01]  /*3fb0*/  MOV R2, R37 ;  /* 0x0000002500027202 */ /* 0x002fe20000000f00 */
[----:B0-----:R-:W-:Y:S05]  /*3fc0*/  BRA `(.L_x_1250) ;  /* 0xffffddb000007947 */ /* 0x001fea000383ffff */
        .weak           $__internal_39_$__cuda_sm70_shflsync_down_p
        .type           $__internal_39_$__cuda_sm70_shflsync_down_p,@function
        .size           $__internal_39_$__cuda_sm70_shflsync_down_p,(.L_x_3401 - $__internal_39_$__cuda_sm70_shflsync_down_p)
$__internal_39_$__cuda_sm70_shflsync_down_p:
[----:B------:R-:W-:Y:S01]  /*3fd0*/  HFMA2.MMA R3, -RZ, RZ, 0, 0 ;  /* 0x00000000ff037435 */ /* 0x000fe200000001ff */
[----:B------:R-:W-:Y:S04]  /*3fe0*/  WARPSYNC R43 ;  /* 0x0000002b00007348 */ /* 0x000fe80003800000 */
[----:B------:R0:W1:Y:S01]  /*3ff0*/  SHFL.DOWN PT, R37, R37, R38, R42 ;  /* 0x0800002625257389 */ /* 0x00006200000e002a */
[----:B------:R-:W-:Y:S05]  /*4000*/  RET.REL.NODEC R2 `(_ZN10layer_norm31ln_parallel_residual_bwd_kernelINS_13Kernel_traitsI13__nv_bfloat16S2_fS2_fjLj7168ELj1ELj1ELj8ELj8ENS_18Kernel_traits_baseILj7168ES2_S2_fS2_fjLj256EEEEELb0ELb1ELb1EEEvNS_9BwdParamsE) ;  /* 0xffffbff002007950 */ /* 0x000fea0003c3ffff */
.L_x_1251:
        /* <DEDUP_REMOVED lines=15> */
.L_x_3401:


//--------------------- .text._ZN10layer_norm31ln_parallel_residual_bwd_kernelINS_13Kernel_traitsI13__nv_bfloat16S2_fS2_fjLj7168ELj1ELj1ELj8ELj8ENS_18Kernel_traits_baseILj7168ES2_S2_fS2_fjLj256EEEEELb1ELb0ELb0EEEvNS_9BwdParamsE --------------------------
	.section	.text._ZN10layer_norm31ln_parallel_residual_bwd_kernelINS_13Kernel_traitsI13__nv_bfloat16S2_fS2_fjLj7168ELj1ELj1ELj8ELj8ENS_18Kernel_traits_baseILj7168ES2_S2_fS2_fjLj256EEEEELb1ELb0ELb0EEEvNS_9BwdParamsE,"ax",@progbits
	.sectioninfo	@"SHI_REGISTERS=255"
	.align	128
        .global         _ZN10layer_norm31ln_parallel_residual_bwd_kernelINS_13Kernel_traitsI13__nv_bfloat16S2_fS2_fjLj7168ELj1ELj1ELj8ELj8ENS_18Kernel_traits_baseILj7168ES2_S2_fS2_fjLj256EEEEELb1ELb0ELb0EEEvNS_9BwdParamsE
        .type           _ZN10layer_norm31ln_parallel_residual_bwd_kernelINS_13Kernel_traitsI13__nv_bfloat16S2_fS2_fjLj7168ELj1ELj1ELj8ELj8ENS_18Kernel_traits_baseILj7168ES2_S2_fS2_fjLj256EEEEELb1ELb0ELb0EEEvNS_9BwdParamsE,@function
        .size           _ZN10layer_norm31ln_parallel_residual_bwd_kernelINS_13Kernel_traitsI13__nv_bfloat16S2_fS2_fjLj7168ELj1ELj1ELj8ELj8ENS_18Kernel_traits_baseILj7168ES2_S2_fS2_fjLj256EEEEELb1ELb0ELb0EEEvNS_9BwdParamsE,(.L_x_3402 - _ZN10layer_norm31ln_parallel_residual_bwd_kernelINS_13Kernel_traitsI13__nv_bfloat16S2_fS2_fjLj7168ELj1ELj1ELj8ELj8ENS_18Kernel_traits_baseILj7168ES2_S2_fS2_fjLj256EEEEELb1ELb0ELb0EEEvNS_9BwdParamsE)
        .other          _ZN10layer_norm31ln_parallel_residual_bwd_kernelINS_13Kernel_traitsI13__nv_bfloat16S2_fS2_fjLj7168ELj1ELj1ELj8ELj8ENS_18Kernel_traits_baseILj7168ES2_S2_fS2_fjLj256EEEEELb1ELb0ELb0EEEvNS_9BwdParamsE,@"STO_CUDA_ENTRY STV_DEFAULT"
_ZN10layer_norm31ln_parallel_residual_bwd_kernelINS_13Kernel_traitsI13__nv_bfloat16S2_fS2_fjLj7168ELj1ELj1ELj8ELj8ENS_18Kernel_traits_baseILj7168ES2_S2_fS2_fjLj256EEEEELb1ELb0ELb0EEEvNS_9BwdParamsE:
.text._ZN10layer_norm31ln_parallel_residual_bwd_kernelINS_13Kernel_traitsI13__nv_bfloat16S2_fS2_fjLj7168ELj1ELj1ELj8ELj8ENS_18Kernel_traits_baseILj7168ES2_S2_fS2_fjLj256EEEEELb1ELb0ELb0EEEvNS_9BwdParamsE:
        /* <DEDUP_REMOVED lines=23> */
[----:B------:R1:W5:Y:S01]  /*0170*/  @P6 LDG.E.64 R22, [R20.64] ;  /* 0x0000000414166981 */ /* 0x000362000c1e1b00 */
[----:B------:R-:W-:Y:S01]  /*0180*/  @P1 MOV R43, 0x8 ;  /* 0x00000008002b1802 */ /* 0x000fe20000000f00 */
        /* <DEDUP_REMOVED lines=94> */
[--C-:B------:R-:W-:Y:S01]  /*0770*/  SHF.R.U64 R162, R22, 0x10, R23.reuse ;  /* 0x0000001016a27819 */ /* 0x100fe20000001217 */
[----:B------:R-:W-:Y:S01]  /*0780*/  IMAD.MOV.U32 R21, RZ, RZ, R23 ;  /* 0x000000ffff157224 */ /* 0x000fe200078e0017 */
[----:B------:R-:W-:Y:S01]  /*0790*/  SHF.R.U64 R241, R4, 0x10, R5 ;  /* 0x0000001004f17819 */ /* 0x000fe20000001205 */
[----:B------:R-:W-:Y:S01]  /*07a0*/  IMAD.MOV.U32 R243, RZ, RZ, R4 ;  /* 0x000000fffff37224 */ /* 0x000fe200078e0004 */
[--C-:B------:R-:W-:Y:S01]  /*07b0*/  SHF.R.U64 R240, R2, 0x10, R3.reuse ;  /* 0x0000001002f07819 */ /* 0x100fe20000001203 */
[----:B------:R-:W-:Y:S01]  /*07c0*/  IMAD.MOV.U32 R242, RZ, RZ, R2 ;  /* 0x000000fffff27224 */ /* 0x000fe200078e0002 */
[--C-:B------:R-:W-:Y:S01]  /*07d0*/  SHF.R.U32.HI R236, RZ, 0x10, R3.reuse ;  /* 0x00000010ffec7819 */ /* 0x100fe20000011603 */
        /* <DEDUP_REMOVED lines=8> */
[--C-:B------:R-:W-:Y:S01]  /*0860*/  IMAD.MOV.U32 R22, RZ, RZ, R27.reuse ;  /* 0x000000ffff167224 */ /* 0x100fe200078e001b */
[--C-:B------:R-:W-:Y:S01]  /*0870*/  SHF.R.U64 R161, R26, 0x10, R27.reuse ;  /* 0x000000101aa17819 */ /* 0x100fe2000000121b */
[----:B------:R1:W-:Y:S01]  /*0880*/  STL [R1+0x90], R2 ;  /* 0x0000900201007387 */ /* 0x0003e20000100800 */
[----:B------:R-:W-:Y:S01]  /*0890*/  SHF.R.U32.HI R159, RZ, 0x10, R27 ;  /* 0x00000010ff9f7819 */ /* 0x000fe2000001161b */
[--C-:B------:R-:W-:Y:S01]  /*08a0*/  IMAD.MOV.U32 R25, RZ, RZ, R137.reuse ;  /* 0x000000ffff197224 */ /* 0x100fe200078e0089 */
[----:B------:R-:W-:Y:S01]  /*08b0*/  MOV R23, R136 ;  /* 0x0000008800177202 */ /* 0x000fe20000000f00 */
[----:B------:R2:W-:Y:S01]  /*08c0*/  STL [R1+0x88], R0 ;  /* 0x0000880001007387 */ /* 0x0005e20000100800 */
[----:B------:R-:W-:Y:S01]  /*08d0*/  SHF.R.U64 R158, R136, 0x10, R137 ;  /* 0x00000010889e7819 */ /* 0x000fe20000001289 */
[----:B------:R-:W-:Y:S01]  /*08e0*/  IMAD.MOV.U32 R24, RZ, RZ, R138 ;  /* 0x000000ffff187224 */ /* 0x000fe200078e008a */
[----:B0-----:R-:W-:Y:S01]  /*08f0*/  PRMT R4, RZ, 0x5410, R160 ;  /* 0x00005410ff047816 */ /* 0x001fe200000000a0 */
[----:B------:R-:W-:Y:S01]  /*0900*/  IMAD.MOV.U32 R26, RZ, RZ, R139 ;  /* 0x000000ffff1a7224 */ /* 0x000fe200078e008b */
[----:B------:R-:W-:Y:S01]  /*0910*/  SHF.R.U32.HI R156, RZ, 0x10, R137 ;  /* 0x00000010ff9c7819 */ /* 0x000fe20000011689 */
[----:B------:R-:W-:Y:S01]  /*0920*/  IMAD.MOV.U32 R27, RZ, RZ, R140 ;  /* 0x000000ffff1b7224 */ /* 0x000fe200078e008c */
[----:B-1----:R-:W-:Y:S01]  /*0930*/  PRMT R2, RZ, 0x5410, R20 ;  /* 0x00005410ff027816 */ /* 0x002fe20000000014 */
[----:B------:R0:W-:Y:S01]  /*0940*/  STL [R1+0x80], R4 ;  /* 0x0000800401007387 */ /* 0x0001e20000100800 */
[----:B------:R-:W-:Y:S01]  /*0950*/  SHF.R.U64 R157, R138, 0x10, R139 ;  /* 0x000000108a9d7819 */ /* 0x000fe2000000128b */
[----:B------:R-:W-:Y:S01]  /*0960*/  IMAD.MOV.U32 R137, RZ, RZ, R141 ;  /* 0x000000ffff897224 */ /* 0x000fe200078e008d */
[----:B--2---:R-:W-:Y:S01]  /*0970*/  PRMT R0, RZ, 0x5410, R161 ;  /* 0x00005410ff007816 */ /* 0x004fe200000000a1 */
[----:B------:R1:W-:Y:S01]  /*0980*/  STL [R1+0x94], R2 ;  /* 0x0000940201007387 */ /* 0x0003e20000100800 */
[----:B------:R-:W-:Y:S01]  /*0990*/  SHF.R.U32.HI R155, RZ, 0x10, R139 ;  /* 0x00000010ff9b7819 */ /* 0x000fe2000001168b */
[----:B------:R-:W-:Y:S01]  /*09a0*/  IMAD.MOV.U32 R136, RZ, RZ, R142 ;  /* 0x000000ffff887224 */ /* 0x000fe200078e008e */
[--C-:B------:R-:W-:Y:S01]  /*09b0*/  SHF.R.U64 R154, R140, 0x10, R141.reuse ;  /* 0x000000108c9a7819 */ /* 0x100fe2000000128d */
[----:B------:R2:W-:Y:S01]  /*09c0*/  STL [R1+0x8c], R0 ;  /* 0x00008c0001007387 */ /* 0x0005e20000100800 */
[----:B------:R-:W-:Y:S01]  /*09d0*/  SHF.R.U32.HI R152, RZ, 0x10, R141 ;  /* 0x00000010ff987819 */ /* 0x000fe2000001168d */
[----:B------:R-:W-:Y:S01]  /*09e0*/  IMAD.MOV.U32 R139, RZ, RZ, R18 ;  /* 0x000000ffff8b7224 */ /* 0x000fe200078e0012 */
[----:B0-----:R-:W-:Y:S01]  /*09f0*/  PRMT R4, RZ, 0x5410, R22 ;  /* 0x00005410ff047816 */ /* 0x001fe20000000016 */
[----:B------:R-:W-:Y:S01]  /*0a00*/  IMAD.MOV.U32 R140, RZ, RZ, R19 ;  /* 0x000000ffff8c7224 */ /* 0x000fe200078e0013 */
[----:B------:R-:W-:Y:S01]  /*0a10*/  SHF.R.U64 R153, R142, 0x10, R143 ;  /* 0x000000108e997819 */ /* 0x000fe2000000128f */
[----:B------:R-:W-:Y:S01]  /*0a20*/  IMAD.MOV.U32 R251, RZ, RZ, R10 ;  /* 0x000000fffffb7224 */ /* 0x000fe200078e000a */
[----:B-1----:R-:W-:Y:S01]  /*0a30*/  PRMT R2, RZ, 0x5410, R159 ;  /* 0x00005410ff027816 */ /* 0x002fe2000000009f */
[----:B------:R0:W-:Y:S01]  /*0a40*/  STL [R1+0x84], R4 ;  /* 0x0000840401007387 */ /* 0x0001e20000100800 */
[----:B------:R-:W-:Y:S01]  /*0a50*/  MOV R138, R143 ;  /* 0x0000008f008a7202 */ /* 0x000fe20000000f00 */
        /* <DEDUP_REMOVED lines=10> */
[--C-:B------:R-:W-:Y:S01]  /*0b00*/  IMAD.MOV.U32 R19, RZ, RZ, R17.reuse ;  /* 0x000000ffff137224 */ /* 0x100fe200078e0011 */
[----:B------:R-:W-:Y:S01]  /*0b10*/  SHF.R.U64 R145, R16, 0x10, R17 ;  /* 0x0000001010917819 */ /* 0x000fe20000001211 */
[----:B------:R-:W-:Y:S01]  /*0b20*/  IMAD.MOV.U32 R16, RZ, RZ, R14 ;  /* 0x000000ffff107224 */ /* 0x000fe200078e000e */
[----:B-1----:R-:W-:Y:S01]  /*0b30*/  PRMT R2, RZ, 0x5410, R25 ;  /* 0x00005410ff027816 */ /* 0x002fe20000000019 */
[----:B------:R0:W-:Y:S01]  /*0b40*/  STL [R1+0x70], R4 ;  /* 0x0000700401007387 */ /* 0x0001e20000100800 */
[----:B------:R-:W-:Y:S01]  /*0b50*/  SHF.R.U32.HI R143, RZ, 0x10, R17 ;  /* 0x00000010ff8f7819 */ /* 0x000fe20000011611 */
[--C-:B------:R-:W-:Y:S01]  /*0b60*/  IMAD.MOV.U32 R17, RZ, RZ, R15.reuse ;  /* 0x000000ffff117224 */ /* 0x100fe200078e000f */
[----:B--2---:R-:W-:Y:S01]  /*0b70*/  PRMT R0, RZ, 0x5410, R156 ;  /* 0x00005410ff007816 */ /* 0x004fe2000000009c */
[----:B------:R1:W-:Y:S01]  /*0b80*/  STL [R1+0x68], R2 ;  /* 0x0000680201007387 */ /* 0x0003e20000100800 */
[----:B------:R-:W-:Y:S01]  /*0b90*/  SHF.R.U64 R142, R14, 0x10, R15 ;  /* 0x000000100e8e7819 */ /* 0x000fe2000000120f */
[----:B------:R-:W-:Y:S01]  /*0ba0*/  IMAD.MOV.U32 R246, RZ, RZ, R9 ;  /* 0x000000fffff67224 */ /* 0x000fe200078e0009 */
[----:B------:R-:W-:Y:S01]  /*0bb0*/  SHF.R.U32.HI R141, RZ, 0x10, R15 ;  /* 0x00000010ff8d7819 */ /* 0x000fe2000001160f */
[----:B------:R2:W-:Y:S01]  /*0bc0*/  STL [R1+0x60], R0 ;  /* 0x0000600001007387 */ /* 0x0005e20000100800 */
[----:B------:R-:W-:Y:S01]  /*0bd0*/  MOV R14, R12 ;  /* 0x0000000c000e7202 */ /* 0x000fe20000000f00 */
[--C-:B------:R-:W-:Y:S01]  /*0be0*/  IMAD.MOV.U32 R15, RZ, RZ, R13.reuse ;  /* 0x000000ffff0f7224 */ /* 0x100fe200078e000d */
[----:B0-----:R-:W-:Y:S01]  /*0bf0*/  PRMT R4, RZ, 0x5410, R24 ;  /* 0x00005410ff047816 */ /* 0x001fe20000000018 */
[----:B------:R-:W-:Y:S01]  /*0c00*/  IMAD.MOV.U32 R235, RZ, RZ, 0x1 ;  /* 0x00000001ffeb7424 */ /* 0x000fe200078e00ff */
[----:B------:R-:W-:Y:S01]  /*0c10*/  SHF.R.U64 R12, R12, 0x10, R13 ;  /* 0x000000100c0c7819 */ /* 0x000fe2000000120d */
[----:B------:R-:W-:Y:S01]  /*0c20*/  IMAD.MOV.U32 R29, RZ, RZ, RZ ;  /* 0x000000ffff1d7224 */ /* 0x000fe200078e00ff */
[----:B-1----:R-:W-:Y:S01]  /*0c30*/  PRMT R2, RZ, 0x5410, R157 ;  /* 0x00005410ff027816 */ /* 0x002fe2000000009d */
[----:B------:R0:W-:Y:S01]  /*0c40*/  STL [R1+0x74], R4 ;  /* 0x0000740401007387 */ /* 0x0001e20000100800 */
[----:B------:R-:W-:-:S02]  /*0c50*/  SHF.R.U32.HI R252, RZ, 0x10, R13 ;  /* 0x00000010fffc7819 */ /* 0x000fc4000001160d */
[----:B--2---:R-:W-:Y:S01]  /*0c60*/  PRMT R0, RZ, 0x5410, R26 ;  /* 0x00005410ff007816 */ /* 0x004fe2000000001a */
[----:B------:R1:W-:Y:S01]  /*0c70*/  STL [R1+0x6c], R2 ;  /* 0x00006c0201007387 */ /* 0x0003e20000100800 */
[--C-:B------:R-:W-:Y:S02]  /*0c80*/  SHF.R.U64 R249, R10, 0x10, R11.reuse ;  /* 0x000000100af97819 */ /* 0x100fe4000000120b */
[----:B------:R-:W-:Y:S01]  /*0c90*/  SHF.R.U32.HI R245, RZ, 0x10, R11 ;  /* 0x00000010fff57819 */ /* 0x000fe2000001160b */
[----:B------:R2:W-:Y:S01]  /*0ca0*/  STL [R1+0x64], R0 ;  /* 0x0000640001007387 */ /* 0x0005e20000100800 */
[----:B------:R-:W-:Y:S02]  /*0cb0*/  SHF.R.U64 R248, R8, 0x10, R9 ;  /* 0x0000001008f87819 */ /* 0x000fe40000001209 */
[----:B0-----:R-:W-:Y:S02]  /*0cc0*/  PRMT R4, RZ, 0x5410, R155 ;  /* 0x00005410ff047816 */ /* 0x001fe4000000009b */
[----:B------:R-:W-:-:S02]  /*0cd0*/  SHF.R.U32.HI R244, RZ, 0x10, R9 ;  /* 0x00000010fff47819 */ /* 0x000fc40000011609 */
[----:B-1----:R-:W-:Y:S01]  /*0ce0*/  PRMT R2, RZ, 0x5410, R27 ;  /* 0x00005410ff027816 */ /* 0x002fe2000000001b */
[----:B------:R0:W-:Y:S01]  /*0cf0*/  STL [R1+0x5c], R4 ;  /* 0x00005c0401007387 */ /* 0x0001e20000100800 */
[----:B------:R-:W-:Y:S02]  /*0d00*/  MOV R239, R5 ;  /* 0x0000000500ef7202 */ /* 0x000fe40000000f00 */
[----:B--2---:R-:W-:Y:S01]  /*0d10*/  PRMT R0, RZ, 0x5410, R154 ;  /* 0x00005410ff007816 */ /* 0x004fe2000000009a */
[----:B------:R1:W-:Y:S01]  /*0d20*/  STL [R1+0x58], R2 ;  /* 0x0000580201007387 */ /* 0x0003e20000100800 */
[----:B------:R-:W-:Y:S02]  /*0d30*/  SHF.R.U32.HI R237, RZ, 0x10, R5 ;  /* 0x00000010ffed7819 */ /* 0x000fe40000011605 */
[----:B------:R-:W-:Y:S01]  /*0d40*/  PRMT R252, RZ, 0x5410, R252 ;  /* 0x00005410fffc7816 */ /* 0x000fe200000000fc */
[----:B------:R2:W-:Y:S01]  /*0d50*/  STL [R1+0x50], R0 ;  /* 0x0000500001007387 */ /* 0x0005e20000100800 */
[----:B------:R-:W-:-:S02]  /*0d60*/  PRMT R251, RZ, 0x5410, R251 ;  /* 0x00005410fffb7816 */ /* 0x000fc400000000fb */
[----:B0-----:R-:W-:Y:S02]  /*0d70*/  PRMT R4, RZ, 0x5410, R137 ;  /* 0x00005410ff047816 */ /* 0x001fe40000000089 */
[----:B------:R-:W-:Y:S02]  /*0d80*/  PRMT R249, RZ, 0x5410, R249 ;  /* 0x00005410fff97816 */ /* 0x000fe400000000f9 */
[----:B-1----:R-:W-:Y:S01]  /*0d90*/  PRMT R2, RZ, 0x5410, R152 ;  /* 0x00005410ff027816 */ /* 0x002fe20000000098 */
[----:B------:R0:W-:Y:S01]  /*0da0*/  STL [R1+0x48], R4 ;  /* 0x0000480401007387 */ /* 0x0001e20000100800 */
[----:B------:R-:W-:Y:S02]  /*0db0*/  PRMT R247, RZ, 0x5410, R247 ;  /* 0x00005410fff77816 */ /* 0x000fe400000000f7 */
[----:B--2---:R-:W-:Y:S01]  /*0dc0*/  PRMT R0, RZ, 0x5410, R136 ;  /* 0x00005410ff007816 */ /* 0x004fe20000000088 */
[----:B------:R1:W-:Y:S01]  /*0dd0*/  STL [R1+0x40], R2 ;  /* 0x0000400201007387 */ /* 0x0003e20000100800 */
[----:B------:R-:W-:-:S02]  /*0de0*/  PRMT R245, RZ, 0x5410, R245 ;  /* 0x00005410fff57816 */ /* 0x000fc400000000f5 */
[----:B------:R-:W-:Y:S01]  /*0df0*/  PRMT R250, RZ, 0x5410, R250 ;  /* 0x00005410fffa7816 */ /* 0x000fe200000000fa */
[----:B------:R2:W-:Y:S01]  /*0e00*/  STL [R1+0x54], R0 ;  /* 0x0000540001007387 */ /* 0x0005e20000100800 */
[----:B------:R-:W-:Y:S02]  /*0e10*/  PRMT R248, RZ, 0x5410, R248 ;  /* 0x00005410fff87816 */ /* 0x000fe400000000f8 */
[----:B0-----:R-:W-:Y:S02]  /*0e20*/  PRMT R4, RZ, 0x5410, R153 ;  /* 0x00005410ff047816 */ /* 0x001fe40000000099 */
[----:B------:R-:W-:Y:S02]  /*0e30*/  PRMT R246, RZ, 0x5410, R246 ;  /* 0x00005410fff67816 */ /* 0x000fe400000000f6 */
[----:B-1----:R-:W-:Y:S01]  /*0e40*/  PRMT R2, RZ, 0x5410, R138 ;  /* 0x00005410ff027816 */ /* 0x002fe2000000008a */
[----:B------:R0:W-:Y:S01]  /*0e50*/  STL [R1+0x4c], R4 ;  /* 0x00004c0401007387 */ /* 0x0001e20000100800 */
[----:B------:R-:W-:-:S02]  /*0e60*/  PRMT R244, RZ, 0x5410, R244 ;  /* 0x00005410fff47816 */ /* 0x000fc400000000f4 */
[----:B--2---:R-:W-:Y:S01]  /*0e70*/  PRMT R0, RZ, 0x5410, R147 ;  /* 0x00005410ff007816 */ /* 0x004fe20000000093 */
[----:B------:R1:W-:Y:S01]  /*0e80*/  STL [R1+0x44], R2 ;  /* 0x0000440201007387 */ /* 0x0003e20000100800 */
[----:B------:R-:W-:Y:S02]  /*0e90*/  PRMT R243, RZ, 0x5410, R243 ;  /* 0x00005410fff37816 */ /* 0x000fe400000000f3 */
[----:B------:R-:W-:Y:S01]  /*0ea0*/  PRMT R241, RZ, 0x5410, R241 ;  /* 0x00005410fff17816 */ /* 0x000fe200000000f1 */
[----:B------:R2:W-:Y:S01]  /*0eb0*/  STL [R1+0x3c], R0 ;  /* 0x00003c0001007387 */ /* 0x0005e20000100800 */
[----:B------:R-:W-:Y:S02]  /*0ec0*/  PRMT R239, RZ, 0x5410, R239 ;  /* 0x00005410ffef7816 */ /* 0x000fe400000000ef */
[----:B0-----:R-:W-:Y:S02]  /*0ed0*/  PRMT R4, RZ, 0x5410, R139 ;  /* 0x00005410ff047816 */ /* 0x001fe4000000008b */
[----:B------:R-:W-:-:S02]  /*0ee0*/  PRMT R237, RZ, 0x5410, R237 ;  /* 0x00005410ffed7816 */ /* 0x000fc400000000ed */
[----:B-1----:R-:W-:Y:S01]  /*0ef0*/  PRMT R2, RZ, 0x5410, R146 ;  /* 0x00005410ff027816 */ /* 0x002fe20000000092 */
[----:B------:R0:W-:Y:S01]  /*0f00*/  STL [R1+0x38], R4 ;  /* 0x0000380401007387 */ /* 0x0001e20000100800 */
[----:B------:R-:W-:Y:S02]  /*0f10*/  PRMT R242, RZ, 0x5410, R242 ;  /* 0x00005410fff27816 */ /* 0x000fe400000000f2 */
[----:B--2---:R-:W-:Y:S01]  /*0f20*/  PRMT R0, RZ, 0x5410, R140 ;  /* 0x00005410ff007816 */ /* 0x004fe2000000008c */
[----:B------:R1:W-:Y:S01]  /*0f30*/  STL [R1+0x30], R2 ;  /* 0x0000300201007387 */ /* 0x0003e20000100800 */
[----:B------:R-:W-:Y:S02]  /*0f40*/  PRMT R240, RZ, 0x5410, R240 ;  /* 0x00005410fff07816 */ /* 0x000fe400000000f0 */
[----:B------:R-:W-:Y:S01]  /*0f50*/  PRMT R238, RZ, 0x5410, R238 ;  /* 0x00005410ffee7816 */ /* 0x000fe200000000ee */
[----:B------:R2:W-:Y:S01]  /*0f60*/  STL [R1+0x28], R0 ;  /* 0x0000280001007387 */ /* 0x0005e20000100800 */
[----:B------:R-:W-:-:S02]  /*0f70*/  PRMT R236, RZ, 0x5410, R236 ;  /* 0x00005410ffec7816 */ /* 0x000fc400000000ec */
        /* <DEDUP_REMOVED lines=17> */
[----:B------:R2:W-:Y:S01]  /*1090*/  STL [R1], R0 ;  /* 0x0000000001007387 */ /* 0x0005e20000100800 */
[----:B0-----:R-:W-:Y:S02]  /*10a0*/  PRMT R4, RZ, 0x5410, R14 ;  /* 0x00005410ff047816 */ /* 0x001fe4000000000e */
[----:B-1----:R-:W-:-:S03]  /*10b0*/  PRMT R2, RZ, 0x5410, R12 ;  /* 0x00005410ff027816 */ /* 0x002fc6000000000c */
[----:B------:R0:W-:Y:S01]  /*10c0*/  STL [R1+0x14], R4 ;  /* 0x0000140401007387 */ /* 0x0001e20000100800 */
[----:B--2---:R-:W-:-:S03]  /*10d0*/  PRMT R0, RZ, 0x5410, R15 ;  /* 0x00005410ff007816 */ /* 0x004fc6000000000f */
[----:B------:R0:W-:Y:S04]  /*10e0*/  STL [R1+0xc], R2 ;  /* 0x00000c0201007387 */ /* 0x0001e80000100800 */
[----:B------:R0:W-:Y:S02]  /*10f0*/  STL [R1+0x4], R0 ;  /* 0x0000040001007387 */ /* 0x0001e40000100800 */
.L_x_1289:
[----:B------:R-:W1:Y:S01]  /*1100*/  S2R R173, SR_TID.X ;  /* 0x0000000000ad7919 */ /* 0x000e620000002100 */
[----:B0-----:R-:W-:-:S04]  /*1110*/  IMAD.MOV.U32 R4, RZ, RZ, 0x4 ;  /* 0x00000004ff047424 */ /* 0x001fc800078e00ff */
[----:B------:R-:W-:-:S04]  /*1120*/  IMAD.WIDE R200, R3, R4, c[0x0][0x1a0] ;  /* 0x0000680003c87625 */ /* 0x000fc800078e0204 */
[C---:B------:R-:W-:Y:S01]  /*1130*/  IMAD.WIDE R4, R3.reuse, R4, c[0x0][0x1a8] ;  /* 0x00006a0003047625 */ /* 0x040fe200078e0204 */
[----:B------:R-:W-:Y:S01]  /*1140*/  LOP3.LUT P3, RZ, R6, 0xffffff00, RZ, 0xc0, !PT ;  /* 0xffffff0006ff7812 */ /* 0x000fe2000786c0ff */
[----:B------:R-:W-:Y:S01]  /*1150*/  BSSY B0, `(.L_x_1253) ;  /* 0x0000067000007945 */ /* 0x000fe20003800000 */
[----:B------:R-:W-:Y:S01]  /*1160*/  HFMA2.MMA R199, -RZ, RZ, 0, 0 ;  /* 0x00000000ffc77435 */ /* 0x000fe200000001ff */
[----:B------:R0:W5:Y:S04]  /*1170*/  LDG.E R200, [R200.64] ;  /* 0x00000004c8c87981 */ /* 0x000168000c1e1900 */
[----:B------:R2:W5:Y:S01]  /*1180*/  LDG.E R4, [R4.64] ;  /* 0x0000000404047981 */ /* 0x000562000c1e1900 */
[----:B0-----:R-:W-:Y:S02]  /*1190*/  IMAD.MOV.U32 R201, RZ, RZ, RZ ;  /* 0x000000ffffc97224 */ /* 0x001fe400078e00ff */
[----:B--2---:R-:W-:-:S05]  /*11a0*/  IMAD R5, R3, c[0x0][0x168], RZ ;  /* 0x00005a0003057a24 */ /* 0x004fca00078e02ff */
[----:B------:R-:W-:-:S04]  /*11b0*/  SHF.R.S32.HI R172, RZ, 0x1f, R5 ;  /* 0x0000001fffac7819 */ /* 0x000fc80000011405 */
[----:B------:R-:W-:Y:S02]  /*11c0*/  LEA.HI R5, R172, R5, RZ, 0x2 ;  /* 0x00000005ac057211 */ /* 0x000fe400078f10ff */
[----:B-1----:R-:W-:-:S04]  /*11d0*/  LOP3.LUT R172, R173, 0xff, RZ, 0xc0, !PT ;  /* 0x000000ffadac7812 */ /* 0x002fc800078ec0ff */
[----:B------:R-:W-:-:S05]  /*11e0*/  LEA.HI.SX32 R5, R5, R172, 0x1e ;  /* 0x000000ac05057211 */ /* 0x000fca00078ff2ff */
[----:B------:R-:W-:Y:S01]  /*11f0*/  IMAD.MOV.U32 R206, RZ, RZ, R5 ;  /* 0x000000ffffce7224 */ /* 0x000fe200078e0005 */
[----:B------:R-:W-:Y:S05]  /*1200*/  @!P3 BRA `(.L_x_1254) ;  /* 0x000005b00000b947 */ /* 0x000fea0003800000 */
[----:B------:R-:W-:Y:S01]  /*1210*/  ISETP.NE.U32.AND P3, PT, RZ, c[0x0][0x250], PT ;  /* 0x00009400ff007a0c */ /* 0x000fe20003f65070 */
[C---:B------:R-:W-:Y:S01]  /*1220*/  IMAD.SHL.U32 R202, R5.reuse, 0x4, RZ ;  /* 0x0000000405ca7824 */ /* 0x040fe200078e00ff */
[----:B------:R-:W-:Y:S01]  /*1230*/  SHF.L.U64.HI R9, R5, 0x2, RZ ;  /* 0x0000000205097819 */ /* 0x000fe200000102ff */
[----:B------:R-:W0:Y:S01]  /*1240*/  LDC.U8 R174, c[0x0][0x1f0] ;  /* 0x00007c00ffae7b82 */ /* 0x000e220000000000 */
[----:B------:R-:W-:Y:S01]  /*1250*/  ISETP.NE.AND.EX P3, PT, RZ, c[0x0][0x254], PT, P3 ;  /* 0x00009500ff007a0c */ /* 0x000fe20003f65330 */
[----:B------:R-:W-:Y:S01]  /*1260*/  IMAD.MOV.U32 R24, RZ, RZ, 0x8 ;  /* 0x00000008ff187424 */ /* 0x000fe200078e00ff */
[----:B------:R-:W2:Y:S04]  /*1270*/  LDL R233, [R1+0x94] ;  /* 0x0000940001e97983 */ /* 0x000ea80000100800 */
[----:B------:R-:W3:Y:S04]  /*1280*/  LDL R205, [R1+0x98] ;  /* 0x0000980001cd7983 */ /* 0x000ee80000100800 */
[----:B------:R-:W4:Y:S03]  /*1290*/  LDL R232, [R1+0x8c] ;  /* 0x00008c0001e87983 */ /* 0x000f260000100800 */
[----:B------:R-:W-:Y:S01]  /*12a0*/  @P3 IADD3 R22, P4, R202, c[0x0][0x198], RZ ;  /* 0x00006600ca163a10 */ /* 0x000fe20007f9e0ff */
[----:B------:R-:W2:Y:S03]  /*12b0*/  LDL R206, [R1+0x84] ;  /* 0x0000840001ce7983 */ /* 0x000ea60000100800 */
[----:B------:R-:W-:Y:S01]  /*12c0*/  @P3 IADD3.X R23, R9, c[0x0][0x19c], RZ, P4, !PT ;  /* 0x0000670009173a10 */ /* 0x000fe200027fe4ff */
[----:B------:R-:W2:Y:S04]  /*12d0*/  LDL R231, [R1+0x90] ;  /* 0x0000900001e77983 */ /* 0x000ea80000100800 */
[----:B------:R1:W5:Y:S01]  /*12e0*/  @P3 LDG.E R8, [R22.64] ;  /* 0x0000000416083981 */ /* 0x000362000c1e1900 */
[----:B------:R-:W-:-:S04]  /*12f0*/  ISETP.NE.U32.AND P3, PT, RZ, c[0x0][0x218], PT ;  /* 0x00008600ff007a0c */ /* 0x000fc80003f65070 */
[----:B------:R-:W-:-:S13]  /*1300*/  ISETP.NE.AND.EX P3, PT, RZ, c[0x0][0x21c], PT, P3 ;  /* 0x00008700ff007a0c */ /* 0x000fda0003f65330 */
[----:B-1----:R-:W-:-:S04]  /*1310*/  @P3 LEA R22, P4, R5, c[0x0][0x218], 0x4 ;  /* 0x0000860005163a11 */ /* 0x002fc800078820ff */
[----:B------:R-:W-:-:S05]  /*1320*/  @P3 LEA.HI.X R23, R5, c[0x0][0x21c], RZ, 0x4, P4 ;  /* 0x0000870005173a11 */ /* 0x000fca00020f24ff */
[----:B------:R1:W5:Y:S01]  /*1330*/  @P3 LDG.E.128 R136, [R22.64] ;  /* 0x0000000416883981 */ /* 0x000362000c1e1d00 */
[----:B------:R-:W-:-:S04]  /*1340*/  IADD3 R202, P3, R202, c[0x0][0x190], RZ ;  /* 0x00006400caca7a10 */ /* 0x000fc80007f7e0ff */
[----:B------:R-:W-:Y:S02]  /*1350*/  IADD3.X R203, R9, c[0x0][0x194], RZ, P3, !PT ;  /* 0x0000650009cb7a10 */ /* 0x000fe40001ffe4ff */
[C---:B------:R-:W-:Y:S01]  /*1360*/  LEA R172, P3, R5.reuse, c[0x0][0x188], 0x4 ;  /* 0x0000620005ac7a11 */ /* 0x040fe200078620ff */
[----:B-1----:R-:W-:-:S03]  /*1370*/  IMAD.WIDE.U32 R22, R5, R24, c[0x0][0x208] ;  /* 0x0000820005167625 */ /* 0x002fc600078e0018 */
[C---:B------:R-:W-:Y:S01]  /*1380*/  LEA.HI.X R173, R5.reuse, c[0x0][0x18c], RZ, 0x4, P3 ;  /* 0x0000630005ad7a11 */ /* 0x040fe200018f24ff */
[----:B------:R1:W5:Y:S01]  /*1390*/  LDG.E R9, [R202.64] ;  /* 0x00000004ca097981 */ /* 0x000362000c1e1900 */
[----:B0-----:R-:W-:Y:S01]  /*13a0*/  ISETP.NE.AND P3, PT, R174, RZ, PT ;  /* 0x000000ffae00720c */ /* 0x001fe20003f65270 */
[----:B------:R-:W-:Y:S02]  /*13b0*/  IMAD.WIDE.U32 R24, R5, R24, c[0x0][0x210] ;  /* 0x0000840005187625 */ /* 0x000fe400078e0018 */
[----:B------:R-:W2:Y:S04]  /*13c0*/  LDG.E.64 R22, [R22.64] ;  /* 0x0000000416167981 */ /* 0x000ea8000c1e1b00 */
[----:B------:R-:W3:Y:S04]  /*13d0*/  LDG.E.64 R24, [R24.64] ;  /* 0x0000000418187981 */ /* 0x000ee8000c1e1b00 */
[----:B------:R-:W4:Y:S01]  /*13e0*/  LDG.E.128 R172, [R172.64] ;  /* 0x00000004acac7981 */ /* 0x000f22000c1e1d00 */
[----:B-----5:R-:W-:Y:S01]  /*13f0*/  FSEL R199, R200, RZ, !P3 ;  /* 0x000000ffc8c77208 */ /* 0x020fe20005800000 */
[----:B--2---:R-:W-:Y:S01]  /*1400*/  IMAD.MOV.U32 R204, RZ, RZ, R22 ;  /* 0x000000ffffcc7224 */ /* 0x004fe200078e0016 */
[----:B-1----:R-:W-:-:S02]  /*1410*/  SHF.R.U64 R202, R22, 0x10, R23 ;  /* 0x0000001016ca7819 */ /* 0x002fc40000001217 */
[----:B---3--:R-:W-:-:S04]  /*1420*/  MOV R22, R24 ;  /* 0x0000001800167202 */ /* 0x008fc80000000f00 */
[----:B------:R-:W-:Y:S02]  /*1430*/  PRMT R203, RZ, 0x5410, R22 ;  /* 0x00005410ffcb7816 */ /* 0x000fe40000000016 */
[----:B------:R-:W-:Y:S01]  /*1440*/  PRMT R204, RZ, 0x5410, R204 ;  /* 0x00005410ffcc7816 */ /* 0x000fe200000000cc */
[----:B----4-:R-:W-:Y:S02]  /*1450*/  FADD.FTZ R201, R172, -R199 ;  /* 0x800000c7acc97221 */ /* 0x010fe40000010000 */
[----:B------:R-:W-:Y:S02]  /*1460*/  FMUL.FTZ R207, R233, R203 ;  /* 0x000000cbe9cf7220 */ /* 0x000fe40000410000 */
[----:B------:R-:W-:Y:S02]  /*1470*/  FMUL.FTZ R22, R4, R201 ;  /* 0x000000c904167220 */ /* 0x000fe40000410000 */
[----:B------:R-:W-:Y:S02]  /*1480*/  FFMA.FTZ R207, R205, R204, R207 ;  /* 0x000000cccdcf7223 */ /* 0x000fe400000100cf */
[----:B------:R-:W2:Y:S01]  /*1490*/  LDL R205, [R1+0x88] ;  /* 0x0000880001cd7983 */ /* 0x000ea20000100800 */
[----:B------:R-:W-:-:S02]  /*14a0*/  FADD.FTZ R56, R56, R204 ;  /* 0x000000cc38387221 */ /* 0x000fc40000010000 */
[----:B------:R-:W-:Y:S02]  /*14b0*/  FFMA.FTZ R28, R22, R204, R28 ;  /* 0x000000cc161c7223 */ /* 0x000fe4000001001c */
[----:B------:R-:W3:Y:S01]  /*14c0*/  LDL R204, [R1+0x7c] ;  /* 0x00007c0001cc7983 */ /* 0x000ee20000100800 */
[----:B------:R-:W-:Y:S02]  /*14d0*/  FADD.FTZ R108, R108, R203 ;  /* 0x000000cb6c6c7221 */ /* 0x000fe40000010000 */
[----:B------:R-:W-:Y:S02]  /*14e0*/  FFMA.FTZ R84, R22, R203, R84 ;  /* 0x000000cb16547223 */ /* 0x000fe40000010054 */
[----:B------:R-:W4:Y:S01]  /*14f0*/  LDL R203, [R1+0x80] ;  /* 0x0000800001cb7983 */ /* 0x000f220000100800 */
[--C-:B------:R-:W-:Y:S02]  /*1500*/  FADD.FTZ R173, R173, -R199.reuse ;  /* 0x800000c7adad7221 */ /* 0x100fe40000010000 */
[----:B------:R-:W-:-:S02]  /*1510*/  FADD.FTZ R174, R174, -R199 ;  /* 0x800000c7aeae7221 */ /* 0x000fc40000010000 */
[----:B------:R-:W-:Y:S01]  /*1520*/  FADD.FTZ R175, R175, -R199 ;  /* 0x800000c7afaf7221 */ /* 0x000fe20000010000 */
[--C-:B------:R-:W-:Y:S01]  /*1530*/  SHF.R.U32.HI R199, RZ, 0x10, R23.reuse ;  /* 0x00000010ffc77819 */ /* 0x100fe20000011617 */
[----:B------:R-:W-:Y:S01]  /*1540*/  IMAD.MOV.U32 R172, RZ, RZ, R23 ;  /* 0x000000ffffac7224 */ /* 0x000fe200078e0017 */
[--C-:B------:R-:W-:Y:S01]  /*1550*/  SHF.R.U64 R23, R24, 0x10, R25.reuse ;  /* 0x0000001018177819 */ /* 0x100fe20000001219 */
[----:B------:R-:W-:-:S03]  /*1560*/  IMAD.MOV.U32 R24, RZ, RZ, R25 ;  /* 0x000000ffff187224 */ /* 0x000fc600078e0019 */
[----:B------:R-:W-:Y:S01]  /*1570*/  PRMT R201, RZ, 0x5410, R23 ;  /* 0x00005410ffc97816 */ /* 0x000fe20000000017 */
[C---:B------:R-:W-:Y:S01]  /*1580*/  FMUL.FTZ R23, R4.reuse, R173 ;  /* 0x000000ad04177220 */ /* 0x040fe20000410000 */
[----:B------:R-:W-:Y:S01]  /*1590*/  PRMT R173, RZ, 0x5410, R24 ;  /* 0x00005410ffad7816 */ /* 0x000fe20000000018 */
[----:B------:R-:W-:Y:S01]  /*15a0*/  FMUL.FTZ R24, R4, R174 ;  /* 0x000000ae04187220 */ /* 0x000fe20000410000 */
[----:B------:R-:W-:Y:S01]  /*15b0*/  PRMT R172, RZ, 0x5410, R172 ;  /* 0x00005410ffac7816 */ /* 0x000fe200000000ac */
[----:B------:R-:W-:Y:S01]  /*15c0*/  FMUL.FTZ R233, R232, R201 ;  /* 0x000000c9e8e97220 */ /* 0x000fe20000410000 */
[----:B------:R-:W-:Y:S01]  /*15d0*/  SHF.R.U32.HI R25, RZ, 0x10, R25 ;  /* 0x00000010ff197819 */ /* 0x000fe20000011619 */
[----:B------:R-:W-:Y:S01]  /*15e0*/  FMUL.FTZ R232, R206, R173 ;  /* 0x000000adcee87220 */ /* 0x000fe20000410000 */
[----:B------:R-:W-:Y:S01]  /*15f0*/  PRMT R202, RZ, 0x5410, R202 ;  /* 0x00005410ffca7816 */ /* 0x000fe200000000ca */
[----:B------:R-:W-:Y:S02]  /*1600*/  FADD.FTZ R58, R58, R172 ;  /* 0x000000ac3a3a7221 */ /* 0x000fe40000010000 */
[----:B------:R-:W-:Y:S01]  /*1610*/  FFMA.FTZ R30, R24, R172, R30 ;  /* 0x000000ac181e7223 */ /* 0x000fe2000001001e */
[----:B------:R-:W-:Y:S01]  /*1620*/  PRMT R199, RZ, 0x5410, R199 ;  /* 0x00005410ffc77816 */ /* 0x000fe200000000c7 */
[----:B------:R-:W-:-:S02]  /*1630*/  FFMA.FTZ R233, R231, R202, R233 ;  /* 0x000000cae7e97223 */ /* 0x000fc400000100e9 */
[----:B------:R-:W-:Y:S02]  /*1640*/  FADD.FTZ R109, R109, R201 ;  /* 0x000000c96d6d7221 */ /* 0x000fe40000010000 */
[----:B------:R-:W-:Y:S02]  /*1650*/  FFMA.FTZ R85, R23, R201, R85 ;  /* 0x000000c917557223 */ /* 0x000fe40000010055 */
[----:B------:R-:W-:Y:S02]  /*1660*/  FADD.FTZ R59, R59, R199 ;  /* 0x000000c73b3b7221 */ /* 0x000fe40000010000 */
[----:B------:R-:W-:-:S04]  /*1670*/  FFMA.FTZ R201, R22, R207, RZ ;  /* 0x000000cf16c97223 */ /* 0x000fc800000100ff */
[----:B------:R-:W-:Y:S01]  /*1680*/  FFMA.FTZ R201, R23, R233, R201 ;  /* 0x000000e917c97223 */ /* 0x000fe200000100c9 */
[----:B------:R-:W-:Y:S01]  /*1690*/  IADD3 R206, R5, 0x100, RZ ;  /* 0x0000010005ce7810 */ /* 0x000fe20007ffe0ff */
[----:B------:R-:W-:Y:S02]  /*16a0*/  FADD.FTZ R57, R57, R202 ;  /* 0x000000ca39397221 */ /* 0x000fe40000010000 */
[----:B------:R-:W-:Y:S02]  /*16b0*/  FFMA.FTZ R29, R23, R202, R29 ;  /* 0x000000ca171d7223 */ /* 0x000fe4000001001d */
[----:B------:R-:W-:Y:S02]  /*16c0*/  FADD.FTZ R110, R110, R173 ;  /* 0x000000ad6e6e7221 */ /* 0x000fe40000010000 */
[----:B------:R-:W-:Y:S02]  /*16d0*/  FFMA.FTZ R86, R24, R173, R86 ;  /* 0x000000ad18567223 */ /* 0x000fe40000010056 */
[----:B--2---:R-:W-:Y:S01]  /*16e0*/  FFMA.FTZ R232, R205, R172, R232 ;  /* 0x000000accde87223 */ /* 0x004fe200000100e8 */
[----:B------:R-:W-:Y:S01]  /*16f0*/  PRMT R172, RZ, 0x5410, R25 ;  /* 0x00005410ffac7816 */ /* 0x000fe20000000019 */
[----:B------:R-:W-:-:S04]  /*1700*/  FMUL.FTZ R25, R4, R175 ;  /* 0x000000af04197220 */ /* 0x000fc80000410000 */
[----:B---3--:R-:W-:Y:S02]  /*1710*/  FMUL.FTZ R231, R204, R172 ;  /* 0x000000accce77220 */ /* 0x008fe40000410000 */
[-C--:B------:R-:W-:Y:S02]  /*1720*/  FFMA.FTZ R31, R25, R199.reuse, R31 ;  /* 0x000000c7191f7223 */ /* 0x080fe4000001001f */
[----:B----4-:R-:W-:Y:S02]  /*1730*/  FFMA.FTZ R231, R203, R199, R231 ;  /* 0x000000c7cbe77223 */ /* 0x010fe400000100e7 */
[----:B------:R-:W-:-:S04]  /*1740*/  FADD.FTZ R199, RZ, R207 ;  /* 0x000000cfffc77221 */ /* 0x000fc80000010000 */
[----:B------:R-:W-:Y:S02]  /*1750*/  FADD.FTZ R199, R199, R233 ;  /* 0x000000e9c7c77221 */ /* 0x000fe40000010000 */
[----:B------:R-:W-:Y:S02]  /*1760*/  FFMA.FTZ R201, R24, R232, R201 ;  /* 0x000000e818c97223 */ /* 0x000fe400000100c9 */
[----:B------:R-:W-:Y:S02]  /*1770*/  FADD.FTZ R199, R199, R232 ;  /* 0x000000e8c7c77221 */ /* 0x000fe40000010000 */
[----:B------:R-:W-:Y:S02]  /*1780*/  FADD.FTZ R111, R111, R172 ;  /* 0x000000ac6f6f7221 */ /* 0x000fe40000010000 */
[----:B------:R-:W-:Y:S02]  /*1790*/  FFMA.FTZ R87, R25, R172, R87 ;  /* 0x000000ac19577223 */ /* 0x000fe40000010057 */
[----:B------:R-:W-:-:S02]  /*17a0*/  FADD.FTZ R199, R199, R231 ;  /* 0x000000e7c7c77221 */ /* 0x000fc40000010000 */
[----:B------:R-:W-:Y:S02]  /*17b0*/  FFMA.FTZ R201, R25, R231, R201 ;  /* 0x000000e719c97223 */ /* 0x000fe400000100c9 */
.L_x_1254:
[----:B------:R-:W-:Y:S05]  /*17c0*/  BSYNC B0 ;  /* 0x0000000000007941 */ /* 0x000fea0003800000 */
.L_x_1253:
[----:B------:R-:W-:Y:S01]  /*17d0*/  ISETP.GE.U32.AND P3, PT, R6, 0x200, PT ;  /* 0x000002000600780c */ /* 0x000fe20003f66070 */
[----:B------:R-:W-:-:S12]  /*17e0*/  BSSY B0, `(.L_x_1255) ;  /* 0x000005d000007945 */ /* 0x000fd80003800000 */
[----:B------:R-:W-:Y:S05]  /*17f0*/  @!P3 BRA `(.L_x_1256) ;  /* 0x000005b00000b947 */ /* 0x000fea0003800000 */
[----:B------:R-:W-:Y:S01]  /*1800*/  ISETP.NE.U32.AND P3, PT, RZ, c[0x0][0x250], PT ;  /* 0x00009400ff007a0c */ /* 0x000fe20003f65070 */
[C---:B------:R-:W-:Y:S01]  /*1810*/  IMAD.SHL.U32 R204, R206.reuse, 0x4, RZ ;  /* 0x00000004cecc7824 */ /* 0x040fe200078e00ff */
[----:B------:R-:W-:Y:S01]  /*1820*/  SHF.L.U64.HI R0, R206, 0x2, RZ ;  /* 0x00000002ce007819 */ /* 0x000fe200000102ff */
[----:B------:R-:W0:Y:S01]  /*1830*/  LDC.U8 R174, c[0x0][0x1f0] ;  /* 0x00007c00ffae7b82 */ /* 0x000e220000000000 */
[----:B------:R-:W-:Y:S01]  /*1840*/  ISETP.NE.AND.EX P3, PT, RZ, c[0x0][0x254], PT, P3 ;  /* 0x00009500ff007a0c */ /* 0x000fe20003f65330 */
[----:B------:R-:W2:Y:S04]  /*1850*/  LDL R229, [R1+0x74] ;  /* 0x0000740001e57983 */ /* 0x000ea80000100800 */
[----:B------:R-:W3:Y:S08]  /*1860*/  LDL R228, [R1+0x78] ;  /* 0x0000780001e47983 */ /* 0x000ef00000100800 */
[----:B------:R-:W-:-:S04]  /*1870*/  @P3 IADD3 R172, P4, R204, c[0x0][0x198], RZ ;  /* 0x00006600ccac3a10 */ /* 0x000fc80007f9e0ff */
[----:B------:R-:W-:-:S05]  /*1880*/  @P3 IADD3.X R173, R0, c[0x0][0x19c], RZ, P4, !PT ;  /* 0x0000670000ad3a10 */ /* 0x000fca00027fe4ff */
[----:B------:R1:W5:Y:S01]  /*1890*/  @P3 LDG.E R10, [R172.64] ;  /* 0x00000004ac0a3981 */ /* 0x000362000c1e1900 */
[----:B------:R-:W-:-:S04]  /*18a0*/  ISETP.NE.U32.AND P3, PT, RZ, c[0x0][0x218], PT ;  /* 0x00008600ff007a0c */ /* 0x000fc80003f65070 */
[----:B------:R-:W-:Y:S01]  /*18b0*/  ISETP.NE.AND.EX P3, PT, RZ, c[0x0][0x21c], PT, P3 ;  /* 0x00008700ff007a0c */ /* 0x000fe20003f65330 */
[----:B------:R-:W-:-:S12]  /*18c0*/  IMAD.MOV.U32 R202, RZ, RZ, 0x8 ;  /* 0x00000008ffca7424 */ /* 0x000fd800078e00ff */
[----:B-1----:R-:W-:-:S04]  /*18d0*/  @P3 LEA R172, P4, R206, c[0x0][0x218], 0x4 ;  /* 0x00008600ceac3a11 */ /* 0x002fc800078820ff */
[----:B------:R-:W-:-:S05]  /*18e0*/  @P3 LEA.HI.X R173, R206, c[0x0][0x21c], RZ, 0x4, P4 ;  /* 0x00008700cead3a11 */ /* 0x000fca00020f24ff */
[----:B------:R1:W5:Y:S01]  /*18f0*/  @P3 LDG.E.128 R140, [R172.64] ;  /* 0x00000004ac8c3981 */ /* 0x000362000c1e1d00 */
[----:B------:R-:W-:Y:S01]  /*1900*/  IADD3 R204, P3, R204, c[0x0][0x190], RZ ;  /* 0x00006400cccc7a10 */ /* 0x000fe20007f7e0ff */
[----:B------:R-:W-:-:S03]  /*1910*/  IMAD.WIDE.U32 R184, R206, R202, c[0x0][0x208] ;  /* 0x00008200ceb87625 */ /* 0x000fc600078e00ca */
[----:B------:R-:W-:Y:S01]  /*1920*/  IADD3.X R205, R0, c[0x0][0x194], RZ, P3, !PT ;  /* 0x0000650000cd7a10 */ /* 0x000fe20001ffe4ff */
[C---:B------:R-:W-:Y:S02]  /*1930*/  IMAD.WIDE.U32 R202, R206.reuse, R202, c[0x0][0x210] ;  /* 0x00008400ceca7625 */ /* 0x040fe400078e00ca */
[----:B------:R-:W4:Y:S01]  /*1940*/  LDG.E.64 R184, [R184.64] ;  /* 0x00000004b8b87981 */ /* 0x000f22000c1e1b00 */
[----:B-1----:R-:W-:-:S03]  /*1950*/  LEA R172, P3, R206, c[0x0][0x188], 0x4 ;  /* 0x00006200ceac7a11 */ /* 0x002fc600078620ff */
[----:B------:R-:W2:Y:S01]  /*1960*/  LDG.E.64 R202, [R202.64] ;  /* 0x00000004caca7981 */ /* 0x000ea2000c1e1b00 */
[----:B------:R-:W-:Y:S02]  /*1970*/  LEA.HI.X R173, R206, c[0x0][0x18c], RZ, 0x4, P3 ;  /* 0x00006300cead7a11 */ /* 0x000fe400018f24ff */
[----:B0-----:R-:W-:Y:S01]  /*1980*/  ISETP.NE.AND P3, PT, R174, RZ, PT ;  /* 0x000000ffae00720c */ /* 0x001fe20003f65270 */
[----:B------:R0:W5:Y:S04]  /*1990*/  LDG.E R0, [R204.64] ;  /* 0x00000004cc007981 */ /* 0x000168000c1e1900 */
[----:B------:R-:W0:Y:S01]  /*19a0*/  LDG.E.128 R172, [R172.64] ;  /* 0x00000004acac7981 */ /* 0x000e22000c1e1d00 */
[----:B-----5:R-:W-:Y:S01]  /*19b0*/  FSEL R183, R200, RZ, !P3 ;  /* 0x000000ffc8b77208 */ /* 0x020fe20005800000 */
[----:B--2---:R-:W-:Y:S01]  /*19c0*/  IMAD.MOV.U32 R227, RZ, RZ, R202 ;  /* 0x000000ffffe37224 */ /* 0x004fe200078e00ca */
[----:B----4-:R-:W-:-:S04]  /*19d0*/  SHF.R.U32.HI R186, RZ, 0x10, R185 ;  /* 0x00000010ffba7819 */ /* 0x010fc800000116b9 */
[----:B------:R-:W-:Y:S01]  /*19e0*/  PRMT R227, RZ, 0x5410, R227 ;  /* 0x00005410ffe37816 */ /* 0x000fe200000000e3 */
[C---:B0-----:R-:W-:Y:S02]  /*19f0*/  FADD.FTZ R204, -R183.reuse, R172 ;  /* 0x000000acb7cc7221 */ /* 0x041fe40000010100 */
[C---:B------:R-:W-:Y:S02]  /*1a00*/  FADD.FTZ R173, -R183.reuse, R173 ;  /* 0x000000adb7ad7221 */ /* 0x040fe40000010100 */
[C---:B------:R-:W-:Y:S02]  /*1a10*/  FADD.FTZ R174, -R183.reuse, R174 ;  /* 0x000000aeb7ae7221 */ /* 0x040fe40000010100 */
[----:B------:R-:W-:Y:S02]  /*1a20*/  FADD.FTZ R175, -R183, R175 ;  /* 0x000000afb7af7221 */ /* 0x000fe40000010100 */
[----:B------:R-:W-:Y:S01]  /*1a30*/  IMAD.MOV.U32 R183, RZ, RZ, R184 ;  /* 0x000000ffffb77224 */ /* 0x000fe200078e00b8 */
[--C-:B------:R-:W-:Y:S01]  /*1a40*/  SHF.R.U64 R184, R184, 0x10, R185.reuse ;  /* 0x00000010b8b87819 */ /* 0x100fe200000012b9 */
[----:B------:R-:W-:Y:S01]  /*1a50*/  IMAD.MOV.U32 R172, RZ, RZ, R185 ;  /* 0x000000ffffac7224 */ /* 0x000fe200078e00b9 */
[----:B------:R-:W-:-:S02]  /*1a60*/  SHF.R.U64 R205, R202, 0x10, R203 ;  /* 0x00000010cacd7819 */ /* 0x000fc400000012cb */
[----:B------:R-:W-:Y:S02]  /*1a70*/  MOV R185, R203 ;  /* 0x000000cb00b97202 */ /* 0x000fe40000000f00 */
[----:B------:R-:W-:Y:S01]  /*1a80*/  SHF.R.U32.HI R202, RZ, 0x10, R203 ;  /* 0x00000010ffca7819 */ /* 0x000fe200000116cb */
[----:B------:R-:W-:Y:S01]  /*1a90*/  FMUL.FTZ R203, R229, R227 ;  /* 0x000000e3e5cb7220 */ /* 0x000fe20000410000 */
[----:B------:R-:W-:Y:S01]  /*1aa0*/  PRMT R230, RZ, 0x5410, R183 ;  /* 0x00005410ffe67816 */ /* 0x000fe200000000b7 */
[----:B------:R-:W-:Y:S02]  /*1ab0*/  FMUL.FTZ R183, R4, R204 ;  /* 0x000000cc04b77220 */ /* 0x000fe40000410000 */
[----:B------:R-:W2:Y:S02]  /*1ac0*/  LDL R204, [R1+0x6c] ;  /* 0x00006c0001cc7983 */ /* 0x000ea40000100800 */
[----:B------:R-:W-:Y:S02]  /*1ad0*/  FADD.FTZ R60, R60, R230 ;  /* 0x000000e63c3c7221 */ /* 0x000fe40000010000 */
[----:B------:R-:W-:-:S02]  /*1ae0*/  FFMA.FTZ R32, R183, R230, R32 ;  /* 0x000000e6b7207223 */ /* 0x000fc40000010020 */
[----:B---3--:R-:W-:Y:S02]  /*1af0*/  FFMA.FTZ R230, R228, R230, R203 ;  /* 0x000000e6e4e67223 */ /* 0x008fe400000100cb */
[----:B------:R-:W3:Y:S01]  /*1b00*/  LDL R203, [R1+0x70] ;  /* 0x0000700001cb7983 */ /* 0x000ee20000100800 */
[----:B------:R-:W-:-:S03]  /*1b10*/  PRMT R205, RZ, 0x5410, R205 ;  /* 0x00005410ffcd7816 */ /* 0x000fc600000000cd */
[----:B------:R-:W4:Y:S01]  /*1b20*/  LDL R228, [R1+0x64] ;  /* 0x0000640001e47983 */ /* 0x000f220000100800 */
[----:B------:R-:W-:Y:S01]  /*1b30*/  FADD.FTZ R112, R112, R227 ;  /* 0x000000e370707221 */ /* 0x000fe20000010000 */
[----:B------:R-:W-:Y:S01]  /*1b40*/  PRMT R229, RZ, 0x5410, R184 ;  /* 0x00005410ffe57816 */ /* 0x000fe200000000b8 */
[----:B------:R-:W-:Y:S02]  /*1b50*/  FFMA.FTZ R88, R183, R227, R88 ;  /* 0x000000e3b7587223 */ /* 0x000fe40000010058 */
[----:B------:R-:W4:Y:S01]  /*1b60*/  LDL R227, [R1+0x68] ;  /* 0x0000680001e37983 */ /* 0x000f220000100800 */
[----:B------:R-:W-:Y:S02]  /*1b70*/  FMUL.FTZ R184, R4, R173 ;  /* 0x000000ad04b87220 */ /* 0x000fe40000410000 */
[----:B------:R-:W-:Y:S02]  /*1b80*/  FADD.FTZ R61, R61, R229 ;  /* 0x000000e53d3d7221 */ /* 0x000fe40000010000 */
[----:B------:R-:W-:-:S02]  /*1b90*/  FFMA.FTZ R33, R184, R229, R33 ;  /* 0x000000e5b8217223 */ /* 0x000fc40000010021 */
[----:B--2---:R-:W-:Y:S02]  /*1ba0*/  FMUL.FTZ R173, R204, R205 ;  /* 0x000000cdccad7220 */ /* 0x004fe40000410000 */
[----:B------:R-:W2:Y:S02]  /*1bb0*/  LDL R204, [R1+0x5c] ;  /* 0x00005c0001cc7983 */ /* 0x000ea40000100800 */
[----:B---3--:R-:W-:Y:S02]  /*1bc0*/  FFMA.FTZ R229, R203, R229, R173 ;  /* 0x000000e5cbe57223 */ /* 0x008fe400000100ad */
[----:B------:R-:W3:Y:S01]  /*1bd0*/  LDL R203, [R1+0x60] ;  /* 0x0000600001cb7983 */ /* 0x000ee20000100800 */
[----:B------:R-:W-:Y:S02]  /*1be0*/  PRMT R173, RZ, 0x5410, R185 ;  /* 0x00005410ffad7816 */ /* 0x000fe400000000b9 */
[----:B------:R-:W-:Y:S01]  /*1bf0*/  PRMT R172, RZ, 0x5410, R172 ;  /* 0x00005410ffac7816 */ /* 0x000fe200000000ac */
[----:B------:R-:W-:-:S02]  /*1c00*/  FMUL.FTZ R185, R4, R174 ;  /* 0x000000ae04b97220 */ /* 0x000fc40000410000 */
[----:B----4-:R-:W-:Y:S01]  /*1c10*/  FMUL.FTZ R228, R228, R173 ;  /* 0x000000ade4e47220 */ /* 0x010fe20000410000 */
[----:B------:R-:W-:Y:S01]  /*1c20*/  PRMT R202, RZ, 0x5410, R202 ;  /* 0x00005410ffca7816 */ /* 0x000fe200000000ca */
[----:B------:R-:W-:Y:S02]  /*1c30*/  FADD.FTZ R199, R199, R230 ;  /* 0x000000e6c7c77221 */ /* 0x000fe40000010000 */
[----:B------:R-:W-:Y:S02]  /*1c40*/  FFMA.FTZ R201, R183, R230, R201 ;  /* 0x000000e6b7c97223 */ /* 0x000fe400000100c9 */
[-C--:B------:R-:W-:Y:S01]  /*1c50*/  FFMA.FTZ R228, R227, R172.reuse, R228 ;  /* 0x000000ace3e47223 */ /* 0x080fe200000100e4 */
[----:B------:R-:W-:Y:S01]  /*1c60*/  PRMT R227, RZ, 0x5410, R186 ;  /* 0x00005410ffe37816 */ /* 0x000fe200000000ba */
[----:B------:R-:W-:Y:S02]  /*1c70*/  FADD.FTZ R62, R62, R172 ;  /* 0x000000ac3e3e7221 */ /* 0x000fe40000010000 */
[----:B------:R-:W-:-:S02]  /*1c80*/  FFMA.FTZ R34, R185, R172, R34 ;  /* 0x000000acb9227223 */ /* 0x000fc40000010022 */
[----:B------:R-:W-:Y:S02]  /*1c90*/  FMUL.FTZ R186, R4, R175 ;  /* 0x000000af04ba7220 */ /* 0x000fe40000410000 */
[----:B------:R-:W-:Y:S02]  /*1ca0*/  FADD.FTZ R199, R199, R229 ;  /* 0x000000e5c7c77221 */ /* 0x000fe40000010000 */
[----:B------:R-:W-:Y:S02]  /*1cb0*/  FFMA.FTZ R201, R184, R229, R201 ;  /* 0x000000e5b8c97223 */ /* 0x000fe400000100c9 */
[----:B------:R-:W-:Y:S02]  /*1cc0*/  FADD.FTZ R63, R63, R227 ;  /* 0x000000e33f3f7221 */ /* 0x000fe40000010000 */
        /* <DEDUP_REMOVED lines=9> */
[-C--:B------:R-:W-:Y:S02]  /*1d60*/  FFMA.FTZ R91, R186, R202.reuse, R91 ;  /* 0x000000caba5b7223 */ /* 0x080fe4000001005b */
[----:B--2---:R-:W-:-:S04]  /*1d70*/  FMUL.FTZ R172, R204, R202 ;  /* 0x000000caccac7220 */ /* 0x004fc80000410000 */
[----:B---3--:R-:W-:-:S04]  /*1d80*/  FFMA.FTZ R227, R203, R227, R172 ;  /* 0x000000e3cbe37223 */ /* 0x008fc800000100ac */
[----:B------:R-:W-:Y:S02]  /*1d90*/  FADD.FTZ R199, R199, R227 ;  /* 0x000000e3c7c77221 */ /* 0x000fe40000010000 */
[----:B------:R-:W-:Y:S02]  /*1da0*/  FFMA.FTZ R201, R186, R227, R201 ;  /* 0x000000e3bac97223 */ /* 0x000fe400000100c9 */
.L_x_1256:
[----:B------:R-:W-:Y:S05]  /*1db0*/  BSYNC B0 ;  /* 0x0000000000007941 */ /* 0x000fea0003800000 */
.L_x_1255:
        /* <DEDUP_REMOVED lines=94> */
.L_x_1258:
[----:B------:R-:W-:Y:S05]  /*23a0*/  BSYNC B0 ;  /* 0x0000000000007941 */ /* 0x000fea0003800000 */
.L_x_1257:
[----:B------:R-:W-:Y:S01]  /*23b0*/  BSSY B0, `(.L_x_1259) ;  /* 0x000005d000007945 */ /* 0x000fe20003800000 */
[----:B------:R-:W-:Y:S05]  /*23c0*/  @!P0 BRA `(.L_x_1260) ;  /* 0x000005b000008947 */ /* 0x000fea0003800000 */
[----:B------:R-:W-:Y:S01]  /*23d0*/  ISETP.NE.U32.AND P3, PT, RZ, c[0x0][0x250], PT ;  /* 0x00009400ff007a0c */ /* 0x000fe20003f65070 */
[C---:B------:R-:W-:Y:S01]  /*23e0*/  IMAD.SHL.U32 R202, R206.reuse, 0x4, RZ ;  /* 0x00000004ceca7824 */ /* 0x040fe200078e00ff */
[----:B------:R-:W-:Y:S01]  /*23f0*/  SHF.L.U64.HI R14, R206, 0x2, RZ ;  /* 0x00000002ce0e7819 */ /* 0x000fe200000102ff */
[----:B------:R-:W0:Y:S01]  /*2400*/  LDC.U8 R174, c[0x0][0x1f0] ;  /* 0x00007c00ffae7b82 */ /* 0x000e220000000000 */
[----:B------:R-:W-:Y:S01]  /*2410*/  ISETP.NE.AND.EX P3, PT, RZ, c[0x0][0x254], PT, P3 ;  /* 0x00009500ff007a0c */ /* 0x000fe20003f65330 */
[----:B------:R-:W2:Y:S04]  /*2420*/  LDL R222, [R1+0x34] ;  /* 0x0000340001de7983 */ /* 0x000ea80000100800 */
[----:B------:R-:W3:Y:S04]  /*2430*/  LDL R220, [R1+0x38] ;  /* 0x0000380001dc7983 */ /* 0x000ee80000100800 */
[----:B------:R-:W4:Y:S04]  /*2440*/  LDL R221, [R1+0x2c] ;  /* 0x00002c0001dd7983 */ /* 0x000f280000100800 */
[----:B------:R-:W-:-:S04]  /*2450*/  @P3 IADD3 R26, P4, R202, c[0x0][0x198], RZ ;  /* 0x00006600ca1a3a10 */ /* 0x000fc80007f9e0ff */
[----:B------:R-:W-:-:S05]  /*2460*/  @P3 IADD3.X R27, R14, c[0x0][0x19c], RZ, P4, !PT ;  /* 0x000067000e1b3a10 */ /* 0x000fca00027fe4ff */
[----:B------:R1:W5:Y:S01]  /*2470*/  @P3 LDG.E R13, [R26.64] ;  /* 0x000000041a0d3981 */ /* 0x000362000c1e1900 */
[----:B------:R-:W-:-:S04]  /*2480*/  ISETP.NE.U32.AND P3, PT, RZ, c[0x0][0x218], PT ;  /* 0x00008600ff007a0c */ /* 0x000fc80003f65070 */
[----:B------:R-:W-:-:S13]  /*2490*/  ISETP.NE.AND.EX P3, PT, RZ, c[0x0][0x21c], PT, P3 ;  /* 0x00008700ff007a0c */ /* 0x000fda0003f65330 */
[----:B-1----:R-:W-:-:S04]  /*24a0*/  @P3 LEA R26, P4, R206, c[0x0][0x218], 0x4 ;  /* 0x00008600ce1a3a11 */ /* 0x002fc800078820ff */
[----:B------:R-:W-:-:S05]  /*24b0*/  @P3 LEA.HI.X R27, R206, c[0x0][0x21c], RZ, 0x4, P4 ;  /* 0x00008700ce1b3a11 */ /* 0x000fca00020f24ff */
[----:B------:R1:W5:Y:S01]  /*24c0*/  @P3 LDG.E.128 R152, [R26.64] ;  /* 0x000000041a983981 */ /* 0x000362000c1e1d00 */
[----:B------:R-:W-:Y:S01]  /*24d0*/  IADD3 R202, P3, R202, c[0x0][0x190], RZ ;  /* 0x00006400caca7a10 */ /* 0x000fe20007f7e0ff */
[----:B------:R-:W-:-:S03]  /*24e0*/  IMAD.MOV.U32 R176, RZ, RZ, 0x8 ;  /* 0x00000008ffb07424 */ /* 0x000fc600078e00ff */
[----:B------:R-:W-:Y:S02]  /*24f0*/  IADD3.X R203, R14, c[0x0][0x194], RZ, P3, !PT ;  /* 0x000065000ecb7a10 */ /* 0x000fe40001ffe4ff */
[C---:B------:R-:W-:Y:S01]  /*2500*/  LEA R172, P3, R206.reuse, c[0x0][0x188], 0x4 ;  /* 0x00006200ceac7a11 */ /* 0x040fe200078620ff */
[----:B-1----:R-:W-:-:S03]  /*2510*/  IMAD.WIDE.U32 R26, R206, R176, c[0x0][0x208] ;  /* 0x00008200ce1a7625 */ /* 0x002fc600078e00b0 */
[----:B------:R-:W-:Y:S01]  /*2520*/  LEA.HI.X R173, R206, c[0x0][0x18c], RZ, 0x4, P3 ;  /* 0x00006300cead7a11 */ /* 0x000fe200018f24ff */
[----:B------:R1:W5:Y:S01]  /*2530*/  LDG.E R14, [R202.64] ;  /* 0x00000004ca0e7981 */ /* 0x000362000c1e1900 */
[----:B0-----:R-:W-:Y:S01]  /*2540*/  ISETP.NE.AND P3, PT, R174, RZ, PT ;  /* 0x000000ffae00720c */ /* 0x001fe20003f65270 */
[----:B------:R-:W-:Y:S02]  /*2550*/  IMAD.WIDE.U32 R176, R206, R176, c[0x0][0x210] ;  /* 0x00008400ceb07625 */ /* 0x000fe400078e00b0 */
[----:B------:R-:W2:Y:S04]  /*2560*/  LDG.E.64 R26, [R26.64] ;  /* 0x000000041a1a7981 */ /* 0x000ea8000c1e1b00 */
[----:B------:R-:W1:Y:S04]  /*2570*/  LDG.E.128 R172, [R172.64] ;  /* 0x00000004acac7981 */ /* 0x000e68000c1e1d00 */
[----:B------:R-:W3:Y:S01]  /*2580*/  LDG.E.64 R176, [R176.64] ;  /* 0x00000004b0b07981 */ /* 0x000ee2000c1e1b00 */
[----:B-----5:R-:W-:Y:S01]  /*2590*/  FSEL R204, R200, RZ, !P3 ;  /* 0x000000ffc8cc7208 */ /* 0x020fe20005800000 */
[----:B--2---:R-:W-:-:S04]  /*25a0*/  IMAD.MOV.U32 R205, RZ, RZ, R26 ;  /* 0x000000ffffcd7224 */ /* 0x004fc800078e001a */
[C---:B-1----:R-:W-:Y:S02]  /*25b0*/  FADD.FTZ R203, -R204.reuse, R172 ;  /* 0x000000accccb7221 */ /* 0x042fe40000010100 */
[C---:B------:R-:W-:Y:S02]  /*25c0*/  FADD.FTZ R173, -R204.reuse, R173 ;  /* 0x000000adccad7221 */ /* 0x040fe40000010100 */
[C---:B------:R-:W-:Y:S02]  /*25d0*/  FADD.FTZ R174, -R204.reuse, R174 ;  /* 0x000000aeccae7221 */ /* 0x040fe40000010100 */
[----:B------:R-:W-:Y:S01]  /*25e0*/  FADD.FTZ R175, -R204, R175 ;  /* 0x000000afccaf7221 */ /* 0x000fe20000010100 */
[----:B------:R-:W-:Y:S01]  /*25f0*/  SHF.R.U64 R204, R26, 0x10, R27 ;  /* 0x000000101acc7819 */ /* 0x000fe2000000121b */
[----:B---3--:R-:W-:Y:S01]  /*2600*/  IMAD.MOV.U32 R26, RZ, RZ, R176 ;  /* 0x000000ffff1a7224 */ /* 0x008fe200078e00b0 */
[----:B------:R-:W-:-:S04]  /*2610*/  PRMT R205, RZ, 0x5410, R205 ;  /* 0x00005410ffcd7816 */ /* 0x000fc800000000cd */
[----:B------:R-:W-:Y:S01]  /*2620*/  PRMT R219, RZ, 0x5410, R26 ;  /* 0x00005410ffdb7816 */ /* 0x000fe2000000001a */
[----:B------:R-:W-:-:S04]  /*2630*/  FMUL.FTZ R26, R4, R203 ;  /* 0x000000cb041a7220 */ /* 0x000fc80000410000 */
[----:B------:R-:W-:Y:S02]  /*2640*/  FMUL.FTZ R222, R222, R219 ;  /* 0x000000dbdede7220 */ /* 0x000fe40000410000 */
[----:B------:R-:W-:Y:S02]  /*2650*/  FADD.FTZ R68, R68, R205 ;  /* 0x000000cd44447221 */ /* 0x000fe40000010000 */
[-C--:B------:R-:W-:Y:S02]  /*2660*/  FFMA.FTZ R40, R26, R205.reuse, R40 ;  /* 0x000000cd1a287223 */ /* 0x080fe40000010028 */
[----:B------:R-:W-:Y:S02]  /*2670*/  FFMA.FTZ R222, R220, R205, R222 ;  /* 0x000000cddcde7223 */ /* 0x000fe400000100de */
[----:B------:R-:W2:Y:S01]  /*2680*/  LDL R205, [R1+0x30] ;  /* 0x0000300001cd7983 */ /* 0x000ea20000100800 */
[--C-:B------:R-:W-:Y:S01]  /*2690*/  IMAD.MOV.U32 R172, RZ, RZ, R27.reuse ;  /* 0x000000ffffac7224 */ /* 0x100fe200078e001b */
[----:B------:R-:W-:-:S02]  /*26a0*/  SHF.R.U32.HI R202, RZ, 0x10, R27 ;  /* 0x00000010ffca7819 */ /* 0x000fc4000001161b */
[----:B------:R-:W-:Y:S01]  /*26b0*/  SHF.R.U64 R27, R176, 0x10, R177 ;  /* 0x00000010b01b7819 */ /* 0x000fe200000012b1 */
[----:B------:R-:W3:Y:S03]  /*26c0*/  LDL R220, [R1+0x24] ;  /* 0x0000240001dc7983 */ /* 0x000ee60000100800 */
[----:B------:R-:W-:Y:S01]  /*26d0*/  PRMT R203, RZ, 0x5410, R27 ;  /* 0x00005410ffcb7816 */ /* 0x000fe2000000001b */
[----:B------:R-:W-:Y:S01]  /*26e0*/  FMUL.FTZ R27, R4, R173 ;  /* 0x000000ad041b7220 */ /* 0x000fe20000410000 */
[----:B------:R-:W-:-:S03]  /*26f0*/  PRMT R204, RZ, 0x5410, R204 ;  /* 0x00005410ffcc7816 */ /* 0x000fc600000000cc */
[----:B----4-:R-:W-:Y:S02]  /*2700*/  FMUL.FTZ R221, R221, R203 ;  /* 0x000000cbdddd7220 */ /* 0x010fe40000410000 */
[----:B------:R-:W-:Y:S02]  /*2710*/  FADD.FTZ R69, R69, R204 ;  /* 0x000000cc45457221 */ /* 0x000fe40000010000 */
[-C--:B------:R-:W-:Y:S02]  /*2720*/  FFMA.FTZ R41, R27, R204.reuse, R41 ;  /* 0x000000cc1b297223 */ /* 0x080fe40000010029 */
[----:B------:R-:W-:Y:S02]  /*2730*/  FADD.FTZ R120, R120, R219 ;  /* 0x000000db78787221 */ /* 0x000fe40000010000 */
[----:B------:R-:W-:Y:S02]  /*2740*/  FFMA.FTZ R92, R26, R219, R92 ;  /* 0x000000db1a5c7223 */ /* 0x000fe4000001005c */
[----:B------:R-:W4:Y:S01]  /*2750*/  LDL R219, [R1+0x1c] ;  /* 0x00001c0001db7983 */ /* 0x000f220000100800 */
[----:B--2---:R-:W-:-:S03]  /*2760*/  FFMA.FTZ R221, R205, R204, R221 ;  /* 0x000000cccddd7223 */ /* 0x004fc600000100dd */
[----:B------:R-:W2:Y:S04]  /*2770*/  LDL R204, [R1+0x28] ;  /* 0x0000280001cc7983 */ /* 0x000ea80000100800 */
[----:B------:R-:W4:Y:S01]  /*2780*/  LDL R205, [R1+0x20] ;  /* 0x0000200001cd7983 */ /* 0x000f220000100800 */
[----:B------:R-:W-:-:S04]  /*2790*/  MOV R176, R177 ;  /* 0x000000b100b07202 */ /* 0x000fc80000000f00 */
[----:B------:R-:W-:Y:S01]  /*27a0*/  PRMT R173, RZ, 0x5410, R176 ;  /* 0x00005410ffad7816 */ /* 0x000fe200000000b0 */
[----:B------:R-:W-:Y:S01]  /*27b0*/  FMUL.FTZ R176, R4, R174 ;  /* 0x000000ae04b07220 */ /* 0x000fe20000410000 */
[----:B------:R-:W-:Y:S02]  /*27c0*/  PRMT R172, RZ, 0x5410, R172 ;  /* 0x00005410ffac7816 */ /* 0x000fe400000000ac */
[----:B------:R-:W-:Y:S01]  /*27d0*/  SHF.R.U32.HI R177, RZ, 0x10, R177 ;  /* 0x00000010ffb17819 */ /* 0x000fe200000116b1 */
[----:B---3--:R-:W-:Y:S02]  /*27e0*/  FMUL.FTZ R220, R220, R173 ;  /* 0x000000addcdc7220 */ /* 0x008fe40000410000 */
[----:B------:R-:W-:Y:S02]  /*27f0*/  FADD.FTZ R70, R70, R172 ;  /* 0x000000ac46467221 */ /* 0x000fe40000010000 */
[----:B------:R-:W-:Y:S02]  /*2800*/  FFMA.FTZ R42, R176, R172, R42 ;  /* 0x000000acb02a7223 */ /* 0x000fe4000001002a */
[----:B------:R-:W-:-:S02]  /*2810*/  FADD.FTZ R199, R199, R222 ;  /* 0x000000dec7c77221 */ /* 0x000fc40000010000 */
[----:B------:R-:W-:Y:S01]  /*2820*/  FFMA.FTZ R201, R26, R222, R201 ;  /* 0x000000de1ac97223 */ /* 0x000fe200000100c9 */
[----:B------:R-:W-:Y:S01]  /*2830*/  PRMT R202, RZ, 0x5410, R202 ;  /* 0x00005410ffca7816 */ /* 0x000fe200000000ca */
[----:B------:R-:W-:Y:S02]  /*2840*/  FADD.FTZ R199, R199, R221 ;  /* 0x000000ddc7c77221 */ /* 0x000fe40000010000 */
[----:B------:R-:W-:Y:S01]  /*2850*/  FFMA.FTZ R201, R27, R221, R201 ;  /* 0x000000dd1bc97223 */ /* 0x000fe200000100c9 */
[----:B------:R-:W-:Y:S01]  /*2860*/  IADD3 R206, R206, 0x100, RZ ;  /* 0x00000100cece7810 */ /* 0x000fe20007ffe0ff */
[----:B------:R-:W-:Y:S02]  /*2870*/  FADD.FTZ R121, R121, R203 ;  /* 0x000000cb79797221 */ /* 0x000fe40000010000 */
[----:B------:R-:W-:Y:S02]  /*2880*/  FFMA.FTZ R93, R27, R203, R93 ;  /* 0x000000cb1b5d7223 */ /* 0x000fe4000001005d */
[----:B------:R-:W-:-:S02]  /*2890*/  FADD.FTZ R122, R122, R173 ;  /* 0x000000ad7a7a7221 */ /* 0x000fc40000010000 */
[----:B------:R-:W-:Y:S02]  /*28a0*/  FFMA.FTZ R94, R176, R173, R94 ;  /* 0x000000adb05e7223 */ /* 0x000fe4000001005e */
[----:B------:R-:W-:Y:S02]  /*28b0*/  FADD.FTZ R71, R71, R202 ;  /* 0x000000ca47477221 */ /* 0x000fe40000010000 */
[----:B--2---:R-:W-:Y:S01]  /*28c0*/  FFMA.FTZ R220, R204, R172, R220 ;  /* 0x000000acccdc7223 */ /* 0x004fe200000100dc */
[----:B------:R-:W-:Y:S01]  /*28d0*/  PRMT R172, RZ, 0x5410, R177 ;  /* 0x00005410ffac7816 */ /* 0x000fe200000000b1 */
[----:B------:R-:W-:-:S04]  /*28e0*/  FMUL.FTZ R177, R4, R175 ;  /* 0x000000af04b17220 */ /* 0x000fc80000410000 */
[----:B----4-:R-:W-:Y:S02]  /*28f0*/  FMUL.FTZ R219, R219, R172 ;  /* 0x000000acdbdb7220 */ /* 0x010fe40000410000 */
[----:B------:R-:W-:Y:S02]  /*2900*/  FADD.FTZ R199, R199, R220 ;  /* 0x000000dcc7c77221 */ /* 0x000fe40000010000 */
[----:B------:R-:W-:Y:S02]  /*2910*/  FFMA.FTZ R219, R205, R202, R219 ;  /* 0x000000cacddb7223 */ /* 0x000fe400000100db */
[----:B------:R-:W-:Y:S02]  /*2920*/  FFMA.FTZ R201, R176, R220, R201 ;  /* 0x000000dcb0c97223 */ /* 0x000fe400000100c9 */
[----:B------:R-:W-:Y:S02]  /*2930*/  FFMA.FTZ R43, R177, R202, R43 ;  /* 0x000000cab12b7223 */ /* 0x000fe4000001002b */
[----:B------:R-:W-:-:S02]  /*2940*/  FADD.FTZ R123, R123, R172 ;  /* 0x000000ac7b7b7221 */ /* 0x000fc40000010000 */
[----:B------:R-:W-:Y:S02]  /*2950*/  FFMA.FTZ R95, R177, R172, R95 ;  /* 0x000000acb15f7223 */ /* 0x000fe4000001005f */
[----:B------:R-:W-:Y:S02]  /*2960*/  FADD.FTZ R199, R199, R219 ;  /* 0x000000dbc7c77221 */ /* 0x000fe40000010000 */
[----:B------:R-:W-:Y:S02]  /*2970*/  FFMA.FTZ R201, R177, R219, R201 ;  /* 0x000000dbb1c97223 */ /* 0x000fe400000100c9 */
.L_x_1260:
[----:B------:R-:W-:Y:S05]  /*2980*/  BSYNC B0 ;  /* 0x0000000000007941 */ /* 0x000fea0003800000 */
.L_x_1259:
        /* <DEDUP_REMOVED lines=19> */
[----:B------:R-:W-:Y:S01]  /*2ac0*/  IADD3.X R205, R16, c[0x0][0x194], RZ, P3, !PT ;  /* 0x0000650010cd7a10 */ /* 0x000fe20001ffe4ff */
[C---:B------:R-:W-:Y:S01]  /*2ad0*/  IMAD.WIDE.U32 R192, R206.reuse, R202, c[0x0][0x208] ;  /* 0x00008200cec07625 */ /* 0x040fe200078e00ca */
[----:B-1----:R-:W-:-:S03]  /*2ae0*/  LEA R172, P3, R206, c[0x0][0x188], 0x4 ;  /* 0x00006200ceac7a11 */ /* 0x002fc600078620ff */
[C---:B------:R-:W-:Y:S02]  /*2af0*/  IMAD.WIDE.U32 R202, R206.reuse, R202, c[0x0][0x210] ;  /* 0x00008400ceca7625 */ /* 0x040fe400078e00ca */
[----:B------:R-:W4:Y:S01]  /*2b00*/  LDG.E.64 R192, [R192.64] ;  /* 0x00000004c0c07981 */ /* 0x000f22000c1e1b00 */
[----:B------:R-:W-:Y:S02]  /*2b10*/  LEA.HI.X R173, R206, c[0x0][0x18c], RZ, 0x4, P3 ;  /* 0x00006300cead7a11 */ /* 0x000fe400018f24ff */
[----:B0-----:R-:W-:Y:S01]  /*2b20*/  ISETP.NE.AND P3, PT, R174, RZ, PT ;  /* 0x000000ffae00720c */ /* 0x001fe20003f65270 */
[----:B------:R-:W2:Y:S04]  /*2b30*/  LDG.E.64 R202, [R202.64] ;  /* 0x00000004caca7981 */ /* 0x000ea8000c1e1b00 */
[----:B------:R-:W3:Y:S01]  /*2b40*/  LDG.E.128 R172, [R172.64] ;  /* 0x00000004acac7981 */ /* 0x000ee2000c1e1d00 */
[----:B-----5:R-:W-:-:S03]  /*2b50*/  FSEL R191, R200, RZ, !P3 ;  /* 0x000000ffc8bf7208 */ /* 0x020fc60005800000 */
[----:B------:R3:W5:Y:S01]  /*2b60*/  LDG.E R16, [R204.64] ;  /* 0x00000004cc107981 */ /* 0x000762000c1e1900 */
[----:B--2---:R-:W-:Y:S02]  /*2b70*/  IMAD.MOV.U32 R215, RZ, RZ, R202 ;  /* 0x000000ffffd77224 */ /* 0x004fe400078e00ca */
[C---:B---3--:R-:W-:Y:S02]  /*2b80*/  FADD.FTZ R204, -R191.reuse, R172 ;  /* 0x000000acbfcc7221 */ /* 0x048fe40000010100 */
[C---:B------:R-:W-:Y:S02]  /*2b90*/  FADD.FTZ R173, -R191.reuse, R173 ;  /* 0x000000adbfad7221 */ /* 0x040fe40000010100 */
[C---:B------:R-:W-:Y:S02]  /*2ba0*/  FADD.FTZ R174, -R191.reuse, R174 ;  /* 0x000000aebfae7221 */ /* 0x040fe40000010100 */
[----:B------:R-:W-:Y:S02]  /*2bb0*/  FADD.FTZ R175, -R191, R175 ;  /* 0x000000afbfaf7221 */ /* 0x000fe40000010100 */
[----:B----4-:R-:W-:Y:S01]  /*2bc0*/  IMAD.MOV.U32 R191, RZ, RZ, R192 ;  /* 0x000000ffffbf7224 */ /* 0x010fe200078e00c0 */
[----:B------:R-:W-:Y:S01]  /*2bd0*/  PRMT R215, RZ, 0x5410, R215 ;  /* 0x00005410ffd77816 */ /* 0x000fe200000000d7 */
[--C-:B------:R-:W-:Y:S01]  /*2be0*/  IMAD.MOV.U32 R172, RZ, RZ, R193.reuse ;  /* 0x000000ffffac7224 */ /* 0x100fe200078e00c1 */
[----:B------:R-:W-:-:S02]  /*2bf0*/  SHF.R.U64 R192, R192, 0x10, R193 ;  /* 0x00000010c0c07819 */ /* 0x000fc400000012c1 */
[----:B------:R-:W-:Y:S01]  /*2c00*/  PRMT R218, RZ, 0x5410, R191 ;  /* 0x00005410ffda7816 */ /* 0x000fe200000000bf */
[----:B------:R-:W-:Y:S01]  /*2c10*/  FMUL.FTZ R191, R4, R204 ;  /* 0x000000cc04bf7220 */ /* 0x000fe20000410000 */
[----:B------:R-:W-:Y:S02]  /*2c20*/  SHF.R.U32.HI R194, RZ, 0x10, R193 ;  /* 0x00000010ffc27819 */ /* 0x000fe400000116c1 */
[----:B------:R-:W-:Y:S01]  /*2c30*/  SHF.R.U64 R205, R202, 0x10, R203 ;  /* 0x00000010cacd7819 */ /* 0x000fe200000012cb */
[----:B------:R-:W-:Y:S01]  /*2c40*/  FADD.FTZ R124, R124, R215 ;  /* 0x000000d77c7c7221 */ /* 0x000fe20000010000 */
[----:B------:R-:W-:Y:S01]  /*2c50*/  MOV R193, R203 ;  /* 0x000000cb00c17202 */ /* 0x000fe20000000f00 */
[----:B------:R-:W-:Y:S01]  /*2c60*/  FADD.FTZ R72, R72, R218 ;  /* 0x000000da48487221 */ /* 0x000fe20000010000 */
[----:B------:R-:W-:Y:S01]  /*2c70*/  SHF.R.U32.HI R202, RZ, 0x10, R203 ;  /* 0x00000010ffca7819 */ /* 0x000fe200000116cb */
[-C--:B------:R-:W-:Y:S01]  /*2c80*/  FMUL.FTZ R203, R217, R215.reuse ;  /* 0x000000d7d9cb7220 */ /* 0x080fe20000410000 */
[----:B------:R-:W2:Y:S01]  /*2c90*/  LDL R204, [R1+0x8] ;  /* 0x0000080001cc7983 */ /* 0x000ea20000100800 */
[----:B------:R-:W-:-:S03]  /*2ca0*/  FFMA.FTZ R96, R191, R215, R96 ;  /* 0x000000d7bf607223 */ /* 0x000fc60000010060 */
[----:B------:R-:W3:Y:S01]  /*2cb0*/  LDL R215, [R1+0xc] ;  /* 0x00000c0001d77983 */ /* 0x000ee20000100800 */
[-C--:B------:R-:W-:Y:S02]  /*2cc0*/  FFMA.FTZ R44, R191, R218.reuse, R44 ;  /* 0x000000dabf2c7223 */ /* 0x080fe4000001002c */
[----:B------:R-:W-:Y:S02]  /*2cd0*/  FFMA.FTZ R218, R216, R218, R203 ;  /* 0x000000dad8da7223 */ /* 0x000fe400000100cb */
[----:B------:R-:W4:Y:S01]  /*2ce0*/  LDL R203, [R1+0x10] ;  /* 0x0000100001cb7983 */ /* 0x000f220000100800 */
[----:B------:R-:W-:-:S03]  /*2cf0*/  PRMT R205, RZ, 0x5410, R205 ;  /* 0x00005410ffcd7816 */ /* 0x000fc600000000cd */
[----:B------:R-:W2:Y:S01]  /*2d00*/  LDL R216, [R1+0x4] ;  /* 0x0000040001d87983 */ /* 0x000ea20000100800 */
[----:B------:R-:W-:Y:S01]  /*2d10*/  PRMT R217, RZ, 0x5410, R192 ;  /* 0x00005410ffd97816 */ /* 0x000fe200000000c0 */
[----:B------:R-:W-:-:S04]  /*2d20*/  FMUL.FTZ R192, R4, R173 ;  /* 0x000000ad04c07220 */ /* 0x000fc80000410000 */
[----:B------:R-:W-:Y:S02]  /*2d30*/  FADD.FTZ R73, R73, R217 ;  /* 0x000000d949497221 */ /* 0x000fe40000010000 */
[----:B------:R-:W-:Y:S02]  /*2d40*/  FFMA.FTZ R45, R192, R217, R45 ;  /* 0x000000d9c02d7223 */ /* 0x000fe4000001002d */
[----:B---3--:R-:W-:-:S04]  /*2d50*/  FMUL.FTZ R173, R215, R205 ;  /* 0x000000cdd7ad7220 */ /* 0x008fc80000410000 */
[----:B----4-:R-:W-:Y:S02]  /*2d60*/  FFMA.FTZ R217, R203, R217, R173 ;  /* 0x000000d9cbd97223 */ /* 0x010fe400000100ad */
[----:B------:R-:W3:Y:S01]  /*2d70*/  LDL R203, [R1] ;  /* 0x0000000001cb7983 */ /* 0x000ee20000100800 */
[----:B------:R-:W-:Y:S01]  /*2d80*/  PRMT R173, RZ, 0x5410, R193 ;  /* 0x00005410ffad7816 */ /* 0x000fe200000000c1 */
[----:B------:R-:W-:Y:S01]  /*2d90*/  FMUL.FTZ R193, R4, R174 ;  /* 0x000000ae04c17220 */ /* 0x000fe20000410000 */
[----:B------:R-:W-:Y:S01]  /*2da0*/  PRMT R172, RZ, 0x5410, R172 ;  /* 0x00005410ffac7816 */ /* 0x000fe200000000ac */
[----:B------:R-:W-:Y:S01]  /*2db0*/  FADD.FTZ R199, R199, R218 ;  /* 0x000000dac7c77221 */ /* 0x000fe20000010000 */
[----:B------:R-:W-:Y:S01]  /*2dc0*/  PRMT R202, RZ, 0x5410, R202 ;  /* 0x00005410ffca7816 */ /* 0x000fe200000000ca */
[----:B--2---:R-:W-:Y:S02]  /*2dd0*/  FMUL.FTZ R216, R216, R173 ;  /* 0x000000add8d87220 */ /* 0x004fe40000410000 */
        /* <DEDUP_REMOVED lines=16> */
[----:B------:R-:W-:Y:S02]  /*2ee0*/  FADD.FTZ R126, R126, R173 ;  /* 0x000000ad7e7e7221 */ /* 0x000fe40000010000 */
[----:B------:R-:W-:Y:S02]  /*2ef0*/  FFMA.FTZ R98, R193, R173, R98 ;  /* 0x000000adc1627223 */ /* 0x000fe40000010062 */
[----:B------:R-:W-:Y:S02]  /*2f00*/  FADD.FTZ R127, R127, R202 ;  /* 0x000000ca7f7f7221 */ /* 0x000fe40000010000 */
[----:B------:R-:W-:Y:S02]  /*2f10*/  FFMA.FTZ R99, R194, R202, R99 ;  /* 0x000000cac2637223 */ /* 0x000fe40000010063 */
[----:B---3--:R-:W-:-:S04]  /*2f20*/  FFMA.FTZ R215, R203, R215, R172 ;  /* 0x000000d7cbd77223 */ /* 0x008fc800000100ac */
[----:B------:R-:W-:Y:S02]  /*2f30*/  FADD.FTZ R199, R199, R215 ;  /* 0x000000d7c7c77221 */ /* 0x000fe40000010000 */
[----:B------:R-:W-:Y:S02]  /*2f40*/  FFMA.FTZ R201, R194, R215, R201 ;  /* 0x000000d7c2c97223 */ /* 0x000fe400000100c9 */
.L_x_1262:
[----:B------:R-:W-:Y:S05]  /*2f50*/  BSYNC B0 ;  /* 0x0000000000007941 */ /* 0x000fea0003800000 */
.L_x_1261:
        /* <DEDUP_REMOVED lines=13> */
[----:B------:R-:W-:Y:S01]  /*3030*/  @P3 LEA.HI.X R173, R206, c[0x0][0x21c], RZ, 0x4, P4 ;  /* 0x00008700cead3a11 */ /* 0x000fe200020f24ff */
[----:B------:R-:W-:-:S04]  /*3040*/  IMAD.MOV.U32 R202, RZ, RZ, 0x8 ;  /* 0x00000008ffca7424 */ /* 0x000fc800078e00ff */
[----:B------:R0:W5:Y:S01]  /*3050*/  @P3 LDG.E.128 R160, [R172.64] ;  /* 0x00000004aca03981 */ /* 0x000162000c1e1d00 */
[----:B------:R-:W-:Y:S01]  /*3060*/  IADD3 R204, P3, R204, c[0x0][0x190], RZ ;  /* 0x00006400cccc7a10 */ /* 0x000fe20007f7e0ff */
[----:B------:R-:W-:-:S03]  /*3070*/  IMAD.WIDE.U32 R196, R206, R202, c[0x0][0x208] ;  /* 0x00008200cec47625 */ /* 0x000fc600078e00ca */
[----:B------:R-:W-:Y:S01]  /*3080*/  IADD3.X R205, R18, c[0x0][0x194], RZ, P3, !PT ;  /* 0x0000650012cd7a10 */ /* 0x000fe20001ffe4ff */
[C---:B------:R-:W-:Y:S02]  /*3090*/  IMAD.WIDE.U32 R202, R206.reuse, R202, c[0x0][0x210] ;  /* 0x00008400ceca7625 */ /* 0x040fe400078e00ca */
[----:B------:R-:W2:Y:S01]  /*30a0*/  LDG.E.64 R196, [R196.64] ;  /* 0x00000004c4c47981 */ /* 0x000ea2000c1e1b00 */
[----:B0-----:R-:W-:-:S03]  /*30b0*/  LEA R172, P3, R206, c[0x0][0x188], 0x4 ;  /* 0x00006200ceac7a11 */ /* 0x001fc600078620ff */
[----:B------:R-:W3:Y:S01]  /*30c0*/  LDG.E.64 R202, [R202.64] ;  /* 0x00000004caca7981 */ /* 0x000ee2000c1e1b00 */
[----:B------:R-:W-:Y:S02]  /*30d0*/  LEA.HI.X R173, R206, c[0x0][0x18c], RZ, 0x4, P3 ;  /* 0x00006300cead7a11 */ /* 0x000fe400018f24ff */
[----:B-1----:R-:W-:Y:S01]  /*30e0*/  ISETP.NE.AND P3, PT, R174, RZ, PT ;  /* 0x000000ffae00720c */ /* 0x002fe20003f65270 */
[----:B------:R3:W5:Y:S03]  /*30f0*/  LDG.E R18, [R204.64] ;  /* 0x00000004cc127981 */ /* 0x000766000c1e1900 */
[----:B-----5:R-:W-:Y:S01]  /*3100*/  FSEL R195, R200, RZ, !P3 ;  /* 0x000000ffc8c37208 */ /* 0x020fe20005800000 */
[----:B------:R-:W4:Y:S01]  /*3110*/  LDG.E.128 R172, [R172.64] ;  /* 0x00000004acac7981 */ /* 0x000f22000c1e1d00 */
[----:B------:R-:W-:Y:S02]  /*3120*/  IADD3 R206, R206, 0x100, RZ ;  /* 0x00000100cece7810 */ /* 0x000fe40007ffe0ff */
[----:B---3--:R-:W-:Y:S01]  /*3130*/  SHF.R.U64 R205, R202, 0x10, R203 ;  /* 0x00000010cacd7819 */ /* 0x008fe200000012cb */
[----:B------:R-:W-:-:S03]  /*3140*/  IMAD.MOV.U32 R210, RZ, RZ, R202 ;  /* 0x000000ffffd27224 */ /* 0x000fc600078e00ca */
[----:B------:R-:W-:Y:S01]  /*3150*/  PRMT R205, RZ, 0x5410, R205 ;  /* 0x00005410ffcd7816 */ /* 0x000fe200000000cd */
[C---:B----4-:R-:W-:Y:S02]  /*3160*/  FADD.FTZ R204, -R195.reuse, R172 ;  /* 0x000000acc3cc7221 */ /* 0x050fe40000010100 */
[C---:B------:R-:W-:Y:S02]  /*3170*/  FADD.FTZ R173, -R195.reuse, R173 ;  /* 0x000000adc3ad7221 */ /* 0x040fe40000010100 */
[C---:B------:R-:W-:Y:S02]  /*3180*/  FADD.FTZ R174, -R195.reuse, R174 ;  /* 0x000000aec3ae7221 */ /* 0x040fe40000010100 */
[----:B------:R-:W-:Y:S02]  /*3190*/  FADD.FTZ R175, -R195, R175 ;  /* 0x000000afc3af7221 */ /* 0x000fe40000010100 */
[----:B--2---:R-:W-:Y:S01]  /*31a0*/  IMAD.MOV.U32 R195, RZ, RZ, R196 ;  /* 0x000000ffffc37224 */ /* 0x004fe200078e00c4 */
[----:B------:R-:W-:-:S02]  /*31b0*/  SHF.R.U64 R196, R196, 0x10, R197 ;  /* 0x00000010c4c47819 */ /* 0x000fc400000012c5 */
[----:B------:R-:W-:Y:S02]  /*31c0*/  PRMT R210, RZ, 0x5410, R210 ;  /* 0x00005410ffd27816 */ /* 0x000fe400000000d2 */
[----:B------:R-:W-:Y:S01]  /*31d0*/  PRMT R213, RZ, 0x5410, R196 ;  /* 0x00005410ffd57816 */ /* 0x000fe200000000c4 */
[----:B------:R-:W-:Y:S01]  /*31e0*/  FMUL.FTZ R196, R4, R173 ;  /* 0x000000ad04c47220 */ /* 0x000fe20000410000 */
[--C-:B------:R-:W-:Y:S01]  /*31f0*/  SHF.R.U32.HI R198, RZ, 0x10, R197.reuse ;  /* 0x00000010ffc67819 */ /* 0x100fe200000116c5 */
[----:B------:R-:W-:Y:S01]  /*3200*/  IMAD.MOV.U32 R172, RZ, RZ, R197 ;  /* 0x000000ffffac7224 */ /* 0x000fe200078e00c5 */
[----:B------:R-:W-:Y:S01]  /*3210*/  MOV R197, R203 ;  /* 0x000000cb00c57202 */ /* 0x000fe20000000f00 */
[----:B------:R-:W-:Y:S01]  /*3220*/  FMUL.FTZ R173, R248, R205 ;  /* 0x000000cdf8ad7220 */ /* 0x000fe20000410000 */
[----:B------:R-:W-:Y:S01]  /*3230*/  PRMT R214, RZ, 0x5410, R195 ;  /* 0x00005410ffd67816 */ /* 0x000fe200000000c3 */
[----:B------:R-:W-:Y:S01]  /*3240*/  FMUL.FTZ R195, R4, R204 ;  /* 0x000000cc04c37220 */ /* 0x000fe20000410000 */
[----:B------:R-:W-:Y:S01]  /*3250*/  SHF.R.U32.HI R202, RZ, 0x10, R203 ;  /* 0x00000010ffca7819 */ /* 0x000fe200000116cb */
[----:B------:R-:W-:-:S02]  /*3260*/  FMUL.FTZ R203, R250, R210 ;  /* 0x000000d2facb7220 */ /* 0x000fc40000410000 */
[----:B------:R-:W-:Y:S02]  /*3270*/  FADD.FTZ R77, R77, R213 ;  /* 0x000000d54d4d7221 */ /* 0x000fe40000010000 */
[-C--:B------:R-:W-:Y:S02]  /*3280*/  FFMA.FTZ R49, R196, R213.reuse, R49 ;  /* 0x000000d5c4317223 */ /* 0x080fe40000010031 */
[----:B------:R-:W-:Y:S01]  /*3290*/  FFMA.FTZ R213, R249, R213, R173 ;  /* 0x000000d5f9d57223 */ /* 0x000fe200000100ad */
[----:B------:R-:W-:Y:S01]  /*32a0*/  PRMT R173, RZ, 0x5410, R197 ;  /* 0x00005410ffad7816 */ /* 0x000fe200000000c5 */
[----:B------:R-:W-:Y:S02]  /*32b0*/  FADD.FTZ R76, R76, R214 ;  /* 0x000000d64c4c7221 */ /* 0x000fe40000010000 */
[-C--:B------:R-:W-:Y:S02]  /*32c0*/  FFMA.FTZ R48, R195, R214.reuse, R48 ;  /* 0x000000d6c3307223 */ /* 0x080fe40000010030 */
[----:B------:R-:W-:Y:S01]  /*32d0*/  FFMA.FTZ R214, R251, R214, R203 ;  /* 0x000000d6fbd67223 */ /* 0x000fe200000100cb */
[----:B------:R-:W-:Y:S01]  /*32e0*/  PRMT R172, RZ, 0x5410, R172 ;  /* 0x00005410ffac7816 */ /* 0x000fe200000000ac */
[----:B------:R-:W-:Y:S01]  /*32f0*/  FMUL.FTZ R197, R4, R174 ;  /* 0x000000ae04c57220 */ /* 0x000fe20000410000 */
[----:B------:R-:W-:Y:S01]  /*3300*/  PRMT R202, RZ, 0x5410, R202 ;  /* 0x00005410ffca7816 */ /* 0x000fe200000000ca */
[----:B------:R-:W-:-:S02]  /*3310*/  FMUL.FTZ R211, R246, R173 ;  /* 0x000000adf6d37220 */ /* 0x000fc40000410000 */
[----:B------:R-:W-:Y:S02]  /*3320*/  FADD.FTZ R199, R199, R214 ;  /* 0x000000d6c7c77221 */ /* 0x000fe40000010000 */
[C---:B------:R-:W-:Y:S02]  /*3330*/  FFMA.FTZ R201, R195.reuse, R214, R201 ;  /* 0x000000d6c3c97223 */ /* 0x040fe400000100c9 */
[----:B------:R-:W-:Y:S02]  /*3340*/  FADD.FTZ R128, R128, R210 ;  /* 0x000000d280807221 */ /* 0x000fe40000010000 */
[----:B------:R-:W-:Y:S01]  /*3350*/  FFMA.FTZ R100, R195, R210, R100 ;  /* 0x000000d2c3647223 */ /* 0x000fe20000010064 */
[----:B------:R-:W-:Y:S01]  /*3360*/  PRMT R210, RZ, 0x5410, R198 ;  /* 0x00005410ffd27816 */ /* 0x000fe200000000c6 */
[----:B------:R-:W-:Y:S02]  /*3370*/  FADD.FTZ R78, R78, R172 ;  /* 0x000000ac4e4e7221 */ /* 0x000fe40000010000 */
[----:B------:R-:W-:-:S02]  /*3380*/  FFMA.FTZ R50, R197, R172, R50 ;  /* 0x000000acc5327223 */ /* 0x000fc40000010032 */
[----:B------:R-:W-:Y:S02]  /*3390*/  FFMA.FTZ R211, R247, R172, R211 ;  /* 0x000000acf7d37223 */ /* 0x000fe400000100d3 */
        /* <DEDUP_REMOVED lines=17> */
.L_x_1264:
[----:B------:R-:W-:Y:S05]  /*34b0*/  BSYNC B0 ;  /* 0x0000000000007941 */ /* 0x000fea0003800000 */
.L_x_1263:
[----:B------:R-:W-:Y:S01]  /*34c0*/  ISETP.GE.U32.AND P3, PT, R6, 0x700, PT ;  /* 0x000007000600780c */ /* 0x000fe20003f66070 */
[----:B------:R-:W-:-:S12]  /*34d0*/  BSSY B0, `(.L_x_1265) ;  /* 0x0000054000007945 */ /* 0x000fd80003800000 */
[----:B------:R-:W-:Y:S05]  /*34e0*/  @!P3 BRA `(.L_x_1266) ;  /* 0x000005200000b947 */ /* 0x000fea0003800000 */
[----:B------:R-:W-:Y:S01]  /*34f0*/  ISETP.NE.U32.AND P3, PT, RZ, c[0x0][0x250], PT ;  /* 0x00009400ff007a0c */ /* 0x000fe20003f65070 */
[----:B------:R-:W-:Y:S01]  /*3500*/  IMAD.SHL.U32 R180, R206, 0x4, RZ ;  /* 0x00000004ceb47824 */ /* 0x000fe200078e00ff */
[----:B------:R-:W-:Y:S02]  /*3510*/  SHF.R.U32.HI R174, RZ, 0x1e, R206 ;  /* 0x0000001effae7819 */ /* 0x000fe400000116ce */
[----:B------:R-:W-:-:S13]  /*3520*/  ISETP.NE.AND.EX P3, PT, RZ, c[0x0][0x254], PT, P3 ;  /* 0x00009500ff007a0c */ /* 0x000fda0003f65330 */
[----:B------:R-:W-:-:S04]  /*3530*/  @P3 IADD3 R172, P4, R180, c[0x0][0x198], RZ ;  /* 0x00006600b4ac3a10 */ /* 0x000fc80007f9e0ff */
[----:B------:R-:W-:Y:S01]  /*3540*/  @P3 IADD3.X R173, R174, c[0x0][0x19c], RZ, P4, !PT ;  /* 0x00006700aead3a10 */ /* 0x000fe200027fe4ff */
[----:B------:R-:W0:Y:S04]  /*3550*/  LDC.U8 R175, c[0x0][0x1f0] ;  /* 0x00007c00ffaf7b82 */ /* 0x000e280000000000 */
[----:B------:R1:W5:Y:S01]  /*3560*/  @P3 LDG.E R19, [R172.64] ;  /* 0x00000004ac133981 */ /* 0x000362000c1e1900 */
[----:B------:R-:W-:-:S04]  /*3570*/  ISETP.NE.U32.AND P3, PT, RZ, c[0x0][0x218], PT ;  /* 0x00008600ff007a0c */ /* 0x000fc80003f65070 */
[----:B------:R-:W-:-:S13]  /*3580*/  ISETP.NE.AND.EX P3, PT, RZ, c[0x0][0x21c], PT, P3 ;  /* 0x00008700ff007a0c */ /* 0x000fda0003f65330 */
[----:B-1----:R-:W-:-:S04]  /*3590*/  @P3 LEA R172, P4, R206, c[0x0][0x218], 0x4 ;  /* 0x00008600ceac3a11 */ /* 0x002fc800078820ff */
[----:B------:R-:W-:-:S05]  /*35a0*/  @P3 LEA.HI.X R173, R206, c[0x0][0x21c], RZ, 0x4, P4 ;  /* 0x00008700cead3a11 */ /* 0x000fca00020f24ff */
[----:B------:R1:W5:Y:S01]  /*35b0*/  @P3 LDG.E.128 R164, [R172.64] ;  /* 0x00000004aca43981 */ /* 0x000362000c1e1d00 */
[----:B0-----:R-:W-:Y:S01]  /*35c0*/  ISETP.NE.AND P3, PT, R175, RZ, PT ;  /* 0x000000ffaf00720c */ /* 0x001fe20003f65270 */
[----:B------:R-:W-:-:S03]  /*35d0*/  IMAD.MOV.U32 R202, RZ, RZ, 0x8 ;  /* 0x00000008ffca7424 */ /* 0x000fc600078e00ff */
[----:B-----5:R-:W-:Y:S01]  /*35e0*/  FSEL R200, R200, RZ, !P3 ;  /* 0x000000ffc8c87208 */ /* 0x020fe20005800000 */
[----:B------:R-:W-:Y:S01]  /*35f0*/  IMAD.WIDE.U32 R178, R206, R202, c[0x0][0x208] ;  /* 0x00008200ceb27625 */ /* 0x000fe200078e00ca */
[----:B------:R-:W-:-:S03]  /*3600*/  IADD3 R180, P3, R180, c[0x0][0x190], RZ ;  /* 0x00006400b4b47a10 */ /* 0x000fc60007f7e0ff */
[----:B------:R-:W-:Y:S01]  /*3610*/  IMAD.WIDE.U32 R202, R206, R202, c[0x0][0x210] ;  /* 0x00008400ceca7625 */ /* 0x000fe200078e00ca */
[----:B------:R-:W-:Y:S01]  /*3620*/  IADD3.X R181, R174, c[0x0][0x194], RZ, P3, !PT ;  /* 0x00006500aeb57a10 */ /* 0x000fe20001ffe4ff */
[----:B------:R-:W2:Y:S01]  /*3630*/  LDG.E.64 R178, [R178.64] ;  /* 0x00000004b2b27981 */ /* 0x000ea2000c1e1b00 */
[----:B-1----:R-:W-:-:S03]  /*3640*/  LEA R172, P3, R206, c[0x0][0x188], 0x4 ;  /* 0x00006200ceac7a11 */ /* 0x002fc600078620ff */
[----:B------:R-:W3:Y:S01]  /*3650*/  LDG.E.64 R202, [R202.64] ;  /* 0x00000004caca7981 */ /* 0x000ee2000c1e1b00 */
[----:B------:R-:W-:-:S06]  /*3660*/  LEA.HI.X R173, R206, c[0x0][0x18c], RZ, 0x4, P3 ;  /* 0x00006300cead7a11 */ /* 0x000fcc00018f24ff */
[----:B------:R-:W4:Y:S01]  /*3670*/  LDG.E.128 R172, [R172.64] ;  /* 0x00000004acac7981 */ /* 0x000f22000c1e1d00 */
[----:B--2---:R-:W-:Y:S02]  /*3680*/  IMAD.MOV.U32 R205, RZ, RZ, R178 ;  /* 0x000000ffffcd7224 */ /* 0x004fe400078e00b2 */
[----:B---3--:R-:W-:-:S03]  /*3690*/  IMAD.MOV.U32 R206, RZ, RZ, R202 ;  /* 0x000000ffffce7224 */ /* 0x008fc600078e00ca */
[----:B------:R-:W-:Y:S01]  /*36a0*/  PRMT R234, RZ, 0x5410, R205 ;  /* 0x00005410ffea7816 */ /* 0x000fe200000000cd */
[C---:B----4-:R-:W-:Y:S02]  /*36b0*/  FADD.FTZ R204, -R200.reuse, R172 ;  /* 0x000000acc8cc7221 */ /* 0x050fe40000010100 */
[C---:B------:R-:W-:Y:S02]  /*36c0*/  FADD.FTZ R173, -R200.reuse, R173 ;  /* 0x000000adc8ad7221 */ /* 0x040fe40000010100 */
[C---:B------:R-:W-:Y:S02]  /*36d0*/  FADD.FTZ R174, -R200.reuse, R174 ;  /* 0x000000aec8ae7221 */ /* 0x040fe40000010100 */
[----:B------:R-:W-:Y:S01]  /*36e0*/  FADD.FTZ R175, -R200, R175 ;  /* 0x000000afc8af7221 */ /* 0x000fe20000010100 */
[----:B------:R-:W-:Y:S01]  /*36f0*/  SHF.R.U64 R200, R178, 0x10, R179 ;  /* 0x00000010b2c87819 */ /* 0x000fe200000012b3 */
[----:B------:R-:W-:Y:S01]  /*3700*/  FMUL.FTZ R178, R4, R204 ;  /* 0x000000cc04b27220 */ /* 0x000fe20000410000 */
[----:B------:R-:W-:-:S02]  /*3710*/  PRMT R205, RZ, 0x5410, R206 ;  /* 0x00005410ffcd7816 */ /* 0x000fc400000000ce */
[----:B------:R-:W-:Y:S01]  /*3720*/  SHF.R.U64 R204, R202, 0x10, R203 ;  /* 0x00000010cacc7819 */ /* 0x000fe200000012cb */
[--C-:B------:R-:W-:Y:S01]  /*3730*/  IMAD.MOV.U32 R182, RZ, RZ, R179.reuse ;  /* 0x000000ffffb67224 */ /* 0x100fe200078e00b3 */
[----:B------:R-:W-:Y:S01]  /*3740*/  SHF.R.U32.HI R172, RZ, 0x10, R179 ;  /* 0x00000010ffac7819 */ /* 0x000fe200000116b3 */
[----:B------:R-:W-:Y:S01]  /*3750*/  FMUL.FTZ R179, R242, R205 ;  /* 0x000000cdf2b37220 */ /* 0x000fe20000410000 */
[----:B------:R-:W-:Y:S02]  /*3760*/  MOV R202, R203 ;  /* 0x000000cb00ca7202 */ /* 0x000fe40000000f00 */
[----:B------:R-:W-:Y:S01]  /*3770*/  PRMT R204, RZ, 0x5410, R204 ;  /* 0x00005410ffcc7816 */ /* 0x000fe200000000cc */
[----:B------:R-:W-:Y:S01]  /*3780*/  FADD.FTZ R80, R80, R234 ;  /* 0x000000ea50507221 */ /* 0x000fe20000010000 */
[----:B------:R-:W-:Y:S01]  /*3790*/  SHF.R.U32.HI R203, RZ, 0x10, R203 ;  /* 0x00000010ffcb7819 */ /* 0x000fe200000116cb */
[-C--:B------:R-:W-:Y:S01]  /*37a0*/  FFMA.FTZ R52, R178, R234.reuse, R52 ;  /* 0x000000eab2347223 */ /* 0x080fe20000010034 */
[----:B------:R-:W-:Y:S01]  /*37b0*/  PRMT R200, RZ, 0x5410, R200 ;  /* 0x00005410ffc87816 */ /* 0x000fe200000000c8 */
[----:B------:R-:W-:Y:S01]  /*37c0*/  FFMA.FTZ R234, R243, R234, R179 ;  /* 0x000000eaf3ea7223 */ /* 0x000fe200000100b3 */
[----:B------:R-:W-:Y:S01]  /*37d0*/  PRMT R202, RZ, 0x5410, R202 ;  /* 0x00005410ffca7816 */ /* 0x000fe200000000ca */
[----:B------:R-:W-:Y:S01]  /*37e0*/  FMUL.FTZ R212, R240, R204 ;  /* 0x000000ccf0d47220 */ /* 0x000fe20000410000 */
[----:B------:R0:W5:Y:S01]  /*37f0*/  LDG.E R179, [R180.64] ;  /* 0x00000004b4b37981 */ /* 0x000162000c1e1900 */
[----:B------:R-:W-:Y:S01]  /*3800*/  PRMT R182, RZ, 0x5410, R182 ;  /* 0x00005410ffb67816 */ /* 0x000fe200000000b6 */
[----:B------:R-:W-:Y:S01]  /*3810*/  FADD.FTZ R199, R199, R234 ;  /* 0x000000eac7c77221 */ /* 0x000fe20000010000 */
[----:B------:R-:W-:Y:S01]  /*3820*/  PRMT R203, RZ, 0x5410, R203 ;  /* 0x00005410ffcb7816 */ /* 0x000fe200000000cb */
[----:B------:R-:W-:-:S02]  /*3830*/  FFMA.FTZ R212, R241, R200, R212 ;  /* 0x000000c8f1d47223 */ /* 0x000fc400000100d4 */
[----:B------:R-:W-:Y:S02]  /*3840*/  FMUL.FTZ R209, R238, R202 ;  /* 0x000000caeed17220 */ /* 0x000fe40000410000 */
[----:B------:R-:W-:Y:S02]  /*3850*/  FFMA.FTZ R201, R178, R234, R201 ;  /* 0x000000eab2c97223 */ /* 0x000fe400000100c9 */
[C---:B0-----:R-:W-:Y:S01]  /*3860*/  FMUL.FTZ R180, R4.reuse, R173 ;  /* 0x000000ad04b47220 */ /* 0x041fe20000410000 */
[----:B------:R-:W-:Y:S01]  /*3870*/  PRMT R172, RZ, 0x5410, R172 ;  /* 0x00005410ffac7816 */ /* 0x000fe200000000ac */
[----:B------:R-:W-:Y:S02]  /*3880*/  FMUL.FTZ R181, R4, R174 ;  /* 0x000000ae04b57220 */ /* 0x000fe40000410000 */
[----:B------:R-:W-:Y:S02]  /*3890*/  FFMA.FTZ R209, R239, R182, R209 ;  /* 0x000000b6efd17223 */ /* 0x000fe400000100d1 */
[----:B------:R-:W-:-:S02]  /*38a0*/  FMUL.FTZ R208, R236, R203 ;  /* 0x000000cbecd07220 */ /* 0x000fc40000410000 */
[----:B------:R-:W-:Y:S02]  /*38b0*/  FADD.FTZ R199, R199, R212 ;  /* 0x000000d4c7c77221 */ /* 0x000fe40000010000 */
[----:B------:R-:W-:Y:S02]  /*38c0*/  FFMA.FTZ R201, R180, R212, R201 ;  /* 0x000000d4b4c97223 */ /* 0x000fe400000100c9 */
[----:B------:R-:W-:Y:S02]  /*38d0*/  FADD.FTZ R82, R82, R182 ;  /* 0x000000b652527221 */ /* 0x000fe40000010000 */
[----:B------:R-:W-:Y:S02]  /*38e0*/  FFMA.FTZ R54, R181, R182, R54 ;  /* 0x000000b6b5367223 */ /* 0x000fe40000010036 */
[----:B------:R-:W-:Y:S02]  /*38f0*/  FMUL.FTZ R182, R4, R175 ;  /* 0x000000af04b67220 */ /* 0x000fe40000410000 */
        /* <DEDUP_REMOVED lines=17> */
.L_x_1266:
[----:B------:R-:W-:Y:S05]  /*3a10*/  BSYNC B0 ;  /* 0x0000000000007941 */ /* 0x000fea0003800000 */
.L_x_1265:
        /* <DEDUP_REMOVED lines=8> */
.L_x_1302:
        /* <DEDUP_REMOVED lines=18> */
.L_x_1303:
        /* <DEDUP_REMOVED lines=36> */
[----:B------:R-:W-:-:S02]  /*3e00*/  ISETP.NE.AND.EX P4, PT, RZ, c[0x0][0x25c], PT, P4 ;  /* 0x00009700ff007a0c */ /* 0x000fc40003f85340 */
        /* <DEDUP_REMOVED lines=12> */
[----:B------:R-:W-:Y:S02]  /*3ed0*/  @P5 FADD.FTZ R201, R139, R201 ;  /* 0x000000c98bc95221 */ /* 0x000fe40000010000 */
[C---:B------:R-:W-:Y:S01]  /*3ee0*/  FMUL.FTZ R199, R174.reuse, c[0x0][0x1e8] ;  /* 0x00007a00aec77a20 */ /* 0x040fe20000410000 */
[----:B------:R-:W-:Y:S02]  /*3ef0*/  SEL R168, R174, R168, P4 ;  /* 0x000000a8aea87207 */ /* 0x000fe40002000000 */
[C---:B------:R-:W-:Y:S01]  /*3f00*/  SEL R171, R201.reuse, R171, P4 ;  /* 0x000000abc9ab7207 */ /* 0x040fe20002000000 */
[----:B------:R-:W-:Y:S01]  /*3f10*/  FMUL.FTZ R201, R201, c[0x0][0x1e8] ;  /* 0x00007a00c9c97a20 */ /* 0x000fe20000410000 */
[----:B------:R-:W-:-:S02]  /*3f20*/  @P3 FSEL R174, R199, RZ, P6 ;  /* 0x000000ffc7ae3208 */ /* 0x000fc40003000000 */
[----:B------:R-:W-:Y:S02]  /*3f30*/  @P3 LOP3.LUT P6, RZ, R8, 0xff00, RZ, 0xc0, !PT ;  /* 0x0000ff0008ff3812 */ /* 0x000fe400078cc0ff */
[----:B------:R-:W-:-:S04]  /*3f40*/  @P3 F2FP.BF16.PACK_AB R174, RZ, R174 ;  /* 0x000000aeffae323e */ /* 0x000fc800000010ff */
[----:B------:R-:W-:Y:S01]  /*3f50*/  @P3 PRMT R20, R174, 0x7610, R20 ;  /* 0x00007610ae143816 */ /* 0x000fe20000000014 */
[----:B------:R-:W-:-:S04]  /*3f60*/  FFMA.FTZ R174, R23, R173, R175 ;  /* 0x000000ad17ae7223 */ /* 0x000fc800000100af */
[----:B------:R-:W-:-:S04]  /*3f70*/  FADD.FTZ R174, R233, -R174 ;  /* 0x800000aee9ae7221 */ /* 0x000fc80000010000 */
[----:B------:R-:W-:-:S04]  /*3f80*/  FMUL.FTZ R174, R4, R174 ;  /* 0x000000ae04ae7220 */ /* 0x000fc80000410000 */
[----:B------:R-:W-:-:S04]  /*3f90*/  @P5 FADD.FTZ R174, R137, R174 ;  /* 0x000000ae89ae5221 */ /* 0x000fc80000010000 */
[C---:B------:R-:W-:Y:S01]  /*3fa0*/  FMUL.FTZ R202, R174.reuse, c[0x0][0x1e8] ;  /* 0x00007a00aeca7a20 */ /* 0x040fe20000410000 */
[----:B------:R-:W-:-:S04]  /*3fb0*/  SEL R169, R174, R169, P4 ;  /* 0x000000a9aea97207 */ /* 0x000fc80002000000 */
[----:B------:R-:W-:Y:S02]  /*3fc0*/  @P3 FSEL R174, R202, RZ, P6 ;  /* 0x000000ffcaae3208 */ /* 0x000fe40003000000 */
        /* <DEDUP_REMOVED lines=9> */
[----:B------:R-:W-:-:S04]  /*4060*/  @P3 FSEL R174, R200, RZ, P6 ;  /* 0x000000ffc8ae3208 */ /* 0x000fc80003000000 */
[----:B------:R-:W-:-:S04]  /*4070*/  @P3 F2FP.BF16.PACK_AB R174, RZ, R174 ;  /* 0x000000aeffae323e */ /* 0x000fc800000010ff */
[----:B------:R-:W-:Y:S01]  /*4080*/  @P3 PRMT R2, R174, 0x7610, R2 ;  /* 0x00007610ae023816 */ /* 0x000fe20000000002 */
[----:B------:R-:W-:-:S04]  /*4090*/  @P4 IMAD.MOV.U32 R174, RZ, RZ, 0x10 ;  /* 0x00000010ffae4424 */ /* 0x000fc800078e00ff */
[----:B------:R-:W-:-:S05]  /*40a0*/  @P4 IMAD.WIDE.U32 R174, R5, R174, c[0x0][0x258] ;  /* 0x0000960005ae4625 */ /* 0x000fca00078e00ae */
[----:B------:R0:W-:Y:S01]  /*40b0*/  @P4 STG.E.128 [R174.64], R168 ;  /* 0x000000a8ae004986 */ /* 0x0001e2000c101d04 */
[----:B------:R-:W-:-:S04]  /*40c0*/  LOP3.LUT P4, RZ, R9, 0xff, RZ, 0xc0, !PT ;  /* 0x000000ff09ff7812 */ /* 0x000fc8000788c0ff */
[----:B------:R-:W-:Y:S02]  /*40d0*/  FSEL R199, R199, RZ, P4 ;  /* 0x000000ffc7c77208 */ /* 0x000fe40002000000 */
[----:B------:R-:W-:-:S04]  /*40e0*/  LOP3.LUT P4, RZ, R9, 0xff00, RZ, 0xc0, !PT ;  /* 0x0000ff0009ff7812 */ /* 0x000fc8000788c0ff */
[----:B------:R-:W-:Y:S01]  /*40f0*/  F2F.BF16.F32 R199, R199 ;  /* 0x000000c700c77304 */ /* 0x000fe20000202000 */
[----:B0-----:R-:W-:Y:S02]  /*4100*/  FSEL R174, R202, RZ, P4 ;  /* 0x000000ffcaae7208 */ /* 0x001fe40002000000 */
[----:B------:R-:W-:-:S04]  /*4110*/  LOP3.LUT P4, RZ, R9, 0xff0000, RZ, 0xc0, !PT ;  /* 0x00ff000009ff7812 */ /* 0x000fc8000788c0ff */
[----:B------:R-:W-:Y:S01]  /*4120*/  FSEL R200, R200, RZ, P4 ;  /* 0x000000ffc8c87208 */ /* 0x000fe20002000000 */
[----:B------:R-:W0:Y:S01]  /*4130*/  F2F.BF16.F32 R174, R174 ;  /* 0x000000ae00ae7304 */ /* 0x000e220000202000 */
[----:B------:R-:W-:-:S04]  /*4140*/  @P3 LOP3.LUT P4, RZ, R8, 0xff000000, RZ, 0xc0, !PT ;  /* 0xff00000008ff3812 */ /* 0x000fc8000788c0ff */
[----:B------:R-:W-:Y:S02]  /*4150*/  @P3 FSEL R175, R201, RZ, P4 ;  /* 0x000000ffc9af3208 */ /* 0x000fe40002000000 */
[----:B------:R-:W-:Y:S01]  /*4160*/  LOP3.LUT P4, RZ, R9, 0xff000000, RZ, 0xc0, !PT ;  /* 0xff00000009ff7812 */ /* 0x000fe2000788c0ff */
[----:B------:R-:W-:Y:S01]  /*4170*/  F2F.BF16.F32 R200, R200 ;  /* 0x000000c800c87304 */ /* 0x000fe20000202000 */
[----:B------:R-:W-:Y:S02]  /*4180*/  @P3 F2FP.BF16.PACK_AB R175, RZ, R175 ;  /* 0x000000afffaf323e */ /* 0x000fe400000010ff */
[----:B------:R-:W-:Y:S02]  /*4190*/  FSEL R201, R201, RZ, P4 ;  /* 0x000000ffc9c97208 */ /* 0x000fe40002000000 */
[----:B------:R-:W-:Y:S01]  /*41a0*/  @P3 PRMT R7, R175, 0x7610, R7 ;  /* 0x00007610af073816 */ /* 0x000fe20000000007 */
[----:B0-----:R-:W-:-:S03]  /*41b0*/  IMAD.WIDE.U32 R174, R174, 0x10000, RZ ;  /* 0x00010000aeae7825 */ /* 0x001fc600078e00ff */
[----:B------:R-:W0:Y:S02]  /*41c0*/  F2F.BF16.F32 R201, R201 ;  /* 0x000000c900c97304 */ /* 0x000e240000202000 */
[----:B------:R-:W-:Y:S01]  /*41d0*/  LOP3.LUT R174, R174, R199, RZ, 0xfc, !PT ;  /* 0x000000c7aeae7212 */ /* 0x000fe200078efcff */
[----:B0-----:R-:W-:-:S05]  /*41e0*/  IMAD.U32 R201, R201, 0x10000, RZ ;  /* 0x00010000c9c97824 */ /* 0x001fca00078e00ff */
[----:B------:R-:W-:Y:S01]  /*41f0*/  LOP3.LUT R175, R175, R201, R200, 0xfe, !PT ;  /* 0x000000c9afaf7212 */ /* 0x000fe200078efec8 */
[----:B------:R-:W-:-:S04]  /*4200*/  IMAD.MOV.U32 R200, RZ, RZ, 0x8 ;  /* 0x00000008ffc87424 */ /* 0x000fc800078e00ff */
[----:B------:R-:W-:-:S05]  /*4210*/  IMAD.WIDE.U32 R200, R5, R200, c[0x0][0x248] ;  /* 0x0000920005c87625 */ /* 0x000fca00078e00c8 */
[----:B------:R0:W-:Y:S01]  /*4220*/  STG.E.64 [R200.64], R174 ;  /* 0x000000aec8007986 */ /* 0x0001e2000c101b04 */
[----:B------:R-:W-:Y:S05]  /*4230*/  @!P3 BRA `(.L_x_1271) ;  /* 0x000000800000b947 */ /* 0x000fea0003800000 */
[----:B0-----:R-:W-:Y:S02]  /*4240*/  LOP3.LUT R174, R21, 0xffff, RZ, 0xc0, !PT ;  /* 0x0000ffff15ae7812 */ /* 0x001fe400078ec0ff */
[----:B------:R-:W-:Y:S02]  /*4250*/  PRMT R199, R2, 0x5410, R7 ;  /* 0x0000541002c77816 */ /* 0x000fe40000000007 */
[----:B------:R-:W-:Y:S01]  /*4260*/  LEA R200, P3, R5, c[0x0][0x250], 0x3 ;  /* 0x0000940005c87a11 */ /* 0x000fe200078618ff */
[----:B------:R-:W-:-:S03]  /*4270*/  IMAD.WIDE.U32 R174, R174, 0x10000, RZ ;  /* 0x00010000aeae7825 */ /* 0x000fc600078e00ff */
[----:B------:R-:W-:Y:S02]  /*4280*/  LEA.HI.X R201, R5, c[0x0][0x254], RZ, 0x3, P3 ;  /* 0x0000950005c97a11 */ /* 0x000fe400018f1cff */
[----:B------:R-:W-:Y:S02]  /*4290*/  LOP3.LUT R175, R199, R175, RZ, 0xfc, !PT ;  /* 0x000000afc7af7212 */ /* 0x000fe400078efcff */
[----:B------:R-:W-:-:S05]  /*42a0*/  LOP3.LUT R174, R174, 0xffff, R20, 0xf8, !PT ;  /* 0x0000ffffaeae7812 */ /* 0x000fca00078ef814 */
[----:B------:R0:W-:Y:S02]  /*42b0*/  STG.E.64 [R200.64], R174 ;  /* 0x000000aec8007986 */ /* 0x0001e4000c101b04 */
.L_x_1271:
[----:B------:R-:W-:Y:S02]  /*42c0*/  IADD3 R5, R5, 0x100, RZ ;  /* 0x0000010005057810 */ /* 0x000fe40007ffe0ff */
.L_x_1270:
[----:B------:R-:W-:Y:S05]  /*42d0*/  BSYNC B0 ;  /* 0x0000000000007941 */ /* 0x000fea0003800000 */
.L_x_1269:
[----:B------:R-:W-:Y:S01]  /*42e0*/  ISETP.GE.U32.AND P3, PT, R6, 0x200, PT ;  /* 0x000002000600780c */ /* 0x000fe20003f66070 */
[----:B------:R-:W-:-:S12]  /*42f0*/  BSSY B0, `(.L_x_1272) ;  /* 0x0000053000007945 */ /* 0x000fd80003800000 */
[----:B------:R-:W-:Y:S05]  /*4300*/  @!P3 BRA `(.L_x_1273) ;  /* 0x000005100000b947 */ /* 0x000fea0003800000 */
[----:B0-----:R-:W0:Y:S01]  /*4310*/  LDC.U8 R174, c[0x0][0x1f0] ;  /* 0x00007c00ffae7b82 */ /* 0x001e220000000000 */
[----:B------:R-:W-:Y:S02]  /*4320*/  ISETP.NE.U32.AND P5, PT, RZ, c[0x0][0x218], PT ;  /* 0x00008600ff007a0c */ /* 0x000fe40003fa5070 */
[----:B------:R-:W-:Y:S02]  /*4330*/  ISETP.NE.U32.AND P4, PT, RZ, c[0x0][0x258], PT ;  /* 0x00009600ff007a0c */ /* 0x000fe40003f85070 */
[----:B------:R-:W-:Y:S02]  /*4340*/  ISETP.NE.AND.EX P5, PT, RZ, c[0x0][0x21c], PT, P5 ;  /* 0x00008700ff007a0c */ /* 0x000fe40003fa5350 */
        /* <DEDUP_REMOVED lines=53> */
[C---:B------:R-:W-:Y:S02]  /*46a0*/  @P3 FSEL R175, R201.reuse, RZ, P4 ;  /* 0x000000ffc9af3208 */ /* 0x040fe40002000000 */
[----:B------:R-:W-:Y:S01]  /*46b0*/  LOP3.LUT P4, RZ, R0, 0xff000000, RZ, 0xc0, !PT ;  /* 0xff00000000ff7812 */ /* 0x000fe2000788c0ff */
[----:B------:R-:W-:Y:S01]  /*46c0*/  F2F.BF16.F32 R200, R200 ;  /* 0x000000c800c87304 */ /* 0x000fe20000202000 */
[----:B------:R-:W-:Y:S02]  /*46d0*/  @P3 F2FP.BF16.PACK_AB R175, RZ, R175 ;  /* 0x000000afffaf323e */ /* 0x000fe400000010ff */
[----:B------:R-:W-:Y:S02]  /*46e0*/  FSEL R201, R201, RZ, P4 ;  /* 0x000000ffc9c97208 */ /* 0x000fe40002000000 */
[----:B------:R-:W-:Y:S01]  /*46f0*/  @P3 PRMT R7, R175, 0x7610, R7 ;  /* 0x00007610af073816 */ /* 0x000fe20000000007 */
[----:B0-----:R-:W-:-:S03]  /*4700*/  IMAD.WIDE.U32 R174, R174, 0x10000, RZ ;  /* 0x00010000aeae7825 */ /* 0x001fc600078e00ff */
[----:B------:R-:W0:Y:S02]  /*4710*/  F2F.BF16.F32 R201, R201 ;  /* 0x000000c900c97304 */ /* 0x000e240000202000 */
[----:B------:R-:W-:Y:S02]  /*4720*/  LOP3.LUT R174, R174, R199, RZ, 0xfc, !PT ;  /* 0x000000c7aeae7212 */ /* 0x000fe400078efcff */
[----:B0-----:R-:W-:-:S04]  /*4730*/  SHF.L.U32 R201, R201, 0x10, RZ ;  /* 0x00000010c9c97819 */ /* 0x001fc800000006ff */
        /* <DEDUP_REMOVED lines=13> */
.L_x_1274:
[----:B------:R-:W-:Y:S02]  /*4810*/  IADD3 R5, R5, 0x100, RZ ;  /* 0x0000010005057810 */ /* 0x000fe40007ffe0ff */
.L_x_1273:
[----:B------:R-:W-:Y:S05]  /*4820*/  BSYNC B0 ;  /* 0x0000000000007941 */ /* 0x000fea0003800000 */
.L_x_1272:
        /* <DEDUP_REMOVED lines=83> */
.L_x_1277:
[----:B------:R-:W-:Y:S02]  /*4d60*/  IADD3 R5, R5, 0x100, RZ ;  /* 0x0000010005057810 */ /* 0x000fe40007ffe0ff */
.L_x_1276:
[----:B------:R-:W-:Y:S05]  /*4d70*/  BSYNC B0 ;  /* 0x0000000000007941 */ /* 0x000fea0003800000 */
.L_x_1275:
[----:B------:R-:W-:Y:S01]  /*4d80*/  BSSY B0, `(.L_x_1278) ;  /* 0x0000053000007945 */ /* 0x000fe20003800000 */
        /* <DEDUP_REMOVED lines=81> */
.L_x_1280:
[----:B------:R-:W-:Y:S02]  /*52a0*/  IADD3 R5, R5, 0x100, RZ ;  /* 0x0000010005057810 */ /* 0x000fe40007ffe0ff */
.L_x_1279:
[----:B------:R-:W-:Y:S05]  /*52b0*/  BSYNC B0 ;  /* 0x0000000000007941 */ /* 0x000fea0003800000 */
.L_x_1278:
        /* <DEDUP_REMOVED lines=82> */
.L_x_1283:
[----:B------:R-:W-:Y:S02]  /*57e0*/  IADD3 R5, R5, 0x100, RZ ;  /* 0x0000010005057810 */ /* 0x000fe40007ffe0ff */
.L_x_1282:
[----:B------:R-:W-:Y:S05]  /*57f0*/  BSYNC B0 ;  /* 0x0000000000007941 */ /* 0x000fea0003800000 */
.L_x_1281:
        /* <DEDUP_REMOVED lines=82> */
.L_x_1286:
[----:B------:R-:W-:Y:S02]  /*5d20*/  IADD3 R5, R5, 0x100, RZ ;  /* 0x0000010005057810 */ /* 0x000fe40007ffe0ff */
.L_x_1285:
[----:B------:R-:W-:Y:S05]  /*5d30*/  BSYNC B0 ;  /* 0x0000000000007941 */ /* 0x000fea0003800000 */
.L_x_1284:
        /* <DEDUP_REMOVED lines=13> */
[-CC-:B------:R-:W-:Y:S02]  /*5e10*/  FFMA.FTZ R199, R180, R173.reuse, R175.reuse ;  /* 0x000000adb4c77223 */ /* 0x180fe400000100af */
[----:B------:R-:W-:Y:S02]  /*5e20*/  FADD.FTZ R174, R234, -R174 ;  /* 0x800000aeeaae7221 */ /* 0x000fe40000010000 */
[-CC-:B------:R-:W-:Y:S02]  /*5e30*/  FFMA.FTZ R172, R181, R173.reuse, R175.reuse ;  /* 0x000000adb5ac7223 */ /* 0x180fe400000100af */
[----:B------:R-:W-:Y:S02]  /*5e40*/  FMUL.FTZ R174, R4, R174 ;  /* 0x000000ae04ae7220 */ /* 0x000fe40000410000 */
[----:B------:R-:W-:-:S02]  /*5e50*/  FFMA.FTZ R175, R182, R173, R175 ;  /* 0x000000adb6af7223 */ /* 0x000fc400000100af */
[----:B------:R-:W-:Y:S02]  /*5e60*/  @P5 FADD.FTZ R174, R164, R174 ;  /* 0x000000aea4ae5221 */ /* 0x000fe40000010000 */
[----:B------:R-:W-:Y:S01]  /*5e70*/  FADD.FTZ R173, R212, -R199 ;  /* 0x800000c7d4ad7221 */ /* 0x000fe20000010000 */
[----:B------:R-:W-:Y:S01]  /*5e80*/  @P3 LOP3.LUT P6, RZ, R19, 0xff, RZ, 0xc0, !PT ;  /* 0x000000ff13ff3812 */ /* 0x000fe200078cc0ff */
[----:B------:R-:W-:Y:S01]  /*5e90*/  FADD.FTZ R172, R209, -R172 ;  /* 0x800000acd1ac7221 */ /* 0x000fe20000010000 */
[----:B------:R-:W-:Y:S01]  /*5ea0*/  SEL R168, R174, R168, P4 ;  /* 0x000000a8aea87207 */ /* 0x000fe20002000000 */
[----:B------:R-:W-:Y:S02]  /*5eb0*/  FADD.FTZ R175, R208, -R175 ;  /* 0x800000afd0af7221 */ /* 0x000fe40000010000 */
[----:B------:R-:W-:Y:S02]  /*5ec0*/  FMUL.FTZ R174, R174, c[0x0][0x1e8] ;  /* 0x00007a00aeae7a20 */ /* 0x000fe40000410000 */
[----:B------:R-:W-:-:S02]  /*5ed0*/  FMUL.FTZ R173, R4, R173 ;  /* 0x000000ad04ad7220 */ /* 0x000fc40000410000 */
[C---:B------:R-:W-:Y:S02]  /*5ee0*/  FMUL.FTZ R172, R4.reuse, R172 ;  /* 0x000000ac04ac7220 */ /* 0x040fe40000410000 */
[----:B------:R-:W-:Y:S01]  /*5ef0*/  FMUL.FTZ R4, R4, R175 ;  /* 0x000000af04047220 */ /* 0x000fe20000410000 */
[----:B------:R-:W-:Y:S01]  /*5f00*/  @P3 FSEL R175, R174, RZ, P6 ;  /* 0x000000ffaeaf3208 */ /* 0x000fe20003000000 */
[----:B------:R-:W-:Y:S01]  /*5f10*/  @P5 FADD.FTZ R173, R165, R173 ;  /* 0x000000ada5ad5221 */ /* 0x000fe20000010000 */
[----:B------:R-:W-:Y:S01]  /*5f20*/  @P3 LOP3.LUT P6, RZ, R19, 0xff00, RZ, 0xc0, !PT ;  /* 0x0000ff0013ff3812 */ /* 0x000fe200078cc0ff */
[----:B------:R-:W-:Y:S01]  /*5f30*/  @P5 FADD.FTZ R172, R166, R172 ;  /* 0x000000aca6ac5221 */ /* 0x000fe20000010000 */
[----:B------:R-:W-:Y:S01]  /*5f40*/  @P3 F2FP.BF16.PACK_AB R175, RZ, R175 ;  /* 0x000000afffaf323e */ /* 0x000fe200000010ff */
[----:B------:R-:W-:Y:S01]  /*5f50*/  @P5 FADD.FTZ R4, R167, R4 ;  /* 0x00000004a7045221 */ /* 0x000fe20000010000 */
[----:B------:R-:W-:Y:S01]  /*5f60*/  SEL R169, R173, R169, P4 ;  /* 0x000000a9ada97207 */ /* 0x000fe20002000000 */
[C---:B------:R-:W-:Y:S01]  /*5f70*/  FMUL.FTZ R199, R172.reuse, c[0x0][0x1e8] ;  /* 0x00007a00acc77a20 */ /* 0x040fe20000410000 */
[----:B------:R-:W-:Y:S01]  /*5f80*/  @P3 PRMT R20, R175, 0x7610, R20 ;  /* 0x00007610af143816 */ /* 0x000fe20000000014 */
[----:B------:R-:W-:Y:S01]  /*5f90*/  FMUL.FTZ R175, R173, c[0x0][0x1e8] ;  /* 0x00007a00adaf7a20 */ /* 0x000fe20000410000 */
[----:B------:R-:W-:-:S02]  /*5fa0*/  SEL R170, R172, R170, P4 ;  /* 0x000000aaacaa7207 */ /* 0x000fc40002000000 */
[C---:B------:R-:W-:Y:S01]  /*5fb0*/  SEL R171, R4.reuse, R171, P4 ;  /* 0x000000ab04ab7207 */ /* 0x040fe20002000000 */
[----:B------:R-:W-:Y:S01]  /*5fc0*/  FMUL.FTZ R4, R4, c[0x0][0x1e8] ;  /* 0x00007a0004047a20 */ /* 0x000fe20000410000 */
[----:B------:R-:W-:Y:S02]  /*5fd0*/  @P3 FSEL R173, R175, RZ, P6 ;  /* 0x000000ffafad3208 */ /* 0x000fe40003000000 */
[C---:B------:R-:W-:Y:S02]  /*5fe0*/  @P3 LOP3.LUT P6, RZ, R19.reuse, 0xff0000, RZ, 0xc0, !PT ;  /* 0x00ff000013ff3812 */ /* 0x040fe400078cc0ff */
[----:B------:R-:W-:Y:S02]  /*5ff0*/  @P3 LOP3.LUT P5, RZ, R19, 0xff000000, RZ, 0xc0, !PT ;  /* 0xff00000013ff3812 */ /* 0x000fe400078ac0ff */
[----:B------:R-:W-:Y:S02]  /*6000*/  @P3 FSEL R172, R199, RZ, P6 ;  /* 0x000000ffc7ac3208 */ /* 0x000fe40003000000 */
[----:B------:R-:W-:-:S02]  /*6010*/  @P3 F2FP.BF16.PACK_AB R173, RZ, R173 ;  /* 0x000000adffad323e */ /* 0x000fc400000010ff */
[----:B------:R-:W-:Y:S02]  /*6020*/  @P3 F2FP.BF16.PACK_AB R172, RZ, R172 ;  /* 0x000000acffac323e */ /* 0x000fe400000010ff */
[----:B------:R-:W-:Y:S02]  /*6030*/  @P3 PRMT R21, R173, 0x7610, R21 ;  /* 0x00007610ad153816 */ /* 0x000fe40000000015 */
[----:B------:R-:W-:Y:S02]  /*6040*/  @P3 PRMT R2, R172, 0x7610, R2 ;  /* 0x00007610ac023816 */ /* 0x000fe40000000002 */
        /* <DEDUP_REMOVED lines=9> */
[----:B------:R-:W-:Y:S02]  /*60e0*/  FSEL R199, R199, RZ, P4 ;  /* 0x000000ffc7c77208 */ /* 0x000fe40002000000 */
[----:B------:R-:W-:-:S04]  /*60f0*/  LOP3.LUT P4, RZ, R179, 0xff000000, RZ, 0xc0, !PT ;  /* 0xff000000b3ff7812 */ /* 0x000fc8000788c0ff */
[----:B------:R-:W-:Y:S01]  /*6100*/  FSEL R4, R4, RZ, P4 ;  /* 0x000000ff04047208 */ /* 0x000fe20002000000 */
[----:B0-----:R-:W-:Y:S01]  /*6110*/  F2F.BF16.F32 R172, R175 ;  /* 0x000000af00ac7304 */ /* 0x001fe20000202000 */
[----:B------:R-:W-:-:S04]  /*6120*/  LOP3.LUT P4, RZ, R179, 0xff, RZ, 0xc0, !PT ;  /* 0x000000ffb3ff7812 */ /* 0x000fc8000788c0ff */
[----:B------:R-:W-:-:S03]  /*6130*/  FSEL R174, R174, RZ, P4 ;  /* 0x000000ffaeae7208 */ /* 0x000fc60002000000 */
[----:B------:R-:W0:Y:S08]  /*6140*/  F2F.BF16.F32 R173, R4 ;  /* 0x0000000400ad7304 */ /* 0x000e300000202000 */
[----:B------:R-:W1:Y:S08]  /*6150*/  F2F.BF16.F32 R199, R199 ;  /* 0x000000c700c77304 */ /* 0x000e700000202000 */
[----:B------:R0:W2:Y:S02]  /*6160*/  F2F.BF16.F32 R4, R174 ;  /* 0x000000ae00047304 */ /* 0x0000a40000202000 */
[----:B0-----:R-:W-:-:S02]  /*6170*/  IMAD.U32 R174, R173, 0x10000, RZ ;  /* 0x00010000adae7824 */ /* 0x001fc400078e00ff */
[----:B------:R-:W-:-:S05]  /*6180*/  IMAD.WIDE.U32 R172, R172, 0x10000, RZ ;  /* 0x00010000acac7825 */ /* 0x000fca00078e00ff */
[----:B-1----:R-:W-:Y:S01]  /*6190*/  LOP3.LUT R173, R173, R174, R199, 0xfe, !PT ;  /* 0x000000aeadad7212 */ /* 0x002fe200078efec7 */
[----:B------:R-:W-:Y:S01]  /*61a0*/  IMAD.MOV.U32 R174, RZ, RZ, 0x8 ;  /* 0x00000008ffae7424 */ /* 0x000fe200078e00ff */
[----:B--2---:R-:W-:-:S03]  /*61b0*/  LOP3.LUT R172, R172, R4, RZ, 0xfc, !PT ;  /* 0x00000004acac7212 */ /* 0x004fc600078efcff */
        /* <DEDUP_REMOVED lines=11> */
.L_x_1288:
[----:B------:R-:W-:Y:S05]  /*6270*/  BSYNC B0 ;  /* 0x0000000000007941 */ /* 0x000fea0003800000 */
.L_x_1287:
[----:B------:R-:W-:Y:S02]  /*6280*/  LOP3.LUT P3, RZ, R235, 0xff, RZ, 0xc0, !PT ;  /* 0x000000ffebff7812 */ /* 0x000fe4000786c0ff */
[----:B------:R-:W-:Y:S02]  /*6290*/  IADD3 R3, R3, c[0x0][0x160], RZ ;  /* 0x0000580003037a10 */ /* 0x000fe40007ffe0ff */
[----:B------:R-:W-:Y:S02]  /*62a0*/  SEL R235, RZ, 0x1, P3 ;  /* 0x00000001ffeb7807 */ /* 0x000fe40001800000 */
[----:B------:R-:W-:-:S13]  /*62b0*/  ISETP.GE.AND P3, PT, R3, c[0x0][0x164], PT ;  /* 0x0000590003007a0c */ /* 0x000fda0003f66270 */
[----:B0-----:R-:W-:Y:S01]  /*62c0*/  @P3 CALL.REL.NOINC `(.L_x_1252) ;  /* 0x0000001000003944 */ /* 0x001fe20003c00000 */
[----:B------:R-:W-:Y:S05]  /*62d0*/  BRA `(.L_x_1289) ;  /* 0xffffae2000007947 */ /* 0x000fea000383ffff */
.L_x_1252:
        /* <DEDUP_REMOVED lines=19> */
.L_x_1291:
[----:B------:R-:W-:Y:S05]  /*6410*/  BSYNC B0 ;  /* 0x0000000000007941 */ /* 0x000fea0003800000 */
.L_x_1290:
[----:B------:R-:W-:Y:S01]  /*6420*/  ISETP.GE.U32.AND P3, PT, R6, 0x200, PT ;  /* 0x000002000600780c */ /* 0x000fe20003f66070 */
[----:B------:R-:W-:-:S12]  /*6430*/  BSSY B0, `(.L_x_1292) ;  /* 0x000000c000007945 */ /* 0x000fd80003800000 */
        /* <DEDUP_REMOVED lines=11> */
.L_x_1293:
[----:B------:R-:W-:Y:S05]  /*64f0*/  BSYNC B0 ;  /* 0x0000000000007941 */ /* 0x000fea0003800000 */
.L_x_1292:
        /* <DEDUP_REMOVED lines=13> */
.L_x_1295:
[----:B------:R-:W-:Y:S05]  /*65d0*/  BSYNC B0 ;  /* 0x0000000000007941 */ /* 0x000fea0003800000 */
.L_x_1294:
        /* <DEDUP_REMOVED lines=12> */
.L_x_1297:
[----:B------:R-:W-:Y:S05]  /*66a0*/  BSYNC B0 ;  /* 0x0000000000007941 */ /* 0x000fea0003800000 */
.L_x_1296:
        /* <DEDUP_REMOVED lines=12> */
.L_x_1299:
[----:B------:R-:W-:Y:S05]  /*6770*/  BSYNC B0 ;  /* 0x0000000000007941 */ /* 0x000fea0003800000 */
.L_x_1298:
        /* <DEDUP_REMOVED lines=12> */
.L_x_1301:
[----:B------:R-:W-:Y:S05]  /*6840*/  BSYNC B0 ;  /* 0x0000000000007941 */ /* 0x000fea0003800000 */
.L_x_1300:
        /* <DEDUP_REMOVED lines=12> */
.L_x_1267:
[----:B------:R-:W-:Y:S01]  /*6910*/  MOV R173, R199 ;  /* 0x000000c700ad7202 */ /* 0x000fe20000000f00 */
[----:B------:R-:W-:Y:S01]  /*6920*/  IMAD.MOV.U32 R174, RZ, RZ, 0x10 ;  /* 0x00000010ffae7424 */ /* 0x000fe200078e00ff */
[----:B------:R-:W-:Y:S01]  /*6930*/  MOV R172, 0x6970 ;  /* 0x0000697000ac7802 */ /* 0x000fe20000000f00 */
[----:B------:R-:W-:-:S02]  /*6940*/  IMAD.MOV.U32 R204, RZ, RZ, 0x1f ;  /* 0x0000001fffcc7424 */ /* 0x000fc400078e00ff */
[----:B------:R-:W-:Y:S02]  /*6950*/  IMAD.MOV.U32 R203, RZ, RZ, -0x1 ;  /* 0xffffffffffcb7424 */ /* 0x000fe400078e00ff */
[----:B------:R-:W-:Y:S05]  /*6960*/  CALL.REL.NOINC `($__internal_40_$__cuda_sm70_shflsync_down_p) ;  /* 0x0000046000007944 */ /* 0x000fea0003c00000 */
[----:B-1----:R-:W-:Y:S01]  /*6970*/  IMAD.MOV.U32 R175, RZ, RZ, R174 ;  /* 0x000000ffffaf7224 */ /* 0x002fe200078e00ae */
[----:B------:R-:W-:Y:S05]  /*6980*/  BRA `(.L_x_1302) ;  /* 0xffffd11000007947 */ /* 0x000fea000383ffff */
.L_x_1268:
[----:B------:R-:W-:Y:S01]  /*6990*/  HFMA2.MMA R174, -RZ, RZ, 0, 9.5367431640625e-07 ;  /* 0x00000010ffae7435 */ /* 0x000fe200000001ff */
[----:B------:R-:W-:Y:S01]  /*69a0*/  IMAD.MOV.U32 R173, RZ, RZ, R201 ;  /* 0x000000ffffad7224 */ /* 0x000fe200078e00c9 */
[----:B------:R-:W-:Y:S01]  /*69b0*/  MOV R172, 0x69f0 ;  /* 0x000069f000ac7802 */ /* 0x000fe20000000f00 */
[----:B------:R-:W-:Y:S02]  /*69c0*/  IMAD.MOV.U32 R204, RZ, RZ, 0x1f ;  /* 0x0000001fffcc7424 */ /* 0x000fe400078e00ff */
[----:B------:R-:W-:Y:S02]  /*69d0*/  IMAD.MOV.U32 R203, RZ, RZ, -0x1 ;  /* 0xffffffffffcb7424 */ /* 0x000fe400078e00ff */
[----:B01----:R-:W-:Y:S05]  /*69e0*/  CALL.REL.NOINC `($__internal_40_$__cuda_sm70_shflsync_down_p) ;  /* 0x000003e000007944 */ /* 0x003fea0003c00000 */
[----:B------:R-:W-:Y:S01]  /*69f0*/  FADD.FTZ R199, R175, R199 ;  /* 0x000000c7afc77221 */ /* 0x000fe20000010000 */
[----:B------:R-:W-:Y:S01]  /*6a00*/  MOV R172, 0x6a70 ;  /* 0x00006a7000ac7802 */ /* 0x000fe20000000f00 */
[----:B-1----:R-:W-:Y:S02]  /*6a10*/  FADD.FTZ R201, R201, R174 ;  /* 0x000000aec9c97221 */ /* 0x002fe40000010000 */
[----:B------:R-:W-:Y:S01]  /*6a20*/  IMAD.MOV.U32 R174, RZ, RZ, 0x8 ;  /* 0x00000008ffae7424 */ /* 0x000fe200078e00ff */
[----:B------:R-:W-:Y:S01]  /*6a30*/  MOV R173, R199 ;  /* 0x000000c700ad7202 */ /* 0x000fe20000000f00 */
[----:B------:R-:W-:-:S02]  /*6a40*/  IMAD.MOV.U32 R204, RZ, RZ, 0x1f ;  /* 0x0000001fffcc7424 */ /* 0x000fc400078e00ff */
[----:B------:R-:W-:Y:S02]  /*6a50*/  IMAD.MOV.U32 R203, RZ, RZ, -0x1 ;  /* 0xffffffffffcb7424 */ /* 0x000fe400078e00ff */
[----:B------:R-:W-:Y:S05]  /*6a60*/  CALL.REL.NOINC `($__internal_40_$__cuda_sm70_shflsync_down_p) ;  /* 0x0000036000007944 */ /* 0x000fea0003c00000 */
[----:B-1----:R-:W-:Y:S01]  /*6a70*/  IMAD.MOV.U32 R175, RZ, RZ, R174 ;  /* 0x000000ffffaf7224 */ /* 0x002fe200078e00ae */
[----:B------:R-:W-:Y:S01]  /*6a80*/  MOV R172, 0x6ae0 ;  /* 0x00006ae000ac7802 */ /* 0x000fe20000000f00 */
[----:B------:R-:W-:Y:S02]  /*6a90*/  IMAD.MOV.U32 R173, RZ, RZ, R201 ;  /* 0x000000ffffad7224 */ /* 0x000fe400078e00c9 */
[----:B------:R-:W-:Y:S02]  /*6aa0*/  IMAD.MOV.U32 R174, RZ, RZ, 0x8 ;  /* 0x00000008ffae7424 */ /* 0x000fe400078e00ff */
[----:B------:R-:W-:Y:S02]  /*6ab0*/  IMAD.MOV.U32 R204, RZ, RZ, 0x1f ;  /* 0x0000001fffcc7424 */ /* 0x000fe400078e00ff */
[----:B------:R-:W-:Y:S02]  /*6ac0*/  IMAD.MOV.U32 R203, RZ, RZ, -0x1 ;  /* 0xffffffffffcb7424 */ /* 0x000fe400078e00ff */
[----:B------:R-:W-:Y:S05]  /*6ad0*/  CALL.REL.NOINC `($__internal_40_$__cuda_sm70_shflsync_down_p) ;  /* 0x000002f000007944 */ /* 0x000fea0003c00000 */
[----:B------:R-:W-:Y:S01]  /*6ae0*/  FADD.FTZ R199, R175, R199 ;  /* 0x000000c7afc77221 */ /* 0x000fe20000010000 */
[----:B------:R-:W-:Y:S01]  /*6af0*/  MOV R172, 0x6b60 ;  /* 0x00006b6000ac7802 */ /* 0x000fe20000000f00 */
[----:B-1----:R-:W-:Y:S01]  /*6b00*/  FADD.FTZ R201, R201, R174 ;  /* 0x000000aec9c97221 */ /* 0x002fe20000010000 */
[----:B------:R-:W-:Y:S01]  /*6b10*/  HFMA2.MMA R174, -RZ, RZ, 0, 2.384185791015625e-07 ;  /* 0x00000004ffae7435 */ /* 0x000fe200000001ff */
[----:B------:R-:W-:-:S02]  /*6b20*/  IMAD.MOV.U32 R204, RZ, RZ, 0x1f ;  /* 0x0000001fffcc7424 */ /* 0x000fc400078e00ff */
[----:B------:R-:W-:Y:S02]  /*6b30*/  IMAD.MOV.U32 R203, RZ, RZ, -0x1 ;  /* 0xffffffffffcb7424 */ /* 0x000fe400078e00ff */
[----:B------:R-:W-:Y:S02]  /*6b40*/  IMAD.MOV.U32 R173, RZ, RZ, R199 ;  /* 0x000000ffffad7224 */ /* 0x000fe400078e00c7 */
[----:B------:R-:W-:Y:S05]  /*6b50*/  CALL.REL.NOINC `($__internal_40_$__cuda_sm70_shflsync_down_p) ;  /* 0x0000027000007944 */ /* 0x000fea0003c00000 */
[----:B-1----:R-:W-:Y:S01]  /*6b60*/  IMAD.MOV.U32 R175, RZ, RZ, R174 ;  /* 0x000000ffffaf7224 */ /* 0x002fe200078e00ae */
[----:B------:R-:W-:Y:S01]  /*6b70*/  MOV R174, 0x4 ;  /* 0x0000000400ae7802 */ /* 0x000fe20000000f00 */
[----:B------:R-:W-:Y:S01]  /*6b80*/  IMAD.MOV.U32 R173, RZ, RZ, R201 ;  /* 0x000000ffffad7224 */ /* 0x000fe200078e00c9 */
[----:B------:R-:W-:Y:S01]  /*6b90*/  MOV R172, 0x6bd0 ;  /* 0x00006bd000ac7802 */ /* 0x000fe20000000f00 */
[----:B------:R-:W-:Y:S02]  /*6ba0*/  IMAD.MOV.U32 R204, RZ, RZ, 0x1f ;  /* 0x0000001fffcc7424 */ /* 0x000fe400078e00ff */
[----:B------:R-:W-:Y:S02]  /*6bb0*/  IMAD.MOV.U32 R203, RZ, RZ, -0x1 ;  /* 0xffffffffffcb7424 */ /* 0x000fe400078e00ff */
[----:B------:R-:W-:Y:S05]  /*6bc0*/  CALL.REL.NOINC `($__internal_40_$__cuda_sm70_shflsync_down_p) ;  /* 0x0000020000007944 */ /* 0x000fea0003c00000 */
[----:B------:R-:W-:Y:S01]  /*6bd0*/  FADD.FTZ R199, R175, R199 ;  /* 0x000000c7afc77221 */ /* 0x000fe20000010000 */
[----:B------:R-:W-:Y:S01]  /*6be0*/  MOV R172, 0x6c50 ;  /* 0x00006c5000ac7802 */ /* 0x000fe20000000f00 */
[----:B-1----:R-:W-:-:S02]  /*6bf0*/  FADD.FTZ R201, R201, R174 ;  /* 0x000000aec9c97221 */ /* 0x002fc40000010000 */
[----:B------:R-:W-:Y:S01]  /*6c00*/  IMAD.MOV.U32 R174, RZ, RZ, 0x2 ;  /* 0x00000002ffae7424 */ /* 0x000fe200078e00ff */
[----:B------:R-:W-:Y:S01]  /*6c10*/  MOV R173, R199 ;  /* 0x000000c700ad7202 */ /* 0x000fe20000000f00 */
[----:B------:R-:W-:Y:S02]  /*6c20*/  IMAD.MOV.U32 R204, RZ, RZ, 0x1f ;  /* 0x0000001fffcc7424 */ /* 0x000fe400078e00ff */
[----:B------:R-:W-:Y:S02]  /*6c30*/  IMAD.MOV.U32 R203, RZ, RZ, -0x1 ;  /* 0xffffffffffcb7424 */ /* 0x000fe400078e00ff */
[----:B------:R-:W-:Y:S05]  /*6c40*/  CALL.REL.NOINC `($__internal_40_$__cuda_sm70_shflsync_down_p) ;  /* 0x0000018000007944 */ /* 0x000fea0003c00000 */
[----:B-1----:R-:W-:Y:S01]  /*6c50*/  IMAD.MOV.U32 R175, RZ, RZ, R174 ;  /* 0x000000ffffaf7224 */ /* 0x002fe200078e00ae */
[----:B------:R-:W-:Y:S01]  /*6c60*/  MOV R172, 0x6cc0 ;  /* 0x00006cc000ac7802 */ /* 0x000fe20000000f00 */
[----:B------:R-:W-:Y:S02]  /*6c70*/  IMAD.MOV.U32 R173, RZ, RZ, R201 ;  /* 0x000000ffffad7224 */ /* 0x000fe400078e00c9 */
[----:B------:R-:W-:Y:S02]  /*6c80*/  IMAD.MOV.U32 R174, RZ, RZ, 0x2 ;  /* 0x00000002ffae7424 */ /* 0x000fe400078e00ff */
[----:B------:R-:W-:-:S02]  /*6c90*/  IMAD.MOV.U32 R204, RZ, RZ, 0x1f ;  /* 0x0000001fffcc7424 */ /* 0x000fc400078e00ff */
[----:B------:R-:W-:Y:S02]  /*6ca0*/  IMAD.MOV.U32 R203, RZ, RZ, -0x1 ;  /* 0xffffffffffcb7424 */ /* 0x000fe400078e00ff */
[----:B------:R-:W-:Y:S05]  /*6cb0*/  CALL.REL.NOINC `($__internal_40_$__cuda_sm70_shflsync_down_p) ;  /* 0x0000011000007944 */ /* 0x000fea0003c00000 */
[----:B------:R-:W-:Y:S01]  /*6cc0*/  FADD.FTZ R199, R175, R199 ;  /* 0x000000c7afc77221 */ /* 0x000fe20000010000 */
[----:B------:R-:W-:Y:S01]  /*6cd0*/  MOV R172, 0x6d40 ;  /* 0x00006d4000ac7802 */ /* 0x000fe20000000f00 */
[----:B-1----:R-:W-:Y:S01]  /*6ce0*/  FADD.FTZ R201, R201, R174 ;  /* 0x000000aec9c97221 */ /* 0x002fe20000010000 */
[----:B------:R-:W-:Y:S01]  /*6cf0*/  HFMA2.MMA R174, -RZ, RZ, 0, 5.9604644775390625e-08 ;  /* 0x00000001ffae7435 */ /* 0x000fe200000001ff */
[----:B------:R-:W-:Y:S02]  /*6d00*/  IMAD.MOV.U32 R204, RZ, RZ, 0x1f ;  /* 0x0000001fffcc7424 */ /* 0x000fe400078e00ff */
[----:B------:R-:W-:Y:S02]  /*6d10*/  IMAD.MOV.U32 R203, RZ, RZ, -0x1 ;  /* 0xffffffffffcb7424 */ /* 0x000fe400078e00ff */
[----:B------:R-:W-:Y:S02]  /*6d20*/  IMAD.MOV.U32 R173, RZ, RZ, R199 ;  /* 0x000000ffffad7224 */ /* 0x000fe400078e00c7 */
[----:B------:R-:W-:Y:S05]  /*6d30*/  CALL.REL.NOINC `($__internal_40_$__cuda_sm70_shflsync_down_p) ;  /* 0x0000009000007944 */ /* 0x000fea0003c00000 */
[----:B-1----:R-:W-:Y:S01]  /*6d40*/  IMAD.MOV.U32 R175, RZ, RZ, R174 ;  /* 0x000000ffffaf7224 */ /* 0x002fe200078e00ae */
[----:B------:R-:W-:Y:S01]  /*6d50*/  MOV R174, 0x1 ;  /* 0x0000000100ae7802 */ /* 0x000fe20000000f00 */
[----:B------:R-:W-:Y:S01]  /*6d60*/  IMAD.MOV.U32 R173, RZ, RZ, R201 ;  /* 0x000000ffffad7224 */ /* 0x000fe200078e00c9 */
[----:B------:R-:W-:Y:S01]  /*6d70*/  MOV R172, 0x6db0 ;  /* 0x00006db000ac7802 */ /* 0x000fe20000000f00 */
[----:B------:R-:W-:-:S02]  /*6d80*/  IMAD.MOV.U32 R204, RZ, RZ, 0x1f ;  /* 0x0000001fffcc7424 */ /* 0x000fc400078e00ff */
[----:B------:R-:W-:Y:S02]  /*6d90*/  IMAD.MOV.U32 R203, RZ, RZ, -0x1 ;  /* 0xffffffffffcb7424 */ /* 0x000fe400078e00ff */
[----:B------:R-:W-:Y:S05]  /*6da0*/  CALL.REL.NOINC `($__internal_40_$__cuda_sm70_shflsync_down_p) ;  /* 0x0000002000007944 */ /* 0x000fea0003c00000 */
[----:B-1----:R-:W-:Y:S01]  /*6db0*/  IMAD.MOV.U32 R173, RZ, RZ, R174 ;  /* 0x000000ffffad7224 */ /* 0x002fe200078e00ae */
[----:B------:R-:W-:Y:S05]  /*6dc0*/  BRA `(.L_x_1303) ;  /* 0xffffcdf000007947 */ /* 0x000fea000383ffff */
        .weak           $__internal_40_$__cuda_sm70_shflsync_down_p
        .type           $__internal_40_$__cuda_sm70_shflsync_down_p,@function
        .size           $__internal_40_$__cuda_sm70_shflsync_down_p,(.L_x_3402 - $__internal_40_$__cuda_sm70_shflsync_down_p)
$__internal_40_$__cuda_sm70_shflsync_down_p:
[----:B------:R-:W-:Y:S04]  /*6dd0*/  WARPSYNC R203 ;  /* 0x000000cb00007348 */ /* 0x000fe80003800000 */
[----:B------:R0:W1:Y:S02]  /*6de0*/  SHFL.DOWN PT, R174, R173, R174, R204 ;  /* 0x080000aeadae7389 */ /* 0x00006400000e00cc */
[----:B0-----:R-:W-:-:S04]  /*6df0*/  IMAD.MOV.U32 R173, RZ, RZ, 0x0 ;  /* 0x00000000ffad7424 */ /* 0x001fc800078e00ff */
[----:B------:R-:W-:Y:S05]  /*6e00*/  RET.REL.NODEC R172 `(_ZN10layer_norm31ln_parallel_residual_bwd_kernelINS_13Kernel_traitsI13__nv_bfloat16S2_fS2_fjLj7168ELj1ELj1ELj8ELj8ENS_18Kernel_traits_baseILj7168ES2_S2_fS2_fjLj256EEEEELb1ELb0ELb0EEEvNS_9BwdParamsE) ;  /* 0xffff91f0ac007950 */ /* 0x000fea0003c3ffff */
.L_x_1304:
        /* <DEDUP_REMOVED lines=15> */
.L_x_3402:


//--------------------- .text._ZN10layer_norm31ln_parallel_residual_bwd_kernelINS_13Kernel_traitsI13__nv_bfloat16S2_fS2_fjLj7168ELj1ELj1ELj8ELj8ENS_18Kernel_traits_baseILj7168ES2_S2_fS2_fjLj256EEEEELb1ELb0ELb1EEEvNS_9BwdParamsE --------------------------
	.section	.text._ZN10layer_norm31ln_parallel_residual_bwd_kernelINS_13Kernel_traitsI13__nv_bfloat16S2_fS2_fjLj7168ELj1ELj1ELj8ELj8ENS_18Kernel_traits_baseILj7168ES2_S2_fS2_fjLj256EEEEELb1ELb0ELb1EEEvNS_9BwdParamsE,"ax",@progbits
	.sectioninfo	@"SHI_REGISTERS=255"
	.align	128
        .global         _ZN10layer_norm31ln_parallel_residual_bwd_kernelINS_13Kernel_traitsI13__nv_bfloat16S2_fS2_fjLj7168ELj1ELj1ELj8ELj8ENS_18Kernel_traits_baseILj7168ES2_S2_fS2_fjLj256EEEEELb1ELb0ELb1EEEvNS_9BwdParamsE
        .type           _ZN10layer_norm31ln_parallel_residual_bwd_kernelINS_13Kernel_traitsI13__nv_bfloat16S2_fS2_fjLj7168ELj1ELj1ELj8ELj8ENS_18Kernel_traits_baseILj7168ES2_S2_fS2_fjLj256EEEEELb1ELb0ELb1EEEvNS_9BwdParamsE,@function
        .size           _ZN10layer_norm31ln_parallel_residual_bwd_kernelINS_13Kernel_traitsI13__nv_bfloat16S2_fS2_fjLj7168ELj1ELj1ELj8ELj8ENS_18Kernel_traits_baseILj7168ES2_S2_fS2_fjLj256EEEEELb1ELb0ELb1EEEvNS_9BwdParamsE,(.L_x_3403 - _ZN10layer_norm31ln_parallel_residual_bwd_kernelINS_13Kernel_traitsI13__nv_bfloat16S2_fS2_fjLj7168ELj1ELj1ELj8ELj8ENS_18Kernel_traits_baseILj7168ES2_S2_fS2_fjLj256EEEEELb1ELb0ELb1EEEvNS_9BwdParamsE)
        .other          _ZN10layer_norm31ln_parallel_residual_bwd_kernelINS_13Kernel_traitsI13__nv_bfloat16S2_fS2_fjLj7168ELj1ELj1ELj8ELj8ENS_18Kernel_traits_baseILj7168ES2_S2_fS2_fjLj256EEEEELb1ELb0ELb1EEEvNS_9BwdParamsE,@"STO_CUDA_ENTRY STV_DEFAULT"
_ZN10layer_norm31ln_parallel_residual_bwd_kernelINS_13Kernel_traitsI13__nv_bfloat16S2_fS2_fjLj7168ELj1ELj1ELj8ELj8ENS_18Kernel_traits_baseILj7168ES2_S2_fS2_fjLj256EEEEELb1ELb0ELb1EEEvNS_9BwdParamsE:
.text._ZN10layer_norm31ln_parallel_residual_bwd_kernelINS_13Kernel_traitsI13__nv_bfloat16S2_fS2_fjLj7168ELj1ELj1ELj8ELj8ENS_18Kernel_traits_baseILj7168ES2_S2_fS2_fjLj256EEEEELb1ELb0ELb1EEEvNS_9BwdParamsE:
        /* <DEDUP_REMOVED lines=65> */
.L_x_1305:
[----:B------:R-:W-:-:S05]  /*0410*/  IMAD.SHL.U32 R0, R0, 0x8, RZ ;  /* 0x0000000800007824 */ /* 0x000fca00078e00ff */
[----:B------:R-:W-:-:S04]  /*0420*/  LOP3.LUT R0, R0, 0x7f8, RZ, 0xc0, !PT ;  /* 0x000007f800007812 */ /* 0x000fc800078ec0ff */
[----:B------:R-:W-:-:S05]  /*0430*/  IADD3 R2, P0, R0, c[0x0][0x1b0], RZ ;  /* 0x00006c0000027a10 */ /* 0x000fca0007f1e0ff */
[----:B------:R-:W-:-:S05]  /*0440*/  IMAD.X R3, RZ, RZ, c[0x0][0x1b4], P0 ;  /* 0x00006d00ff037624 */ /* 0x000fca00000e06ff */
[----:B------:R-:W2:Y:S04]  /*0450*/  LDG.E.64 R6, [R2.64] ;  /* 0x0000000402067981 */ /* 0x000ea8000c1e1b00 */
[----:B------:R0:W3:Y:S04]  /*0460*/  LDG.E.64 R10, [R2.64+0x800] ;  /* 0x00080004020a7981 */ /* 0x0000e8000c1e1b00 */
[----:B------:R0:W4:Y:S04]  /*0470*/  LDG.E.64 R14, [R2.64+0x1000] ;  /* 0x00100004020e7981 */ /* 0x000128000c1e1b00 */
[----:B------:R0:W5:Y:S01]  /*0480*/  LDG.E.64 R20, [R2.64+0x1800] ;  /* 0x0018000402147981 */ /* 0x000162000c1e1b00 */
[----:B------:R-:W-:-:S03]  /*0490*/  IADD3 R4, P0, R0, c[0x0][0x1b8], RZ ;  /* 0x00006e0000047a10 */ /* 0x000fc60007f1e0ff */
[----:B------:R0:W4:Y:S01]  /*04a0*/  LDG.E.64 R24, [R2.64+0x2000] ;  /* 0x0020000402187981 */ /* 0x000122000c1e1b00 */
[----:B------:R-:W-:-:S03]  /*04b0*/  IADD3.X R5, RZ, c[0x0][0x1bc], RZ, P0, !PT ;  /* 0x00006f00ff057a10 */ /* 0x000fc600007fe4ff */
[----:B------:R0:W4:Y:S04]  /*04c0*/  LDG.E.64 R248, [R2.64+0x2800] ;  /* 0x0028000402f87981 */ /* 0x000128000c1e1b00 */
[----:B------:R1:W4:Y:S04]  /*04d0*/  LDG.E.64 R8, [R4.64] ;  /* 0x0000000404087981 */ /* 0x000328000c1e1b00 */
        /* <DEDUP_REMOVED lines=29> */
[----:B------:R-:W-:Y:S01]  /*06b0*/  IMAD.MOV.U32 R197, RZ, RZ, RZ ;  /* 0x000000ffffc57224 */ /* 0x000fe200078e00ff */
        /* <DEDUP_REMOVED lines=35> */
[----:B-----5:R-:W-:Y:S02]  /*08f0*/  PRMT R0, RZ, 0x5410, R20 ;  /* 0x00005410ff007816 */ /* 0x020fe40000000014 */
[----:B0-----:R-:W-:-:S03]  /*0900*/  PRMT R2, RZ, 0x5410, R21 ;  /* 0x00005410ff027816 */ /* 0x001fc60000000015 */
[----:B------:R0:W-:Y:S04]  /*0910*/  STL [R1+0x40], R0 ;  /* 0x0000400001007387 */ /* 0x0001e80000100800 */
[----:B------:R1:W-:Y:S01]  /*0920*/  STL [R1+0x30], R2 ;  /* 0x0000300201007387 */ /* 0x0003e20000100800 */
[----:B0-----:R-:W-:Y:S02]  /*0930*/  PRMT R0, RZ, 0x5410, R24 ;  /* 0x00005410ff007816 */ /* 0x001fe40000000018 */
[----:B-1----:R-:W-:-:S03]  /*0940*/  PRMT R2, RZ, 0x5410, R25 ;  /* 0x00005410ff027816 */ /* 0x002fc60000000019 */
[----:B------:R0:W-:Y:S04]  /*0950*/  STL [R1+0x20], R0 ;  /* 0x0000200001007387 */ /* 0x0001e80000100800 */
[----:B------:R1:W-:Y:S01]  /*0960*/  STL [R1+0x10], R2 ;  /* 0x0000100201007387 */ /* 0x0003e20000100800 */
[----:B0-----:R-:W-:Y:S02]  /*0970*/  PRMT R0, RZ, 0x5410, R248 ;  /* 0x00005410ff007816 */ /* 0x001fe400000000f8 */
[----:B-1----:R-:W-:-:S03]  /*0980*/  PRMT R2, RZ, 0x5410, R8 ;  /* 0x00005410ff027816 */ /* 0x002fc60000000008 */
[----:B------:R0:W-:Y:S04]  /*0990*/  STL [R1], R0 ;  /* 0x0000000001007387 */ /* 0x0001e80000100800 */
[----:B------:R1:W-:Y:S01]  /*09a0*/  STL [R1+0x9c], R2 ;  /* 0x00009c0201007387 */ /* 0x0003e20000100800 */
[----:B0-----:R-:W-:Y:S02]  /*09b0*/  PRMT R0, RZ, 0x5410, R9 ;  /* 0x00005410ff007816 */ /* 0x001fe40000000009 */
[----:B-1----:R-:W-:-:S03]  /*09c0*/  PRMT R2, RZ, 0x5410, R12 ;  /* 0x00005410ff027816 */ /* 0x002fc6000000000c */
[----:B------:R0:W-:Y:S04]  /*09d0*/  STL [R1+0x8c], R0 ;  /* 0x00008c0001007387 */ /* 0x0001e80000100800 */
[----:B------:R1:W-:Y:S01]  /*09e0*/  STL [R1+0x7c], R2 ;  /* 0x00007c0201007387 */ /* 0x0003e20000100800 */
[----:B0-----:R-:W-:Y:S02]  /*09f0*/  PRMT R0, RZ, 0x5410, R13 ;  /* 0x00005410ff007816 */ /* 0x001fe4000000000d */
[----:B-1----:R-:W-:-:S03]  /*0a00*/  PRMT R2, RZ, 0x5410, R18 ;  /* 0x00005410ff027816 */ /* 0x002fc60000000012 */
[----:B------:R0:W-:Y:S04]  /*0a10*/  STL [R1+0x6c], R0 ;  /* 0x00006c0001007387 */ /* 0x0001e80000100800 */
[----:B------:R1:W-:Y:S01]  /*0a20*/  STL [R1+0x5c], R2 ;  /* 0x00005c0201007387 */ /* 0x0003e20000100800 */
[----:B------:R-:W-:Y:S02]  /*0a30*/  SHF.R.U64 R64, R6, 0x10, R7 ;  /* 0x0000001006407819 */ /* 0x000fe40000001207 */
[----:B0-----:R-:W-:Y:S02]  /*0a40*/  PRMT R0, RZ, 0x5410, R19 ;  /* 0x00005410ff007816 */ /* 0x001fe40000000013 */
[----:B-1----:R-:W-:-:S03]  /*0a50*/  PRMT R2, RZ, 0x5410, R22 ;  /* 0x00005410ff027816 */ /* 0x002fc60000000016 */
[----:B------:R0:W-:Y:S01]  /*0a60*/  STL [R1+0x4c], R0 ;  /* 0x00004c0001007387 */ /* 0x0001e20000100800 */
[----:B------:R-:W-:Y:S02]  /*0a70*/  SHF.R.U32.HI R62, RZ, 0x10, R7 ;  /* 0x00000010ff3e7819 */ /* 0x000fe40000011607 */
[--C-:B------:R-:W-:Y:S01]  /*0a80*/  SHF.R.U64 R60, R10, 0x10, R11.reuse ;  /* 0x000000100a3c7819 */ /* 0x100fe2000000120b */
[----:B------:R1:W-:Y:S01]  /*0a90*/  STL [R1+0x3c], R2 ;  /* 0x00003c0201007387 */ /* 0x0003e20000100800 */
[----:B------:R-:W-:Y:S02]  /*0aa0*/  PRMT R3, RZ, 0x5410, R26 ;  /* 0x00005410ff037816 */ /* 0x000fe4000000001a */
[----:B------:R-:W-:Y:S02]  /*0ab0*/  SHF.R.U32.HI R58, RZ, 0x10, R11 ;  /* 0x00000010ff3a7819 */ /* 0x000fe4000001160b */
[----:B0-----:R-:W-:Y:S02]  /*0ac0*/  PRMT R0, RZ, 0x5410, R23 ;  /* 0x00005410ff007816 */ /* 0x001fe40000000017 */
[----:B------:R-:W-:-:S02]  /*0ad0*/  SHF.R.U64 R56, R14, 0x10, R15 ;  /* 0x000000100e387819 */ /* 0x000fc4000000120f */
[----:B-1----:R-:W-:Y:S02]  /*0ae0*/  PRMT R2, RZ, 0x5410, R27 ;  /* 0x00005410ff027816 */ /* 0x002fe4000000001b */
[----:B------:R-:W-:Y:S01]  /*0af0*/  PRMT R64, RZ, 0x5410, R64 ;  /* 0x00005410ff407816 */ /* 0x000fe20000000040 */
[----:B------:R-:W-:Y:S01]  /*0b00*/  STL [R1+0x2c], R0 ;  /* 0x00002c0001007387 */ /* 0x000fe20000100800 */
[----:B------:R-:W-:Y:S02]  /*0b10*/  SHF.R.U32.HI R54, RZ, 0x10, R15 ;  /* 0x00000010ff367819 */ /* 0x000fe4000001160f */
[----:B------:R-:W-:Y:S01]  /*0b20*/  PRMT R62, RZ, 0x5410, R62 ;  /* 0x00005410ff3e7816 */ /* 0x000fe2000000003e */
[----:B------:R-:W-:Y:S01]  /*0b30*/  STL [R1+0x1c], R3 ;  /* 0x00001c0301007387 */ /* 0x000fe20000100800 */
[--C-:B------:R-:W-:Y:S02]  /*0b40*/  SHF.R.U64 R52, R20, 0x10, R21.reuse ;  /* 0x0000001014347819 */ /* 0x100fe40000001215 */
[----:B------:R-:W-:Y:S01]  /*0b50*/  PRMT R60, RZ, 0x5410, R60 ;  /* 0x00005410ff3c7816 */ /* 0x000fe2000000003c */
[----:B------:R-:W-:Y:S01]  /*0b60*/  STL [R1+0xc], R2 ;  /* 0x00000c0201007387 */ /* 0x000fe20000100800 */
[----:B------:R-:W-:-:S02]  /*0b70*/  SHF.R.U32.HI R50, RZ, 0x10, R21 ;  /* 0x00000010ff327819 */ /* 0x000fc40000011615 */
[----:B------:R-:W-:Y:S01]  /*0b80*/  PRMT R58, RZ, 0x5410, R58 ;  /* 0x00005410ff3a7816 */ /* 0x000fe2000000003a */
[----:B------:R-:W-:Y:S01]  /*0b90*/  STL [R1+0x98], R64 ;  /* 0x0000984001007387 */ /* 0x000fe20000100800 */
[--C-:B------:R-:W-:Y:S02]  /*0ba0*/  SHF.R.U64 R48, R24, 0x10, R25.reuse ;  /* 0x0000001018307819 */ /* 0x100fe40000001219 */
[----:B------:R-:W-:Y:S01]  /*0bb0*/  PRMT R56, RZ, 0x5410, R56 ;  /* 0x00005410ff387816 */ /* 0x000fe20000000038 */
[----:B------:R-:W-:Y:S01]  /*0bc0*/  STL [R1+0x88], R62 ;  /* 0x0000883e01007387 */ /* 0x000fe20000100800 */
[----:B------:R-:W-:Y:S02]  /*0bd0*/  SHF.R.U32.HI R15, RZ, 0x10, R25 ;  /* 0x00000010ff0f7819 */ /* 0x000fe40000011619 */
[----:B------:R-:W-:Y:S01]  /*0be0*/  PRMT R54, RZ, 0x5410, R54 ;  /* 0x00005410ff367816 */ /* 0x000fe20000000036 */
[----:B------:R-:W-:Y:S01]  /*0bf0*/  STL [R1+0x78], R60 ;  /* 0x0000783c01007387 */ /* 0x000fe20000100800 */
[----:B------:R-:W-:-:S02]  /*0c00*/  PRMT R52, RZ, 0x5410, R52 ;  /* 0x00005410ff347816 */ /* 0x000fc40000000034 */
[----:B------:R-:W-:Y:S01]  /*0c10*/  PRMT R50, RZ, 0x5410, R50 ;  /* 0x00005410ff327816 */ /* 0x000fe20000000032 */
[----:B------:R-:W-:Y:S01]  /*0c20*/  STL [R1+0x68], R58 ;  /* 0x0000683a01007387 */ /* 0x000fe20000100800 */
[----:B------:R-:W-:Y:S02]  /*0c30*/  PRMT R48, RZ, 0x5410, R48 ;  /* 0x00005410ff307816 */ /* 0x000fe40000000030 */
[----:B------:R-:W-:Y:S01]  /*0c40*/  SHF.R.U64 R63, R8, 0x10, R9 ;  /* 0x00000010083f7819 */ /* 0x000fe20000001209 */
        /* <DEDUP_REMOVED lines=11> */
[----:B------:R2:W-:Y:S01]  /*0d00*/  STL [R1+0x8], R15 ;  /* 0x0000080f01007387 */ /* 0x0005e20000100800 */
[----:B0-----:R-:W-:Y:S02]  /*0d10*/  PRMT R50, RZ, 0x5410, R63 ;  /* 0x00005410ff327816 */ /* 0x001fe4000000003f */
[----:B-1----:R-:W-:-:S03]  /*0d20*/  PRMT R48, RZ, 0x5410, R61 ;  /* 0x00005410ff307816 */ /* 0x002fc6000000003d */
[----:B------:R0:W-:Y:S01]  /*0d30*/  STL [R1+0x94], R50 ;  /* 0x0000943201007387 */ /* 0x0001e20000100800 */
[----:B--2---:R-:W-:-:S03]  /*0d40*/  PRMT R15, RZ, 0x5410, R59 ;  /* 0x00005410ff0f7816 */ /* 0x004fc6000000003b */
[----:B------:R1:W-:Y:S01]  /*0d50*/  STL [R1+0x84], R48 ;  /* 0x0000843001007387 */ /* 0x0003e20000100800 */
[----:B------:R-:W-:-:S03]  /*0d60*/  SHF.R.U64 R51, R22, 0x10, R23 ;  /* 0x0000001016337819 */ /* 0x000fc60000001217 */
[----:B------:R2:W-:Y:S01]  /*0d70*/  STL [R1+0x74], R15 ;  /* 0x0000740f01007387 */ /* 0x0005e20000100800 */
[----:B0-----:R-:W-:Y:S02]  /*0d80*/  PRMT R50, RZ, 0x5410, R57 ;  /* 0x00005410ff327816 */ /* 0x001fe40000000039 */
[----:B------:R-:W-:Y:S02]  /*0d90*/  SHF.R.U32.HI R49, RZ, 0x10, R23 ;  /* 0x00000010ff317819 */ /* 0x000fe40000011617 */
[----:B-1----:R-:W-:Y:S01]  /*0da0*/  PRMT R48, RZ, 0x5410, R55 ;  /* 0x00005410ff307816 */ /* 0x002fe20000000037 */
[----:B------:R0:W-:Y:S01]  /*0db0*/  STL [R1+0x64], R50 ;  /* 0x0000643201007387 */ /* 0x0001e20000100800 */
[----:B------:R-:W-:Y:S02]  /*0dc0*/  SHF.R.U64 R16, R26, 0x10, R27 ;  /* 0x000000101a107819 */ /* 0x000fe4000000121b */
[----:B--2---:R-:W-:Y:S01]  /*0dd0*/  PRMT R15, RZ, 0x5410, R53 ;  /* 0x00005410ff0f7816 */ /* 0x004fe20000000035 */
[----:B------:R1:W-:Y:S01]  /*0de0*/  STL [R1+0x54], R48 ;  /* 0x0000543001007387 */ /* 0x0003e20000100800 */
[----:B------:R-:W-:-:S03]  /*0df0*/  SHF.R.U32.HI R0, RZ, 0x10, R27 ;  /* 0x00000010ff007819 */ /* 0x000fc6000001161b */
        /* <DEDUP_REMOVED lines=17> */
[----:B------:R-:W-:Y:S01]  /*0f10*/  PRMT R245, RZ, 0x5410, R240 ;  /* 0x00005410fff57816 */ /* 0x000fe200000000f0 */
[----:B------:R-:W-:Y:S01]  /*0f20*/  IMAD.MOV.U32 R14, RZ, RZ, RZ ;  /* 0x000000ffff0e7224 */ /* 0x000fe200078e00ff */
        /* <DEDUP_REMOVED lines=15> */
[----:B------:R-:W-:Y:S01]  /*1020*/  CS2R R26, SRZ ;  /* 0x00000000001a7805 */ /* 0x000fe2000001ff00 */
[----:B------:R-:W-:Y:S01]  /*1030*/  CS2R R28, SRZ ;  /* 0x00000000001c7805 */ /* 0x000fe2000001ff00 */
        /* <DEDUP_REMOVED lines=8> */
[----:B0-----:R-:W-:Y:S02]  /*10c0*/  PRMT R238, RZ, 0x5410, R238 ;  /* 0x00005410ffee7816 */ /* 0x001fe400000000ee */
.L_x_1317:
[----:B------:R-:W0:Y:S01]  /*10d0*/  S2R R82, SR_TID.X ;  /* 0x0000000000527919 */ /* 0x000e220000002100 */
[----:B------:R-:W-:Y:S02]  /*10e0*/  IMAD R80, R17, c[0x0][0x168], RZ ;  /* 0x00005a0011507a24 */ /* 0x000fe400078e02ff */
[----:B------:R-:W-:Y:S01]  /*10f0*/  IMAD.MOV.U32 R191, RZ, RZ, 0x8 ;  /* 0x00000008ffbf7424 */ /* 0x000fe200078e00ff */
[----:B------:R-:W2:Y:S02]  /*1100*/  LDL R188, [R1+0x9c] ;  /* 0x00009c0001bc7983 */ /* 0x000ea40000100800 */
[----:B------:R-:W-:Y:S01]  /*1110*/  SHF.R.S32.HI R81, RZ, 0x1f, R80 ;  /* 0x0000001fff517819 */ /* 0x000fe20000011450 */
[----:B------:R-:W-:Y:S01]  /*1120*/  IMAD.MOV.U32 R84, RZ, RZ, 0x4 ;  /* 0x00000004ff547424 */ /* 0x000fe200078e00ff */
[----:B------:R-:W3:Y:S02]  /*1130*/  LDL R193, [R1+0x84] ;  /* 0x0000840001c17983 */ /* 0x000ee40000100800 */
[----:B------:R-:W-:Y:S01]  /*1140*/  LEA.HI R81, R81, R80, RZ, 0x2 ;  /* 0x0000005051517211 */ /* 0x000fe200078f10ff */
[----:B------:R-:W-:Y:S01]  /*1150*/  ULDC.U8 UR6, c[0x0][0x1f0] ;  /* 0x00007c0000067ab9 */ /* 0x000fe20000000000 */
[----:B------:R-:W3:Y:S04]  /*1160*/  LDL R185, [R1+0x94] ;  /* 0x0000940001b97983 */ /* 0x000ee80000100800 */
[----:B------:R-:W2:Y:S04]  /*1170*/  LDL R186, [R1+0xa0] ;  /* 0x0000a00001ba7983 */ /* 0x000ea80000100800 */
[----:B------:R-:W2:Y:S01]  /*1180*/  LDL R189, [R1+0x98] ;  /* 0x0000980001bd7983 */ /* 0x000ea20000100800 */
[----:B0-----:R-:W-:-:S03]  /*1190*/  LOP3.LUT R174, R82, 0xff, RZ, 0xc0, !PT ;  /* 0x000000ff52ae7812 */ /* 0x001fc600078ec0ff */
[----:B------:R-:W2:Y:S01]  /*11a0*/  LDL R192, [R1+0x88] ;  /* 0x0000880001c07983 */ /* 0x000ea20000100800 */
[----:B------:R-:W-:Y:S01]  /*11b0*/  LEA.HI.SX32 R174, R81, R174, 0x1e ;  /* 0x000000ae51ae7211 */ /* 0x000fe200078ff2ff */
[----:B------:R-:W-:Y:S02]  /*11c0*/  IMAD.WIDE R82, R17, R84, c[0x0][0x1a0] ;  /* 0x0000680011527625 */ /* 0x000fe400078e0254 */
[----:B------:R-:W2:Y:S01]  /*11d0*/  LDL R194, [R1+0x7c] ;  /* 0x00007c0001c27983 */ /* 0x000ea20000100800 */
[C---:B------:R-:W-:Y:S01]  /*11e0*/  LEA R80, P0, R174.reuse, c[0x0][0x188], 0x4 ;  /* 0x00006200ae507a11 */ /* 0x040fe200078020ff */
[C---:B------:R-:W-:Y:S02]  /*11f0*/  IMAD.WIDE.U32 R102, R174.reuse, R191, c[0x0][0x210] ;  /* 0x00008400ae667625 */ /* 0x040fe400078e00bf */
[----:B------:R0:W2:Y:S01]  /*1200*/  LDG.E R206, [R82.64] ;  /* 0x0000000452ce7981 */ /* 0x0000a2000c1e1900 */
[----:B------:R-:W-:-:S03]  /*1210*/  LEA.HI.X R81, R174, c[0x0][0x18c], RZ, 0x4, P0 ;  /* 0x00006300ae517a11 */ /* 0x000fc600000f24ff */
[----:B------:R-:W2:Y:S01]  /*1220*/  LDG.E.64 R102, [R102.64] ;  /* 0x0000000466667981 */ /* 0x000ea2000c1e1b00 */
[----:B------:R-:W-:-:S03]  /*1230*/  IMAD.WIDE R84, R17, R84, c[0x0][0x1a8] ;  /* 0x00006a0011547625 */ /* 0x000fc600078e0254 */
[----:B0-----:R-:W3:Y:S04]  /*1240*/  LDG.E.128 R80, [R80.64] ;  /* 0x0000000450507981 */ /* 0x001ee8000c1e1d00 */
[----:B------:R0:W3:Y:S01]  /*1250*/  LDG.E R169, [R84.64] ;  /* 0x0000000454a97981 */ /* 0x0000e2000c1e1900 */
[C---:B------:R-:W-:Y:S02]  /*1260*/  IADD3 R171, R174.reuse, 0x100, RZ ;  /* 0x00000100aeab7810 */ /* 0x040fe40007ffe0ff */
[----:B------:R-:W-:Y:S02]  /*1270*/  IADD3 R170, R174, 0x200, RZ ;  /* 0x00000200aeaa7810 */ /* 0x000fe40007ffe0ff */
[----:B0-----:R-:W-:-:S04]  /*1280*/  LEA R84, P0, R171, c[0x0][0x188], 0x4 ;  /* 0x00006200ab547a11 */ /* 0x001fc800078020ff */
[----:B------:R-:W-:Y:S02]  /*1290*/  LEA.HI.X R85, R171, c[0x0][0x18c], RZ, 0x4, P0 ;  /* 0x00006300ab557a11 */ /* 0x000fe400000f24ff */
[----:B------:R-:W-:-:S04]  /*12a0*/  LEA R88, P0, R170, c[0x0][0x188], 0x4 ;  /* 0x00006200aa587a11 */ /* 0x000fc800078020ff */
[----:B------:R-:W-:Y:S02]  /*12b0*/  LEA.HI.X R89, R170, c[0x0][0x18c], RZ, 0x4, P0 ;  /* 0x00006300aa597a11 */ /* 0x000fe400000f24ff */
[C---:B------:R-:W-:Y:S02]  /*12c0*/  SHF.L.U32 R176, R174.reuse, 0x2, RZ ;  /* 0x00000002aeb07819 */ /* 0x040fe400000006ff */
[----:B------:R-:W-:Y:S01]  /*12d0*/  SHF.R.U32.HI R94, RZ, 0x1e, R174 ;  /* 0x0000001eff5e7819 */ /* 0x000fe200000116ae */
[----:B------:R-:W-:Y:S01]  /*12e0*/  IMAD.SHL.U32 R165, R171, 0x4, RZ ;  /* 0x00000004aba57824 */ /* 0x000fe200078e00ff */
[----:B------:R-:W-:Y:S02]  /*12f0*/  ISETP.NE.U32.AND P0, PT, RZ, c[0x0][0x250], PT ;  /* 0x00009400ff007a0c */ /* 0x000fe40003f05070 */
[----:B------:R-:W-:Y:S02]  /*1300*/  SHF.R.U32.HI R159, RZ, 0x1e, R171 ;  /* 0x0000001eff9f7819 */ /* 0x000fe400000116ab */
[----:B------:R-:W-:-:S02]  /*1310*/  IADD3 R168, R174, 0x300, RZ ;  /* 0x00000300aea87810 */ /* 0x000fc40007ffe0ff */
[----:B------:R-:W-:Y:S01]  /*1320*/  IADD3 R139, R174, 0x600, RZ ;  /* 0x00000600ae8b7810 */ /* 0x000fe20007ffe0ff */
[----:B------:R-:W-:Y:S01]  /*1330*/  IMAD.SHL.U32 R161, R170, 0x4, RZ ;  /* 0x00000004aaa17824 */ /* 0x000fe200078e00ff */
[----:B------:R-:W-:Y:S02]  /*1340*/  ISETP.NE.AND.EX P0, PT, RZ, c[0x0][0x254], PT, P0 ;  /* 0x00009500ff007a0c */ /* 0x000fe40003f05300 */
[C---:B------:R-:W-:Y:S02]  /*1350*/  IADD3 R138, R174.reuse, 0x500, RZ ;  /* 0x00000500ae8a7810 */ /* 0x040fe40007ffe0ff */
[C---:B------:R-:W-:Y:S01]  /*1360*/  IADD3 R145, R174.reuse, 0x400, RZ ;  /* 0x00000400ae917810 */ /* 0x040fe20007ffe0ff */
[-C--:B------:R-:W-:Y:S01]  /*1370*/  IMAD.WIDE.U32 R100, R174, R191.reuse, c[0x0][0x208] ;  /* 0x00008200ae647625 */ /* 0x080fe200078e00bf */
[----:B------:R-:W-:Y:S01]  /*1380*/  SHF.R.U32.HI R158, RZ, 0x1e, R170 ;  /* 0x0000001eff9e7819 */ /* 0x000fe200000116aa */
[----:B------:R-:W3:Y:S02]  /*1390*/  LDG.E.128 R84, [R84.64] ;  /* 0x0000000454547981 */ /* 0x000ee4000c1e1d00 */
[----:B------:R-:W-:-:S02]  /*13a0*/  IMAD.WIDE.U32 R146, R171, R191, c[0x0][0x208] ;  /* 0x00008200ab927625 */ /* 0x000fc400078e00bf */
[----:B------:R-:W3:Y:S02]  /*13b0*/  LDG.E.128 R88, [R88.64] ;  /* 0x0000000458587981 */ /* 0x000ee4000c1e1d00 */
[----:B------:R-:W-:Y:S01]  /*13c0*/  @P0 IADD3 R92, P1, R176, c[0x0][0x198], RZ ;  /* 0x00006600b05c0a10 */ /* 0x000fe20007f3e0ff */
[----:B------:R-:W-:Y:S01]  /*13d0*/  IMAD.SHL.U32 R178, R168, 0x4, RZ ;  /* 0x00000004a8b27824 */ /* 0x000fe200078e00ff */
[----:B------:R-:W-:Y:S01]  /*13e0*/  SHF.R.U32.HI R167, RZ, 0x1e, R168 ;  /* 0x0000001effa77819 */ /* 0x000fe200000116a8 */
[----:B------:R-:W-:Y:S01]  /*13f0*/  IMAD.SHL.U32 R162, R139, 0x4, RZ ;  /* 0x000000048ba27824 */ /* 0x000fe200078e00ff */
[----:B------:R-:W-:Y:S01]  /*1400*/  @P0 IADD3.X R93, R94, c[0x0][0x19c], RZ, P1, !PT ;  /* 0x000067005e5d0a10 */ /* 0x000fe20000ffe4ff */
[----:B------:R-:W-:Y:S01]  /*1410*/  IMAD.SHL.U32 R160, R138, 0x4, RZ ;  /* 0x000000048aa07824 */ /* 0x000fe200078e00ff */
[----:B------:R-:W-:Y:S01]  /*1420*/  IADD3 R176, P1, R176, c[0x0][0x190], RZ ;  /* 0x00006400b0b07a10 */ /* 0x000fe20007f3e0ff */
[----:B------:R-:W3:Y:S03]  /*1430*/  LDG.E.64 R100, [R100.64] ;  /* 0x0000000464647981 */ /* 0x000ee6000c1e1b00 */
[----:B------:R-:W-:Y:S01]  /*1440*/  IADD3.X R177, R94, c[0x0][0x194], RZ, P1, !PT ;  /* 0x000065005eb17a10 */ /* 0x000fe20000ffe4ff */
[----:B------:R0:W5:Y:S01]  /*1450*/  @P0 LDG.E R135, [R92.64] ;  /* 0x000000045c870981 */ /* 0x000162000c1e1900 */
[----:B------:R-:W-:-:S03]  /*1460*/  @P0 IADD3 R94, P2, R161, c[0x0][0x198], RZ ;  /* 0x00006600a15e0a10 */ /* 0x000fc60007f5e0ff */
[----:B------:R1:W5:Y:S01]  /*1470*/  LDG.E R176, [R176.64] ;  /* 0x00000004b0b07981 */ /* 0x000362000c1e1900 */
[----:B------:R-:W-:Y:S02]  /*1480*/  SHF.R.U32.HI R163, RZ, 0x1e, R139 ;  /* 0x0000001effa37819 */ /* 0x000fe4000001168b */
[----:B------:R-:W-:Y:S01]  /*1490*/  SHF.R.U32.HI R166, RZ, 0x1e, R145 ;  /* 0x0000001effa67819 */ /* 0x000fe20000011691 */
[----:B------:R-:W-:Y:S01]  /*14a0*/  IMAD.WIDE.U32 R148, R171, R191, c[0x0][0x210] ;  /* 0x00008400ab947625 */ /* 0x000fe200078e00bf */
[----:B------:R-:W-:Y:S01]  /*14b0*/  SHF.R.U32.HI R164, RZ, 0x1e, R138 ;  /* 0x0000001effa47819 */ /* 0x000fe2000001168a */
[----:B------:R-:W3:Y:S01]  /*14c0*/  LDG.E.64 R146, [R146.64] ;  /* 0x0000000492927981 */ /* 0x000ee2000c1e1b00 */
[----:B0-----:R-:W-:Y:S02]  /*14d0*/  @P0 IADD3 R92, P1, R165, c[0x0][0x198], RZ ;  /* 0x00006600a55c0a10 */ /* 0x001fe40007f3e0ff */
[----:B-1----:R-:W-:Y:S01]  /*14e0*/  SHF.L.U32 R177, R145, 0x2, RZ ;  /* 0x0000000291b17819 */ /* 0x002fe200000006ff */
[----:B------:R-:W3:Y:S01]  /*14f0*/  LDG.E.64 R148, [R148.64] ;  /* 0x0000000494947981 */ /* 0x000ee2000c1e1b00 */
[----:B------:R-:W-:-:S05]  /*1500*/  @P0 IADD3.X R93, R159, c[0x0][0x19c], RZ, P1, !PT ;  /* 0x000067009f5d0a10 */ /* 0x000fca0000ffe4ff */
[----:B------:R0:W5:Y:S02]  /*1510*/  @P0 LDG.E R136, [R92.64] ;  /* 0x000000045c880981 */ /* 0x000164000c1e1900 */
[----:B0-----:R-:W-:-:S04]  /*1520*/  LEA R92, P1, R168, c[0x0][0x188], 0x4 ;  /* 0x00006200a85c7a11 */ /* 0x001fc800078220ff */
[----:B------:R-:W-:Y:S02]  /*1530*/  LEA.HI.X R93, R168, c[0x0][0x18c], RZ, 0x4, P1 ;  /* 0x00006300a85d7a11 */ /* 0x000fe400008f24ff */
[----:B------:R-:W-:Y:S02]  /*1540*/  @P0 IADD3 R96, P1, R178, c[0x0][0x198], RZ ;  /* 0x00006600b2600a10 */ /* 0x000fe40007f3e0ff */
[----:B------:R-:W-:Y:S02]  /*1550*/  @P0 IADD3.X R95, R158, c[0x0][0x19c], RZ, P2, !PT ;  /* 0x000067009e5f0a10 */ /* 0x000fe400017fe4ff */
[----:B------:R-:W-:Y:S02]  /*1560*/  @P0 IADD3.X R97, R167, c[0x0][0x19c], RZ, P1, !PT ;  /* 0x00006700a7610a10 */ /* 0x000fe40000ffe4ff */
[----:B------:R-:W-:Y:S01]  /*1570*/  @P0 IADD3 R106, P1, R162, c[0x0][0x198], RZ ;  /* 0x00006600a26a0a10 */ /* 0x000fe20007f3e0ff */
[----:B--2---:R-:W-:Y:S01]  /*1580*/  IMAD.MOV.U32 R184, RZ, RZ, R102 ;  /* 0x000000ffffb87224 */ /* 0x004fe200078e0066 */
[----:B------:R-:W-:Y:S01]  /*1590*/  @P0 IADD3 R98, P2, R177, c[0x0][0x198], RZ ;  /* 0x00006600b1620a10 */ /* 0x000fe20007f5e0ff */
[----:B------:R0:W5:Y:S01]  /*15a0*/  @P0 LDG.E R140, [R96.64] ;  /* 0x00000004608c0981 */ /* 0x000162000c1e1900 */
[----:B------:R-:W-:-:S02]  /*15b0*/  @P0 IADD3 R104, P3, R160, c[0x0][0x198], RZ ;  /* 0x00006600a0680a10 */ /* 0x000fc40007f7e0ff */
[----:B------:R-:W-:Y:S02]  /*15c0*/  @P0 IADD3.X R107, R163, c[0x0][0x19c], RZ, P1, !PT ;  /* 0x00006700a36b0a10 */ /* 0x000fe40000ffe4ff */
[----:B------:R-:W-:Y:S01]  /*15d0*/  SHF.R.U32.HI R190, RZ, 0x10, R103 ;  /* 0x00000010ffbe7819 */ /* 0x000fe20000011667 */
[-C--:B------:R-:W-:Y:S01]  /*15e0*/  IMAD.WIDE.U32 R150, R170, R191.reuse, c[0x0][0x208] ;  /* 0x00008200aa967625 */ /* 0x080fe200078e00bf */
[----:B------:R-:W-:Y:S01]  /*15f0*/  ISETP.NE.U32.AND P1, PT, RZ, c[0x0][0x218], PT ;  /* 0x00008600ff007a0c */ /* 0x000fe20003f25070 */
[----:B------:R1:W5:Y:S01]  /*1600*/  @P0 LDG.E R143, [R106.64] ;  /* 0x000000046a8f0981 */ /* 0x000362000c1e1900 */
[----:B------:R-:W-:Y:S02]  /*1610*/  @P0 IADD3.X R99, R166, c[0x0][0x19c], RZ, P2, !PT ;  /* 0x00006700a6630a10 */ /* 0x000fe400017fe4ff */
[----:B------:R-:W-:Y:S01]  /*1620*/  @P0 IADD3.X R105, R164, c[0x0][0x19c], RZ, P3, !PT ;  /* 0x00006700a4690a10 */ /* 0x000fe20001ffe4ff */
[----:B------:R-:W-:Y:S01]  /*1630*/  IMAD.WIDE.U32 R152, R170, R191, c[0x0][0x210] ;  /* 0x00008400aa987625 */ /* 0x000fe200078e00bf */
[----:B0-----:R-:W-:Y:S01]  /*1640*/  IADD3 R96, P2, R165, c[0x0][0x190], RZ ;  /* 0x00006400a5607a10 */ /* 0x001fe20007f5e0ff */
[----:B------:R0:W5:Y:S01]  /*1650*/  @P0 LDG.E R141, [R98.64] ;  /* 0x00000004628d0981 */ /* 0x000162000c1e1900 */
[----:B------:R-:W-:-:S02]  /*1660*/  ISETP.NE.AND.EX P1, PT, RZ, c[0x0][0x21c], PT, P1 ;  /* 0x00008700ff007a0c */ /* 0x000fc40003f25310 */
[----:B------:R-:W-:Y:S01]  /*1670*/  IADD3.X R97, R159, c[0x0][0x194], RZ, P2, !PT ;  /* 0x000065009f617a10 */ /* 0x000fe200017fe4ff */
[----:B------:R2:W5:Y:S01]  /*1680*/  @P0 LDG.E R142, [R104.64] ;  /* 0x00000004688e0981 */ /* 0x000562000c1e1900 */
[----:B-1----:R-:W-:-:S03]  /*1690*/  IADD3 R106, P2, R177, c[0x0][0x190], RZ ;  /* 0x00006400b16a7a10 */ /* 0x002fc60007f5e0ff */
[----:B------:R1:W5:Y:S01]  /*16a0*/  LDG.E R177, [R96.64] ;  /* 0x0000000460b17981 */ /* 0x000362000c1e1900 */
[----:B------:R-:W-:Y:S02]  /*16b0*/  IADD3.X R107, R166, c[0x0][0x194], RZ, P2, !PT ;  /* 0x00006500a66b7a10 */ /* 0x000fe400017fe4ff */
[----:B------:R-:W-:Y:S01]  /*16c0*/  PRMT R190, RZ, 0x5410, R190 ;  /* 0x00005410ffbe7816 */ /* 0x000fe200000000be */
[----:B------:R-:W-:Y:S01]  /*16d0*/  IMAD.WIDE.U32 R154, R168, R191, c[0x0][0x208] ;  /* 0x00008200a89a7625 */ /* 0x000fe200078e00bf */
[----:B------:R-:W4:Y:S01]  /*16e0*/  LDG.E.64 R150, [R150.64] ;  /* 0x0000000496967981 */ /* 0x000f22000c1e1b00 */
[----:B--2---:R-:W-:Y:S02]  /*16f0*/  IADD3 R104, P4, R178, c[0x0][0x190], RZ ;  /* 0x00006400b2687a10 */ /* 0x004fe40007f9e0ff */
[----:B0-----:R-:W-:Y:S01]  /*1700*/  IADD3 R98, P3, R161, c[0x0][0x190], RZ ;  /* 0x00006400a1627a10 */ /* 0x001fe20007f7e0ff */
[----:B------:R0:W5:Y:S01]  /*1710*/  LDG.E R178, [R106.64] ;  /* 0x000000046ab27981 */ /* 0x000162000c1e1900 */
[----:B------:R-:W-:Y:S01]  /*1720*/  IADD3.X R105, R167, c[0x0][0x194], RZ, P4, !PT ;  /* 0x00006500a7697a10 */ /* 0x000fe200027fe4ff */
[----:B---3--:R-:W-:Y:S01]  /*1730*/  FMUL.FTZ R195, R193, R190 ;  /* 0x000000bec1c37220 */ /* 0x008fe20000410000 */
[----:B------:R-:W-:Y:S01]  /*1740*/  IADD3.X R99, R158, c[0x0][0x194], RZ, P3, !PT ;  /* 0x000065009e637a10 */ /* 0x000fe20001ffe4ff */
[----:B------:R-:W2:Y:S04]  /*1750*/  LDL R193, [R1+0x80] ;  /* 0x0000800001c17983 */ /* 0x000ea80000100800 */
[----:B------:R3:W5:Y:S01]  /*1760*/  LDG.E R180, [R104.64] ;  /* 0x0000000468b47981 */ /* 0x000762000c1e1900 */
[----:B0-----:R-:W-:-:S02]  /*1770*/  IADD3 R106, P4, R160, c[0x0][0x190], RZ ;  /* 0x00006400a06a7a10 */ /* 0x001fc40007f9e0ff */
[----:B-1----:R-:W-:Y:S01]  /*1780*/  LEA R96, P3, R145, c[0x0][0x188], 0x4 ;  /* 0x0000620091607a11 */ /* 0x002fe200078620ff */
[----:B------:R-:W-:Y:S01]  /*1790*/  FADD.FTZ R217, R190, R217 ;  /* 0x000000d9bed97221 */ /* 0x000fe20000010000 */
[----:B------:R-:W-:Y:S01]  /*17a0*/  IADD3.X R107, R164, c[0x0][0x194], RZ, P4, !PT ;  /* 0x00006500a46b7a10 */ /* 0x000fe200027fe4ff */
[----:B------:R-:W-:Y:S01]  /*17b0*/  IMAD.MOV.U32 R183, RZ, RZ, R100 ;  /* 0x000000ffffb77224 */ /* 0x000fe200078e0064 */
[----:B---3--:R-:W-:-:S03]  /*17c0*/  @P1 LEA R104, P2, R174, c[0x0][0x218], 0x4 ;  /* 0x00008600ae681a11 */ /* 0x008fc600078420ff */
[----:B------:R0:W5:Y:S01]  /*17d0*/  LDG.E R181, [R106.64] ;  /* 0x000000046ab57981 */ /* 0x000162000c1e1900 */
[----:B------:R-:W-:Y:S01]  /*17e0*/  @P1 LEA.HI.X R105, R174, c[0x0][0x21c], RZ, 0x4, P2 ;  /* 0x00008700ae691a11 */ /* 0x000fe200010f24ff */
[----:B------:R-:W-:Y:S01]  /*17f0*/  IMAD.WIDE.U32 R156, R168, R191, c[0x0][0x210] ;  /* 0x00008400a89c7625 */ /* 0x000fe200078e00bf */
[----:B------:R-:W-:Y:S01]  /*1800*/  @P1 LEA R164, P2, R171, c[0x0][0x218], 0x4 ;  /* 0x00008600aba41a11 */ /* 0x000fe200078420ff */
[----:B------:R-:W3:Y:S01]  /*1810*/  LDG.E.64 R152, [R152.64] ;  /* 0x0000000498987981 */ /* 0x000ee2000c1e1b00 */
[----:B------:R-:W-:Y:S02]  /*1820*/  LEA.HI.X R97, R145, c[0x0][0x18c], RZ, 0x4, P3 ;  /* 0x0000630091617a11 */ /* 0x000fe400018f24ff */
[----:B------:R-:W-:Y:S01]  /*1830*/  @P1 LEA.HI.X R165, R171, c[0x0][0x21c], RZ, 0x4, P2 ;  /* 0x00008700aba51a11 */ /* 0x000fe200010f24ff */
[----:B------:R1:W5:Y:S01]  /*1840*/  @P1 LDG.E.128 R48, [R104.64] ;  /* 0x0000000468301981 */ /* 0x000362000c1e1d00 */
[----:B0-----:R-:W-:Y:S02]  /*1850*/  @P1 LEA R106, P2, R170, c[0x0][0x218], 0x4 ;  /* 0x00008600aa6a1a11 */ /* 0x001fe400078420ff */
[----:B------:R-:W-:Y:S01]  /*1860*/  IADD3 R162, P4, R162, c[0x0][0x190], RZ ;  /* 0x00006400a2a27a10 */ /* 0x000fe20007f9e0ff */
[----:B------:R0:W5:Y:S01]  /*1870*/  @P1 LDG.E.128 R52, [R164.64] ;  /* 0x00000004a4341981 */ /* 0x000162000c1e1d00 */
[----:B------:R-:W-:-:S02]  /*1880*/  @P1 LEA.HI.X R107, R170, c[0x0][0x21c], RZ, 0x4, P2 ;  /* 0x00008700aa6b1a11 */ /* 0x000fc400010f24ff */
[----:B------:R-:W-:Y:S01]  /*1890*/  SHF.R.U64 R167, R100, 0x10, R101 ;  /* 0x0000001064a77819 */ /* 0x000fe20000001265 */
[----:B------:R0:W5:Y:S01]  /*18a0*/  @P0 LDG.E R137, [R94.64] ;  /* 0x000000045e890981 */ /* 0x000162000c1e1900 */
[C---:B-1----:R-:W-:Y:S02]  /*18b0*/  @P1 LEA R104, P3, R168.reuse, c[0x0][0x218], 0x4 ;  /* 0x00008600a8681a11 */ /* 0x042fe400078620ff */
[----:B------:R-:W-:Y:S01]  /*18c0*/  IADD3.X R163, R163, c[0x0][0x194], RZ, P4, !PT ;  /* 0x00006500a3a37a10 */ /* 0x000fe200027fe4ff */
[----:B------:R1:W5:Y:S01]  /*18d0*/  @P1 LDG.E.128 R56, [R106.64] ;  /* 0x000000046a381981 */ /* 0x000362000c1e1d00 */
[----:B------:R-:W-:Y:S02]  /*18e0*/  @P1 LEA.HI.X R105, R168, c[0x0][0x21c], RZ, 0x4, P3 ;  /* 0x00008700a8691a11 */ /* 0x000fe400018f24ff */
[----:B0-----:R-:W-:Y:S01]  /*18f0*/  @P1 LEA R164, P4, R145, c[0x0][0x218], 0x4 ;  /* 0x0000860091a41a11 */ /* 0x001fe200078820ff */
[----:B------:R0:W5:Y:S04]  /*1900*/  LDG.E R182, [R162.64] ;  /* 0x00000004a2b67981 */ /* 0x000168000c1e1900 */
[----:B------:R0:W5:Y:S01]  /*1910*/  @P1 LDG.E.128 R60, [R104.64] ;  /* 0x00000004683c1981 */ /* 0x000162000c1e1d00 */
[----:B-1----:R-:W-:-:S02]  /*1920*/  @P1 LEA R106, P3, R139, c[0x0][0x218], 0x4 ;  /* 0x000086008b6a1a11 */ /* 0x002fc400078620ff */
[----:B------:R-:W-:Y:S02]  /*1930*/  @P1 LEA.HI.X R165, R145, c[0x0][0x21c], RZ, 0x4, P4 ;  /* 0x0000870091a51a11 */ /* 0x000fe400020f24ff */
[----:B------:R-:W-:Y:S02]  /*1940*/  SHF.R.U32.HI R187, RZ, 0x10, R101 ;  /* 0x00000010ffbb7819 */ /* 0x000fe40000011665 */
[----:B------:R-:W-:Y:S01]  /*1950*/  MOV R166, R101 ;  /* 0x0000006500a67202 */ /* 0x000fe20000000f00 */
[----:B------:R1:W5:Y:S01]  /*1960*/  @P1 LDG.E.128 R64, [R164.64] ;  /* 0x00000004a4401981 */ /* 0x000362000c1e1d00 */
[C---:B0-----:R-:W-:Y:S02]  /*1970*/  @P1 LEA R104, P2, R138.reuse, c[0x0][0x218], 0x4 ;  /* 0x000086008a681a11 */ /* 0x041fe400078420ff */
[----:B------:R-:W-:Y:S01]  /*1980*/  @P1 LEA.HI.X R107, R139, c[0x0][0x21c], RZ, 0x4, P3 ;  /* 0x000087008b6b1a11 */ /* 0x000fe200018f24ff */
[----:B------:R-:W-:Y:S01]  /*1990*/  IMAD.WIDE.U32 R158, R145, R191, c[0x0][0x208] ;  /* 0x00008200919e7625 */ /* 0x000fe200078e00bf */
[----:B------:R-:W-:Y:S01]  /*19a0*/  @P1 LEA.HI.X R105, R138, c[0x0][0x21c], RZ, 0x4, P2 ;  /* 0x000087008a691a11 */ /* 0x000fe200010f24ff */
[----:B------:R-:W2:Y:S04]  /*19b0*/  LDG.E.64 R154, [R154.64] ;  /* 0x000000049a9a7981 */ /* 0x000ea8000c1e1b00 */
[----:B------:R0:W5:Y:S04]  /*19c0*/  @P1 LDG.E.128 R68, [R104.64] ;  /* 0x0000000468441981 */ /* 0x000168000c1e1d00 */
[----:B------:R0:W5:Y:S01]  /*19d0*/  @P1 LDG.E.128 R72, [R106.64] ;  /* 0x000000046a481981 */ /* 0x000162000c1e1d00 */
[----:B------:R-:W-:-:S02]  /*19e0*/  ISETP.NE.AND P1, PT, RZ, UR6, PT ;  /* 0x00000006ff007c0c */ /* 0x000fc4000bf25270 */
[----:B------:R-:W-:Y:S01]  /*19f0*/  PRMT R183, RZ, 0x5410, R183 ;  /* 0x00005410ffb77816 */ /* 0x000fe200000000b7 */
[----:B------:R-:W-:Y:S01]  /*1a00*/  IMAD.WIDE.U32 R160, R145, R191, c[0x0][0x210] ;  /* 0x0000840091a07625 */ /* 0x000fe200078e00bf */
[----:B------:R-:W-:Y:S01]  /*1a10*/  FSEL R206, R206, RZ, !P1 ;  /* 0x000000ffcece7208 */ /* 0x000fe20004800000 */
[----:B------:R-:W2:Y:S01]  /*1a20*/  LDG.E.64 R156, [R156.64] ;  /* 0x000000049c9c7981 */ /* 0x000ea2000c1e1b00 */
[----:B0-----:R-:W-:-:S03]  /*1a30*/  PRMT R106, RZ, 0x5410, R184 ;  /* 0x00005410ff6a7816 */ /* 0x001fc600000000b8 */
[--C-:B------:R-:W-:Y:S01]  /*1a40*/  FADD.FTZ R80, R80, -R206.reuse ;  /* 0x800000ce50507221 */ /* 0x100fe20000010000 */
[----:B------:R-:W2:Y:S03]  /*1a50*/  LDL R107, [R1+0x90] ;  /* 0x00009000016b7983 */ /* 0x000ea60000100800 */
[----:B------:R-:W-:Y:S01]  /*1a60*/  FMUL.FTZ R184, R169, R80 ;  /* 0x00000050a9b87220 */ /* 0x000fe20000410000 */
[----:B------:R-:W-:Y:S01]  /*1a70*/  SHF.R.U64 R105, R102, 0x10, R103 ;  /* 0x0000001066697819 */ /* 0x000fe20000001267 */
[----:B------:R-:W-:Y:S01]  /*1a80*/  FMUL.FTZ R80, R188, R106 ;  /* 0x0000006abc507220 */ /* 0x000fe20000410000 */
[----:B------:R-:W-:Y:S01]  /*1a90*/  PRMT R167, RZ, 0x5410, R167 ;  /* 0x00005410ffa77816 */ /* 0x000fe200000000a7 */
[----:B------:R-:W2:Y:S01]  /*1aa0*/  LDL R188, [R1+0x8c] ;  /* 0x00008c0001bc7983 */ /* 0x000ea20000100800 */
[----:B------:R-:W-:Y:S01]  /*1ab0*/  IMAD.MOV.U32 R104, RZ, RZ, R103 ;  /* 0x000000ffff687224 */ /* 0x000fe200078e0067 */
[----:B------:R-:W-:Y:S01]  /*1ac0*/  PRMT R105, RZ, 0x5410, R105 ;  /* 0x00005410ff697816 */ /* 0x000fe20000000069 */
[--C-:B------:R-:W-:Y:S01]  /*1ad0*/  FADD.FTZ R83, R83, -R206.reuse ;  /* 0x800000ce53537221 */ /* 0x100fe20000010000 */
[----:B------:R-:W-:Y:S01]  /*1ae0*/  PRMT R187, RZ, 0x5410, R187 ;  /* 0x00005410ffbb7816 */ /* 0x000fe200000000bb */
[----:B------:R-:W-:Y:S01]  /*1af0*/  FADD.FTZ R81, R81, -R206 ;  /* 0x800000ce51517221 */ /* 0x000fe20000010000 */
[----:B------:R-:W-:Y:S01]  /*1b00*/  PRMT R104, RZ, 0x5410, R104 ;  /* 0x00005410ff687816 */ /* 0x000fe20000000068 */
[----:B------:R-:W-:Y:S01]  /*1b10*/  FMUL.FTZ R185, R185, R105 ;  /* 0x00000069b9b97220 */ /* 0x000fe20000410000 */
[----:B------:R-:W-:Y:S01]  /*1b20*/  PRMT R166, RZ, 0x5410, R166 ;  /* 0x00005410ffa67816 */ /* 0x000fe200000000a6 */
[----:B------:R-:W-:Y:S01]  /*1b30*/  FMUL.FTZ R196, R169, R83 ;  /* 0x00000053a9c47220 */ /* 0x000fe20000410000 */
[----:B------:R-:W3:Y:S01]  /*1b40*/  LDG.E.128 R92, [R92.64] ;  /* 0x000000045c5c7981 */ /* 0x000ee2000c1e1d00 */
[----:B------:R-:W-:-:S02]  /*1b50*/  FADD.FTZ R82, R82, -R206 ;  /* 0x800000ce52527221 */ /* 0x000fc40000010000 */
[----:B------:R-:W-:Y:S01]  /*1b60*/  FADD.FTZ R132, R183, R132 ;  /* 0x00000084b7847221 */ /* 0x000fe20000010000 */
[----:B------:R-:W3:Y:S01]  /*1b70*/  LDG.E.64 R158, [R158.64] ;  /* 0x000000049e9e7981 */ /* 0x000ee2000c1e1b00 */
[-C--:B------:R-:W-:Y:S02]  /*1b80*/  FFMA.FTZ R44, R184, R183.reuse, R44 ;  /* 0x000000b7b82c7223 */ /* 0x080fe4000001002c */
[----:B------:R-:W-:Y:S01]  /*1b90*/  FFMA.FTZ R183, R186, R183, R80 ;  /* 0x000000b7bab77223 */ /* 0x000fe20000010050 */
[----:B------:R-:W3:Y:S01]  /*1ba0*/  LDG.E.64 R160, [R160.64] ;  /* 0x00000004a0a07981 */ /* 0x000ee2000c1e1b00 */
[----:B------:R-:W-:Y:S02]  /*1bb0*/  FFMA.FTZ R185, R189, R167, R185 ;  /* 0x000000a7bdb97223 */ /* 0x000fe400000100b9 */
[----:B------:R-:W-:Y:S01]  /*1bc0*/  FADD.FTZ R131, R187, R131 ;  /* 0x00000083bb837221 */ /* 0x000fe20000010000 */
[----:B------:R0:W5:Y:S01]  /*1bd0*/  LDG.E R179, [R98.64] ;  /* 0x0000000462b37981 */ /* 0x000162000c1e1900 */
[----:B------:R-:W-:-:S02]  /*1be0*/  FFMA.FTZ R43, R196, R187, R43 ;  /* 0x000000bbc42b7223 */ /* 0x000fc4000001002b */
[----:B------:R-:W-:Y:S01]  /*1bf0*/  FFMA.FTZ R195, R192, R187, R195 ;  /* 0x000000bbc0c37223 */ /* 0x000fe200000100c3 */
[----:B------:R-:W-:Y:S01]  /*1c00*/  SHF.R.U64 R187, R146, 0x10, R147 ;  /* 0x0000001092bb7819 */ /* 0x000fe20000001293 */
[----:B------:R-:W-:Y:S01]  /*1c10*/  FFMA.FTZ R4, R196, R190, R4 ;  /* 0x000000bec4047223 */ /* 0x000fe20000010004 */
[----:B------:R-:W3:Y:S01]  /*1c20*/  LDL R192, [R1+0x78] ;  /* 0x0000780001c07983 */ /* 0x000ee20000100800 */
[C---:B------:R-:W-:Y:S02]  /*1c30*/  FMUL.FTZ R186, R169.reuse, R81 ;  /* 0x00000051a9ba7220 */ /* 0x040fe40000410000 */
[----:B------:R-:W-:Y:S02]  /*1c40*/  FMUL.FTZ R189, R169, R82 ;  /* 0x00000052a9bd7220 */ /* 0x000fe40000410000 */
[----:B------:R-:W-:Y:S02]  /*1c50*/  FADD.FTZ R84, -R206, R84 ;  /* 0x00000054ce547221 */ /* 0x000fe40000010100 */
[----:B------:R-:W-:-:S02]  /*1c60*/  FADD.FTZ R133, R167, R133 ;  /* 0x00000085a7857221 */ /* 0x000fc40000010000 */
[----:B------:R-:W-:Y:S02]  /*1c70*/  FADD.FTZ R130, R166, R130 ;  /* 0x00000082a6827221 */ /* 0x000fe40000010000 */
[----:B------:R-:W-:-:S04]  /*1c80*/  IMAD.WIDE.U32 R162, R138, R191, c[0x0][0x208] ;  /* 0x000082008aa27625 */ /* 0x000fc800078e00bf */
[----:B-1----:R-:W-:-:S04]  /*1c90*/  IMAD.WIDE.U32 R164, R138, R191, c[0x0][0x210] ;  /* 0x000084008aa47625 */ /* 0x002fc800078e00bf */
[----:B--2---:R-:W-:Y:S01]  /*1ca0*/  FMUL.FTZ R188, R188, R104 ;  /* 0x00000068bcbc7220 */ /* 0x004fe20000410000 */
[----:B------:R-:W-:Y:S01]  /*1cb0*/  MOV R83, R147 ;  /* 0x0000009300537202 */ /* 0x000fe20000000f00 */
[----:B------:R-:W-:Y:S01]  /*1cc0*/  IMAD.MOV.U32 R190, RZ, RZ, R146 ;  /* 0x000000ffffbe7224 */ /* 0x000fe200078e0092 */
[----:B0-----:R-:W2:Y:S01]  /*1cd0*/  LDG.E.128 R96, [R96.64] ;  /* 0x0000000460607981 */ /* 0x001ea2000c1e1d00 */
[----:B------:R-:W-:Y:S02]  /*1ce0*/  IMAD.MOV.U32 R146, RZ, RZ, R148 ;  /* 0x000000ffff927224 */ /* 0x000fe400078e0094 */
[----:B------:R-:W-:Y:S02]  /*1cf0*/  FFMA.FTZ R45, R186, R167, R45 ;  /* 0x000000a7ba2d7223 */ /* 0x000fe4000001002d */
[----:B------:R-:W-:Y:S01]  /*1d00*/  IMAD.WIDE.U32 R80, R139, R191, c[0x0][0x208] ;  /* 0x000082008b507625 */ /* 0x000fe200078e00bf */
[----:B------:R-:W-:Y:S01]  /*1d10*/  SHF.R.U32.HI R82, RZ, 0x10, R147 ;  /* 0x00000010ff527819 */ /* 0x000fe20000011693 */
[----:B------:R-:W2:Y:S02]  /*1d20*/  LDG.E.64 R162, [R162.64] ;  /* 0x00000004a2a27981 */ /* 0x000ea4000c1e1b00 */
[----:B------:R-:W-:-:S02]  /*1d30*/  FFMA.FTZ R42, R189, R166, R42 ;  /* 0x000000a6bd2a7223 */ /* 0x000fc4000001002a */
[----:B------:R-:W-:Y:S01]  /*1d40*/  FFMA.FTZ R188, R107, R166, R188 ;  /* 0x000000a66bbc7223 */ /* 0x000fe200000100bc */
[----:B------:R-:W-:Y:S01]  /*1d50*/  PRMT R190, RZ, 0x5410, R190 ;  /* 0x00005410ffbe7816 */ /* 0x000fe200000000be */
[----:B------:R-:W-:Y:S01]  /*1d60*/  IMAD.WIDE.U32 R166, R139, R191, c[0x0][0x210] ;  /* 0x000084008ba67625 */ /* 0x000fe200078e00bf */
[----:B------:R-:W-:Y:S01]  /*1d70*/  PRMT R191, RZ, 0x5410, R146 ;  /* 0x00005410ffbf7816 */ /* 0x000fe20000000092 */
[----:B------:R-:W2:Y:S02]  /*1d80*/  LDG.E.64 R164, [R164.64] ;  /* 0x00000004a4a47981 */ /* 0x000ea4000c1e1b00 */
[----:B------:R-:W-:Y:S02]  /*1d90*/  FMUL.FTZ R146, R169, R84 ;  /* 0x00000054a9927220 */ /* 0x000fe40000410000 */
[-C--:B------:R-:W-:Y:S01]  /*1da0*/  FMUL.FTZ R84, R194, R191.reuse ;  /* 0x000000bfc2547220 */ /* 0x080fe20000410000 */
[----:B------:R-:W-:Y:S01]  /*1db0*/  SHF.R.U64 R147, R148, 0x10, R149 ;  /* 0x0000001094937819 */ /* 0x000fe20000001295 */
[----:B------:R-:W-:Y:S01]  /*1dc0*/  FADD.FTZ R214, R191, R214 ;  /* 0x000000d6bfd67221 */ /* 0x000fe20000010000 */
[----:B------:R-:W2:Y:S01]  /*1dd0*/  LDL R194, [R1+0x6c] ;  /* 0x00006c0001c27983 */ /* 0x000ea20000100800 */
[----:B------:R-:W-:-:S03]  /*1de0*/  FFMA.FTZ R7, R146, R191, R7 ;  /* 0x000000bf92077223 */ /* 0x000fc60000010007 */
[----:B------:R-:W2:Y:S01]  /*1df0*/  LDL R191, [R1+0x74] ;  /* 0x0000740001bf7983 */ /* 0x000ea20000100800 */
[----:B------:R-:W-:-:S03]  /*1e00*/  FFMA.FTZ R84, R193, R190, R84 ;  /* 0x000000bec1547223 */ /* 0x000fc60000010054 */
[----:B------:R-:W3:Y:S01]  /*1e10*/  LDL R193, [R1+0x70] ;  /* 0x0000700001c17983 */ /* 0x000ee20000100800 */
[----:B------:R-:W-:Y:S02]  /*1e20*/  FADD.FTZ R128, R190, R128 ;  /* 0x00000080be807221 */ /* 0x000fe40000010000 */
[----:B------:R-:W-:Y:S01]  /*1e30*/  FFMA.FTZ R40, R146, R190, R40 ;  /* 0x000000be92287223 */ /* 0x000fe20000010028 */
[----:B------:R-:W-:Y:S01]  /*1e40*/  PRMT R190, RZ, 0x5410, R147 ;  /* 0x00005410ffbe7816 */ /* 0x000fe20000000093 */
[C---:B------:R-:W-:Y:S01]  /*1e50*/  FADD.FTZ R85, -R206.reuse, R85 ;  /* 0x00000055ce557221 */ /* 0x040fe20000010100 */
[----:B------:R-:W-:Y:S01]  /*1e60*/  PRMT R187, RZ, 0x5410, R187 ;  /* 0x00005410ffbb7816 */ /* 0x000fe200000000bb */
[C---:B------:R-:W-:Y:S01]  /*1e70*/  FADD.FTZ R86, -R206.reuse, R86 ;  /* 0x00000056ce567221 */ /* 0x040fe20000010100 */
[----:B------:R-:W-:Y:S01]  /*1e80*/  PRMT R83, RZ, 0x5410, R83 ;  /* 0x00005410ff537816 */ /* 0x000fe20000000053 */
[----:B------:R-:W-:Y:S02]  /*1e90*/  FMUL.FTZ R147, R169, R85 ;  /* 0x00000055a9937220 */ /* 0x000fe40000410000 */
[----:B------:R-:W-:Y:S01]  /*1ea0*/  FADD.FTZ R87, -R206, R87 ;  /* 0x00000057ce577221 */ /* 0x000fe20000010100 */
[----:B------:R-:W-:Y:S01]  /*1eb0*/  PRMT R82, RZ, 0x5410, R82 ;  /* 0x00005410ff527816 */ /* 0x000fe20000000052 */
[----:B------:R-:W-:Y:S01]  /*1ec0*/  IMAD.MOV.U32 R148, RZ, RZ, R149 ;  /* 0x000000ffff947224 */ /* 0x000fe200078e0095 */
[----:B------:R-:W-:Y:S01]  /*1ed0*/  LEA R100, P2, R138, c[0x0][0x188], 0x4 ;  /* 0x000062008a647a11 */ /* 0x000fe200078420ff */
[----:B------:R-:W-:Y:S01]  /*1ee0*/  FADD.FTZ R129, R187, R129 ;  /* 0x00000081bb817221 */ /* 0x000fe20000010000 */
[----:B------:R-:W4:Y:S01]  /*1ef0*/  LDG.E.64 R166, [R166.64] ;  /* 0x00000004a6a67981 */ /* 0x000f22000c1e1b00 */
[----:B------:R-:W-:-:S02]  /*1f00*/  FFMA.FTZ R41, R147, R187, R41 ;  /* 0x000000bb93297223 */ /* 0x000fc40000010029 */
[----:B------:R-:W-:Y:S01]  /*1f10*/  FADD.FTZ R88, -R206, R88 ;  /* 0x00000058ce587221 */ /* 0x000fe20000010100 */
[----:B------:R-:W4:Y:S01]  /*1f20*/  LDG.E.64 R80, [R80.64] ;  /* 0x0000000450507981 */ /* 0x000f22000c1e1b00 */
[----:B--2---:R-:W-:-:S03]  /*1f30*/  FMUL.FTZ R85, R191, R190 ;  /* 0x000000bebf557220 */ /* 0x004fc60000410000 */
[----:B------:R-:W2:Y:S01]  /*1f40*/  LDL R191, [R1+0x68] ;  /* 0x0000680001bf7983 */ /* 0x000ea20000100800 */
[----:B---3--:R-:W-:-:S03]  /*1f50*/  FFMA.FTZ R85, R192, R187, R85 ;  /* 0x000000bbc0557223 */ /* 0x008fc60000010055 */
[----:B------:R-:W3:Y:S01]  /*1f60*/  LDL R192, [R1+0x64] ;  /* 0x0000640001c07983 */ /* 0x000ee20000100800 */
[----:B------:R-:W-:Y:S01]  /*1f70*/  PRMT R187, RZ, 0x5410, R148 ;  /* 0x00005410ffbb7816 */ /* 0x000fe20000000094 */
[----:B------:R-:W-:-:S04]  /*1f80*/  FMUL.FTZ R148, R169, R86 ;  /* 0x00000056a9947220 */ /* 0x000fc80000410000 */
[----:B------:R-:W-:Y:S02]  /*1f90*/  FMUL.FTZ R86, R194, R187 ;  /* 0x000000bbc2567220 */ /* 0x000fe40000410000 */
[----:B------:R-:W2:Y:S02]  /*1fa0*/  LDL R194, [R1+0x5c] ;  /* 0x00005c0001c27983 */ /* 0x000ea40000100800 */
[-C--:B------:R-:W-:Y:S02]  /*1fb0*/  FFMA.FTZ R86, R193, R83.reuse, R86 ;  /* 0x00000053c1567223 */ /* 0x080fe40000010056 */
[----:B------:R-:W2:Y:S01]  /*1fc0*/  LDL R193, [R1+0x60] ;  /* 0x0000600001c17983 */ /* 0x000ea20000100800 */
[----:B------:R-:W-:Y:S01]  /*1fd0*/  SHF.R.U32.HI R149, RZ, 0x10, R149 ;  /* 0x00000010ff957819 */ /* 0x000fe20000011695 */
[----:B------:R-:W-:Y:S02]  /*1fe0*/  FADD.FTZ R126, R83, R126 ;  /* 0x0000007e537e7221 */ /* 0x000fe40000010000 */
[----:B------:R-:W-:Y:S01]  /*1ff0*/  FFMA.FTZ R38, R148, R83, R38 ;  /* 0x0000005394267223 */ /* 0x000fe20000010026 */
[----:B------:R-:W-:Y:S01]  /*2000*/  PRMT R83, RZ, 0x5410, R149 ;  /* 0x00005410ff537816 */ /* 0x000fe20000000095 */
[----:B------:R-:W-:-:S02]  /*2010*/  FMUL.FTZ R149, R169, R87 ;  /* 0x00000057a9957220 */ /* 0x000fc40000410000 */
[----:B------:R-:W-:Y:S02]  /*2020*/  FADD.FTZ R212, R187, R212 ;  /* 0x000000d4bbd47221 */ /* 0x000fe40000010000 */
[----:B------:R-:W-:Y:S01]  /*2030*/  FFMA.FTZ R9, R148, R187, R9 ;  /* 0x000000bb94097223 */ /* 0x000fe20000010009 */
[----:B----4-:R-:W-:Y:S01]  /*2040*/  SHF.R.U64 R187, R150, 0x10, R151 ;  /* 0x0000001096bb7819 */ /* 0x010fe20000001297 */
[----:B------:R-:W-:Y:S02]  /*2050*/  FADD.FTZ R215, R190, R215 ;  /* 0x000000d7bed77221 */ /* 0x000fe40000010000 */
[----:B------:R-:W-:Y:S02]  /*2060*/  FFMA.FTZ R6, R147, R190, R6 ;  /* 0x000000be93067223 */ /* 0x000fe40000010006 */
[----:B------:R-:W-:Y:S02]  /*2070*/  IMAD.MOV.U32 R190, RZ, RZ, R153 ;  /* 0x000000ffffbe7224 */ /* 0x000fe400078e0099 */
[----:B------:R-:W-:-:S02]  /*2080*/  FADD.FTZ R127, R82, R127 ;  /* 0x0000007f527f7221 */ /* 0x000fc40000010000 */
[-C--:B------:R-:W-:Y:S02]  /*2090*/  FFMA.FTZ R39, R149, R82.reuse, R39 ;  /* 0x0000005295277223 */ /* 0x080fe40000010027 */
[----:B------:R-:W-:Y:S02]  /*20a0*/  FADD.FTZ R213, R83, R213 ;  /* 0x000000d553d57221 */ /* 0x000fe40000010000 */
[-C--:B------:R-:W-:Y:S02]  /*20b0*/  FFMA.FTZ R8, R149, R83.reuse, R8 ;  /* 0x0000005395087223 */ /* 0x080fe40000010008 */
[----:B---3--:R-:W-:Y:S02]  /*20c0*/  FMUL.FTZ R87, R192, R83 ;  /* 0x00000053c0577220 */ /* 0x008fe40000410000 */
[----:B------:R-:W-:Y:S02]  /*20d0*/  IMAD.MOV.U32 R192, RZ, RZ, R150 ;  /* 0x000000ffffc07224 */ /* 0x000fe400078e0096 */
[----:B------:R-:W-:Y:S01]  /*20e0*/  IMAD.MOV.U32 R150, RZ, RZ, R152 ;  /* 0x000000ffff967224 */ /* 0x000fe200078e0098 */
[----:B------:R-:W-:Y:S01]  /*20f0*/  SHF.R.U64 R152, R152, 0x10, R153 ;  /* 0x0000001098987819 */ /* 0x000fe20000001299 */
[----:B--2---:R-:W-:Y:S01]  /*2100*/  FFMA.FTZ R87, R191, R82, R87 ;  /* 0x00000052bf577223 */ /* 0x004fe20000010057 */
[----:B------:R-:W-:-:S02]  /*2110*/  SHF.R.U32.HI R191, RZ, 0x10, R153 ;  /* 0x00000010ffbf7819 */ /* 0x000fc40000011699 */
[----:B------:R-:W-:Y:S02]  /*2120*/  PRMT R153, RZ, 0x5410, R150 ;  /* 0x00005410ff997816 */ /* 0x000fe40000000096 */
[----:B------:R-:W-:Y:S02]  /*2130*/  MOV R83, R151 ;  /* 0x0000009700537202 */ /* 0x000fe40000000f00 */
[----:B------:R-:W-:Y:S01]  /*2140*/  SHF.R.U32.HI R82, RZ, 0x10, R151 ;  /* 0x00000010ff527819 */ /* 0x000fe20000011697 */
[----:B------:R-:W-:Y:S01]  /*2150*/  FMUL.FTZ R151, R169, R88 ;  /* 0x00000058a9977220 */ /* 0x000fe20000410000 */
[----:B------:R-:W-:Y:S01]  /*2160*/  PRMT R192, RZ, 0x5410, R192 ;  /* 0x00005410ffc07816 */ /* 0x000fe200000000c0 */
[----:B------:R-:W-:Y:S01]  /*2170*/  FMUL.FTZ R150, R194, R153 ;  /* 0x00000099c2967220 */ /* 0x000fe20000410000 */
[----:B------:R-:W-:Y:S01]  /*2180*/  PRMT R88, RZ, 0x5410, R152 ;  /* 0x00005410ff587816 */ /* 0x000fe20000000098 */
[----:B------:R-:W2:Y:S04]  /*2190*/  LDL R194, [R1+0x4c] ;  /* 0x00004c0001c27983 */ /* 0x000ea80000100800 */
[----:B------:R-:W3:Y:S01]  /*21a0*/  LDL R152, [R1+0x54] ;  /* 0x0000540001987983 */ /* 0x000ee20000100800 */
[----:B------:R-:W-:-:S02]  /*21b0*/  FADD.FTZ R124, R192, R124 ;  /* 0x0000007cc07c7221 */ /* 0x000fc40000010000 */
[-C--:B------:R-:W-:Y:S02]  /*21c0*/  FFMA.FTZ R36, R151, R192.reuse, R36 ;  /* 0x000000c097247223 */ /* 0x080fe40000010024 */
[----:B------:R-:W-:Y:S02]  /*21d0*/  FFMA.FTZ R150, R193, R192, R150 ;  /* 0x000000c0c1967223 */ /* 0x000fe40000010096 */
[----:B------:R-:W4:Y:S01]  /*21e0*/  LDL R192, [R1+0x58] ;  /* 0x0000580001c07983 */ /* 0x000f220000100800 */
[----:B------:R-:W-:-:S03]  /*21f0*/  PRMT R187, RZ, 0x5410, R187 ;  /* 0x00005410ffbb7816 */ /* 0x000fc600000000bb */
[----:B------:R-:W2:Y:S01]  /*2200*/  LDL R193, [R1+0x50] ;  /* 0x0000500001c17983 */ /* 0x000ea20000100800 */
[----:B------:R-:W-:Y:S02]  /*2210*/  FADD.FTZ R89, -R206, R89 ;  /* 0x00000059ce597221 */ /* 0x000fe40000010100 */
[----:B---3--:R-:W-:-:S04]  /*2220*/  FMUL.FTZ R152, R152, R88 ;  /* 0x0000005898987220 */ /* 0x008fc80000410000 */
[----:B----4-:R-:W-:Y:S02]  /*2230*/  FFMA.FTZ R152, R192, R187, R152 ;  /* 0x000000bbc0987223 */ /* 0x010fe40000010098 */
[----:B------:R-:W3:Y:S01]  /*2240*/  LDL R192, [R1+0x44] ;  /* 0x0000440001c07983 */ /* 0x000ee20000100800 */
[----:B------:R-:W-:Y:S02]  /*2250*/  FADD.FTZ R210, R153, R210 ;  /* 0x000000d299d27221 */ /* 0x000fe40000010000 */
[----:B------:R-:W-:Y:S01]  /*2260*/  FFMA.FTZ R11, R151, R153, R11 ;  /* 0x00000099970b7223 */ /* 0x000fe2000001000b */
[----:B------:R-:W-:Y:S01]  /*2270*/  PRMT R190, RZ, 0x5410, R190 ;  /* 0x00005410ffbe7816 */ /* 0x000fe200000000be */
[----:B------:R-:W-:Y:S02]  /*2280*/  FMUL.FTZ R153, R169, R89 ;  /* 0x00000059a9997220 */ /* 0x000fe40000410000 */
[----:B------:R-:W-:Y:S01]  /*2290*/  FADD.FTZ R90, -R206, R90 ;  /* 0x0000005ace5a7221 */ /* 0x000fe20000010100 */
[----:B------:R-:W4:Y:S01]  /*22a0*/  LDL R89, [R1+0x48] ;  /* 0x0000480001597983 */ /* 0x000f220000100800 */
[----:B------:R-:W-:Y:S01]  /*22b0*/  FADD.FTZ R125, R187, R125 ;  /* 0x0000007dbb7d7221 */ /* 0x000fe20000010000 */
[----:B------:R-:W-:Y:S01]  /*22c0*/  PRMT R83, RZ, 0x5410, R83 ;  /* 0x00005410ff537816 */ /* 0x000fe20000000053 */
[----:B------:R-:W-:-:S02]  /*22d0*/  FFMA.FTZ R37, R153, R187, R37 ;  /* 0x000000bb99257223 */ /* 0x000fc40000010025 */
[----:B------:R-:W-:Y:S02]  /*22e0*/  FMUL.FTZ R187, R169, R90 ;  /* 0x0000005aa9bb7220 */ /* 0x000fe40000410000 */
[-C--:B--2---:R-:W-:Y:S01]  /*22f0*/  FMUL.FTZ R90, R194, R190.reuse ;  /* 0x000000bec25a7220 */ /* 0x084fe20000410000 */
[----:B------:R-:W-:Y:S01]  /*2300*/  PRMT R191, RZ, 0x5410, R191 ;  /* 0x00005410ffbf7816 */ /* 0x000fe200000000bf */
[----:B------:R-:W-:Y:S01]  /*2310*/  FADD.FTZ R91, -R206, R91 ;  /* 0x0000005bce5b7221 */ /* 0x000fe20000010100 */
[----:B------:R-:W-:Y:S01]  /*2320*/  PRMT R82, RZ, 0x5410, R82 ;  /* 0x00005410ff527816 */ /* 0x000fe20000000052 */
[----:B------:R-:W-:Y:S01]  /*2330*/  FFMA.FTZ R90, R193, R83, R90 ;  /* 0x00000053c15a7223 */ /* 0x000fe2000001005a */
[----:B------:R-:W2:Y:S01]  /*2340*/  LDL R194, [R1+0x38] ;  /* 0x0000380001c27983 */ /* 0x000ea20000100800 */
[----:B------:R-:W-:Y:S02]  /*2350*/  FADD.FTZ R208, R190, R208 ;  /* 0x000000d0bed07221 */ /* 0x000fe40000010000 */
[----:B------:R-:W-:Y:S01]  /*2360*/  FFMA.FTZ R13, R187, R190, R13 ;  /* 0x000000bebb0d7223 */ /* 0x000fe2000001000d */
[----:B------:R-:W2:Y:S01]  /*2370*/  LDL R193, [R1+0x3c] ;  /* 0x00003c0001c17983 */ /* 0x000ea20000100800 */
[----:B------:R-:W-:-:S02]  /*2380*/  FMUL.FTZ R190, R169, R91 ;  /* 0x0000005ba9be7220 */ /* 0x000fc40000410000 */
[-C--:B---3--:R-:W-:Y:S02]  /*2390*/  FMUL.FTZ R91, R192, R191.reuse ;  /* 0x000000bfc05b7220 */ /* 0x088fe40000410000 */
[----:B------:R-:W3:Y:S01]  /*23a0*/  LDL R192, [R1+0x40] ;  /* 0x0000400001c07983 */ /* 0x000ee20000100800 */
[----:B------:R-:W-:Y:S02]  /*23b0*/  FADD.FTZ R211, R88, R211 ;  /* 0x000000d358d37221 */ /* 0x000fe40000010000 */
[----:B------:R-:W-:Y:S01]  /*23c0*/  FFMA.FTZ R10, R153, R88, R10 ;  /* 0x00000058990a7223 */ /* 0x000fe2000001000a */
[----:B------:R-:W-:Y:S01]  /*23d0*/  SHF.R.U64 R88, R154, 0x10, R155 ;  /* 0x000000109a587819 */ /* 0x000fe2000000129b */
[----:B------:R-:W-:Y:S02]  /*23e0*/  FADD.FTZ R209, R191, R209 ;  /* 0x000000d1bfd17221 */ /* 0x000fe40000010000 */
[----:B------:R-:W-:Y:S02]  /*23f0*/  FFMA.FTZ R12, R190, R191, R12 ;  /* 0x000000bfbe0c7223 */ /* 0x000fe4000001000c */
[----:B------:R-:W-:-:S02]  /*2400*/  IMAD.MOV.U32 R191, RZ, RZ, R154 ;  /* 0x000000ffffbf7224 */ /* 0x000fc400078e009a */
[----:B------:R-:W-:Y:S02]  /*2410*/  IMAD.MOV.U32 R154, RZ, RZ, R156 ;  /* 0x000000ffff9a7224 */ /* 0x000fe400078e009c */
[----:B------:R-:W-:Y:S02]  /*2420*/  FADD.FTZ R122, R83, R122 ;  /* 0x0000007a537a7221 */ /* 0x000fe40000010000 */
[----:B------:R-:W-:Y:S01]  /*2430*/  FFMA.FTZ R34, R187, R83, R34 ;  /* 0x00000053bb227223 */ /* 0x000fe20000010022 */
[----:B------:R-:W-:Y:S01]  /*2440*/  MOV R83, R155 ;  /* 0x0000009b00537202 */ /* 0x000fe20000000f00 */
[----:B------:R-:W-:Y:S02]  /*2450*/  FADD.FTZ R123, R82, R123 ;  /* 0x0000007b527b7221 */ /* 0x000fe40000010000 */
[-C--:B------:R-:W-:Y:S02]  /*2460*/  FFMA.FTZ R35, R190, R82.reuse, R35 ;  /* 0x00000052be237223 */ /* 0x080fe40000010023 */
[----:B----4-:R-:W-:Y:S01]  /*2470*/  FFMA.FTZ R91, R89, R82, R91 ;  /* 0x00000052595b7223 */ /* 0x010fe2000001005b */
[----:B------:R-:W-:Y:S01]  /*2480*/  SHF.R.U32.HI R82, RZ, 0x10, R155 ;  /* 0x00000010ff527819 */ /* 0x000fe2000001169b */
[--C-:B------:R-:W-:Y:S01]  /*2490*/  IMAD.MOV.U32 R89, RZ, RZ, R157.reuse ;  /* 0x000000ffff597224 */ /* 0x100fe200078e009d */
[--C-:B------:R-:W-:Y:S01]  /*24a0*/  SHF.R.U64 R156, R156, 0x10, R157.reuse ;  /* 0x000000109c9c7819 */ /* 0x100fe2000000129d */
[----:B------:R-:W-:Y:S01]  /*24b0*/  FADD.FTZ R92, -R206, R92 ;  /* 0x0000005cce5c7221 */ /* 0x000fe20000010100 */
[----:B------:R-:W-:-:S02]  /*24c0*/  SHF.R.U32.HI R155, RZ, 0x10, R157 ;  /* 0x00000010ff9b7819 */ /* 0x000fc4000001169d */
[----:B------:R-:W-:Y:S01]  /*24d0*/  PRMT R157, RZ, 0x5410, R154 ;  /* 0x00005410ff9d7816 */ /* 0x000fe2000000009a */
[----:B------:R-:W-:Y:S01]  /*24e0*/  FMUL.FTZ R154, R169, R92 ;  /* 0x0000005ca99a7220 */ /* 0x000fe20000410000 */
[----:B------:R-:W-:-:S03]  /*24f0*/  PRMT R191, RZ, 0x5410, R191 ;  /* 0x00005410ffbf7816 */ /* 0x000fc600000000bf */
[----:B--2---:R-:W-:Y:S02]  /*2500*/  FMUL.FTZ R92, R193, R157 ;  /* 0x0000009dc15c7220 */ /* 0x004fe40000410000 */
[----:B------:R-:W-:Y:S02]  /*2510*/  FADD.FTZ R120, R191, R120 ;  /* 0x00000078bf787221 */ /* 0x000fe40000010000 */
[----:B------:R-:W-:Y:S01]  /*2520*/  FADD.FTZ R93, -R206, R93 ;  /* 0x0000005dce5d7221 */ /* 0x000fe20000010100 */
[----:B------:R-:W-:Y:S01]  /*2530*/  PRMT R156, RZ, 0x5410, R156 ;  /* 0x00005410ff9c7816 */ /* 0x000fe2000000009c */
[-C--:B------:R-:W-:Y:S01]  /*2540*/  FFMA.FTZ R32, R154, R191.reuse, R32 ;  /* 0x000000bf9a207223 */ /* 0x080fe20000010020 */
[----:B------:R-:W-:Y:S01]  /*2550*/  PRMT R88, RZ, 0x5410, R88 ;  /* 0x00005410ff587816 */ /* 0x000fe20000000058 */
[----:B------:R-:W2:Y:S01]  /*2560*/  LDL R193, [R1+0x2c] ;  /* 0x00002c0001c17983 */ /* 0x000ea20000100800 */
[----:B---3--:R-:W-:-:S03]  /*2570*/  FFMA.FTZ R92, R192, R191, R92 ;  /* 0x000000bfc05c7223 */ /* 0x008fc6000001005c */
[----:B------:R-:W3:Y:S01]  /*2580*/  LDL R191, [R1+0x34] ;  /* 0x0000340001bf7983 */ /* 0x000ee20000100800 */
[----:B------:R-:W-:-:S03]  /*2590*/  FMUL.FTZ R192, R169, R93 ;  /* 0x0000005da9c07220 */ /* 0x000fc60000410000 */
[----:B------:R-:W4:Y:S01]  /*25a0*/  LDL R93, [R1+0x24] ;  /* 0x00002400015d7983 */ /* 0x000f220000100800 */
[----:B------:R-:W-:Y:S02]  /*25b0*/  FADD.FTZ R229, R157, R229 ;  /* 0x000000e59de57221 */ /* 0x000fe40000010000 */
[----:B------:R-:W-:Y:S02]  /*25c0*/  FFMA.FTZ R172, R154, R157, R172 ;  /* 0x0000009d9aac7223 */ /* 0x000fe400000100ac */
[----:B------:R-:W2:Y:S01]  /*25d0*/  LDL R157, [R1+0x28] ;  /* 0x00002800019d7983 */ /* 0x000ea20000100800 */
[----:B------:R-:W-:Y:S02]  /*25e0*/  FADD.FTZ R121, R88, R121 ;  /* 0x0000007958797221 */ /* 0x000fe40000010000 */
[----:B------:R-:W-:Y:S02]  /*25f0*/  FFMA.FTZ R33, R192, R88, R33 ;  /* 0x00000058c0217223 */ /* 0x000fe40000010021 */
[----:B---3--:R-:W-:-:S04]  /*2600*/  FMUL.FTZ R191, R191, R156 ;  /* 0x0000009cbfbf7220 */ /* 0x008fc80000410000 */
[----:B------:R-:W-:Y:S02]  /*2610*/  FFMA.FTZ R191, R194, R88, R191 ;  /* 0x00000058c2bf7223 */ /* 0x000fe400000100bf */
[----:B------:R-:W3:Y:S01]  /*2620*/  LDL R88, [R1+0x30] ;  /* 0x0000300001587983 */ /* 0x000ee20000100800 */
[C---:B------:R-:W-:Y:S01]  /*2630*/  FADD.FTZ R94, -R206.reuse, R94 ;  /* 0x0000005ece5e7221 */ /* 0x040fe20000010100 */
[----:B------:R-:W-:Y:S02]  /*2640*/  PRMT R155, RZ, 0x5410, R155 ;  /* 0x00005410ff9b7816 */ /* 0x000fe4000000009b */
[----:B------:R-:W-:Y:S01]  /*2650*/  PRMT R89, RZ, 0x5410, R89 ;  /* 0x00005410ff597816 */ /* 0x000fe20000000059 */
[----:B------:R-:W-:Y:S01]  /*2660*/  FMUL.FTZ R194, R169, R94 ;  /* 0x0000005ea9c27220 */ /* 0x000fe20000410000 */
[----:B------:R-:W-:Y:S01]  /*2670*/  PRMT R82, RZ, 0x5410, R82 ;  /* 0x00005410ff527816 */ /* 0x000fe20000000052 */
[----:B------:R-:W-:Y:S01]  /*2680*/  FADD.FTZ R94, -R206, R95 ;  /* 0x0000005fce5e7221 */ /* 0x000fe20000010100 */
[----:B------:R-:W-:Y:S01]  /*2690*/  PRMT R83, RZ, 0x5410, R83 ;  /* 0x00005410ff537816 */ /* 0x000fe20000000053 */
[----:B----4-:R-:W-:-:S02]  /*26a0*/  FMUL.FTZ R93, R93, R155 ;  /* 0x0000009b5d5d7220 */ /* 0x010fc40000410000 */
[-C--:B--2---:R-:W-:Y:S02]  /*26b0*/  FMUL.FTZ R193, R193, R89.reuse ;  /* 0x00000059c1c17220 */ /* 0x084fe40000410000 */
[----:B------:R-:W-:Y:S02]  /*26c0*/  FMUL.FTZ R94, R169, R94 ;  /* 0x0000005ea95e7220 */ /* 0x000fe40000410000 */
[----:B------:R-:W-:Y:S02]  /*26d0*/  FFMA.FTZ R93, R157, R82, R93 ;  /* 0x000000529d5d7223 */ /* 0x000fe4000001005d */
[----:B------:R-:W2:Y:S01]  /*26e0*/  LDL R157, [R1+0x1c] ;  /* 0x00001c00019d7983 */ /* 0x000ea20000100800 */
[----:B------:R-:W-:Y:S02]  /*26f0*/  FADD.FTZ R227, R89, R227 ;  /* 0x000000e359e37221 */ /* 0x000fe40000010000 */
[----:B------:R-:W-:Y:S02]  /*2700*/  FFMA.FTZ R175, R194, R89, R175 ;  /* 0x00000059c2af7223 */ /* 0x000fe400000100af */
[----:B------:R-:W-:-:S02]  /*2710*/  FADD.FTZ R228, R155, R228 ;  /* 0x000000e49be47221 */ /* 0x000fc40000010000 */
[----:B------:R-:W-:Y:S01]  /*2720*/  FFMA.FTZ R173, R94, R155, R173 ;  /* 0x0000009b5ead7223 */ /* 0x000fe200000100ad */
[--C-:B------:R-:W-:Y:S01]  /*2730*/  SHF.R.U64 R155, R160, 0x10, R161.reuse ;  /* 0x00000010a09b7819 */ /* 0x100fe200000012a1 */
[----:B------:R-:W-:Y:S02]  /*2740*/  IMAD.MOV.U32 R95, RZ, RZ, R158 ;  /* 0x000000ffff5f7224 */ /* 0x000fe400078e009e */
[----:B------:R-:W-:Y:S02]  /*2750*/  IMAD.MOV.U32 R89, RZ, RZ, R161 ;  /* 0x000000ffff597224 */ /* 0x000fe400078e00a1 */
[----:B------:R-:W-:Y:S02]  /*2760*/  FADD.FTZ R230, R156, R230 ;  /* 0x000000e69ce67221 */ /* 0x000fe40000010000 */
[----:B------:R-:W-:Y:S02]  /*2770*/  FFMA.FTZ R14, R192, R156, R14 ;  /* 0x0000009cc00e7223 */ /* 0x000fe4000001000e */
[----:B------:R-:W-:-:S02]  /*2780*/  IMAD.MOV.U32 R156, RZ, RZ, R160 ;  /* 0x000000ffff9c7224 */ /* 0x000fc400078e00a0 */
[----:B------:R-:W4:Y:S01]  /*2790*/  LDL R160, [R1+0x14] ;  /* 0x0000140001a07983 */ /* 0x000f220000100800 */
[----:B------:R-:W-:Y:S02]  /*27a0*/  FADD.FTZ R118, R83, R118 ;  /* 0x0000007653767221 */ /* 0x000fe40000010000 */
[-C--:B------:R-:W-:Y:S02]  /*27b0*/  FFMA.FTZ R30, R194, R83.reuse, R30 ;  /* 0x00000053c21e7223 */ /* 0x080fe4000001001e */
[----:B------:R-:W-:Y:S02]  /*27c0*/  FADD.FTZ R119, R82, R119 ;  /* 0x0000007752777221 */ /* 0x000fe40000010000 */
[----:B------:R-:W-:Y:S01]  /*27d0*/  FFMA.FTZ R31, R94, R82, R31 ;  /* 0x000000525e1f7223 */ /* 0x000fe2000001001f */
[----:B------:R-:W-:Y:S01]  /*27e0*/  SHF.R.U32.HI R82, RZ, 0x10, R159 ;  /* 0x00000010ff527819 */ /* 0x000fe2000001169f */
[----:B---3--:R-:W-:Y:S01]  /*27f0*/  FFMA.FTZ R193, R88, R83, R193 ;  /* 0x0000005358c17223 */ /* 0x008fe200000100c1 */
[----:B------:R-:W-:-:S02]  /*2800*/  SHF.R.U64 R88, R158, 0x10, R159 ;  /* 0x000000109e587819 */ /* 0x000fc4000000129f */
[----:B------:R-:W-:Y:S02]  /*2810*/  SHF.R.U32.HI R158, RZ, 0x10, R161 ;  /* 0x00000010ff9e7819 */ /* 0x000fe400000116a1 */
[----:B------:R-:W3:Y:S01]  /*2820*/  LDL R161, [R1+0x20] ;  /* 0x0000200001a17983 */ /* 0x000ee20000100800 */
[----:B------:R-:W-:-:S03]  /*2830*/  MOV R83, R159 ;  /* 0x0000009f00537202 */ /* 0x000fc60000000f00 */
[----:B------:R-:W4:Y:S01]  /*2840*/  LDL R159, [R1+0x18] ;  /* 0x00001800019f7983 */ /* 0x000f220000100800 */
[----:B------:R-:W-:Y:S01]  /*2850*/  FADD.FTZ R96, -R206, R96 ;  /* 0x00000060ce607221 */ /* 0x000fe20000010100 */
[----:B------:R-:W-:Y:S02]  /*2860*/  PRMT R156, RZ, 0x5410, R156 ;  /* 0x00005410ff9c7816 */ /* 0x000fe4000000009c */
[----:B------:R-:W-:Y:S01]  /*2870*/  PRMT R95, RZ, 0x5410, R95 ;  /* 0x00005410ff5f7816 */ /* 0x000fe2000000005f */
[----:B------:R-:W-:Y:S02]  /*2880*/  FMUL.FTZ R96, R169, R96 ;  /* 0x00000060a9607220 */ /* 0x000fe40000410000 */
[----:B--2---:R-:W-:Y:S02]  /*2890*/  FMUL.FTZ R157, R157, R156 ;  /* 0x0000009c9d9d7220 */ /* 0x004fe40000410000 */
[----:B------:R-:W-:Y:S02]  /*28a0*/  FADD.FTZ R116, R95, R116 ;  /* 0x000000745f747221 */ /* 0x000fe40000010000 */
[----:B------:R-:W-:-:S02]  /*28b0*/  FFMA.FTZ R28, R96, R95, R28 ;  /* 0x0000005f601c7223 */ /* 0x000fc4000001001c */
[----:B------:R-:W-:Y:S01]  /*28c0*/  FADD.FTZ R97, -R206, R97 ;  /* 0x00000061ce617221 */ /* 0x000fe20000010100 */
[----:B------:R-:W-:Y:S01]  /*28d0*/  PRMT R88, RZ, 0x5410, R88 ;  /* 0x00005410ff587816 */ /* 0x000fe20000000058 */
[----:B------:R-:W-:Y:S02]  /*28e0*/  FADD.FTZ R225, R156, R225 ;  /* 0x000000e19ce17221 */ /* 0x000fe40000010000 */
[----:B------:R-:W-:Y:S01]  /*28f0*/  FFMA.FTZ R198, R96, R156, R198 ;  /* 0x0000009c60c67223 */ /* 0x000fe200000100c6 */
[----:B------:R-:W-:-:S06]  /*2900*/  LEA.HI.X R101, R138, c[0x0][0x18c], RZ, 0x4, P2 ;  /* 0x000063008a657a11 */ /* 0x000fcc00010f24ff */
[----:B------:R-:W2:Y:S01]  /*2910*/  LDG.E.128 R100, [R100.64] ;  /* 0x0000000464647981 */ /* 0x000ea2000c1e1d00 */
[----:B---3--:R-:W-:Y:S01]  /*2920*/  FFMA.FTZ R95, R161, R95, R157 ;  /* 0x0000005fa15f7223 */ /* 0x008fe2000001009d */
[----:B------:R-:W-:Y:S01]  /*2930*/  PRMT R157, RZ, 0x5410, R155 ;  /* 0x00005410ff9d7816 */ /* 0x000fe2000000009b */
[----:B------:R-:W-:Y:S01]  /*2940*/  FMUL.FTZ R155, R169, R97 ;  /* 0x00000061a99b7220 */ /* 0x000fe20000410000 */
[----:B------:R-:W3:Y:S03]  /*2950*/  LDL R161, [R1+0x10] ;  /* 0x0000100001a17983 */ /* 0x000ee60000100800 */
[----:B----4-:R-:W-:Y:S01]  /*2960*/  FMUL.FTZ R156, R160, R157 ;  /* 0x0000009da09c7220 */ /* 0x010fe20000410000 */
[----:B------:R-:W4:Y:S04]  /*2970*/  LDL R97, [R1+0xc] ;  /* 0x00000c0001617983 */ /* 0x000f280000100800 */
[----:B------:R-:W2:Y:S01]  /*2980*/  LDL R160, [R1+0x4] ;  /* 0x0000040001a07983 */ /* 0x000ea20000100800 */
[----:B------:R-:W-:-:S03]  /*2990*/  FFMA.FTZ R156, R159, R88, R156 ;  /* 0x000000589f9c7223 */ /* 0x000fc6000001009c */
[----:B------:R-:W3:Y:S01]  /*29a0*/  LDL R159, [R1+0x8] ;  /* 0x00000800019f7983 */ /* 0x000ee20000100800 */
[----:B------:R-:W-:Y:S02]  /*29b0*/  FADD.FTZ R216, R104, R216 ;  /* 0x000000d868d87221 */ /* 0x000fe40000010000 */
[----:B------:R-:W-:Y:S01]  /*29c0*/  FFMA.FTZ R5, R189, R104, R5 ;  /* 0x00000068bd057223 */ /* 0x000fe20000010005 */
[----:B------:R-:W-:Y:S01]  /*29d0*/  LEA R104, P1, R139, c[0x0][0x188], 0x4 ;  /* 0x000062008b687a11 */ /* 0x000fe200078220ff */
[----:B------:R-:W-:Y:S02]  /*29e0*/  FADD.FTZ R219, R105, R219 ;  /* 0x000000db69db7221 */ /* 0x000fe40000010000 */
[----:B------:R-:W-:Y:S01]  /*29f0*/  FFMA.FTZ R2, R186, R105, R2 ;  /* 0x00000069ba027223 */ /* 0x000fe20000010002 */
[----:B------:R-:W-:Y:S01]  /*2a00*/  LEA.HI.X R105, R139, c[0x0][0x18c], RZ, 0x4, P1 ;  /* 0x000063008b697a11 */ /* 0x000fe200008f24ff */
[----:B------:R-:W-:Y:S01]  /*2a10*/  FADD.FTZ R218, R106, R218 ;  /* 0x000000da6ada7221 */ /* 0x000fe20000010000 */
[----:B------:R-:W-:Y:S01]  /*2a20*/  PRMT R89, RZ, 0x5410, R89 ;  /* 0x00005410ff597816 */ /* 0x000fe20000000059 */
[----:B------:R-:W-:Y:S01]  /*2a30*/  FFMA.FTZ R3, R184, R106, R3 ;  /* 0x0000006ab8037223 */ /* 0x000fe20000010003 */
[----:B------:R-:W-:Y:S01]  /*2a40*/  PRMT R158, RZ, 0x5410, R158 ;  /* 0x00005410ff9e7816 */ /* 0x000fe2000000009e */
[C---:B------:R-:W-:Y:S01]  /*2a50*/  FADD.FTZ R98, -R206.reuse, R98 ;  /* 0x00000062ce627221 */ /* 0x040fe20000010100 */
[----:B------:R-:W3:Y:S01]  /*2a60*/  LDG.E.128 R104, [R104.64] ;  /* 0x0000000468687981 */ /* 0x000ee2000c1e1d00 */
[----:B------:R-:W-:Y:S01]  /*2a70*/  FADD.FTZ R99, -R206, R99 ;  /* 0x00000063ce637221 */ /* 0x000fe20000010100 */
[----:B------:R-:W-:Y:S01]  /*2a80*/  PRMT R83, RZ, 0x5410, R83 ;  /* 0x00005410ff537816 */ /* 0x000fe20000000053 */
[----:B------:R-:W-:Y:S01]  /*2a90*/  FADD.FTZ R226, R157, R226 ;  /* 0x000000e29de27221 */ /* 0x000fe20000010000 */
[----:B------:R-:W-:Y:S01]  /*2aa0*/  PRMT R82, RZ, 0x5410, R82 ;  /* 0x00005410ff527816 */ /* 0x000fe20000000052 */
[----:B------:R-:W-:-:S02]  /*2ab0*/  FFMA.FTZ R197, R155, R157, R197 ;  /* 0x0000009d9bc57223 */ /* 0x000fc400000100c5 */
[C---:B------:R-:W-:Y:S02]  /*2ac0*/  FMUL.FTZ R157, R169.reuse, R98 ;  /* 0x00000062a99d7220 */ /* 0x040fe40000410000 */
[----:B------:R-:W-:Y:S02]  /*2ad0*/  FMUL.FTZ R99, R169, R99 ;  /* 0x00000063a9637220 */ /* 0x000fe40000410000 */
[----:B------:R-:W-:Y:S02]  /*2ae0*/  FADD.FTZ R117, R88, R117 ;  /* 0x0000007558757221 */ /* 0x000fe40000010000 */
[----:B------:R-:W-:Y:S01]  /*2af0*/  FFMA.FTZ R29, R155, R88, R29 ;  /* 0x000000589b1d7223 */ /* 0x000fe2000001001d */
[----:B------:R-:W-:Y:S01]  /*2b00*/  SHF.R.U64 R88, R162, 0x10, R163 ;  /* 0x00000010a2587819 */ /* 0x000fe200000012a3 */
[----:B------:R-:W-:Y:S02]  /*2b10*/  FADD.FTZ R114, R83, R114 ;  /* 0x0000007253727221 */ /* 0x000fe40000010000 */
[----:B------:R-:W-:-:S02]  /*2b20*/  FFMA.FTZ R26, R157, R83, R26 ;  /* 0x000000539d1a7223 */ /* 0x000fc4000001001a */
[----:B------:R-:W-:Y:S02]  /*2b30*/  FADD.FTZ R115, R82, R115 ;  /* 0x0000007352737221 */ /* 0x000fe40000010000 */
[----:B------:R-:W-:Y:S02]  /*2b40*/  FFMA.FTZ R27, R99, R82, R27 ;  /* 0x00000052631b7223 */ /* 0x000fe4000001001b */
[----:B----4-:R-:W-:Y:S02]  /*2b50*/  FMUL.FTZ R97, R97, R89 ;  /* 0x0000005961617220 */ /* 0x010fe40000410000 */
[----:B--2---:R-:W-:Y:S02]  /*2b60*/  FMUL.FTZ R98, R160, R158 ;  /* 0x0000009ea0627220 */ /* 0x004fe40000410000 */
[----:B---3--:R-:W-:Y:S01]  /*2b70*/  FFMA.FTZ R97, R161, R83, R97 ;  /* 0x00000053a1617223 */ /* 0x008fe20000010061 */
[----:B------:R-:W-:Y:S01]  /*2b80*/  MOV R83, R163 ;  /* 0x000000a300537202 */ /* 0x000fe20000000f00 */
[----:B------:R-:W-:Y:S01]  /*2b90*/  FFMA.FTZ R98, R159, R82, R98 ;  /* 0x000000529f627223 */ /* 0x000fe20000010062 */
[----:B------:R-:W-:-:S02]  /*2ba0*/  SHF.R.U32.HI R82, RZ, 0x10, R163 ;  /* 0x00000010ff527819 */ /* 0x000fc400000116a3 */
[----:B------:R-:W2:Y:S01]  /*2bb0*/  LDL R163, [R1] ;  /* 0x0000000001a37983 */ /* 0x000ea20000100800 */
[----:B------:R-:W-:Y:S02]  /*2bc0*/  IMAD.MOV.U32 R160, RZ, RZ, R164 ;  /* 0x000000ffffa07224 */ /* 0x000fe400078e00a4 */
[----:B------:R-:W-:Y:S01]  /*2bd0*/  FADD.FTZ R100, -R206, R100 ;  /* 0x00000064ce647221 */ /* 0x000fe20000010100 */
[----:B------:R-:W-:Y:S01]  /*2be0*/  SHF.R.U64 R159, R164, 0x10, R165 ;  /* 0x00000010a49f7819 */ /* 0x000fe200000012a5 */
[----:B------:R-:W-:Y:S01]  /*2bf0*/  FADD.FTZ R223, R89, R223 ;  /* 0x000000df59df7221 */ /* 0x000fe20000010000 */
[----:B------:R-:W-:Y:S01]  /*2c00*/  PRMT R160, RZ, 0x5410, R160 ;  /* 0x00005410ffa07816 */ /* 0x000fe200000000a0 */
[----:B------:R-:W-:Y:S02]  /*2c10*/  FFMA.FTZ R200, R157, R89, R200 ;  /* 0x000000599dc87223 */ /* 0x000fe400000100c8 */
[----:B------:R-:W-:Y:S02]  /*2c20*/  FMUL.FTZ R100, R169, R100 ;  /* 0x00000064a9647220 */ /* 0x000fe40000410000 */
[----:B------:R-:W-:-:S02]  /*2c30*/  IMAD.MOV.U32 R89, RZ, RZ, R165 ;  /* 0x000000ffff597224 */ /* 0x000fc400078e00a5 */
[----:B------:R-:W-:Y:S02]  /*2c40*/  FADD.FTZ R224, R158, R224 ;  /* 0x000000e09ee07221 */ /* 0x000fe40000010000 */
[----:B------:R-:W-:Y:S02]  /*2c50*/  FFMA.FTZ R199, R99, R158, R199 ;  /* 0x0000009e63c77223 */ /* 0x000fe400000100c7 */
[----:B------:R-:W-:Y:S02]  /*2c60*/  FADD.FTZ R101, -R206, R101 ;  /* 0x00000065ce657221 */ /* 0x000fe40000010100 */
[----:B------:R-:W-:Y:S02]  /*2c70*/  IMAD.MOV.U32 R158, RZ, RZ, R162 ;  /* 0x000000ffff9e7224 */ /* 0x000fe400078e00a2 */
[----:B------:R-:W-:Y:S02]  /*2c80*/  FMUL.FTZ R162, R252, R160 ;  /* 0x000000a0fca27220 */ /* 0x000fe40000410000 */
[----:B------:R-:W-:-:S02]  /*2c90*/  FADD.FTZ R221, R160, R221 ;  /* 0x000000dda0dd7221 */ /* 0x000fc40000010000 */
[----:B------:R-:W-:Y:S01]  /*2ca0*/  FFMA.FTZ R237, R100, R160, R237 ;  /* 0x000000a064ed7223 */ /* 0x000fe200000100ed */
[----:B------:R-:W-:Y:S01]  /*2cb0*/  PRMT R160, RZ, 0x5410, R159 ;  /* 0x00005410ffa07816 */ /* 0x000fe2000000009f */
[----:B------:R-:W-:Y:S01]  /*2cc0*/  FMUL.FTZ R101, R169, R101 ;  /* 0x00000065a9657220 */ /* 0x000fe20000410000 */
[----:B------:R-:W-:Y:S01]  /*2cd0*/  PRMT R89, RZ, 0x5410, R89 ;  /* 0x00005410ff597816 */ /* 0x000fe20000000059 */
[----:B------:R-:W-:Y:S01]  /*2ce0*/  FADD.FTZ R102, -R206, R102 ;  /* 0x00000066ce667221 */ /* 0x000fe20000010100 */
[----:B------:R-:W-:Y:S01]  /*2cf0*/  PRMT R83, RZ, 0x5410, R83 ;  /* 0x00005410ff537816 */ /* 0x000fe20000000053 */
[-C--:B------:R-:W-:Y:S02]  /*2d00*/  FMUL.FTZ R159, R250, R160.reuse ;  /* 0x000000a0fa9f7220 */ /* 0x080fe40000410000 */
[----:B------:R-:W-:Y:S02]  /*2d10*/  FADD.FTZ R222, R160, R222 ;  /* 0x000000dea0de7221 */ /* 0x000fe40000010000 */
[----:B------:R-:W-:Y:S01]  /*2d20*/  FFMA.FTZ R201, R101, R160, R201 ;  /* 0x000000a065c97223 */ /* 0x000fe200000100c9 */
[----:B------:R-:W-:Y:S01]  /*2d30*/  SHF.R.U32.HI R161, RZ, 0x10, R165 ;  /* 0x00000010ffa17819 */ /* 0x000fe200000116a5 */
[----:B------:R-:W-:-:S02]  /*2d40*/  FMUL.FTZ R102, R169, R102 ;  /* 0x00000066a9667220 */ /* 0x000fc40000410000 */
[----:B------:R-:W-:Y:S02]  /*2d50*/  FMUL.FTZ R160, R248, R89 ;  /* 0x00000059f8a07220 */ /* 0x000fe40000410000 */
[----:B------:R-:W-:Y:S02]  /*2d60*/  FADD.FTZ R110, R83, R110 ;  /* 0x0000006e536e7221 */ /* 0x000fe40000010000 */
[-C--:B------:R-:W-:Y:S02]  /*2d70*/  FFMA.FTZ R22, R102, R83.reuse, R22 ;  /* 0x0000005366167223 */ /* 0x080fe40000010016 */
[----:B------:R-:W-:Y:S01]  /*2d80*/  FFMA.FTZ R160, R249, R83, R160 ;  /* 0x00000053f9a07223 */ /* 0x000fe200000100a0 */
[----:B------:R-:W-:Y:S01]  /*2d90*/  PRMT R83, RZ, 0x5410, R161 ;  /* 0x00005410ff537816 */ /* 0x000fe200000000a1 */
[----:B------:R-:W-:Y:S01]  /*2da0*/  FADD.FTZ R103, -R206, R103 ;  /* 0x00000067ce677221 */ /* 0x000fe20000010100 */
[----:B------:R-:W-:-:S03]  /*2db0*/  PRMT R82, RZ, 0x5410, R82 ;  /* 0x00005410ff527816 */ /* 0x000fc60000000052 */
[----:B------:R-:W-:Y:S02]  /*2dc0*/  FMUL.FTZ R161, R169, R103 ;  /* 0x00000067a9a17220 */ /* 0x000fe40000410000 */
[----:B------:R-:W-:Y:S02]  /*2dd0*/  FMUL.FTZ R103, R246, R83 ;  /* 0x00000053f6677220 */ /* 0x000fe40000410000 */
[----:B------:R-:W-:Y:S02]  /*2de0*/  FADD.FTZ R164, -R206, R107 ;  /* 0x0000006bcea47221 */ /* 0x000fe40000010100 */
[----:B------:R-:W-:Y:S02]  /*2df0*/  IMAD.MOV.U32 R107, RZ, RZ, R166 ;  /* 0x000000ffff6b7224 */ /* 0x000fe400078e00a6 */
[----:B------:R-:W-:Y:S02]  /*2e00*/  FADD.FTZ R111, R82, R111 ;  /* 0x0000006f526f7221 */ /* 0x000fe40000010000 */
[----:B------:R-:W-:-:S02]  /*2e10*/  FFMA.FTZ R23, R161, R82, R23 ;  /* 0x00000052a1177223 */ /* 0x000fc40000010017 */
[----:B------:R-:W-:Y:S01]  /*2e20*/  FFMA.FTZ R103, R247, R82, R103 ;  /* 0x00000052f7677223 */ /* 0x000fe20000010067 */
[----:B------:R-:W-:Y:S01]  /*2e30*/  PRMT R158, RZ, 0x5410, R158 ;  /* 0x00005410ff9e7816 */ /* 0x000fe2000000009e */
[C---:B------:R-:W-:Y:S02]  /*2e40*/  FADD.FTZ R82, -R206.reuse, R105 ;  /* 0x00000069ce527221 */ /* 0x040fe40000010100 */
[----:B------:R-:W-:Y:S01]  /*2e50*/  IMAD.MOV.U32 R105, RZ, RZ, R80 ;  /* 0x000000ffff697224 */ /* 0x000fe200078e0050 */
[----:B------:R-:W-:Y:S01]  /*2e60*/  PRMT R107, RZ, 0x5410, R107 ;  /* 0x00005410ff6b7816 */ /* 0x000fe2000000006b */
[----:B------:R-:W-:Y:S02]  /*2e70*/  FADD.FTZ R104, -R206, R104 ;  /* 0x00000068ce687221 */ /* 0x000fe40000010100 */
[----:B------:R-:W-:Y:S01]  /*2e80*/  FADD.FTZ R112, R158, R112 ;  /* 0x000000709e707221 */ /* 0x000fe20000010000 */
[----:B------:R-:W-:Y:S01]  /*2e90*/  PRMT R105, RZ, 0x5410, R105 ;  /* 0x00005410ff697816 */ /* 0x000fe20000000069 */
[----:B------:R-:W-:-:S02]  /*2ea0*/  FFMA.FTZ R24, R100, R158, R24 ;  /* 0x0000009e64187223 */ /* 0x000fc40000010018 */
[----:B------:R-:W-:Y:S02]  /*2eb0*/  FMUL.FTZ R104, R169, R104 ;  /* 0x00000068a9687220 */ /* 0x000fe40000410000 */
[----:B------:R-:W-:Y:S02]  /*2ec0*/  FADD.FTZ R108, R105, R108 ;  /* 0x0000006c696c7221 */ /* 0x000fe40000010000 */
[----:B------:R-:W-:Y:S02]  /*2ed0*/  FFMA.FTZ R20, R104, R105, R20 ;  /* 0x0000006968147223 */ /* 0x000fe40000010014 */
[----:B------:R-:W-:Y:S02]  /*2ee0*/  FADD.FTZ R220, R83, R220 ;  /* 0x000000dc53dc7221 */ /* 0x000fe40000010000 */
[----:B------:R-:W-:Y:S01]  /*2ef0*/  FFMA.FTZ R236, R161, R83, R236 ;  /* 0x00000053a1ec7223 */ /* 0x000fe200000100ec */
[----:B------:R-:W-:Y:S01]  /*2f00*/  SHF.R.U64 R83, R80, 0x10, R81 ;  /* 0x0000001050537819 */ /* 0x000fe20000001251 */
[----:B------:R-:W-:-:S02]  /*2f10*/  FADD.FTZ R204, R107, R204 ;  /* 0x000000cc6bcc7221 */ /* 0x000fc40000010000 */
[----:B------:R-:W-:Y:S01]  /*2f20*/  FFMA.FTZ R233, R104, R107, R233 ;  /* 0x0000006b68e97223 */ /* 0x000fe200000100e9 */
[----:B------:R-:W-:-:S05]  /*2f30*/  PRMT R83, RZ, 0x5410, R83 ;  /* 0x00005410ff537816 */ /* 0x000fca0000000053 */
[----:B------:R-:W-:Y:S01]  /*2f40*/  FADD.FTZ R109, R83, R109 ;  /* 0x0000006d536d7221 */ /* 0x000fe20000010000 */
[----:B------:R-:W-:-:S05]  /*2f50*/  PRMT R88, RZ, 0x5410, R88 ;  /* 0x00005410ff587816 */ /* 0x000fca0000000058 */
[-C--:B------:R-:W-:Y:S02]  /*2f60*/  FFMA.FTZ R159, R251, R88.reuse, R159 ;  /* 0x00000058fb9f7223 */ /* 0x080fe4000001009f */
[----:B------:R-:W-:Y:S02]  /*2f70*/  FADD.FTZ R113, R88, R113 ;  /* 0x0000007158717221 */ /* 0x000fe40000010000 */
[----:B------:R-:W-:Y:S02]  /*2f80*/  FFMA.FTZ R25, R101, R88, R25 ;  /* 0x0000005865197223 */ /* 0x000fe40000010019 */
[----:B------:R-:W-:Y:S01]  /*2f90*/  IMAD.MOV.U32 R88, RZ, RZ, R167 ;  /* 0x000000ffff587224 */ /* 0x000fe200078e00a7 */
[----:B------:R-:W-:Y:S01]  /*2fa0*/  MOV R80, R81 ;  /* 0x0000005100507202 */ /* 0x000fe20000000f00 */
[----:B------:R-:W-:Y:S02]  /*2fb0*/  FADD.FTZ R207, R89, R207 ;  /* 0x000000cf59cf7221 */ /* 0x000fe40000010000 */
[----:B------:R-:W-:Y:S01]  /*2fc0*/  FFMA.FTZ R235, R102, R89, R235 ;  /* 0x0000005966eb7223 */ /* 0x000fe200000100eb */
[----:B------:R-:W-:-:S02]  /*2fd0*/  SHF.R.U32.HI R89, RZ, 0x10, R167 ;  /* 0x00000010ff597819 */ /* 0x000fc400000116a7 */
[----:B------:R-:W-:Y:S02]  /*2fe0*/  PRMT R88, RZ, 0x5410, R88 ;  /* 0x00005410ff587816 */ /* 0x000fe40000000058 */
[----:B------:R-:W-:Y:S02]  /*2ff0*/  SHF.R.U32.HI R81, RZ, 0x10, R81 ;  /* 0x00000010ff517819 */ /* 0x000fe40000011651 */
[----:B------:R-:W-:Y:S02]  /*3000*/  PRMT R80, RZ, 0x5410, R80 ;  /* 0x00005410ff507816 */ /* 0x000fe40000000050 */
[----:B------:R-:W-:Y:S02]  /*3010*/  PRMT R89, RZ, 0x5410, R89 ;  /* 0x00005410ff597816 */ /* 0x000fe40000000059 */
[----:B------:R-:W-:Y:S02]  /*3020*/  LOP3.LUT P2, RZ, R134, 0xff, RZ, 0xc0, !PT ;  /* 0x000000ff86ff7812 */ /* 0x000fe4000784c0ff */
[----:B------:R-:W-:Y:S01]  /*3030*/  PRMT R81, RZ, 0x5410, R81 ;  /* 0x00005410ff517816 */ /* 0x000fe20000000051 */
[----:B------:R-:W-:Y:S01]  /*3040*/  FMUL.FTZ R165, R238, R89 ;  /* 0x00000059eea57220 */ /* 0x000fe20000410000 */
[----:B------:R-:W-:Y:S01]  /*3050*/  IADD3 R17, R17, c[0x0][0x160], RZ ;  /* 0x0000580011117a10 */ /* 0x000fe20007ffe0ff */
[----:B------:R-:W-:-:S02]  /*3060*/  FADD.FTZ R202, R88, R202 ;  /* 0x000000ca58ca7221 */ /* 0x000fc40000010000 */
[----:B------:R-:W-:Y:S02]  /*3070*/  FMUL.FTZ R164, R169, R164 ;  /* 0x000000a4a9a47220 */ /* 0x000fe40000410000 */
[-C--:B------:R-:W-:Y:S01]  /*3080*/  FFMA.FTZ R165, R239, R81.reuse, R165 ;  /* 0x00000051efa57223 */ /* 0x080fe200000100a5 */
[----:B------:R-:W-:Y:S01]  /*3090*/  ISETP.GE.AND P4, PT, R17, c[0x0][0x164], PT ;  /* 0x0000590011007a0c */ /* 0x000fe20003f86270 */
[----:B------:R-:W-:Y:S02]  /*30a0*/  FADD.FTZ R46, R80, R46 ;  /* 0x0000002e502e7221 */ /* 0x000fe40000010000 */
[----:B------:R-:W-:Y:S02]  /*30b0*/  FADD.FTZ R47, R81, R47 ;  /* 0x0000002f512f7221 */ /* 0x000fe40000010000 */
[----:B------:R-:W-:Y:S02]  /*30c0*/  FFMA.FTZ R19, R164, R81, R19 ;  /* 0x00000051a4137223 */ /* 0x000fe40000010013 */
[----:B------:R-:W-:-:S02]  /*30d0*/  FADD.FTZ R203, R89, R203 ;  /* 0x000000cb59cb7221 */ /* 0x000fc40000010000 */
[----:B------:R-:W-:Y:S02]  /*30e0*/  FFMA.FTZ R232, R164, R89, R232 ;  /* 0x00000059a4e87223 */ /* 0x000fe400000100e8 */
[----:B--2---:R-:W-:Y:S02]  /*30f0*/  FFMA.FTZ R158, R163, R158, R162 ;  /* 0x0000009ea39e7223 */ /* 0x004fe400000100a2 */
[----:B------:R-:W-:Y:S01]  /*3100*/  FADD.FTZ R162, -R206, R106 ;  /* 0x0000006acea27221 */ /* 0x000fe20000010100 */
[----:B------:R-:W-:Y:S01]  /*3110*/  SHF.R.U64 R106, R166, 0x10, R167 ;  /* 0x00000010a66a7819 */ /* 0x000fe200000012a7 */
[----:B------:R-:W-:-:S04]  /*3120*/  FMUL.FTZ R163, R244, R107 ;  /* 0x0000006bf4a37220 */ /* 0x000fc80000410000 */
[----:B------:R-:W-:Y:S01]  /*3130*/  FFMA.FTZ R105, R245, R105, R163 ;  /* 0x00000069f5697223 */ /* 0x000fe200000100a3 */
[----:B------:R-:W-:Y:S01]  /*3140*/  PRMT R163, RZ, 0x5410, R106 ;  /* 0x00005410ffa37816 */ /* 0x000fe2000000006a */
[----:B------:R-:W-:-:S04]  /*3150*/  FMUL.FTZ R106, R169, R82 ;  /* 0x00000052a96a7220 */ /* 0x000fc80000410000 */
[----:B------:R-:W-:Y:S02]  /*3160*/  FMUL.FTZ R107, R242, R163 ;  /* 0x000000a3f26b7220 */ /* 0x000fe40000410000 */
[-C--:B------:R-:W-:Y:S02]  /*3170*/  FFMA.FTZ R21, R106, R83.reuse, R21 ;  /* 0x000000536a157223 */ /* 0x080fe40000010015 */
[----:B------:R-:W-:Y:S02]  /*3180*/  FFMA.FTZ R107, R243, R83, R107 ;  /* 0x00000053f36b7223 */ /* 0x000fe4000001006b */
[----:B------:R-:W-:Y:S02]  /*3190*/  FFMA.FTZ R83, R184, R183, RZ ;  /* 0x000000b7b8537223 */ /* 0x000fe400000100ff */
[----:B------:R-:W-:Y:S02]  /*31a0*/  FADD.FTZ R82, RZ, R183 ;  /* 0x000000b7ff527221 */ /* 0x000fe40000010000 */
        /* <DEDUP_REMOVED lines=35> */
[----:B------:R-:W-:Y:S01]  /*33e0*/  FADD.FTZ R82, R97, R82 ;  /* 0x0000005261527221 */ /* 0x000fe20000010000 */
[----:B------:R-:W0:Y:S01]  /*33f0*/  S2R R206, SR_TID.X ;  /* 0x0000000000ce7919 */ /* 0x000e220000002100 */
        /* <DEDUP_REMOVED lines=10> */
[----:B------:R-:W-:Y:S02]  /*34a0*/  FADD.FTZ R205, R163, R205 ;  /* 0x000000cda3cd7221 */ /* 0x000fe40000010000 */
[----:B------:R-:W-:Y:S02]  /*34b0*/  FFMA.FTZ R234, R106, R163, R234 ;  /* 0x000000a36aea7223 */ /* 0x000fe400000100ea */
[----:B------:R-:W-:-:S02]  /*34c0*/  FMUL.FTZ R163, R240, R88 ;  /* 0x00000058f0a37220 */ /* 0x000fc40000410000 */
[----:B------:R-:W-:Y:S02]  /*34d0*/  FFMA.FTZ R83, R104, R105, R83 ;  /* 0x0000006968537223 */ /* 0x000fe40000010053 */
[----:B------:R-:W-:Y:S01]  /*34e0*/  FADD.FTZ R82, R105, R82 ;  /* 0x0000005269527221 */ /* 0x000fe20000010000 */
[----:B0-----:R-:W-:Y:S01]  /*34f0*/  SHF.R.U32.HI R167, RZ, 0x5, R206 ;  /* 0x00000005ffa77819 */ /* 0x001fe200000116ce */
[----:B------:R-:W-:Y:S02]  /*3500*/  FMUL.FTZ R162, R169, R162 ;  /* 0x000000a2a9a27220 */ /* 0x000fe40000410000 */
[----:B------:R-:W-:Y:S02]  /*3510*/  FFMA.FTZ R163, R241, R80, R163 ;  /* 0x00000050f1a37223 */ /* 0x000fe400000100a3 */
[----:B------:R-:W-:Y:S02]  /*3520*/  FFMA.FTZ R83, R106, R107, R83 ;  /* 0x0000006b6a537223 */ /* 0x000fe40000010053 */
[----:B------:R-:W-:-:S02]  /*3530*/  FADD.FTZ R82, R82, R107 ;  /* 0x0000006b52527221 */ /* 0x000fc40000010000 */
[C---:B------:R-:W-:Y:S01]  /*3540*/  FFMA.FTZ R231, R162.reuse, R88, R231 ;  /* 0x00000058a2e77223 */ /* 0x040fe200000100e7 */
[----:B------:R-:W-:Y:S01]  /*3550*/  LOP3.LUT R88, R167, 0x7fffff8, RZ, 0xc0, !PT ;  /* 0x07fffff8a7587812 */ /* 0x000fe200078ec0ff */
[----:B------:R-:W-:Y:S02]  /*3560*/  FFMA.FTZ R83, R162, R163, R83 ;  /* 0x000000a3a2537223 */ /* 0x000fe40000010053 */
[----:B------:R-:W-:Y:S01]  /*3570*/  FADD.FTZ R82, R82, R163 ;  /* 0x000000a352527221 */ /* 0x000fe20000010000 */
[----:B------:R-:W-:Y:S01]  /*3580*/  LOP3.LUT P1, RZ, R206, 0x1f, RZ, 0xc0, !PT ;  /* 0x0000001fceff7812 */ /* 0x000fe2000782c0ff */
[----:B------:R-:W-:Y:S01]  /*3590*/  FFMA.FTZ R18, R162, R80, R18 ;  /* 0x00000050a2127223 */ /* 0x000fe20000010012 */
[----:B------:R-:W-:Y:S01]  /*35a0*/  @!P2 IADD3 R88, R88, 0x8, RZ ;  /* 0x000000085858a810 */ /* 0x000fe20007ffe0ff */
[----:B------:R-:W-:Y:S02]  /*35b0*/  FFMA.FTZ R83, R164, R165, R83 ;  /* 0x000000a5a4537223 */ /* 0x000fe40000010053 */
[----:B------:R-:W-:Y:S01]  /*35c0*/  FADD.FTZ R82, R82, R165 ;  /* 0x000000a552527221 */ /* 0x000fe20000010000 */
[----:B------:R-:W-:Y:S05]  /*35d0*/  BRA.DIV ~URZ, `(.L_x_1307) ;  /* 0x00002ba27f007947 */ /* 0x000fea000b800000 */
[----:B------:R0:W1:Y:S02]  /*35e0*/  SHFL.DOWN PT, R166, R82, 0x10, 0x1f ;  /* 0x0a001f0052a67f89 */ /* 0x00006400000e0000 */
.L_x_1318:
[----:B------:R-:W-:Y:S05]  /*35f0*/  BRA.DIV ~URZ, `(.L_x_1308) ;  /* 0x00002bf27f007947 */ /* 0x000fea000b800000 */
[----:B------:R-:W2:Y:S01]  /*3600*/  SHFL.DOWN PT, R80, R83, 0x10, 0x1f ;  /* 0x0a001f0053507f89 */ /* 0x000ea200000e0000 */
[----:B01----:R-:W-:-:S02]  /*3610*/  FADD.FTZ R82, R82, R166 ;  /* 0x000000a652527221 */ /* 0x003fc40000010000 */
        /* <DEDUP_REMOVED lines=15> */
.L_x_1319:
[----:B------:R-:W-:Y:S01]  /*3710*/  @!P1 LOP3.LUT R89, R167, 0x7, RZ, 0xc0, !PT ;  /* 0x00000007a7599812 */ /* 0x000fe200078ec0ff */
[----:B--2---:R-:W-:Y:S01]  /*3720*/  FADD.FTZ R81, R81, R166 ;  /* 0x000000a651517221 */ /* 0x004fe20000010000 */
[----:B------:R-:W-:Y:S01]  /*3730*/  ULDC.U8 UR6, c[0x0][0x1f0] ;  /* 0x00007c0000067ab9 */ /* 0x000fe20000000000 */
[----:B-1----:R-:W-:Y:S01]  /*3740*/  FADD.FTZ R80, R83, R82 ;  /* 0x0000005253507221 */ /* 0x002fe20000010000 */
[----:B-----5:R-:W-:Y:S01]  /*3750*/  @P0 LOP3.LUT P5, RZ, R135, 0xff00, RZ, 0xc0, !PT ;  /* 0x0000ff0087ff0812 */ /* 0x020fe200078ac0ff */
[----:B------:R-:W-:Y:S01]  /*3760*/  @!P1 IMAD.IADD R89, R88, 0x1, R89 ;  /* 0x0000000158599824 */ /* 0x000fe200078e0259 */
[----:B------:R-:W-:-:S02]  /*3770*/  LOP3.LUT P2, RZ, R176, 0xff00, RZ, 0xc0, !PT ;  /* 0x0000ff00b0ff7812 */ /* 0x000fc4000784c0ff */
[----:B------:R-:W-:Y:S02]  /*3780*/  @P0 LOP3.LUT P3, RZ, R135, 0xff, RZ, 0xc0, !PT ;  /* 0x000000ff87ff0812 */ /* 0x000fe4000786c0ff */
[----:B------:R-:W-:Y:S01]  /*3790*/  @!P1 STS.64 [R89.X8+0x7000], R80 ;  /* 0x0070005059009388 */ /* 0x000fe20000008a00 */
[----:B------:R-:W-:Y:S01]  /*37a0*/  ISETP.NE.AND P1, PT, RZ, UR6, PT ;  /* 0x00000006ff007c0c */ /* 0x000fe2000bf25270 */
[----:B------:R-:W-:Y:S02]  /*37b0*/  WARPSYNC 0xffffffff ;  /* 0xffffffff00007948 */ /* 0x000fe40003800000 */
[----:B------:R-:W-:Y:S01]  /*37c0*/  BAR.SYNC.DEFER_BLOCKING 0x0 ;  /* 0x0000000000007b1d */ /* 0x000fe20000010000 */
[----:B------:R-:W-:-:S05]  /*37d0*/  LOP3.LUT P6, RZ, R176, 0xff, RZ, 0xc0, !PT ;  /* 0x000000ffb0ff7812 */ /* 0x000fca00078cc0ff */
[----:B0-----:R-:W0:Y:S02]  /*37e0*/  LDS.128 R80, [R88.X8+0x7000] ;  /* 0x0070000058507984 */ /* 0x001e240000008c00 */
[----:B0-----:R-:W-:Y:S02]  /*37f0*/  FADD.FTZ R80, RZ, R80 ;  /* 0x00000050ff507221 */ /* 0x001fe40000010000 */
[----:B------:R-:W-:Y:S02]  /*3800*/  FADD.FTZ R81, RZ, R81 ;  /* 0x00000051ff517221 */ /* 0x000fe40000010000 */
[----:B------:R-:W-:Y:S02]  /*3810*/  FADD.FTZ R89, R82, R80 ;  /* 0x0000005052597221 */ /* 0x000fe40000010000 */
[----:B------:R-:W-:Y:S02]  /*3820*/  FADD.FTZ R166, R83, R81 ;  /* 0x0000005153a67221 */ /* 0x000fe40000010000 */
[----:B------:R-:W0:Y:S02]  /*3830*/  LDS.128 R80, [R88.X8+0x7010] ;  /* 0x0070100058507984 */ /* 0x000e240000008c00 */
[----:B0-----:R-:W-:-:S02]  /*3840*/  FADD.FTZ R89, R89, R80 ;  /* 0x0000005059597221 */ /* 0x001fc40000010000 */
[----:B------:R-:W-:Y:S02]  /*3850*/  FADD.FTZ R166, R166, R81 ;  /* 0x00000051a6a67221 */ /* 0x000fe40000010000 */
        /* <DEDUP_REMOVED lines=20> */
[----:B------:R-:W-:Y:S02]  /*39a0*/  FFMA.FTZ R82, R189, R167, R166 ;  /* 0x000000a7bd527223 */ /* 0x000fe400000100a6 */
[----:B------:R-:W-:Y:S02]  /*39b0*/  FADD.FTZ R80, R183, -R80 ;  /* 0x80000050b7507221 */ /* 0x000fe40000010000 */
[----:B------:R-:W-:-:S02]  /*39c0*/  FMUL.FTZ R81, R169, R186 ;  /* 0x000000baa9517220 */ /* 0x000fc40000410000 */
[----:B------:R-:W-:Y:S02]  /*39d0*/  FADD.FTZ R82, R188, -R82 ;  /* 0x80000052bc527221 */ /* 0x000fe40000010000 */
[----:B------:R-:W-:Y:S02]  /*39e0*/  FFMA.FTZ R83, R196, R167, R166 ;  /* 0x000000a7c4537223 */ /* 0x000fe400000100a6 */
[----:B------:R-:W-:Y:S02]  /*39f0*/  FMUL.FTZ R80, R169, R80 ;  /* 0x00000050a9507220 */ /* 0x000fe40000410000 */
[----:B------:R-:W-:Y:S02]  /*3a00*/  @P1 FADD.FTZ R81, R49, R81 ;  /* 0x0000005131511221 */ /* 0x000fe40000010000 */
[----:B------:R-:W-:Y:S02]  /*3a10*/  FMUL.FTZ R82, R169, R82 ;  /* 0x00000052a9527220 */ /* 0x000fe40000410000 */
[----:B------:R-:W-:-:S02]  /*3a20*/  FADD.FTZ R83, R195, -R83 ;  /* 0x80000053c3537221 */ /* 0x000fc40000010000 */
[----:B------:R-:W-:Y:S02]  /*3a30*/  @P1 FADD.FTZ R80, R48, R80 ;  /* 0x0000005030501221 */ /* 0x000fe40000010000 */
[----:B------:R-:W-:Y:S02]  /*3a40*/  FMUL.FTZ R185, R81, c[0x0][0x1e8] ;  /* 0x00007a0051b97a20 */ /* 0x000fe40000410000 */
[----:B------:R-:W-:Y:S02]  /*3a50*/  @P1 FADD.FTZ R82, R50, R82 ;  /* 0x0000005232521221 */ /* 0x000fe40000010000 */
[----:B------:R-:W-:Y:S01]  /*3a60*/  FMUL.FTZ R83, R169, R83 ;  /* 0x00000053a9537220 */ /* 0x000fe20000410000 */
[C---:B------:R-:W-:Y:S01]  /*3a70*/  @P0 FSEL R89, R185.reuse, RZ, P5 ;  /* 0x000000ffb9590208 */ /* 0x040fe20002800000 */
[----:B------:R-:W-:Y:S01]  /*3a80*/  FMUL.FTZ R184, R80, c[0x0][0x1e8] ;  /* 0x00007a0050b87a20 */ /* 0x000fe20000410000 */
[----:B------:R-:W-:Y:S01]  /*3a90*/  FSEL R185, R185, RZ, P2 ;  /* 0x000000ffb9b97208 */ /* 0x000fe20001000000 */
[----:B------:R-:W-:Y:S01]  /*3aa0*/  FMUL.FTZ R188, R82, c[0x0][0x1e8] ;  /* 0x00007a0052bc7a20 */ /* 0x000fe20000410000 */
[----:B------:R-:W-:Y:S01]  /*3ab0*/  @P0 LOP3.LUT P2, RZ, R135, 0xff0000, RZ, 0xc0, !PT ;  /* 0x00ff000087ff0812 */ /* 0x000fe2000784c0ff */
[----:B------:R-:W-:Y:S01]  /*3ac0*/  @P1 FADD.FTZ R83, R51, R83 ;  /* 0x0000005333531221 */ /* 0x000fe20000010000 */
[----:B------:R-:W-:-:S02]  /*3ad0*/  @P0 FSEL R88, R184, RZ, P3 ;  /* 0x000000ffb8580208 */ /* 0x000fc40001800000 */
[C---:B------:R-:W-:Y:S01]  /*3ae0*/  LOP3.LUT P3, RZ, R176.reuse, 0xff0000, RZ, 0xc0, !PT ;  /* 0x00ff0000b0ff7812 */ /* 0x040fe2000786c0ff */
[----:B------:R-:W-:Y:S01]  /*3af0*/  FMUL.FTZ R186, R83, c[0x0][0x1e8] ;  /* 0x00007a0053ba7a20 */ /* 0x000fe20000410000 */
[----:B------:R-:W-:Y:S02]  /*3b00*/  LOP3.LUT P5, RZ, R176, 0xff000000, RZ, 0xc0, !PT ;  /* 0xff000000b0ff7812 */ /* 0x000fe400078ac0ff */
[----:B------:R-:W-:Y:S02]  /*3b10*/  @P0 FSEL R176, R188, RZ, P2 ;  /* 0x000000ffbcb00208 */ /* 0x000fe40001000000 */
[----:B------:R-:W-:Y:S02]  /*3b20*/  @P0 LOP3.LUT P2, RZ, R135, 0xff000000, RZ, 0xc0, !PT ;  /* 0xff00000087ff0812 */ /* 0x000fe4000784c0ff */
[----:B------:R-:W-:Y:S02]  /*3b30*/  @P0 F2FP.BF16.PACK_AB R88, RZ, R88 ;  /* 0x00000058ff58023e */ /* 0x000fe400000010ff */
[----:B------:R-:W-:-:S02]  /*3b40*/  @P0 FSEL R183, R186, RZ, P2 ;  /* 0x000000ffbab70208 */ /* 0x000fc40001000000 */
[----:B------:R-:W-:Y:S02]  /*3b50*/  ISETP.NE.U32.AND P2, PT, RZ, c[0x0][0x258], PT ;  /* 0x00009600ff007a0c */ /* 0x000fe40003f45070 */
[----:B------:R-:W-:Y:S02]  /*3b60*/  @P0 F2FP.BF16.PACK_AB R89, RZ, R89 ;  /* 0x00000059ff59023e */ /* 0x000fe400000010ff */
[----:B------:R-:W-:Y:S02]  /*3b70*/  ISETP.NE.AND.EX P2, PT, RZ, c[0x0][0x25c], PT, P2 ;  /* 0x00009700ff007a0c */ /* 0x000fe40003f45320 */
[----:B------:R-:W-:Y:S02]  /*3b80*/  @P0 PRMT R15, R88, 0x7610, R15 ;  /* 0x00007610580f0816 */ /* 0x000fe4000000000f */
[----:B------:R-:W-:Y:S02]  /*3b90*/  FSEL R188, R188, RZ, P3 ;  /* 0x000000ffbcbc7208 */ /* 0x000fe40001800000 */
[----:B------:R-:W-:-:S02]  /*3ba0*/  @P0 PRMT R0, R89, 0x7610, R0 ;  /* 0x0000761059000816 */ /* 0x000fc40000000000 */
[----:B------:R-:W-:Y:S02]  /*3bb0*/  @P0 F2FP.BF16.PACK_AB R176, RZ, R176 ;  /* 0x000000b0ffb0023e */ /* 0x000fe400000010ff */
[----:B------:R-:W-:Y:S01]  /*3bc0*/  F2F.BF16.F32 R188, R188 ;  /* 0x000000bc00bc7304 */ /* 0x000fe20000202000 */
[----:B------:R-:W-:Y:S02]  /*3bd0*/  @P0 F2FP.BF16.PACK_AB R183, RZ, R183 ;  /* 0x000000b7ffb7023e */ /* 0x000fe400000010ff */
[----:B------:R-:W-:Y:S02]  /*3be0*/  @P2 LEA R88, P3, R174, c[0x0][0x258], 0x4 ;  /* 0x00009600ae582a11 */ /* 0x000fe400078620ff */
[----:B------:R-:W-:Y:S02]  /*3bf0*/  @P0 PRMT R16, R176, 0x7610, R16 ;  /* 0x00007610b0100816 */ /* 0x000fe40000000010 */
[----:B------:R-:W-:Y:S02]  /*3c00*/  @P2 LEA.HI.X R89, R174, c[0x0][0x25c], RZ, 0x4, P3 ;  /* 0x00009700ae592a11 */ /* 0x000fe400018f24ff */
[----:B------:R-:W-:-:S02]  /*3c10*/  ISETP.NE.U32.AND P3, PT, RZ, c[0x0][0x258], PT ;  /* 0x00009600ff007a0c */ /* 0x000fc40003f65070 */
[----:B------:R-:W-:Y:S02]  /*3c20*/  @P0 PRMT R144, R183, 0x7610, R144 ;  /* 0x00007610b7900816 */ /* 0x000fe40000000090 */
[----:B------:R-:W-:-:S04]  /*3c30*/  ISETP.NE.AND.EX P3, PT, RZ, c[0x0][0x25c], PT, P3 ;  /* 0x00009700ff007a0c */ /* 0x000fc80003f65330 */
[----:B------:R-:W-:Y:S02]  /*3c40*/  SEL R80, R80, R76, P3 ;  /* 0x0000004c50507207 */ /* 0x000fe40001800000 */
[----:B------:R-:W-:Y:S02]  /*3c50*/  SEL R81, R81, R77, P3 ;  /* 0x0000004d51517207 */ /* 0x000fe40001800000 */
[----:B------:R-:W-:Y:S02]  /*3c60*/  SEL R82, R82, R78, P3 ;  /* 0x0000004e52527207 */ /* 0x000fe40001800000 */
[----:B------:R-:W-:-:S05]  /*3c70*/  SEL R83, R83, R79, P3 ;  /* 0x0000004f53537207 */ /* 0x000fca0001800000 */
[----:B------:R0:W-:Y:S02]  /*3c80*/  @P2 STG.E.128 [R88.64], R80 ;  /* 0x0000005058002986 */ /* 0x0001e4000c101d04 */
[----:B0-----:R-:W-:Y:S01]  /*3c90*/  FSEL R83, R186, RZ, P5 ;  /* 0x000000ffba537208 */ /* 0x001fe20002800000 */
[----:B------:R-:W0:Y:S01]  /*3ca0*/  F2F.BF16.F32 R80, R185 ;  /* 0x000000b900507304 */ /* 0x000e220000202000 */
[----:B------:R-:W-:Y:S01]  /*3cb0*/  FSEL R82, R184, RZ, P6 ;  /* 0x000000ffb8527208 */ /* 0x000fe20003000000 */
[----:B------:R-:W-:Y:S01]  /*3cc0*/  IMAD.SHL.U32 R88, R174, 0x8, RZ ;  /* 0x00000008ae587824 */ /* 0x000fe200078e00ff */
[----:B------:R-:W-:-:S05]  /*3cd0*/  SHF.R.U32.HI R174, RZ, 0x1d, R174 ;  /* 0x0000001dffae7819 */ /* 0x000fca00000116ae */
[----:B------:R-:W1:Y:S08]  /*3ce0*/  F2F.BF16.F32 R83, R83 ;  /* 0x0000005300537304 */ /* 0x000e700000202000 */
[----:B------:R-:W2:Y:S01]  /*3cf0*/  F2F.BF16.F32 R82, R82 ;  /* 0x0000005200527304 */ /* 0x000ea20000202000 */
[----:B0-----:R-:W-:Y:S01]  /*3d00*/  IMAD.WIDE.U32 R80, R80, 0x10000, RZ ;  /* 0x0001000050507825 */ /* 0x001fe200078e00ff */
[----:B-1----:R-:W-:-:S04]  /*3d10*/  SHF.L.U32 R83, R83, 0x10, RZ ;  /* 0x0000001053537819 */ /* 0x002fc800000006ff */
[----:B------:R-:W-:Y:S02]  /*3d20*/  LOP3.LUT R81, R81, R83, R188, 0xfe, !PT ;  /* 0x0000005351517212 */ /* 0x000fe400078efebc */
[----:B--2---:R-:W-:Y:S02]  /*3d30*/  LOP3.LUT R80, R80, R82, RZ, 0xfc, !PT ;  /* 0x0000005250507212 */ /* 0x004fe400078efcff */
[----:B------:R-:W-:-:S04]  /*3d40*/  IADD3 R82, P5, R88, c[0x0][0x248], RZ ;  /* 0x0000920058527a10 */ /* 0x000fc80007fbe0ff */
        /* <DEDUP_REMOVED lines=11> */
.L_x_1309:
[-CC-:B------:R-:W-:Y:S01]  /*3e00*/  FFMA.FTZ R147, R147, R167.reuse, R166.reuse ;  /* 0x000000a793937223 */ /* 0x180fe200000100a6 */
[----:B------:R-:W-:Y:S01]  /*3e10*/  LOP3.LUT P6, RZ, R177, 0xff00, RZ, 0xc0, !PT ;  /* 0x0000ff00b1ff7812 */ /* 0x000fe200078cc0ff */
[-CC-:B------:R-:W-:Y:S02]  /*3e20*/  FFMA.FTZ R148, R148, R167.reuse, R166.reuse ;  /* 0x000000a794947223 */ /* 0x180fe400000100a6 */
[-CC-:B------:R-:W-:Y:S02]  /*3e30*/  FFMA.FTZ R149, R149, R167.reuse, R166.reuse ;  /* 0x000000a795957223 */ /* 0x180fe400000100a6 */
[----:B------:R-:W-:Y:S02]  /*3e40*/  FFMA.FTZ R146, R146, R167, R166 ;  /* 0x000000a792927223 */ /* 0x000fe400000100a6 */
[----:B------:R-:W-:Y:S02]  /*3e50*/  FADD.FTZ R147, R85, -R147 ;  /* 0x8000009355937221 */ /* 0x000fe40000010000 */
[----:B------:R-:W-:-:S02]  /*3e60*/  FADD.FTZ R148, R86, -R148 ;  /* 0x8000009456947221 */ /* 0x000fc40000010000 */
[----:B------:R-:W-:Y:S02]  /*3e70*/  FADD.FTZ R87, R87, -R149 ;  /* 0x8000009557577221 */ /* 0x000fe40000010000 */
[----:B------:R-:W-:Y:S01]  /*3e80*/  FADD.FTZ R146, R84, -R146 ;  /* 0x8000009254927221 */ /* 0x000fe20000010000 */
[----:B------:R-:W-:Y:S01]  /*3e90*/  @P2 LEA R84, P5, R171, c[0x0][0x258], 0x4 ;  /* 0x00009600ab542a11 */ /* 0x000fe200078a20ff */
[C---:B------:R-:W-:Y:S02]  /*3ea0*/  FMUL.FTZ R89, R169.reuse, R147 ;  /* 0x00000093a9597220 */ /* 0x040fe40000410000 */
[----:B------:R-:W-:Y:S01]  /*3eb0*/  FMUL.FTZ R88, R169, R148 ;  /* 0x00000094a9587220 */ /* 0x000fe20000410000 */
[----:B------:R-:W-:Y:S01]  /*3ec0*/  @P2 LEA.HI.X R85, R171, c[0x0][0x25c], RZ, 0x4, P5 ;  /* 0x00009700ab552a11 */ /* 0x000fe200028f24ff */
[----:B------:R-:W-:Y:S01]  /*3ed0*/  FMUL.FTZ R87, R169, R87 ;  /* 0x00000057a9577220 */ /* 0x000fe20000410000 */
[----:B------:R-:W-:Y:S01]  /*3ee0*/  LOP3.LUT P5, RZ, R177, 0xff0000, RZ, 0xc0, !PT ;  /* 0x00ff0000b1ff7812 */ /* 0x000fe200078ac0ff */
[----:B------:R-:W-:-:S02]  /*3ef0*/  FMUL.FTZ R86, R169, R146 ;  /* 0x00000092a9567220 */ /* 0x000fc40000410000 */
[----:B------:R-:W-:Y:S02]  /*3f00*/  @P1 FADD.FTZ R89, R53, R89 ;  /* 0x0000005935591221 */ /* 0x000fe40000010000 */
[----:B------:R-:W-:Y:S02]  /*3f10*/  @P1 FADD.FTZ R88, R54, R88 ;  /* 0x0000005836581221 */ /* 0x000fe40000010000 */
[----:B------:R-:W-:Y:S01]  /*3f20*/  @P1 FADD.FTZ R86, R52, R86 ;  /* 0x0000005634561221 */ /* 0x000fe20000010000 */
[----:B0-----:R-:W-:Y:S01]  /*3f30*/  SEL R81, R89, R77, P3 ;  /* 0x0000004d59517207 */ /* 0x001fe20001800000 */
[----:B------:R-:W-:Y:S01]  /*3f40*/  @P1 FADD.FTZ R87, R55, R87 ;  /* 0x0000005737571221 */ /* 0x000fe20000010000 */
[----:B------:R-:W-:Y:S01]  /*3f50*/  SEL R82, R88, R78, P3 ;  /* 0x0000004e58527207 */ /* 0x000fe20001800000 */
[----:B------:R-:W-:Y:S01]  /*3f60*/  FFMA.FTZ R147, R153, R167, R166 ;  /* 0x000000a799937223 */ /* 0x000fe200000100a6 */
[C---:B------:R-:W-:Y:S01]  /*3f70*/  SEL R80, R86.reuse, R76, P3 ;  /* 0x0000004c56507207 */ /* 0x040fe20001800000 */
[----:B------:R-:W-:Y:S01]  /*3f80*/  FMUL.FTZ R86, R86, c[0x0][0x1e8] ;  /* 0x00007a0056567a20 */ /* 0x000fe20000410000 */
[C---:B------:R-:W-:Y:S01]  /*3f90*/  SEL R83, R87.reuse, R79, P3 ;  /* 0x0000004f57537207 */ /* 0x040fe20001800000 */
[----:B------:R-:W-:-:S02]  /*3fa0*/  FMUL.FTZ R87, R87, c[0x0][0x1e8] ;  /* 0x00007a0057577a20 */ /* 0x000fc40000410000 */
[----:B------:R-:W-:Y:S02]  /*3fb0*/  FADD.FTZ R147, R152, -R147 ;  /* 0x8000009398937221 */ /* 0x000fe40000010000 */
[----:B------:R0:W-:Y:S01]  /*3fc0*/  @P2 STG.E.128 [R84.64], R80 ;  /* 0x0000005054002986 */ /* 0x0001e2000c101d04 */
[-CC-:B------:R-:W-:Y:S02]  /*3fd0*/  FFMA.FTZ R187, R187, R167.reuse, R166.reuse ;  /* 0x000000a7bbbb7223 */ /* 0x180fe400000100a6 */
[----:B------:R-:W-:Y:S02]  /*3fe0*/  FFMA.FTZ R151, R151, R167, R166 ;  /* 0x000000a797977223 */ /* 0x000fe400000100a6 */
[----:B------:R-:W-:Y:S02]  /*3ff0*/  FADD.FTZ R90, R90, -R187 ;  /* 0x800000bb5a5a7221 */ /* 0x000fe40000010000 */
[----:B------:R-:W-:Y:S02]  /*4000*/  FMUL.FTZ R147, R169, R147 ;  /* 0x00000093a9937220 */ /* 0x000fe40000410000 */
[----:B------:R-:W-:-:S02]  /*4010*/  FADD.FTZ R150, R150, -R151 ;  /* 0x8000009796967221 */ /* 0x000fc40000010000 */
[-CC-:B------:R-:W-:Y:S02]  /*4020*/  FFMA.FTZ R190, R190, R167.reuse, R166.reuse ;  /* 0x000000a7bebe7223 */ /* 0x180fe400000100a6 */
[-CC-:B------:R-:W-:Y:S02]  /*4030*/  FFMA.FTZ R151, R192, R167.reuse, R166.reuse ;  /* 0x000000a7c0977223 */ /* 0x180fe400000100a6 */
[----:B------:R-:W-:Y:S02]  /*4040*/  FFMA.FTZ R152, R194, R167, R166 ;  /* 0x000000a7c2987223 */ /* 0x000fe400000100a6 */
[----:B------:R-:W-:Y:S02]  /*4050*/  FMUL.FTZ R90, R169, R90 ;  /* 0x0000005aa95a7220 */ /* 0x000fe40000410000 */
[----:B0-----:R-:W-:Y:S02]  /*4060*/  FMUL.FTZ R82, R88, c[0x0][0x1e8] ;  /* 0x00007a0058527a20 */ /* 0x001fe40000410000 */
[----:B------:R-:W-:-:S02]  /*4070*/  FMUL.FTZ R83, R89, c[0x0][0x1e8] ;  /* 0x00007a0059537a20 */ /* 0x000fc40000410000 */
[----:B------:R-:W-:Y:S01]  /*4080*/  @P1 FADD.FTZ R147, R57, R147 ;  /* 0x0000009339931221 */ /* 0x000fe20000010000 */
[----:B------:R-:W-:Y:S01]  /*4090*/  FSEL R84, R82, RZ, P5 ;  /* 0x000000ff52547208 */ /* 0x000fe20002800000 */
[----:B------:R-:W-:Y:S01]  /*40a0*/  FADD.FTZ R91, R91, -R190 ;  /* 0x800000be5b5b7221 */ /* 0x000fe20000010000 */
[----:B------:R-:W-:Y:S01]  /*40b0*/  LOP3.LUT P5, RZ, R177, 0xff000000, RZ, 0xc0, !PT ;  /* 0xff000000b1ff7812 */ /* 0x000fe200078ac0ff */
[----:B------:R-:W-:Y:S01]  /*40c0*/  FADD.FTZ R151, R191, -R151 ;  /* 0x80000097bf977221 */ /* 0x000fe20000010000 */
[----:B------:R-:W-:Y:S01]  /*40d0*/  FSEL R80, R83, RZ, P6 ;  /* 0x000000ff53507208 */ /* 0x000fe20003000000 */
[----:B------:R-:W-:Y:S01]  /*40e0*/  FADD.FTZ R152, R193, -R152 ;  /* 0x80000098c1987221 */ /* 0x000fe20000010000 */
[----:B------:R-:W-:Y:S01]  /*40f0*/  FSEL R85, R87, RZ, P5 ;  /* 0x000000ff57557208 */ /* 0x000fe20002800000 */
[----:B------:R-:W-:Y:S01]  /*4100*/  F2F.BF16.F32 R84, R84 ;  /* 0x0000005400547304 */ /* 0x000fe20000202000 */
[----:B------:R-:W-:Y:S01]  /*4110*/  LOP3.LUT P6, RZ, R177, 0xff, RZ, 0xc0, !PT ;  /* 0x000000ffb1ff7812 */ /* 0x000fe200078cc0ff */
[----:B------:R-:W-:Y:S01]  /*4120*/  @P1 FADD.FTZ R90, R58, R90 ;  /* 0x0000005a3a5a1221 */ /* 0x000fe20000010000 */
[----:B------:R-:W-:-:S02]  /*4130*/  @P0 LOP3.LUT P5, RZ, R136, 0xff00, RZ, 0xc0, !PT ;  /* 0x0000ff0088ff0812 */ /* 0x000fc400078ac0ff */
[----:B------:R-:W-:Y:S02]  /*4140*/  FSEL R88, R86, RZ, P6 ;  /* 0x000000ff56587208 */ /* 0x000fe40003000000 */
[----:B------:R-:W-:Y:S01]  /*4150*/  @P0 FSEL R83, R83, RZ, P5 ;  /* 0x000000ff53530208 */ /* 0x000fe20002800000 */
[----:B------:R-:W0:Y:S01]  /*4160*/  F2F.BF16.F32 R80, R80 ;  /* 0x0000005000507304 */ /* 0x000e220000202000 */
[C---:B------:R-:W-:Y:S02]  /*4170*/  @P0 LOP3.LUT P6, RZ, R136.reuse, 0xff0000, RZ, 0xc0, !PT ;  /* 0x00ff000088ff0812 */ /* 0x040fe400078cc0ff */
[----:B------:R-:W-:Y:S02]  /*4180*/  @P0 F2FP.BF16.PACK_AB R83, RZ, R83 ;  /* 0x00000053ff53023e */ /* 0x000fe400000010ff */
[----:B------:R-:W-:Y:S02]  /*4190*/  @P0 LOP3.LUT P5, RZ, R136, 0xff, RZ, 0xc0, !PT ;  /* 0x000000ff88ff0812 */ /* 0x000fe400078ac0ff */
[----:B------:R-:W-:Y:S01]  /*41a0*/  @P0 FSEL R82, R82, RZ, P6 ;  /* 0x000000ff52520208 */ /* 0x000fe20003000000 */
[----:B------:R-:W1:Y:S01]  /*41b0*/  F2F.BF16.F32 R85, R85 ;  /* 0x0000005500557304 */ /* 0x000e620000202000 */
[----:B------:R-:W-:-:S02]  /*41c0*/  @P0 PRMT R0, R83, 0x7610, R0 ;  /* 0x0000761053000816 */ /* 0x000fc40000000000 */
[----:B------:R-:W-:Y:S01]  /*41d0*/  @P0 FSEL R83, R86, RZ, P5 ;  /* 0x000000ff56530208 */ /* 0x000fe20002800000 */
[----:B------:R-:W-:Y:S01]  /*41e0*/  FMUL.FTZ R86, R147, c[0x0][0x1e8] ;  /* 0x00007a0093567a20 */ /* 0x000fe20000410000 */
[----:B------:R-:W-:Y:S02]  /*41f0*/  @P0 F2FP.BF16.PACK_AB R82, RZ, R82 ;  /* 0x00000052ff52023e */ /* 0x000fe400000010ff */
[----:B------:R-:W-:Y:S01]  /*4200*/  @P0 LOP3.LUT P5, RZ, R136, 0xff000000, RZ, 0xc0, !PT ;  /* 0xff00000088ff0812 */ /* 0x000fe200078ac0ff */
[----:B------:R-:W2:Y:S01]  /*4210*/  F2F.BF16.F32 R88, R88 ;  /* 0x0000005800587304 */ /* 0x000ea20000202000 */
[----:B0-----:R-:W-:Y:S01]  /*4220*/  IMAD.WIDE.U32 R80, R80, 0x10000, RZ ;  /* 0x0001000050507825 */ /* 0x001fe200078e00ff */
[----:B------:R-:W-:Y:S02]  /*4230*/  @P0 PRMT R16, R82, 0x7610, R16 ;  /* 0x0000761052100816 */ /* 0x000fe40000000010 */
[----:B------:R-:W-:Y:S01]  /*4240*/  @P0 F2FP.BF16.PACK_AB R83, RZ, R83 ;  /* 0x00000053ff53023e */ /* 0x000fe200000010ff */
[----:B-1----:R-:W-:-:S03]  /*4250*/  IMAD.U32 R85, R85, 0x10000, RZ ;  /* 0x0001000055557824 */ /* 0x002fc600078e00ff */
[----:B------:R-:W-:Y:S02]  /*4260*/  @P0 PRMT R15, R83, 0x7610, R15 ;  /* 0x00007610530f0816 */ /* 0x000fe4000000000f */
[----:B------:R-:W-:Y:S01]  /*4270*/  LOP3.LUT R81, R81, R85, R84, 0xfe, !PT ;  /* 0x0000005551517212 */ /* 0x000fe200078efe54 */
[----:B------:R-:W-:Y:S01]  /*4280*/  IMAD.SHL.U32 R84, R171, 0x8, RZ ;  /* 0x00000008ab547824 */ /* 0x000fe200078e00ff */
[----:B------:R-:W-:Y:S02]  /*4290*/  @P0 FSEL R85, R87, RZ, P5 ;  /* 0x000000ff57550208 */ /* 0x000fe40002800000 */
[----:B------:R-:W-:Y:S02]  /*42a0*/  SHF.R.U32.HI R171, RZ, 0x1d, R171 ;  /* 0x0000001dffab7819 */ /* 0x000fe400000116ab */
[----:B------:R-:W-:Y:S02]  /*42b0*/  IADD3 R82, P5, R84, c[0x0][0x248], RZ ;  /* 0x0000920054527a10 */ /* 0x000fe40007fbe0ff */
[----:B--2---:R-:W-:-:S02]  /*42c0*/  LOP3.LUT R80, R80, R88, RZ, 0xfc, !PT ;  /* 0x0000005850507212 */ /* 0x004fc400078efcff */
[----:B------:R-:W-:Y:S02]  /*42d0*/  IADD3.X R83, R171, c[0x0][0x24c], RZ, P5, !PT ;  /* 0x00009300ab537a10 */ /* 0x000fe40002ffe4ff */
[----:B------:R-:W-:Y:S02]  /*42e0*/  @P0 F2FP.BF16.PACK_AB R85, RZ, R85 ;  /* 0x00000055ff55023e */ /* 0x000fe400000010ff */
[----:B------:R-:W-:Y:S01]  /*42f0*/  LOP3.LUT P5, RZ, R179, 0xff00, RZ, 0xc0, !PT ;  /* 0x0000ff00b3ff7812 */ /* 0x000fe200078ac0ff */
[----:B------:R0:W-:Y:S01]  /*4300*/  STG.E.64 [R82.64], R80 ;  /* 0x0000005052007986 */ /* 0x0001e2000c101b04 */
[----:B------:R-:W-:Y:S01]  /*4310*/  @P0 PRMT R144, R85, 0x7610, R144 ;  /* 0x0000761055900816 */ /* 0x000fe20000000090 */
        /* <DEDUP_REMOVED lines=9> */
.L_x_1310:
[C---:B0-----:R-:W-:Y:S01]  /*43b0*/  FMUL.FTZ R80, R169.reuse, R150 ;  /* 0x00000096a9507220 */ /* 0x041fe20000410000 */
[----:B------:R-:W-:Y:S01]  /*43c0*/  FSEL R88, R86, RZ, P5 ;  /* 0x000000ff56587208 */ /* 0x000fe20002800000 */
[----:B------:R-:W-:Y:S01]  /*43d0*/  FMUL.FTZ R83, R169, R91 ;  /* 0x0000005ba9537220 */ /* 0x000fe20000410000 */
[----:B------:R-:W-:Y:S01]  /*43e0*/  LOP3.LUT P6, RZ, R179, 0xff0000, RZ, 0xc0, !PT ;  /* 0x00ff0000b3ff7812 */ /* 0x000fe200078cc0ff */
[----:B------:R-:W-:Y:S01]  /*43f0*/  FMUL.FTZ R171, R90, c[0x0][0x1e8] ;  /* 0x00007a005aab7a20 */ /* 0x000fe20000410000 */
[----:B------:R-:W-:Y:S01]  /*4400*/  @P2 LEA R84, P5, R170, c[0x0][0x258], 0x4 ;  /* 0x00009600aa542a11 */ /* 0x000fe200078a20ff */
[----:B------:R-:W-:Y:S01]  /*4410*/  @P1 FADD.FTZ R80, R56, R80 ;  /* 0x0000005038501221 */ /* 0x000fe20000010000 */
[----:B------:R-:W-:Y:S01]  /*4420*/  SEL R81, R147, R77, P3 ;  /* 0x0000004d93517207 */ /* 0x000fe20001800000 */
[----:B------:R-:W-:Y:S01]  /*4430*/  @P1 FADD.FTZ R83, R59, R83 ;  /* 0x000000533b531221 */ /* 0x000fe20000010000 */
[----:B------:R-:W-:Y:S01]  /*4440*/  FSEL R87, R171, RZ, P6 ;  /* 0x000000ffab577208 */ /* 0x000fe20003000000 */
[C---:B------:R-:W-:Y:S01]  /*4450*/  FMUL.FTZ R151, R169.reuse, R151 ;  /* 0x00000097a9977220 */ /* 0x040fe20000410000 */
[----:B------:R-:W-:Y:S01]  /*4460*/  @P2 LEA.HI.X R85, R170, c[0x0][0x25c], RZ, 0x4, P5 ;  /* 0x00009700aa552a11 */ /* 0x000fe200028f24ff */
[----:B------:R-:W-:Y:S01]  /*4470*/  FMUL.FTZ R152, R169, R152 ;  /* 0x00000098a9987220 */ /* 0x000fe20000410000 */
[C---:B------:R-:W-:Y:S01]  /*4480*/  LOP3.LUT P6, RZ, R179.reuse, 0xff, RZ, 0xc0, !PT ;  /* 0x000000ffb3ff7812 */ /* 0x040fe200078cc0ff */
[----:B------:R-:W-:Y:S01]  /*4490*/  FMUL.FTZ R174, R80, c[0x0][0x1e8] ;  /* 0x00007a0050ae7a20 */ /* 0x000fe20000410000 */
[----:B------:R-:W-:Y:S01]  /*44a0*/  LOP3.LUT P5, RZ, R179, 0xff000000, RZ, 0xc0, !PT ;  /* 0xff000000b3ff7812 */ /* 0x000fe200078ac0ff */
[----:B------:R-:W-:Y:S01]  /*44b0*/  FMUL.FTZ R176, R83, c[0x0][0x1e8] ;  /* 0x00007a0053b07a20 */ /* 0x000fe20000410000 */
[----:B------:R-:W-:Y:S01]  /*44c0*/  SEL R82, R90, R78, P3 ;  /* 0x0000004e5a527207 */ /* 0x000fe20001800000 */
[----:B------:R-:W-:Y:S01]  /*44d0*/  @P1 FADD.FTZ R151, R61, R151 ;  /* 0x000000973d971221 */ /* 0x000fe20000010000 */
[----:B------:R-:W-:Y:S01]  /*44e0*/  FSEL R89, R174, RZ, P6 ;  /* 0x000000ffae597208 */ /* 0x000fe20003000000 */
[----:B------:R-:W-:Y:S01]  /*44f0*/  @P1 FADD.FTZ R152, R62, R152 ;  /* 0x000000983e981221 */ /* 0x000fe20000010000 */
[----:B------:R-:W-:Y:S01]  /*4500*/  FSEL R150, R176, RZ, P5 ;  /* 0x000000ffb0967208 */ /* 0x000fe20002800000 */
[-CC-:B------:R-:W-:Y:S01]  /*4510*/  FFMA.FTZ R94, R94, R167.reuse, R166.reuse ;  /* 0x000000a75e5e7223 */ /* 0x180fe200000100a6 */
[----:B------:R-:W-:Y:S01]  /*4520*/  LOP3.LUT P6, RZ, R180, 0xff00, RZ, 0xc0, !PT ;  /* 0x0000ff00b4ff7812 */ /* 0x000fe200078cc0ff */
[----:B------:R-:W-:Y:S01]  /*4530*/  FFMA.FTZ R154, R154, R167, R166 ;  /* 0x000000a79a9a7223 */ /* 0x000fe200000100a6 */
[----:B------:R-:W-:Y:S01]  /*4540*/  LOP3.LUT P5, RZ, R180, 0xff0000, RZ, 0xc0, !PT ;  /* 0x00ff0000b4ff7812 */ /* 0x000fe200078ac0ff */
[----:B------:R-:W-:Y:S01]  /*4550*/  FMUL.FTZ R148, R151, c[0x0][0x1e8] ;  /* 0x00007a0097947a20 */ /* 0x000fe20000410000 */
[----:B------:R-:W-:Y:S01]  /*4560*/  SEL R80, R80, R76, P3 ;  /* 0x0000004c50507207 */ /* 0x000fe20001800000 */
[----:B------:R-:W-:Y:S01]  /*4570*/  FMUL.FTZ R146, R152, c[0x0][0x1e8] ;  /* 0x00007a0098927a20 */ /* 0x000fe20000410000 */
[----:B------:R-:W-:Y:S01]  /*4580*/  SEL R83, R83, R79, P3 ;  /* 0x0000004f53537207 */ /* 0x000fe20001800000 */
[----:B------:R-:W-:Y:S01]  /*4590*/  FADD.FTZ R93, R93, -R94 ;  /* 0x8000005e5d5d7221 */ /* 0x000fe20000010000 */
[----:B------:R-:W-:Y:S01]  /*45a0*/  FSEL R149, R148, RZ, P6 ;  /* 0x000000ff94957208 */ /* 0x000fe20003000000 */
[----:B------:R-:W-:Y:S01]  /*45b0*/  FADD.FTZ R92, R92, -R154 ;  /* 0x8000009a5c5c7221 */ /* 0x000fe20000010000 */
[----:B------:R-:W-:Y:S01]  /*45c0*/  FSEL R91, R146, RZ, P5 ;  /* 0x000000ff925b7208 */ /* 0x000fe20002800000 */
[-CC-:B------:R-:W-:Y:S01]  /*45d0*/  FFMA.FTZ R155, R155, R167.reuse, R166.reuse ;  /* 0x000000a79b9b7223 */ /* 0x180fe200000100a6 */
[C---:B------:R-:W-:Y:S01]  /*45e0*/  LOP3.LUT P6, RZ, R180.reuse, 0xff, RZ, 0xc0, !PT ;  /* 0x000000ffb4ff7812 */ /* 0x040fe200078cc0ff */
[----:B------:R-:W-:Y:S01]  /*45f0*/  FFMA.FTZ R157, R157, R167, R166 ;  /* 0x000000a79d9d7223 */ /* 0x000fe200000100a6 */
[----:B------:R-:W-:Y:S01]  /*4600*/  LOP3.LUT P5, RZ, R180, 0xff000000, RZ, 0xc0, !PT ;  /* 0xff000000b4ff7812 */ /* 0x000fe200078ac0ff */
[C---:B------:R-:W-:Y:S01]  /*4610*/  FMUL.FTZ R180, R169.reuse, R92 ;  /* 0x0000005ca9b47220 */ /* 0x040fe20000410000 */
[----:B------:R0:W-:Y:S01]  /*4620*/  @P2 STG.E.128 [R84.64], R80 ;  /* 0x0000005054002986 */ /* 0x0001e2000c101d04 */
[----:B------:R-:W-:Y:S01]  /*4630*/  FMUL.FTZ R183, R169, R93 ;  /* 0x0000005da9b77220 */ /* 0x000fe20000410000 */
[----:B------:R-:W-:Y:S01]  /*4640*/  F2F.BF16.F32 R88, R88 ;  /* 0x0000005800587304 */ /* 0x000fe20000202000 */
[----:B------:R-:W-:-:S02]  /*4650*/  FADD.FTZ R156, R156, -R155 ;  /* 0x8000009b9c9c7221 */ /* 0x000fc40000010000 */
[----:B------:R-:W-:Y:S02]  /*4660*/  FADD.FTZ R97, R97, -R157 ;  /* 0x8000009d61617221 */ /* 0x000fe40000010000 */
[----:B------:R-:W-:Y:S02]  /*4670*/  @P1 FADD.FTZ R180, R60, R180 ;  /* 0x000000b43cb41221 */ /* 0x000fe40000010000 */
[----:B------:R-:W-:Y:S01]  /*4680*/  @P1 FADD.FTZ R183, R63, R183 ;  /* 0x000000b73fb71221 */ /* 0x000fe20000010000 */
[----:B------:R-:W1:Y:S01]  /*4690*/  F2F.BF16.F32 R90, R150 ;  /* 0x00000096005a7304 */ /* 0x000e620000202000 */
[C---:B------:R-:W-:Y:S02]  /*46a0*/  FMUL.FTZ R157, R169.reuse, R156 ;  /* 0x0000009ca99d7220 */ /* 0x040fe40000410000 */
[----:B------:R-:W-:Y:S02]  /*46b0*/  FMUL.FTZ R153, R169, R97 ;  /* 0x00000061a9997220 */ /* 0x000fe40000410000 */
[----:B------:R-:W-:-:S02]  /*46c0*/  FMUL.FTZ R179, R180, c[0x0][0x1e8] ;  /* 0x00007a00b4b37a20 */ /* 0x000fc40000410000 */
[----:B------:R-:W-:Y:S01]  /*46d0*/  FMUL.FTZ R177, R183, c[0x0][0x1e8] ;  /* 0x00007a00b7b17a20 */ /* 0x000fe20000410000 */
[----:B0-----:R0:W-:Y:S01]  /*46e0*/  F2F.BF16.F32 R84, R149 ;  /* 0x0000009500547304 */ /* 0x0011e20000202000 */
[----:B------:R-:W-:Y:S01]  /*46f0*/  @P1 FADD.FTZ R157, R65, R157 ;  /* 0x0000009d419d1221 */ /* 0x000fe20000010000 */
[----:B------:R-:W-:Y:S01]  /*4700*/  FSEL R82, R179, RZ, P6 ;  /* 0x000000ffb3527208 */ /* 0x000fe20003000000 */
[----:B------:R-:W-:Y:S01]  /*4710*/  @P1 FADD.FTZ R153, R66, R153 ;  /* 0x0000009942991221 */ /* 0x000fe20000010000 */
[----:B------:R-:W-:Y:S01]  /*4720*/  FSEL R85, R177, RZ, P5 ;  /* 0x000000ffb1557208 */ /* 0x000fe20002800000 */
[-C--:B------:R-:W-:Y:S01]  /*4730*/  FFMA.FTZ R96, R96, R167.reuse, R166 ;  /* 0x000000a760607223 */ /* 0x080fe200000100a6 */
[C---:B------:R-:W-:Y:S01]  /*4740*/  LOP3.LUT P6, RZ, R178.reuse, 0xff00, RZ, 0xc0, !PT ;  /* 0x0000ff00b2ff7812 */ /* 0x040fe200078cc0ff */
[----:B------:R-:W-:Y:S01]  /*4750*/  FMUL.FTZ R147, R153, c[0x0][0x1e8] ;  /* 0x00007a0099937a20 */ /* 0x000fe20000410000 */
[C---:B------:R-:W-:Y:S01]  /*4760*/  LOP3.LUT P5, RZ, R178.reuse, 0xff0000, RZ, 0xc0, !PT ;  /* 0x00ff0000b2ff7812 */ /* 0x040fe200078ac0ff */
[----:B0-----:R-:W-:Y:S01]  /*4770*/  FMUL.FTZ R149, R157, c[0x0][0x1e8] ;  /* 0x00007a009d957a20 */ /* 0x001fe20000410000 */
[----:B------:R0:W-:Y:S01]  /*4780*/  F2F.BF16.F32 R83, R91 ;  /* 0x0000005b00537304 */ /* 0x0001e20000202000 */
[----:B------:R-:W-:Y:S01]  /*4790*/  FADD.FTZ R95, R95, -R96 ;  /* 0x800000605f5f7221 */ /* 0x000fe20000010000 */
[----:B------:R-:W-:Y:S01]  /*47a0*/  FSEL R80, R147, RZ, P5 ;  /* 0x000000ff93507208 */ /* 0x000fe20002800000 */
[-CC-:B------:R-:W-:Y:S01]  /*47b0*/  FFMA.FTZ R94, R99, R167.reuse, R166.reuse ;  /* 0x000000a7635e7223 */ /* 0x180fe200000100a6 */
[----:B------:R-:W-:Y:S01]  /*47c0*/  LOP3.LUT P5, RZ, R178, 0xff000000, RZ, 0xc0, !PT ;  /* 0xff000000b2ff7812 */ /* 0x000fe200078ac0ff */
[----:B------:R-:W-:Y:S01]  /*47d0*/  FFMA.FTZ R101, R101, R167, R166 ;  /* 0x000000a765657223 */ /* 0x000fe200000100a6 */
[----:B-1----:R-:W-:Y:S01]  /*47e0*/  SHF.L.U32 R90, R90, 0x10, RZ ;  /* 0x000000105a5a7819 */ /* 0x002fe200000006ff */
[----:B------:R-:W-:Y:S01]  /*47f0*/  FADD.FTZ R94, R98, -R94 ;  /* 0x8000005e625e7221 */ /* 0x000fe20000010000 */
[----:B------:R-:W1:Y:S01]  /*4800*/  F2F.BF16.F32 R87, R87 ;  /* 0x0000005700577304 */ /* 0x000e620000202000 */
[----:B0-----:R-:W-:Y:S01]  /*4810*/  FSEL R91, R149, RZ, P6 ;  /* 0x000000ff955b7208 */ /* 0x001fe20003000000 */
[----:B------:R-:W-:Y:S01]  /*4820*/  FADD.FTZ R101, R159, -R101 ;  /* 0x800000659f657221 */ /* 0x000fe20000010000 */
[----:B------:R-:W-:Y:S01]  /*4830*/  LOP3.LUT P6, RZ, R178, 0xff, RZ, 0xc0, !PT ;  /* 0x000000ffb2ff7812 */ /* 0x000fe200078cc0ff */
[----:B------:R-:W-:-:S02]  /*4840*/  FMUL.FTZ R178, R169, R95 ;  /* 0x0000005fa9b27220 */ /* 0x000fc40000410000 */
[-CC-:B------:R-:W-:Y:S02]  /*4850*/  FFMA.FTZ R102, R102, R167.reuse, R166.reuse ;  /* 0x000000a766667223 */ /* 0x180fe400000100a6 */
[-CC-:B------:R-:W-:Y:S01]  /*4860*/  FFMA.FTZ R96, R100, R167.reuse, R166.reuse ;  /* 0x000000a764607223 */ /* 0x180fe200000100a6 */
[----:B------:R-:W0:Y:S01]  /*4870*/  F2F.BF16.F32 R89, R89 ;  /* 0x0000005900597304 */ /* 0x000e220000202000 */
[-CC-:B------:R-:W-:Y:S02]  /*4880*/  FFMA.FTZ R92, R106, R167.reuse, R166.reuse ;  /* 0x000000a76a5c7223 */ /* 0x180fe400000100a6 */
[----:B------:R-:W-:Y:S02]  /*4890*/  FFMA.FTZ R93, R162, R167, R166 ;  /* 0x000000a7a25d7223 */ /* 0x000fe400000100a6 */
[----:B------:R-:W-:Y:S02]  /*48a0*/  @P1 FADD.FTZ R178, R64, R178 ;  /* 0x000000b240b21221 */ /* 0x000fe40000010000 */
[C---:B------:R-:W-:Y:S01]  /*48b0*/  FMUL.FTZ R162, R169.reuse, R94 ;  /* 0x0000005ea9a27220 */ /* 0x040fe20000410000 */
[----:B------:R-:W2:Y:S01]  /*48c0*/  F2F.BF16.F32 R85, R85 ;  /* 0x0000005500557304 */ /* 0x000ea20000202000 */
[----:B------:R-:W-:-:S02]  /*48d0*/  FMUL.FTZ R106, R169, R101 ;  /* 0x00000065a96a7220 */ /* 0x000fc40000410000 */
[----:B------:R-:W-:Y:S02]  /*48e0*/  FADD.FTZ R102, R160, -R102 ;  /* 0x80000066a0667221 */ /* 0x000fe40000010000 */
[----:B------:R-:W-:Y:S02]  /*48f0*/  FADD.FTZ R96, R158, -R96 ;  /* 0x800000609e607221 */ /* 0x000fe40000010000 */
[-CC-:B------:R-:W-:Y:S01]  /*4900*/  FFMA.FTZ R81, R161, R167.reuse, R166.reuse ;  /* 0x000000a7a1517223 */ /* 0x180fe200000100a6 */
[----:B------:R3:W-:Y:S01]  /*4910*/  F2F.BF16.F32 R95, R80 ;  /* 0x00000050005f7304 */ /* 0x0007e20000202000 */
[----:B------:R-:W-:Y:S02]  /*4920*/  FMUL.FTZ R161, R178, c[0x0][0x1e8] ;  /* 0x00007a00b2a17a20 */ /* 0x000fe40000410000 */
[----:B------:R-:W-:Y:S02]  /*4930*/  FFMA.FTZ R98, R104, R167, R166 ;  /* 0x000000a768627223 */ /* 0x000fe400000100a6 */
[----:B------:R-:W-:Y:S01]  /*4940*/  @P1 FADD.FTZ R162, R67, R162 ;  /* 0x000000a243a21221 */ /* 0x000fe20000010000 */
[----:B------:R-:W-:Y:S01]  /*4950*/  FSEL R94, R161, RZ, P6 ;  /* 0x000000ffa15e7208 */ /* 0x000fe20003000000 */
[----:B------:R-:W-:Y:S01]  /*4960*/  @P1 FADD.FTZ R106, R69, R106 ;  /* 0x0000006a456a1221 */ /* 0x000fe20000010000 */
[----:B------:R-:W-:Y:S01]  /*4970*/  LOP3.LUT P6, RZ, R181, 0xff00, RZ, 0xc0, !PT ;  /* 0x0000ff00b5ff7812 */ /* 0x000fe200078cc0ff */
[C---:B------:R-:W-:Y:S01]  /*4980*/  FMUL.FTZ R104, R169.reuse, R102 ;  /* 0x00000066a9687220 */ /* 0x040fe20000410000 */
[----:B------:R-:W4:Y:S01]  /*4990*/  F2F.BF16.F32 R82, R82 ;  /* 0x0000005200527304 */ /* 0x000f220000202000 */
[----:B------:R-:W-:-:S02]  /*49a0*/  FMUL.FTZ R150, R169, R96 ;  /* 0x00000060a9967220 */ /* 0x000fc40000410000 */
[----:B------:R-:W-:Y:S02]  /*49b0*/  FADD.FTZ R81, R103, -R81 ;  /* 0x8000005167517221 */ /* 0x000fe40000010000 */
[----:B------:R-:W-:Y:S02]  /*49c0*/  FADD.FTZ R92, R107, -R92 ;  /* 0x8000005c6b5c7221 */ /* 0x000fe40000010000 */
[----:B------:R-:W-:Y:S01]  /*49d0*/  FMUL.FTZ R159, R162, c[0x0][0x1e8] ;  /* 0x00007a00a29f7a20 */ /* 0x000fe20000410000 */
[----:B------:R-:W-:Y:S01]  /*49e0*/  F2F.BF16.F32 R91, R91 ;  /* 0x0000005b005b7304 */ /* 0x000fe20000202000 */
[----:B------:R-:W-:Y:S02]  /*49f0*/  FMUL.FTZ R101, R106, c[0x0][0x1e8] ;  /* 0x00007a006a657a20 */ /* 0x000fe40000410000 */
[----:B------:R-:W-:Y:S02]  /*4a00*/  @P1 FADD.FTZ R104, R70, R104 ;  /* 0x0000006846681221 */ /* 0x000fe40000010000 */
[----:B------:R-:W-:Y:S01]  /*4a10*/  @P1 FADD.FTZ R150, R68, R150 ;  /* 0x0000009644961221 */ /* 0x000fe20000010000 */
[----:B------:R-:W-:Y:S01]  /*4a20*/  FSEL R97, R101, RZ, P6 ;  /* 0x000000ff65617208 */ /* 0x000fe20003000000 */
[----:B------:R-:W-:Y:S01]  /*4a30*/  FMUL.FTZ R158, R169, R81 ;  /* 0x00000051a99e7220 */ /* 0x000fe20000410000 */
[----:B------:R-:W-:Y:S01]  /*4a40*/  LOP3.LUT P6, RZ, R181, 0xff, RZ, 0xc0, !PT ;  /* 0x000000ffb5ff7812 */ /* 0x000fe200078cc0ff */
[----:B------:R-:W-:Y:S01]  /*4a50*/  FMUL.FTZ R154, R169, R92 ;  /* 0x0000005ca99a7220 */ /* 0x000fe20000410000 */
[----:B------:R-:W-:Y:S01]  /*4a60*/  F2F.BF16.F32 R94, R94 ;  /* 0x0000005e005e7304 */ /* 0x000fe20000202000 */
[----:B------:R-:W-:-:S02]  /*4a70*/  FADD.FTZ R93, R163, -R93 ;  /* 0x8000005da35d7221 */ /* 0x000fc40000010000 */
[----:B------:R-:W-:Y:S01]  /*4a80*/  FFMA.FTZ R166, R164, R167, R166 ;  /* 0x000000a7a4a67223 */ /* 0x000fe200000100a6 */
[----:B------:R-:W-:Y:S01]  /*4a90*/  FSEL R164, R159, RZ, P5 ;  /* 0x000000ff9fa47208 */ /* 0x000fe20002800000 */
[----:B------:R-:W-:Y:S01]  /*4aa0*/  FMUL.FTZ R100, R104, c[0x0][0x1e8] ;  /* 0x00007a0068647a20 */ /* 0x000fe20000410000 */
[----:B------:R-:W-:Y:S01]  /*4ab0*/  LOP3.LUT P5, RZ, R181, 0xff0000, RZ, 0xc0, !PT ;  /* 0x00ff0000b5ff7812 */ /* 0x000fe200078ac0ff */
[----:B------:R-:W-:Y:S01]  /*4ac0*/  FADD.FTZ R98, R105, -R98 ;  /* 0x8000006269627221 */ /* 0x000fe20000010000 */
[----:B------:R-:W-:Y:S01]  /*4ad0*/  F2F.BF16.F32 R97, R97 ;  /* 0x0000006100617304 */ /* 0x000fe20000202000 */
[----:B------:R-:W-:Y:S01]  /*4ae0*/  FMUL.FTZ R156, R150, c[0x0][0x1e8] ;  /* 0x00007a00969c7a20 */ /* 0x000fe20000410000 */
[----:B------:R-:W-:Y:S01]  /*4af0*/  FSEL R160, R100, RZ, P5 ;  /* 0x000000ff64a07208 */ /* 0x000fe20002800000 */
[----:B------:R-:W-:Y:S01]  /*4b00*/  @P1 FADD.FTZ R158, R71, R158 ;  /* 0x0000009e479e1221 */ /* 0x000fe20000010000 */
[----:B------:R-:W-:Y:S01]  /*4b10*/  LOP3.LUT P5, RZ, R181, 0xff000000, RZ, 0xc0, !PT ;  /* 0xff000000b5ff7812 */ /* 0x000fe200078ac0ff */
[----:B------:R-:W-:Y:S01]  /*4b20*/  @P1 FADD.FTZ R154, R73, R154 ;  /* 0x0000009a499a1221 */ /* 0x000fe20000010000 */
[----:B------:R-:W-:Y:S01]  /*4b30*/  FSEL R96, R156, RZ, P6 ;  /* 0x000000ff9c607208 */ /* 0x000fe20003000000 */
[----:B------:R-:W-:Y:S01]  /*4b40*/  FMUL.FTZ R107, R169, R93 ;  /* 0x0000005da96b7220 */ /* 0x000fe20000410000 */
[----:B------:R-:W-:Y:S01]  /*4b50*/  LOP3.LUT P6, RZ, R182, 0xff00, RZ, 0xc0, !PT ;  /* 0x0000ff00b6ff7812 */ /* 0x000fe200078cc0ff */
[----:B------:R-:W-:Y:S01]  /*4b60*/  FADD.FTZ R166, R165, -R166 ;  /* 0x800000a6a5a67221 */ /* 0x000fe20000010000 */
[----:B------:R-:W5:Y:S01]  /*4b70*/  F2F.BF16.F32 R164, R164 ;  /* 0x000000a400a47304 */ /* 0x000f620000202000 */
[----:B------:R-:W-:-:S02]  /*4b80*/  FMUL.FTZ R105, R169, R98 ;  /* 0x00000062a9697220 */ /* 0x000fc40000410000 */
[----:B---3--:R-:W-:-:S04]  /*4b90*/  IMAD.WIDE.U32 R80, R88, 0x10000, RZ ;  /* 0x0001000058507825 */ /* 0x008fc800078e00ff */
[----:B------:R-:W-:Y:S01]  /*4ba0*/  FMUL.FTZ R155, R158, c[0x0][0x1e8] ;  /* 0x00007a009e9b7a20 */ /* 0x000fe20000410000 */
[----:B-1----:R-:W-:Y:S01]  /*4bb0*/  LOP3.LUT R93, R81, R90, R87, 0xfe, !PT ;  /* 0x0000005a515d7212 */ /* 0x002fe200078efe57 */
[----:B------:R-:W-:Y:S01]  /*4bc0*/  FMUL.FTZ R98, R154, c[0x0][0x1e8] ;  /* 0x00007a009a627a20 */ /* 0x000fe20000410000 */
[----:B0-----:R-:W-:Y:S01]  /*4bd0*/  LOP3.LUT R92, R80, R89, RZ, 0xfc, !PT ;  /* 0x00000059505c7212 */ /* 0x001fe200078efcff */
[----:B------:R-:W-:Y:S01]  /*4be0*/  @P1 FADD.FTZ R107, R74, R107 ;  /* 0x0000006b4a6b1221 */ /* 0x000fe20000010000 */
[----:B------:R-:W-:Y:S01]  /*4bf0*/  FSEL R163, R155, RZ, P5 ;  /* 0x000000ff9ba37208 */ /* 0x000fe20002800000 */
[----:B------:R-:W-:Y:S01]  /*4c00*/  FMUL.FTZ R169, R169, R166 ;  /* 0x000000a6a9a97220 */ /* 0x000fe20000410000 */
[----:B------:R-:W-:Y:S01]  /*4c10*/  FSEL R87, R98, RZ, P6 ;  /* 0x000000ff62577208 */ /* 0x000fe20003000000 */
[----:B------:R-:W-:Y:S01]  /*4c20*/  FMUL.FTZ R99, R107, c[0x0][0x1e8] ;  /* 0x00007a006b637a20 */ /* 0x000fe20000410000 */
[----:B------:R-:W-:Y:S01]  /*4c30*/  LOP3.LUT P5, RZ, R182, 0xff0000, RZ, 0xc0, !PT ;  /* 0x00ff0000b6ff7812 */ /* 0x000fe200078ac0ff */
[----:B------:R-:W-:Y:S01]  /*4c40*/  @P1 FADD.FTZ R169, R75, R169 ;  /* 0x000000a94ba91221 */ /* 0x000fe20000010000 */
[----:B------:R-:W0:Y:S01]  /*4c50*/  F2F.BF16.F32 R163, R163 ;  /* 0x000000a300a37304 */ /* 0x000e220000202000 */
[----:B------:R-:W-:-:S04]  /*4c60*/  IMAD.WIDE.U32 R80, R84, 0x10000, RZ ;  /* 0x0001000054507825 */ /* 0x000fc800078e00ff */
[----:B--2---:R-:W-:Y:S01]  /*4c70*/  IMAD.U32 R85, R85, 0x10000, RZ ;  /* 0x0001000055557824 */ /* 0x004fe200078e00ff */
[----:B----4-:R-:W-:Y:S01]  /*4c80*/  LOP3.LUT R88, R80, R82, RZ, 0xfc, !PT ;  /* 0x0000005250587212 */ /* 0x010fe200078efcff */
[----:B------:R-:W-:Y:S01]  /*4c90*/  FMUL.FTZ R102, R169, c[0x0][0x1e8] ;  /* 0x00007a00a9667a20 */ /* 0x000fe20000410000 */
[----:B------:R1:W2:Y:S01]  /*4ca0*/  F2F.BF16.F32 R84, R87 ;  /* 0x0000005700547304 */ /* 0x0002a20000202000 */
[----:B------:R-:W-:Y:S01]  /*4cb0*/  @P1 FADD.FTZ R105, R72, R105 ;  /* 0x0000006948691221 */ /* 0x000fe20000010000 */
[----:B------:R-:W-:Y:S01]  /*4cc0*/  LOP3.LUT R89, R81, R85, R83, 0xfe, !PT ;  /* 0x0000005551597212 */ /* 0x000fe200078efe53 */
[----:B-----5:R-:W-:Y:S01]  /*4cd0*/  IMAD.U32 R90, R164, 0x10000, RZ ;  /* 0x00010000a45a7824 */ /* 0x020fe200078e00ff */
[----:B------:R-:W-:Y:S01]  /*4ce0*/  LOP3.LUT P1, RZ, R182, 0xff, RZ, 0xc0, !PT ;  /* 0x000000ffb6ff7812 */ /* 0x000fe2000782c0ff */
[----:B------:R-:W-:Y:S02]  /*4cf0*/  FMUL.FTZ R103, R105, c[0x0][0x1e8] ;  /* 0x00007a0069677a20 */ /* 0x000fe40000410000 */
[----:B------:R-:W-:Y:S01]  /*4d00*/  IMAD.WIDE.U32 R80, R91, 0x10000, RZ ;  /* 0x000100005b507825 */ /* 0x000fe200078e00ff */
[----:B------:R-:W-:Y:S01]  /*4d10*/  F2F.BF16.F32 R160, R160 ;  /* 0x000000a000a07304 */ /* 0x000fe20000202000 */
[----:B-1----:R-:W-:-:S02]  /*4d20*/  FSEL R87, R99, RZ, P5 ;  /* 0x000000ff63577208 */ /* 0x002fc40002800000 */
[----:B------:R-:W-:Y:S01]  /*4d30*/  LOP3.LUT P5, RZ, R182, 0xff000000, RZ, 0xc0, !PT ;  /* 0xff000000b6ff7812 */ /* 0x000fe200078ac0ff */
[----:B0-----:R-:W-:Y:S01]  /*4d40*/  IMAD.U32 R163, R163, 0x10000, RZ ;  /* 0x00010000a3a37824 */ /* 0x001fe200078e00ff */
[----:B------:R-:W-:Y:S02]  /*4d50*/  FSEL R82, R103, RZ, P1 ;  /* 0x000000ff67527208 */ /* 0x000fe40000800000 */
[----:B------:R-:W-:Y:S01]  /*4d60*/  FSEL R85, R102, RZ, P5 ;  /* 0x000000ff66557208 */ /* 0x000fe20002800000 */
[----:B------:R-:W-:Y:S01]  /*4d70*/  F2F.BF16.F32 R87, R87 ;  /* 0x0000005700577304 */ /* 0x000fe20000202000 */
[----:B------:R-:W-:Y:S02]  /*4d80*/  LOP3.LUT R91, R81, R90, R95, 0xfe, !PT ;  /* 0x0000005a515b7212 */ /* 0x000fe400078efe5f */
[C---:B------:R-:W-:Y:S02]  /*4d90*/  @P0 LOP3.LUT P1, RZ, R137.reuse, 0xff00, RZ, 0xc0, !PT ;  /* 0x0000ff0089ff0812 */ /* 0x040fe4000782c0ff */
[----:B------:R-:W-:Y:S01]  /*4da0*/  LOP3.LUT R90, R80, R94, RZ, 0xfc, !PT ;  /* 0x0000005e505a7212 */ /* 0x000fe200078efcff */
[----:B--2---:R-:W-:Y:S01]  /*4db0*/  IMAD.WIDE.U32 R80, R84, 0x10000, RZ ;  /* 0x0001000054507825 */ /* 0x004fe200078e00ff */
[----:B------:R-:W-:Y:S01]  /*4dc0*/  @P0 FSEL R86, R86, RZ, P1 ;  /* 0x000000ff56560208 */ /* 0x000fe20000800000 */
[----:B------:R-:W0:Y:S01]  /*4dd0*/  F2F.BF16.F32 R85, R85 ;  /* 0x0000005500557304 */ /* 0x000e220000202000 */
[----:B------:R-:W-:-:S02]  /*4de0*/  @P0 LOP3.LUT P1, RZ, R137, 0xff, RZ, 0xc0, !PT ;  /* 0x000000ff89ff0812 */ /* 0x000fc4000782c0ff */
[----:B------:R-:W-:-:S05]  /*4df0*/  @P0 LOP3.LUT P5, RZ, R137, 0xff0000, RZ, 0xc0, !PT ;  /* 0x00ff000089ff0812 */ /* 0x000fca00078ac0ff */
[----:B------:R-:W1:Y:S08]  /*4e00*/  F2F.BF16.F32 R96, R96 ;  /* 0x0000006000607304 */ /* 0x000e700000202000 */
[----:B------:R2:W3:Y:S01]  /*4e10*/  F2F.BF16.F32 R164, R82 ;  /* 0x0000005200a47304 */ /* 0x0004e20000202000 */
[----:B0-----:R-:W-:-:S04]  /*4e20*/  SHF.L.U32 R94, R85, 0x10, RZ ;  /* 0x00000010555e7819 */ /* 0x001fc800000006ff */
[----:B------:R-:W-:Y:S02]  /*4e30*/  LOP3.LUT R87, R81, R94, R87, 0xfe, !PT ;  /* 0x0000005e51577212 */ /* 0x000fe400078efe57 */
[----:B------:R-:W-:Y:S01]  /*4e40*/  @P0 F2FP.BF16.PACK_AB R81, RZ, R86 ;  /* 0x00000056ff51023e */ /* 0x000fe200000010ff */
[----:B--2---:R-:W-:Y:S01]  /*4e50*/  IMAD.WIDE.U32 R82, R97, 0x10000, RZ ;  /* 0x0001000061527825 */ /* 0x004fe200078e00ff */
[----:B------:R-:W-:Y:S02]  /*4e60*/  @P2 LEA R94, P6, R168, c[0x0][0x258], 0x4 ;  /* 0x00009600a85e2a11 */ /* 0x000fe400078c20ff */
[----:B------:R-:W-:Y:S02]  /*4e70*/  @P0 PRMT R0, R81, 0x7610, R0 ;  /* 0x0000761051000816 */ /* 0x000fe40000000000 */
[----:B------:R-:W-:Y:S01]  /*4e80*/  LOP3.LUT R85, R83, R163, R160, 0xfe, !PT ;  /* 0x000000a353557212 */ /* 0x000fe200078efea0 */
[----:B------:R-:W-:Y:S01]  /*4e90*/  IMAD.SHL.U32 R160, R170, 0x8, RZ ;  /* 0x00000008aaa07824 */ /* 0x000fe200078e00ff */
[----:B-1----:R-:W-:-:S02]  /*4ea0*/  LOP3.LUT R84, R82, R96, RZ, 0xfc, !PT ;  /* 0x0000006052547212 */ /* 0x002fc400078efcff */
[----:B------:R-:W-:Y:S02]  /*4eb0*/  @P0 FSEL R81, R174, RZ, P1 ;  /* 0x000000ffae510208 */ /* 0x000fe40000800000 */
[----:B------:R-:W-:Y:S02]  /*4ec0*/  SHF.R.U32.HI R170, RZ, 0x1d, R170 ;  /* 0x0000001dffaa7819 */ /* 0x000fe400000116aa */
[----:B------:R-:W-:Y:S02]  /*4ed0*/  IADD3 R96, P1, R160, c[0x0][0x248], RZ ;  /* 0x00009200a0607a10 */ /* 0x000fe40007f3e0ff */
[----:B---3--:R-:W-:Y:S02]  /*4ee0*/  LOP3.LUT R86, R80, R164, RZ, 0xfc, !PT ;  /* 0x000000a450567212 */ /* 0x008fe400078efcff */
[----:B------:R-:W-:Y:S02]  /*4ef0*/  IADD3.X R97, R170, c[0x0][0x24c], RZ, P1, !PT ;  /* 0x00009300aa617a10 */ /* 0x000fe40000ffe4ff */
[----:B------:R-:W-:-:S02]  /*4f00*/  @P0 FSEL R80, R171, RZ, P5 ;  /* 0x000000ffab500208 */ /* 0x000fc40002800000 */
[----:B------:R-:W-:Y:S01]  /*4f10*/  @P0 LOP3.LUT P5, RZ, R137, 0xff000000, RZ, 0xc0, !PT ;  /* 0xff00000089ff0812 */ /* 0x000fe200078ac0ff */
[----:B------:R0:W-:Y:S01]  /*4f20*/  STG.E.64 [R96.64], R92 ;  /* 0x0000005c60007986 */ /* 0x0001e2000c101b04 */
[----:B------:R-:W-:Y:S02]  /*4f30*/  @P0 F2FP.BF16.PACK_AB R80, RZ, R80 ;  /* 0x00000050ff50023e */ /* 0x000fe400000010ff */
[----:B------:R-:W-:Y:S02]  /*4f40*/  @P0 FSEL R176, R176, RZ, P5 ;  /* 0x000000ffb0b00208 */ /* 0x000fe40002800000 */
[----:B------:R-:W-:Y:S02]  /*4f50*/  @P0 F2FP.BF16.PACK_AB R81, RZ, R81 ;  /* 0x00000051ff51023e */ /* 0x000fe400000010ff */
[----:B------:R-:W-:Y:S02]  /*4f60*/  @P0 F2FP.BF16.PACK_AB R176, RZ, R176 ;  /* 0x000000b0ffb0023e */ /* 0x000fe400000010ff */
[----:B------:R-:W-:-:S02]  /*4f70*/  @P0 LOP3.LUT P5, RZ, R140, 0xff00, RZ, 0xc0, !PT ;  /* 0x0000ff008cff0812 */ /* 0x000fc400078ac0ff */
[----:B------:R-:W-:Y:S02]  /*4f80*/  @P0 PRMT R16, R80, 0x7610, R16 ;  /* 0x0000761050100816 */ /* 0x000fe40000000010 */
[----:B------:R-:W-:Y:S02]  /*4f90*/  @P0 PRMT R15, R81, 0x7610, R15 ;  /* 0x00007610510f0816 */ /* 0x000fe4000000000f */
[----:B------:R-:W-:Y:S02]  /*4fa0*/  @P0 PRMT R144, R176, 0x7610, R144 ;  /* 0x00007610b0900816 */ /* 0x000fe40000000090 */
[----:B------:R-:W-:Y:S02]  /*4fb0*/  @P0 LOP3.LUT P1, RZ, R140, 0xff0000, RZ, 0xc0, !PT ;  /* 0x00ff00008cff0812 */ /* 0x000fe4000782c0ff */
[----:B------:R-:W-:Y:S02]  /*4fc0*/  @P2 LEA.HI.X R95, R168, c[0x0][0x25c], RZ, 0x4, P6 ;  /* 0x00009700a85f2a11 */ /* 0x000fe400030f24ff */
[----:B------:R-:W-:-:S02]  /*4fd0*/  SEL R81, R151, R77, P3 ;  /* 0x0000004d97517207 */ /* 0x000fc40001800000 */
[----:B------:R-:W-:Y:S02]  /*4fe0*/  SEL R82, R152, R78, P3 ;  /* 0x0000004e98527207 */ /* 0x000fe40001800000 */
[----:B------:R-:W-:Y:S02]  /*4ff0*/  SEL R80, R180, R76, P3 ;  /* 0x0000004cb4507207 */ /* 0x000fe40001800000 */
[----:B------:R-:W-:Y:S02]  /*5000*/  SEL R83, R183, R79, P3 ;  /* 0x0000004fb7537207 */ /* 0x000fe40001800000 */
[----:B------:R-:W-:Y:S01]  /*5010*/  @P0 FSEL R148, R148, RZ, P5 ;  /* 0x000000ff94940208 */ /* 0x000fe20002800000 */
        /* <DEDUP_REMOVED lines=9> */
.L_x_1311:
[----:B0-----:R-:W-:Y:S01]  /*50b0*/  @P0 FSEL R146, R146, RZ, P1 ;  /* 0x000000ff92920208 */ /* 0x001fe20000800000 */
[----:B------:R-:W-:Y:S01]  /*50c0*/  IMAD.SHL.U32 R96, R168, 0x8, RZ ;  /* 0x00000008a8607824 */ /* 0x000fe200078e00ff */
[C---:B------:R-:W-:Y:S01]  /*50d0*/  @P0 LOP3.LUT P1, RZ, R140.reuse, 0xff, RZ, 0xc0, !PT ;  /* 0x000000ff8cff0812 */ /* 0x040fe2000782c0ff */
[----:B------:R0:W-:Y:S01]  /*50e0*/  @P2 STG.E.128 [R94.64], R80 ;  /* 0x000000505e002986 */ /* 0x0001e2000c101d04 */
[----:B------:R-:W-:Y:S02]  /*50f0*/  SHF.R.U32.HI R168, RZ, 0x1d, R168 ;  /* 0x0000001dffa87819 */ /* 0x000fe400000116a8 */
[----:B------:R-:W-:Y:S02]  /*5100*/  @P0 FSEL R179, R179, RZ, P1 ;  /* 0x000000ffb3b30208 */ /* 0x000fe40000800000 */
[----:B------:R-:W-:Y:S02]  /*5110*/  @P0 LOP3.LUT P5, RZ, R140, 0xff000000, RZ, 0xc0, !PT ;  /* 0xff0000008cff0812 */ /* 0x000fe400078ac0ff */
[----:B------:R-:W-:-:S02]  /*5120*/  @P0 F2FP.BF16.PACK_AB R148, RZ, R148 ;  /* 0x00000094ff94023e */ /* 0x000fc400000010ff */
[----:B------:R-:W-:Y:S02]  /*5130*/  @P0 F2FP.BF16.PACK_AB R146, RZ, R146 ;  /* 0x00000092ff92023e */ /* 0x000fe400000010ff */
[----:B------:R-:W-:Y:S02]  /*5140*/  @P0 F2FP.BF16.PACK_AB R179, RZ, R179 ;  /* 0x000000b3ffb3023e */ /* 0x000fe400000010ff */
[----:B------:R-:W-:Y:S02]  /*5150*/  @P0 PRMT R0, R148, 0x7610, R0 ;  /* 0x0000761094000816 */ /* 0x000fe40000000000 */
[----:B------:R-:W-:Y:S02]  /*5160*/  @P0 PRMT R16, R146, 0x7610, R16 ;  /* 0x0000761092100816 */ /* 0x000fe40000000010 */
[----:B------:R-:W-:Y:S02]  /*5170*/  @P0 PRMT R15, R179, 0x7610, R15 ;  /* 0x00007610b30f0816 */ /* 0x000fe4000000000f */
[----:B0-----:R-:W-:-:S02]  /*5180*/  IADD3 R94, P1, R96, c[0x0][0x248], RZ ;  /* 0x00009200605e7a10 */ /* 0x001fc40007f3e0ff */
[----:B------:R-:W-:Y:S02]  /*5190*/  @P0 FSEL R80, R177, RZ, P5 ;  /* 0x000000ffb1500208 */ /* 0x000fe40002800000 */
[----:B------:R-:W-:Y:S02]  /*51a0*/  IADD3.X R95, R168, c[0x0][0x24c], RZ, P1, !PT ;  /* 0x00009300a85f7a10 */ /* 0x000fe40000ffe4ff */
[----:B------:R-:W-:Y:S02]  /*51b0*/  @P0 F2FP.BF16.PACK_AB R80, RZ, R80 ;  /* 0x00000050ff50023e */ /* 0x000fe400000010ff */
[----:B------:R-:W-:Y:S01]  /*51c0*/  @P2 LEA R92, P5, R145, c[0x0][0x258], 0x4 ;  /* 0x00009600915c2a11 */ /* 0x000fe200078a20ff */
[----:B------:R0:W-:Y:S01]  /*51d0*/  STG.E.64 [R94.64], R88 ;  /* 0x000000585e007986 */ /* 0x0001e2000c101b04 */
[----:B------:R-:W-:Y:S02]  /*51e0*/  @P0 LOP3.LUT P1, RZ, R141, 0xff00, RZ, 0xc0, !PT ;  /* 0x0000ff008dff0812 */ /* 0x000fe4000782c0ff */
[----:B------:R-:W-:-:S02]  /*51f0*/  @P0 PRMT R144, R80, 0x7610, R144 ;  /* 0x0000761050900816 */ /* 0x000fc40000000090 */
[----:B------:R-:W-:Y:S02]  /*5200*/  @P2 LEA.HI.X R93, R145, c[0x0][0x25c], RZ, 0x4, P5 ;  /* 0x00009700915d2a11 */ /* 0x000fe400028f24ff */
[----:B------:R-:W-:Y:S02]  /*5210*/  SEL R81, R157, R77, P3 ;  /* 0x0000004d9d517207 */ /* 0x000fe40001800000 */
[----:B------:R-:W-:Y:S02]  /*5220*/  SEL R82, R153, R78, P3 ;  /* 0x0000004e99527207 */ /* 0x000fe40001800000 */
[----:B------:R-:W-:Y:S02]  /*5230*/  SEL R80, R178, R76, P3 ;  /* 0x0000004cb2507207 */ /* 0x000fe40001800000 */
[----:B------:R-:W-:Y:S02]  /*5240*/  SEL R83, R162, R79, P3 ;  /* 0x0000004fa2537207 */ /* 0x000fe40001800000 */
[----:B------:R-:W-:Y:S01]  /*5250*/  @P0 FSEL R149, R149, RZ, P1 ;  /* 0x000000ff95950208 */ /* 0x000fe20000800000 */
        /* <DEDUP_REMOVED lines=9> */
.L_x_1312:
[----:B0-----:R-:W-:Y:S01]  /*52f0*/  @P0 LOP3.LUT P1, RZ, R141, 0xff, RZ, 0xc0, !PT ;  /* 0x000000ff8dff0812 */ /* 0x001fe2000782c0ff */
[----:B------:R-:W-:Y:S01]  /*5300*/  IMAD.SHL.U32 R89, R145, 0x8, RZ ;  /* 0x0000000891597824 */ /* 0x000fe200078e00ff */
[----:B------:R0:W-:Y:S01]  /*5310*/  @P2 STG.E.128 [R92.64], R80 ;  /* 0x000000505c002986 */ /* 0x0001e2000c101d04 */
[----:B------:R-:W-:Y:S02]  /*5320*/  SHF.R.U32.HI R145, RZ, 0x1d, R145 ;  /* 0x0000001dff917819 */ /* 0x000fe40000011691 */
[----:B------:R-:W-:Y:S02]  /*5330*/  @P0 FSEL R161, R161, RZ, P1 ;  /* 0x000000ffa1a10208 */ /* 0x000fe40000800000 */
[C---:B------:R-:W-:Y:S02]  /*5340*/  @P0 LOP3.LUT P5, RZ, R141.reuse, 0xff0000, RZ, 0xc0, !PT ;  /* 0x00ff00008dff0812 */ /* 0x040fe400078ac0ff */
[----:B------:R-:W-:Y:S02]  /*5350*/  @P0 LOP3.LUT P6, RZ, R141, 0xff000000, RZ, 0xc0, !PT ;  /* 0xff0000008dff0812 */ /* 0x000fe400078cc0ff */
[----:B------:R-:W-:-:S02]  /*5360*/  @P0 FSEL R147, R147, RZ, P5 ;  /* 0x000000ff93930208 */ /* 0x000fc40002800000 */
[----:B------:R-:W-:Y:S02]  /*5370*/  @P0 FSEL R159, R159, RZ, P6 ;  /* 0x000000ff9f9f0208 */ /* 0x000fe40003000000 */
[----:B------:R-:W-:Y:S02]  /*5380*/  @P0 F2FP.BF16.PACK_AB R149, RZ, R149 ;  /* 0x00000095ff95023e */ /* 0x000fe400000010ff */
[----:B------:R-:W-:Y:S02]  /*5390*/  @P0 F2FP.BF16.PACK_AB R147, RZ, R147 ;  /* 0x00000093ff93023e */ /* 0x000fe400000010ff */
[----:B------:R-:W-:Y:S02]  /*53a0*/  @P0 F2FP.BF16.PACK_AB R161, RZ, R161 ;  /* 0x000000a1ffa1023e */ /* 0x000fe400000010ff */
[----:B0-----:R-:W-:Y:S02]  /*53b0*/  IADD3 R80, P1, R89, c[0x0][0x248], RZ ;  /* 0x0000920059507a10 */ /* 0x001fe40007f3e0ff */
[----:B------:R-:W-:-:S02]  /*53c0*/  @P0 F2FP.BF16.PACK_AB R159, RZ, R159 ;  /* 0x0000009fff9f023e */ /* 0x000fc400000010ff */
[----:B------:R-:W-:Y:S02]  /*53d0*/  IADD3.X R81, R145, c[0x0][0x24c], RZ, P1, !PT ;  /* 0x0000930091517a10 */ /* 0x000fe40000ffe4ff */
[----:B------:R-:W-:Y:S02]  /*53e0*/  @P2 LEA R88, P5, R138, c[0x0][0x258], 0x4 ;  /* 0x000096008a582a11 */ /* 0x000fe400078a20ff */
[----:B------:R-:W-:Y:S01]  /*53f0*/  @P0 PRMT R0, R149, 0x7610, R0 ;  /* 0x0000761095000816 */ /* 0x000fe20000000000 */
[----:B------:R0:W-:Y:S01]  /*5400*/  STG.E.64 [R80.64], R90 ;  /* 0x0000005a50007986 */ /* 0x0001e2000c101b04 */
[----:B------:R-:W-:Y:S02]  /*5410*/  @P0 PRMT R16, R147, 0x7610, R16 ;  /* 0x0000761093100816 */ /* 0x000fe40000000010 */
[----:B------:R-:W-:Y:S02]  /*5420*/  @P0 PRMT R15, R161, 0x7610, R15 ;  /* 0x00007610a10f0816 */ /* 0x000fe4000000000f */
[----:B------:R-:W-:Y:S01]  /*5430*/  @P0 PRMT R144, R159, 0x7610, R144 ;  /* 0x000076109f900816 */ /* 0x000fe20000000090 */
[----:B------:R-:W-:Y:S05]  /*5440*/  @!P0 BRA `(.L_x_1313) ;  /* 0x0000008000008947 */ /* 0x000fea0003800000 */
[----:B------:R-:W-:Y:S02]  /*5450*/  LOP3.LUT R82, R0, 0xffff, RZ, 0xc0, !PT ;  /* 0x0000ffff00527812 */ /* 0x000fe400078ec0ff */
[----:B0-----:R-:W-:-:S02]  /*5460*/  PRMT R81, R16, 0x5410, R144 ;  /* 0x0000541010517816 */ /* 0x001fc40000000090 */
[----:B------:R-:W-:Y:S01]  /*5470*/  IADD3 R80, P1, R89, c[0x0][0x250], RZ ;  /* 0x0000940059507a10 */ /* 0x000fe20007f3e0ff */
[----:B------:R-:W-:-:S05]  /*5480*/  IMAD.WIDE.U32 R82, R82, 0x10000, RZ ;  /* 0x0001000052527825 */ /* 0x000fca00078e00ff */
[----:B------:R-:W-:Y:S02]  /*5490*/  LOP3.LUT R83, R81, R83, RZ, 0xfc, !PT ;  /* 0x0000005351537212 */ /* 0x000fe400078efcff */
[----:B------:R-:W-:Y:S02]  /*54a0*/  LOP3.LUT R82, R82, 0xffff, R15, 0xf8, !PT ;  /* 0x0000ffff52527812 */ /* 0x000fe400078ef80f */
[----:B------:R-:W-:-:S05]  /*54b0*/  IADD3.X R81, R145, c[0x0][0x254], RZ, P1, !PT ;  /* 0x0000950091517a10 */ /* 0x000fca0000ffe4ff */
[----:B------:R0:W-:Y:S02]  /*54c0*/  STG.E.64 [R80.64], R82 ;  /* 0x0000005250007986 */ /* 0x0001e4000c101b04 */
.L_x_1313:
[----:B------:R-:W-:Y:S01]  /*54d0*/  @P2 LEA.HI.X R89, R138, c[0x0][0x25c], RZ, 0x4, P5 ;  /* 0x000097008a592a11 */ /* 0x000fe200028f24ff */
[----:B0-----:R-:W-:Y:S01]  /*54e0*/  IMAD.SHL.U32 R90, R139, 0x8, RZ ;  /* 0x000000088b5a7824 */ /* 0x001fe200078e00ff */
[----:B------:R-:W-:Y:S02]  /*54f0*/  SEL R81, R106, R77, P3 ;  /* 0x0000004d6a517207 */ /* 0x000fe40001800000 */
[----:B------:R-:W-:Y:S02]  /*5500*/  SEL R82, R104, R78, P3 ;  /* 0x0000004e68527207 */ /* 0x000fe40001800000 */
[----:B------:R-:W-:Y:S02]  /*5510*/  SEL R80, R150, R76, P3 ;  /* 0x0000004c96507207 */ /* 0x000fe40001800000 */
[----:B------:R-:W-:Y:S02]  /*5520*/  SEL R83, R158, R79, P3 ;  /* 0x0000004f9e537207 */ /* 0x000fe40001800000 */
[----:B------:R-:W-:-:S02]  /*5530*/  @P0 LOP3.LUT P1, RZ, R142, 0xff0000, RZ, 0xc0, !PT ;  /* 0x00ff00008eff0812 */ /* 0x000fc4000782c0ff */
[----:B------:R-:W-:Y:S01]  /*5540*/  SHF.L.U32 R91, R138, 0x3, RZ ;  /* 0x000000038a5b7819 */ /* 0x000fe200000006ff */
[----:B------:R0:W-:Y:S01]  /*5550*/  @P2 STG.E.128 [R88.64], R80 ;  /* 0x0000005058002986 */ /* 0x0001e2000c101d04 */
[----:B------:R-:W-:Y:S02]  /*5560*/  @P0 FSEL R100, R100, RZ, P1 ;  /* 0x000000ff64640208 */ /* 0x000fe40000800000 */
[----:B------:R-:W-:Y:S02]  /*5570*/  SHF.R.U32.HI R138, RZ, 0x1d, R138 ;  /* 0x0000001dff8a7819 */ /* 0x000fe4000001168a */
[C---:B------:R-:W-:Y:S02]  /*5580*/  @P0 LOP3.LUT P6, RZ, R142.reuse, 0xff00, RZ, 0xc0, !PT ;  /* 0x0000ff008eff0812 */ /* 0x040fe400078cc0ff */
[----:B------:R-:W-:Y:S02]  /*5590*/  @P0 LOP3.LUT P5, RZ, R142, 0xff, RZ, 0xc0, !PT ;  /* 0x000000ff8eff0812 */ /* 0x000fe400078ac0ff */
[----:B------:R-:W-:-:S02]  /*55a0*/  @P0 FSEL R101, R101, RZ, P6 ;  /* 0x000000ff65650208 */ /* 0x000fc40003000000 */
[----:B------:R-:W-:Y:S02]  /*55b0*/  @P0 LOP3.LUT P6, RZ, R142, 0xff000000, RZ, 0xc0, !PT ;  /* 0xff0000008eff0812 */ /* 0x000fe400078cc0ff */
[----:B------:R-:W-:Y:S02]  /*55c0*/  @P0 FSEL R156, R156, RZ, P5 ;  /* 0x000000ff9c9c0208 */ /* 0x000fe40002800000 */
[----:B------:R-:W-:Y:S02]  /*55d0*/  @P0 FSEL R155, R155, RZ, P6 ;  /* 0x000000ff9b9b0208 */ /* 0x000fe40003000000 */
[----:B------:R-:W-:Y:S02]  /*55e0*/  @P0 F2FP.BF16.PACK_AB R101, RZ, R101 ;  /* 0x00000065ff65023e */ /* 0x000fe400000010ff */
[----:B0-----:R-:W-:Y:S02]  /*55f0*/  IADD3 R88, P1, R91, c[0x0][0x248], RZ ;  /* 0x000092005b587a10 */ /* 0x001fe40007f3e0ff */
[----:B------:R-:W-:-:S02]  /*5600*/  @P0 F2FP.BF16.PACK_AB R100, RZ, R100 ;  /* 0x00000064ff64023e */ /* 0x000fc400000010ff */
[----:B------:R-:W-:Y:S02]  /*5610*/  IADD3.X R89, R138, c[0x0][0x24c], RZ, P1, !PT ;  /* 0x000093008a597a10 */ /* 0x000fe40000ffe4ff */
[----:B------:R-:W-:Y:S02]  /*5620*/  @P0 F2FP.BF16.PACK_AB R156, RZ, R156 ;  /* 0x0000009cff9c023e */ /* 0x000fe400000010ff */
[----:B------:R-:W-:Y:S01]  /*5630*/  @P0 F2FP.BF16.PACK_AB R155, RZ, R155 ;  /* 0x0000009bff9b023e */ /* 0x000fe200000010ff */
[----:B------:R0:W-:Y:S01]  /*5640*/  STG.E.64 [R88.64], R84 ;  /* 0x0000005458007986 */ /* 0x0001e2000c101b04 */
[----:B------:R-:W-:Y:S02]  /*5650*/  SHF.R.U32.HI R92, RZ, 0x1d, R139 ;  /* 0x0000001dff5c7819 */ /* 0x000fe4000001168b */
[----:B------:R-:W-:Y:S02]  /*5660*/  IADD3 R80, P5, R90, c[0x0][0x248], RZ ;  /* 0x000092005a507a10 */ /* 0x000fe40007fbe0ff */
[----:B------:R-:W-:-:S02]  /*5670*/  @P2 LEA R82, P1, R139, c[0x0][0x258], 0x4 ;  /* 0x000096008b522a11 */ /* 0x000fc400078220ff */
[----:B------:R-:W-:Y:S02]  /*5680*/  @P0 PRMT R0, R101, 0x7610, R0 ;  /* 0x0000761065000816 */ /* 0x000fe40000000000 */
[----:B------:R-:W-:Y:S02]  /*5690*/  @P0 PRMT R16, R100, 0x7610, R16 ;  /* 0x0000761064100816 */ /* 0x000fe40000000010 */
[----:B------:R-:W-:Y:S02]  /*56a0*/  @P0 PRMT R15, R156, 0x7610, R15 ;  /* 0x000076109c0f0816 */ /* 0x000fe4000000000f */
[----:B------:R-:W-:Y:S02]  /*56b0*/  @P0 PRMT R144, R155, 0x7610, R144 ;  /* 0x000076109b900816 */ /* 0x000fe40000000090 */
[----:B------:R-:W-:Y:S02]  /*56c0*/  SEL R77, R154, R77, P3 ;  /* 0x0000004d9a4d7207 */ /* 0x000fe40001800000 */
[----:B------:R-:W-:-:S02]  /*56d0*/  SEL R78, R107, R78, P3 ;  /* 0x0000004e6b4e7207 */ /* 0x000fc40001800000 */
[----:B------:R-:W-:Y:S02]  /*56e0*/  SEL R76, R105, R76, P3 ;  /* 0x0000004c694c7207 */ /* 0x000fe40001800000 */
[----:B------:R-:W-:Y:S02]  /*56f0*/  SEL R79, R169, R79, P3 ;  /* 0x0000004fa94f7207 */ /* 0x000fe40001800000 */
[----:B------:R-:W-:Y:S02]  /*5700*/  IADD3.X R81, R92, c[0x0][0x24c], RZ, P5, !PT ;  /* 0x000093005c517a10 */ /* 0x000fe40002ffe4ff */
[----:B------:R-:W-:Y:S01]  /*5710*/  @P2 LEA.HI.X R83, R139, c[0x0][0x25c], RZ, 0x4, P1 ;  /* 0x000097008b532a11 */ /* 0x000fe200008f24ff */
        /* <DEDUP_REMOVED lines=9> */
.L_x_1314:
[----:B0-----:R0:W-:Y:S01]  /*57b0*/  @P2 STG.E.128 [R82.64], R76 ;  /* 0x0000004c52002986 */ /* 0x0011e2000c101d04 */
[C---:B------:R-:W-:Y:S02]  /*57c0*/  @P0 LOP3.LUT P2, RZ, R143.reuse, 0xff00, RZ, 0xc0, !PT ;  /* 0x0000ff008fff0812 */ /* 0x040fe4000784c0ff */
[C---:B------:R-:W-:Y:S01]  /*57d0*/  @P0 LOP3.LUT P3, RZ, R143.reuse, 0xff0000, RZ, 0xc0, !PT ;  /* 0x00ff00008fff0812 */ /* 0x040fe2000786c0ff */
[----:B------:R0:W-:Y:S01]  /*57e0*/  STG.E.64 [R80.64], R86 ;  /* 0x0000005650007986 */ /* 0x0001e2000c101b04 */
        /* <DEDUP_REMOVED lines=23> */
.L_x_1315:
[----:B0-----:R-:W-:-:S04]  /*5960*/  LOP3.LUT P0, RZ, R134, 0xff, RZ, 0xc0, !PT ;  /* 0x000000ff86ff7812 */ /* 0x001fc8000780c0ff */
[----:B------:R-:W-:Y:S01]  /*5970*/  SEL R134, RZ, 0x1, P0 ;  /* 0x00000001ff867807 */ /* 0x000fe20000000000 */
[----:B------:R-:W-:Y:S01]  /*5980*/  @P4 CALL.REL.NOINC `(.L_x_1316) ;  /* 0x0000001000004944 */ /* 0x000fe20003c00000 */
[----:B------:R-:W-:Y:S05]  /*5990*/  BRA `(.L_x_1317) ;  /* 0xffffb73000007947 */ /* 0x000fea000383ffff */
.L_x_1316:
        /* <DEDUP_REMOVED lines=86> */
.L_x_1306:
        /* <DEDUP_REMOVED lines=40> */
.L_x_1307:
[----:B------:R-:W-:Y:S01]  /*6180*/  MOV R81, R82 ;  /* 0x0000005200517202 */ /* 0x000fe20000000f00 */
[----:B------:R-:W-:Y:S01]  /*6190*/  IMAD.MOV.U32 R89, RZ, RZ, 0x10 ;  /* 0x00000010ff597424 */ /* 0x000fe200078e00ff */
[----:B------:R-:W-:Y:S01]  /*61a0*/  MOV R80, 0x61d0 ;  /* 0x000061d000507802 */ /* 0x000fe20000000f00 */
[----:B------:R-:W-:-:S02]  /*61b0*/  IMAD.MOV.U32 R206, RZ, RZ, -0x1 ;  /* 0xffffffffffce7424 */ /* 0x000fc400078e00ff */
[----:B-----5:R-:W-:Y:S05]  /*61c0*/  CALL.REL.NOINC `($__internal_41_$__cuda_sm70_shflsync_down_p) ;  /* 0x000003d000007944 */ /* 0x020fea0003c00000 */
[----:B------:R-:W-:Y:S01]  /*61d0*/  MOV R166, R89 ;  /* 0x0000005900a67202 */ /* 0x000fe20000000f00 */
[----:B------:R-:W-:Y:S05]  /*61e0*/  BRA `(.L_x_1318) ;  /* 0xffffd40000007947 */ /* 0x000fea000383ffff */
.L_x_1308:
[----:B------:R-:W-:Y:S01]  /*61f0*/  IMAD.MOV.U32 R81, RZ, RZ, R83 ;  /* 0x000000ffff517224 */ /* 0x000fe200078e0053 */
[----:B------:R-:W-:Y:S01]  /*6200*/  MOV R206, 0xffffffff ;  /* 0xffffffff00ce7802 */ /* 0x000fe20000000f00 */
[----:B------:R-:W-:Y:S01]  /*6210*/  IMAD.MOV.U32 R89, RZ, RZ, 0x10 ;  /* 0x00000010ff597424 */ /* 0x000fe200078e00ff */
[----:B------:R-:W-:-:S02]  /*6220*/  MOV R80, 0x6240 ;  /* 0x0000624000507802 */ /* 0x000fc40000000f00 */
[----:B01---5:R-:W-:Y:S05]  /*6230*/  CALL.REL.NOINC `($__internal_41_$__cuda_sm70_shflsync_down_p) ;  /* 0x0000036000007944 */ /* 0x023fea0003c00000 */
[----:B------:R-:W-:Y:S01]  /*6240*/  FADD.FTZ R82, R82, R166 ;  /* 0x000000a652527221 */ /* 0x000fe20000010000 */
[----:B------:R-:W-:Y:S01]  /*6250*/  MOV R80, 0x62b0 ;  /* 0x000062b000507802 */ /* 0x000fe20000000f00 */
[----:B------:R-:W-:-:S02]  /*6260*/  FADD.FTZ R83, R83, R89 ;  /* 0x0000005953537221 */ /* 0x000fc40000010000 */
[----:B------:R-:W-:Y:S01]  /*6270*/  IMAD.MOV.U32 R89, RZ, RZ, 0x8 ;  /* 0x00000008ff597424 */ /* 0x000fe200078e00ff */
[----:B------:R-:W-:Y:S01]  /*6280*/  MOV R81, R82 ;  /* 0x0000005200517202 */ /* 0x000fe20000000f00 */
[----:B------:R-:W-:Y:S02]  /*6290*/  IMAD.MOV.U32 R206, RZ, RZ, -0x1 ;  /* 0xffffffffffce7424 */ /* 0x000fe400078e00ff */
[----:B------:R-:W-:Y:S05]  /*62a0*/  CALL.REL.NOINC `($__internal_41_$__cuda_sm70_shflsync_down_p) ;  /* 0x000002f000007944 */ /* 0x000fea0003c00000 */
[----:B------:R-:W-:Y:S01]  /*62b0*/  IMAD.MOV.U32 R166, RZ, RZ, R89 ;  /* 0x000000ffffa67224 */ /* 0x000fe200078e0059 */
[----:B------:R-:W-:Y:S01]  /*62c0*/  HFMA2.MMA R89, -RZ, RZ, 0, 4.76837158203125e-07 ;  /* 0x00000008ff597435 */ /* 0x000fe200000001ff */
[----:B------:R-:W-:Y:S01]  /*62d0*/  IMAD.MOV.U32 R81, RZ, RZ, R83 ;  /* 0x000000ffff517224 */ /* 0x000fe200078e0053 */
[----:B------:R-:W-:Y:S01]  /*62e0*/  MOV R80, 0x6310 ;  /* 0x0000631000507802 */ /* 0x000fe20000000f00 */
[----:B------:R-:W-:-:S03]  /*62f0*/  IMAD.MOV.U32 R206, RZ, RZ, -0x1 ;  /* 0xffffffffffce7424 */ /* 0x000fc600078e00ff */
[----:B------:R-:W-:Y:S05]  /*6300*/  CALL.REL.NOINC `($__internal_41_$__cuda_sm70_shflsync_down_p) ;  /* 0x0000029000007944 */ /* 0x000fea0003c00000 */
[----:B------:R-:W-:Y:S01]  /*6310*/  FADD.FTZ R82, R166, R82 ;  /* 0x00000052a6527221 */ /* 0x000fe20000010000 */
[----:B------:R-:W-:Y:S01]  /*6320*/  MOV R206, 0xffffffff ;  /* 0xffffffff00ce7802 */ /* 0x000fe20000000f00 */
[----:B------:R-:W-:Y:S01]  /*6330*/  FADD.FTZ R83, R83, R89 ;  /* 0x0000005953537221 */ /* 0x000fe20000010000 */
[----:B------:R-:W-:Y:S01]  /*6340*/  MOV R80, 0x6380 ;  /* 0x0000638000507802 */ /* 0x000fe20000000f00 */
[----:B------:R-:W-:-:S02]  /*6350*/  IMAD.MOV.U32 R89, RZ, RZ, 0x4 ;  /* 0x00000004ff597424 */ /* 0x000fc400078e00ff */
[----:B------:R-:W-:Y:S02]  /*6360*/  IMAD.MOV.U32 R81, RZ, RZ, R82 ;  /* 0x000000ffff517224 */ /* 0x000fe400078e0052 */
[----:B------:R-:W-:Y:S05]  /*6370*/  CALL.REL.NOINC `($__internal_41_$__cuda_sm70_shflsync_down_p) ;  /* 0x0000022000007944 */ /* 0x000fea0003c00000 */
[----:B------:R-:W-:Y:S01]  /*6380*/  IMAD.MOV.U32 R166, RZ, RZ, R89 ;  /* 0x000000ffffa67224 */ /* 0x000fe200078e0059 */
[----:B------:R-:W-:Y:S01]  /*6390*/  MOV R81, R83 ;  /* 0x0000005300517202 */ /* 0x000fe20000000f00 */
[----:B------:R-:W-:Y:S01]  /*63a0*/  IMAD.MOV.U32 R89, RZ, RZ, 0x4 ;  /* 0x00000004ff597424 */ /* 0x000fe200078e00ff */
[----:B------:R-:W-:Y:S01]  /*63b0*/  MOV R80, 0x63e0 ;  /* 0x000063e000507802 */ /* 0x000fe20000000f00 */
[----:B------:R-:W-:Y:S02]  /*63c0*/  IMAD.MOV.U32 R206, RZ, RZ, -0x1 ;  /* 0xffffffffffce7424 */ /* 0x000fe400078e00ff */
[----:B------:R-:W-:Y:S05]  /*63d0*/  CALL.REL.NOINC `($__internal_41_$__cuda_sm70_shflsync_down_p) ;  /* 0x000001c000007944 */ /* 0x000fea0003c00000 */
[----:B------:R-:W-:Y:S01]  /*63e0*/  FADD.FTZ R82, R166, R82 ;  /* 0x00000052a6527221 */ /* 0x000fe20000010000 */
[----:B------:R-:W-:Y:S01]  /*63f0*/  MOV R80, 0x6450 ;  /* 0x0000645000507802 */ /* 0x000fe20000000f00 */
[----:B------:R-:W-:Y:S01]  /*6400*/  FADD.FTZ R83, R83, R89 ;  /* 0x0000005953537221 */ /* 0x000fe20000010000 */
[----:B------:R-:W-:Y:S01]  /*6410*/  HFMA2.MMA R89, -RZ, RZ, 0, 1.1920928955078125e-07 ;  /* 0x00000002ff597435 */ /* 0x000fe200000001ff */
[----:B------:R-:W-:Y:S02]  /*6420*/  IMAD.MOV.U32 R206, RZ, RZ, -0x1 ;  /* 0xffffffffffce7424 */ /* 0x000fe400078e00ff */
[----:B------:R-:W-:-:S03]  /*6430*/  IMAD.MOV.U32 R81, RZ, RZ, R82 ;  /* 0x000000ffff517224 */ /* 0x000fc600078e0052 */
[----:B------:R-:W-:Y:S05]  /*6440*/  CALL.REL.NOINC `($__internal_41_$__cuda_sm70_shflsync_down_p) ;  /* 0x0000015000007944 */ /* 0x000fea0003c00000 */
[----:B------:R-:W-:Y:S01]  /*6450*/  MOV R166, R89 ;  /* 0x0000005900a67202 */ /* 0x000fe20000000f00 */
[----:B------:R-:W-:Y:S01]  /*6460*/  IMAD.MOV.U32 R81, RZ, RZ, R83 ;  /* 0x000000ffff517224 */ /* 0x000fe200078e0053 */
[----:B------:R-:W-:Y:S01]  /*6470*/  MOV R206, 0xffffffff ;  /* 0xffffffff00ce7802 */ /* 0x000fe20000000f00 */
[----:B------:R-:W-:Y:S01]  /*6480*/  IMAD.MOV.U32 R89, RZ, RZ, 0x2 ;  /* 0x00000002ff597424 */ /* 0x000fe200078e00ff */
[----:B------:R-:W-:-:S02]  /*6490*/  MOV R80, 0x64b0 ;  /* 0x000064b000507802 */ /* 0x000fc40000000f00 */
[----:B------:R-:W-:Y:S05]  /*64a0*/  CALL.REL.NOINC `($__internal_41_$__cuda_sm70_shflsync_down_p) ;  /* 0x000000f000007944 */ /* 0x000fea0003c00000 */
        /* <DEDUP_REMOVED lines=8> */
[----:B------:R-:W-:Y:S01]  /*6530*/  HFMA2.MMA R89, -RZ, RZ, 0, 5.9604644775390625e-08 ;  /* 0x00000001ff597435 */ /* 0x000fe200000001ff */
[----:B------:R-:W-:Y:S01]  /*6540*/  IMAD.MOV.U32 R81, RZ, RZ, R166 ;  /* 0x000000ffff517224 */ /* 0x000fe200078e00a6 */
[----:B------:R-:W-:Y:S01]  /*6550*/  MOV R80, 0x6580 ;  /* 0x0000658000507802 */ /* 0x000fe20000000f00 */
[----:B------:R-:W-:-:S03]  /*6560*/  IMAD.MOV.U32 R206, RZ, RZ, -0x1 ;  /* 0xffffffffffce7424 */ /* 0x000fc600078e00ff */
[----:B------:R-:W-:Y:S05]  /*6570*/  CALL.REL.NOINC `($__internal_41_$__cuda_sm70_shflsync_down_p) ;  /* 0x0000002000007944 */ /* 0x000fea0003c00000 */
[----:B------:R-:W-:Y:S01]  /*6580*/  IMAD.MOV.U32 R81, RZ, RZ, R89 ;  /* 0x000000ffff517224 */ /* 0x000fe200078e0059 */
[----:B------:R-:W-:Y:S05]  /*6590*/  BRA `(.L_x_1319) ;  /* 0xffffd17000007947 */ /* 0x000fea000383ffff */
        .weak           $__internal_41_$__cuda_sm70_shflsync_down_p
        .type           $__internal_41_$__cuda_sm70_shflsync_down_p,@function
        .size           $__internal_41_$__cuda_sm70_shflsync_down_p,(.L_x_3403 - $__internal_41_$__cuda_sm70_shflsync_down_p)
$__internal_41_$__cuda_sm70_shflsync_down_p:
[----:B------:R-:W-:Y:S01]  /*65a0*/  MOV R167, 0x1f ;  /* 0x0000001f00a77802 */ /* 0x000fe20000000f00 */
[----:B------:R-:W-:Y:S04]  /*65b0*/  WARPSYNC R206 ;  /* 0x000000ce00007348 */ /* 0x000fe80003800000 */
[----:B------:R0:W1:Y:S04]  /*65c0*/  SHFL.DOWN PT, R89, R81, R89, R167 ;  /* 0x0800005951597389 */ /* 0x00006800000e00a7 */
[----:B0-----:R-:W0:Y:S01]  /*65d0*/  S2R R167, SR_TID.X ;  /* 0x0000000000a77919 */ /* 0x001e220000002100 */
[----:B------:R-:W-:Y:S01]  /*65e0*/  IMAD.MOV.U32 R81, RZ, RZ, 0x0 ;  /* 0x00000000ff517424 */ /* 0x000fe200078e00ff */
[----:B0-----:R-:W-:-:S03]  /*65f0*/  SHF.R.U32.HI R167, RZ, 0x5, R167 ;  /* 0x00000005ffa77819 */ /* 0x001fc600000116a7 */
[----:B-1----:R-:W-:Y:S05]  /*6600*/  RET.REL.NODEC R80 `(_ZN10layer_norm31ln_parallel_residual_bwd_kernelINS_13Kernel_traitsI13__nv_bfloat16S2_fS2_fjLj7168ELj1ELj1ELj8ELj8ENS_18Kernel_traits_baseILj7168ES2_S2_fS2_fjLj256EEEEELb1ELb0ELb1EEEvNS_9BwdParamsE) ;  /* 0xffff99f050007950 */ /* 0x002fea0003c3ffff */
.L_x_1320:
        /* <DEDUP_REMOVED lines=15> */
.L_x_3403:


//--------------------- .text._ZN10layer_norm22ln_bwd_finalize_kernelINS_22Kernel_traits_finalizeILj7168E13__nv_bfloat16S2_fS2_fjLb0ELj1024ELj4ENS_18Kernel_traits_baseILj7168ES2_S2_fS2_fjLj1024EEEEELb0ELb0EEEvNS_9BwdParamsE --------------------------
	.section	.text._ZN10layer_norm22ln_bwd_finalize_kernelINS_22Kernel_traits_finalizeILj7168E13__nv_bfloat16S2_fS2_fjLb0ELj1024ELj4ENS_18Kernel_traits_baseILj7168ES2_S2_fS2_fjLj1024EEEEELb0ELb0EEEvNS_9BwdParamsE,"ax",@progbits
	.sectioninfo	@"SHI_REGISTERS=30"
	.align	128
        .global         _ZN10layer_norm22ln_bwd_finalize_kernelINS_22Kernel_traits_finalizeILj7168E13__nv_bfloat16S2_fS2_fjLb0ELj1024ELj4ENS_18Kernel_traits_baseILj7168ES2_S2_fS2_fjLj1024EEEEELb0ELb0EEEvNS_9BwdParamsE
        .type           _ZN10layer_norm22ln_bwd_finalize_kernelINS_22Kernel_traits_finalizeILj7168E13__nv_bfloat16S2_fS2_fjLb0ELj1024ELj4ENS_18Kernel_traits_baseILj7168ES2_S2_fS2_fjLj1024EEEEELb0ELb0EEEvNS_9BwdParamsE,@function
        .size           _ZN10layer_norm22ln_bwd_finalize_kernelINS_22Kernel_traits_finalizeILj7168E13__nv_bfloat16S2_fS2_fjLb0ELj1024ELj4ENS_18Kernel_traits_baseILj7168ES2_S2_fS2_fjLj1024EEEEELb0ELb0EEEvNS_9BwdParamsE,(.L_x_3404 - _ZN10layer_norm22ln_bwd_finalize_kernelINS_22Kernel_traits_finalizeILj7168E13__nv_bfloat16S2_fS2_fjLb0ELj1024ELj4ENS_18Kernel_traits_baseILj7168ES2_S2_fS2_fjLj1024EEEEELb0ELb0EEEvNS_9BwdParamsE)
        .other          _ZN10layer_norm22ln_bwd_finalize_kernelINS_22Kernel_traits_finalizeILj7168E13__nv_bfloat16S2_fS2_fjLb0ELj1024ELj4ENS_18Kernel_traits_baseILj7168ES2_S2_fS2_fjLj1024EEEEELb0ELb0EEEvNS_9BwdParamsE,@"STO_CUDA_ENTRY STV_DEFAULT"
_ZN10layer_norm22ln_bwd_finalize_kernelINS_22Kernel_traits_finalizeILj7168E13__nv_bfloat16S2_fS2_fjLb0ELj1024ELj4ENS_18Kernel_traits_baseILj7168ES2_S2_fS2_fjLj1024EEEEELb0ELb0EEEvNS_9BwdParamsE:
.text._ZN10layer_norm22ln_bwd_finalize_kernelINS_22Kernel_traits_finalizeILj7168E13__nv_bfloat16S2_fS2_fjLb0ELj1024ELj4ENS_18Kernel_traits_baseILj7168ES2_S2_fS2_fjLj1024EEEEELb0ELb0EEEvNS_9BwdParamsE:
        /* <DEDUP_REMOVED lines=19> */
.L_x_1334:
        /* <DEDUP_REMOVED lines=28> */
.L_x_1325:
        /* <DEDUP_REMOVED lines=35> */
.L_x_1324:
[----:B------:R-:W-:Y:S05]  /*0520*/  BSYNC B1 ;  /* 0x0000000000017941 */ /* 0x000fea0003800000 */
.L_x_1323:
        /* <DEDUP_REMOVED lines=23> */
.L_x_1327:
[----:B------:R-:W-:Y:S05]  /*06a0*/  BSYNC B1 ;  /* 0x0000000000017941 */ /* 0x000fea0003800000 */
.L_x_1326:
        /* <DEDUP_REMOVED lines=11> */
.L_x_1328:
[----:B------:R-:W-:Y:S05]  /*0760*/  BSYNC B1 ;  /* 0x0000000000017941 */ /* 0x000fea0003800000 */
.L_x_1322:
[----:B------:R-:W-:Y:S05]  /*0770*/  BSYNC B0 ;  /* 0x0000000000007941 */ /* 0x000fea0003800000 */
.L_x_1321:
        /* <DEDUP_REMOVED lines=11> */
.L_x_1335:
        /* <DEDUP_REMOVED lines=18> */
.L_x_1336:
[----:B---3--:R-:W-:Y:S02]  /*0950*/  FADD.FTZ R4, R4, R9 ;  /* 0x0000000904047221 */ /* 0x008fe40000010000 */
[----:B-12---:R-:W-:-:S03]  /*0960*/  FADD.FTZ R6, R5, R6 ;  /* 0x0000000605067221 */ /* 0x006fc60000010000 */
[----:B------:R1:W-:Y:S04]  /*0970*/  @!P1 STS [R17.X4+0x2000], R4 ;  /* 0x0020000411009388 */ /* 0x0003e80000004800 */
[----:B------:R1:W-:Y:S02]  /*0980*/  @!P1 STS [R17.X4+0x2080], R6 ;  /* 0x0020800611009388 */ /* 0x0003e40000004800 */
.L_x_1329:
        /* <DEDUP_REMOVED lines=17> */
.L_x_1333:
[----:B------:R-:W-:Y:S05]  /*0aa0*/  BSYNC B0 ;  /* 0x0000000000007941 */ /* 0x000fea0003800000 */
.L_x_1332:
[C---:B------:R-:W-:Y:S02]  /*0ab0*/  ISETP.GT.U32.AND P1, PT, R18.reuse, -0x1c01, PT ;  /* 0xffffe3ff1200780c */ /* 0x040fe40003f24070 */
[----:B------:R-:W-:Y:S02]  /*0ac0*/  IADD3 R18, R18, 0x1c00, RZ ;  /* 0x00001c0012127810 */ /* 0x000fe40007ffe0ff */
[----:B------:R-:W-:-:S09]  /*0ad0*/  IADD3 R19, R19, 0xe00, RZ ;  /* 0x00000e0013137810 */ /* 0x000fd20007ffe0ff */
[----:B01----:R-:W-:Y:S05]  /*0ae0*/  @P1 BRA `(.L_x_1334) ;  /* 0xfffff64000001947 */ /* 0x003fea000383ffff */
[----:B------:R-:W-:Y:S05]  /*0af0*/  EXIT ;  /* 0x000000000000794d */ /* 0x000fea0003800000 */
.L_x_1330:
[----:B--2---:R-:W-:Y:S01]  /*0b00*/  IMAD.MOV.U32 R9, RZ, RZ, R5 ;  /* 0x000000ffff097224 */ /* 0x004fe200078e0005 */
[----:B------:R-:W-:Y:S01]  /*0b10*/  MOV R8, 0x1 ;  /* 0x0000000100087802 */ /* 0x000fe20000000f00 */
[----:B------:R-:W-:Y:S01]  /*0b20*/  IMAD.MOV.U32 R7, RZ, RZ, 0x1f ;  /* 0x0000001fff077424 */ /* 0x000fe200078e00ff */
[----:B------:R-:W-:Y:S02]  /*0b30*/  MOV R10, 0xffffffff ;  /* 0xffffffff000a7802 */ /* 0x000fe40000000f00 */
[----:B------:R-:W-:Y:S02]  /*0b40*/  MOV R2, 0xb60 ;  /* 0x00000b6000027802 */ /* 0x000fe40000000f00 */
[----:B01----:R-:W-:Y:S05]  /*0b50*/  CALL.REL.NOINC `($__internal_42_$__cuda_sm70_shflsync_bfly_p) ;  /* 0x000003b000007944 */ /* 0x003fea0003c00000 */
[----:B-1----:R-:W-:Y:S01]  /*0b60*/  IMAD.MOV.U32 R2, RZ, RZ, R7 ;  /* 0x000000ffff027224 */ /* 0x002fe200078e0007 */
[----:B0-----:R-:W-:Y:S05]  /*0b70*/  BRA `(.L_x_1335) ;  /* 0xfffffcb000007947 */ /* 0x001fea000383ffff */
.L_x_1331:
[----:B------:R-:W-:Y:S01]  /*0b80*/  HFMA2.MMA R8, -RZ, RZ, 0, 1.1920928955078125e-07 ;  /* 0x00000002ff087435 */ /* 0x000fe200000001ff */
[----:B------:R-:W-:Y:S01]  /*0b90*/  IMAD.MOV.U32 R7, RZ, RZ, 0x1f ;  /* 0x0000001fff077424 */ /* 0x000fe200078e00ff */
[----:B------:R-:W-:Y:S02]  /*0ba0*/  MOV R10, 0xffffffff ;  /* 0xffffffff000a7802 */ /* 0x000fe40000000f00 */
[----:B------:R-:W-:-:S02]  /*0bb0*/  MOV R2, 0xbd0 ;  /* 0x00000bd000027802 */ /* 0x000fc40000000f00 */
[----:B012---:R-:W-:Y:S05]  /*0bc0*/  CALL.REL.NOINC `($__internal_42_$__cuda_sm70_shflsync_bfly_p) ;  /* 0x0000034000007944 */ /* 0x007fea0003c00000 */
[----:B01----:R-:W-:Y:S01]  /*0bd0*/  FADD.FTZ R9, R9, R7 ;  /* 0x0000000709097221 */ /* 0x003fe20000010000 */
[----:B------:R-:W-:Y:S01]  /*0be0*/  HFMA2.MMA R7, -RZ, RZ, 0, 1.847743988037109375e-06 ;  /* 0x0000001fff077435 */ /* 0x000fe200000001ff */
[----:B------:R-:W-:Y:S01]  /*0bf0*/  IMAD.MOV.U32 R8, RZ, RZ, 0x4 ;  /* 0x00000004ff087424 */ /* 0x000fe200078e00ff */
[----:B------:R-:W-:Y:S01]  /*0c00*/  MOV R2, 0xc30 ;  /* 0x00000c3000027802 */ /* 0x000fe20000000f00 */
[----:B------:R-:W-:-:S03]  /*0c10*/  IMAD.MOV.U32 R10, RZ, RZ, -0x1 ;  /* 0xffffffffff0a7424 */ /* 0x000fc600078e00ff */
[----:B------:R-:W-:Y:S05]  /*0c20*/  CALL.REL.NOINC `($__internal_42_$__cuda_sm70_shflsync_bfly_p) ;  /* 0x000002e000007944 */ /* 0x000fea0003c00000 */
[----:B01----:R-:W-:Y:S01]  /*0c30*/  FADD.FTZ R9, R9, R7 ;  /* 0x0000000709097221 */ /* 0x003fe20000010000 */
[----:B------:R-:W-:Y:S01]  /*0c40*/  HFMA2.MMA R7, -RZ, RZ, 0, 1.847743988037109375e-06 ;  /* 0x0000001fff077435 */ /* 0x000fe200000001ff */
[----:B------:R-:W-:Y:S01]  /*0c50*/  MOV R8, 0x8 ;  /* 0x0000000800087802 */ /* 0x000fe20000000f00 */
[----:B------:R-:W-:Y:S01]  /*0c60*/  IMAD.MOV.U32 R10, RZ, RZ, -0x1 ;  /* 0xffffffffff0a7424 */ /* 0x000fe200078e00ff */
[----:B------:R-:W-:-:S03]  /*0c70*/  MOV R2, 0xc90 ;  /* 0x00000c9000027802 */ /* 0x000fc60000000f00 */
[----:B------:R-:W-:Y:S05]  /*0c80*/  CALL.REL.NOINC `($__internal_42_$__cuda_sm70_shflsync_bfly_p) ;  /* 0x0000028000007944 */ /* 0x000fea0003c00000 */
[----:B-1----:R-:W-:Y:S01]  /*0c90*/  FADD.FTZ R6, R9, R7 ;  /* 0x0000000709067221 */ /* 0x002fe20000010000 */
[----:B------:R-:W-:Y:S01]  /*0ca0*/  HFMA2.MMA R7, -RZ, RZ, 0, 1.847743988037109375e-06 ;  /* 0x0000001fff077435 */ /* 0x000fe200000001ff */
[----:B0-----:R-:W-:Y:S01]  /*0cb0*/  MOV R8, 0x10 ;  /* 0x0000001000087802 */ /* 0x001fe20000000f00 */
[----:B------:R-:W-:Y:S01]  /*0cc0*/  IMAD.MOV.U32 R10, RZ, RZ, -0x1 ;  /* 0xffffffffff0a7424 */ /* 0x000fe200078e00ff */
[----:B------:R-:W-:-:S02]  /*0cd0*/  MOV R2, 0xd00 ;  /* 0x00000d0000027802 */ /* 0x000fc40000000f00 */
[----:B------:R-:W-:Y:S02]  /*0ce0*/  MOV R9, R6 ;  /* 0x0000000600097202 */ /* 0x000fe40000000f00 */
[----:B------:R-:W-:Y:S05]  /*0cf0*/  CALL.REL.NOINC `($__internal_42_$__cuda_sm70_shflsync_bfly_p) ;  /* 0x0000021000007944 */ /* 0x000fea0003c00000 */
[----:B0-----:R-:W-:Y:S01]  /*0d00*/  HFMA2.MMA R8, -RZ, RZ, 0, 5.9604644775390625e-08 ;  /* 0x00000001ff087435 */ /* 0x001fe200000001ff */
[----:B-1----:R-:W-:Y:S01]  /*0d10*/  MOV R5, R7 ;  /* 0x0000000700057202 */ /* 0x002fe20000000f00 */
[----:B------:R-:W-:Y:S01]  /*0d20*/  IMAD.MOV.U32 R9, RZ, RZ, R4 ;  /* 0x000000ffff097224 */ /* 0x000fe200078e0004 */
[----:B------:R-:W-:Y:S01]  /*0d30*/  MOV R7, 0x1f ;  /* 0x0000001f00077802 */ /* 0x000fe20000000f00 */
[----:B------:R-:W-:Y:S01]  /*0d40*/  IMAD.MOV.U32 R10, RZ, RZ, -0x1 ;  /* 0xffffffffff0a7424 */ /* 0x000fe200078e00ff */
[----:B------:R-:W-:Y:S02]  /*0d50*/  MOV R2, 0xd70 ;  /* 0x00000d7000027802 */ /* 0x000fe40000000f00 */
[----:B------:R-:W-:Y:S05]  /*0d60*/  CALL.REL.NOINC `($__internal_42_$__cuda_sm70_shflsync_bfly_p) ;  /* 0x000001a000007944 */ /* 0x000fea0003c00000 */
[----:B0-----:R-:W-:Y:S01]  /*0d70*/  HFMA2.MMA R8, -RZ, RZ, 0, 1.1920928955078125e-07 ;  /* 0x00000002ff087435 */ /* 0x001fe200000001ff */
[----:B-1----:R-:W-:Y:S01]  /*0d80*/  FADD.FTZ R9, R4, R7 ;  /* 0x0000000704097221 */ /* 0x002fe20000010000 */
[----:B------:R-:W-:Y:S01]  /*0d90*/  MOV R7, 0x1f ;  /* 0x0000001f00077802 */ /* 0x000fe20000000f00 */
[----:B------:R-:W-:Y:S01]  /*0da0*/  IMAD.MOV.U32 R10, RZ, RZ, -0x1 ;  /* 0xffffffffff0a7424 */ /* 0x000fe200078e00ff */
[----:B------:R-:W-:Y:S02]  /*0db0*/  MOV R2, 0xdd0 ;  /* 0x00000dd000027802 */ /* 0x000fe40000000f00 */
[----:B------:R-:W-:Y:S05]  /*0dc0*/  CALL.REL.NOINC `($__internal_42_$__cuda_sm70_shflsync_bfly_p) ;  /* 0x0000014000007944 */ /* 0x000fea0003c00000 */
[----:B0-----:R-:W-:Y:S01]  /*0dd0*/  HFMA2.MMA R8, -RZ, RZ, 0, 2.384185791015625e-07 ;  /* 0x00000004ff087435 */ /* 0x001fe200000001ff */
[----:B-1----:R-:W-:Y:S01]  /*0de0*/  FADD.FTZ R9, R9, R7 ;  /* 0x0000000709097221 */ /* 0x002fe20000010000 */
[----:B------:R-:W-:Y:S01]  /*0df0*/  MOV R7, 0x1f ;  /* 0x0000001f00077802 */ /* 0x000fe20000000f00 */
[----:B------:R-:W-:Y:S01]  /*0e00*/  IMAD.MOV.U32 R10, RZ, RZ, -0x1 ;  /* 0xffffffffff0a7424 */ /* 0x000fe200078e00ff */
[----:B------:R-:W-:-:S02]  /*0e10*/  MOV R2, 0xe30 ;  /* 0x00000e3000027802 */ /* 0x000fc40000000f00 */
[----:B------:R-:W-:Y:S05]  /*0e20*/  CALL.REL.NOINC `($__internal_42_$__cuda_sm70_shflsync_bfly_p) ;  /* 0x000000e000007944 */ /* 0x000fea0003c00000 */
[----:B0-----:R-:W-:Y:S01]  /*0e30*/  HFMA2.MMA R8, -RZ, RZ, 0, 4.76837158203125e-07 ;  /* 0x00000008ff087435 */ /* 0x001fe200000001ff */
[----:B-1----:R-:W-:Y:S01]  /*0e40*/  FADD.FTZ R9, R9, R7 ;  /* 0x0000000709097221 */ /* 0x002fe20000010000 */
[----:B------:R-:W-:Y:S01]  /*0e50*/  MOV R7, 0x1f ;  /* 0x0000001f00077802 */ /* 0x000fe20000000f00 */
[----:B------:R-:W-:Y:S01]  /*0e60*/  IMAD.MOV.U32 R10, RZ, RZ, -0x1 ;  /* 0xffffffffff0a7424 */ /* 0x000fe200078e00ff */
[----:B------:R-:W-:-:S02]  /*0e70*/  MOV R2, 0xe90 ;  /* 0x00000e9000027802 */ /* 0x000fc40000000f00 */
[----:B------:R-:W-:Y:S05]  /*0e80*/  CALL.REL.NOINC `($__internal_42_$__cuda_sm70_shflsync_bfly_p) ;  /* 0x0000008000007944 */ /* 0x000fea0003c00000 */
[----:B0-----:R-:W-:Y:S01]  /*0e90*/  HFMA2.MMA R8, -RZ, RZ, 0, 9.5367431640625e-07 ;  /* 0x00000010ff087435 */ /* 0x001fe200000001ff */
[----:B-1----:R-:W-:Y:S01]  /*0ea0*/  FADD.FTZ R9, R9, R7 ;  /* 0x0000000709097221 */ /* 0x002fe20000010000 */
[----:B------:R-:W-:Y:S01]  /*0eb0*/  MOV R7, 0x1f ;  /* 0x0000001f00077802 */ /* 0x000fe20000000f00 */
[----:B------:R-:W-:Y:S01]  /*0ec0*/  IMAD.MOV.U32 R10, RZ, RZ, -0x1 ;  /* 0xffffffffff0a7424 */ /* 0x000fe200078e00ff */
[----:B------:R-:W-:-:S02]  /*0ed0*/  MOV R2, 0xef0 ;  /* 0x00000ef000027802 */ /* 0x000fc40000000f00 */
[----:B------:R-:W-:Y:S05]  /*0ee0*/  CALL.REL.NOINC `($__internal_42_$__cuda_sm70_shflsync_bfly_p) ;  /* 0x0000002000007944 */ /* 0x000fea0003c00000 */
[----:B-1----:R-:W-:Y:S01]  /*0ef0*/  MOV R4, R7 ;  /* 0x0000000700047202 */ /* 0x002fe20000000f00 */
[----:B0-----:R-:W-:Y:S05]  /*0f00*/  BRA `(.L_x_1336) ;  /* 0xfffffa4000007947 */ /* 0x001fea000383ffff */
        .weak           $__internal_42_$__cuda_sm70_shflsync_bfly_p
        .type           $__internal_42_$__cuda_sm70_shflsync_bfly_p,@function
        .size           $__internal_42_$__cuda_sm70_shflsync_bfly_p,(.L_x_3404 - $__internal_42_$__cuda_sm70_shflsync_bfly_p)
$__internal_42_$__cuda_sm70_shflsync_bfly_p:
[----:B------:R-:W-:Y:S01]  /*0f10*/  HFMA2.MMA R3, -RZ, RZ, 0, 0 ;  /* 0x00000000ff037435 */ /* 0x000fe200000001ff */
[----:B------:R-:W-:Y:S04]  /*0f20*/  WARPSYNC R10 ;  /* 0x0000000a00007348 */ /* 0x000fe80003800000 */
[----:B------:R0:W1:Y:S01]  /*0f30*/  SHFL.BFLY PT, R7, R9, R8, R7 ;  /* 0x0c00000809077389 */ /* 0x00006200000e0007 */
[----:B------:R-:W-:Y:S05]  /*0f40*/  RET.REL.NODEC R2 `(_ZN10layer_norm22ln_bwd_finalize_kernelINS_22Kernel_traits_finalizeILj7168E13__nv_bfloat16S2_fS2_fjLb0ELj1024ELj4ENS_18Kernel_traits_baseILj7168ES2_S2_fS2_fjLj1024EEEEELb0ELb0EEEvNS_9BwdParamsE) ;  /* 0xfffff0b002007950 */ /* 0x000fea0003c3ffff */
.L_x_1337:
        /* <DEDUP_REMOVED lines=11> */
.L_x_3404:


//--------------------- .text._ZN10layer_norm40ln_parallel_residual_bwd_finalize_kernelINS_22Kernel_traits_finalizeILj7168E13__nv_bfloat16S2_fS2_fjLb0ELj1024ELj4ENS_18Kernel_traits_baseILj7168ES2_S2_fS2_fjLj1024EEEEELb0EEEvNS_9BwdParamsE --------------------------
	.section	.text._ZN10layer_norm40ln_parallel_residual_bwd_finalize_kernelINS_22Kernel_traits_finalizeILj7168E13__nv_bfloat16S2_fS2_fjLb0ELj1024ELj4ENS_18Kernel_traits_baseILj7168ES2_S2_fS2_fjLj1024EEEEELb0EEEvNS_9BwdParamsE,"ax",@progbits
	.sectioninfo	@"SHI_REGISTERS=32"
	.align	128
        .global         _ZN10layer_norm40ln_parallel_residual_bwd_finalize_kernelINS_22Kernel_traits_finalizeILj7168E13__nv_bfloat16S2_fS2_fjLb0ELj1024ELj4ENS_18Kernel_traits_baseILj7168ES2_S2_fS2_fjLj1024EEEEELb0EEEvNS_9BwdParamsE
        .type           _ZN10layer_norm40ln_parallel_residual_bwd_finalize_kernelINS_22Kernel_traits_finalizeILj7168E13__nv_bfloat16S2_fS2_fjLb0ELj1024ELj4ENS_18Kernel_traits_baseILj7168ES2_S2_fS2_fjLj1024EEEEELb0EEEvNS_9BwdParamsE,@function
        .size           _ZN10layer_norm40ln_parallel_residual_bwd_finalize_kernelINS_22Kernel_traits_finalizeILj7168E13__nv_bfloat16S2_fS2_fjLb0ELj1024ELj4ENS_18Kernel_traits_baseILj7168ES2_S2_fS2_fjLj1024EEEEELb0EEEvNS_9BwdParamsE,(.L_x_3405 - _ZN10layer_norm40ln_parallel_residual_bwd_finalize_kernelINS_22Kernel_traits_finalizeILj7168E13__nv_bfloat16S2_fS2_fjLb0ELj1024ELj4ENS_18Kernel_traits_baseILj7168ES2_S2_fS2_fjLj1024EEEEELb0EEEvNS_9BwdParamsE)
        .other          _ZN10layer_norm40ln_parallel_residual_bwd_finalize_kernelINS_22Kernel_traits_finalizeILj7168E13__nv_bfloat16S2_fS2_fjLb0ELj1024ELj4ENS_18Kernel_traits_baseILj7168ES2_S2_fS2_fjLj1024EEEEELb0EEEvNS_9BwdParamsE,@"STO_CUDA_ENTRY STV_DEFAULT"
_ZN10layer_norm40ln_parallel_residual_bwd_finalize_kernelINS_22Kernel_traits_finalizeILj7168E13__nv_bfloat16S2_fS2_fjLb0ELj1024ELj4ENS_18Kernel_traits_baseILj7168ES2_S2_fS2_fjLj1024EEEEELb0EEEvNS_9BwdParamsE:
.text._ZN10layer_norm40ln_parallel_residual_bwd_finalize_kernelINS_22Kernel_traits_finalizeILj7168E13__nv_bfloat16S2_fS2_fjLb0ELj1024ELj4ENS_18Kernel_traits_baseILj7168ES2_S2_fS2_fjLj1024EEEEELb0EEEvNS_9BwdParamsE:
        /* <DEDUP_REMOVED lines=19> */
.L_x_1352:
        /* <DEDUP_REMOVED lines=36> */
.L_x_1342:
        /* <DEDUP_REMOVED lines=59> */
.L_x_1341:
[----:B------:R-:W-:Y:S05]  /*0720*/  BSYNC B1 ;  /* 0x0000000000017941 */ /* 0x000fea0003800000 */
.L_x_1340:
        /* <DEDUP_REMOVED lines=35> */
.L_x_1344:
[----:B------:R-:W-:Y:S05]  /*0960*/  BSYNC B1 ;  /* 0x0000000000017941 */ /* 0x000fea0003800000 */
.L_x_1343:
        /* <DEDUP_REMOVED lines=17> */
.L_x_1345:
[----:B------:R-:W-:Y:S05]  /*0a80*/  BSYNC B1 ;  /* 0x0000000000017941 */ /* 0x000fea0003800000 */
.L_x_1339:
[----:B------:R-:W-:Y:S05]  /*0a90*/  BSYNC B0 ;  /* 0x0000000000007941 */ /* 0x000fea0003800000 */
.L_x_1338:
        /* <DEDUP_REMOVED lines=14> */
.L_x_1353:
        /* <DEDUP_REMOVED lines=36> */
.L_x_1354:
        /* <DEDUP_REMOVED lines=11> */
.L_x_1346:
        /* <DEDUP_REMOVED lines=25> */
.L_x_1350:
[----:B------:R-:W-:Y:S05]  /*1000*/  BSYNC B0 ;  /* 0x0000000000007941 */ /* 0x000fea0003800000 */
.L_x_1349:
[C---:B------:R-:W-:Y:S02]  /*1010*/  ISETP.GT.U32.AND P1, PT, R4.reuse, -0x1c01, PT ;  /* 0xffffe3ff0400780c */ /* 0x040fe40003f24070 */
[----:B------:R-:W-:-:S02]  /*1020*/  IADD3 R4, R4, 0x1c00, RZ ;  /* 0x00001c0004047810 */ /* 0x000fc40007ffe0ff */
[----:B------:R-:W-:-:S09]  /*1030*/  IADD3 R5, R5, 0xe00, RZ ;  /* 0x00000e0005057810 */ /* 0x000fd20007ffe0ff */
[----:B0-----:R-:W-:Y:S01]  /*1040*/  @!P1 CALL.REL.NOINC `(.L_x_1351) ;  /* 0x0000001000009944 */ /* 0x001fe20003c00000 */
[----:B------:R-:W-:Y:S05]  /*1050*/  BRA `(.L_x_1352) ;  /* 0xfffff0d000007947 */ /* 0x000fea000383ffff */
.L_x_1351:
[----:B------:R-:W-:Y:S05]  /*1060*/  EXIT ;  /* 0x000000000000794d */ /* 0x000fea0003800000 */
.L_x_1347:
[----:B------:R-:W-:Y:S01]  /*1070*/  HFMA2.MMA R17, -RZ, RZ, 0, 1.847743988037109375e-06 ;  /* 0x0000001fff117435 */ /* 0x000fe200000001ff */
[----:B----4-:R-:W-:Y:S01]  /*1080*/  IMAD.MOV.U32 R19, RZ, RZ, R12 ;  /* 0x000000ffff137224 */ /* 0x010fe200078e000c */
[----:B------:R-:W-:Y:S02]  /*1090*/  MOV R16, 0x1 ;  /* 0x0000000100107802 */ /* 0x000fe40000000f00 */
[----:B------:R-:W-:Y:S02]  /*10a0*/  MOV R14, 0xffffffff ;  /* 0xffffffff000e7802 */ /* 0x000fe40000000f00 */
[----:B------:R-:W-:Y:S02]  /*10b0*/  MOV R8, 0x10d0 ;  /* 0x000010d000087802 */ /* 0x000fe40000000f00 */
[----:B0123--:R-:W-:Y:S05]  /*10c0*/  CALL.REL.NOINC `($__internal_43_$__cuda_sm70_shflsync_bfly_p) ;  /* 0x000007b000007944 */ /* 0x00ffea0003c00000 */
[----:B01----:R-:W-:Y:S05]  /*10d0*/  BRA `(.L_x_1353) ;  /* 0xfffffaa000007947 */ /* 0x003fea000383ffff */
.L_x_1348:
[----:B------:R-:W-:Y:S01]  /*10e0*/  HFMA2.MMA R16, -RZ, RZ, 0, 1.1920928955078125e-07 ;  /* 0x00000002ff107435 */ /* 0x000fe200000001ff */
[----:B------:R-:W-:Y:S01]  /*10f0*/  IMAD.MOV.U32 R19, RZ, RZ, R12 ;  /* 0x000000ffff137224 */ /* 0x000fe200078e000c */
[----:B------:R-:W-:Y:S02]  /*1100*/  MOV R17, 0x1f ;  /* 0x0000001f00117802 */ /* 0x000fe40000000f00 */
[----:B------:R-:W-:-:S02]  /*1110*/  MOV R14, 0xffffffff ;  /* 0xffffffff000e7802 */ /* 0x000fc40000000f00 */
[----:B------:R-:W-:Y:S02]  /*1120*/  MOV R8, 0x1140 ;  /* 0x0000114000087802 */ /* 0x000fe40000000f00 */
[----:B-123--:R-:W-:Y:S05]  /*1130*/  CALL.REL.NOINC `($__internal_43_$__cuda_sm70_shflsync_bfly_p) ;  /* 0x0000074000007944 */ /* 0x00efea0003c00000 */
[----:B0-----:R-:W-:Y:S01]  /*1140*/  HFMA2.MMA R17, -RZ, RZ, 0, 1.847743988037109375e-06 ;  /* 0x0000001fff117435 */ /* 0x001fe200000001ff */
[----:B-1----:R-:W-:Y:S01]  /*1150*/  FADD.FTZ R19, R12, R14 ;  /* 0x0000000e0c137221 */ /* 0x002fe20000010000 */
[----:B------:R-:W-:Y:S01]  /*1160*/  MOV R14, 0xffffffff ;  /* 0xffffffff000e7802 */ /* 0x000fe20000000f00 */
[----:B------:R-:W-:Y:S01]  /*1170*/  IMAD.MOV.U32 R16, RZ, RZ, 0x4 ;  /* 0x00000004ff107424 */ /* 0x000fe200078e00ff */
[----:B------:R-:W-:Y:S02]  /*1180*/  MOV R8, 0x11a0 ;  /* 0x000011a000087802 */ /* 0x000fe40000000f00 */
[----:B------:R-:W-:Y:S05]  /*1190*/  CALL.REL.NOINC `($__internal_43_$__cuda_sm70_shflsync_bfly_p) ;  /* 0x000006e000007944 */ /* 0x000fea0003c00000 */
[----:B0-----:R-:W-:Y:S01]  /*11a0*/  HFMA2.MMA R16, -RZ, RZ, 0, 4.76837158203125e-07 ;  /* 0x00000008ff107435 */ /* 0x001fe200000001ff */
[----:B-1----:R-:W-:Y:S01]  /*11b0*/  FADD.FTZ R19, R19, R14 ;  /* 0x0000000e13137221 */ /* 0x002fe20000010000 */
[----:B------:R-:W-:Y:S01]  /*11c0*/  MOV R14, 0xffffffff ;  /* 0xffffffff000e7802 */ /* 0x000fe20000000f00 */
[----:B------:R-:W-:Y:S01]  /*11d0*/  IMAD.MOV.U32 R17, RZ, RZ, 0x1f ;  /* 0x0000001fff117424 */ /* 0x000fe200078e00ff */
[----:B------:R-:W-:Y:S02]  /*11e0*/  MOV R8, 0x1200 ;  /* 0x0000120000087802 */ /* 0x000fe40000000f00 */
[----:B------:R-:W-:Y:S05]  /*11f0*/  CALL.REL.NOINC `($__internal_43_$__cuda_sm70_shflsync_bfly_p) ;  /* 0x0000068000007944 */ /* 0x000fea0003c00000 */
[----:B-1----:R-:W-:Y:S01]  /*1200*/  FADD.FTZ R12, R19, R14 ;  /* 0x0000000e130c7221 */ /* 0x002fe20000010000 */
[----:B0-----:R-:W-:Y:S01]  /*1210*/  HFMA2.MMA R16, -RZ, RZ, 0, 9.5367431640625e-07 ;  /* 0x00000010ff107435 */ /* 0x001fe200000001ff */
[----:B------:R-:W-:Y:S01]  /*1220*/  MOV R17, 0x1f ;  /* 0x0000001f00117802 */ /* 0x000fe20000000f00 */
[----:B------:R-:W-:Y:S01]  /*1230*/  IMAD.MOV.U32 R14, RZ, RZ, -0x1 ;  /* 0xffffffffff0e7424 */ /* 0x000fe200078e00ff */
[----:B------:R-:W-:-:S02]  /*1240*/  MOV R8, 0x1270 ;  /* 0x0000127000087802 */ /* 0x000fc40000000f00 */
[----:B------:R-:W-:Y:S02]  /*1250*/  MOV R19, R12 ;  /* 0x0000000c00137202 */ /* 0x000fe40000000f00 */
[----:B------:R-:W-:Y:S05]  /*1260*/  CALL.REL.NOINC `($__internal_43_$__cuda_sm70_shflsync_bfly_p) ;  /* 0x0000061000007944 */ /* 0x000fea0003c00000 */
[----:B0-----:R-:W-:Y:S01]  /*1270*/  HFMA2.MMA R17, -RZ, RZ, 0, 1.847743988037109375e-06 ;  /* 0x0000001fff117435 */ /* 0x001fe200000001ff */
[----:B-1----:R-:W-:Y:S01]  /*1280*/  MOV R15, R14 ;  /* 0x0000000e000f7202 */ /* 0x002fe20000000f00 */
[----:B------:R-:W-:Y:S01]  /*1290*/  IMAD.MOV.U32 R16, RZ, RZ, 0x1 ;  /* 0x00000001ff107424 */ /* 0x000fe200078e00ff */
[----:B------:R-:W-:Y:S02]  /*12a0*/  MOV R19, R13 ;  /* 0x0000000d00137202 */ /* 0x000fe40000000f00 */
[----:B------:R-:W-:Y:S02]  /*12b0*/  MOV R14, 0xffffffff ;  /* 0xffffffff000e7802 */ /* 0x000fe40000000f00 */
[----:B------:R-:W-:Y:S02]  /*12c0*/  MOV R8, 0x12e0 ;  /* 0x000012e000087802 */ /* 0x000fe40000000f00 */
[----:B------:R-:W-:Y:S05]  /*12d0*/  CALL.REL.NOINC `($__internal_43_$__cuda_sm70_shflsync_bfly_p) ;  /* 0x000005a000007944 */ /* 0x000fea0003c00000 */
[----:B0-----:R-:W-:Y:S01]  /*12e0*/  HFMA2.MMA R16, -RZ, RZ, 0, 1.1920928955078125e-07 ;  /* 0x00000002ff107435 */ /* 0x001fe200000001ff */
[----:B-1----:R-:W-:Y:S01]  /*12f0*/  FADD.FTZ R19, R13, R14 ;  /* 0x0000000e0d137221 */ /* 0x002fe20000010000 */
[----:B------:R-:W-:Y:S01]  /*1300*/  MOV R14, 0xffffffff ;  /* 0xffffffff000e7802 */ /* 0x000fe20000000f00 */
[----:B------:R-:W-:Y:S01]  /*1310*/  IMAD.MOV.U32 R17, RZ, RZ, 0x1f ;  /* 0x0000001fff117424 */ /* 0x000fe200078e00ff */
[----:B------:R-:W-:-:S02]  /*1320*/  MOV R8, 0x1340 ;  /* 0x0000134000087802 */ /* 0x000fc40000000f00 */
[----:B------:R-:W-:Y:S05]  /*1330*/  CALL.REL.NOINC `($__internal_43_$__cuda_sm70_shflsync_bfly_p) ;  /* 0x0000054000007944 */ /* 0x000fea0003c00000 */
[----:B0-----:R-:W-:Y:S01]  /*1340*/  HFMA2.MMA R16, -RZ, RZ, 0, 2.384185791015625e-07 ;  /* 0x00000004ff107435 */ /* 0x001fe200000001ff */
[----:B-1----:R-:W-:Y:S01]  /*1350*/  FADD.FTZ R19, R19, R14 ;  /* 0x0000000e13137221 */ /* 0x002fe20000010000 */
[----:B------:R-:W-:Y:S01]  /*1360*/  MOV R17, 0x1f ;  /* 0x0000001f00117802 */ /* 0x000fe20000000f00 */
[----:B------:R-:W-:Y:S01]  /*1370*/  IMAD.MOV.U32 R14, RZ, RZ, -0x1 ;  /* 0xffffffffff0e7424 */ /* 0x000fe200078e00ff */
[----:B------:R-:W-:-:S02]  /*1380*/  MOV R8, 0x13a0 ;  /* 0x000013a000087802 */ /* 0x000fc40000000f00 */
[----:B------:R-:W-:Y:S05]  /*1390*/  CALL.REL.NOINC `($__internal_43_$__cuda_sm70_shflsync_bfly_p) ;  /* 0x000004e000007944 */ /* 0x000fea0003c00000 */
[----:B0-----:R-:W-:Y:S01]  /*13a0*/  HFMA2.MMA R16, -RZ, RZ, 0, 4.76837158203125e-07 ;  /* 0x00000008ff107435 */ /* 0x001fe200000001ff */
[----:B-1----:R-:W-:Y:S01]  /*13b0*/  FADD.FTZ R19, R19, R14 ;  /* 0x0000000e13137221 */ /* 0x002fe20000010000 */
[----:B------:R-:W-:-:S02]  /*13c0*/  MOV R17, 0x1f ;  /* 0x0000001f00117802 */ /* 0x000fc40000000f00 */
[----:B------:R-:W-:Y:S02]  /*13d0*/  MOV R14, 0xffffffff ;  /* 0xffffffff000e7802 */ /* 0x000fe40000000f00 */
[----:B------:R-:W-:Y:S02]  /*13e0*/  MOV R8, 0x1400 ;  /* 0x0000140000087802 */ /* 0x000fe40000000f00 */
[----:B------:R-:W-:Y:S05]  /*13f0*/  CALL.REL.NOINC `($__internal_43_$__cuda_sm70_shflsync_bfly_p) ;  /* 0x0000048000007944 */ /* 0x000fea0003c00000 */
[----:B-1----:R-:W-:Y:S01]  /*1400*/  FADD.FTZ R13, R19, R14 ;  /* 0x0000000e130d7221 */ /* 0x002fe20000010000 */
[----:B0-----:R-:W-:Y:S01]  /*1410*/  HFMA2.MMA R17, -RZ, RZ, 0, 1.847743988037109375e-06 ;  /* 0x0000001fff117435 */ /* 0x001fe200000001ff */
[----:B------:R-:W-:Y:S01]  /*1420*/  IMAD.MOV.U32 R16, RZ, RZ, 0x10 ;  /* 0x00000010ff107424 */ /* 0x000fe200078e00ff */
[----:B------:R-:W-:Y:S02]  /*1430*/  MOV R14, 0xffffffff ;  /* 0xffffffff000e7802 */ /* 0x000fe40000000f00 */
[----:B------:R-:W-:Y:S02]  /*1440*/  MOV R19, R13 ;  /* 0x0000000d00137202 */ /* 0x000fe40000000f00 */
[----:B------:R-:W-:Y:S02]  /*1450*/  MOV R8, 0x1470 ;  /* 0x0000147000087802 */ /* 0x000fe40000000f00 */
[----:B------:R-:W-:Y:S05]  /*1460*/  CALL.REL.NOINC `($__internal_43_$__cuda_sm70_shflsync_bfly_p) ;  /* 0x0000041000007944 */ /* 0x000fea0003c00000 */
[----:B0-----:R-:W-:Y:S01]  /*1470*/  HFMA2.MMA R16, -RZ, RZ, 0, 5.9604644775390625e-08 ;  /* 0x00000001ff107435 */ /* 0x001fe200000001ff */
[----:B-1----:R-:W-:Y:S01]  /*1480*/  IMAD.MOV.U32 R18, RZ, RZ, R14 ;  /* 0x000000ffff127224 */ /* 0x002fe200078e000e */
[----:B------:R-:W-:Y:S01]  /*1490*/  MOV R19, R11 ;  /* 0x0000000b00137202 */ /* 0x000fe20000000f00 */
[----:B------:R-:W-:Y:S01]  /*14a0*/  IMAD.MOV.U32 R14, RZ, RZ, -0x1 ;  /* 0xffffffffff0e7424 */ /* 0x000fe200078e00ff */
[----:B------:R-:W-:-:S02]  /*14b0*/  MOV R17, 0x1f ;  /* 0x0000001f00117802 */ /* 0x000fc40000000f00 */
[----:B------:R-:W-:Y:S02]  /*14c0*/  MOV R8, 0x14e0 ;  /* 0x000014e000087802 */ /* 0x000fe40000000f00 */
[----:B------:R-:W-:Y:S05]  /*14d0*/  CALL.REL.NOINC `($__internal_43_$__cuda_sm70_shflsync_bfly_p) ;  /* 0x000003a000007944 */ /* 0x000fea0003c00000 */
[----:B0-----:R-:W-:Y:S01]  /*14e0*/  HFMA2.MMA R16, -RZ, RZ, 0, 1.1920928955078125e-07 ;  /* 0x00000002ff107435 */ /* 0x001fe200000001ff */
[----:B-1----:R-:W-:Y:S01]  /*14f0*/  FADD.FTZ R19, R11, R14 ;  /* 0x0000000e0b137221 */ /* 0x002fe20000010000 */
[----:B------:R-:W-:Y:S02]  /*1500*/  MOV R17, 0x1f ;  /* 0x0000001f00117802 */ /* 0x000fe40000000f00 */
[----:B------:R-:W-:Y:S02]  /*1510*/  MOV R14, 0xffffffff ;  /* 0xffffffff000e7802 */ /* 0x000fe40000000f00 */
[----:B------:R-:W-:Y:S02]  /*1520*/  MOV R8, 0x1540 ;  /* 0x0000154000087802 */ /* 0x000fe40000000f00 */
[----:B------:R-:W-:Y:S05]  /*1530*/  CALL.REL.NOINC `($__internal_43_$__cuda_sm70_shflsync_bfly_p) ;  /* 0x0000034000007944 */ /* 0x000fea0003c00000 */
[----:B0-----:R-:W-:Y:S01]  /*1540*/  HFMA2.MMA R17, -RZ, RZ, 0, 1.847743988037109375e-06 ;  /* 0x0000001fff117435 */ /* 0x001fe200000001ff */
[----:B-1----:R-:W-:Y:S01]  /*1550*/  FADD.FTZ R19, R19, R14 ;  /* 0x0000000e13137221 */ /* 0x002fe20000010000 */
[----:B------:R-:W-:Y:S01]  /*1560*/  MOV R14, 0xffffffff ;  /* 0xffffffff000e7802 */ /* 0x000fe20000000f00 */
[----:B------:R-:W-:Y:S01]  /*1570*/  IMAD.MOV.U32 R16, RZ, RZ, 0x4 ;  /* 0x00000004ff107424 */ /* 0x000fe200078e00ff */
[----:B------:R-:W-:-:S02]  /*1580*/  MOV R8, 0x15a0 ;  /* 0x000015a000087802 */ /* 0x000fc40000000f00 */
[----:B------:R-:W-:Y:S05]  /*1590*/  CALL.REL.NOINC `($__internal_43_$__cuda_sm70_shflsync_bfly_p) ;  /* 0x000002e000007944 */ /* 0x000fea0003c00000 */
[----:B0-----:R-:W-:Y:S01]  /*15a0*/  HFMA2.MMA R16, -RZ, RZ, 0, 4.76837158203125e-07 ;  /* 0x00000008ff107435 */ /* 0x001fe200000001ff */
[----:B-1----:R-:W-:Y:S01]  /*15b0*/  FADD.FTZ R19, R19, R14 ;  /* 0x0000000e13137221 */ /* 0x002fe20000010000 */
[----:B------:R-:W-:Y:S01]  /*15c0*/  MOV R14, 0xffffffff ;  /* 0xffffffff000e7802 */ /* 0x000fe20000000f00 */
[----:B------:R-:W-:Y:S01]  /*15d0*/  IMAD.MOV.U32 R17, RZ, RZ, 0x1f ;  /* 0x0000001fff117424 */ /* 0x000fe200078e00ff */
[----:B------:R-:W-:-:S02]  /*15e0*/  MOV R8, 0x1600 ;  /* 0x0000160000087802 */ /* 0x000fc40000000f00 */
        /* <DEDUP_REMOVED lines=33> */
[----:B0-----:R-:W-:Y:S01]  /*1800*/  HFMA2.MMA R17, -RZ, RZ, 0, 1.847743988037109375e-06 ;  /* 0x0000001fff117435 */ /* 0x001fe200000001ff */
[----:B-1----:R-:W-:Y:S01]  /*1810*/  FADD.FTZ R19, R19, R14 ;  /* 0x0000000e13137221 */ /* 0x002fe20000010000 */
[----:B------:R-:W-:Y:S01]  /*1820*/  MOV R14, 0xffffffff ;  /* 0xffffffff000e7802 */ /* 0x000fe20000000f00 */
[----:B------:R-:W-:Y:S01]  /*1830*/  IMAD.MOV.U32 R16, RZ, RZ, 0x10 ;  /* 0x00000010ff107424 */ /* 0x000fe200078e00ff */
[----:B------:R-:W-:Y:S02]  /*1840*/  MOV R8, 0x1860 ;  /* 0x0000186000087802 */ /* 0x000fe40000000f00 */
[----:B------:R-:W-:Y:S05]  /*1850*/  CALL.REL.NOINC `($__internal_43_$__cuda_sm70_shflsync_bfly_p) ;  /* 0x0000002000007944 */ /* 0x000fea0003c00000 */
[----:B-1----:R-:W-:Y:S01]  /*1860*/  MOV R8, R14 ;  /* 0x0000000e00087202 */ /* 0x002fe20000000f00 */
[----:B0-----:R-:W-:Y:S05]  /*1870*/  BRA `(.L_x_1354) ;  /* 0xfffff54000007947 */ /* 0x001fea000383ffff */
        .weak           $__internal_43_$__cuda_sm70_shflsync_bfly_p
        .type           $__internal_43_$__cuda_sm70_shflsync_bfly_p,@function
        .size           $__internal_43_$__cuda_sm70_shflsync_bfly_p,(.L_x_3405 - $__internal_43_$__cuda_sm70_shflsync_bfly_p)
$__internal_43_$__cuda_sm70_shflsync_bfly_p:
[----:B------:R-:W-:Y:S01]  /*1880*/  HFMA2.MMA R9, -RZ, RZ, 0, 0 ;  /* 0x00000000ff097435 */ /* 0x000fe200000001ff */
[----:B------:R-:W-:Y:S04]  /*1890*/  WARPSYNC R14 ;  /* 0x0000000e00007348 */ /* 0x000fe80003800000 */
[----:B------:R0:W1:Y:S01]  /*18a0*/  SHFL.BFLY PT, R14, R19, R16, R17 ;  /* 0x0c000010130e7389 */ /* 0x00006200000e0011 */
[----:B------:R-:W-:Y:S05]  /*18b0*/  RET.REL.NODEC R8 `(_ZN10layer_norm40ln_parallel_residual_bwd_finalize_kernelINS_22Kernel_traits_finalizeILj7168E13__nv_bfloat16S2_fS2_fjLb0ELj1024ELj4ENS_18Kernel_traits_baseILj7168ES2_S2_fS2_fjLj1024EEEEELb0EEEvNS_9BwdParamsE) ;  /* 0xffffe74008007950 */ /* 0x000fea0003c3ffff */
.L_x_1355:
        /* <DEDUP_REMOVED lines=12> */
.L_x_3405:


//--------------------- .text._ZN10layer_norm31ln_parallel_residual_bwd_kernelINS_13Kernel_traitsI13__nv_bfloat16S2_fS2_fjLj7168ELj1ELj1ELj8ELj8ENS_18Kernel_traits_baseILj7168ES2_S2_fS2_fjLj256EEEEELb1ELb1ELb0EEEvNS_9BwdParamsE --------------------------
	.section	.text._ZN10layer_norm31ln_parallel_residual_bwd_kernelINS_13Kernel_traitsI13__nv_bfloat16S2_fS2_fjLj7168ELj1ELj1ELj8ELj8ENS_18Kernel_traits_baseILj7168ES2_S2_fS2_fjLj256EEEEELb1ELb1ELb0EEEvNS_9BwdParamsE,"ax",@progbits
	.sectioninfo	@"SHI_REGISTERS=222"
	.align	128
        .global         _ZN10layer_norm31ln_parallel_residual_bwd_kernelINS_13Kernel_traitsI13__nv_bfloat16S2_fS2_fjLj7168ELj1ELj1ELj8ELj8ENS_18Kernel_traits_baseILj7168ES2_S2_fS2_fjLj256EEEEELb1ELb1ELb0EEEvNS_9BwdParamsE
        .type           _ZN10layer_norm31ln_parallel_residual_bwd_kernelINS_13Kernel_traitsI13__nv_bfloat16S2_fS2_fjLj7168ELj1ELj1ELj8ELj8ENS_18Kernel_traits_baseILj7168ES2_S2_fS2_fjLj256EEEEELb1ELb1ELb0EEEvNS_9BwdParamsE,@function
        .size           _ZN10layer_norm31ln_parallel_residual_bwd_kernelINS_13Kernel_traitsI13__nv_bfloat16S2_fS2_fjLj7168ELj1ELj1ELj8ELj8ENS_18Kernel_traits_baseILj7168ES2_S2_fS2_fjLj256EEEEELb1ELb1ELb0EEEvNS_9BwdParamsE,(.L_x_3406 - _ZN10layer_norm31ln_parallel_residual_bwd_kernelINS_13Kernel_traitsI13__nv_bfloat16S2_fS2_fjLj7168ELj1ELj1ELj8ELj8ENS_18Kernel_traits_baseILj7168ES2_S2_fS2_fjLj256EEEEELb1ELb1ELb0EEEvNS_9BwdParamsE)
        .other          _ZN10layer_norm31ln_parallel_residual_bwd_kernelINS_13Kernel_traitsI13__nv_bfloat16S2_fS2_fjLj7168ELj1ELj1ELj8ELj8ENS_18Kernel_traits_baseILj7168ES2_S2_fS2_fjLj256EEEEELb1ELb1ELb0EEEvNS_9BwdParamsE,@"STO_CUDA_ENTRY STV_DEFAULT"
_ZN10layer_norm31ln_parallel_residual_bwd_kernelINS_13Kernel_traitsI13__nv_bfloat16S2_fS2_fjLj7168ELj1ELj1ELj8ELj8ENS_18Kernel_traits_baseILj7168ES2_S2_fS2_fjLj256EEEEELb1ELb1ELb0EEEvNS_9BwdParamsE:
.text._ZN10layer_norm31ln_parallel_residual_bwd_kernelINS_13Kernel_traitsI13__nv_bfloat16S2_fS2_fjLj7168ELj1ELj1ELj8ELj8ENS_18Kernel_traits_baseILj7168ES2_S2_fS2_fjLj256EEEEELb1ELb1ELb0EEEvNS_9BwdParamsE:
        /* <DEDUP_REMOVED lines=13> */
[C---:B------:R-:W-:Y:S02]  /*00d0*/  ISETP.GE.U32.AND P2, PT, R15.reuse, 0x500, PT ;  /* 0x000005000f00780c */ /* 0x040fe40003f46070 */
[C---:B------:R-:W-:Y:S01]  /*00e0*/  ISETP.GE.U32.AND P3, PT, R15.reuse, 0x600, PT ;  /* 0x000006000f00780c */ /* 0x040fe20003f66070 */
[----:B------:R-:W0:Y:S01]  /*00f0*/  S2UR UR6, SR_CTAID.X ;  /* 0x00000000000679c3 */ /* 0x000e220000002500 */
[----:B------:R-:W-:Y:S01]  /*0100*/  ISETP.GE.U32.AND P4, PT, R15, 0x700, PT ;  /* 0x000007000f00780c */ /* 0x000fe20003f86070 */
[----:B------:R-:W-:Y:S01]  /*0110*/  @P6 IMAD.MOV.U32 R3, RZ, RZ, 0x8 ;  /* 0x00000008ff036424 */ /* 0x000fe200078e00ff */
[----:B------:R-:W-:Y:S01]  /*0120*/  P2R R0, PR, RZ, 0x40 ;  /* 0x00000040ff007803 */ /* 0x000fe20000000000 */
[----:B------:R-:W-:Y:S01]  /*0130*/  @P5 IMAD.MOV.U32 R23, RZ, RZ, 0x8 ;  /* 0x00000008ff175424 */ /* 0x000fe200078e00ff */
[----:B------:R-:W-:Y:S01]  /*0140*/  P2R R0, PR, RZ, 0x20 ;  /* 0x00000020ff007803 */ /* 0x000fe20000000000 */
[C---:B------:R-:W-:Y:S01]  /*0150*/  @P6 IMAD.WIDE.U32 R2, R18.reuse, R3, c[0x0][0x1b0] ;  /* 0x00006c0012026625 */ /* 0x040fe200078e0003 */
[----:B------:R-:W-:-:S02]  /*0160*/  @P6 LOP3.LUT R18, R18, 0x100, RZ, 0xfc, !PT ;  /* 0x0000010012126812 */ /* 0x000fc400078efcff */
        /* <DEDUP_REMOVED lines=57> */
[--C-:B------:R-:W-:Y:S01]  /*0500*/  SHF.R.U64 R149, R4, 0x10, R5.reuse ;  /* 0x0000001004957819 */ /* 0x100fe20000001205 */
[--C-:B------:R-:W-:Y:S01]  /*0510*/  IMAD.MOV.U32 R148, RZ, RZ, R5.reuse ;  /* 0x000000ffff947224 */ /* 0x100fe200078e0005 */
[----:B------:R-:W-:Y:S01]  /*0520*/  SHF.R.U32.HI R147, RZ, 0x10, R5 ;  /* 0x00000010ff937819 */ /* 0x000fe20000011605 */
[----:B------:R-:W-:Y:S01]  /*0530*/  IMAD.MOV.U32 R146, RZ, RZ, R6 ;  /* 0x000000ffff927224 */ /* 0x000fe200078e0006 */
        /* <DEDUP_REMOVED lines=52> */
[----:B0-----:R-:W-:Y:S02]  /*0880*/  PRMT R18, RZ, 0x5410, R18 ;  /* 0x00005410ff127816 */ /* 0x001fe40000000012 */
.L_x_1393:
        /* <DEDUP_REMOVED lines=29> */
[----:B------:R-:W-:Y:S01]  /*0a60*/  ISETP.NE.AND.EX P4, PT, RZ, c[0x0][0x21c], PT, P4 ;  /* 0x00008700ff007a0c */ /* 0x000fe20003f85340 */
[----:B------:R-:W-:-:S06]  /*0a70*/  IMAD.WIDE.U32 R132, R16, R133, c[0x0][0x208] ;  /* 0x0000820010847625 */ /* 0x000fcc00078e0085 */
[----:B------:R-:W2:Y:S06]  /*0a80*/  LDG.E.64 R132, [R132.64] ;  /* 0x0000000484847981 */ /* 0x000eac000c1e1b00 */
[----:B------:R-:W-:-:S04]  /*0a90*/  @P4 LEA R142, P6, R16, c[0x0][0x218], 0x4 ;  /* 0x00008600108e4a11 */ /* 0x000fc800078c20ff */
[C---:B------:R-:W-:Y:S02]  /*0aa0*/  @P4 LEA.HI.X R143, R16.reuse, c[0x0][0x21c], RZ, 0x4, P6 ;  /* 0x00008700108f4a11 */ /* 0x040fe400030f24ff */
[----:B------:R-:W-:-:S03]  /*0ab0*/  LEA R128, P6, R16, c[0x0][0x188], 0x4 ;  /* 0x0000620010807a11 */ /* 0x000fc600078c20ff */
[----:B------:R1:W5:Y:S01]  /*0ac0*/  @P4 LDG.E.128 R96, [R142.64] ;  /* 0x000000048e604981 */ /* 0x000362000c1e1d00 */
[----:B------:R-:W-:-:S06]  /*0ad0*/  LEA.HI.X R129, R16, c[0x0][0x18c], RZ, 0x4, P6 ;  /* 0x0000630010817a11 */ /* 0x000fcc00030f24ff */
[----:B------:R-:W3:Y:S01]  /*0ae0*/  LDG.E.128 R128, [R128.64] ;  /* 0x0000000480807981 */ /* 0x000ee2000c1e1d00 */
[----:B------:R-:W-:-:S04]  /*0af0*/  ISETP.NE.AND P4, PT, R151, RZ, PT ;  /* 0x000000ff9700720c */ /* 0x000fc80003f85270 */
[----:B-----5:R-:W-:Y:S02]  /*0b00*/  FSEL R158, R139, RZ, !P4 ;  /* 0x000000ff8b9e7208 */ /* 0x020fe40006000000 */
[----:B------:R-:W-:-:S04]  /*0b10*/  IADD3 R134, P4, R134, c[0x0][0x190], RZ ;  /* 0x0000640086867a10 */ /* 0x000fc80007f9e0ff */
[----:B------:R-:W-:-:S05]  /*0b20*/  IADD3.X R135, R13, c[0x0][0x194], RZ, P4, !PT ;  /* 0x000065000d877a10 */ /* 0x000fca00027fe4ff */
[----:B------:R4:W5:Y:S01]  /*0b30*/  LDG.E R13, [R134.64] ;  /* 0x00000004860d7981 */ /* 0x000962000c1e1900 */
[----:B--2---:R-:W-:Y:S01]  /*0b40*/  IMAD.MOV.U32 R137, RZ, RZ, R132 ;  /* 0x000000ffff897224 */ /* 0x004fe200078e0084 */
[--C-:B-1----:R-:W-:Y:S01]  /*0b50*/  SHF.R.U64 R143, R132, 0x10, R133.reuse ;  /* 0x00000010848f7819 */ /* 0x102fe20000001285 */
[----:B------:R-:W-:-:S03]  /*0b60*/  IMAD.MOV.U32 R138, RZ, RZ, R133 ;  /* 0x000000ffff8a7224 */ /* 0x000fc600078e0085 */
[----:B------:R-:W-:Y:S02]  /*0b70*/  PRMT R137, RZ, 0x5410, R137 ;  /* 0x00005410ff897816 */ /* 0x000fe40000000089 */
[----:B0-----:R-:W-:-:S03]  /*0b80*/  SHF.R.U32.HI R141, RZ, 0x10, R133 ;  /* 0x00000010ff8d7819 */ /* 0x001fc60000011685 */
[----:B------:R-:W-:Y:S02]  /*0b90*/  FMUL.FTZ R160, R150, R137 ;  /* 0x0000008996a07220 */ /* 0x000fe40000410000 */
[--C-:B---3--:R-:W-:Y:S02]  /*0ba0*/  FADD.FTZ R142, R129, -R158.reuse ;  /* 0x8000009e818e7221 */ /* 0x108fe40000010000 */
[--C-:B------:R-:W-:Y:S01]  /*0bb0*/  FADD.FTZ R140, R128, -R158.reuse ;  /* 0x8000009e808c7221 */ /* 0x100fe20000010000 */
[----:B------:R-:W-:Y:S01]  /*0bc0*/  PRMT R128, RZ, 0x5410, R143 ;  /* 0x00005410ff807816 */ /* 0x000fe2000000008f */
[--C-:B------:R-:W-:Y:S02]  /*0bd0*/  FADD.FTZ R130, R130, -R158.reuse ;  /* 0x8000009e82827221 */ /* 0x100fe40000010000 */
[----:B------:R-:W-:Y:S02]  /*0be0*/  FADD.FTZ R186, R131, -R158 ;  /* 0x8000009e83ba7221 */ /* 0x000fe40000010000 */
[----:B------:R-:W-:-:S02]  /*0bf0*/  FMUL.FTZ R158, R17, R142 ;  /* 0x0000008e119e7220 */ /* 0x000fc40000410000 */
[----:B------:R-:W-:Y:S01]  /*0c00*/  FMUL.FTZ R159, R17, R140 ;  /* 0x0000008c119f7220 */ /* 0x000fe20000410000 */
[----:B------:R-:W-:Y:S01]  /*0c10*/  PRMT R131, RZ, 0x5410, R138 ;  /* 0x00005410ff837816 */ /* 0x000fe2000000008a */
[----:B------:R-:W-:Y:S02]  /*0c20*/  FADD.FTZ R65, R65, R128 ;  /* 0x0000008041417221 */ /* 0x000fe40000010000 */
        /* <DEDUP_REMOVED lines=22> */
.L_x_1358:
[----:B0---4-:R-:W-:Y:S05]  /*0d90*/  BSYNC B0 ;  /* 0x0000000000007941 */ /* 0x011fea0003800000 */
.L_x_1357:
        /* <DEDUP_REMOVED lines=26> */
[----:B------:R-:W-:Y:S01]  /*0f40*/  IADD3 R140, R140, 0x100, RZ ;  /* 0x000001008c8c7810 */ /* 0x000fe20007ffe0ff */
[----:B--2---:R-:W-:Y:S01]  /*0f50*/  IMAD.MOV.U32 R141, RZ, RZ, R132 ;  /* 0x000000ffff8d7224 */ /* 0x004fe200078e0084 */
[--C-:B-1----:R-:W-:Y:S01]  /*0f60*/  SHF.R.U64 R167, R132, 0x10, R133.reuse ;  /* 0x0000001084a77819 */ /* 0x102fe20000001285 */
[----:B0-----:R-:W-:-:S03]  /*0f70*/  IMAD.MOV.U32 R142, RZ, RZ, R133 ;  /* 0x000000ffff8e7224 */ /* 0x001fc600078e0085 */
[----:B------:R-:W-:Y:S02]  /*0f80*/  PRMT R141, RZ, 0x5410, R141 ;  /* 0x00005410ff8d7816 */ /* 0x000fe4000000008d */
[----:B------:R-:W-:Y:S01]  /*0f90*/  SHF.R.U32.HI R143, RZ, 0x10, R133 ;  /* 0x00000010ff8f7819 */ /* 0x000fe20000011685 */
[C---:B---3--:R-:W-:Y:S02]  /*0fa0*/  FADD.FTZ R166, -R186.reuse, R128 ;  /* 0x00000080baa67221 */ /* 0x048fe40000010100 */
[C---:B------:R-:W-:Y:S01]  /*0fb0*/  FADD.FTZ R168, -R186.reuse, R129 ;  /* 0x00000081baa87221 */ /* 0x040fe20000010100 */
[----:B------:R-:W-:Y:S01]  /*0fc0*/  PRMT R128, RZ, 0x5410, R167 ;  /* 0x00005410ff807816 */ /* 0x000fe200000000a7 */
[C---:B------:R-:W-:Y:S02]  /*0fd0*/  FMUL.FTZ R167, R17.reuse, R166 ;  /* 0x000000a611a77220 */ /* 0x040fe40000410000 */
[----:B------:R-:W-:Y:S02]  /*0fe0*/  FADD.FTZ R130, -R186, R130 ;  /* 0x00000082ba827221 */ /* 0x000fe40000010100 */
[----:B------:R-:W-:-:S02]  /*0ff0*/  FMUL.FTZ R166, R17, R168 ;  /* 0x000000a811a67220 */ /* 0x000fc40000410000 */
[----:B------:R-:W-:Y:S01]  /*1000*/  FMUL.FTZ R168, R146, R141 ;  /* 0x0000008d92a87220 */ /* 0x000fe20000410000 */
        /* <DEDUP_REMOVED lines=24> */
.L_x_1360:
[----:B----4-:R-:W-:Y:S05]  /*1190*/  BSYNC B0 ;  /* 0x0000000000007941 */ /* 0x010fea0003800000 */
.L_x_1359:
        /* <DEDUP_REMOVED lines=62> */
.L_x_1362:
[----:B----4-:R-:W-:Y:S05]  /*1580*/  BSYNC B0 ;  /* 0x0000000000007941 */ /* 0x010fea0003800000 */
.L_x_1361:
        /* <DEDUP_REMOVED lines=62> */
.L_x_1364:
[----:B----4-:R-:W-:Y:S05]  /*1970*/  BSYNC B0 ;  /* 0x0000000000007941 */ /* 0x010fea0003800000 */
.L_x_1363:
        /* <DEDUP_REMOVED lines=30> */
[----:B------:R-:W-:-:S03]  /*1b60*/  SHF.R.U32.HI R143, RZ, 0x10, R133 ;  /* 0x00000010ff8f7819 */ /* 0x000fc60000011685 */
[----:B------:R-:W-:Y:S02]  /*1b70*/  FMUL.FTZ R194, R30, R141 ;  /* 0x0000008d1ec27220 */ /* 0x000fe40000410000 */
[C---:B---3--:R-:W-:Y:S02]  /*1b80*/  FADD.FTZ R192, -R218.reuse, R129 ;  /* 0x00000081dac07221 */ /* 0x048fe40000010100 */
[C---:B------:R-:W-:Y:S01]  /*1b90*/  FADD.FTZ R186, -R218.reuse, R128 ;  /* 0x00000080daba7221 */ /* 0x040fe20000010100 */
[----:B------:R-:W-:Y:S01]  /*1ba0*/  PRMT R128, RZ, 0x5410, R187 ;  /* 0x00005410ff807816 */ /* 0x000fe200000000bb */
[----:B------:R-:W-:Y:S02]  /*1bb0*/  FADD.FTZ R130, -R218, R130 ;  /* 0x00000082da827221 */ /* 0x000fe40000010100 */
[C---:B------:R-:W-:Y:S02]  /*1bc0*/  FMUL.FTZ R192, R17.reuse, R192 ;  /* 0x000000c011c07220 */ /* 0x040fe40000410000 */
[----:B------:R-:W-:Y:S01]  /*1bd0*/  FMUL.FTZ R193, R17, R186 ;  /* 0x000000ba11c17220 */ /* 0x000fe20000410000 */
        /* <DEDUP_REMOVED lines=11> */
[----:B------:R-:W-:Y:S02]  /*1c90*/  FADD.FTZ R218, -R218, R131 ;  /* 0x00000083dada7221 */ /* 0x000fe40000010100 */
        /* <DEDUP_REMOVED lines=12> */
.L_x_1366:
[----:B----4-:R-:W-:Y:S05]  /*1d60*/  BSYNC B0 ;  /* 0x0000000000007941 */ /* 0x010fea0003800000 */
.L_x_1365:
        /* <DEDUP_REMOVED lines=28> */
[----:B0-----:R-:W-:-:S03]  /*1f30*/  IMAD.MOV.U32 R142, RZ, RZ, R133 ;  /* 0x000000ffff8e7224 */ /* 0x001fc600078e0085 */
[----:B------:R-:W-:Y:S02]  /*1f40*/  PRMT R141, RZ, 0x5410, R141 ;  /* 0x00005410ff8d7816 */ /* 0x000fe4000000008d */
[----:B------:R-:W-:-:S03]  /*1f50*/  PRMT R203, RZ, 0x5410, R203 ;  /* 0x00005410ffcb7816 */ /* 0x000fc600000000cb */
[----:B------:R-:W-:Y:S01]  /*1f60*/  FMUL.FTZ R202, R26, R141 ;  /* 0x0000008d1aca7220 */ /* 0x000fe20000410000 */
[----:B------:R-:W-:Y:S01]  /*1f70*/  SHF.R.U32.HI R143, RZ, 0x10, R133 ;  /* 0x00000010ff8f7819 */ /* 0x000fe20000011685 */
[----:B------:R-:W-:Y:S01]  /*1f80*/  FADD.FTZ R45, R45, R203 ;  /* 0x000000cb2d2d7221 */ /* 0x000fe20000010000 */
[----:B------:R-:W-:Y:S01]  /*1f90*/  PRMT R142, RZ, 0x5410, R142 ;  /* 0x00005410ff8e7816 */ /* 0x000fe2000000008e */
[C---:B---3--:R-:W-:Y:S02]  /*1fa0*/  FADD.FTZ R200, -R218.reuse, R129 ;  /* 0x00000081dac87221 */ /* 0x048fe40000010100 */
[----:B-1----:R-:W-:Y:S02]  /*1fb0*/  FADD.FTZ R186, -R218, R128 ;  /* 0x00000080daba7221 */ /* 0x002fe40000010100 */
[C---:B------:R-:W-:Y:S02]  /*1fc0*/  FMUL.FTZ R200, R17.reuse, R200 ;  /* 0x000000c811c87220 */ /* 0x040fe40000410000 */
[----:B------:R-:W-:-:S02]  /*1fd0*/  FMUL.FTZ R201, R17, R186 ;  /* 0x000000ba11c97220 */ /* 0x000fc40000410000 */
[-C--:B------:R-:W-:Y:S02]  /*1fe0*/  FFMA.FTZ R73, R200, R203.reuse, R73 ;  /* 0x000000cbc8497223 */ /* 0x080fe40000010049 */
[----:B------:R-:W-:Y:S02]  /*1ff0*/  FADD.FTZ R130, -R218, R130 ;  /* 0x00000082da827221 */ /* 0x000fe40000010100 */
[----:B------:R-:W-:Y:S02]  /*2000*/  FMUL.FTZ R203, R24, R203 ;  /* 0x000000cb18cb7220 */ /* 0x000fe40000410000 */
[----:B------:R-:W-:Y:S02]  /*2010*/  FADD.FTZ R128, R137, R202 ;  /* 0x000000ca89807221 */ /* 0x000fe40000010000 */
[----:B------:R-:W-:Y:S01]  /*2020*/  FFMA.FTZ R138, R201, R202, R138 ;  /* 0x000000cac98a7223 */ /* 0x000fe2000001008a */
[----:B------:R-:W-:Y:S01]  /*2030*/  PRMT R132, RZ, 0x5410, R143 ;  /* 0x00005410ff847816 */ /* 0x000fe2000000008f */
[----:B------:R-:W-:-:S02]  /*2040*/  FADD.FTZ R218, -R218, R131 ;  /* 0x00000083dada7221 */ /* 0x000fc40000010100 */
        /* <DEDUP_REMOVED lines=16> */
.L_x_1368:
[----:B----4-:R-:W-:Y:S05]  /*2150*/  BSYNC B0 ;  /* 0x0000000000007941 */ /* 0x010fea0003800000 */
.L_x_1367:
[----:B------:R-:W-:Y:S01]  /*2160*/  ISETP.GE.U32.AND P4, PT, R15, 0x700, PT ;  /* 0x000007000f00780c */ /* 0x000fe20003f86070 */
[----:B------:R-:W-:-:S12]  /*2170*/  BSSY B0, `(.L_x_1369) ;  /* 0x000003d000007945 */ /* 0x000fd80003800000 */
[----:B------:R-:W-:Y:S05]  /*2180*/  @!P4 BRA `(.L_x_1370) ;  /* 0x000003b00000c947 */ /* 0x000fea0003800000 */
[----:B------:R-:W-:Y:S01]  /*2190*/  ISETP.NE.U32.AND P4, PT, RZ, c[0x0][0x218], PT ;  /* 0x00008600ff007a0c */ /* 0x000fe20003f85070 */
[----:B------:R-:W-:Y:S01]  /*21a0*/  IMAD.SHL.U32 R134, R140, 0x4, RZ ;  /* 0x000000048c867824 */ /* 0x000fe200078e00ff */
[----:B------:R-:W-:Y:S02]  /*21b0*/  SHF.R.U32.HI R0, RZ, 0x1e, R140 ;  /* 0x0000001eff007819 */ /* 0x000fe4000001168c */
[----:B------:R-:W-:Y:S01]  /*21c0*/  ISETP.NE.AND.EX P4, PT, RZ, c[0x0][0x21c], PT, P4 ;  /* 0x00008700ff007a0c */ /* 0x000fe20003f85340 */
[----:B------:R-:W-:-:S12]  /*21d0*/  IMAD.MOV.U32 R133, RZ, RZ, 0x8 ;  /* 0x00000008ff857424 */ /* 0x000fd800078e00ff */
[----:B------:R-:W-:-:S04]  /*21e0*/  @P4 LEA R186, P5, R140, c[0x0][0x218], 0x4 ;  /* 0x000086008cba4a11 */ /* 0x000fc800078a20ff */
[C---:B------:R-:W-:Y:S01]  /*21f0*/  @P4 LEA.HI.X R187, R140.reuse, c[0x0][0x21c], RZ, 0x4, P5 ;  /* 0x000087008cbb4a11 */ /* 0x040fe200028f24ff */
[----:B------:R-:W-:Y:S01]  /*2200*/  IMAD.WIDE.U32 R132, R140, R133, c[0x0][0x208] ;  /* 0x000082008c847625 */ /* 0x000fe200078e0085 */
[----:B------:R-:W-:-:S03]  /*2210*/  ISETP.NE.U32.AND P5, PT, RZ, c[0x0][0x250], PT ;  /* 0x00009400ff007a0c */ /* 0x000fc60003fa5070 */
[----:B------:R0:W5:Y:S01]  /*2220*/  @P4 LDG.E.128 R120, [R186.64] ;  /* 0x00000004ba784981 */ /* 0x000162000c1e1d00 */
[C---:B------:R-:W-:Y:S02]  /*2230*/  LEA R128, P4, R140.reuse, c[0x0][0x188], 0x4 ;  /* 0x000062008c807a11 */ /* 0x040fe400078820ff */
[----:B------:R-:W-:Y:S01]  /*2240*/  ISETP.NE.AND.EX P5, PT, RZ, c[0x0][0x254], PT, P5 ;  /* 0x00009500ff007a0c */ /* 0x000fe20003fa5350 */
[----:B------:R-:W2:Y:S01]  /*2250*/  LDG.E.64 R132, [R132.64] ;  /* 0x0000000484847981 */ /* 0x000ea2000c1e1b00 */
[----:B------:R-:W-:-:S06]  /*2260*/  LEA.HI.X R129, R140, c[0x0][0x18c], RZ, 0x4, P4 ;  /* 0x000063008c817a11 */ /* 0x000fcc00020f24ff */
[----:B------:R-:W3:Y:S05]  /*2270*/  LDG.E.128 R128, [R128.64] ;  /* 0x0000000480807981 */ /* 0x000eea000c1e1d00 */
[C---:B------:R-:W-:Y:S02]  /*2280*/  @P5 IADD3 R142, P6, R134.reuse, c[0x0][0x198], RZ ;  /* 0x00006600868e5a10 */ /* 0x040fe40007fde0ff */
[----:B------:R-:W-:Y:S02]  /*2290*/  IADD3 R134, P4, R134, c[0x0][0x190], RZ ;  /* 0x0000640086867a10 */ /* 0x000fe40007f9e0ff */
[C---:B------:R-:W-:Y:S02]  /*22a0*/  @P5 IADD3.X R143, R0.reuse, c[0x0][0x19c], RZ, P6, !PT ;  /* 0x00006700008f5a10 */ /* 0x040fe400037fe4ff */
[----:B------:R-:W-:-:S02]  /*22b0*/  IADD3.X R135, R0, c[0x0][0x194], RZ, P4, !PT ;  /* 0x0000650000877a10 */ /* 0x000fc400027fe4ff */
[----:B------:R-:W-:Y:S01]  /*22c0*/  ISETP.NE.AND P6, PT, R151, RZ, PT ;  /* 0x000000ff9700720c */ /* 0x000fe20003fc5270 */
[----:B------:R1:W5:Y:S03]  /*22d0*/  @P5 LDG.E R2, [R142.64] ;  /* 0x000000048e025981 */ /* 0x000366000c1e1900 */
[----:B-----5:R-:W-:Y:S01]  /*22e0*/  FSEL R209, R139, RZ, !P6 ;  /* 0x000000ff8bd17208 */ /* 0x020fe20007000000 */
[----:B------:R4:W5:Y:S01]  /*22f0*/  LDG.E R0, [R134.64] ;  /* 0x0000000486007981 */ /* 0x000962000c1e1900 */
[----:B--2---:R-:W-:Y:S01]  /*2300*/  IMAD.MOV.U32 R139, RZ, RZ, R132 ;  /* 0x000000ffff8b7224 */ /* 0x004fe200078e0084 */
[--C-:B------:R-:W-:Y:S01]  /*2310*/  SHF.R.U64 R211, R132, 0x10, R133.reuse ;  /* 0x0000001084d37819 */ /* 0x100fe20000001285 */
[----:B------:R-:W-:-:S03]  /*2320*/  IMAD.MOV.U32 R140, RZ, RZ, R133 ;  /* 0x000000ffff8c7224 */ /* 0x000fc600078e0085 */
[----:B------:R-:W-:Y:S01]  /*2330*/  PRMT R139, RZ, 0x5410, R139 ;  /* 0x00005410ff8b7816 */ /* 0x000fe2000000008b */
[C---:B---3--:R-:W-:Y:S02]  /*2340*/  FADD.FTZ R208, -R209.reuse, R129 ;  /* 0x00000081d1d07221 */ /* 0x048fe40000010100 */
[C---:B-1----:R-:W-:Y:S01]  /*2350*/  FADD.FTZ R142, -R209.reuse, R128 ;  /* 0x00000080d18e7221 */ /* 0x042fe20000010100 */
[----:B------:R-:W-:Y:S01]  /*2360*/  PRMT R211, RZ, 0x5410, R211 ;  /* 0x00005410ffd37816 */ /* 0x000fe200000000d3 */
[C---:B------:R-:W-:Y:S02]  /*2370*/  FADD.FTZ R130, -R209.reuse, R130 ;  /* 0x00000082d1827221 */ /* 0x040fe40000010100 */
[----:B0-----:R-:W-:Y:S02]  /*2380*/  FADD.FTZ R186, -R209, R131 ;  /* 0x00000083d1ba7221 */ /* 0x001fe40000010100 */
[C---:B------:R-:W-:Y:S02]  /*2390*/  FMUL.FTZ R208, R17.reuse, R208 ;  /* 0x000000d011d07220 */ /* 0x040fe40000410000 */
[----:B------:R-:W-:-:S02]  /*23a0*/  FMUL.FTZ R209, R17, R142 ;  /* 0x0000008e11d17220 */ /* 0x000fc40000410000 */
[----:B------:R-:W-:Y:S01]  /*23b0*/  FMUL.FTZ R210, R21, R139 ;  /* 0x0000008b15d27220 */ /* 0x000fe20000410000 */
[----:B------:R-:W-:Y:S01]  /*23c0*/  SHF.R.U32.HI R141, RZ, 0x10, R133 ;  /* 0x00000010ff8d7819 */ /* 0x000fe20000011685 */
[----:B------:R-:W-:Y:S01]  /*23d0*/  FADD.FTZ R41, R41, R211 ;  /* 0x000000d329297221 */ /* 0x000fe20000010000 */
[----:B------:R-:W-:Y:S01]  /*23e0*/  PRMT R140, RZ, 0x5410, R140 ;  /* 0x00005410ff8c7816 */ /* 0x000fe2000000008c */
        /* <DEDUP_REMOVED lines=21> */
.L_x_1370:
[----:B----4-:R-:W-:Y:S05]  /*2540*/  BSYNC B0 ;  /* 0x0000000000007941 */ /* 0x010fea0003800000 */
.L_x_1369:
[----:B------:R-:W-:Y:S01]  /*2550*/  LOP3.LUT P4, RZ, R153, 0x1f, RZ, 0xc0, !PT ;  /* 0x0000001f99ff7812 */ /* 0x000fe2000788c0ff */
[----:B------:R-:W-:Y:S10]  /*2560*/  BRA.DIV ~URZ, `(.L_x_1371) ;  /* 0x00002b127f007947 */ /* 0x000ff4000b800000 */
[----:B------:R0:W1:Y:S02]  /*2570*/  SHFL.DOWN PT, R130, R137, 0x10, 0x1f ;  /* 0x0a001f0089827f89 */ /* 0x00006400000e0000 */
.L_x_1394:
        /* <DEDUP_REMOVED lines=18> */
.L_x_1395:
        /* <DEDUP_REMOVED lines=53> */
[----:B------:R-:W-:-:S03]  /*29f0*/  ISETP.NE.U32.AND P4, PT, RZ, c[0x0][0x258], PT ;  /* 0x00009600ff007a0c */ /* 0x000fc60003f85070 */
[----:B------:R-:W-:Y:S01]  /*2a00*/  FMUL.FTZ R141, R140, c[0x0][0x1e8] ;  /* 0x00007a008c8d7a20 */ /* 0x000fe20000410000 */
[----:B------:R-:W-:-:S04]  /*2a10*/  ISETP.NE.AND.EX P4, PT, RZ, c[0x0][0x25c], PT, P4 ;  /* 0x00009700ff007a0c */ /* 0x000fc80003f85340 */
[C---:B------:R-:W-:Y:S01]  /*2a20*/  SEL R124, R131.reuse, R124, P4 ;  /* 0x0000007c837c7207 */ /* 0x040fe20002000000 */
[----:B------:R-:W-:Y:S01]  /*2a30*/  FMUL.FTZ R131, R131, c[0x0][0x1e8] ;  /* 0x00007a0083837a20 */ /* 0x000fe20000410000 */
[C---:B------:R-:W-:Y:S01]  /*2a40*/  SEL R125, R130.reuse, R125, P4 ;  /* 0x0000007d827d7207 */ /* 0x040fe20002000000 */
[----:B------:R-:W-:Y:S01]  /*2a50*/  FMUL.FTZ R130, R130, c[0x0][0x1e8] ;  /* 0x00007a0082827a20 */ /* 0x000fe20000410000 */
[C---:B------:R-:W-:Y:S01]  /*2a60*/  SEL R126, R139.reuse, R126, P4 ;  /* 0x0000007e8b7e7207 */ /* 0x040fe20002000000 */
[----:B------:R-:W-:Y:S01]  /*2a70*/  FMUL.FTZ R139, R139, c[0x0][0x1e8] ;  /* 0x00007a008b8b7a20 */ /* 0x000fe20000410000 */
[----:B------:R-:W-:-:S03]  /*2a80*/  SEL R127, R140, R127, P4 ;  /* 0x0000007f8c7f7207 */ /* 0x000fc60002000000 */
[----:B------:R-:W-:-:S04]  /*2a90*/  @P4 IMAD.MOV.U32 R129, RZ, RZ, 0x10 ;  /* 0x00000010ff814424 */ /* 0x000fc800078e00ff */
[----:B------:R-:W-:-:S05]  /*2aa0*/  @P4 IMAD.WIDE.U32 R128, R16, R129, c[0x0][0x258] ;  /* 0x0000960010804625 */ /* 0x000fca00078e0081 */
[----:B------:R0:W-:Y:S01]  /*2ab0*/  @P4 STG.E.128 [R128.64], R124 ;  /* 0x0000007c80004986 */ /* 0x0001e2000c101d04 */
[----:B------:R-:W-:-:S04]  /*2ac0*/  LOP3.LUT P4, RZ, R13, 0xff, RZ, 0xc0, !PT ;  /* 0x000000ff0dff7812 */ /* 0x000fc8000788c0ff */
[----:B------:R-:W-:Y:S02]  /*2ad0*/  FSEL R133, R131, RZ, P4 ;  /* 0x000000ff83857208 */ /* 0x000fe40002000000 */
[----:B------:R-:W-:-:S04]  /*2ae0*/  ISETP.NE.U32.AND P4, PT, RZ, c[0x0][0x250], PT ;  /* 0x00009400ff007a0c */ /* 0x000fc80003f85070 */
[----:B------:R-:W-:Y:S01]  /*2af0*/  ISETP.NE.AND.EX P4, PT, RZ, c[0x0][0x254], PT, P4 ;  /* 0x00009500ff007a0c */ /* 0x000fe20003f85340 */
[----:B------:R-:W-:-:S12]  /*2b00*/  F2F.BF16.F32 R133, R133 ;  /* 0x0000008500857304 */ /* 0x000fd80000202000 */
[----:B------:R-:W-:-:S04]  /*2b10*/  @P4 LOP3.LUT P5, RZ, R14, 0xff, RZ, 0xc0, !PT ;  /* 0x000000ff0eff4812 */ /* 0x000fc800078ac0ff */
[----:B------:R-:W-:Y:S02]  /*2b20*/  @P4 FSEL R135, R131, RZ, P5 ;  /* 0x000000ff83874208 */ /* 0x000fe40002800000 */
[----:B------:R-:W-:Y:S02]  /*2b30*/  LOP3.LUT P5, RZ, R13, 0xff00, RZ, 0xc0, !PT ;  /* 0x0000ff000dff7812 */ /* 0x000fe400078ac0ff */
[----:B------:R-:W-:Y:S02]  /*2b40*/  @P4 F2FP.BF16.PACK_AB R135, RZ, R135 ;  /* 0x00000087ff87423e */ /* 0x000fe400000010ff */
[----:B------:R-:W-:Y:S02]  /*2b50*/  FSEL R136, R130, RZ, P5 ;  /* 0x000000ff82887208 */ /* 0x000fe40002800000 */
[----:B------:R-:W-:Y:S02]  /*2b60*/  @P4 LOP3.LUT P5, RZ, R14, 0xff00, RZ, 0xc0, !PT ;  /* 0x0000ff000eff4812 */ /* 0x000fe400078ac0ff */
[----:B0-----:R-:W0:Y:S01]  /*2b70*/  F2F.BF16.F32 R128, R136 ;  /* 0x0000008800807304 */ /* 0x001e220000202000 */
[----:B------:R-:W-:-:S02]  /*2b80*/  @P4 PRMT R154, R135, 0x7610, R154 ;  /* 0x00007610879a4816 */ /* 0x000fc4000000009a */
[----:B------:R-:W-:Y:S02]  /*2b90*/  @P4 FSEL R137, R130, RZ, P5 ;  /* 0x000000ff82894208 */ /* 0x000fe40002800000 */
[----:B------:R-:W-:Y:S02]  /*2ba0*/  LOP3.LUT P5, RZ, R13, 0xff0000, RZ, 0xc0, !PT ;  /* 0x00ff00000dff7812 */ /* 0x000fe400078ac0ff */
[----:B------:R-:W-:Y:S02]  /*2bb0*/  @P4 F2FP.BF16.PACK_AB R137, RZ, R137 ;  /* 0x00000089ff89423e */ /* 0x000fe400000010ff */
[----:B------:R-:W-:Y:S02]  /*2bc0*/  FSEL R138, R139, RZ, P5 ;  /* 0x000000ff8b8a7208 */ /* 0x000fe40002800000 */
[----:B------:R-:W-:Y:S02]  /*2bd0*/  @P4 LOP3.LUT P5, RZ, R14, 0xff0000, RZ, 0xc0, !PT ;  /* 0x00ff00000eff4812 */ /* 0x000fe400078ac0ff */
[----:B------:R-:W-:-:S02]  /*2be0*/  @P4 PRMT R155, R137, 0x7610, R155 ;  /* 0x00007610899b4816 */ /* 0x000fc4000000009b */
[----:B------:R-:W-:Y:S01]  /*2bf0*/  @P4 FSEL R139, R139, RZ, P5 ;  /* 0x000000ff8b8b4208 */ /* 0x000fe20002800000 */
[----:B------:R-:W-:Y:S01]  /*2c00*/  F2F.BF16.F32 R138, R138 ;  /* 0x0000008a008a7304 */ /* 0x000fe20000202000 */
[----:B------:R-:W-:Y:S01]  /*2c10*/  LOP3.LUT P5, RZ, R13, 0xff000000, RZ, 0xc0, !PT ;  /* 0xff0000000dff7812 */ /* 0x000fe200078ac0ff */
[----:B0-----:R-:W-:Y:S01]  /*2c20*/  IMAD.WIDE.U32 R128, R128, 0x10000, RZ ;  /* 0x0001000080807825 */ /* 0x001fe200078e00ff */
[----:B------:R-:W-:Y:S02]  /*2c30*/  @P4 F2FP.BF16.PACK_AB R139, RZ, R139 ;  /* 0x0000008bff8b423e */ /* 0x000fe400000010ff */
[----:B------:R-:W-:Y:S02]  /*2c40*/  FSEL R140, R141, RZ, P5 ;  /* 0x000000ff8d8c7208 */ /* 0x000fe40002800000 */
[----:B------:R-:W-:Y:S02]  /*2c50*/  LOP3.LUT R128, R128, R133, RZ, 0xfc, !PT ;  /* 0x0000008580807212 */ /* 0x000fe400078efcff */
[----:B------:R-:W0:Y:S01]  /*2c60*/  F2F.BF16.F32 R131, R140 ;  /* 0x0000008c00837304 */ /* 0x000e220000202000 */
[----:B------:R-:W-:-:S02]  /*2c70*/  @P4 LOP3.LUT P5, RZ, R14, 0xff000000, RZ, 0xc0, !PT ;  /* 0xff0000000eff4812 */ /* 0x000fc400078ac0ff */
[----:B------:R-:W-:Y:S02]  /*2c80*/  @P4 PRMT R156, R139, 0x7610, R156 ;  /* 0x000076108b9c4816 */ /* 0x000fe4000000009c */
[----:B------:R-:W-:-:S04]  /*2c90*/  @P4 FSEL R141, R141, RZ, P5 ;  /* 0x000000ff8d8d4208 */ /* 0x000fc80002800000 */
[----:B------:R-:W-:-:S04]  /*2ca0*/  @P4 F2FP.BF16.PACK_AB R141, RZ, R141 ;  /* 0x0000008dff8d423e */ /* 0x000fc800000010ff */
[----:B------:R-:W-:Y:S01]  /*2cb0*/  @P4 PRMT R157, R141, 0x7610, R157 ;  /* 0x000076108d9d4816 */ /* 0x000fe2000000009d */
[----:B0-----:R-:W-:-:S05]  /*2cc0*/  IMAD.U32 R131, R131, 0x10000, RZ ;  /* 0x0001000083837824 */ /* 0x001fca00078e00ff */
[----:B------:R-:W-:Y:S01]  /*2cd0*/  LOP3.LUT R129, R129, R131, R138, 0xfe, !PT ;  /* 0x0000008381817212 */ /* 0x000fe200078efe8a */
[----:B------:R-:W-:-:S05]  /*2ce0*/  IMAD.WIDE.U32 R130, R16, R143, c[0x0][0x248] ;  /* 0x0000920010827625 */ /* 0x000fca00078e008f */
        /* <DEDUP_REMOVED lines=10> */
.L_x_1375:
[----:B------:R-:W-:Y:S02]  /*2d90*/  IADD3 R16, R16, 0x100, RZ ;  /* 0x0000010010107810 */ /* 0x000fe40007ffe0ff */
.L_x_1374:
[----:B------:R-:W-:Y:S05]  /*2da0*/  BSYNC B0 ;  /* 0x0000000000007941 */ /* 0x000fea0003800000 */
.L_x_1373:
        /* <DEDUP_REMOVED lines=82> */
.L_x_1378:
[----:B------:R-:W-:Y:S02]  /*32d0*/  IADD3 R16, R16, 0x100, RZ ;  /* 0x0000010010107810 */ /* 0x000fe40007ffe0ff */
.L_x_1377:
[----:B------:R-:W-:Y:S05]  /*32e0*/  BSYNC B0 ;  /* 0x0000000000007941 */ /* 0x000fea0003800000 */
.L_x_1376:
        /* <DEDUP_REMOVED lines=81> */
.L_x_1381:
[----:B------:R-:W-:Y:S02]  /*3800*/  IADD3 R16, R16, 0x100, RZ ;  /* 0x0000010010107810 */ /* 0x000fe40007ffe0ff */
.L_x_1380:
[----:B------:R-:W-:Y:S05]  /*3810*/  BSYNC B0 ;  /* 0x0000000000007941 */ /* 0x000fea0003800000 */
.L_x_1379:
        /* <DEDUP_REMOVED lines=81> */
.L_x_1384:
[----:B------:R-:W-:Y:S02]  /*3d30*/  IADD3 R16, R16, 0x100, RZ ;  /* 0x0000010010107810 */ /* 0x000fe40007ffe0ff */
.L_x_1383:
[----:B------:R-:W-:Y:S05]  /*3d40*/  BSYNC B0 ;  /* 0x0000000000007941 */ /* 0x000fea0003800000 */
.L_x_1382:
        /* <DEDUP_REMOVED lines=81> */
.L_x_1387:
[----:B------:R-:W-:Y:S02]  /*4260*/  IADD3 R16, R16, 0x100, RZ ;  /* 0x0000010010107810 */ /* 0x000fe40007ffe0ff */
.L_x_1386:
[----:B------:R-:W-:Y:S05]  /*4270*/  BSYNC B0 ;  /* 0x0000000000007941 */ /* 0x000fea0003800000 */
.L_x_1385:
        /* <DEDUP_REMOVED lines=81> */
.L_x_1390:
[----:B------:R-:W-:Y:S02]  /*4790*/  IADD3 R16, R16, 0x100, RZ ;  /* 0x0000010010107810 */ /* 0x000fe40007ffe0ff */
.L_x_1389:
[----:B------:R-:W-:Y:S05]  /*47a0*/  BSYNC B0 ;  /* 0x0000000000007941 */ /* 0x000fea0003800000 */
.L_x_1388:
        /* <DEDUP_REMOVED lines=25> */
[----:B------:R-:W-:-:S03]  /*4940*/  FMUL.FTZ R136, R135, c[0x0][0x1e8] ;  /* 0x00007a0087887a20 */ /* 0x000fc60000410000 */
[----:B------:R-:W-:-:S04]  /*4950*/  ISETP.NE.AND.EX P4, PT, RZ, c[0x0][0x25c], PT, P4 ;  /* 0x00009700ff007a0c */ /* 0x000fc80003f85340 */
[C---:B------:R-:W-:Y:S01]  /*4960*/  SEL R124, R131.reuse, R124, P4 ;  /* 0x0000007c837c7207 */ /* 0x040fe20002000000 */
[----:B------:R-:W-:Y:S01]  /*4970*/  FMUL.FTZ R131, R131, c[0x0][0x1e8] ;  /* 0x00007a0083837a20 */ /* 0x000fe20000410000 */
[C---:B------:R-:W-:Y:S01]  /*4980*/  SEL R125, R130.reuse, R125, P4 ;  /* 0x0000007d827d7207 */ /* 0x040fe20002000000 */
[----:B------:R-:W-:Y:S01]  /*4990*/  FMUL.FTZ R130, R130, c[0x0][0x1e8] ;  /* 0x00007a0082827a20 */ /* 0x000fe20000410000 */
[----:B------:R-:W-:Y:S02]  /*49a0*/  SEL R126, R135, R126, P4 ;  /* 0x0000007e877e7207 */ /* 0x000fe40002000000 */
[C---:B------:R-:W-:Y:S01]  /*49b0*/  SEL R127, R138.reuse, R127, P4 ;  /* 0x0000007f8a7f7207 */ /* 0x040fe20002000000 */
[----:B------:R-:W-:Y:S02]  /*49c0*/  FMUL.FTZ R138, R138, c[0x0][0x1e8] ;  /* 0x00007a008a8a7a20 */ /* 0x000fe40000410000 */
        /* <DEDUP_REMOVED lines=40> */
[----:B0-----:R-:W-:Y:S02]  /*4c50*/  LEA R128, P4, R16, c[0x0][0x250], 0x3 ;  /* 0x0000940010807a11 */ /* 0x001fe400078818ff */
[----:B------:R-:W-:Y:S02]  /*4c60*/  PRMT R131, R156, 0x5410, R157 ;  /* 0x000054109c837816 */ /* 0x000fe4000000009d */
[----:B------:R-:W-:Y:S02]  /*4c70*/  LEA.HI.X R129, R16, c[0x0][0x254], RZ, 0x3, P4 ;  /* 0x0000950010817a11 */ /* 0x000fe400020f1cff */
[----:B------:R-:W-:-:S05]  /*4c80*/  LOP3.LUT R16, R155, 0xffff, RZ, 0xc0, !PT ;  /* 0x0000ffff9b107812 */ /* 0x000fca00078ec0ff */
[----:B------:R-:W-:-:S05]  /*4c90*/  IMAD.WIDE.U32 R16, R16, 0x10000, RZ ;  /* 0x0001000010107825 */ /* 0x000fca00078e00ff */
[----:B------:R-:W-:Y:S02]  /*4ca0*/  LOP3.LUT R17, R131, R17, RZ, 0xfc, !PT ;  /* 0x0000001183117212 */ /* 0x000fe400078efcff */
[----:B------:R-:W-:-:S05]  /*4cb0*/  LOP3.LUT R16, R16, 0xffff, R154, 0xf8, !PT ;  /* 0x0000ffff10107812 */ /* 0x000fca00078ef89a */
[----:B------:R0:W-:Y:S02]  /*4cc0*/  STG.E.64 [R128.64], R16 ;  /* 0x0000001080007986 */ /* 0x0001e4000c101b04 */
.L_x_1392:
[----:B------:R-:W-:Y:S05]  /*4cd0*/  BSYNC B0 ;  /* 0x0000000000007941 */ /* 0x000fea0003800000 */
.L_x_1391:
[----:B------:R-:W-:Y:S02]  /*4ce0*/  LOP3.LUT P4, RZ, R25, 0xff, RZ, 0xc0, !PT ;  /* 0x000000ff19ff7812 */ /* 0x000fe4000788c0ff */
[----:B------:R-:W-:Y:S02]  /*4cf0*/  IADD3 R152, R152, c[0x0][0x160], RZ ;  /* 0x0000580098987a10 */ /* 0x000fe40007ffe0ff */
[----:B------:R-:W-:Y:S02]  /*4d00*/  SEL R25, RZ, 0x1, P4 ;  /* 0x00000001ff197807 */ /* 0x000fe40002000000 */
[----:B------:R-:W-:-:S13]  /*4d10*/  ISETP.GE.AND P4, PT, R152, c[0x0][0x164], PT ;  /* 0x0000590098007a0c */ /* 0x000fda0003f86270 */
[----:B0-----:R-:W-:Y:S01]  /*4d20*/  @P4 CALL.REL.NOINC `(.L_x_1356) ;  /* 0x0000001000004944 */ /* 0x001fe20003c00000 */
[----:B------:R-:W-:Y:S05]  /*4d30*/  BRA `(.L_x_1393) ;  /* 0xffffbb5000007947 */ /* 0x000fea000383ffff */
.L_x_1356:
        /* <DEDUP_REMOVED lines=52> */
.L_x_1371:
[----:B------:R-:W-:Y:S01]  /*5080*/  IMAD.MOV.U32 R131, RZ, RZ, R137 ;  /* 0x000000ffff837224 */ /* 0x000fe200078e0089 */
[----:B------:R-:W-:Y:S01]  /*5090*/  MOV R128, 0x50e0 ;  /* 0x000050e000807802 */ /* 0x000fe20000000f00 */
[----:B------:R-:W-:Y:S02]  /*50a0*/  IMAD.MOV.U32 R140, RZ, RZ, 0x10 ;  /* 0x00000010ff8c7424 */ /* 0x000fe400078e00ff */
[----:B------:R-:W-:-:S02]  /*50b0*/  IMAD.MOV.U32 R187, RZ, RZ, 0x1f ;  /* 0x0000001fffbb7424 */ /* 0x000fc400078e00ff */
[----:B------:R-:W-:Y:S02]  /*50c0*/  IMAD.MOV.U32 R142, RZ, RZ, -0x1 ;  /* 0xffffffffff8e7424 */ /* 0x000fe400078e00ff */
[----:B-----5:R-:W-:Y:S05]  /*50d0*/  CALL.REL.NOINC `($__internal_44_$__cuda_sm70_shflsync_down_p) ;  /* 0x0000045000007944 */ /* 0x020fea0003c00000 */
[----:B-1----:R-:W-:Y:S01]  /*50e0*/  IMAD.MOV.U32 R130, RZ, RZ, R187 ;  /* 0x000000ffff827224 */ /* 0x002fe200078e00bb */
[----:B0-----:R-:W-:Y:S05]  /*50f0*/  BRA `(.L_x_1394) ;  /* 0xffffd48000007947 */ /* 0x001fea000383ffff */
.L_x_1372:
[----:B------:R-:W-:Y:S01]  /*5100*/  IMAD.MOV.U32 R131, RZ, RZ, R138 ;  /* 0x000000ffff837224 */ /* 0x000fe200078e008a */
[----:B------:R-:W-:Y:S01]  /*5110*/  MOV R128, 0x5160 ;  /* 0x0000516000807802 */ /* 0x000fe20000000f00 */
[----:B------:R-:W-:Y:S02]  /*5120*/  IMAD.MOV.U32 R140, RZ, RZ, 0x10 ;  /* 0x00000010ff8c7424 */ /* 0x000fe400078e00ff */
[----:B------:R-:W-:Y:S02]  /*5130*/  IMAD.MOV.U32 R187, RZ, RZ, 0x1f ;  /* 0x0000001fffbb7424 */ /* 0x000fe400078e00ff */
[----:B------:R-:W-:Y:S02]  /*5140*/  IMAD.MOV.U32 R142, RZ, RZ, -0x1 ;  /* 0xffffffffff8e7424 */ /* 0x000fe400078e00ff */
[----:B01---5:R-:W-:Y:S05]  /*5150*/  CALL.REL.NOINC `($__internal_44_$__cuda_sm70_shflsync_down_p) ;  /* 0x000003d000007944 */ /* 0x023fea0003c00000 */
[----:B------:R-:W-:Y:S01]  /*5160*/  FADD.FTZ R137, R130, R137 ;  /* 0x0000008982897221 */ /* 0x000fe20000010000 */
[----:B------:R-:W-:Y:S01]  /*5170*/  MOV R128, 0x51e0 ;  /* 0x000051e000807802 */ /* 0x000fe20000000f00 */
[----:B-1----:R-:W-:Y:S02]  /*5180*/  FADD.FTZ R138, R138, R187 ;  /* 0x000000bb8a8a7221 */ /* 0x002fe40000010000 */
[----:B0-----:R-:W-:-:S02]  /*5190*/  IMAD.MOV.U32 R140, RZ, RZ, 0x8 ;  /* 0x00000008ff8c7424 */ /* 0x001fc400078e00ff */
[----:B------:R-:W-:Y:S02]  /*51a0*/  IMAD.MOV.U32 R187, RZ, RZ, 0x1f ;  /* 0x0000001fffbb7424 */ /* 0x000fe400078e00ff */
[----:B------:R-:W-:Y:S02]  /*51b0*/  IMAD.MOV.U32 R142, RZ, RZ, -0x1 ;  /* 0xffffffffff8e7424 */ /* 0x000fe400078e00ff */
[----:B------:R-:W-:Y:S02]  /*51c0*/  IMAD.MOV.U32 R131, RZ, RZ, R137 ;  /* 0x000000ffff837224 */ /* 0x000fe400078e0089 */
[----:B------:R-:W-:Y:S05]  /*51d0*/  CALL.REL.NOINC `($__internal_44_$__cuda_sm70_shflsync_down_p) ;  /* 0x0000035000007944 */ /* 0x000fea0003c00000 */
[----:B-1----:R-:W-:Y:S01]  /*51e0*/  IMAD.MOV.U32 R130, RZ, RZ, R187 ;  /* 0x000000ffff827224 */ /* 0x002fe200078e00bb */
[----:B------:R-:W-:Y:S01]  /*51f0*/  MOV R128, 0x5250 ;  /* 0x0000525000807802 */ /* 0x000fe20000000f00 */
[----:B0-----:R-:W-:Y:S02]  /*5200*/  IMAD.MOV.U32 R131, RZ, RZ, R138 ;  /* 0x000000ffff837224 */ /* 0x001fe400078e008a */
[----:B------:R-:W-:Y:S02]  /*5210*/  IMAD.MOV.U32 R140, RZ, RZ, 0x8 ;  /* 0x00000008ff8c7424 */ /* 0x000fe400078e00ff */
[----:B------:R-:W-:-:S02]  /*5220*/  IMAD.MOV.U32 R187, RZ, RZ, 0x1f ;  /* 0x0000001fffbb7424 */ /* 0x000fc400078e00ff */
[----:B------:R-:W-:Y:S02]  /*5230*/  IMAD.MOV.U32 R142, RZ, RZ, -0x1 ;  /* 0xffffffffff8e7424 */ /* 0x000fe400078e00ff */
[----:B------:R-:W-:Y:S05]  /*5240*/  CALL.REL.NOINC `($__internal_44_$__cuda_sm70_shflsync_down_p) ;  /* 0x000002e000007944 */ /* 0x000fea0003c00000 */
[----:B------:R-:W-:Y:S01]  /*5250*/  FADD.FTZ R137, R130, R137 ;  /* 0x0000008982897221 */ /* 0x000fe20000010000 */
[----:B------:R-:W-:Y:S01]  /*5260*/  MOV R128, 0x52d0 ;  /* 0x000052d000807802 */ /* 0x000fe20000000f00 */
[----:B-1----:R-:W-:Y:S02]  /*5270*/  FADD.FTZ R138, R138, R187 ;  /* 0x000000bb8a8a7221 */ /* 0x002fe40000010000 */
[----:B0-----:R-:W-:Y:S02]  /*5280*/  IMAD.MOV.U32 R140, RZ, RZ, 0x4 ;  /* 0x00000004ff8c7424 */ /* 0x001fe400078e00ff */
[----:B------:R-:W-:Y:S02]  /*5290*/  IMAD.MOV.U32 R187, RZ, RZ, 0x1f ;  /* 0x0000001fffbb7424 */ /* 0x000fe400078e00ff */
[----:B------:R-:W-:Y:S02]  /*52a0*/  IMAD.MOV.U32 R142, RZ, RZ, -0x1 ;  /* 0xffffffffff8e7424 */ /* 0x000fe400078e00ff */
[----:B------:R-:W-:-:S02]  /*52b0*/  IMAD.MOV.U32 R131, RZ, RZ, R137 ;  /* 0x000000ffff837224 */ /* 0x000fc400078e0089 */
[----:B------:R-:W-:Y:S05]  /*52c0*/  CALL.REL.NOINC `($__internal_44_$__cuda_sm70_shflsync_down_p) ;  /* 0x0000026000007944 */ /* 0x000fea0003c00000 */
[----:B-1----:R-:W-:Y:S01]  /*52d0*/  IMAD.MOV.U32 R130, RZ, RZ, R187 ;  /* 0x000000ffff827224 */ /* 0x002fe200078e00bb */
[----:B------:R-:W-:Y:S01]  /*52e0*/  MOV R128, 0x5340 ;  /* 0x0000534000807802 */ /* 0x000fe20000000f00 */
[----:B0-----:R-:W-:-:S02]  /*52f0*/  IMAD.MOV.U32 R131, RZ, RZ, R138 ;  /* 0x000000ffff837224 */ /* 0x001fc400078e008a */
[----:B------:R-:W-:Y:S02]  /*5300*/  IMAD.MOV.U32 R140, RZ, RZ, 0x4 ;  /* 0x00000004ff8c7424 */ /* 0x000fe400078e00ff */
[----:B------:R-:W-:Y:S02]  /*5310*/  IMAD.MOV.U32 R187, RZ, RZ, 0x1f ;  /* 0x0000001fffbb7424 */ /* 0x000fe400078e00ff */
[----:B------:R-:W-:Y:S02]  /*5320*/  IMAD.MOV.U32 R142, RZ, RZ, -0x1 ;  /* 0xffffffffff8e7424 */ /* 0x000fe400078e00ff */
[----:B------:R-:W-:Y:S05]  /*5330*/  CALL.REL.NOINC `($__internal_44_$__cuda_sm70_shflsync_down_p) ;  /* 0x000001f000007944 */ /* 0x000fea0003c00000 */
[----:B------:R-:W-:Y:S01]  /*5340*/  FADD.FTZ R137, R130, R137 ;  /* 0x0000008982897221 */ /* 0x000fe20000010000 */
[----:B------:R-:W-:Y:S01]  /*5350*/  MOV R128, 0x53c0 ;  /* 0x000053c000807802 */ /* 0x000fe20000000f00 */
[----:B-1----:R-:W-:Y:S02]  /*5360*/  FADD.FTZ R134, R138, R187 ;  /* 0x000000bb8a867221 */ /* 0x002fe40000010000 */
[----:B0-----:R-:W-:Y:S02]  /*5370*/  IMAD.MOV.U32 R140, RZ, RZ, 0x2 ;  /* 0x00000002ff8c7424 */ /* 0x001fe400078e00ff */
[----:B------:R-:W-:-:S02]  /*5380*/  IMAD.MOV.U32 R187, RZ, RZ, 0x1f ;  /* 0x0000001fffbb7424 */ /* 0x000fc400078e00ff */
[----:B------:R-:W-:Y:S02]  /*5390*/  IMAD.MOV.U32 R142, RZ, RZ, -0x1 ;  /* 0xffffffffff8e7424 */ /* 0x000fe400078e00ff */
[----:B------:R-:W-:Y:S02]  /*53a0*/  IMAD.MOV.U32 R131, RZ, RZ, R137 ;  /* 0x000000ffff837224 */ /* 0x000fe400078e0089 */
[----:B------:R-:W-:Y:S05]  /*53b0*/  CALL.REL.NOINC `($__internal_44_$__cuda_sm70_shflsync_down_p) ;  /* 0x0000017000007944 */ /* 0x000fea0003c00000 */
[----:B-1----:R-:W-:Y:S01]  /*53c0*/  IMAD.MOV.U32 R130, RZ, RZ, R187 ;  /* 0x000000ffff827224 */ /* 0x002fe200078e00bb */
[----:B------:R-:W-:Y:S01]  /*53d0*/  MOV R128, 0x5430 ;  /* 0x0000543000807802 */ /* 0x000fe20000000f00 */
[----:B0-----:R-:W-:Y:S02]  /*53e0*/  IMAD.MOV.U32 R131, RZ, RZ, R134 ;  /* 0x000000ffff837224 */ /* 0x001fe400078e0086 */
[----:B------:R-:W-:Y:S02]  /*53f0*/  IMAD.MOV.U32 R140, RZ, RZ, 0x2 ;  /* 0x00000002ff8c7424 */ /* 0x000fe400078e00ff */
[----:B------:R-:W-:Y:S02]  /*5400*/  IMAD.MOV.U32 R187, RZ, RZ, 0x1f ;  /* 0x0000001fffbb7424 */ /* 0x000fe400078e00ff */
[----:B------:R-:W-:-:S02]  /*5410*/  IMAD.MOV.U32 R142, RZ, RZ, -0x1 ;  /* 0xffffffffff8e7424 */ /* 0x000fc400078e00ff */
[----:B------:R-:W-:Y:S05]  /*5420*/  CALL.REL.NOINC `($__internal_44_$__cuda_sm70_shflsync_down_p) ;  /* 0x0000010000007944 */ /* 0x000fea0003c00000 */
[----:B------:R-:W-:Y:S01]  /*5430*/  FADD.FTZ R132, R130, R137 ;  /* 0x0000008982847221 */ /* 0x000fe20000010000 */
[----:B------:R-:W-:Y:S01]  /*5440*/  MOV R128, 0x54b0 ;  /* 0x000054b000807802 */ /* 0x000fe20000000f00 */
[----:B-1----:R-:W-:-:S02]  /*5450*/  FADD.FTZ R134, R134, R187 ;  /* 0x000000bb86867221 */ /* 0x002fc40000010000 */
[----:B0-----:R-:W-:Y:S02]  /*5460*/  IMAD.MOV.U32 R140, RZ, RZ, 0x1 ;  /* 0x00000001ff8c7424 */ /* 0x001fe400078e00ff */
[----:B------:R-:W-:Y:S02]  /*5470*/  IMAD.MOV.U32 R187, RZ, RZ, 0x1f ;  /* 0x0000001fffbb7424 */ /* 0x000fe400078e00ff */
[----:B------:R-:W-:Y:S02]  /*5480*/  IMAD.MOV.U32 R142, RZ, RZ, -0x1 ;  /* 0xffffffffff8e7424 */ /* 0x000fe400078e00ff */
[----:B------:R-:W-:Y:S02]  /*5490*/  IMAD.MOV.U32 R131, RZ, RZ, R132 ;  /* 0x000000ffff837224 */ /* 0x000fe400078e0084 */
[----:B------:R-:W-:Y:S05]  /*54a0*/  CALL.REL.NOINC `($__internal_44_$__cuda_sm70_shflsync_down_p) ;  /* 0x0000008000007944 */ /* 0x000fea0003c00000 */
[----:B-1----:R-:W-:Y:S01]  /*54b0*/  IMAD.MOV.U32 R135, RZ, RZ, R187 ;  /* 0x000000ffff877224 */ /* 0x002fe200078e00bb */
[----:B------:R-:W-:Y:S01]  /*54c0*/  MOV R128, 0x5520 ;  /* 0x0000552000807802 */ /* 0x000fe20000000f00 */
[----:B0-----:R-:W-:Y:S02]  /*54d0*/  IMAD.MOV.U32 R131, RZ, RZ, R134 ;  /* 0x000000ffff837224 */ /* 0x001fe400078e0086 */
[----:B------:R-:W-:-:S02]  /*54e0*/  IMAD.MOV.U32 R140, RZ, RZ, 0x1 ;  /* 0x00000001ff8c7424 */ /* 0x000fc400078e00ff */
[----:B------:R-:W-:Y:S02]  /*54f0*/  IMAD.MOV.U32 R187, RZ, RZ, 0x1f ;  /* 0x0000001fffbb7424 */ /* 0x000fe400078e00ff */
[----:B------:R-:W-:Y:S02]  /*5500*/  IMAD.MOV.U32 R142, RZ, RZ, -0x1 ;  /* 0xffffffffff8e7424 */ /* 0x000fe400078e00ff */
[----:B------:R-:W-:Y:S05]  /*5510*/  CALL.REL.NOINC `($__internal_44_$__cuda_sm70_shflsync_down_p) ;  /* 0x0000001000007944 */ /* 0x000fea0003c00000 */
[----:B01----:R-:W-:Y:S05]  /*5520*/  BRA `(.L_x_1395) ;  /* 0xffffd17000007947 */ /* 0x003fea000383ffff */
        .weak           $__internal_44_$__cuda_sm70_shflsync_down_p
        .type           $__internal_44_$__cuda_sm70_shflsync_down_p,@function
        .size           $__internal_44_$__cuda_sm70_shflsync_down_p,(.L_x_3406 - $__internal_44_$__cuda_sm70_shflsync_down_p)
$__internal_44_$__cuda_sm70_shflsync_down_p:
[----:B------:R-:W-:Y:S01]  /*5530*/  IMAD.MOV.U32 R129, RZ, RZ, 0x0 ;  /* 0x00000000ff817424 */ /* 0x000fe200078e00ff */
[----:B------:R-:W-:Y:S04]  /*5540*/  WARPSYNC R142 ;  /* 0x0000008e00007348 */ /* 0x000fe80003800000 */
[----:B------:R0:W1:Y:S01]  /*5550*/  SHFL.DOWN PT, R187, R131, R140, R187 ;  /* 0x0800008c83bb7389 */ /* 0x00006200000e00bb */
[----:B------:R-:W-:Y:S05]  /*5560*/  RET.REL.NODEC R128 `(_ZN10layer_norm31ln_parallel_residual_bwd_kernelINS_13Kernel_traitsI13__nv_bfloat16S2_fS2_fjLj7168ELj1ELj1ELj8ELj8ENS_18Kernel_traits_baseILj7168ES2_S2_fS2_fjLj256EEEEELb1ELb1ELb0EEEvNS_9BwdParamsE) ;  /* 0xffffaa9080007950 */ /* 0x000fea0003c3ffff */
.L_x_1396:
        /* <DEDUP_REMOVED lines=9> */
.L_x_3406:


//--------------------- .text._ZN10layer_norm22ln_bwd_finalize_kernelINS_22Kernel_traits_finalizeILj7168E13__nv_bfloat16S2_fS2_fjLb0ELj1024ELj4ENS_18Kernel_traits_baseILj7168ES2_S2_fS2_fjLj1024EEEEELb0ELb1EEEvNS_9BwdParamsE --------------------------
	.section	.text._ZN10layer_norm22ln_bwd_finalize_kernelINS_22Kernel_traits_finalizeILj7168E13__nv_bfloat16S2_fS2_fjLb0ELj1024ELj4ENS_18Kernel_traits_baseILj7168ES2_S2_fS2_fjLj1024EEEEELb0ELb1EEEvNS_9BwdParamsE,"ax",@progbits
	.sectioninfo	@"SHI_REGISTERS=32"
	.align	128
        .global         _ZN10layer_norm22ln_bwd_finalize_kernelINS_22Kernel_traits_finalizeILj7168E13__nv_bfloat16S2_fS2_fjLb0ELj1024ELj4ENS_18Kernel_traits_baseILj7168ES2_S2_fS2_fjLj1024EEEEELb0ELb1EEEvNS_9BwdParamsE
        .type           _ZN10layer_norm22ln_bwd_finalize_kernelINS_22Kernel_traits_finalizeILj7168E13__nv_bfloat16S2_fS2_fjLb0ELj1024ELj4ENS_18Kernel_traits_baseILj7168ES2_S2_fS2_fjLj1024EEEEELb0ELb1EEEvNS_9BwdParamsE,@function
        .size           _ZN10layer_norm22ln_bwd_finalize_kernelINS_22Kernel_traits_finalizeILj7168E13__nv_bfloat16S2_fS2_fjLb0ELj1024ELj4ENS_18Kernel_traits_baseILj7168ES2_S2_fS2_fjLj1024EEEEELb0ELb1EEEvNS_9BwdParamsE,(.L_x_3407 - _ZN10layer_norm22ln_bwd_finalize_kernelINS_22Kernel_traits_finalizeILj7168E13__nv_bfloat16S2_fS2_fjLb0ELj1024ELj4ENS_18Kernel_traits_baseILj7168ES2_S2_fS2_fjLj1024EEEEELb0ELb1EEEvNS_9BwdParamsE)
        .other          _ZN10layer_norm22ln_bwd_finalize_kernelINS_22Kernel_traits_finalizeILj7168E13__nv_bfloat16S2_fS2_fjLb0ELj1024ELj4ENS_18Kernel_traits_baseILj7168ES2_S2_fS2_fjLj1024EEEEELb0ELb1EEEvNS_9BwdParamsE,@"STO_CUDA_ENTRY STV_DEFAULT"
_ZN10layer_norm22ln_bwd_finalize_kernelINS_22Kernel_traits_finalizeILj7168E13__nv_bfloat16S2_fS2_fjLb0ELj1024ELj4ENS_18Kernel_traits_baseILj7168ES2_S2_fS2_fjLj1024EEEEELb0ELb1EEEvNS_9BwdParamsE:
.text._ZN10layer_norm22ln_bwd_finalize_kernelINS_22Kernel_traits_finalizeILj7168E13__nv_bfloat16S2_fS2_fjLb0ELj1024ELj4ENS_18Kernel_traits_baseILj7168ES2_S2_fS2_fjLj1024EEEEELb0ELb1EEEvNS_9BwdParamsE:
        /* <DEDUP_REMOVED lines=19> */
.L_x_1409:
        /* <DEDUP_REMOVED lines=27> */
.L_x_1401:
        /* <DEDUP_REMOVED lines=35> */
.L_x_1400:
[----:B------:R-:W-:Y:S05]  /*0510*/  BSYNC B1 ;  /* 0x0000000000017941 */ /* 0x000fea0003800000 */
.L_x_1399:
        /* <DEDUP_REMOVED lines=23> */
.L_x_1403:
[----:B------:R-:W-:Y:S05]  /*0690*/  BSYNC B1 ;  /* 0x0000000000017941 */ /* 0x000fea0003800000 */
.L_x_1402:
        /* <DEDUP_REMOVED lines=10> */
.L_x_1398:
[----:B------:R-:W-:Y:S05]  /*0740*/  BSYNC B0 ;  /* 0x0000000000007941 */ /* 0x000fea0003800000 */
.L_x_1397:
        /* <DEDUP_REMOVED lines=11> */
.L_x_1410:
        /* <DEDUP_REMOVED lines=18> */
.L_x_1411:
[----:B------:R-:W-:Y:S01]  /*0920*/  @!P1 SHF.R.U32.HI R2, RZ, 0x3, R0 ;  /* 0x00000003ff029819 */ /* 0x000fe20000011600 */
[----:B---3--:R-:W-:Y:S02]  /*0930*/  FADD.FTZ R5, R5, R10 ;  /* 0x0000000a05057221 */ /* 0x008fe40000010000 */
[----:B--2---:R-:W-:Y:S01]  /*0940*/  FADD.FTZ R7, R7, R4 ;  /* 0x0000000407077221 */ /* 0x004fe20000010000 */
[----:B------:R-:W-:-:S05]  /*0950*/  @!P1 LOP3.LUT R2, R2, 0x1ffffffc, RZ, 0xc0, !PT ;  /* 0x1ffffffc02029812 */ /* 0x000fca00078ec0ff */
[----:B------:R2:W-:Y:S04]  /*0960*/  @!P1 STS [R2+0x2000], R5 ;  /* 0x0020000502009388 */ /* 0x0005e80000000800 */
[----:B------:R2:W-:Y:S02]  /*0970*/  @!P1 STS [R2+0x2080], R7 ;  /* 0x0020800702009388 */ /* 0x0005e40000000800 */
.L_x_1404:
        /* <DEDUP_REMOVED lines=13> */
.L_x_1408:
[----:B------:R-:W-:Y:S05]  /*0a50*/  BSYNC B0 ;  /* 0x0000000000007941 */ /* 0x000fea0003800000 */
.L_x_1407:
[C---:B------:R-:W-:Y:S02]  /*0a60*/  ISETP.GT.U32.AND P1, PT, R18.reuse, -0x1c01, PT ;  /* 0xffffe3ff1200780c */ /* 0x040fe40003f24070 */
[----:B------:R-:W-:Y:S02]  /*0a70*/  IADD3 R18, R18, 0x1c00, RZ ;  /* 0x00001c0012127810 */ /* 0x000fe40007ffe0ff */
[----:B------:R-:W-:-:S09]  /*0a80*/  IADD3 R19, R19, 0xe00, RZ ;  /* 0x00000e0013137810 */ /* 0x000fd20007ffe0ff */
[----:B012---:R-:W-:Y:S05]  /*0a90*/  @P1 BRA `(.L_x_1409) ;  /* 0xfffff69000001947 */ /* 0x007fea000383ffff */
[----:B------:R-:W-:Y:S05]  /*0aa0*/  EXIT ;  /* 0x000000000000794d */ /* 0x000fea0003800000 */
.L_x_1405:
[----:B--2---:R-:W-:Y:S01]  /*0ab0*/  IMAD.MOV.U32 R10, RZ, RZ, R4 ;  /* 0x000000ffff0a7224 */ /* 0x004fe200078e0004 */
[----:B------:R-:W-:Y:S01]  /*0ac0*/  MOV R9, 0x1 ;  /* 0x0000000100097802 */ /* 0x000fe20000000f00 */
[----:B------:R-:W-:Y:S01]  /*0ad0*/  IMAD.MOV.U32 R6, RZ, RZ, 0x1f ;  /* 0x0000001fff067424 */ /* 0x000fe200078e00ff */
[----:B------:R-:W-:Y:S02]  /*0ae0*/  MOV R11, 0xffffffff ;  /* 0xffffffff000b7802 */ /* 0x000fe40000000f00 */
[----:B------:R-:W-:Y:S02]  /*0af0*/  MOV R2, 0xb10 ;  /* 0x00000b1000027802 */ /* 0x000fe40000000f00 */
[----:B01----:R-:W-:Y:S05]  /*0b00*/  CALL.REL.NOINC `($__internal_45_$__cuda_sm70_shflsync_bfly_p) ;  /* 0x000003c000007944 */ /* 0x003fea0003c00000 */
[----:B-1----:R-:W-:Y:S01]  /*0b10*/  IMAD.MOV.U32 R3, RZ, RZ, R6 ;  /* 0x000000ffff037224 */ /* 0x002fe200078e0006 */
[----:B0-----:R-:W-:Y:S05]  /*0b20*/  BRA `(.L_x_1410) ;  /* 0xfffffcd000007947 */ /* 0x001fea000383ffff */
.L_x_1406:
[----:B------:R-:W-:Y:S01]  /*0b30*/  HFMA2.MMA R6, -RZ, RZ, 0, 1.847743988037109375e-06 ;  /* 0x0000001fff067435 */ /* 0x000fe200000001ff */
[----:B------:R-:W-:Y:S01]  /*0b40*/  MOV R10, R13 ;  /* 0x0000000d000a7202 */ /* 0x000fe20000000f00 */
[----:B------:R-:W-:Y:S01]  /*0b50*/  IMAD.MOV.U32 R9, RZ, RZ, 0x2 ;  /* 0x00000002ff097424 */ /* 0x000fe200078e00ff */
[----:B------:R-:W-:Y:S01]  /*0b60*/  MOV R2, 0xb90 ;  /* 0x00000b9000027802 */ /* 0x000fe20000000f00 */
[----:B------:R-:W-:-:S02]  /*0b70*/  IMAD.MOV.U32 R11, RZ, RZ, -0x1 ;  /* 0xffffffffff0b7424 */ /* 0x000fc400078e00ff */
[----:B012---:R-:W-:Y:S05]  /*0b80*/  CALL.REL.NOINC `($__internal_45_$__cuda_sm70_shflsync_bfly_p) ;  /* 0x0000034000007944 */ /* 0x007fea0003c00000 */
[----:B01----:R-:W-:Y:S01]  /*0b90*/  FADD.FTZ R10, R13, R6 ;  /* 0x000000060d0a7221 */ /* 0x003fe20000010000 */
[----:B------:R-:W-:Y:S01]  /*0ba0*/  HFMA2.MMA R6, -RZ, RZ, 0, 1.847743988037109375e-06 ;  /* 0x0000001fff067435 */ /* 0x000fe200000001ff */
[----:B------:R-:W-:Y:S01]  /*0bb0*/  MOV R9, 0x4 ;  /* 0x0000000400097802 */ /* 0x000fe20000000f00 */
[----:B------:R-:W-:Y:S01]  /*0bc0*/  IMAD.MOV.U32 R11, RZ, RZ, -0x1 ;  /* 0xffffffffff0b7424 */ /* 0x000fe200078e00ff */
[----:B------:R-:W-:-:S03]  /*0bd0*/  MOV R2, 0xbf0 ;  /* 0x00000bf000027802 */ /* 0x000fc60000000f00 */
[----:B------:R-:W-:Y:S05]  /*0be0*/  CALL.REL.NOINC `($__internal_45_$__cuda_sm70_shflsync_bfly_p) ;  /* 0x000002e000007944 */ /* 0x000fea0003c00000 */
[----:B01----:R-:W-:Y:S01]  /*0bf0*/  FADD.FTZ R10, R10, R6 ;  /* 0x000000060a0a7221 */ /* 0x003fe20000010000 */
[----:B------:R-:W-:Y:S01]  /*0c00*/  HFMA2.MMA R6, -RZ, RZ, 0, 1.847743988037109375e-06 ;  /* 0x0000001fff067435 */ /* 0x000fe200000001ff */
[----:B------:R-:W-:Y:S01]  /*0c10*/  MOV R9, 0x8 ;  /* 0x0000000800097802 */ /* 0x000fe20000000f00 */
[----:B------:R-:W-:Y:S01]  /*0c20*/  IMAD.MOV.U32 R11, RZ, RZ, -0x1 ;  /* 0xffffffffff0b7424 */ /* 0x000fe200078e00ff */
[----:B------:R-:W-:-:S03]  /*0c30*/  MOV R2, 0xc50 ;  /* 0x00000c5000027802 */ /* 0x000fc60000000f00 */
[----:B------:R-:W-:Y:S05]  /*0c40*/  CALL.REL.NOINC `($__internal_45_$__cuda_sm70_shflsync_bfly_p) ;  /* 0x0000028000007944 */ /* 0x000fea0003c00000 */
[----:B-1----:R-:W-:Y:S01]  /*0c50*/  FADD.FTZ R4, R10, R6 ;  /* 0x000000060a047221 */ /* 0x002fe20000010000 */
[----:B------:R-:W-:Y:S01]  /*0c60*/  HFMA2.MMA R6, -RZ, RZ, 0, 1.847743988037109375e-06 ;  /* 0x0000001fff067435 */ /* 0x000fe200000001ff */
[----:B0-----:R-:W-:Y:S01]  /*0c70*/  MOV R9, 0x10 ;  /* 0x0000001000097802 */ /* 0x001fe20000000f00 */
[----:B------:R-:W-:Y:S01]  /*0c80*/  IMAD.MOV.U32 R11, RZ, RZ, -0x1 ;  /* 0xffffffffff0b7424 */ /* 0x000fe200078e00ff */
[----:B------:R-:W-:-:S02]  /*0c90*/  MOV R2, 0xcc0 ;  /* 0x00000cc000027802 */ /* 0x000fc40000000f00 */
[----:B------:R-:W-:Y:S02]  /*0ca0*/  MOV R10, R4 ;  /* 0x00000004000a7202 */ /* 0x000fe40000000f00 */
[----:B------:R-:W-:Y:S05]  /*0cb0*/  CALL.REL.NOINC `($__internal_45_$__cuda_sm70_shflsync_bfly_p) ;  /* 0x0000021000007944 */ /* 0x000fea0003c00000 */
[----:B0-----:R-:W-:Y:S01]  /*0cc0*/  HFMA2.MMA R9, -RZ, RZ, 0, 5.9604644775390625e-08 ;  /* 0x00000001ff097435 */ /* 0x001fe200000001ff */
[----:B-1----:R-:W-:Y:S01]  /*0cd0*/  MOV R7, R6 ;  /* 0x0000000600077202 */ /* 0x002fe20000000f00 */
[----:B------:R-:W-:Y:S01]  /*0ce0*/  IMAD.MOV.U32 R10, RZ, RZ, R5 ;  /* 0x000000ffff0a7224 */ /* 0x000fe200078e0005 */
[----:B------:R-:W-:Y:S01]  /*0cf0*/  MOV R6, 0x1f ;  /* 0x0000001f00067802 */ /* 0x000fe20000000f00 */
[----:B------:R-:W-:Y:S01]  /*0d00*/  IMAD.MOV.U32 R11, RZ, RZ, -0x1 ;  /* 0xffffffffff0b7424 */ /* 0x000fe200078e00ff */
[----:B------:R-:W-:Y:S02]  /*0d10*/  MOV R2, 0xd30 ;  /* 0x00000d3000027802 */ /* 0x000fe40000000f00 */
[----:B------:R-:W-:Y:S05]  /*0d20*/  CALL.REL.NOINC `($__internal_45_$__cuda_sm70_shflsync_bfly_p) ;  /* 0x000001a000007944 */ /* 0x000fea0003c00000 */
[----:B0-----:R-:W-:Y:S01]  /*0d30*/  HFMA2.MMA R9, -RZ, RZ, 0, 1.1920928955078125e-07 ;  /* 0x00000002ff097435 */ /* 0x001fe200000001ff */
[----:B-1----:R-:W-:Y:S01]  /*0d40*/  FADD.FTZ R10, R5, R6 ;  /* 0x00000006050a7221 */ /* 0x002fe20000010000 */
[----:B------:R-:W-:Y:S01]  /*0d50*/  MOV R6, 0x1f ;  /* 0x0000001f00067802 */ /* 0x000fe20000000f00 */
[----:B------:R-:W-:Y:S01]  /*0d60*/  IMAD.MOV.U32 R11, RZ, RZ, -0x1 ;  /* 0xffffffffff0b7424 */ /* 0x000fe200078e00ff */
[----:B------:R-:W-:Y:S02]  /*0d70*/  MOV R2, 0xd90 ;  /* 0x00000d9000027802 */ /* 0x000fe40000000f00 */
[----:B------:R-:W-:Y:S05]  /*0d80*/  CALL.REL.NOINC `($__internal_45_$__cuda_sm70_shflsync_bfly_p) ;  /* 0x0000014000007944 */ /* 0x000fea0003c00000 */
[----:B0-----:R-:W-:Y:S01]  /*0d90*/  HFMA2.MMA R9, -RZ, RZ, 0, 2.384185791015625e-07 ;  /* 0x00000004ff097435 */ /* 0x001fe200000001ff */
[----:B-1----:R-:W-:Y:S01]  /*0da0*/  FADD.FTZ R10, R10, R6 ;  /* 0x000000060a0a7221 */ /* 0x002fe20000010000 */
[----:B------:R-:W-:Y:S01]  /*0db0*/  MOV R6, 0x1f ;  /* 0x0000001f00067802 */ /* 0x000fe20000000f00 */
[----:B------:R-:W-:Y:S01]  /*0dc0*/  IMAD.MOV.U32 R11, RZ, RZ, -0x1 ;  /* 0xffffffffff0b7424 */ /* 0x000fe200078e00ff */
[----:B------:R-:W-:-:S02]  /*0dd0*/  MOV R2, 0xdf0 ;  /* 0x00000df000027802 */ /* 0x000fc40000000f00 */
[----:B------:R-:W-:Y:S05]  /*0de0*/  CALL.REL.NOINC `($__internal_45_$__cuda_sm70_shflsync_bfly_p) ;  /* 0x000000e000007944 */ /* 0x000fea0003c00000 */
[----:B0-----:R-:W-:Y:S01]  /*0df0*/  HFMA2.MMA R9, -RZ, RZ, 0, 4.76837158203125e-07 ;  /* 0x00000008ff097435 */ /* 0x001fe200000001ff */
[----:B-1----:R-:W-:Y:S01]  /*0e00*/  FADD.FTZ R10, R10, R6 ;  /* 0x000000060a0a7221 */ /* 0x002fe20000010000 */
[----:B------:R-:W-:Y:S01]  /*0e10*/  MOV R6, 0x1f ;  /* 0x0000001f00067802 */ /* 0x000fe20000000f00 */
[----:B------:R-:W-:Y:S01]  /*0e20*/  IMAD.MOV.U32 R11, RZ, RZ, -0x1 ;  /* 0xffffffffff0b7424 */ /* 0x000fe200078e00ff */
[----:B------:R-:W-:-:S02]  /*0e30*/  MOV R2, 0xe50 ;  /* 0x00000e5000027802 */ /* 0x000fc40000000f00 */
[----:B------:R-:W-:Y:S05]  /*0e40*/  CALL.REL.NOINC `($__internal_45_$__cuda_sm70_shflsync_bfly_p) ;  /* 0x0000008000007944 */ /* 0x000fea0003c00000 */
[----:B0-----:R-:W-:Y:S01]  /*0e50*/  HFMA2.MMA R9, -RZ, RZ, 0, 9.5367431640625e-07 ;  /* 0x00000010ff097435 */ /* 0x001fe200000001ff */
[----:B-1----:R-:W-:Y:S01]  /*0e60*/  FADD.FTZ R10, R10, R6 ;  /* 0x000000060a0a7221 */ /* 0x002fe20000010000 */
[----:B------:R-:W-:Y:S01]  /*0e70*/  MOV R6, 0x1f ;  /* 0x0000001f00067802 */ /* 0x000fe20000000f00 */
[----:B------:R-:W-:Y:S01]  /*0e80*/  IMAD.MOV.U32 R11, RZ, RZ, -0x1 ;  /* 0xffffffffff0b7424 */ /* 0x000fe200078e00ff */
[----:B------:R-:W-:-:S02]  /*0e90*/  MOV R2, 0xeb0 ;  /* 0x00000eb000027802 */ /* 0x000fc40000000f00 */
[----:B------:R-:W-:Y:S05]  /*0ea0*/  CALL.REL.NOINC `($__internal_45_$__cuda_sm70_shflsync_bfly_p) ;  /* 0x0000002000007944 */ /* 0x000fea0003c00000 */
[----:B-1----:R-:W-:Y:S01]  /*0eb0*/  MOV R5, R6 ;  /* 0x0000000600057202 */ /* 0x002fe20000000f00 */
[----:B0-----:R-:W-:Y:S05]  /*0ec0*/  BRA `(.L_x_1411) ;  /* 0xfffffa5000007947 */ /* 0x001fea000383ffff */
        .weak           $__internal_45_$__cuda_sm70_shflsync_bfly_p
        .type           $__internal_45_$__cuda_sm70_shflsync_bfly_p,@function
        .size           $__internal_45_$__cuda_sm70_shflsync_bfly_p,(.L_x_3407 - $__internal_45_$__cuda_sm70_shflsync_bfly_p)
$__internal_45_$__cuda_sm70_shflsync_bfly_p:
[----:B------:R-:W-:Y:S01]  /*0ed0*/  HFMA2.MMA R3, -RZ, RZ, 0, 0 ;  /* 0x00000000ff037435 */ /* 0x000fe200000001ff */
[----:B------:R-:W-:Y:S04]  /*0ee0*/  WARPSYNC R11 ;  /* 0x0000000b00007348 */ /* 0x000fe80003800000 */
[----:B------:R0:W1:Y:S01]  /*0ef0*/  SHFL.BFLY PT, R6, R10, R9, R6 ;  /* 0x0c0000090a067389 */ /* 0x00006200000e0006 */
[----:B------:R-:W-:Y:S05]  /*0f00*/  RET.REL.NODEC R2 `(_ZN10layer_norm22ln_bwd_finalize_kernelINS_22Kernel_traits_finalizeILj7168E13__nv_bfloat16S2_fS2_fjLb0ELj1024ELj4ENS_18Kernel_traits_baseILj7168ES2_S2_fS2_fjLj1024EEEEELb0ELb1EEEvNS_9BwdParamsE) ;  /* 0xfffff0f002007950 */ /* 0x000fea0003c3ffff */
.L_x_1412:
        /* <DEDUP_REMOVED lines=15> */
.L_x_3407:


//--------------------- .text._ZN10layer_norm40ln_parallel_residual_bwd_finalize_kernelINS_22Kernel_traits_finalizeILj7168E13__nv_bfloat16S2_fS2_fjLb0ELj1024ELj4ENS_18Kernel_traits_baseILj7168ES2_S2_fS2_fjLj1024EEEEELb1EEEvNS_9BwdParamsE --------------------------
	.section	.text._ZN10layer_norm40ln_parallel_residual_bwd_finalize_kernelINS_22Kernel_traits_finalizeILj7168E13__nv_bfloat16S2_fS2_fjLb0ELj1024ELj4ENS_18Kernel_traits_baseILj7168ES2_S2_fS2_fjLj1024EEEEELb1EEEvNS_9BwdParamsE,"ax",@progbits
	.sectioninfo	@"SHI_REGISTERS=32"
	.align	128
        .global         _ZN10layer_norm40ln_parallel_residual_bwd_finalize_kernelINS_22Kernel_traits_finalizeILj7168E13__nv_bfloat16S2_fS2_fjLb0ELj1024ELj4ENS_18Kernel_traits_baseILj7168ES2_S2_fS2_fjLj1024EEEEELb1EEEvNS_9BwdParamsE
        .type           _ZN10layer_norm40ln_parallel_residual_bwd_finalize_kernelINS_22Kernel_traits_finalizeILj7168E13__nv_bfloat16S2_fS2_fjLb0ELj1024ELj4ENS_18Kernel_traits_baseILj7168ES2_S2_fS2_fjLj1024EEEEELb1EEEvNS_9BwdParamsE,@function
        .size           _ZN10layer_norm40ln_parallel_residual_bwd_finalize_kernelINS_22Kernel_traits_finalizeILj7168E13__nv_bfloat16S2_fS2_fjLb0ELj1024ELj4ENS_18Kernel_traits_baseILj7168ES2_S2_fS2_fjLj1024EEEEELb1EEEvNS_9BwdParamsE,(.L_x_3408 - _ZN10layer_norm40ln_parallel_residual_bwd_finalize_kernelINS_22Kernel_traits_finalizeILj7168E13__nv_bfloat16S2_fS2_fjLb0ELj1024ELj4ENS_18Kernel_traits_baseILj7168ES2_S2_fS2_fjLj1024EEEEELb1EEEvNS_9BwdParamsE)
        .other          _ZN10layer_norm40ln_parallel_residual_bwd_finalize_kernelINS_22Kernel_traits_finalizeILj7168E13__nv_bfloat16S2_fS2_fjLb0ELj1024ELj4ENS_18Kernel_traits_baseILj7168ES2_S2_fS2_fjLj1024EEEEELb1EEEvNS_9BwdParamsE,@"STO_CUDA_ENTRY STV_DEFAULT"
_ZN10layer_norm40ln_parallel_residual_bwd_finalize_kernelINS_22Kernel_traits_finalizeILj7168E13__nv_bfloat16S2_fS2_fjLb0ELj1024ELj4ENS_18Kernel_traits_baseILj7168ES2_S2_fS2_fjLj1024EEEEELb1EEEvNS_9BwdParamsE:
.text._ZN10layer_norm40ln_parallel_residual_bwd_finalize_kernelINS_22Kernel_traits_finalizeILj7168E13__nv_bfloat16S2_fS2_fjLb0ELj1024ELj4ENS_18Kernel_traits_baseILj7168ES2_S2_fS2_fjLj1024EEEEELb1EEEvNS_9BwdParamsE:
        /* <DEDUP_REMOVED lines=19> */
.L_x_1426:
        /* <DEDUP_REMOVED lines=37> */
.L_x_1417:
        /* <DEDUP_REMOVED lines=59> */
.L_x_1416:
[----:B------:R-:W-:Y:S05]  /*0730*/  BSYNC B1 ;  /* 0x0000000000017941 */ /* 0x000fea0003800000 */
.L_x_1415:
        /* <DEDUP_REMOVED lines=35> */
.L_x_1419:
[----:B------:R-:W-:Y:S05]  /*0970*/  BSYNC B1 ;  /* 0x0000000000017941 */ /* 0x000fea0003800000 */
.L_x_1418:
        /* <DEDUP_REMOVED lines=16> */
.L_x_1414:
[----:B------:R-:W-:Y:S05]  /*0a80*/  BSYNC B0 ;  /* 0x0000000000007941 */ /* 0x000fea0003800000 */
.L_x_1413:
        /* <DEDUP_REMOVED lines=14> */
.L_x_1427:
        /* <DEDUP_REMOVED lines=36> */
.L_x_1428:
        /* <DEDUP_REMOVED lines=11> */
.L_x_1420:
        /* <DEDUP_REMOVED lines=23> */
.L_x_1424:
[----:B------:R-:W-:Y:S05]  /*0fd0*/  BSYNC B0 ;  /* 0x0000000000007941 */ /* 0x000fea0003800000 */
.L_x_1423:
[C---:B------:R-:W-:Y:S02]  /*0fe0*/  ISETP.GT.U32.AND P1, PT, R4.reuse, -0x1c01, PT ;  /* 0xffffe3ff0400780c */ /* 0x040fe40003f24070 */
[----:B------:R-:W-:-:S02]  /*0ff0*/  IADD3 R4, R4, 0x1c00, RZ ;  /* 0x00001c0004047810 */ /* 0x000fc40007ffe0ff */
[----:B------:R-:W-:-:S09]  /*1000*/  IADD3 R5, R5, 0xe00, RZ ;  /* 0x00000e0005057810 */ /* 0x000fd20007ffe0ff */
[----:B0-----:R-:W-:Y:S01]  /*1010*/  @!P1 CALL.REL.NOINC `(.L_x_1425) ;  /* 0x0000001000009944 */ /* 0x001fe20003c00000 */
[----:B------:R-:W-:Y:S05]  /*1020*/  BRA `(.L_x_1426) ;  /* 0xfffff10000007947 */ /* 0x000fea000383ffff */
.L_x_1425:
[----:B------:R-:W-:Y:S05]  /*1030*/  EXIT ;  /* 0x000000000000794d */ /* 0x000fea0003800000 */
.L_x_1421:
[----:B------:R-:W-:Y:S01]  /*1040*/  HFMA2.MMA R17, -RZ, RZ, 0, 1.847743988037109375e-06 ;  /* 0x0000001fff117435 */ /* 0x000fe200000001ff */
[----:B----4-:R-:W-:Y:S01]  /*1050*/  MOV R19, R12 ;  /* 0x0000000c00137202 */ /* 0x010fe20000000f00 */
[----:B------:R-:W-:Y:S01]  /*1060*/  IMAD.MOV.U32 R16, RZ, RZ, 0x1 ;  /* 0x00000001ff107424 */ /* 0x000fe200078e00ff */
[----:B------:R-:W-:Y:S02]  /*1070*/  MOV R14, 0xffffffff ;  /* 0xffffffff000e7802 */ /* 0x000fe40000000f00 */
[----:B------:R-:W-:Y:S02]  /*1080*/  MOV R8, 0x10a0 ;  /* 0x000010a000087802 */ /* 0x000fe40000000f00 */
[----:B0123--:R-:W-:Y:S05]  /*1090*/  CALL.REL.NOINC `($__internal_46_$__cuda_sm70_shflsync_bfly_p) ;  /* 0x000007b000007944 */ /* 0x00ffea0003c00000 */
[----:B01----:R-:W-:Y:S05]  /*10a0*/  BRA `(.L_x_1427) ;  /* 0xfffffac000007947 */ /* 0x003fea000383ffff */
.L_x_1422:
[----:B------:R-:W-:Y:S01]  /*10b0*/  HFMA2.MMA R17, -RZ, RZ, 0, 1.847743988037109375e-06 ;  /* 0x0000001fff117435 */ /* 0x000fe200000001ff */
[----:B------:R-:W-:Y:S01]  /*10c0*/  MOV R19, R12 ;  /* 0x0000000c00137202 */ /* 0x000fe20000000f00 */
[----:B------:R-:W-:Y:S01]  /*10d0*/  IMAD.MOV.U32 R16, RZ, RZ, 0x2 ;  /* 0x00000002ff107424 */ /* 0x000fe200078e00ff */
[----:B------:R-:W-:Y:S02]  /*10e0*/  MOV R14, 0xffffffff ;  /* 0xffffffff000e7802 */ /* 0x000fe40000000f00 */
[----:B------:R-:W-:-:S02]  /*10f0*/  MOV R8, 0x1110 ;  /* 0x0000111000087802 */ /* 0x000fc40000000f00 */
[----:B-123--:R-:W-:Y:S05]  /*1100*/  CALL.REL.NOINC `($__internal_46_$__cuda_sm70_shflsync_bfly_p) ;  /* 0x0000074000007944 */ /* 0x00efea0003c00000 */
[----:B0-----:R-:W-:Y:S01]  /*1110*/  HFMA2.MMA R16, -RZ, RZ, 0, 2.384185791015625e-07 ;  /* 0x00000004ff107435 */ /* 0x001fe200000001ff */
[----:B-1----:R-:W-:Y:S01]  /*1120*/  FADD.FTZ R19, R12, R14 ;  /* 0x0000000e0c137221 */ /* 0x002fe20000010000 */
[----:B------:R-:W-:Y:S01]  /*1130*/  MOV R14, 0xffffffff ;  /* 0xffffffff000e7802 */ /* 0x000fe20000000f00 */
[----:B------:R-:W-:Y:S01]  /*1140*/  IMAD.MOV.U32 R17, RZ, RZ, 0x1f ;  /* 0x0000001fff117424 */ /* 0x000fe200078e00ff */
[----:B------:R-:W-:-:S02]  /*1150*/  MOV R8, 0x1170 ;  /* 0x0000117000087802 */ /* 0x000fc40000000f00 */
[----:B------:R-:W-:Y:S05]  /*1160*/  CALL.REL.NOINC `($__internal_46_$__cuda_sm70_shflsync_bfly_p) ;  /* 0x000006e000007944 */ /* 0x000fea0003c00000 */
[----:B0-----:R-:W-:Y:S01]  /*1170*/  HFMA2.MMA R16, -RZ, RZ, 0, 4.76837158203125e-07 ;  /* 0x00000008ff107435 */ /* 0x001fe200000001ff */
[----:B-1----:R-:W-:Y:S01]  /*1180*/  FADD.FTZ R19, R19, R14 ;  /* 0x0000000e13137221 */ /* 0x002fe20000010000 */
[----:B------:R-:W-:Y:S01]  /*1190*/  MOV R17, 0x1f ;  /* 0x0000001f00117802 */ /* 0x000fe20000000f00 */
[----:B------:R-:W-:Y:S01]  /*11a0*/  IMAD.MOV.U32 R14, RZ, RZ, -0x1 ;  /* 0xffffffffff0e7424 */ /* 0x000fe200078e00ff */
[----:B------:R-:W-:-:S02]  /*11b0*/  MOV R8, 0x11d0 ;  /* 0x000011d000087802 */ /* 0x000fc40000000f00 */
[----:B------:R-:W-:Y:S05]  /*11c0*/  CALL.REL.NOINC `($__internal_46_$__cuda_sm70_shflsync_bfly_p) ;  /* 0x0000068000007944 */ /* 0x000fea0003c00000 */
[----:B-1----:R-:W-:Y:S01]  /*11d0*/  FADD.FTZ R12, R19, R14 ;  /* 0x0000000e130c7221 */ /* 0x002fe20000010000 */
[----:B0-----:R-:W-:Y:S01]  /*11e0*/  HFMA2.MMA R16, -RZ, RZ, 0, 9.5367431640625e-07 ;  /* 0x00000010ff107435 */ /* 0x001fe200000001ff */
[----:B------:R-:W-:-:S02]  /*11f0*/  MOV R17, 0x1f ;  /* 0x0000001f00117802 */ /* 0x000fc40000000f00 */
[----:B------:R-:W-:Y:S01]  /*1200*/  MOV R14, 0xffffffff ;  /* 0xffffffff000e7802 */ /* 0x000fe20000000f00 */
[----:B------:R-:W-:Y:S01]  /*1210*/  IMAD.MOV.U32 R19, RZ, RZ, R12 ;  /* 0x000000ffff137224 */ /* 0x000fe200078e000c */
[----:B------:R-:W-:Y:S02]  /*1220*/  MOV R8, 0x1240 ;  /* 0x0000124000087802 */ /* 0x000fe40000000f00 */
[----:B------:R-:W-:Y:S05]  /*1230*/  CALL.REL.NOINC `($__internal_46_$__cuda_sm70_shflsync_bfly_p) ;  /* 0x0000061000007944 */ /* 0x000fea0003c00000 */
[----:B0-----:R-:W-:Y:S01]  /*1240*/  HFMA2.MMA R16, -RZ, RZ, 0, 5.9604644775390625e-08 ;  /* 0x00000001ff107435 */ /* 0x001fe200000001ff */
[----:B-1----:R-:W-:Y:S01]  /*1250*/  MOV R15, R14 ;  /* 0x0000000e000f7202 */ /* 0x002fe20000000f00 */
[----:B------:R-:W-:Y:S01]  /*1260*/  IMAD.MOV.U32 R17, RZ, RZ, 0x1f ;  /* 0x0000001fff117424 */ /* 0x000fe200078e00ff */
[----:B------:R-:W-:Y:S02]  /*1270*/  MOV R19, R13 ;  /* 0x0000000d00137202 */ /* 0x000fe40000000f00 */
[----:B------:R-:W-:Y:S02]  /*1280*/  MOV R14, 0xffffffff ;  /* 0xffffffff000e7802 */ /* 0x000fe40000000f00 */
[----:B------:R-:W-:Y:S02]  /*1290*/  MOV R8, 0x12b0 ;  /* 0x000012b000087802 */ /* 0x000fe40000000f00 */
[----:B------:R-:W-:Y:S05]  /*12a0*/  CALL.REL.NOINC `($__internal_46_$__cuda_sm70_shflsync_bfly_p) ;  /* 0x000005a000007944 */ /* 0x000fea0003c00000 */
[----:B0-----:R-:W-:Y:S01]  /*12b0*/  HFMA2.MMA R16, -RZ, RZ, 0, 1.1920928955078125e-07 ;  /* 0x00000002ff107435 */ /* 0x001fe200000001ff */
[----:B-1----:R-:W-:Y:S01]  /*12c0*/  FADD.FTZ R19, R13, R14 ;  /* 0x0000000e0d137221 */ /* 0x002fe20000010000 */
[----:B------:R-:W-:Y:S01]  /*12d0*/  MOV R17, 0x1f ;  /* 0x0000001f00117802 */ /* 0x000fe20000000f00 */
[----:B------:R-:W-:Y:S01]  /*12e0*/  IMAD.MOV.U32 R14, RZ, RZ, -0x1 ;  /* 0xffffffffff0e7424 */ /* 0x000fe200078e00ff */
[----:B------:R-:W-:-:S02]  /*12f0*/  MOV R8, 0x1310 ;  /* 0x0000131000087802 */ /* 0x000fc40000000f00 */
[----:B------:R-:W-:Y:S05]  /*1300*/  CALL.REL.NOINC `($__internal_46_$__cuda_sm70_shflsync_bfly_p) ;  /* 0x0000054000007944 */ /* 0x000fea0003c00000 */
[----:B0-----:R-:W-:Y:S01]  /*1310*/  HFMA2.MMA R16, -RZ, RZ, 0, 2.384185791015625e-07 ;  /* 0x00000004ff107435 */ /* 0x001fe200000001ff */
[----:B-1----:R-:W-:Y:S01]  /*1320*/  FADD.FTZ R19, R19, R14 ;  /* 0x0000000e13137221 */ /* 0x002fe20000010000 */
[----:B------:R-:W-:-:S02]  /*1330*/  MOV R17, 0x1f ;  /* 0x0000001f00117802 */ /* 0x000fc40000000f00 */
[----:B------:R-:W-:Y:S02]  /*1340*/  MOV R14, 0xffffffff ;  /* 0xffffffff000e7802 */ /* 0x000fe40000000f00 */
[----:B------:R-:W-:Y:S02]  /*1350*/  MOV R8, 0x1370 ;  /* 0x0000137000087802 */ /* 0x000fe40000000f00 */
[----:B------:R-:W-:Y:S05]  /*1360*/  CALL.REL.NOINC `($__internal_46_$__cuda_sm70_shflsync_bfly_p) ;  /* 0x000004e000007944 */ /* 0x000fea0003c00000 */
[----:B0-----:R-:W-:Y:S01]  /*1370*/  HFMA2.MMA R17, -RZ, RZ, 0, 1.847743988037109375e-06 ;  /* 0x0000001fff117435 */ /* 0x001fe200000001ff */
[----:B-1----:R-:W-:Y:S01]  /*1380*/  FADD.FTZ R19, R19, R14 ;  /* 0x0000000e13137221 */ /* 0x002fe20000010000 */
[----:B------:R-:W-:Y:S01]  /*1390*/  MOV R14, 0xffffffff ;  /* 0xffffffff000e7802 */ /* 0x000fe20000000f00 */
[----:B------:R-:W-:Y:S01]  /*13a0*/  IMAD.MOV.U32 R16, RZ, RZ, 0x8 ;  /* 0x00000008ff107424 */ /* 0x000fe200078e00ff */
[----:B------:R-:W-:Y:S02]  /*13b0*/  MOV R8, 0x13d0 ;  /* 0x000013d000087802 */ /* 0x000fe40000000f00 */
[----:B------:R-:W-:Y:S05]  /*13c0*/  CALL.REL.NOINC `($__internal_46_$__cuda_sm70_shflsync_bfly_p) ;  /* 0x0000048000007944 */ /* 0x000fea0003c00000 */
[----:B-1----:R-:W-:Y:S01]  /*13d0*/  FADD.FTZ R13, R19, R14 ;  /* 0x0000000e130d7221 */ /* 0x002fe20000010000 */
[----:B0-----:R-:W-:Y:S01]  /*13e0*/  HFMA2.MMA R16, -RZ, RZ, 0, 9.5367431640625e-07 ;  /* 0x00000010ff107435 */ /* 0x001fe200000001ff */
[----:B------:R-:W-:Y:S01]  /*13f0*/  IMAD.MOV.U32 R17, RZ, RZ, 0x1f ;  /* 0x0000001fff117424 */ /* 0x000fe200078e00ff */
[----:B------:R-:W-:Y:S02]  /*1400*/  MOV R14, 0xffffffff ;  /* 0xffffffff000e7802 */ /* 0x000fe40000000f00 */
[----:B------:R-:W-:-:S02]  /*1410*/  MOV R19, R13 ;  /* 0x0000000d00137202 */ /* 0x000fc40000000f00 */
[----:B------:R-:W-:Y:S02]  /*1420*/  MOV R8, 0x1440 ;  /* 0x0000144000087802 */ /* 0x000fe40000000f00 */
[----:B------:R-:W-:Y:S05]  /*1430*/  CALL.REL.NOINC `($__internal_46_$__cuda_sm70_shflsync_bfly_p) ;  /* 0x0000041000007944 */ /* 0x000fea0003c00000 */
[----:B0-----:R-:W-:Y:S01]  /*1440*/  HFMA2.MMA R16, -RZ, RZ, 0, 5.9604644775390625e-08 ;  /* 0x00000001ff107435 */ /* 0x001fe200000001ff */
[----:B-1----:R-:W-:Y:S01]  /*1450*/  MOV R18, R14 ;  /* 0x0000000e00127202 */ /* 0x002fe20000000f00 */
[----:B------:R-:W-:Y:S01]  /*1460*/  IMAD.MOV.U32 R19, RZ, RZ, R11 ;  /* 0x000000ffff137224 */ /* 0x000fe200078e000b */
[----:B------:R-:W-:Y:S02]  /*1470*/  MOV R17, 0x1f ;  /* 0x0000001f00117802 */ /* 0x000fe40000000f00 */
[----:B------:R-:W-:Y:S02]  /*1480*/  MOV R14, 0xffffffff ;  /* 0xffffffff000e7802 */ /* 0x000fe40000000f00 */
[----:B------:R-:W-:Y:S02]  /*1490*/  MOV R8, 0x14b0 ;  /* 0x000014b000087802 */ /* 0x000fe40000000f00 */
[----:B------:R-:W-:Y:S05]  /*14a0*/  CALL.REL.NOINC `($__internal_46_$__cuda_sm70_shflsync_bfly_p) ;  /* 0x000003a000007944 */ /* 0x000fea0003c00000 */
[----:B0-----:R-:W-:Y:S01]  /*14b0*/  HFMA2.MMA R17, -RZ, RZ, 0, 1.847743988037109375e-06 ;  /* 0x0000001fff117435 */ /* 0x001fe200000001ff */
[----:B-1----:R-:W-:Y:S01]  /*14c0*/  FADD.FTZ R19, R11, R14 ;  /* 0x0000000e0b137221 */ /* 0x002fe20000010000 */
[----:B------:R-:W-:Y:S01]  /*14d0*/  MOV R14, 0xffffffff ;  /* 0xffffffff000e7802 */ /* 0x000fe20000000f00 */
[----:B------:R-:W-:Y:S01]  /*14e0*/  IMAD.MOV.U32 R16, RZ, RZ, 0x2 ;  /* 0x00000002ff107424 */ /* 0x000fe200078e00ff */
[----:B------:R-:W-:-:S02]  /*14f0*/  MOV R8, 0x1510 ;  /* 0x0000151000087802 */ /* 0x000fc40000000f00 */
[----:B------:R-:W-:Y:S05]  /*1500*/  CALL.REL.NOINC `($__internal_46_$__cuda_sm70_shflsync_bfly_p) ;  /* 0x0000034000007944 */ /* 0x000fea0003c00000 */
        /* <DEDUP_REMOVED lines=44> */
[----:B0-----:R-:W-:Y:S01]  /*17d0*/  HFMA2.MMA R16, -RZ, RZ, 0, 9.5367431640625e-07 ;  /* 0x00000010ff107435 */ /* 0x001fe200000001ff */
[----:B-1----:R-:W-:Y:S01]  /*17e0*/  FADD.FTZ R19, R19, R14 ;  /* 0x0000000e13137221 */ /* 0x002fe20000010000 */
[----:B------:R-:W-:Y:S01]  /*17f0*/  MOV R14, 0xffffffff ;  /* 0xffffffff000e7802 */ /* 0x000fe20000000f00 */
[----:B------:R-:W-:Y:S01]  /*1800*/  IMAD.MOV.U32 R17, RZ, RZ, 0x1f ;  /* 0x0000001fff117424 */ /* 0x000fe200078e00ff */
[----:B------:R-:W-:-:S02]  /*1810*/  MOV R8, 0x1830 ;  /* 0x0000183000087802 */ /* 0x000fc40000000f00 */
[----:B------:R-:W-:Y:S05]  /*1820*/  CALL.REL.NOINC `($__internal_46_$__cuda_sm70_shflsync_bfly_p) ;  /* 0x0000002000007944 */ /* 0x000fea0003c00000 */
[----:B-1----:R-:W-:Y:S01]  /*1830*/  MOV R8, R14 ;  /* 0x0000000e00087202 */ /* 0x002fe20000000f00 */
[----:B0-----:R-:W-:Y:S05]  /*1840*/  BRA `(.L_x_1428) ;  /* 0xfffff56000007947 */ /* 0x001fea000383ffff */
        .weak           $__internal_46_$__cuda_sm70_shflsync_bfly_p
        .type           $__internal_46_$__cuda_sm70_shflsync_bfly_p,@function
        .size           $__internal_46_$__cuda_sm70_shflsync_bfly_p,(.L_x_3408 - $__internal_46_$__cuda_sm70_shflsync_bfly_p)
$__internal_46_$__cuda_sm70_shflsync_bfly_p:
[----:B------:R-:W-:Y:S01]  /*1850*/  HFMA2.MMA R9, -RZ, RZ, 0, 0 ;  /* 0x00000000ff097435 */ /* 0x000fe200000001ff */
[----:B------:R-:W-:Y:S04]  /*1860*/  WARPSYNC R14 ;  /* 0x0000000e00007348 */ /* 0x000fe80003800000 */
[----:B------:R0:W1:Y:S01]  /*1870*/  SHFL.BFLY PT, R14, R19, R16, R17 ;  /* 0x0c000010130e7389 */ /* 0x00006200000e0011 */
[----:B------:R-:W-:Y:S05]  /*1880*/  RET.REL.NODEC R8 `(_ZN10layer_norm40ln_parallel_residual_bwd_finalize_kernelINS_22Kernel_traits_finalizeILj7168E13__nv_bfloat16S2_fS2_fjLb0ELj1024ELj4ENS_18Kernel_traits_baseILj7168ES2_S2_fS2_fjLj1024EEEEELb1EEEvNS_9BwdParamsE) ;  /* 0xffffe77008007950 */ /* 0x000fea0003c3ffff */
.L_x_1429:
        /* <DEDUP_REMOVED lines=15> */
.L_x_3408:


//--------------------- .text._ZN10layer_norm31ln_parallel_residual_bwd_kernelINS_13Kernel_traitsI13__nv_bfloat16S2_fS2_fjLj7168ELj1ELj1ELj8ELj8ENS_18Kernel_traits_baseILj7168ES2_S2_fS2_fjLj256EEEEELb1ELb1ELb1EEEvNS_9BwdParamsE --------------------------
	.section	.text._ZN10layer_norm31ln_parallel_residual_bwd_kernelINS_13Kernel_traitsI13__nv_bfloat16S2_fS2_fjLj7168ELj1ELj1ELj8ELj8ENS_18Kernel_traits_baseILj7168ES2_S2_fS2_fjLj256EEEEELb1ELb1ELb1EEEvNS_9BwdParamsE,"ax",@progbits
	.sectioninfo	@"SHI_REGISTERS=230"
	.align	128
        .global         _ZN10layer_norm31ln_parallel_residual_bwd_kernelINS_13Kernel_traitsI13__nv_bfloat16S2_fS2_fjLj7168ELj1ELj1ELj8ELj8ENS_18Kernel_traits_baseILj7168ES2_S2_fS2_fjLj256EEEEELb1ELb1ELb1EEEvNS_9BwdParamsE
        .type           _ZN10layer_norm31ln_parallel_residual_bwd_kernelINS_13Kernel_traitsI13__nv_bfloat16S2_fS2_fjLj7168ELj1ELj1ELj8ELj8ENS_18Kernel_traits_baseILj7168ES2_S2_fS2_fjLj256EEEEELb1ELb1ELb1EEEvNS_9BwdParamsE,@function
        .size           _ZN10layer_norm31ln_parallel_residual_bwd_kernelINS_13Kernel_traitsI13__nv_bfloat16S2_fS2_fjLj7168ELj1ELj1ELj8ELj8ENS_18Kernel_traits_baseILj7168ES2_S2_fS2_fjLj256EEEEELb1ELb1ELb1EEEvNS_9BwdParamsE,(.L_x_3409 - _ZN10layer_norm31ln_parallel_residual_bwd_kernelINS_13Kernel_traitsI13__nv_bfloat16S2_fS2_fjLj7168ELj1ELj1ELj8ELj8ENS_18Kernel_traits_baseILj7168ES2_S2_fS2_fjLj256EEEEELb1ELb1ELb1EEEvNS_9BwdParamsE)
        .other          _ZN10layer_norm31ln_parallel_residual_bwd_kernelINS_13Kernel_traitsI13__nv_bfloat16S2_fS2_fjLj7168ELj1ELj1ELj8ELj8ENS_18Kernel_traits_baseILj7168ES2_S2_fS2_fjLj256EEEEELb1ELb1ELb1EEEvNS_9BwdParamsE,@"STO_CUDA_ENTRY STV_DEFAULT"
_ZN10layer_norm31ln_parallel_residual_bwd_kernelINS_13Kernel_traitsI13__nv_bfloat16S2_fS2_fjLj7168ELj1ELj1ELj8ELj8ENS_18Kernel_traits_baseILj7168ES2_S2_fS2_fjLj256EEEEELb1ELb1ELb1EEEvNS_9BwdParamsE:
.text._ZN10layer_norm31ln_parallel_residual_bwd_kernelINS_13Kernel_traitsI13__nv_bfloat16S2_fS2_fjLj7168ELj1ELj1ELj8ELj8ENS_18Kernel_traits_baseILj7168ES2_S2_fS2_fjLj256EEEEELb1ELb1ELb1EEEvNS_9BwdParamsE:
        /* <DEDUP_REMOVED lines=36> */
.L_x_1430:
        /* <DEDUP_REMOVED lines=40> */
[----:B------:R-:W-:-:S02]  /*04c0*/  MOV R131, RZ ;  /* 0x000000ff00837202 */ /* 0x000fc40000000f00 */
[--C-:B--2---:R-:W-:Y:S02]  /*04d0*/  SHF.R.U64 R42, R6, 0x10, R7.reuse ;  /* 0x00000010062a7819 */ /* 0x104fe40000001207 */
[----:B------:R-:W-:Y:S02]  /*04e0*/  PRMT R3, RZ, 0x5410, R6 ;  /* 0x00005410ff037816 */ /* 0x000fe40000000006 */
[--C-:B------:R-:W-:Y:S02]  /*04f0*/  SHF.R.U32.HI R43, RZ, 0x10, R7.reuse ;  /* 0x00000010ff2b7819 */ /* 0x100fe40000011607 */
[----:B0-----:R-:W-:Y:S02]  /*0500*/  PRMT R4, RZ, 0x5410, R7 ;  /* 0x00005410ff047816 */ /* 0x001fe40000000007 */
[----:B---3--:R-:W-:Y:S02]  /*0510*/  SHF.R.U64 R44, R8, 0x10, R9 ;  /* 0x00000010082c7819 */ /* 0x008fe40000001209 */
[----:B------:R-:W-:-:S02]  /*0520*/  PRMT R5, RZ, 0x5410, R8 ;  /* 0x00005410ff057816 */ /* 0x000fc40000000008 */
[--C-:B------:R-:W-:Y:S02]  /*0530*/  SHF.R.U32.HI R45, RZ, 0x10, R9.reuse ;  /* 0x00000010ff2d7819 */ /* 0x100fe40000011609 */
[----:B------:R-:W-:Y:S02]  /*0540*/  PRMT R6, RZ, 0x5410, R9 ;  /* 0x00005410ff067816 */ /* 0x000fe40000000009 */
[--C-:B----4-:R-:W-:Y:S02]  /*0550*/  SHF.R.U64 R46, R10, 0x10, R11.reuse ;  /* 0x000000100a2e7819 */ /* 0x110fe4000000120b */
[----:B------:R-:W-:Y:S02]  /*0560*/  PRMT R7, RZ, 0x5410, R10 ;  /* 0x00005410ff077816 */ /* 0x000fe4000000000a */
        /* <DEDUP_REMOVED lines=15> */
[----:B------:R-:W-:Y:S01]  /*0660*/  PRMT R14, RZ, 0x5410, R17 ;  /* 0x00005410ff0e7816 */ /* 0x000fe20000000011 */
[----:B------:R-:W-:Y:S01]  /*0670*/  IMAD.MOV.U32 R17, RZ, RZ, RZ ;  /* 0x000000ffff117224 */ /* 0x000fe200078e00ff */
[----:B------:R-:W-:Y:S02]  /*0680*/  PRMT R15, RZ, 0x5410, R18 ;  /* 0x00005410ff0f7816 */ /* 0x000fe40000000012 */
[----:B------:R-:W-:Y:S02]  /*0690*/  PRMT R16, RZ, 0x5410, R19 ;  /* 0x00005410ff107816 */ /* 0x000fe40000000013 */
[----:B------:R-:W-:Y:S01]  /*06a0*/  CS2R R18, SRZ ;  /* 0x0000000000127805 */ /* 0x000fe2000001ff00 */
        /* <DEDUP_REMOVED lines=14> */
.L_x_1442:
[----:B------:R-:W-:Y:S01]  /*0790*/  IMAD R80, R38, c[0x0][0x168], RZ ;  /* 0x00005a0026507a24 */ /* 0x000fe200078e02ff */
[----:B------:R-:W-:Y:S01]  /*07a0*/  LOP3.LUT R82, R2, 0xff, RZ, 0xc0, !PT ;  /* 0x000000ff02527812 */ /* 0x000fe200078ec0ff */
[----:B------:R-:W-:-:S02]  /*07b0*/  IMAD.MOV.U32 R165, RZ, RZ, 0x4 ;  /* 0x00000004ffa57424 */ /* 0x000fc400078e00ff */
[----:B------:R-:W-:Y:S01]  /*07c0*/  IMAD.MOV.U32 R146, RZ, RZ, 0x8 ;  /* 0x00000008ff927424 */ /* 0x000fe200078e00ff */
[----:B------:R-:W-:Y:S01]  /*07d0*/  SHF.R.S32.HI R81, RZ, 0x1f, R80 ;  /* 0x0000001fff517819 */ /* 0x000fe20000011450 */
[----:B------:R-:W-:-:S03]  /*07e0*/  IMAD.WIDE R202, R38, R165, c[0x0][0x1a0] ;  /* 0x0000680026ca7625 */ /* 0x000fc600078e02a5 */
[----:B------:R-:W-:-:S03]  /*07f0*/  LEA.HI R81, R81, R80, RZ, 0x2 ;  /* 0x0000005051517211 */ /* 0x000fc600078f10ff */
[----:B------:R0:W2:Y:S01]  /*0800*/  LDG.E R202, [R202.64] ;  /* 0x00000004caca7981 */ /* 0x0000a2000c1e1900 */
[----:B------:R-:W-:-:S04]  /*0810*/  LEA.HI.SX32 R193, R81, R82, 0x1e ;  /* 0x0000005251c17211 */ /* 0x000fc800078ff2ff */
[C---:B------:R-:W-:Y:S01]  /*0820*/  LEA R80, P0, R193.reuse, c[0x0][0x188], 0x4 ;  /* 0x00006200c1507a11 */ /* 0x040fe200078020ff */
[C---:B------:R-:W-:Y:S01]  /*0830*/  IMAD.WIDE.U32 R158, R193.reuse, R146, c[0x0][0x208] ;  /* 0x00008200c19e7625 */ /* 0x040fe200078e0092 */
[C---:B------:R-:W-:Y:S02]  /*0840*/  IADD3 R191, R193.reuse, 0x100, RZ ;  /* 0x00000100c1bf7810 */ /* 0x040fe40007ffe0ff */
[----:B------:R-:W-:Y:S02]  /*0850*/  LEA.HI.X R81, R193, c[0x0][0x18c], RZ, 0x4, P0 ;  /* 0x00006300c1517a11 */ /* 0x000fe400000f24ff */
[----:B------:R-:W-:Y:S01]  /*0860*/  LEA R84, P0, R191, c[0x0][0x188], 0x4 ;  /* 0x00006200bf547a11 */ /* 0x000fe200078020ff */
[----:B------:R-:W3:Y:S01]  /*0870*/  LDG.E.64 R158, [R158.64] ;  /* 0x000000049e9e7981 */ /* 0x000ee2000c1e1b00 */
[----:B------:R-:W-:Y:S02]  /*0880*/  IADD3 R189, R193, 0x200, RZ ;  /* 0x00000200c1bd7810 */ /* 0x000fe40007ffe0ff */
[----:B------:R-:W-:-:S02]  /*0890*/  LEA.HI.X R85, R191, c[0x0][0x18c], RZ, 0x4, P0 ;  /* 0x00006300bf557a11 */ /* 0x000fc400000f24ff */
[----:B------:R-:W-:Y:S01]  /*08a0*/  IADD3 R190, R193, 0x300, RZ ;  /* 0x00000300c1be7810 */ /* 0x000fe20007ffe0ff */
[-C--:B------:R-:W-:Y:S01]  /*08b0*/  IMAD.WIDE.U32 R156, R191, R146.reuse, c[0x0][0x208] ;  /* 0x00008200bf9c7625 */ /* 0x080fe200078e0092 */
[----:B------:R-:W-:Y:S01]  /*08c0*/  LEA R88, P0, R189, c[0x0][0x188], 0x4 ;  /* 0x00006200bd587a11 */ /* 0x000fe200078020ff */
[----:B------:R-:W4:Y:S01]  /*08d0*/  LDG.E.128 R80, [R80.64] ;  /* 0x0000000450507981 */ /* 0x000f22000c1e1d00 */
[----:B------:R-:W-:Y:S02]  /*08e0*/  IADD3 R188, R193, 0x400, RZ ;  /* 0x00000400c1bc7810 */ /* 0x000fe40007ffe0ff */
[----:B------:R-:W-:Y:S01]  /*08f0*/  LEA.HI.X R89, R189, c[0x0][0x18c], RZ, 0x4, P0 ;  /* 0x00006300bd597a11 */ /* 0x000fe200000f24ff */
[C---:B------:R-:W-:Y:S01]  /*0900*/  IMAD.WIDE.U32 R152, R190.reuse, R146, c[0x0][0x208] ;  /* 0x00008200be987625 */ /* 0x040fe200078e0092 */
[C---:B------:R-:W-:Y:S01]  /*0910*/  LEA R92, P0, R190.reuse, c[0x0][0x188], 0x4 ;  /* 0x00006200be5c7a11 */ /* 0x040fe200078020ff */
[----:B------:R-:W4:Y:S03]  /*0920*/  LDG.E.64 R156, [R156.64] ;  /* 0x000000049c9c7981 */ /* 0x000f26000c1e1b00 */
[----:B------:R-:W-:Y:S01]  /*0930*/  LEA.HI.X R93, R190, c[0x0][0x18c], RZ, 0x4, P0 ;  /* 0x00006300be5d7a11 */ /* 0x000fe200000f24ff */
[----:B------:R-:W-:Y:S01]  /*0940*/  IMAD.WIDE R164, R38, R165, c[0x0][0x1a8] ;  /* 0x00006a0026a47625 */ /* 0x000fe200078e02a5 */
[C---:B------:R-:W-:Y:S01]  /*0950*/  LEA R96, P0, R188.reuse, c[0x0][0x188], 0x4 ;  /* 0x00006200bc607a11 */ /* 0x040fe200078020ff */
[----:B------:R-:W4:Y:S03]  /*0960*/  LDG.E.128 R84, [R84.64] ;  /* 0x0000000454547981 */ /* 0x000f26000c1e1d00 */
[----:B------:R-:W-:Y:S01]  /*0970*/  LEA.HI.X R97, R188, c[0x0][0x18c], RZ, 0x4, P0 ;  /* 0x00006300bc617a11 */ /* 0x000fe200000f24ff */
[----:B------:R-:W4:Y:S01]  /*0980*/  LDG.E.128 R88, [R88.64] ;  /* 0x0000000458587981 */ /* 0x000f22000c1e1d00 */
[----:B------:R-:W-:-:S03]  /*0990*/  IADD3 R116, R193, 0x500, RZ ;  /* 0x00000500c1747810 */ /* 0x000fc60007ffe0ff */
[----:B------:R-:W4:Y:S01]  /*09a0*/  LDG.E.64 R152, [R152.64] ;  /* 0x0000000498987981 */ /* 0x000f22000c1e1b00 */
[----:B------:R-:W-:-:S03]  /*09b0*/  IMAD.WIDE.U32 R154, R189, R146, c[0x0][0x208] ;  /* 0x00008200bd9a7625 */ /* 0x000fc600078e0092 */
[----:B------:R1:W4:Y:S01]  /*09c0*/  LDG.E R192, [R164.64] ;  /* 0x00000004a4c07981 */ /* 0x000322000c1e1900 */
[----:B------:R-:W-:-:S03]  /*09d0*/  IMAD.WIDE.U32 R150, R188, R146, c[0x0][0x208] ;  /* 0x00008200bc967625 */ /* 0x000fc600078e0092 */
[----:B------:R-:W4:Y:S01]  /*09e0*/  LDG.E.128 R96, [R96.64] ;  /* 0x0000000460607981 */ /* 0x000f22000c1e1d00 */
[----:B------:R-:W-:-:S03]  /*09f0*/  IMAD.WIDE.U32 R148, R116, R146, c[0x0][0x208] ;  /* 0x0000820074947625 */ /* 0x000fc600078e0092 */
[----:B------:R-:W4:Y:S04]  /*0a00*/  LDG.E.64 R154, [R154.64] ;  /* 0x000000049a9a7981 */ /* 0x000f28000c1e1b00 */
[----:B------:R-:W4:Y:S04]  /*0a10*/  LDG.E.64 R150, [R150.64] ;  /* 0x0000000496967981 */ /* 0x000f28000c1e1b00 */
[----:B------:R-:W4:Y:S01]  /*0a20*/  LDG.E.64 R148, [R148.64] ;  /* 0x0000000494947981 */ /* 0x000f22000c1e1b00 */
[----:B------:R-:W-:Y:S02]  /*0a30*/  IADD3 R117, R193, 0x600, RZ ;  /* 0x00000600c1757810 */ /* 0x000fe40007ffe0ff */
[----:B------:R-:W-:Y:S01]  /*0a40*/  LEA R100, P0, R116, c[0x0][0x188], 0x4 ;  /* 0x0000620074647a11 */ /* 0x000fe200078020ff */
[----:B------:R-:W4:Y:S01]  /*0a50*/  LDG.E.128 R92, [R92.64] ;  /* 0x000000045c5c7981 */ /* 0x000f22000c1e1d00 */
[----:B------:R-:W-:-:S02]  /*0a60*/  LEA R104, P1, R117, c[0x0][0x188], 0x4 ;  /* 0x0000620075687a11 */ /* 0x000fc400078220ff */
[----:B------:R-:W-:Y:S02]  /*0a70*/  LEA.HI.X R101, R116, c[0x0][0x18c], RZ, 0x4, P0 ;  /* 0x0000630074657a11 */ /* 0x000fe400000f24ff */
[----:B------:R-:W-:-:S04]  /*0a80*/  LEA.HI.X R105, R117, c[0x0][0x18c], RZ, 0x4, P1 ;  /* 0x0000630075697a11 */ /* 0x000fc800008f24ff */
[----:B------:R-:W4:Y:S04]  /*0a90*/  LDG.E.128 R100, [R100.64] ;  /* 0x0000000464647981 */ /* 0x000f28000c1e1d00 */
[----:B------:R-:W4:Y:S01]  /*0aa0*/  LDG.E.128 R104, [R104.64] ;  /* 0x0000000468687981 */ /* 0x000f22000c1e1d00 */
[----:B------:R-:W-:-:S06]  /*0ab0*/  IMAD.WIDE.U32 R146, R117, R146, c[0x0][0x208] ;  /* 0x0000820075927625 */ /* 0x000fcc00078e0092 */
[----:B------:R-:W4:Y:S01]  /*0ac0*/  LDG.E.64 R146, [R146.64] ;  /* 0x0000000492927981 */ /* 0x000f22000c1e1b00 */
[----:B------:R-:W-:-:S04]  /*0ad0*/  ISETP.NE.U32.AND P1, PT, RZ, c[0x0][0x250], PT ;  /* 0x00009400ff007a0c */ /* 0x000fc80003f25070 */
[----:B------:R-:W-:Y:S01]  /*0ae0*/  ISETP.NE.AND.EX P1, PT, RZ, c[0x0][0x254], PT, P1 ;  /* 0x00009500ff007a0c */ /* 0x000fe20003f25310 */
[----:B------:R-:W-:Y:S01]  /*0af0*/  IMAD.SHL.U32 R162, R193, 0x4, RZ ;  /* 0x00000004c1a27824 */ /* 0x000fe200078e00ff */
[----:B------:R-:W-:-:S04]  /*0b00*/  SHF.R.U32.HI R161, RZ, 0x1e, R193 ;  /* 0x0000001effa17819 */ /* 0x000fc800000116c1 */
[----:B------:R-:W-:Y:S02]  /*0b10*/  IADD3 R160, P0, R162, c[0x0][0x190], RZ ;  /* 0x00006400a2a07a10 */ /* 0x000fe40007f1e0ff */
[----:B------:R-:W-:-:S05]  /*0b20*/  SHF.L.U32 R194, R189, 0x2, RZ ;  /* 0x00000002bdc27819 */ /* 0x000fca00000006ff */
[----:B------:R-:W-:Y:S01]  /*0b30*/  @P1 IADD3 R162, P2, R162, c[0x0][0x198], RZ ;  /* 0x00006600a2a21a10 */ /* 0x000fe20007f5e0ff */
[----:B------:R-:W-:Y:S01]  /*0b40*/  IMAD.SHL.U32 R195, R190, 0x4, RZ ;  /* 0x00000004bec37824 */ /* 0x000fe200078e00ff */
[----:B------:R-:W-:Y:S02]  /*0b50*/  SHF.R.U32.HI R199, RZ, 0x1e, R189 ;  /* 0x0000001effc77819 */ /* 0x000fe400000116bd */
[C---:B------:R-:W-:Y:S02]  /*0b60*/  @P1 IADD3.X R163, R161.reuse, c[0x0][0x19c], RZ, P2, !PT ;  /* 0x00006700a1a31a10 */ /* 0x040fe400017fe4ff */
[----:B------:R-:W-:Y:S02]  /*0b70*/  IADD3.X R161, R161, c[0x0][0x194], RZ, P0, !PT ;  /* 0x00006500a1a17a10 */ /* 0x000fe400007fe4ff */
[----:B------:R-:W-:Y:S01]  /*0b80*/  @P1 IADD3 R166, P0, R194, c[0x0][0x198], RZ ;  /* 0x00006600c2a61a10 */ /* 0x000fe20007f1e0ff */
[----:B------:R-:W-:Y:S01]  /*0b90*/  IMAD.SHL.U32 R204, R116, 0x4, RZ ;  /* 0x0000000474cc7824 */ /* 0x000fe200078e00ff */
[----:B------:R-:W-:Y:S01]  /*0ba0*/  SHF.R.U32.HI R196, RZ, 0x1e, R190 ;  /* 0x0000001effc47819 */ /* 0x000fe200000116be */
[----:B------:R-:W-:Y:S01]  /*0bb0*/  IMAD.SHL.U32 R170, R191, 0x4, RZ ;  /* 0x00000004bfaa7824 */ /* 0x000fe200078e00ff */
[----:B------:R-:W-:Y:S01]  /*0bc0*/  @P1 IADD3.X R167, R199, c[0x0][0x19c], RZ, P0, !PT ;  /* 0x00006700c7a71a10 */ /* 0x000fe200007fe4ff */
[----:B------:R0:W5:Y:S01]  /*0bd0*/  LDG.E R201, [R160.64] ;  /* 0x00000004a0c97981 */ /* 0x000162000c1e1900 */
[----:B------:R-:W-:-:S02]  /*0be0*/  @P1 IADD3 R172, P0, R195, c[0x0][0x198], RZ ;  /* 0x00006600c3ac1a10 */ /* 0x000fc40007f1e0ff */
[----:B------:R-:W-:Y:S01]  /*0bf0*/  SHF.R.U32.HI R205, RZ, 0x1e, R116 ;  /* 0x0000001effcd7819 */ /* 0x000fe20000011674 */
[----:B------:R-:W-:Y:S01]  /*0c00*/  IMAD.SHL.U32 R197, R188, 0x4, RZ ;  /* 0x00000004bcc57824 */ /* 0x000fe200078e00ff */
[----:B------:R-:W-:Y:S01]  /*0c10*/  @P1 IADD3.X R173, R196, c[0x0][0x19c], RZ, P0, !PT ;  /* 0x00006700c4ad1a10 */ /* 0x000fe200007fe4ff */
[----:B------:R1:W5:Y:S01]  /*0c20*/  @P1 LDG.E R118, [R162.64] ;  /* 0x00000004a2761981 */ /* 0x000362000c1e1900 */
[----:B------:R-:W-:Y:S02]  /*0c30*/  SHF.R.U32.HI R171, RZ, 0x1e, R191 ;  /* 0x0000001effab7819 */ /* 0x000fe400000116bf */
[----:B0-----:R-:W-:Y:S01]  /*0c40*/  @P1 IADD3 R160, P0, R204, c[0x0][0x198], RZ ;  /* 0x00006600cca01a10 */ /* 0x001fe20007f1e0ff */
[----:B------:R-:W-:Y:S01]  /*0c50*/  IMAD.SHL.U32 R206, R117, 0x4, RZ ;  /* 0x0000000475ce7824 */ /* 0x000fe200078e00ff */
[----:B-1----:R-:W-:Y:S01]  /*0c60*/  @P1 IADD3 R164, P2, R170, c[0x0][0x198], RZ ;  /* 0x00006600aaa41a10 */ /* 0x002fe20007f5e0ff */
[----:B------:R0:W5:Y:S01]  /*0c70*/  @P1 LDG.E R120, [R166.64] ;  /* 0x00000004a6781981 */ /* 0x000162000c1e1900 */
[----:B------:R-:W-:-:S02]  /*0c80*/  @P1 IADD3.X R161, R205, c[0x0][0x19c], RZ, P0, !PT ;  /* 0x00006700cda11a10 */ /* 0x000fc400007fe4ff */
[----:B------:R-:W-:Y:S01]  /*0c90*/  IADD3 R170, P0, R170, c[0x0][0x190], RZ ;  /* 0x00006400aaaa7a10 */ /* 0x000fe20007f1e0ff */
[----:B------:R1:W5:Y:S01]  /*0ca0*/  @P1 LDG.E R0, [R172.64] ;  /* 0x00000004ac001981 */ /* 0x000362000c1e1900 */
[----:B------:R-:W-:Y:S02]  /*0cb0*/  @P1 IADD3.X R165, R171, c[0x0][0x19c], RZ, P2, !PT ;  /* 0x00006700aba51a10 */ /* 0x000fe400017fe4ff */
[----:B------:R-:W-:Y:S01]  /*0cc0*/  SHF.R.U32.HI R203, RZ, 0x1e, R188 ;  /* 0x0000001effcb7819 */ /* 0x000fe200000116bc */
[----:B------:R0:W5:Y:S01]  /*0cd0*/  @P1 LDG.E R122, [R160.64] ;  /* 0x00000004a07a1981 */ /* 0x000162000c1e1900 */
[----:B------:R-:W-:Y:S02]  /*0ce0*/  @P1 IADD3 R162, P2, R197, c[0x0][0x198], RZ ;  /* 0x00006600c5a21a10 */ /* 0x000fe40007f5e0ff */
[----:B------:R-:W-:Y:S01]  /*0cf0*/  IADD3.X R171, R171, c[0x0][0x194], RZ, P0, !PT ;  /* 0x00006500abab7a10 */ /* 0x000fe200007fe4ff */
[----:B------:R0:W5:Y:S01]  /*0d00*/  @P1 LDG.E R119, [R164.64] ;  /* 0x00000004a4771981 */ /* 0x000162000c1e1900 */
[----:B------:R-:W-:-:S02]  /*0d10*/  ISETP.NE.U32.AND P0, PT, RZ, c[0x0][0x218], PT ;  /* 0x00008600ff007a0c */ /* 0x000fc40003f05070 */
[----:B------:R-:W-:Y:S02]  /*0d20*/  @P1 IADD3.X R163, R203, c[0x0][0x19c], RZ, P2, !PT ;  /* 0x00006700cba31a10 */ /* 0x000fe400017fe4ff */
[----:B------:R-:W-:Y:S02]  /*0d30*/  SHF.R.U32.HI R207, RZ, 0x1e, R117 ;  /* 0x0000001effcf7819 */ /* 0x000fe40000011675 */
[----:B------:R-:W-:Y:S01]  /*0d40*/  @P1 IADD3 R168, P2, R206, c[0x0][0x198], RZ ;  /* 0x00006600cea81a10 */ /* 0x000fe20007f5e0ff */
[----:B------:R1:W5:Y:S01]  /*0d50*/  @P1 LDG.E R121, [R162.64] ;  /* 0x00000004a2791981 */ /* 0x000362000c1e1900 */
[----:B------:R-:W-:Y:S02]  /*0d60*/  ISETP.NE.AND.EX P0, PT, RZ, c[0x0][0x21c], PT, P0 ;  /* 0x00008700ff007a0c */ /* 0x000fe40003f05300 */
[----:B------:R-:W-:Y:S02]  /*0d70*/  @P1 IADD3.X R169, R207, c[0x0][0x19c], RZ, P2, !PT ;  /* 0x00006700cfa91a10 */ /* 0x000fe400017fe4ff */
[----:B0-----:R-:W-:-:S02]  /*0d80*/  IADD3 R166, P2, R194, c[0x0][0x190], RZ ;  /* 0x00006400c2a67a10 */ /* 0x001fc40007f5e0ff */
[----:B------:R-:W-:Y:S01]  /*0d90*/  IADD3 R164, P3, R195, c[0x0][0x190], RZ ;  /* 0x00006400c3a47a10 */ /* 0x000fe20007f7e0ff */
[----:B------:R0:W5:Y:S01]  /*0da0*/  @P1 LDG.E R123, [R168.64] ;  /* 0x00000004a87b1981 */ /* 0x000162000c1e1900 */
[----:B------:R-:W-:Y:S02]  /*0db0*/  IADD3.X R167, R199, c[0x0][0x194], RZ, P2, !PT ;  /* 0x00006500c7a77a10 */ /* 0x000fe400017fe4ff */
[----:B-1----:R-:W-:Y:S01]  /*0dc0*/  IADD3 R162, P2, R197, c[0x0][0x190], RZ ;  /* 0x00006400c5a27a10 */ /* 0x002fe20007f5e0ff */
[----:B------:R1:W5:Y:S03]  /*0dd0*/  LDG.E R199, [R170.64] ;  /* 0x00000004aac77981 */ /* 0x000366000c1e1900 */
[----:B------:R-:W-:Y:S01]  /*0de0*/  IADD3.X R163, R203, c[0x0][0x194], RZ, P2, !PT ;  /* 0x00006500cba37a10 */ /* 0x000fe200017fe4ff */
[----:B------:R1:W5:Y:S01]  /*0df0*/  LDG.E R200, [R166.64] ;  /* 0x00000004a6c87981 */ /* 0x000362000c1e1900 */
[----:B------:R-:W-:-:S02]  /*0e00*/  @P0 LEA R172, P2, R193, c[0x0][0x218], 0x4 ;  /* 0x00008600c1ac0a11 */ /* 0x000fc400078420ff */
[----:B------:R-:W-:Y:S02]  /*0e10*/  IADD3.X R165, R196, c[0x0][0x194], RZ, P3, !PT ;  /* 0x00006500c4a57a10 */ /* 0x000fe40001ffe4ff */
[----:B------:R-:W-:Y:S01]  /*0e20*/  @P0 LEA.HI.X R173, R193, c[0x0][0x21c], RZ, 0x4, P2 ;  /* 0x00008700c1ad0a11 */ /* 0x000fe200010f24ff */
[----:B------:R1:W5:Y:S01]  /*0e30*/  LDG.E R196, [R162.64] ;  /* 0x00000004a2c47981 */ /* 0x000362000c1e1900 */
[----:B------:R-:W-:Y:S02]  /*0e40*/  IADD3 R160, P3, R204, c[0x0][0x190], RZ ;  /* 0x00006400cca07a10 */ /* 0x000fe40007f7e0ff */
[----:B0-----:R-:W-:Y:S01]  /*0e50*/  IADD3 R168, P4, R206, c[0x0][0x190], RZ ;  /* 0x00006400cea87a10 */ /* 0x001fe20007f9e0ff */
[----:B------:R0:W5:Y:S01]  /*0e60*/  LDG.E R194, [R164.64] ;  /* 0x00000004a4c27981 */ /* 0x000162000c1e1900 */
[----:B-1----:R-:W-:Y:S02]  /*0e70*/  @P0 LEA R170, P2, R191, c[0x0][0x218], 0x4 ;  /* 0x00008600bfaa0a11 */ /* 0x002fe400078420ff */
[----:B------:R-:W-:Y:S01]  /*0e80*/  IADD3.X R161, R205, c[0x0][0x194], RZ, P3, !PT ;  /* 0x00006500cda17a10 */ /* 0x000fe20001ffe4ff */
[----:B------:R-:W-:Y:S01]  /*0e90*/  ULDC.U8 UR6, c[0x0][0x1f0] ;  /* 0x00007c0000067ab9 */ /* 0x000fe20000000000 */
[----:B------:R-:W-:Y:S01]  /*0ea0*/  IADD3.X R169, R207, c[0x0][0x194], RZ, P4, !PT ;  /* 0x00006500cfa97a10 */ /* 0x000fe200027fe4ff */
[----:B------:R1:W5:Y:S01]  /*0eb0*/  @P0 LDG.E.128 R48, [R172.64] ;  /* 0x00000004ac300981 */ /* 0x000362000c1e1d00 */
[----:B------:R-:W-:-:S02]  /*0ec0*/  @P0 LEA.HI.X R171, R191, c[0x0][0x21c], RZ, 0x4, P2 ;  /* 0x00008700bfab0a11 */ /* 0x000fc400010f24ff */
[C---:B------:R-:W-:Y:S01]  /*0ed0*/  @P0 LEA R166, P3, R189.reuse, c[0x0][0x218], 0x4 ;  /* 0x00008600bda60a11 */ /* 0x040fe200078620ff */
[----:B------:R1:W5:Y:S01]  /*0ee0*/  LDG.E R197, [R160.64] ;  /* 0x00000004a0c57981 */ /* 0x000362000c1e1900 */
[C---:B0-----:R-:W-:Y:S02]  /*0ef0*/  @P0 LEA R164, P2, R190.reuse, c[0x0][0x218], 0x4 ;  /* 0x00008600bea40a11 */ /* 0x041fe400078420ff */
[----:B------:R-:W-:Y:S01]  /*0f00*/  @P0 LEA.HI.X R167, R189, c[0x0][0x21c], RZ, 0x4, P3 ;  /* 0x00008700bda70a11 */ /* 0x000fe200018f24ff */
[----:B------:R0:W5:Y:S01]  /*0f10*/  LDG.E R195, [R168.64] ;  /* 0x00000004a8c37981 */ /* 0x000162000c1e1900 */
[----:B------:R-:W-:Y:S02]  /*0f20*/  @P0 LEA.HI.X R165, R190, c[0x0][0x21c], RZ, 0x4, P2 ;  /* 0x00008700bea50a11 */ /* 0x000fe400010f24ff */
[----:B------:R-:W-:Y:S01]  /*0f30*/  @P0 LEA R162, P3, R188, c[0x0][0x218], 0x4 ;  /* 0x00008600bca20a11 */ /* 0x000fe200078620ff */
[----:B------:R2:W5:Y:S01]  /*0f40*/  @P0 LDG.E.128 R52, [R170.64] ;  /* 0x00000004aa340981 */ /* 0x000562000c1e1d00 */
[----:B-1----:R-:W-:-:S03]  /*0f50*/  @P0 LEA R160, P4, R116, c[0x0][0x218], 0x4 ;  /* 0x0000860074a00a11 */ /* 0x002fc600078820ff */
[----:B------:R3:W5:Y:S01]  /*0f60*/  @P0 LDG.E.128 R56, [R166.64] ;  /* 0x00000004a6380981 */ /* 0x000762000c1e1d00 */
[C---:B0-----:R-:W-:Y:S02]  /*0f70*/  @P0 LEA R168, P2, R117.reuse, c[0x0][0x218], 0x4 ;  /* 0x0000860075a80a11 */ /* 0x041fe400078420ff */
[----:B------:R-:W-:Y:S01]  /*0f80*/  @P0 LEA.HI.X R163, R188, c[0x0][0x21c], RZ, 0x4, P3 ;  /* 0x00008700bca30a11 */ /* 0x000fe200018f24ff */
[----:B------:R0:W5:Y:S01]  /*0f90*/  @P0 LDG.E.128 R60, [R164.64] ;  /* 0x00000004a43c0981 */ /* 0x000162000c1e1d00 */
[----:B------:R-:W-:Y:S02]  /*0fa0*/  @P0 LEA.HI.X R161, R116, c[0x0][0x21c], RZ, 0x4, P4 ;  /* 0x0000870074a10a11 */ /* 0x000fe400020f24ff */
[----:B------:R-:W-:Y:S01]  /*0fb0*/  @P0 LEA.HI.X R169, R117, c[0x0][0x21c], RZ, 0x4, P2 ;  /* 0x0000870075a90a11 */ /* 0x000fe200010f24ff */
[----:B------:R1:W5:Y:S04]  /*0fc0*/  @P0 LDG.E.128 R64, [R162.64] ;  /* 0x00000004a2400981 */ /* 0x000368000c1e1d00 */
[----:B------:R0:W5:Y:S04]  /*0fd0*/  @P0 LDG.E.128 R68, [R160.64] ;  /* 0x00000004a0440981 */ /* 0x000168000c1e1d00 */
[----:B------:R0:W5:Y:S01]  /*0fe0*/  @P0 LDG.E.128 R72, [R168.64] ;  /* 0x00000004a8480981 */ /* 0x000162000c1e1d00 */
[----:B------:R-:W-:-:S04]  /*0ff0*/  ISETP.NE.AND P0, PT, RZ, UR6, PT ;  /* 0x00000006ff007c0c */ /* 0x000fc8000bf05270 */
[----:B--2---:R-:W-:Y:S02]  /*1000*/  FSEL R204, R202, RZ, !P0 ;  /* 0x000000ffcacc7208 */ /* 0x004fe40004000000 */
[----:B---3--:R-:W-:Y:S02]  /*1010*/  MOV R166, R158 ;  /* 0x0000009e00a67202 */ /* 0x008fe40000000f00 */
[----:B------:R-:W-:Y:S02]  /*1020*/  SHF.R.U64 R215, R158, 0x10, R159 ;  /* 0x000000109ed77819 */ /* 0x000fe4000000129f */
[----:B------:R-:W-:Y:S01]  /*1030*/  PRMT R166, RZ, 0x5410, R166 ;  /* 0x00005410ffa67816 */ /* 0x000fe200000000a6 */
[--C-:B----4-:R-:W-:Y:S02]  /*1040*/  FADD.FTZ R207, R82, -R204.reuse ;  /* 0x800000cc52cf7221 */ /* 0x110fe40000010000 */
[----:B------:R-:W-:Y:S02]  /*1050*/  FADD.FTZ R205, R81, -R204 ;  /* 0x800000cc51cd7221 */ /* 0x000fe40000010000 */
[----:B------:R-:W-:-:S02]  /*1060*/  IMAD.MOV.U32 R82, RZ, RZ, R156 ;  /* 0x000000ffff527224 */ /* 0x000fc400078e009c */
[----:B------:R-:W-:Y:S01]  /*1070*/  FADD.FTZ R219, R80, -R204 ;  /* 0x800000cc50db7221 */ /* 0x000fe20000010000 */
[----:B------:R-:W-:Y:S01]  /*1080*/  PRMT R215, RZ, 0x5410, R215 ;  /* 0x00005410ffd77816 */ /* 0x000fe200000000d7 */
[----:B------:R-:W-:Y:S02]  /*1090*/  IMAD.MOV.U32 R170, RZ, RZ, R159 ;  /* 0x000000ffffaa7224 */ /* 0x000fe400078e009f */
[C---:B------:R-:W-:Y:S02]  /*10a0*/  FADD.FTZ R203, -R204.reuse, R84 ;  /* 0x00000054cccb7221 */ /* 0x040fe40000010100 */
[C---:B0-----:R-:W-:Y:S02]  /*10b0*/  FADD.FTZ R169, -R204.reuse, R88 ;  /* 0x00000058cca97221 */ /* 0x041fe40000010100 */
[----:B------:R-:W-:Y:S01]  /*10c0*/  FADD.FTZ R161, -R204, R90 ;  /* 0x0000005acca17221 */ /* 0x000fe20000010100 */
[----:B------:R-:W-:Y:S01]  /*10d0*/  PRMT R90, RZ, 0x5410, R82 ;  /* 0x00005410ff5a7816 */ /* 0x000fe20000000052 */
[----:B------:R-:W-:-:S02]  /*10e0*/  IMAD.MOV.U32 R88, RZ, RZ, R152 ;  /* 0x000000ffff587224 */ /* 0x000fc400078e0098 */
[----:B------:R-:W-:Y:S02]  /*10f0*/  FMUL.FTZ R217, R3, R166 ;  /* 0x000000a603d97220 */ /* 0x000fe40000410000 */
[C---:B------:R-:W-:Y:S02]  /*1100*/  FMUL.FTZ R218, R192.reuse, R205 ;  /* 0x000000cdc0da7220 */ /* 0x040fe40000410000 */
[C---:B------:R-:W-:Y:S02]  /*1110*/  FMUL.FTZ R208, R192.reuse, R203 ;  /* 0x000000cbc0d07220 */ /* 0x040fe40000410000 */
[----:B------:R-:W-:Y:S01]  /*1120*/  FMUL.FTZ R219, R192, R219 ;  /* 0x000000dbc0db7220 */ /* 0x000fe20000410000 */
[----:B------:R-:W-:Y:S01]  /*1130*/  PRMT R213, RZ, 0x5410, R170 ;  /* 0x00005410ffd57816 */ /* 0x000fe200000000aa */
[C---:B-1----:R-:W-:Y:S01]  /*1140*/  FADD.FTZ R163, -R204.reuse, R89 ;  /* 0x00000059cca37221 */ /* 0x042fe20000010100 */
[----:B------:R-:W-:Y:S01]  /*1150*/  SHF.R.U32.HI R202, RZ, 0x10, R159 ;  /* 0x00000010ffca7819 */ /* 0x000fe2000001169f */
[----:B------:R-:W-:Y:S01]  /*1160*/  FADD.FTZ R89, -R204, R96 ;  /* 0x00000060cc597221 */ /* 0x000fe20000010100 */
[----:B------:R-:W-:Y:S01]  /*1170*/  PRMT R96, RZ, 0x5410, R88 ;  /* 0x00005410ff607816 */ /* 0x000fe20000000058 */
[----:B------:R-:W-:-:S02]  /*1180*/  FADD.FTZ R125, R215, R125 ;  /* 0x0000007dd77d7221 */ /* 0x000fc40000010000 */
[----:B------:R-:W-:Y:S02]  /*1190*/  FMUL.FTZ R216, R192, R207 ;  /* 0x000000cfc0d87220 */ /* 0x000fe40000410000 */
[-C--:B------:R-:W-:Y:S02]  /*11a0*/  FFMA.FTZ R126, R218, R215.reuse, R126 ;  /* 0x000000d7da7e7223 */ /* 0x080fe4000001007e */
[----:B------:R-:W-:Y:S02]  /*11b0*/  FADD.FTZ R179, R90, R179 ;  /* 0x000000b35ab37221 */ /* 0x000fe40000010000 */
[-C--:B------:R-:W-:Y:S02]  /*11c0*/  FFMA.FTZ R131, R208, R90.reuse, R131 ;  /* 0x0000005ad0837223 */ /* 0x080fe40000010083 */
[----:B------:R-:W-:Y:S02]  /*11d0*/  FMUL.FTZ R205, R5, R90 ;  /* 0x0000005a05cd7220 */ /* 0x000fe40000410000 */
[----:B------:R-:W-:-:S02]  /*11e0*/  FMUL.FTZ R215, R42, R215 ;  /* 0x000000d72ad77220 */ /* 0x000fc40000410000 */
[----:B------:R-:W-:Y:S02]  /*11f0*/  FADD.FTZ R88, RZ, R217 ;  /* 0x000000d9ff587221 */ /* 0x000fe40000010000 */
[----:B------:R-:W-:Y:S01]  /*1200*/  FFMA.FTZ R90, R219, R217, RZ ;  /* 0x000000d9db5a7223 */ /* 0x000fe200000100ff */
[----:B------:R-:W-:Y:S01]  /*1210*/  PRMT R80, RZ, 0x5410, R202 ;  /* 0x00005410ff507816 */ /* 0x000fe200000000ca */
[----:B------:R-:W-:Y:S01]  /*1220*/  FADD.FTZ R127, R213, R127 ;  /* 0x0000007fd57f7221 */ /* 0x000fe20000010000 */
[----:B------:R-:W-:Y:S01]  /*1230*/  SHF.R.U64 R172, R156, 0x10, R157 ;  /* 0x000000109cac7819 */ /* 0x000fe2000000129d */
[-C--:B------:R-:W-:Y:S01]  /*1240*/  FFMA.FTZ R128, R216, R213.reuse, R128 ;  /* 0x000000d5d8807223 */ /* 0x080fe20000010080 */
[----:B------:R-:W-:Y:S01]  /*1250*/  SHF.R.U64 R162, R154, 0x10, R155 ;  /* 0x000000109aa27819 */ /* 0x000fe2000000129b */
[----:B------:R-:W-:Y:S01]  /*1260*/  FADD.FTZ R209, R83, -R204 ;  /* 0x800000cc53d17221 */ /* 0x000fe20000010000 */
[--C-:B------:R-:W-:Y:S01]  /*1270*/  SHF.R.U64 R156, R150, 0x10, R151.reuse ;  /* 0x00000010969c7819 */ /* 0x100fe20000001297 */
[----:B------:R-:W-:Y:S01]  /*1280*/  IMAD.MOV.U32 R84, RZ, RZ, R154 ;  /* 0x000000ffff547224 */ /* 0x000fe200078e009a */
[----:B------:R-:W-:Y:S01]  /*1290*/  SHF.R.U32.HI R154, RZ, 0x10, R151 ;  /* 0x00000010ff9a7819 */ /* 0x000fe20000011697 */
[----:B------:R-:W-:-:S02]  /*12a0*/  FMUL.FTZ R213, R4, R213 ;  /* 0x000000d504d57220 */ /* 0x000fc40000410000 */
[----:B------:R-:W-:Y:S02]  /*12b0*/  FADD.FTZ R88, R88, R215 ;  /* 0x000000d758587221 */ /* 0x000fe40000010000 */
[----:B------:R-:W-:Y:S01]  /*12c0*/  FFMA.FTZ R90, R218, R215, R90 ;  /* 0x000000d7da5a7223 */ /* 0x000fe2000001005a */
[----:B------:R-:W-:Y:S01]  /*12d0*/  SHF.R.U32.HI R168, RZ, 0x10, R155 ;  /* 0x00000010ffa87819 */ /* 0x000fe2000001169b */
[----:B------:R-:W-:Y:S01]  /*12e0*/  FADD.FTZ R171, -R204, R86 ;  /* 0x00000056ccab7221 */ /* 0x000fe20000010100 */
[----:B------:R-:W-:Y:S01]  /*12f0*/  MOV R86, R155 ;  /* 0x0000009b00567202 */ /* 0x000fe20000000f00 */
[----:B------:R-:W-:Y:S01]  /*1300*/  IMAD.MOV.U32 R221, RZ, RZ, R151 ;  /* 0x000000ffffdd7224 */ /* 0x000fe200078e0097 */
[----:B------:R-:W-:Y:S01]  /*1310*/  SHF.R.U64 R225, R152, 0x10, R153 ;  /* 0x0000001098e17819 */ /* 0x000fe20000001299 */
[C---:B------:R-:W-:Y:S01]  /*1320*/  FADD.FTZ R151, -R204.reuse, R98 ;  /* 0x00000062cc977221 */ /* 0x040fe20000010100 */
[----:B------:R-:W-:Y:S01]  /*1330*/  MOV R98, R148 ;  /* 0x0000009400627202 */ /* 0x000fe20000000f00 */
[----:B------:R-:W-:Y:S01]  /*1340*/  FADD.FTZ R173, -R204, R85 ;  /* 0x00000055ccad7221 */ /* 0x000fe20000010100 */
[--C-:B------:R-:W-:Y:S01]  /*1350*/  SHF.R.U64 R155, R148, 0x10, R149.reuse ;  /* 0x00000010949b7819 */ /* 0x100fe20000001295 */
[----:B------:R-:W-:Y:S01]  /*1360*/  IMAD.MOV.U32 R152, RZ, RZ, R150 ;  /* 0x000000ffff987224 */ /* 0x000fe200078e0096 */
[--C-:B------:R-:W-:Y:S01]  /*1370*/  SHF.R.U32.HI R148, RZ, 0x10, R149.reuse ;  /* 0x00000010ff947819 */ /* 0x100fe20000011695 */
[----:B------:R-:W-:Y:S01]  /*1380*/  IMAD.MOV.U32 R150, RZ, RZ, R149 ;  /* 0x000000ffff967224 */ /* 0x000fe200078e0095 */
[----:B------:R-:W-:Y:S01]  /*1390*/  PRMT R149, RZ, 0x5410, R162 ;  /* 0x00005410ff957816 */ /* 0x000fe200000000a2 */
[----:B------:R-:W-:-:S02]  /*13a0*/  FMUL.FTZ R214, R192, R209 ;  /* 0x000000d1c0d67220 */ /* 0x000fc40000410000 */
[----:B------:R-:W-:Y:S02]  /*13b0*/  FMUL.FTZ R211, R43, R80 ;  /* 0x000000502bd37220 */ /* 0x000fe40000410000 */
[----:B------:R-:W-:Y:S02]  /*13c0*/  FADD.FTZ R88, R88, R213 ;  /* 0x000000d558587221 */ /* 0x000fe40000010000 */
[----:B------:R-:W-:Y:S01]  /*13d0*/  FFMA.FTZ R90, R216, R213, R90 ;  /* 0x000000d5d85a7223 */ /* 0x000fe2000001005a */
[----:B------:R-:W-:Y:S01]  /*13e0*/  PRMT R209, RZ, 0x5410, R172 ;  /* 0x00005410ffd17816 */ /* 0x000fe200000000ac */
[----:B------:R-:W-:Y:S02]  /*13f0*/  IMAD.MOV.U32 R158, RZ, RZ, R157 ;  /* 0x000000ffff9e7224 */ /* 0x000fe400078e009d */
[C---:B------:R-:W-:Y:S02]  /*1400*/  FMUL.FTZ R202, R192.reuse, R163 ;  /* 0x000000a3c0ca7220 */ /* 0x040fe40000410000 */
[----:B------:R-:W-:-:S02]  /*1410*/  FMUL.FTZ R212, R192, R173 ;  /* 0x000000adc0d47220 */ /* 0x000fc40000410000 */
[----:B------:R-:W-:Y:S02]  /*1420*/  FADD.FTZ R88, R88, R211 ;  /* 0x000000d358587221 */ /* 0x000fe40000010000 */
[----:B------:R-:W-:Y:S01]  /*1430*/  FFMA.FTZ R90, R214, R211, R90 ;  /* 0x000000d3d65a7223 */ /* 0x000fe2000001005a */
[----:B------:R-:W-:Y:S01]  /*1440*/  PRMT R207, RZ, 0x5410, R158 ;  /* 0x00005410ffcf7816 */ /* 0x000fe2000000009e */
[----:B------:R-:W-:Y:S01]  /*1450*/  FMUL.FTZ R210, R192, R171 ;  /* 0x000000abc0d27220 */ /* 0x000fe20000410000 */
[----:B------:R-:W-:Y:S01]  /*1460*/  SHF.R.U32.HI R164, RZ, 0x10, R157 ;  /* 0x00000010ffa47819 */ /* 0x000fe2000001169d */
[----:B------:R-:W-:Y:S02]  /*1470*/  FADD.FTZ R140, R149, R140 ;  /* 0x0000008c958c7221 */ /* 0x000fe40000010000 */
[-C--:B------:R-:W-:Y:S02]  /*1480*/  FFMA.FTZ R141, R202, R149.reuse, R141 ;  /* 0x00000095ca8d7223 */ /* 0x080fe4000001008d */
[----:B------:R-:W-:-:S02]  /*1490*/  FMUL.FTZ R171, R46, R149 ;  /* 0x000000952eab7220 */ /* 0x000fc40000410000 */
[----:B------:R-:W-:Y:S02]  /*14a0*/  FADD.FTZ R132, R209, R132 ;  /* 0x00000084d1847221 */ /* 0x000fe40000010000 */
[----:B------:R-:W-:Y:S02]  /*14b0*/  FFMA.FTZ R133, R212, R209, R133 ;  /* 0x000000d1d4857223 */ /* 0x000fe40000010085 */
[----:B------:R-:W-:Y:S01]  /*14c0*/  FMUL.FTZ R149, R192, R89 ;  /* 0x00000059c0957220 */ /* 0x000fe20000410000 */
[----:B------:R-:W-:Y:S01]  /*14d0*/  SHF.R.U32.HI R160, RZ, 0x10, R153 ;  /* 0x00000010ffa07819 */ /* 0x000fe20000011699 */
[----:B------:R-:W-:Y:S02]  /*14e0*/  FADD.FTZ R159, -R204, R91 ;  /* 0x0000005bcc9f7221 */ /* 0x000fe40000010100 */
[----:B------:R-:W-:Y:S02]  /*14f0*/  FMUL.FTZ R209, R44, R209 ;  /* 0x000000d12cd17220 */ /* 0x000fe40000410000 */
[----:B------:R-:W-:-:S02]  /*1500*/  FADD.FTZ R88, R88, R205 ;  /* 0x000000cd58587221 */ /* 0x000fc40000010000 */
[----:B------:R-:W-:Y:S02]  /*1510*/  FFMA.FTZ R89, R208, R205, R90 ;  /* 0x000000cdd0597223 */ /* 0x000fe4000001005a */
[----:B------:R-:W-:Y:S02]  /*1520*/  IMAD.MOV.U32 R91, RZ, RZ, R153 ;  /* 0x000000ffff5b7224 */ /* 0x000fe400078e0099 */
[----:B------:R-:W-:Y:S01]  /*1530*/  FADD.FTZ R153, -R204, R92 ;  /* 0x0000005ccc997221 */ /* 0x000fe20000010100 */
[----:B------:R-:W-:Y:S01]  /*1540*/  PRMT R92, RZ, 0x5410, R164 ;  /* 0x00005410ff5c7816 */ /* 0x000fe200000000a4 */
[----:B------:R-:W-:Y:S02]  /*1550*/  FADD.FTZ R134, R207, R134 ;  /* 0x00000086cf867221 */ /* 0x000fe40000010000 */
[----:B------:R-:W-:Y:S02]  /*1560*/  FFMA.FTZ R135, R210, R207, R135 ;  /* 0x000000cfd2877223 */ /* 0x000fe40000010087 */
[----:B------:R-:W-:-:S02]  /*1570*/  FADD.FTZ R167, -R204, R87 ;  /* 0x00000057cca77221 */ /* 0x000fc40000010100 */
[----:B------:R-:W-:Y:S02]  /*1580*/  FMUL.FTZ R207, R6, R207 ;  /* 0x000000cf06cf7220 */ /* 0x000fe40000410000 */
[----:B------:R-:W-:Y:S02]  /*1590*/  FADD.FTZ R88, R88, R209 ;  /* 0x000000d158587221 */ /* 0x000fe40000010000 */
[----:B------:R-:W-:Y:S02]  /*15a0*/  FFMA.FTZ R89, R212, R209, R89 ;  /* 0x000000d1d4597223 */ /* 0x000fe40000010059 */
[----:B------:R-:W-:Y:S01]  /*15b0*/  FADD.FTZ R165, -R204, R94 ;  /* 0x0000005ecca57221 */ /* 0x000fe20000010100 */
[----:B------:R-:W-:Y:S01]  /*15c0*/  PRMT R94, RZ, 0x5410, R84 ;  /* 0x00005410ff5e7816 */ /* 0x000fe20000000054 */
[----:B------:R-:W-:Y:S02]  /*15d0*/  FMUL.FTZ R206, R192, R167 ;  /* 0x000000a7c0ce7220 */ /* 0x000fe40000410000 */
[----:B------:R-:W-:-:S02]  /*15e0*/  FMUL.FTZ R203, R45, R92 ;  /* 0x0000005c2dcb7220 */ /* 0x000fc40000410000 */
[----:B------:R-:W-:Y:S02]  /*15f0*/  FADD.FTZ R88, R88, R207 ;  /* 0x000000cf58587221 */ /* 0x000fe40000010000 */
[----:B------:R-:W-:Y:S02]  /*1600*/  FFMA.FTZ R89, R210, R207, R89 ;  /* 0x000000cfd2597223 */ /* 0x000fe40000010059 */
        /* <DEDUP_REMOVED lines=11> */
[----:B------:R-:W-:Y:S02]  /*16c0*/  FADD.FTZ R81, -R204, R107 ;  /* 0x0000006bcc517221 */ /* 0x000fe40000010100 */
[----:B------:R-:W-:Y:S02]  /*16d0*/  FMUL.FTZ R204, R192, R169 ;  /* 0x000000a9c0cc7220 */ /* 0x000fe40000410000 */
[----:B------:R-:W-:Y:S02]  /*16e0*/  FMUL.FTZ R173, R7, R94 ;  /* 0x0000005e07ad7220 */ /* 0x000fe40000410000 */
[----:B------:R-:W-:Y:S02]  /*16f0*/  FADD.FTZ R88, R88, R203 ;  /* 0x000000cb58587221 */ /* 0x000fe40000010000 */
[----:B------:R-:W-:Y:S01]  /*1700*/  FFMA.FTZ R89, R206, R203, R89 ;  /* 0x000000cbce597223 */ /* 0x000fe20000010059 */
[----:B------:R-:W-:Y:S01]  /*1710*/  PRMT R223, RZ, 0x5410, R86 ;  /* 0x00005410ffdf7816 */ /* 0x000fe20000000056 */
[----:B------:R-:W-:Y:S01]  /*1720*/  FADD.FTZ R88, R88, R173 ;  /* 0x000000ad58587221 */ /* 0x000fe20000010000 */
[----:B------:R-:W-:Y:S01]  /*1730*/  PRMT R152, RZ, 0x5410, R152 ;  /* 0x00005410ff987816 */ /* 0x000fe20000000098 */
[----:B------:R-:W-:Y:S01]  /*1740*/  FFMA.FTZ R89, R204, R173, R89 ;  /* 0x000000adcc597223 */ /* 0x000fe20000010059 */
[----:B------:R-:W-:Y:S01]  /*1750*/  PRMT R168, RZ, 0x5410, R168 ;  /* 0x00005410ffa87816 */ /* 0x000fe200000000a8 */
[C---:B------:R-:W-:Y:S01]  /*1760*/  FMUL.FTZ R170, R192.reuse, R159 ;  /* 0x0000009fc0aa7220 */ /* 0x040fe20000410000 */
        /* <DEDUP_REMOVED lines=9> */
[-C--:B------:R-:W-:Y:S02]  /*1800*/  FFMA.FTZ R28, R149, R152.reuse, R28 ;  /* 0x00000098951c7223 */ /* 0x080fe4000001001c */
[----:B------:R-:W-:Y:S02]  /*1810*/  FMUL.FTZ R148, R11, R152 ;  /* 0x000000980b947220 */ /* 0x000fe40000410000 */
[----:B------:R-:W-:Y:S02]  /*1820*/  FADD.FTZ R144, R168, R144 ;  /* 0x00000090a8907221 */ /* 0x000fe40000010000 */
[----:B------:R-:W-:Y:S02]  /*1830*/  FFMA.FTZ R145, R170, R168, R145 ;  /* 0x000000a8aa917223 */ /* 0x000fe40000010091 */
[C---:B------:R-:W-:Y:S02]  /*1840*/  FMUL.FTZ R166, R192.reuse, R93 ;  /* 0x0000005dc0a67220 */ /* 0x040fe40000410000 */
[----:B------:R-:W-:-:S02]  /*1850*/  FMUL.FTZ R152, R192, R99 ;  /* 0x00000063c0987220 */ /* 0x000fc40000410000 */
[----:B------:R-:W-:Y:S02]  /*1860*/  FMUL.FTZ R168, R47, R168 ;  /* 0x000000a82fa87220 */ /* 0x000fe40000410000 */
[----:B------:R-:W-:Y:S02]  /*1870*/  FADD.FTZ R93, R88, R169 ;  /* 0x000000a9585d7221 */ /* 0x000fe40000010000 */
[----:B------:R-:W-:Y:S01]  /*1880*/  FFMA.FTZ R89, R172, R169, R89 ;  /* 0x000000a9ac597223 */ /* 0x000fe20000010059 */
[----:B------:R-:W-:Y:S01]  /*1890*/  PRMT R225, RZ, 0x5410, R225 ;  /* 0x00005410ffe17816 */ /* 0x000fe200000000e1 */
[----:B------:R-:W-:Y:S02]  /*18a0*/  FMUL.FTZ R162, R192, R153 ;  /* 0x00000099c0a27220 */ /* 0x000fe40000410000 */
        /* <DEDUP_REMOVED lines=8> */
[----:B------:R-:W-:-:S02]  /*1930*/  FMUL.FTZ R167, R108, R225 ;  /* 0x000000e16ca77220 */ /* 0x000fc40000410000 */
[----:B------:R-:W-:Y:S02]  /*1940*/  FADD.FTZ R86, R86, R161 ;  /* 0x000000a156567221 */ /* 0x000fe40000010000 */
[----:B------:R-:W-:Y:S01]  /*1950*/  FFMA.FTZ R87, R162, R161, R89 ;  /* 0x000000a1a2577223 */ /* 0x000fe20000010059 */
[----:B------:R-:W-:Y:S01]  /*1960*/  PRMT R160, RZ, 0x5410, R160 ;  /* 0x00005410ffa07816 */ /* 0x000fe200000000a0 */
[C---:B------:R-:W-:Y:S02]  /*1970*/  FMUL.FTZ R163, R192.reuse, R95 ;  /* 0x0000005fc0a37220 */ /* 0x040fe40000410000 */
        /* <DEDUP_REMOVED lines=9> */
[----:B------:R-:W-:Y:S01]  /*1a10*/  PRMT R158, RZ, 0x5410, R156 ;  /* 0x00005410ff9e7816 */ /* 0x000fe2000000009c */
        /* <DEDUP_REMOVED lines=8> */
[----:B------:R-:W-:Y:S01]  /*1aa0*/  FFMA.FTZ R86, R149, R148, R86 ;  /* 0x0000009495567223 */ /* 0x000fe20000010056 */
[--C-:B------:R-:W-:Y:S01]  /*1ab0*/  SHF.R.U32.HI R102, RZ, 0x10, R147.reuse ;  /* 0x00000010ff667819 */ /* 0x100fe20000011693 */
[----:B------:R-:W-:Y:S01]  /*1ac0*/  FMUL.FTZ R151, R192, R151 ;  /* 0x00000097c0977220 */ /* 0x000fe20000410000 */
[----:B------:R-:W-:Y:S01]  /*1ad0*/  PRMT R91, RZ, 0x5410, R150 ;  /* 0x00005410ff5b7816 */ /* 0x000fe20000000096 */
[----:B------:R-:W-:Y:S02]  /*1ae0*/  FMUL.FTZ R150, R12, R221 ;  /* 0x000000dd0c967220 */ /* 0x000fe40000410000 */
[----:B------:R-:W-:Y:S02]  /*1af0*/  FADD.FTZ R87, R87, R158 ;  /* 0x0000009e57577221 */ /* 0x000fe40000010000 */
[----:B------:R-:W-:Y:S01]  /*1b00*/  FFMA.FTZ R86, R159, R158, R86 ;  /* 0x0000009e9f567223 */ /* 0x000fe20000010056 */
[----:B------:R-:W-:Y:S01]  /*1b10*/  SHF.R.U64 R104, R146, 0x10, R147 ;  /* 0x0000001092687819 */ /* 0x000fe20000001293 */
[----:B------:R-:W-:-:S02]  /*1b20*/  FADD.FTZ R129, R80, R129 ;  /* 0x0000008150817221 */ /* 0x000fc40000010000 */
[----:B------:R-:W-:Y:S01]  /*1b30*/  FFMA.FTZ R33, R214, R80, R33 ;  /* 0x00000050d6217223 */ /* 0x000fe20000010021 */
[----:B------:R-:W-:Y:S01]  /*1b40*/  PRMT R80, RZ, 0x5410, R102 ;  /* 0x00005410ff507816 */ /* 0x000fe20000000066 */
[----:B------:R-:W-:Y:S01]  /*1b50*/  IMAD.MOV.U32 R107, RZ, RZ, R147 ;  /* 0x000000ffff6b7224 */ /* 0x000fe200078e0093 */
[----:B------:R-:W-:Y:S01]  /*1b60*/  PRMT R147, RZ, 0x5410, R98 ;  /* 0x00005410ff937816 */ /* 0x000fe20000000062 */
[C---:B------:R-:W-:Y:S02]  /*1b70*/  FMUL.FTZ R102, R192.reuse, R85 ;  /* 0x00000055c0667220 */ /* 0x040fe40000410000 */
[----:B------:R-:W-:Y:S02]  /*1b80*/  FADD.FTZ R88, R87, R150 ;  /* 0x0000009657587221 */ /* 0x000fe40000010000 */
[----:B------:R-:W-:Y:S01]  /*1b90*/  FFMA.FTZ R86, R151, R150, R86 ;  /* 0x0000009697567223 */ /* 0x000fe20000010056 */
[----:B------:R-:W-:Y:S01]  /*1ba0*/  PRMT R155, RZ, 0x5410, R155 ;  /* 0x00005410ff9b7816 */ /* 0x000fe2000000009b */
[----:B------:R-:W-:-:S02]  /*1bb0*/  FMUL.FTZ R156, R192, R101 ;  /* 0x00000065c09c7220 */ /* 0x000fc40000410000 */
[----:B------:R-:W-:Y:S02]  /*1bc0*/  FADD.FTZ R32, R84, R32 ;  /* 0x0000002054207221 */ /* 0x000fe40000010000 */
[-C--:B------:R-:W-:Y:S02]  /*1bd0*/  FFMA.FTZ R19, R102, R84.reuse, R19 ;  /* 0x0000005466137223 */ /* 0x080fe40000010013 */
[----:B------:R-:W-:Y:S02]  /*1be0*/  FMUL.FTZ R101, R113, R84 ;  /* 0x0000005471657220 */ /* 0x000fe40000410000 */
[----:B------:R-:W-:Y:S02]  /*1bf0*/  FMUL.FTZ R99, R13, R147 ;  /* 0x000000930d637220 */ /* 0x000fe40000410000 */
[----:B------:R-:W-:Y:S02]  /*1c00*/  FADD.FTZ R84, R88, R153 ;  /* 0x0000009958547221 */ /* 0x000fe40000010000 */
[----:B------:R-:W-:-:S02]  /*1c10*/  FFMA.FTZ R85, R152, R153, R86 ;  /* 0x0000009998557223 */ /* 0x000fc40000010056 */
[----:B------:R-:W-:Y:S02]  /*1c20*/  IMAD.MOV.U32 R100, RZ, RZ, R146 ;  /* 0x000000ffff647224 */ /* 0x000fe400078e0092 */
        /* <DEDUP_REMOVED lines=11> */
[----:B------:R-:W-:Y:S02]  /*1ce0*/  FADD.FTZ R84, R87, R100 ;  /* 0x0000006457547221 */ /* 0x000fe40000010000 */
        /* <DEDUP_REMOVED lines=19> */
[----:B------:R-:W-:Y:S02]  /*1e20*/  FFMA.FTZ R83, R104, R105, R83 ;  /* 0x0000006968537223 */ /* 0x000fe40000010053 */
[----:B------:R-:W-:Y:S02]  /*1e30*/  FADD.FTZ R186, R147, R186 ;  /* 0x000000ba93ba7221 */ /* 0x000fe40000010000 */
[----:B------:R-:W-:Y:S01]  /*1e40*/  FFMA.FTZ R24, R154, R147, R24 ;  /* 0x000000939a187223 */ /* 0x000fe20000010018 */
[----:B------:R-:W-:Y:S01]  /*1e50*/  IADD3 R38, R38, c[0x0][0x160], RZ ;  /* 0x0000580026267a10 */ /* 0x000fe20007ffe0ff */
        /* <DEDUP_REMOVED lines=28> */
.L_x_1443:
        /* <DEDUP_REMOVED lines=18> */
.L_x_1444:
[----:B------:R-:W-:Y:S01]  /*2140*/  LOP3.LUT P4, RZ, R198, 0xff, RZ, 0xc0, !PT ;  /* 0x000000ffc6ff7812 */ /* 0x000fe2000788c0ff */
[----:B-1----:R-:W-:Y:S01]  /*2150*/  FADD.FTZ R97, R80, R87 ;  /* 0x0000005750617221 */ /* 0x002fe20000010000 */
[----:B------:R-:W-:Y:S01]  /*2160*/  PLOP3.LUT P0, PT, PT, PT, PT, 0x80, 0x0 ;  /* 0x000000000000781c */ /* 0x000fe20003f0f070 */
[----:B--2---:R-:W-:Y:S01]  /*2170*/  FADD.FTZ R96, R96, R85 ;  /* 0x0000005560607221 */ /* 0x004fe20000010000 */
[----:B------:R-:W-:Y:S01]  /*2180*/  @!P2 PLOP3.LUT P0, PT, P4, PT, PT, 0x80, 0x0 ;  /* 0x000000000000a81c */ /* 0x000fe2000270f070 */
[----:B------:R-:W-:Y:S01]  /*2190*/  ULDC.U8 UR6, c[0x0][0x1f0] ;  /* 0x00007c0000067ab9 */ /* 0x000fe20000000000 */
[----:B------:R-:W-:Y:S02]  /*21a0*/  SHF.R.U32.HI R81, RZ, 0x5, R2 ;  /* 0x00000005ff517819 */ /* 0x000fe40000011602 */
[----:B------:R-:W-:Y:S01]  /*21b0*/  ISETP.NE.AND P5, PT, RZ, UR6, PT ;  /* 0x00000006ff007c0c */ /* 0x000fe2000bfa5270 */
[----:B------:R-:W-:Y:S01]  /*21c0*/  WARPSYNC 0xffffffff ;  /* 0xffffffff00007948 */ /* 0x000fe20003800000 */
[----:B------:R-:W-:-:S02]  /*21d0*/  @!P2 LOP3.LUT R82, R81, 0x7fffff8, RZ, 0xc0, !PT ;  /* 0x07fffff85152a812 */ /* 0x000fc400078ec0ff */
[----:B------:R-:W-:Y:S02]  /*21e0*/  LOP3.LUT R220, R81, 0x7fffff8, RZ, 0xc0, !PT ;  /* 0x07fffff851dc7812 */ /* 0x000fe400078ec0ff */
[----:B-----5:R-:W-:Y:S02]  /*21f0*/  @P1 LOP3.LUT P6, RZ, R118, 0xff, RZ, 0xc0, !PT ;  /* 0x000000ff76ff1812 */ /* 0x020fe400078cc0ff */
[----:B------:R-:W-:Y:S02]  /*2200*/  @!P4 IADD3 R220, R220, 0x8, RZ ;  /* 0x00000008dcdcc810 */ /* 0x000fe40007ffe0ff */
[----:B------:R-:W-:Y:S02]  /*2210*/  @!P0 IADD3 R82, R82, 0x8, RZ ;  /* 0x0000000852528810 */ /* 0x000fe40007ffe0ff */
[----:B------:R-:W-:Y:S01]  /*2220*/  ISETP.NE.U32.AND P0, PT, RZ, c[0x0][0x218], PT ;  /* 0x00008600ff007a0c */ /* 0x000fe20003f05070 */
[----:B------:R-:W-:Y:S01]  /*2230*/  IMAD.SHL.U32 R220, R220, 0x8, RZ ;  /* 0x00000008dcdc7824 */ /* 0x000fe200078e00ff */
[----:B------:R-:W-:-:S02]  /*2240*/  @!P2 LOP3.LUT R198, R82, 0x7, R81, 0xf8, !PT ;  /* 0x0000000752c6a812 */ /* 0x000fc400078ef851 */
[----:B------:R-:W-:-:S03]  /*2250*/  ISETP.NE.AND.EX P0, PT, RZ, c[0x0][0x21c], PT, P0 ;  /* 0x00008700ff007a0c */ /* 0x000fc60003f05300 */
[----:B------:R-:W-:Y:S04]  /*2260*/  @!P2 STS.64 [R198.X8+0x7000], R96 ;  /* 0x00700060c600a388 */ /* 0x000fe80000008a00 */
[----:B------:R-:W-:Y:S01]  /*2270*/  BAR.SYNC.DEFER_BLOCKING 0x0 ;  /* 0x0000000000007b1d */ /* 0x000fe20000010000 */
[----:B------:R-:W-:-:S05]  /*2280*/  LOP3.LUT P2, RZ, R201, 0xff, RZ, 0xc0, !PT ;  /* 0x000000ffc9ff7812 */ /* 0x000fca000784c0ff */
        /* <DEDUP_REMOVED lines=23> */
[----:B------:R-:W-:-:S03]  /*2400*/  LOP3.LUT P5, RZ, R201, 0xff00, RZ, 0xc0, !PT ;  /* 0x0000ff00c9ff7812 */ /* 0x000fc600078ac0ff */
[-CC-:B------:R-:W-:Y:S02]  /*2410*/  FFMA.FTZ R80, R219, R91.reuse, R90.reuse ;  /* 0x0000005bdb507223 */ /* 0x180fe4000001005a */
[----:B------:R-:W-:Y:S02]  /*2420*/  FFMA.FTZ R218, R218, R91, R90 ;  /* 0x0000005bdada7223 */ /* 0x000fe4000001005a */
[----:B------:R-:W-:Y:S02]  /*2430*/  FADD.FTZ R217, R217, -R80 ;  /* 0x80000050d9d97221 */ /* 0x000fe40000010000 */
[----:B------:R-:W-:Y:S02]  /*2440*/  FADD.FTZ R215, R215, -R218 ;  /* 0x800000dad7d77221 */ /* 0x000fe40000010000 */
[----:B------:R-:W-:Y:S02]  /*2450*/  FMUL.FTZ R217, R192, R217 ;  /* 0x000000d9c0d97220 */ /* 0x000fe40000410000 */
[----:B------:R-:W-:-:S02]  /*2460*/  FFMA.FTZ R216, R216, R91, R90 ;  /* 0x0000005bd8d87223 */ /* 0x000fc4000001005a */
[----:B------:R-:W-:Y:S02]  /*2470*/  @P0 FADD.FTZ R217, R48, R217 ;  /* 0x000000d930d90221 */ /* 0x000fe40000010000 */
[----:B------:R-:W-:Y:S02]  /*2480*/  FFMA.FTZ R214, R214, R91, R90 ;  /* 0x0000005bd6d67223 */ /* 0x000fe4000001005a */
[----:B------:R-:W-:Y:S02]  /*2490*/  FMUL.FTZ R82, R192, R215 ;  /* 0x000000d7c0527220 */ /* 0x000fe40000410000 */
[----:B------:R-:W-:Y:S02]  /*24a0*/  FADD.FTZ R213, R213, -R216 ;  /* 0x800000d8d5d57221 */ /* 0x000fe40000010000 */
[----:B------:R-:W-:Y:S02]  /*24b0*/  FMUL.FTZ R86, R217, c[0x0][0x1e8] ;  /* 0x00007a00d9567a20 */ /* 0x000fe40000410000 */
[----:B------:R-:W-:-:S02]  /*24c0*/  FADD.FTZ R211, R211, -R214 ;  /* 0x800000d6d3d37221 */ /* 0x000fc40000010000 */
[----:B------:R-:W-:Y:S01]  /*24d0*/  @P0 FADD.FTZ R82, R49, R82 ;  /* 0x0000005231520221 */ /* 0x000fe20000010000 */
[----:B------:R-:W-:Y:S01]  /*24e0*/  FSEL R88, R86, RZ, P2 ;  /* 0x000000ff56587208 */ /* 0x000fe20001000000 */
[C---:B------:R-:W-:Y:S01]  /*24f0*/  FMUL.FTZ R213, R192.reuse, R213 ;  /* 0x000000d5c0d57220 */ /* 0x040fe20000410000 */
[----:B------:R-:W-:Y:S01]  /*2500*/  ISETP.NE.U32.AND P2, PT, RZ, c[0x0][0x258], PT ;  /* 0x00009600ff007a0c */ /* 0x000fe20003f45070 */
[----:B------:R-:W-:Y:S01]  /*2510*/  FMUL.FTZ R92, R192, R211 ;  /* 0x000000d3c05c7220 */ /* 0x000fe20000410000 */
[----:B------:R-:W-:Y:S01]  /*2520*/  @P1 FSEL R86, R86, RZ, P6 ;  /* 0x000000ff56561208 */ /* 0x000fe20003000000 */
[----:B------:R-:W-:Y:S01]  /*2530*/  FMUL.FTZ R87, R82, c[0x0][0x1e8] ;  /* 0x00007a0052577a20 */ /* 0x000fe20000410000 */
[----:B------:R-:W-:Y:S01]  /*2540*/  @P1 LOP3.LUT P6, RZ, R118, 0xff00, RZ, 0xc0, !PT ;  /* 0x0000ff0076ff1812 */ /* 0x000fe200078cc0ff */
[----:B------:R-:W-:Y:S01]  /*2550*/  @P0 FADD.FTZ R213, R50, R213 ;  /* 0x000000d532d50221 */ /* 0x000fe20000010000 */
[----:B------:R-:W-:Y:S01]  /*2560*/  ISETP.NE.AND.EX P2, PT, RZ, c[0x0][0x25c], PT, P2 ;  /* 0x00009700ff007a0c */ /* 0x000fe20003f45320 */
[----:B------:R-:W-:Y:S01]  /*2570*/  @P0 FADD.FTZ R92, R51, R92 ;  /* 0x0000005c335c0221 */ /* 0x000fe20000010000 */
[----:B------:R-:W-:Y:S01]  /*2580*/  FSEL R81, R87, RZ, P5 ;  /* 0x000000ff57517208 */ /* 0x000fe20002800000 */
[----:B------:R-:W-:Y:S01]  /*2590*/  FMUL.FTZ R95, R213, c[0x0][0x1e8] ;  /* 0x00007a00d55f7a20 */ /* 0x000fe20000410000 */
[----:B------:R-:W-:Y:S01]  /*25a0*/  LOP3.LUT P5, RZ, R201, 0xff0000, RZ, 0xc0, !PT ;  /* 0x00ff0000c9ff7812 */ /* 0x000fe200078ac0ff */
[----:B------:R-:W-:Y:S01]  /*25b0*/  FMUL.FTZ R97, R92, c[0x0][0x1e8] ;  /* 0x00007a005c617a20 */ /* 0x000fe20000410000 */
[----:B------:R-:W-:Y:S01]  /*25c0*/  @P1 FSEL R87, R87, RZ, P6 ;  /* 0x000000ff57571208 */ /* 0x000fe20003000000 */
[----:B------:R0:W-:Y:S01]  /*25d0*/  F2F.BF16.F32 R94, R81 ;  /* 0x00000051005e7304 */ /* 0x0001e20000202000 */
[----:B------:R-:W-:Y:S01]  /*25e0*/  LOP3.LUT P6, RZ, R201, 0xff000000, RZ, 0xc0, !PT ;  /* 0xff000000c9ff7812 */ /* 0x000fe200078cc0ff */
[-CC-:B------:R-:W-:Y:S01]  /*25f0*/  FFMA.FTZ R212, R212, R91.reuse, R90.reuse ;  /* 0x0000005bd4d47223 */ /* 0x180fe2000001005a */
[----:B------:R-:W-:Y:S01]  /*2600*/  FSEL R89, R95, RZ, P5 ;  /* 0x000000ff5f597208 */ /* 0x000fe20002800000 */
[----:B------:R-:W-:Y:S01]  /*2610*/  FFMA.FTZ R210, R210, R91, R90 ;  /* 0x0000005bd2d27223 */ /* 0x000fe2000001005a */
[----:B------:R-:W-:Y:S01]  /*2620*/  FSEL R93, R97, RZ, P6 ;  /* 0x000000ff615d7208 */ /* 0x000fe20003000000 */
[----:B------:R-:W-:Y:S01]  /*2630*/  FADD.FTZ R209, R209, -R212 ;  /* 0x800000d4d1d17221 */ /* 0x000fe20000010000 */
[----:B------:R-:W-:Y:S01]  /*2640*/  ISETP.NE.U32.AND P5, PT, RZ, c[0x0][0x258], PT ;  /* 0x00009600ff007a0c */ /* 0x000fe20003fa5070 */
[----:B------:R-:W-:Y:S01]  /*2650*/  F2F.BF16.F32 R96, R89 ;  /* 0x0000005900607304 */ /* 0x000fe20000202000 */
[----:B------:R-:W-:Y:S01]  /*2660*/  @P2 LEA R84, P6, R193, c[0x0][0x258], 0x4 ;  /* 0x00009600c1542a11 */ /* 0x000fe200078c20ff */
[----:B------:R-:W-:Y:S01]  /*2670*/  FADD.FTZ R207, R207, -R210 ;  /* 0x800000d2cfcf7221 */ /* 0x000fe20000010000 */
[----:B------:R-:W-:-:S02]  /*2680*/  ISETP.NE.AND.EX P5, PT, RZ, c[0x0][0x25c], PT, P5 ;  /* 0x00009700ff007a0c */ /* 0x000fc40003fa5350 */
[----:B------:R-:W-:Y:S02]  /*2690*/  @P2 LEA.HI.X R85, R193, c[0x0][0x25c], RZ, 0x4, P6 ;  /* 0x00009700c1552a11 */ /* 0x000fe400030f24ff */
[----:B0-----:R-:W-:Y:S01]  /*26a0*/  SEL R81, R82, R77, P5 ;  /* 0x0000004d52517207 */ /* 0x001fe20002800000 */
[----:B------:R-:W0:Y:S01]  /*26b0*/  F2F.BF16.F32 R198, R93 ;  /* 0x0000005d00c67304 */ /* 0x000e220000202000 */
[----:B------:R-:W-:Y:S02]  /*26c0*/  SEL R80, R217, R76, P5 ;  /* 0x0000004cd9507207 */ /* 0x000fe40002800000 */
[----:B------:R-:W-:Y:S02]  /*26d0*/  SEL R82, R213, R78, P5 ;  /* 0x0000004ed5527207 */ /* 0x000fe40002800000 */
[----:B------:R-:W-:Y:S02]  /*26e0*/  SEL R83, R92, R79, P5 ;  /* 0x0000004f5c537207 */ /* 0x000fe40002800000 */
[----:B------:R-:W-:Y:S01]  /*26f0*/  @P1 LOP3.LUT P6, RZ, R118, 0xff0000, RZ, 0xc0, !PT ;  /* 0x00ff000076ff1812 */ /* 0x000fe200078cc0ff */
[----:B------:R1:W2:Y:S02]  /*2700*/  F2F.BF16.F32 R93, R88 ;  /* 0x00000058005d7304 */ /* 0x0002a40000202000 */
[----:B------:R3:W-:Y:S01]  /*2710*/  @P2 STG.E.128 [R84.64], R80 ;  /* 0x0000005054002986 */ /* 0x0007e2000c101d04 */
[----:B------:R-:W-:-:S02]  /*2720*/  @P1 FSEL R92, R95, RZ, P6 ;  /* 0x000000ff5f5c1208 */ /* 0x000fc40003000000 */
[----:B------:R-:W-:Y:S02]  /*2730*/  @P1 LOP3.LUT P6, RZ, R118, 0xff000000, RZ, 0xc0, !PT ;  /* 0xff00000076ff1812 */ /* 0x000fe400078cc0ff */
[----:B------:R-:W-:Y:S02]  /*2740*/  @P1 F2FP.BF16.PACK_AB R95, RZ, R87 ;  /* 0x00000057ff5f123e */ /* 0x000fe400000010ff */
[----:B0-----:R-:W-:Y:S01]  /*2750*/  SHF.L.U32 R89, R198, 0x10, RZ ;  /* 0x00000010c6597819 */ /* 0x001fe200000006ff */
[----:B-1----:R-:W-:Y:S01]  /*2760*/  FMUL.FTZ R88, R192, R209 ;  /* 0x000000d1c0587220 */ /* 0x002fe20000410000 */
[----:B------:R-:W-:Y:S02]  /*2770*/  @P1 F2FP.BF16.PACK_AB R92, RZ, R92 ;  /* 0x0000005cff5c123e */ /* 0x000fe400000010ff */
[----:B------:R-:W-:Y:S01]  /*2780*/  @P1 PRMT R130, R95, 0x7610, R130 ;  /* 0x000076105f821816 */ /* 0x000fe20000000082 */
[----:B------:R-:W-:Y:S01]  /*2790*/  @P0 FADD.FTZ R88, R53, R88 ;  /* 0x0000005835580221 */ /* 0x000fe20000010000 */
[----:B------:R-:W-:Y:S01]  /*27a0*/  @P1 PRMT R29, R92, 0x7610, R29 ;  /* 0x000076105c1d1816 */ /* 0x000fe2000000001d */
[----:B---3--:R-:W-:Y:S01]  /*27b0*/  IMAD.SHL.U32 R84, R193, 0x8, RZ ;  /* 0x00000008c1547824 */ /* 0x008fe200078e00ff */
[----:B------:R-:W-:Y:S01]  /*27c0*/  @P1 F2FP.BF16.PACK_AB R85, RZ, R86 ;  /* 0x00000056ff55123e */ /* 0x000fe200000010ff */
[----:B------:R-:W-:Y:S01]  /*27d0*/  IMAD.WIDE.U32 R86, R94, 0x10000, RZ ;  /* 0x000100005e567825 */ /* 0x000fe200078e00ff */
[----:B------:R-:W-:-:S02]  /*27e0*/  @P1 FSEL R83, R97, RZ, P6 ;  /* 0x000000ff61531208 */ /* 0x000fc40003000000 */
[----:B------:R-:W-:Y:S01]  /*27f0*/  SHF.R.U32.HI R193, RZ, 0x1d, R193 ;  /* 0x0000001dffc17819 */ /* 0x000fe200000116c1 */
[----:B------:R-:W-:Y:S01]  /*2800*/  FMUL.FTZ R94, R88, c[0x0][0x1e8] ;  /* 0x00007a00585e7a20 */ /* 0x000fe20000410000 */
[----:B------:R-:W-:Y:S02]  /*2810*/  IADD3 R82, P6, R84, c[0x0][0x248], RZ ;  /* 0x0000920054527a10 */ /* 0x000fe40007fde0ff */
[----:B------:R-:W-:Y:S02]  /*2820*/  @P1 PRMT R35, R85, 0x7610, R35 ;  /* 0x0000761055231816 */ /* 0x000fe40000000023 */
[----:B------:R-:W-:Y:S02]  /*2830*/  @P1 F2FP.BF16.PACK_AB R85, RZ, R83 ;  /* 0x00000053ff55123e */ /* 0x000fe400000010ff */
[----:B------:R-:W-:Y:S01]  /*2840*/  LOP3.LUT R81, R87, R89, R96, 0xfe, !PT ;  /* 0x0000005957517212 */ /* 0x000fe200078efe60 */
[----:B------:R-:W-:Y:S01]  /*2850*/  FMUL.FTZ R89, R192, R207 ;  /* 0x000000cfc0597220 */ /* 0x000fe20000410000 */
[----:B--2---:R-:W-:-:S02]  /*2860*/  LOP3.LUT R80, R86, R93, RZ, 0xfc, !PT ;  /* 0x0000005d56507212 */ /* 0x004fc400078efcff */
[----:B------:R-:W-:Y:S01]  /*2870*/  IADD3.X R83, R193, c[0x0][0x24c], RZ, P6, !PT ;  /* 0x00009300c1537a10 */ /* 0x000fe200037fe4ff */
[----:B------:R-:W-:Y:S01]  /*2880*/  @P0 FADD.FTZ R89, R54, R89 ;  /* 0x0000005936590221 */ /* 0x000fe20000010000 */
[----:B------:R-:W-:Y:S02]  /*2890*/  LOP3.LUT P6, RZ, R199, 0xff00, RZ, 0xc0, !PT ;  /* 0x0000ff00c7ff7812 */ /* 0x000fe400078cc0ff */
[----:B------:R-:W-:Y:S01]  /*28a0*/  @P1 PRMT R36, R85, 0x7610, R36 ;  /* 0x0000761055241816 */ /* 0x000fe20000000024 */
[----:B------:R0:W-:Y:S01]  /*28b0*/  STG.E.64 [R82.64], R80 ;  /* 0x0000005052007986 */ /* 0x0001e2000c101b04 */
[----:B------:R-:W-:Y:S01]  /*28c0*/  FSEL R86, R94, RZ, P6 ;  /* 0x000000ff5e567208 */ /* 0x000fe20003000000 */
        /* <DEDUP_REMOVED lines=9> */
.L_x_1434:
[----:B------:R-:W-:Y:S01]  /*2960*/  @P1 LOP3.LUT P6, RZ, R119, 0xff00, RZ, 0xc0, !PT ;  /* 0x0000ff0077ff1812 */ /* 0x000fe200078cc0ff */
[-C--:B------:R-:W-:Y:S01]  /*2970*/  FFMA.FTZ R208, R208, R91.reuse, R90 ;  /* 0x0000005bd0d07223 */ /* 0x080fe2000001005a */
[----:B------:R-:W1:Y:S01]  /*2980*/  F2F.BF16.F32 R86, R86 ;  /* 0x0000005600567304 */ /* 0x000e620000202000 */
[----:B------:R-:W-:Y:S01]  /*2990*/  FMUL.FTZ R95, R89, c[0x0][0x1e8] ;  /* 0x00007a00595f7a20 */ /* 0x000fe20000410000 */
[----:B------:R-:W-:Y:S01]  /*29a0*/  @P1 FSEL R94, R94, RZ, P6 ;  /* 0x000000ff5e5e1208 */ /* 0x000fe20003000000 */
[----:B------:R-:W-:Y:S01]  /*29b0*/  FADD.FTZ R205, R205, -R208 ;  /* 0x800000d0cdcd7221 */ /* 0x000fe20000010000 */
[----:B------:R-:W-:Y:S01]  /*29c0*/  LOP3.LUT P6, RZ, R199, 0xff0000, RZ, 0xc0, !PT ;  /* 0x00ff0000c7ff7812 */ /* 0x000fe200078cc0ff */
[----:B------:R-:W-:Y:S02]  /*29d0*/  FFMA.FTZ R206, R206, R91, R90 ;  /* 0x0000005bcece7223 */ /* 0x000fe4000001005a */
[----:B------:R-:W-:Y:S01]  /*29e0*/  FMUL.FTZ R205, R192, R205 ;  /* 0x000000cdc0cd7220 */ /* 0x000fe20000410000 */
[----:B0-----:R-:W-:Y:S01]  /*29f0*/  FSEL R81, R95, RZ, P6 ;  /* 0x000000ff5f517208 */ /* 0x001fe20003000000 */
[----:B------:R-:W-:Y:S01]  /*2a00*/  FADD.FTZ R203, R203, -R206 ;  /* 0x800000cecbcb7221 */ /* 0x000fe20000010000 */
[----:B------:R-:W-:Y:S01]  /*2a10*/  @P1 LOP3.LUT P6, RZ, R119, 0xff0000, RZ, 0xc0, !PT ;  /* 0x00ff000077ff1812 */ /* 0x000fe200078cc0ff */
[----:B------:R-:W-:Y:S01]  /*2a20*/  @P0 FADD.FTZ R205, R52, R205 ;  /* 0x000000cd34cd0221 */ /* 0x000fe20000010000 */
[----:B------:R0:W-:Y:S01]  /*2a30*/  F2F.BF16.F32 R198, R81 ;  /* 0x0000005100c67304 */ /* 0x0001e20000202000 */
[----:B------:R-:W-:Y:S01]  /*2a40*/  FMUL.FTZ R96, R192, R203 ;  /* 0x000000cbc0607220 */ /* 0x000fe20000410000 */
[----:B------:R-:W-:Y:S01]  /*2a50*/  @P1 FSEL R95, R95, RZ, P6 ;  /* 0x000000ff5f5f1208 */ /* 0x000fe20003000000 */
[----:B------:R-:W-:Y:S01]  /*2a60*/  FMUL.FTZ R93, R205, c[0x0][0x1e8] ;  /* 0x00007a00cd5d7a20 */ /* 0x000fe20000410000 */
[----:B------:R-:W-:Y:S01]  /*2a70*/  @P2 LEA R84, P6, R191, c[0x0][0x258], 0x4 ;  /* 0x00009600bf542a11 */ /* 0x000fe200078c20ff */
[----:B------:R-:W-:Y:S01]  /*2a80*/  @P0 FADD.FTZ R96, R55, R96 ;  /* 0x0000006037600221 */ /* 0x000fe20000010000 */
[----:B------:R-:W-:Y:S01]  /*2a90*/  @P1 F2FP.BF16.PACK_AB R95, RZ, R95 ;  /* 0x0000005fff5f123e */ /* 0x000fe200000010ff */
[-C--:B------:R-:W-:Y:S01]  /*2aa0*/  FFMA.FTZ R202, R202, R91.reuse, R90 ;  /* 0x0000005bcaca7223 */ /* 0x080fe2000001005a */
[----:B------:R-:W-:Y:S01]  /*2ab0*/  @P2 LEA.HI.X R85, R191, c[0x0][0x25c], RZ, 0x4, P6 ;  /* 0x00009700bf552a11 */ /* 0x000fe200030f24ff */
[----:B------:R-:W-:Y:S01]  /*2ac0*/  FMUL.FTZ R97, R96, c[0x0][0x1e8] ;  /* 0x00007a0060617a20 */ /* 0x000fe20000410000 */
[----:B------:R-:W-:Y:S01]  /*2ad0*/  LOP3.LUT P6, RZ, R199, 0xff, RZ, 0xc0, !PT ;  /* 0x000000ffc7ff7812 */ /* 0x000fe200078cc0ff */
[----:B------:R-:W-:Y:S01]  /*2ae0*/  FADD.FTZ R171, R171, -R202 ;  /* 0x800000caabab7221 */ /* 0x000fe20000010000 */
[----:B------:R-:W-:Y:S01]  /*2af0*/  @P1 PRMT R29, R95, 0x7610, R29 ;  /* 0x000076105f1d1816 */ /* 0x000fe2000000001d */
[----:B------:R-:W-:Y:S01]  /*2b00*/  FFMA.FTZ R172, R172, R91, R90 ;  /* 0x0000005bacac7223 */ /* 0x000fe2000001005a */
[----:B------:R-:W-:Y:S01]  /*2b10*/  FSEL R80, R93, RZ, P6 ;  /* 0x000000ff5d507208 */ /* 0x000fe20003000000 */
[----:B------:R-:W-:Y:S01]  /*2b20*/  FMUL.FTZ R92, R192, R171 ;  /* 0x000000abc05c7220 */ /* 0x000fe20000410000 */
[----:B------:R-:W-:Y:S01]  /*2b30*/  @P1 LOP3.LUT P6, RZ, R119, 0xff, RZ, 0xc0, !PT ;  /* 0x000000ff77ff1812 */ /* 0x000fe200078cc0ff */
[----:B------:R-:W-:Y:S01]  /*2b40*/  FADD.FTZ R169, R169, -R172 ;  /* 0x800000aca9a97221 */ /* 0x000fe20000010000 */
[----:B------:R2:W3:Y:S01]  /*2b50*/  F2F.BF16.F32 R193, R80 ;  /* 0x0000005000c17304 */ /* 0x0004e20000202000 */
[----:B------:R-:W-:Y:S01]  /*2b60*/  FFMA.FTZ R204, R204, R91, R90 ;  /* 0x0000005bcccc7223 */ /* 0x000fe2000001005a */
[----:B------:R-:W-:Y:S01]  /*2b70*/  @P1 FSEL R93, R93, RZ, P6 ;  /* 0x000000ff5d5d1208 */ /* 0x000fe20003000000 */
[----:B------:R-:W-:Y:S01]  /*2b80*/  @P0 FADD.FTZ R92, R57, R92 ;  /* 0x0000005c395c0221 */ /* 0x000fe20000010000 */
[----:B------:R-:W-:Y:S01]  /*2b90*/  LOP3.LUT P6, RZ, R199, 0xff000000, RZ, 0xc0, !PT ;  /* 0xff000000c7ff7812 */ /* 0x000fe200078cc0ff */
[----:B------:R-:W-:Y:S01]  /*2ba0*/  FMUL.FTZ R169, R192, R169 ;  /* 0x000000a9c0a97220 */ /* 0x000fe20000410000 */
[----:B------:R-:W-:Y:S01]  /*2bb0*/  @P1 F2FP.BF16.PACK_AB R93, RZ, R93 ;  /* 0x0000005dff5d123e */ /* 0x000fe200000010ff */
[----:B------:R-:W-:Y:S01]  /*2bc0*/  FADD.FTZ R173, R173, -R204 ;  /* 0x800000ccadad7221 */ /* 0x000fe20000010000 */
[----:B------:R-:W-:Y:S01]  /*2bd0*/  FSEL R82, R97, RZ, P6 ;  /* 0x000000ff61527208 */ /* 0x000fe20003000000 */
[----:B0-----:R-:W-:Y:S01]  /*2be0*/  FFMA.FTZ R81, R170, R91, R90 ;  /* 0x0000005baa517223 */ /* 0x001fe2000001005a */
[----:B------:R-:W-:Y:S01]  /*2bf0*/  @P1 LOP3.LUT P6, RZ, R119, 0xff000000, RZ, 0xc0, !PT ;  /* 0xff00000077ff1812 */ /* 0x000fe200078cc0ff */
[----:B------:R-:W-:Y:S01]  /*2c00*/  FMUL.FTZ R201, R92, c[0x0][0x1e8] ;  /* 0x00007a005cc97a20 */ /* 0x000fe20000410000 */
[----:B--2---:R-:W-:Y:S01]  /*2c10*/  SEL R80, R205, R76, P5 ;  /* 0x0000004ccd507207 */ /* 0x004fe20002800000 */
[----:B------:R-:W-:Y:S01]  /*2c20*/  @P0 FADD.FTZ R169, R58, R169 ;  /* 0x000000a93aa90221 */ /* 0x000fe20000010000 */
[----:B------:R-:W0:Y:S01]  /*2c30*/  F2F.BF16.F32 R82, R82 ;  /* 0x0000005200527304 */ /* 0x000e220000202000 */
[----:B------:R-:W-:Y:S01]  /*2c40*/  @P1 FSEL R97, R97, RZ, P6 ;  /* 0x000000ff61611208 */ /* 0x000fe20003000000 */
[----:B------:R-:W-:Y:S01]  /*2c50*/  FMUL.FTZ R173, R192, R173 ;  /* 0x000000adc0ad7220 */ /* 0x000fe20000410000 */
[----:B------:R-:W-:Y:S01]  /*2c60*/  LOP3.LUT P6, RZ, R200, 0xff00, RZ, 0xc0, !PT ;  /* 0x0000ff00c8ff7812 */ /* 0x000fe200078cc0ff */
[----:B------:R-:W-:Y:S01]  /*2c70*/  FADD.FTZ R81, R168, -R81 ;  /* 0x80000051a8517221 */ /* 0x000fe20000010000 */
[----:B------:R-:W-:Y:S01]  /*2c80*/  @P1 F2FP.BF16.PACK_AB R97, RZ, R97 ;  /* 0x00000061ff61123e */ /* 0x000fe200000010ff */
[----:B------:R-:W-:Y:S01]  /*2c90*/  FMUL.FTZ R203, R169, c[0x0][0x1e8] ;  /* 0x00007a00a9cb7a20 */ /* 0x000fe20000410000 */
[----:B------:R-:W-:Y:S01]  /*2ca0*/  FSEL R83, R201, RZ, P6 ;  /* 0x000000ffc9537208 */ /* 0x000fe20003000000 */
[----:B------:R-:W-:Y:S01]  /*2cb0*/  @P0 FADD.FTZ R173, R56, R173 ;  /* 0x000000ad38ad0221 */ /* 0x000fe20000010000 */
[----:B------:R-:W-:Y:S01]  /*2cc0*/  LOP3.LUT P6, RZ, R200, 0xff0000, RZ, 0xc0, !PT ;  /* 0x00ff0000c8ff7812 */ /* 0x000fe200078cc0ff */
[----:B------:R-:W-:Y:S01]  /*2cd0*/  FMUL.FTZ R172, R192, R81 ;  /* 0x00000051c0ac7220 */ /* 0x000fe20000410000 */
[----:B------:R2:W4:Y:S01]  /*2ce0*/  F2F.BF16.F32 R202, R83 ;  /* 0x0000005300ca7304 */ /* 0x0005220000202000 */
[----:B-1----:R-:W-:Y:S01]  /*2cf0*/  IMAD.WIDE.U32 R86, R86, 0x10000, RZ ;  /* 0x0001000056567825 */ /* 0x002fe200078e00ff */
[----:B------:R-:W-:-:S02]  /*2d00*/  FSEL R170, R203, RZ, P6 ;  /* 0x000000ffcbaa7208 */ /* 0x000fc40003000000 */
[----:B------:R-:W-:Y:S01]  /*2d10*/  LOP3.LUT P6, RZ, R200, 0xff, RZ, 0xc0, !PT ;  /* 0x000000ffc8ff7812 */ /* 0x000fe200078cc0ff */
[----:B------:R-:W-:Y:S01]  /*2d20*/  FMUL.FTZ R199, R173, c[0x0][0x1e8] ;  /* 0x00007a00adc77a20 */ /* 0x000fe20000410000 */
[----:B------:R-:W-:Y:S01]  /*2d30*/  SEL R81, R88, R77, P5 ;  /* 0x0000004d58517207 */ /* 0x000fe20002800000 */
[----:B------:R-:W-:Y:S01]  /*2d40*/  @P0 FADD.FTZ R172, R59, R172 ;  /* 0x000000ac3bac0221 */ /* 0x000fe20000010000 */
[----:B---3--:R-:W-:Y:S01]  /*2d50*/  LOP3.LUT R86, R86, R193, RZ, 0xfc, !PT ;  /* 0x000000c156567212 */ /* 0x008fe200078efcff */
[----:B0-----:R-:W-:Y:S01]  /*2d60*/  IMAD.U32 R171, R82, 0x10000, RZ ;  /* 0x0001000052ab7824 */ /* 0x001fe200078e00ff */
[----:B------:R-:W-:Y:S01]  /*2d70*/  SEL R82, R89, R78, P5 ;  /* 0x0000004e59527207 */ /* 0x000fe20002800000 */
[----:B------:R-:W-:Y:S01]  /*2d80*/  FMUL.FTZ R193, R172, c[0x0][0x1e8] ;  /* 0x00007a00acc17a20 */ /* 0x000fe20000410000 */
[----:B--2---:R-:W-:Y:S01]  /*2d90*/  SEL R83, R96, R79, P5 ;  /* 0x0000004f60537207 */ /* 0x004fe20002800000 */
[----:B------:R-:W-:Y:S01]  /*2da0*/  IMAD.SHL.U32 R96, R191, 0x8, RZ ;  /* 0x00000008bf607824 */ /* 0x000fe200078e00ff */
[----:B------:R-:W-:Y:S01]  /*2db0*/  FSEL R168, R199, RZ, P6 ;  /* 0x000000ffc7a87208 */ /* 0x000fe20003000000 */
[----:B------:R-:W0:Y:S01]  /*2dc0*/  F2F.BF16.F32 R170, R170 ;  /* 0x000000aa00aa7304 */ /* 0x000e220000202000 */
[----:B------:R-:W-:Y:S01]  /*2dd0*/  LOP3.LUT P6, RZ, R200, 0xff000000, RZ, 0xc0, !PT ;  /* 0xff000000c8ff7812 */ /* 0x000fe200078cc0ff */
[----:B------:R1:W-:Y:S01]  /*2de0*/  @P2 STG.E.128 [R84.64], R80 ;  /* 0x0000005054002986 */ /* 0x0003e2000c101d04 */
[----:B------:R-:W-:-:S02]  /*2df0*/  SHF.R.U32.HI R191, RZ, 0x1d, R191 ;  /* 0x0000001dffbf7819 */ /* 0x000fc400000116bf */
[----:B------:R-:W-:Y:S02]  /*2e00*/  LOP3.LUT R87, R87, R171, R198, 0xfe, !PT ;  /* 0x000000ab57577212 */ /* 0x000fe400078efec6 */
[----:B------:R-:W-:Y:S01]  /*2e10*/  @P1 PRMT R35, R93, 0x7610, R35 ;  /* 0x000076105d231816 */ /* 0x000fe20000000023 */
[----:B------:R2:W3:Y:S01]  /*2e20*/  F2F.BF16.F32 R171, R168 ;  /* 0x000000a800ab7304 */ /* 0x0004e20000202000 */
[----:B------:R-:W-:Y:S02]  /*2e30*/  @P1 PRMT R36, R97, 0x7610, R36 ;  /* 0x0000761061241816 */ /* 0x000fe40000000024 */
[----:B-1----:R-:W-:Y:S02]  /*2e40*/  @P1 F2FP.BF16.PACK_AB R85, RZ, R94 ;  /* 0x0000005eff55123e */ /* 0x002fe400000010ff */
[----:B------:R-:W-:Y:S02]  /*2e50*/  FSEL R94, R193, RZ, P6 ;  /* 0x000000ffc15e7208 */ /* 0x000fe40003000000 */
[----:B------:R-:W-:-:S02]  /*2e60*/  IADD3 R88, P6, R96, c[0x0][0x248], RZ ;  /* 0x0000920060587a10 */ /* 0x000fc40007fde0ff */
[----:B------:R-:W-:Y:S02]  /*2e70*/  @P1 PRMT R130, R85, 0x7610, R130 ;  /* 0x0000761055821816 */ /* 0x000fe40000000082 */
[----:B------:R-:W-:Y:S01]  /*2e80*/  IADD3.X R89, R191, c[0x0][0x24c], RZ, P6, !PT ;  /* 0x00009300bf597a10 */ /* 0x000fe200037fe4ff */
[----:B------:R-:W1:Y:S04]  /*2e90*/  F2F.BF16.F32 R94, R94 ;  /* 0x0000005e005e7304 */ /* 0x000e680000202000 */
[----:B------:R2:W-:Y:S01]  /*2ea0*/  STG.E.64 [R88.64], R86 ;  /* 0x0000005658007986 */ /* 0x0005e2000c101b04 */
[----:B------:R-:W-:Y:S05]  /*2eb0*/  @!P1 BRA `(.L_x_1435) ;  /* 0x0000008000009947 */ /* 0x000fea0003800000 */
[----:B0--34-:R-:W-:Y:S02]  /*2ec0*/  LOP3.LUT R82, R130, 0xffff, RZ, 0xc0, !PT ;  /* 0x0000ffff82527812 */ /* 0x019fe400078ec0ff */
[----:B------:R-:W-:-:S02]  /*2ed0*/  IADD3 R80, P6, R96, c[0x0][0x250], RZ ;  /* 0x0000940060507a10 */ /* 0x000fc40007fde0ff */
[----:B------:R-:W-:Y:S01]  /*2ee0*/  PRMT R85, R29, 0x5410, R36 ;  /* 0x000054101d557816 */ /* 0x000fe20000000024 */
[----:B------:R-:W-:Y:S01]  /*2ef0*/  IMAD.WIDE.U32 R82, R82, 0x10000, RZ ;  /* 0x0001000052527825 */ /* 0x000fe200078e00ff */
[----:B------:R-:W-:-:S04]  /*2f00*/  IADD3.X R81, R191, c[0x0][0x254], RZ, P6, !PT ;  /* 0x00009500bf517a10 */ /* 0x000fc800037fe4ff */
[----:B------:R-:W-:Y:S02]  /*2f10*/  LOP3.LUT R83, R85, R83, RZ, 0xfc, !PT ;  /* 0x0000005355537212 */ /* 0x000fe400078efcff */
[----:B------:R-:W-:-:S05]  /*2f20*/  LOP3.LUT R82, R82, 0xffff, R35, 0xf8, !PT ;  /* 0x0000ffff52527812 */ /* 0x000fca00078ef823 */
[----:B------:R0:W-:Y:S02]  /*2f30*/  STG.E.64 [R80.64], R82 ;  /* 0x0000005250007986 */ /* 0x0001e4000c101b04 */
.L_x_1435:
[----:B0--34-:R-:W-:Y:S01]  /*2f40*/  @P1 LOP3.LUT P6, RZ, R120, 0xff00, RZ, 0xc0, !PT ;  /* 0x0000ff0078ff1812 */ /* 0x019fe200078cc0ff */
[----:B------:R-:W-:Y:S01]  /*2f50*/  IMAD.WIDE.U32 R80, R202, 0x10000, RZ ;  /* 0x00010000ca507825 */ /* 0x000fe200078e00ff */
[----:B------:R-:W-:Y:S02]  /*2f60*/  SEL R82, R169, R78, P5 ;  /* 0x0000004ea9527207 */ /* 0x000fe40002800000 */
[----:B--2---:R-:W-:Y:S01]  /*2f70*/  @P1 FSEL R88, R201, RZ, P6 ;  /* 0x000000ffc9581208 */ /* 0x004fe20003000000 */
[----:B-1----:R-:W-:Y:S01]  /*2f80*/  IMAD.U32 R87, R94, 0x10000, RZ ;  /* 0x000100005e577824 */ /* 0x002fe200078e00ff */
[----:B------:R-:W-:Y:S01]  /*2f90*/  @P1 LOP3.LUT P6, RZ, R120, 0xff0000, RZ, 0xc0, !PT ;  /* 0x00ff000078ff1812 */ /* 0x000fe200078cc0ff */
[--C-:B------:R-:W-:Y:S01]  /*2fa0*/  FFMA.FTZ R166, R166, R91, R90.reuse ;  /* 0x0000005ba6a67223 */ /* 0x100fe2000001005a */
[----:B------:R-:W-:Y:S01]  /*2fb0*/  LOP3.LUT R86, R80, R171, RZ, 0xfc, !PT ;  /* 0x000000ab50567212 */ /* 0x000fe200078efcff */
[----:B------:R-:W-:Y:S01]  /*2fc0*/  FFMA.FTZ R165, R165, R91, R90 ;  /* 0x0000005ba5a57223 */ /* 0x000fe2000001005a */
[----:B------:R-:W-:Y:S01]  /*2fd0*/  @P1 FSEL R89, R203, RZ, P6 ;  /* 0x000000ffcb591208 */ /* 0x000fe20003000000 */
[----:B------:R-:W-:Y:S01]  /*2fe0*/  FADD.FTZ R167, R167, -R166 ;  /* 0x800000a6a7a77221 */ /* 0x000fe20000010000 */
[----:B------:R-:W-:Y:S01]  /*2ff0*/  @P2 LEA R84, P6, R189, c[0x0][0x258], 0x4 ;  /* 0x00009600bd542a11 */ /* 0x000fe200078c20ff */
[----:B------:R-:W-:Y:S01]  /*3000*/  FADD.FTZ R165, R164, -R165 ;  /* 0x800000a5a4a57221 */ /* 0x000fe20000010000 */
[----:B------:R-:W-:-:S02]  /*3010*/  LOP3.LUT R87, R81, R87, R170, 0xfe, !PT ;  /* 0x0000005751577212 */ /* 0x000fc400078efeaa */
[----:B------:R-:W-:Y:S01]  /*3020*/  @P2 LEA.HI.X R85, R189, c[0x0][0x25c], RZ, 0x4, P6 ;  /* 0x00009700bd552a11 */ /* 0x000fe200030f24ff */
[----:B------:R-:W-:Y:S01]  /*3030*/  FMUL.FTZ R93, R192, R165 ;  /* 0x000000a5c05d7220 */ /* 0x000fe20000410000 */
[----:B------:R-:W-:Y:S02]  /*3040*/  @P1 LOP3.LUT P6, RZ, R120, 0xff, RZ, 0xc0, !PT ;  /* 0x000000ff78ff1812 */ /* 0x000fe400078cc0ff */
[----:B------:R-:W-:Y:S01]  /*3050*/  SEL R81, R92, R77, P5 ;  /* 0x0000004d5c517207 */ /* 0x000fe20002800000 */
[----:B------:R-:W-:Y:S01]  /*3060*/  @P0 FADD.FTZ R93, R62, R93 ;  /* 0x0000005d3e5d0221 */ /* 0x000fe20000010000 */
[----:B------:R-:W-:Y:S02]  /*3070*/  SEL R83, R172, R79, P5 ;  /* 0x0000004fac537207 */ /* 0x000fe40002800000 */
[----:B------:R-:W-:Y:S02]  /*3080*/  SEL R80, R173, R76, P5 ;  /* 0x0000004cad507207 */ /* 0x000fe40002800000 */
[----:B------:R-:W-:-:S02]  /*3090*/  @P1 F2FP.BF16.PACK_AB R92, RZ, R88 ;  /* 0x00000058ff5c123e */ /* 0x000fc400000010ff */
[----:B------:R-:W-:Y:S01]  /*30a0*/  @P1 F2FP.BF16.PACK_AB R89, RZ, R89 ;  /* 0x00000059ff59123e */ /* 0x000fe200000010ff */
[----:B------:R0:W-:Y:S01]  /*30b0*/  @P2 STG.E.128 [R84.64], R80 ;  /* 0x0000005054002986 */ /* 0x0001e2000c101d04 */
[----:B------:R-:W-:Y:S02]  /*30c0*/  @P1 FSEL R88, R199, RZ, P6 ;  /* 0x000000ffc7581208 */ /* 0x000fe40003000000 */
[----:B------:R-:W-:Y:S02]  /*30d0*/  @P1 LOP3.LUT P6, RZ, R120, 0xff000000, RZ, 0xc0, !PT ;  /* 0xff00000078ff1812 */ /* 0x000fe400078cc0ff */
[----:B------:R-:W-:Y:S02]  /*30e0*/  SHF.L.U32 R94, R189, 0x3, RZ ;  /* 0x00000003bd5e7819 */ /* 0x000fe400000006ff */
[----:B------:R-:W-:Y:S02]  /*30f0*/  @P1 PRMT R29, R89, 0x7610, R29 ;  /* 0x00007610591d1816 */ /* 0x000fe4000000001d */
[----:B------:R-:W-:-:S02]  /*3100*/  @P1 FSEL R89, R193, RZ, P6 ;  /* 0x000000ffc1591208 */ /* 0x000fc40003000000 */
[----:B------:R-:W-:Y:S02]  /*3110*/  SHF.R.U32.HI R189, RZ, 0x1d, R189 ;  /* 0x0000001dffbd7819 */ /* 0x000fe400000116bd */
[----:B------:R-:W-:Y:S01]  /*3120*/  @P1 PRMT R130, R92, 0x7610, R130 ;  /* 0x000076105c821816 */ /* 0x000fe20000000082 */
[----:B------:R-:W-:Y:S01]  /*3130*/  FMUL.FTZ R92, R192, R167 ;  /* 0x000000a7c05c7220 */ /* 0x000fe20000410000 */
[----:B0-----:R-:W-:-:S03]  /*3140*/  @P1 F2FP.BF16.PACK_AB R85, RZ, R88 ;  /* 0x00000058ff55123e */ /* 0x001fc600000010ff */
[----:B------:R-:W-:Y:S01]  /*3150*/  @P0 FADD.FTZ R92, R61, R92 ;  /* 0x0000005c3d5c0221 */ /* 0x000fe20000010000 */
[----:B------:R-:W-:Y:S02]  /*3160*/  IADD3 R88, P6, R94, c[0x0][0x248], RZ ;  /* 0x000092005e587a10 */ /* 0x000fe40007fde0ff */
[----:B------:R-:W-:Y:S02]  /*3170*/  @P1 F2FP.BF16.PACK_AB R80, RZ, R89 ;  /* 0x00000059ff50123e */ /* 0x000fe400000010ff */
[----:B------:R-:W-:Y:S02]  /*3180*/  IADD3.X R89, R189, c[0x0][0x24c], RZ, P6, !PT ;  /* 0x00009300bd597a10 */ /* 0x000fe400037fe4ff */
[----:B------:R-:W-:Y:S01]  /*3190*/  @P1 PRMT R35, R85, 0x7610, R35 ;  /* 0x0000761055231816 */ /* 0x000fe20000000023 */
[----:B------:R-:W-:Y:S01]  /*31a0*/  FMUL.FTZ R85, R92, c[0x0][0x1e8] ;  /* 0x00007a005c557a20 */ /* 0x000fe20000410000 */
[----:B------:R-:W-:Y:S01]  /*31b0*/  LOP3.LUT P6, RZ, R194, 0xff00, RZ, 0xc0, !PT ;  /* 0x0000ff00c2ff7812 */ /* 0x000fe200078cc0ff */
[----:B------:R0:W-:Y:S01]  /*31c0*/  STG.E.64 [R88.64], R86 ;  /* 0x0000005658007986 */ /* 0x0001e2000c101b04 */
[----:B------:R-:W-:-:S02]  /*31d0*/  @P1 PRMT R36, R80, 0x7610, R36 ;  /* 0x0000761050241816 */ /* 0x000fc40000000024 */
[----:B------:R-:W-:Y:S01]  /*31e0*/  FSEL R84, R85, RZ, P6 ;  /* 0x000000ff55547208 */ /* 0x000fe20003000000 */
[----:B------:R-:W-:Y:S05]  /*31f0*/  @!P1 BRA `(.L_x_1436) ;  /* 0x0000008000009947 */ /* 0x000fea0003800000 */
[----:B------:R-:W-:Y:S02]  /*3200*/  LOP3.LUT R82, R130, 0xffff, RZ, 0xc0, !PT ;  /* 0x0000ffff82527812 */ /* 0x000fe400078ec0ff */
[----:B------:R-:W-:Y:S02]  /*3210*/  IADD3 R80, P6, R94, c[0x0][0x250], RZ ;  /* 0x000094005e507a10 */ /* 0x000fe40007fde0ff */
[----:B0-----:R-:W-:Y:S01]  /*3220*/  PRMT R87, R29, 0x5410, R36 ;  /* 0x000054101d577816 */ /* 0x001fe20000000024 */
[----:B------:R-:W-:Y:S01]  /*3230*/  IMAD.WIDE.U32 R82, R82, 0x10000, RZ ;  /* 0x0001000052527825 */ /* 0x000fe200078e00ff */
[----:B------:R-:W-:-:S04]  /*3240*/  IADD3.X R81, R189, c[0x0][0x254], RZ, P6, !PT ;  /* 0x00009500bd517a10 */ /* 0x000fc800037fe4ff */
[----:B------:R-:W-:Y:S02]  /*3250*/  LOP3.LUT R83, R87, R83, RZ, 0xfc, !PT ;  /* 0x0000005357537212 */ /* 0x000fe400078efcff */
[----:B------:R-:W-:-:S05]  /*3260*/  LOP3.LUT R82, R82, 0xffff, R35, 0xf8, !PT ;  /* 0x0000ffff52527812 */ /* 0x000fca00078ef823 */
[----:B------:R0:W-:Y:S02]  /*3270*/  STG.E.64 [R80.64], R82 ;  /* 0x0000005250007986 */ /* 0x0001e4000c101b04 */
.L_x_1436:
[----:B------:R-:W-:Y:S01]  /*3280*/  @P1 LOP3.LUT P6, RZ, R0, 0xff00, RZ, 0xc0, !PT ;  /* 0x0000ff0000ff1812 */ /* 0x000fe200078cc0ff */
[-C--:B0-----:R-:W-:Y:S01]  /*3290*/  FFMA.FTZ R80, R162, R91.reuse, R90 ;  /* 0x0000005ba2507223 */ /* 0x081fe2000001005a */
[----:B------:R0:W1:Y:S01]  /*32a0*/  F2F.BF16.F32 R166, R84 ;  /* 0x0000005400a67304 */ /* 0x0000620000202000 */
[----:B------:R-:W-:Y:S01]  /*32b0*/  FMUL.FTZ R82, R93, c[0x0][0x1e8] ;  /* 0x00007a005d527a20 */ /* 0x000fe20000410000 */
[----:B------:R-:W-:Y:S01]  /*32c0*/  @P1 FSEL R162, R85, RZ, P6 ;  /* 0x000000ff55a21208 */ /* 0x000fe20003000000 */
[----:B------:R-:W-:Y:S01]  /*32d0*/  FADD.FTZ R161, R161, -R80 ;  /* 0x80000050a1a17221 */ /* 0x000fe20000010000 */
[----:B------:R-:W-:Y:S01]  /*32e0*/  LOP3.LUT P6, RZ, R194, 0xff0000, RZ, 0xc0, !PT ;  /* 0x00ff0000c2ff7812 */ /* 0x000fe200078cc0ff */
[----:B------:R-:W-:Y:S01]  /*32f0*/  FFMA.FTZ R83, R163, R91, R90 ;  /* 0x0000005ba3537223 */ /* 0x000fe2000001005a */
[----:B------:R-:W-:Y:S01]  /*3300*/  @P1 F2FP.BF16.PACK_AB R162, RZ, R162 ;  /* 0x000000a2ffa2123e */ /* 0x000fe200000010ff */
[----:B------:R-:W-:Y:S01]  /*3310*/  FMUL.FTZ R163, R192, R161 ;  /* 0x000000a1c0a37220 */ /* 0x000fe20000410000 */
[----:B------:R-:W-:Y:S01]  /*3320*/  FSEL R81, R82, RZ, P6 ;  /* 0x000000ff52517208 */ /* 0x000fe20003000000 */
[----:B------:R-:W-:Y:S01]  /*3330*/  FADD.FTZ R83, R160, -R83 ;  /* 0x80000053a0537221 */ /* 0x000fe20000010000 */
[----:B------:R-:W-:Y:S01]  /*3340*/  @P1 LOP3.LUT P6, RZ, R0, 0xff0000, RZ, 0xc0, !PT ;  /* 0x00ff000000ff1812 */ /* 0x000fe200078cc0ff */
[----:B------:R-:W-:Y:S01]  /*3350*/  @P0 FADD.FTZ R163, R60, R163 ;  /* 0x000000a33ca30221 */ /* 0x000fe20000010000 */
[----:B------:R-:W-:Y:S01]  /*3360*/  F2F.BF16.F32 R168, R81 ;  /* 0x0000005100a87304 */ /* 0x000fe20000202000 */
[----:B------:R-:W-:Y:S01]  /*3370*/  FMUL.FTZ R160, R192, R83 ;  /* 0x00000053c0a07220 */ /* 0x000fe20000410000 */
[----:B------:R-:W-:Y:S01]  /*3380*/  @P1 FSEL R161, R82, RZ, P6 ;  /* 0x000000ff52a11208 */ /* 0x000fe20003000000 */
[----:B------:R-:W-:Y:S01]  /*3390*/  FMUL.FTZ R82, R163, c[0x0][0x1e8] ;  /* 0x00007a00a3527a20 */ /* 0x000fe20000410000 */
[----:B------:R-:W-:Y:S01]  /*33a0*/  @P2 LEA R86, P6, R190, c[0x0][0x258], 0x4 ;  /* 0x00009600be562a11 */ /* 0x000fe200078c20ff */
[----:B------:R-:W-:Y:S01]  /*33b0*/  @P0 FADD.FTZ R160, R63, R160 ;  /* 0x000000a03fa00221 */ /* 0x000fe20000010000 */
[----:B------:R-:W-:Y:S01]  /*33c0*/  @P1 PRMT R130, R162, 0x7610, R130 ;  /* 0x00007610a2821816 */ /* 0x000fe20000000082 */
[----:B------:R-:W-:Y:S01]  /*33d0*/  FFMA.FTZ R83, R159, R91, R90 ;  /* 0x0000005b9f537223 */ /* 0x000fe2000001005a */
[----:B------:R-:W-:Y:S01]  /*33e0*/  @P2 LEA.HI.X R87, R190, c[0x0][0x25c], RZ, 0x4, P6 ;  /* 0x00009700be572a11 */ /* 0x000fe200030f24ff */
[----:B------:R-:W-:Y:S01]  /*33f0*/  FMUL.FTZ R164, R160, c[0x0][0x1e8] ;  /* 0x00007a00a0a47a20 */ /* 0x000fe20000410000 */
[----:B------:R-:W-:Y:S01]  /*3400*/  LOP3.LUT P6, RZ, R194, 0xff, RZ, 0xc0, !PT ;  /* 0x000000ffc2ff7812 */ /* 0x000fe200078cc0ff */
[----:B------:R-:W-:-:S02]  /*3410*/  FADD.FTZ R83, R158, -R83 ;  /* 0x800000539e537221 */ /* 0x000fc40000010000 */
[----:B------:R-:W-:Y:S01]  /*3420*/  IMAD.SHL.U32 R158, R190, 0x8, RZ ;  /* 0x00000008be9e7824 */ /* 0x000fe200078e00ff */
[----:B------:R-:W-:Y:S01]  /*3430*/  FSEL R80, R82, RZ, P6 ;  /* 0x000000ff52507208 */ /* 0x000fe20003000000 */
[----:B------:R-:W-:Y:S01]  /*3440*/  FMUL.FTZ R96, R192, R83 ;  /* 0x00000053c0607220 */ /* 0x000fe20000410000 */
[----:B------:R-:W-:Y:S01]  /*3450*/  @P1 LOP3.LUT P6, RZ, R0, 0xff, RZ, 0xc0, !PT ;  /* 0x000000ff00ff1812 */ /* 0x000fe200078cc0ff */
[----:B------:R-:W-:Y:S01]  /*3460*/  FFMA.FTZ R151, R151, R91, R90 ;  /* 0x0000005b97977223 */ /* 0x000fe2000001005a */
[----:B------:R-:W-:Y:S01]  /*3470*/  SHF.R.U32.HI R190, RZ, 0x1d, R190 ;  /* 0x0000001dffbe7819 */ /* 0x000fe200000116be */
[----:B------:R-:W-:Y:S01]  /*3480*/  @P0 FADD.FTZ R96, R65, R96 ;  /* 0x0000006041600221 */ /* 0x000fe20000010000 */
[----:B------:R-:W-:Y:S01]  /*3490*/  @P1 FSEL R159, R82, RZ, P6 ;  /* 0x000000ff529f1208 */ /* 0x000fe20003000000 */
[----:B------:R-:W-:Y:S01]  /*34a0*/  FADD.FTZ R151, R150, -R151 ;  /* 0x8000009796977221 */ /* 0x000fe20000010000 */
[----:B------:R-:W-:Y:S01]  /*34b0*/  LOP3.LUT P6, RZ, R194, 0xff000000, RZ, 0xc0, !PT ;  /* 0xff000000c2ff7812 */ /* 0x000fe200078cc0ff */
[----:B------:R-:W-:Y:S01]  /*34c0*/  FMUL.FTZ R94, R96, c[0x0][0x1e8] ;  /* 0x00007a00605e7a20 */ /* 0x000fe20000410000 */
[----:B------:R2:W-:Y:S01]  /*34d0*/  F2F.BF16.F32 R167, R80 ;  /* 0x0000005000a77304 */ /* 0x0005e20000202000 */
[----:B------:R-:W-:Y:S01]  /*34e0*/  FMUL.FTZ R95, R192, R151 ;  /* 0x00000097c05f7220 */ /* 0x000fe20000410000 */
[----:B------:R-:W-:Y:S01]  /*34f0*/  FSEL R82, R164, RZ, P6 ;  /* 0x000000ffa4527208 */ /* 0x000fe20003000000 */
[----:B------:R-:W-:Y:S01]  /*3500*/  FFMA.FTZ R149, R149, R91, R90 ;  /* 0x0000005b95957223 */ /* 0x000fe2000001005a */
[----:B------:R-:W-:Y:S01]  /*3510*/  @P1 LOP3.LUT P6, RZ, R0, 0xff000000, RZ, 0xc0, !PT ;  /* 0xff00000000ff1812 */ /* 0x000fe200078cc0ff */
[----:B------:R-:W-:-:S02]  /*3520*/  @P0 FADD.FTZ R95, R66, R95 ;  /* 0x0000005f425f0221 */ /* 0x000fc40000010000 */
[-CC-:B------:R-:W-:Y:S01]  /*3530*/  FFMA.FTZ R156, R156, R91.reuse, R90.reuse ;  /* 0x0000005b9c9c7223 */ /* 0x180fe2000001005a */
[----:B------:R-:W-:Y:S01]  /*3540*/  @P1 FSEL R164, R164, RZ, P6 ;  /* 0x000000ffa4a41208 */ /* 0x000fe20003000000 */
[----:B------:R-:W-:Y:S01]  /*3550*/  FMUL.FTZ R151, R95, c[0x0][0x1e8] ;  /* 0x00007a005f977a20 */ /* 0x000fe20000410000 */
[----:B------:R-:W-:Y:S01]  /*3560*/  IADD3 R88, P6, R158, c[0x0][0x248], RZ ;  /* 0x000092009e587a10 */ /* 0x000fe20007fde0ff */
[-C--:B------:R-:W-:Y:S01]  /*3570*/  FFMA.FTZ R152, R152, R91.reuse, R90 ;  /* 0x0000005b98987223 */ /* 0x080fe2000001005a */
[----:B------:R-:W-:Y:S01]  /*3580*/  @P1 F2FP.BF16.PACK_AB R164, RZ, R164 ;  /* 0x000000a4ffa4123e */ /* 0x000fe200000010ff */
[----:B------:R-:W-:Y:S01]  /*3590*/  FADD.FTZ R149, R148, -R149 ;  /* 0x8000009594957221 */ /* 0x000fe20000010000 */
[----:B------:R-:W-:Y:S01]  /*35a0*/  IADD3.X R89, R190, c[0x0][0x24c], RZ, P6, !PT ;  /* 0x00009300be597a10 */ /* 0x000fe200037fe4ff */
[----:B------:R-:W-:Y:S01]  /*35b0*/  FADD.FTZ R165, R155, -R156 ;  /* 0x8000009c9ba57221 */ /* 0x000fe20000010000 */
[----:B------:R-:W-:Y:S01]  /*35c0*/  LOP3.LUT P6, RZ, R196, 0xff00, RZ, 0xc0, !PT ;  /* 0x0000ff00c4ff7812 */ /* 0x000fe200078cc0ff */
[----:B------:R-:W-:Y:S01]  /*35d0*/  FADD.FTZ R97, R153, -R152 ;  /* 0x8000009899617221 */ /* 0x000fe20000010000 */
[----:B------:R3:W4:Y:S01]  /*35e0*/  F2F.BF16.F32 R156, R82 ;  /* 0x00000052009c7304 */ /* 0x0007220000202000 */
[--C-:B------:R-:W-:Y:S01]  /*35f0*/  FFMA.FTZ R154, R154, R91, R90.reuse ;  /* 0x0000005b9a9a7223 */ /* 0x100fe2000001005a */
[----:B------:R-:W-:Y:S01]  /*3600*/  FSEL R83, R94, RZ, P6 ;  /* 0x000000ff5e537208 */ /* 0x000fe20003000000 */
[----:B------:R-:W-:Y:S01]  /*3610*/  FMUL.FTZ R153, R192, R149 ;  /* 0x00000095c0997220 */ /* 0x000fe20000410000 */
[----:B------:R-:W-:Y:S01]  /*3620*/  @P1 LOP3.LUT P6, RZ, R121, 0xff00, RZ, 0xc0, !PT ;  /* 0x0000ff0079ff1812 */ /* 0x000fe200078cc0ff */
[----:B------:R-:W-:Y:S01]  /*3630*/  FFMA.FTZ R157, R157, R91, R90 ;  /* 0x0000005b9d9d7223 */ /* 0x000fe2000001005a */
[----:B------:R-:W-:Y:S01]  /*3640*/  @P1 PRMT R36, R164, 0x7610, R36 ;  /* 0x00007610a4241816 */ /* 0x000fe20000000024 */
[----:B------:R-:W-:Y:S01]  /*3650*/  FADD.FTZ R99, R99, -R154 ;  /* 0x8000009a63637221 */ /* 0x000fe20000010000 */
[----:B------:R-:W-:Y:S01]  /*3660*/  @P1 FSEL R94, R94, RZ, P6 ;  /* 0x000000ff5e5e1208 */ /* 0x000fe20003000000 */
[----:B------:R-:W-:Y:S01]  /*3670*/  @P0 FADD.FTZ R153, R64, R153 ;  /* 0x0000009940990221 */ /* 0x000fe20000010000 */
[----:B------:R-:W-:Y:S01]  /*3680*/  LOP3.LUT P6, RZ, R196, 0xff0000, RZ, 0xc0, !PT ;  /* 0x00ff0000c4ff7812 */ /* 0x000fe200078cc0ff */
[----:B------:R-:W-:Y:S01]  /*3690*/  FMUL.FTZ R154, R192, R97 ;  /* 0x00000061c09a7220 */ /* 0x000fe20000410000 */
[----:B------:R5:W1:Y:S01]  /*36a0*/  F2F.BF16.F32 R170, R83 ;  /* 0x0000005300aa7304 */ /* 0x000a620000202000 */
[----:B------:R-:W-:Y:S01]  /*36b0*/  FADD.FTZ R157, R100, -R157 ;  /* 0x8000009d649d7221 */ /* 0x000fe20000010000 */
[----:B------:R-:W-:Y:S01]  /*36c0*/  FSEL R155, R151, RZ, P6 ;  /* 0x000000ff979b7208 */ /* 0x000fe20003000000 */
[----:B------:R-:W-:Y:S01]  /*36d0*/  FMUL.FTZ R100, R192, R165 ;  /* 0x000000a5c0647220 */ /* 0x000fe20000410000 */
[----:B------:R-:W-:Y:S01]  /*36e0*/  @P1 LOP3.LUT P6, RZ, R121, 0xff0000, RZ, 0xc0, !PT ;  /* 0x00ff000079ff1812 */ /* 0x000fe200078cc0ff */
[----:B------:R-:W-:-:S02]  /*36f0*/  FMUL.FTZ R165, R153, c[0x0][0x1e8] ;  /* 0x00007a0099a57a20 */ /* 0x000fc40000410000 */
[----:B------:R-:W-:Y:S01]  /*3700*/  @P0 FADD.FTZ R154, R67, R154 ;  /* 0x0000009a439a0221 */ /* 0x000fe20000010000 */
[----:B------:R-:W-:Y:S01]  /*3710*/  @P1 FSEL R151, R151, RZ, P6 ;  /* 0x000000ff97971208 */ /* 0x000fe20003000000 */
[----:B------:R-:W-:Y:S01]  /*3720*/  @P0 FADD.FTZ R100, R69, R100 ;  /* 0x0000006445640221 */ /* 0x000fe20000010000 */
[----:B0-----:R-:W-:Y:S01]  /*3730*/  @P2 LEA R84, P6, R188, c[0x0][0x258], 0x4 ;  /* 0x00009600bc542a11 */ /* 0x001fe200078c20ff */
[----:B------:R-:W-:Y:S01]  /*3740*/  FMUL.FTZ R152, R154, c[0x0][0x1e8] ;  /* 0x00007a009a987a20 */ /* 0x000fe20000410000 */
[----:B------:R0:W0:Y:S01]  /*3750*/  F2F.BF16.F32 R171, R155 ;  /* 0x0000009b00ab7304 */ /* 0x0000220000202000 */
[----:B------:R-:W-:Y:S01]  /*3760*/  FMUL.FTZ R97, R192, R157 ;  /* 0x0000009dc0617220 */ /* 0x000fe20000410000 */
[----:B------:R-:W-:Y:S01]  /*3770*/  @P2 LEA.HI.X R85, R188, c[0x0][0x25c], RZ, 0x4, P6 ;  /* 0x00009700bc552a11 */ /* 0x000fe200030f24ff */
[----:B------:R-:W-:Y:S01]  /*3780*/  FFMA.FTZ R102, R102, R91, R90 ;  /* 0x0000005b66667223 */ /* 0x000fe2000001005a */
[----:B------:R-:W-:Y:S01]  /*3790*/  LOP3.LUT P6, RZ, R196, 0xff, RZ, 0xc0, !PT ;  /* 0x000000ffc4ff7812 */ /* 0x000fe200078cc0ff */
[----:B------:R-:W-:-:S02]  /*37a0*/  FMUL.FTZ R150, R100, c[0x0][0x1e8] ;  /* 0x00007a0064967a20 */ /* 0x000fc40000410000 */
[----:B------:R-:W-:Y:S01]  /*37b0*/  @P0 FADD.FTZ R97, R70, R97 ;  /* 0x0000006146610221 */ /* 0x000fe20000010000 */
[----:B--2---:R-:W-:Y:S01]  /*37c0*/  FSEL R80, R165, RZ, P6 ;  /* 0x000000ffa5507208 */ /* 0x004fe20003000000 */
[----:B------:R-:W-:Y:S01]  /*37d0*/  FMUL.FTZ R99, R192, R99 ;  /* 0x00000063c0637220 */ /* 0x000fe20000410000 */
[----:B------:R-:W-:Y:S01]  /*37e0*/  LOP3.LUT P6, RZ, R196, 0xff000000, RZ, 0xc0, !PT ;  /* 0xff000000c4ff7812 */ /* 0x000fe200078cc0ff */
[----:B------:R-:W-:Y:S01]  /*37f0*/  FADD.FTZ R101, R101, -R102 ;  /* 0x8000006665657221 */ /* 0x000fe20000010000 */
[----:B------:R-:W2:Y:S01]  /*3800*/  F2F.BF16.F32 R169, R80 ;  /* 0x0000005000a97304 */ /* 0x000ea20000202000 */
[----:B------:R-:W-:Y:S01]  /*3810*/  FFMA.FTZ R104, R104, R91, R90 ;  /* 0x0000005b68687223 */ /* 0x000fe2000001005a */
[----:B------:R-:W-:Y:S01]  /*3820*/  FSEL R81, R152, RZ, P6 ;  /* 0x000000ff98517208 */ /* 0x000fe20003000000 */
[----:B------:R-:W-:Y:S01]  /*3830*/  FMUL.FTZ R148, R97, c[0x0][0x1e8] ;  /* 0x00007a0061947a20 */ /* 0x000fe20000410000 */
[----:B------:R-:W-:Y:S01]  /*3840*/  LOP3.LUT P6, RZ, R197, 0xff00, RZ, 0xc0, !PT ;  /* 0x0000ff00c5ff7812 */ /* 0x000fe200078cc0ff */
[----:B------:R-:W-:-:S02]  /*3850*/  @P0 FADD.FTZ R99, R68, R99 ;  /* 0x0000006344630221 */ /* 0x000fc40000010000 */
[----:B------:R-:W-:Y:S01]  /*3860*/  FMUL.FTZ R102, R192, R101 ;  /* 0x00000065c0667220 */ /* 0x000fe20000410000 */
[----:B---3--:R-:W-:Y:S01]  /*3870*/  FSEL R82, R150, RZ, P6 ;  /* 0x000000ff96527208 */ /* 0x008fe20003000000 */
[-CC-:B------:R-:W-:Y:S01]  /*3880*/  FFMA.FTZ R106, R106, R91.reuse, R90.reuse ;  /* 0x0000005b6a6a7223 */ /* 0x180fe2000001005a */
[----:B------:R-:W-:Y:S01]  /*3890*/  LOP3.LUT P6, RZ, R197, 0xff0000, RZ, 0xc0, !PT ;  /* 0x00ff0000c5ff7812 */ /* 0x000fe200078cc0ff */
[-C--:B------:R-:W-:Y:S01]  /*38a0*/  FFMA.FTZ R157, R103, R91.reuse, R90 ;  /* 0x0000005b679d7223 */ /* 0x080fe2000001005a */
[----:B------:R1:W3:Y:S01]  /*38b0*/  F2F.BF16.F32 R172, R81 ;  /* 0x0000005100ac7304 */ /* 0x0002e20000202000 */
[----:B------:R-:W-:Y:S01]  /*38c0*/  FADD.FTZ R105, R105, -R104 ;  /* 0x8000006869697221 */ /* 0x000fe20000010000 */
[----:B-----5:R-:W-:Y:S01]  /*38d0*/  FSEL R83, R148, RZ, P6 ;  /* 0x000000ff94537208 */ /* 0x020fe20003000000 */
[----:B------:R-:W-:Y:S01]  /*38e0*/  FFMA.FTZ R91, R147, R91, R90 ;  /* 0x0000005b935b7223 */ /* 0x000fe2000001005a */
[----:B------:R-:W-:Y:S01]  /*38f0*/  LOP3.LUT P6, RZ, R197, 0xff, RZ, 0xc0, !PT ;  /* 0x000000ffc5ff7812 */ /* 0x000fe200078cc0ff */
[----:B------:R-:W-:-:S02]  /*3900*/  FMUL.FTZ R149, R99, c[0x0][0x1e8] ;  /* 0x00007a0063957a20 */ /* 0x000fc40000410000 */
[----:B------:R-:W-:Y:S01]  /*3910*/  @P0 FADD.FTZ R102, R71, R102 ;  /* 0x0000006647660221 */ /* 0x000fe20000010000 */
[----:B------:R5:W2:Y:S01]  /*3920*/  F2F.BF16.F32 R173, R82 ;  /* 0x0000005200ad7304 */ /* 0x000aa20000202000 */
[----:B------:R-:W-:Y:S01]  /*3930*/  FMUL.FTZ R104, R192, R105 ;  /* 0x00000069c0687220 */ /* 0x000fe20000410000 */
[----:B0-----:R-:W-:Y:S01]  /*3940*/  FSEL R155, R149, RZ, P6 ;  /* 0x000000ff959b7208 */ /* 0x001fe20003000000 */
[----:B------:R-:W-:Y:S01]  /*3950*/  FADD.FTZ R147, R107, -R106 ;  /* 0x8000006a6b937221 */ /* 0x000fe20000010000 */
[----:B------:R-:W-:Y:S01]  /*3960*/  LOP3.LUT P6, RZ, R197, 0xff000000, RZ, 0xc0, !PT ;  /* 0xff000000c5ff7812 */ /* 0x000fe200078cc0ff */
[----:B------:R-:W-:Y:S02]  /*3970*/  FADD.FTZ R103, R146, -R91 ;  /* 0x8000005b92677221 */ /* 0x000fe40000010000 */
[----:B-1----:R-:W-:Y:S01]  /*3980*/  IMAD.WIDE.U32 R80, R166, 0x10000, RZ ;  /* 0x00010000a6507825 */ /* 0x002fe200078e00ff */
[----:B-----5:R-:W-:-:S03]  /*3990*/  SEL R82, R93, R78, P5 ;  /* 0x0000004e5d527207 */ /* 0x020fc60002800000 */
[----:B----4-:R-:W-:Y:S01]  /*39a0*/  IMAD.U32 R107, R156, 0x10000, RZ ;  /* 0x000100009c6b7824 */ /* 0x010fe200078e00ff */
[----:B------:R-:W-:Y:S01]  /*39b0*/  LOP3.LUT R90, R80, R167, RZ, 0xfc, !PT ;  /* 0x000000a7505a7212 */ /* 0x000fe200078efcff */
[----:B------:R-:W-:Y:S01]  /*39c0*/  FMUL.FTZ R101, R102, c[0x0][0x1e8] ;  /* 0x00007a0066657a20 */ /* 0x000fe20000410000 */
[----:B------:R0:W1:Y:S01]  /*39d0*/  F2F.BF16.F32 R156, R83 ;  /* 0x00000053009c7304 */ /* 0x0000620000202000 */
[----:B------:R-:W-:Y:S01]  /*39e0*/  @P0 FADD.FTZ R104, R73, R104 ;  /* 0x0000006849680221 */ /* 0x000fe20000010000 */
[----:B------:R-:W-:Y:S01]  /*39f0*/  LOP3.LUT R91, R81, R107, R168, 0xfe, !PT ;  /* 0x0000006b515b7212 */ /* 0x000fe200078efea8 */
[----:B------:R-:W-:Y:S01]  /*3a00*/  FMUL.FTZ R106, R192, R103 ;  /* 0x00000067c06a7220 */ /* 0x000fe20000410000 */
[----:B------:R-:W-:Y:S01]  /*3a10*/  FSEL R107, R101, RZ, P6 ;  /* 0x000000ff656b7208 */ /* 0x000fe20003000000 */
[----:B------:R-:W-:Y:S01]  /*3a20*/  FMUL.FTZ R103, R104, c[0x0][0x1e8] ;  /* 0x00007a0068677a20 */ /* 0x000fe20000410000 */
[----:B------:R-:W-:Y:S01]  /*3a30*/  SEL R81, R92, R77, P5 ;  /* 0x0000004d5c517207 */ /* 0x000fe20002800000 */
[----:B------:R-:W-:Y:S01]  /*3a40*/  @P0 FADD.FTZ R106, R75, R106 ;  /* 0x0000006a4b6a0221 */ /* 0x000fe20000010000 */
[----:B------:R-:W-:Y:S01]  /*3a50*/  SEL R80, R163, R76, P5 ;  /* 0x0000004ca3507207 */ /* 0x000fe20002800000 */
[----:B------:R-:W-:Y:S01]  /*3a60*/  FMUL.FTZ R147, R192, R147 ;  /* 0x00000093c0937220 */ /* 0x000fe20000410000 */
[----:B0-----:R-:W-:Y:S01]  /*3a70*/  SEL R83, R160, R79, P5 ;  /* 0x0000004fa0537207 */ /* 0x001fe20002800000 */
[----:B------:R-:W-:Y:S01]  /*3a80*/  FMUL.FTZ R105, R106, c[0x0][0x1e8] ;  /* 0x00007a006a697a20 */ /* 0x000fe20000410000 */
[----:B------:R-:W-:Y:S01]  /*3a90*/  LOP3.LUT P6, RZ, R195, 0xff00, RZ, 0xc0, !PT ;  /* 0x0000ff00c3ff7812 */ /* 0x000fe200078cc0ff */
[----:B------:R-:W-:Y:S01]  /*3aa0*/  @P0 FADD.FTZ R147, R74, R147 ;  /* 0x000000934a930221 */ /* 0x000fe20000010000 */
[----:B------:R0:W4:Y:S01]  /*3ab0*/  F2F.BF16.F32 R160, R107 ;  /* 0x0000006b00a07304 */ /* 0x0001220000202000 */
[----:B------:R5:W-:Y:S01]  /*3ac0*/  @P2 STG.E.128 [R86.64], R80 ;  /* 0x0000005056002986 */ /* 0x000be2000c101d04 */
[----:B------:R-:W-:-:S02]  /*3ad0*/  FSEL R92, R103, RZ, P6 ;  /* 0x000000ff675c7208 */ /* 0x000fc40003000000 */
[----:B------:R-:W-:Y:S01]  /*3ae0*/  LOP3.LUT P6, RZ, R195, 0xff000000, RZ, 0xc0, !PT ;  /* 0xff000000c3ff7812 */ /* 0x000fe200078cc0ff */
[----:B------:R1:W-:Y:S03]  /*3af0*/  STG.E.64 [R88.64], R90 ;  /* 0x0000005a58007986 */ /* 0x0003e6000c101b04 */
[----:B------:R1:W1:Y:S01]  /*3b00*/  F2F.BF16.F32 R167, R155 ;  /* 0x0000009b00a77304 */ /* 0x0002620000202000 */
[----:B0-----:R-:W-:Y:S01]  /*3b10*/  FMUL.FTZ R107, R147, c[0x0][0x1e8] ;  /* 0x00007a00936b7a20 */ /* 0x001fe20000410000 */
[----:B-----5:R-:W-:Y:S02]  /*3b20*/  FSEL R80, R105, RZ, P6 ;  /* 0x000000ff69507208 */ /* 0x020fe40003000000 */
[----:B------:R-:W-:Y:S02]  /*3b30*/  @P1 F2FP.BF16.PACK_AB R87, RZ, R161 ;  /* 0x000000a1ff57123e */ /* 0x000fe400000010ff */
[----:B------:R-:W-:-:S02]  /*3b40*/  @P1 F2FP.BF16.PACK_AB R81, RZ, R159 ;  /* 0x0000009fff51123e */ /* 0x000fc400000010ff */
[----:B------:R0:W0:Y:S01]  /*3b50*/  F2F.BF16.F32 R161, R92 ;  /* 0x0000005c00a17304 */ /* 0x0000220000202000 */
[----:B------:R-:W-:Y:S02]  /*3b60*/  @P1 LOP3.LUT P6, RZ, R121, 0xff, RZ, 0xc0, !PT ;  /* 0x000000ff79ff1812 */ /* 0x000fe400078cc0ff */
[----:B------:R-:W-:Y:S02]  /*3b70*/  @P1 PRMT R29, R87, 0x7610, R29 ;  /* 0x00007610571d1816 */ /* 0x000fe4000000001d */
[----:B------:R-:W-:Y:S02]  /*3b80*/  @P1 FSEL R146, R165, RZ, P6 ;  /* 0x000000ffa5921208 */ /* 0x000fe40003000000 */
[----:B------:R-:W-:Y:S01]  /*3b90*/  LOP3.LUT P6, RZ, R195, 0xff0000, RZ, 0xc0, !PT ;  /* 0x00ff0000c3ff7812 */ /* 0x000fe200078cc0ff */
[----:B------:R0:W0:Y:S01]  /*3ba0*/  F2F.BF16.F32 R159, R80 ;  /* 0x00000050009f7304 */ /* 0x0000220000202000 */
[----:B------:R-:W-:Y:S02]  /*3bb0*/  @P1 PRMT R35, R81, 0x7610, R35 ;  /* 0x0000761051231816 */ /* 0x000fe40000000023 */
[----:B-1----:R-:W-:Y:S01]  /*3bc0*/  FSEL R155, R107, RZ, P6 ;  /* 0x000000ff6b9b7208 */ /* 0x002fe20003000000 */
[----:B------:R-:W-:Y:S05]  /*3bd0*/  @!P1 BRA `(.L_x_1437) ;  /* 0x0000008000009947 */ /* 0x000fea0003800000 */
[----:B--234-:R-:W-:Y:S02]  /*3be0*/  LOP3.LUT R82, R130, 0xffff, RZ, 0xc0, !PT ;  /* 0x0000ffff82527812 */ /* 0x01cfe400078ec0ff */
[----:B0-----:R-:W-:-:S02]  /*3bf0*/  IADD3 R80, P6, R158, c[0x0][0x250], RZ ;  /* 0x000094009e507a10 */ /* 0x001fc40007fde0ff */
[----:B------:R-:W-:Y:S01]  /*3c00*/  PRMT R87, R29, 0x5410, R36 ;  /* 0x000054101d577816 */ /* 0x000fe20000000024 */
[----:B------:R-:W-:Y:S01]  /*3c10*/  IMAD.WIDE.U32 R82, R82, 0x10000, RZ ;  /* 0x0001000052527825 */ /* 0x000fe200078e00ff */
[----:B------:R-:W-:-:S04]  /*3c20*/  IADD3.X R81, R190, c[0x0][0x254], RZ, P6, !PT ;  /* 0x00009500be517a10 */ /* 0x000fc800037fe4ff */
[----:B------:R-:W-:Y:S02]  /*3c30*/  LOP3.LUT R83, R87, R83, RZ, 0xfc, !PT ;  /* 0x0000005357537212 */ /* 0x000fe400078efcff */
[----:B------:R-:W-:-:S05]  /*3c40*/  LOP3.LUT R82, R82, 0xffff, R35, 0xf8, !PT ;  /* 0x0000ffff52527812 */ /* 0x000fca00078ef823 */
[----:B------:R0:W-:Y:S02]  /*3c50*/  STG.E.64 [R80.64], R82 ;  /* 0x0000005250007986 */ /* 0x0001e4000c101b04 */
.L_x_1437:
[----:B--234-:R-:W-:Y:S01]  /*3c60*/  FADD.FTZ R157, R98, -R157 ;  /* 0x8000009d629d7221 */ /* 0x01cfe20000010000 */
[----:B0-----:R-:W-:Y:S01]  /*3c70*/  SEL R82, R95, R78, P5 ;  /* 0x0000004e5f527207 */ /* 0x001fe20002800000 */
[----:B------:R-:W-:Y:S01]  /*3c80*/  IMAD.WIDE.U32 R86, R173, 0x10000, RZ ;  /* 0x00010000ad567825 */ /* 0x000fe200078e00ff */
[----:B------:R-:W-:Y:S01]  /*3c90*/  LOP3.LUT P6, RZ, R195, 0xff, RZ, 0xc0, !PT ;  /* 0x000000ffc3ff7812 */ /* 0x000fe200078cc0ff */
[----:B------:R-:W0:Y:S01]  /*3ca0*/  F2F.BF16.F32 R155, R155 ;  /* 0x0000009b009b7304 */ /* 0x000e220000202000 */
[----:B------:R-:W-:Y:S01]  /*3cb0*/  SHF.L.U32 R89, R159, 0x10, RZ ;  /* 0x000000109f597819 */ /* 0x000fe200000006ff */
[----:B------:R-:W-:Y:S01]  /*3cc0*/  FMUL.FTZ R157, R192, R157 ;  /* 0x0000009dc09d7220 */ /* 0x000fe20000410000 */
[----:B------:R-:W-:Y:S01]  /*3cd0*/  @P1 F2FP.BF16.PACK_AB R151, RZ, R151 ;  /* 0x00000097ff97123e */ /* 0x000fe200000010ff */
[----:B------:R-:W-:Y:S01]  /*3ce0*/  IMAD.U32 R83, R160, 0x10000, RZ ;  /* 0x00010000a0537824 */ /* 0x000fe200078e00ff */
[----:B------:R-:W-:Y:S01]  /*3cf0*/  @P1 F2FP.BF16.PACK_AB R146, RZ, R146 ;  /* 0x00000092ff92123e */ /* 0x000fe200000010ff */
[----:B------:R-:W-:Y:S01]  /*3d00*/  @P0 FADD.FTZ R157, R72, R157 ;  /* 0x0000009d489d0221 */ /* 0x000fe20000010000 */
[----:B------:R-:W-:Y:S01]  /*3d10*/  @P1 LOP3.LUT P0, RZ, R121, 0xff000000, RZ, 0xc0, !PT ;  /* 0xff00000079ff1812 */ /* 0x000fe2000780c0ff */
[----:B------:R-:W-:Y:S01]  /*3d20*/  IMAD.SHL.U32 R98, R188, 0x8, RZ ;  /* 0x00000008bc627824 */ /* 0x000fe200078e00ff */
[----:B------:R-:W-:Y:S01]  /*3d30*/  LOP3.LUT R87, R87, R83, R156, 0xfe, !PT ;  /* 0x0000005357577212 */ /* 0x000fe200078efe9c */
[----:B------:R-:W-:Y:S01]  /*3d40*/  IMAD.WIDE.U32 R80, R170, 0x10000, RZ ;  /* 0x00010000aa507825 */ /* 0x000fe200078e00ff */
[----:B------:R-:W-:-:S02]  /*3d50*/  SEL R83, R154, R79, P5 ;  /* 0x0000004f9a537207 */ /* 0x000fc40002800000 */
[----:B------:R-:W-:Y:S01]  /*3d60*/  @P1 F2FP.BF16.PACK_AB R154, RZ, R94 ;  /* 0x0000005eff9a123e */ /* 0x000fe200000010ff */
[----:B------:R-:W-:Y:S01]  /*3d70*/  IMAD.U32 R93, R172, 0x10000, RZ ;  /* 0x00010000ac5d7824 */ /* 0x000fe200078e00ff */
[----:B------:R-:W-:Y:S01]  /*3d80*/  @P1 FSEL R152, R152, RZ, P0 ;  /* 0x000000ff98981208 */ /* 0x000fe20000000000 */
[----:B------:R-:W-:Y:S01]  /*3d90*/  IMAD.WIDE.U32 R90, R161, 0x10000, RZ ;  /* 0x00010000a15a7825 */ /* 0x000fe200078e00ff */
[----:B------:R-:W-:Y:S02]  /*3da0*/  SHF.R.U32.HI R188, RZ, 0x1d, R188 ;  /* 0x0000001dffbc7819 */ /* 0x000fe400000116bc */
[----:B------:R-:W-:Y:S02]  /*3db0*/  IADD3 R94, P0, R98, c[0x0][0x248], RZ ;  /* 0x00009200625e7a10 */ /* 0x000fe40007f1e0ff */
[----:B------:R-:W-:Y:S02]  /*3dc0*/  LOP3.LUT R93, R81, R93, R171, 0xfe, !PT ;  /* 0x0000005d515d7212 */ /* 0x000fe400078efeab */
[----:B------:R-:W-:-:S02]  /*3dd0*/  LOP3.LUT R92, R80, R169, RZ, 0xfc, !PT ;  /* 0x000000a9505c7212 */ /* 0x000fc400078efcff */
[----:B------:R-:W-:Y:S02]  /*3de0*/  SEL R81, R96, R77, P5 ;  /* 0x0000004d60517207 */ /* 0x000fe40002800000 */
[----:B------:R-:W-:Y:S01]  /*3df0*/  SEL R80, R153, R76, P5 ;  /* 0x0000004c99507207 */ /* 0x000fe20002800000 */
[----:B------:R-:W-:Y:S01]  /*3e00*/  FMUL.FTZ R153, R157, c[0x0][0x1e8] ;  /* 0x00007a009d997a20 */ /* 0x000fe20000410000 */
[----:B------:R-:W-:Y:S02]  /*3e10*/  IADD3.X R95, R188, c[0x0][0x24c], RZ, P0, !PT ;  /* 0x00009300bc5f7a10 */ /* 0x000fe400007fe4ff */
[----:B------:R-:W-:Y:S01]  /*3e20*/  @P1 F2FP.BF16.PACK_AB R152, RZ, R152 ;  /* 0x00000098ff98123e */ /* 0x000fe200000010ff */
[----:B------:R1:W-:Y:S01]  /*3e30*/  @P2 STG.E.128 [R84.64], R80 ;  /* 0x0000005054002986 */ /* 0x0003e2000c101d04 */
[----:B------:R-:W-:Y:S02]  /*3e40*/  FSEL R96, R153, RZ, P6 ;  /* 0x000000ff99607208 */ /* 0x000fe40003000000 */
[----:B------:R-:W-:Y:S01]  /*3e50*/  LOP3.LUT R86, R86, R167, RZ, 0xfc, !PT ;  /* 0x000000a756567212 */ /* 0x000fe200078efcff */
[----:B------:R2:W-:Y:S01]  /*3e60*/  STG.E.64 [R94.64], R92 ;  /* 0x0000005c5e007986 */ /* 0x0005e2000c101b04 */
[----:B0-----:R-:W-:-:S02]  /*3e70*/  LOP3.LUT R89, R91, R89, R155, 0xfe, !PT ;  /* 0x000000595b597212 */ /* 0x001fc400078efe9b */
[----:B------:R-:W-:Y:S02]  /*3e80*/  @P1 LOP3.LUT P6, RZ, R122, 0xff00, RZ, 0xc0, !PT ;  /* 0x0000ff007aff1812 */ /* 0x000fe400078cc0ff */
[----:B------:R-:W-:Y:S02]  /*3e90*/  @P1 PRMT R130, R154, 0x7610, R130 ;  /* 0x000076109a821816 */ /* 0x000fe40000000082 */
[----:B------:R-:W-:Y:S02]  /*3ea0*/  @P1 PRMT R29, R151, 0x7610, R29 ;  /* 0x00007610971d1816 */ /* 0x000fe4000000001d */
[----:B------:R-:W-:Y:S02]  /*3eb0*/  @P1 PRMT R35, R146, 0x7610, R35 ;  /* 0x0000761092231816 */ /* 0x000fe40000000023 */
[----:B------:R-:W-:Y:S01]  /*3ec0*/  @P1 PRMT R36, R152, 0x7610, R36 ;  /* 0x0000761098241816 */ /* 0x000fe20000000024 */
[----:B-1----:R2:W0:Y:S01]  /*3ed0*/  F2F.BF16.F32 R85, R96 ;  /* 0x0000006000557304 */ /* 0x0024220000202000 */
[----:B------:R-:W-:Y:S05]  /*3ee0*/  @!P1 BRA `(.L_x_1438) ;  /* 0x0000008000009947 */ /* 0x000fea0003800000 */
[----:B------:R-:W-:Y:S02]  /*3ef0*/  LOP3.LUT R82, R130, 0xffff, RZ, 0xc0, !PT ;  /* 0x0000ffff82527812 */ /* 0x000fe400078ec0ff */
[----:B------:R-:W-:-:S02]  /*3f00*/  IADD3 R80, P0, R98, c[0x0][0x250], RZ ;  /* 0x0000940062507a10 */ /* 0x000fc40007f1e0ff */
[----:B--2---:R-:W-:Y:S01]  /*3f10*/  PRMT R93, R29, 0x5410, R36 ;  /* 0x000054101d5d7816 */ /* 0x004fe20000000024 */
[----:B------:R-:W-:Y:S01]  /*3f20*/  IMAD.WIDE.U32 R82, R82, 0x10000, RZ ;  /* 0x0001000052527825 */ /* 0x000fe200078e00ff */
[----:B------:R-:W-:-:S04]  /*3f30*/  IADD3.X R81, R188, c[0x0][0x254], RZ, P0, !PT ;  /* 0x00009500bc517a10 */ /* 0x000fc800007fe4ff */
[----:B------:R-:W-:Y:S02]  /*3f40*/  LOP3.LUT R83, R93, R83, RZ, 0xfc, !PT ;  /* 0x000000535d537212 */ /* 0x000fe400078efcff */
[----:B------:R-:W-:-:S05]  /*3f50*/  LOP3.LUT R82, R82, 0xffff, R35, 0xf8, !PT ;  /* 0x0000ffff52527812 */ /* 0x000fca00078ef823 */
[----:B------:R1:W-:Y:S02]  /*3f60*/  STG.E.64 [R80.64], R82 ;  /* 0x0000005250007986 */ /* 0x0003e4000c101b04 */
.L_x_1438:
[----:B------:R-:W-:Y:S01]  /*3f70*/  @P1 FSEL R150, R150, RZ, P6 ;  /* 0x000000ff96961208 */ /* 0x000fe20003000000 */
[----:B------:R-:W-:Y:S01]  /*3f80*/  IMAD.SHL.U32 R91, R117, 0x8, RZ ;  /* 0x00000008755b7824 */ /* 0x000fe200078e00ff */
[----:B------:R-:W-:Y:S02]  /*3f90*/  @P2 LEA R84, P0, R116, c[0x0][0x258], 0x4 ;  /* 0x0000960074542a11 */ /* 0x000fe400078020ff */
[----:B------:R-:W-:Y:S02]  /*3fa0*/  @P1 LOP3.LUT P6, RZ, R122, 0xff0000, RZ, 0xc0, !PT ;  /* 0x00ff00007aff1812 */ /* 0x000fe400078cc0ff */
[----:B0-----:R-:W-:Y:S01]  /*3fb0*/  LOP3.LUT R88, R90, R85, RZ, 0xfc, !PT ;  /* 0x000000555a587212 */ /* 0x001fe200078efcff */
[C---:B------:R-:W-:Y:S01]  /*3fc0*/  IMAD.SHL.U32 R90, R116.reuse, 0x8, RZ ;  /* 0x00000008745a7824 */ /* 0x040fe200078e00ff */
[----:B------:R-:W-:Y:S02]  /*3fd0*/  @P2 LEA.HI.X R85, R116, c[0x0][0x25c], RZ, 0x4, P0 ;  /* 0x0000970074552a11 */ /* 0x000fe400000f24ff */
[----:B-1----:R-:W-:-:S02]  /*3fe0*/  SEL R81, R100, R77, P5 ;  /* 0x0000004d64517207 */ /* 0x002fc40002800000 */
[----:B------:R-:W-:Y:S02]  /*3ff0*/  SEL R82, R97, R78, P5 ;  /* 0x0000004e61527207 */ /* 0x000fe40002800000 */
[----:B------:R-:W-:Y:S02]  /*4000*/  SEL R83, R102, R79, P5 ;  /* 0x0000004f66537207 */ /* 0x000fe40002800000 */
[----:B------:R-:W-:Y:S02]  /*4010*/  SEL R80, R99, R76, P5 ;  /* 0x0000004c63507207 */ /* 0x000fe40002800000 */
[----:B------:R-:W-:Y:S02]  /*4020*/  @P1 FSEL R148, R148, RZ, P6 ;  /* 0x000000ff94941208 */ /* 0x000fe40003000000 */
[----:B------:R-:W-:Y:S01]  /*4030*/  @P1 LOP3.LUT P6, RZ, R122, 0xff000000, RZ, 0xc0, !PT ;  /* 0xff0000007aff1812 */ /* 0x000fe200078cc0ff */
[----:B------:R0:W-:Y:S01]  /*4040*/  @P2 STG.E.128 [R84.64], R80 ;  /* 0x0000005054002986 */ /* 0x0001e2000c101d04 */
[----:B------:R-:W-:-:S02]  /*4050*/  SHF.R.U32.HI R116, RZ, 0x1d, R116 ;  /* 0x0000001dff747819 */ /* 0x000fc40000011674 */
[----:B------:R-:W-:Y:S02]  /*4060*/  @P1 FSEL R101, R101, RZ, P6 ;  /* 0x000000ff65651208 */ /* 0x000fe40003000000 */
[----:B------:R-:W-:Y:S02]  /*4070*/  @P1 LOP3.LUT P0, RZ, R122, 0xff, RZ, 0xc0, !PT ;  /* 0x000000ff7aff1812 */ /* 0x000fe4000780c0ff */
[----:B------:R-:W-:Y:S02]  /*4080*/  @P1 F2FP.BF16.PACK_AB R150, RZ, R150 ;  /* 0x00000096ff96123e */ /* 0x000fe400000010ff */
[----:B------:R-:W-:Y:S02]  /*4090*/  @P1 FSEL R149, R149, RZ, P0 ;  /* 0x000000ff95951208 */ /* 0x000fe40000000000 */
[----:B------:R-:W-:Y:S02]  /*40a0*/  @P1 F2FP.BF16.PACK_AB R148, RZ, R148 ;  /* 0x00000094ff94123e */ /* 0x000fe400000010ff */
[----:B------:R-:W-:-:S02]  /*40b0*/  @P1 F2FP.BF16.PACK_AB R149, RZ, R149 ;  /* 0x00000095ff95123e */ /* 0x000fc400000010ff */
[----:B------:R-:W-:Y:S02]  /*40c0*/  @P1 F2FP.BF16.PACK_AB R101, RZ, R101 ;  /* 0x00000065ff65123e */ /* 0x000fe400000010ff */
[----:B--2---:R-:W-:Y:S02]  /*40d0*/  SHF.R.U32.HI R92, RZ, 0x1d, R117 ;  /* 0x0000001dff5c7819 */ /* 0x004fe40000011675 */
[----:B0-----:R-:W-:Y:S02]  /*40e0*/  IADD3 R84, P6, R90, c[0x0][0x248], RZ ;  /* 0x000092005a547a10 */ /* 0x001fe40007fde0ff */
[----:B------:R-:W-:Y:S02]  /*40f0*/  IADD3 R80, P0, R91, c[0x0][0x248], RZ ;  /* 0x000092005b507a10 */ /* 0x000fe40007f1e0ff */
[----:B------:R-:W-:Y:S02]  /*4100*/  IADD3.X R85, R116, c[0x0][0x24c], RZ, P6, !PT ;  /* 0x0000930074557a10 */ /* 0x000fe400037fe4ff */
[----:B------:R-:W-:-:S02]  /*4110*/  @P2 LEA R82, P6, R117, c[0x0][0x258], 0x4 ;  /* 0x0000960075522a11 */ /* 0x000fc400078c20ff */
[----:B------:R-:W-:Y:S01]  /*4120*/  @P1 PRMT R130, R150, 0x7610, R130 ;  /* 0x0000761096821816 */ /* 0x000fe20000000082 */
[----:B------:R0:W-:Y:S01]  /*4130*/  STG.E.64 [R84.64], R86 ;  /* 0x0000005654007986 */ /* 0x0001e2000c101b04 */
        /* <DEDUP_REMOVED lines=18> */
.L_x_1439:
        /* <DEDUP_REMOVED lines=27> */
.L_x_1440:
[----:B0-----:R-:W-:Y:S01]  /*4410*/  SEL R198, RZ, 0x1, P4 ;  /* 0x00000001ffc67807 */ /* 0x001fe20002000000 */
[----:B------:R-:W-:Y:S01]  /*4420*/  @P3 CALL.REL.NOINC `(.L_x_1441) ;  /* 0x0000001000003944 */ /* 0x000fe20003c00000 */
[----:B------:R-:W-:Y:S05]  /*4430*/  BRA `(.L_x_1442) ;  /* 0xffffc35000007947 */ /* 0x000fea000383ffff */
.L_x_1441:
        /* <DEDUP_REMOVED lines=52> */
.L_x_1431:
        /* <DEDUP_REMOVED lines=23> */
.L_x_1432:
[----:B------:R-:W-:Y:S01]  /*48f0*/  IMAD.MOV.U32 R83, RZ, RZ, R85 ;  /* 0x000000ffff537224 */ /* 0x000fe200078e0055 */
[----:B------:R-:W-:Y:S01]  /*4900*/  MOV R89, 0xffffffff ;  /* 0xffffffff00597802 */ /* 0x000fe20000000f00 */
[----:B------:R-:W-:Y:S01]  /*4910*/  IMAD.MOV.U32 R84, RZ, RZ, 0x10 ;  /* 0x00000010ff547424 */ /* 0x000fe200078e00ff */
[----:B------:R-:W-:Y:S01]  /*4920*/  MOV R80, 0x4950 ;  /* 0x0000495000507802 */ /* 0x000fe20000000f00 */
[----:B------:R-:W-:-:S02]  /*4930*/  IMAD.MOV.U32 R86, RZ, RZ, 0x1f ;  /* 0x0000001fff567424 */ /* 0x000fc400078e00ff */
[----:B-----5:R-:W-:Y:S05]  /*4940*/  CALL.REL.NOINC `($__internal_47_$__cuda_sm70_shflsync_down_p) ;  /* 0x0000046000007944 */ /* 0x020fea0003c00000 */
[----:B-1----:R-:W-:Y:S01]  /*4950*/  IMAD.MOV.U32 R82, RZ, RZ, R83 ;  /* 0x000000ffff527224 */ /* 0x002fe200078e0053 */
[----:B0-----:R-:W-:Y:S05]  /*4960*/  BRA `(.L_x_1443) ;  /* 0xffffd6b000007947 */ /* 0x001fea000383ffff */
.L_x_1433:
[----:B------:R-:W-:Y:S01]  /*4970*/  IMAD.MOV.U32 R83, RZ, RZ, R87 ;  /* 0x000000ffff537224 */ /* 0x000fe200078e0057 */
[----:B------:R-:W-:Y:S01]  /*4980*/  MOV R89, 0xffffffff ;  /* 0xffffffff00597802 */ /* 0x000fe20000000f00 */
[----:B------:R-:W-:Y:S01]  /*4990*/  IMAD.MOV.U32 R84, RZ, RZ, 0x10 ;  /* 0x00000010ff547424 */ /* 0x000fe200078e00ff */
[----:B------:R-:W-:Y:S01]  /*49a0*/  MOV R80, 0x49d0 ;  /* 0x000049d000507802 */ /* 0x000fe20000000f00 */
[----:B------:R-:W-:-:S02]  /*49b0*/  IMAD.MOV.U32 R86, RZ, RZ, 0x1f ;  /* 0x0000001fff567424 */ /* 0x000fc400078e00ff */
[----:B01---5:R-:W-:Y:S05]  /*49c0*/  CALL.REL.NOINC `($__internal_47_$__cuda_sm70_shflsync_down_p) ;  /* 0x000003e000007944 */ /* 0x023fea0003c00000 */
[----:B------:R-:W-:Y:S01]  /*49d0*/  FADD.FTZ R85, R85, R82 ;  /* 0x0000005255557221 */ /* 0x000fe20000010000 */
[----:B------:R-:W-:Y:S01]  /*49e0*/  MOV R80, 0x4a50 ;  /* 0x00004a5000507802 */ /* 0x000fe20000000f00 */
[----:B-1----:R-:W-:-:S02]  /*49f0*/  FADD.FTZ R88, R87, R83 ;  /* 0x0000005357587221 */ /* 0x002fc40000010000 */
[----:B0-----:R-:W-:Y:S01]  /*4a00*/  IMAD.MOV.U32 R84, RZ, RZ, 0x8 ;  /* 0x00000008ff547424 */ /* 0x001fe200078e00ff */
[----:B------:R-:W-:Y:S01]  /*4a10*/  MOV R83, R85 ;  /* 0x0000005500537202 */ /* 0x000fe20000000f00 */
[----:B------:R-:W-:Y:S02]  /*4a20*/  IMAD.MOV.U32 R86, RZ, RZ, 0x1f ;  /* 0x0000001fff567424 */ /* 0x000fe400078e00ff */
[----:B------:R-:W-:Y:S02]  /*4a30*/  IMAD.MOV.U32 R89, RZ, RZ, -0x1 ;  /* 0xffffffffff597424 */ /* 0x000fe400078e00ff */
[----:B------:R-:W-:Y:S05]  /*4a40*/  CALL.REL.NOINC `($__internal_47_$__cuda_sm70_shflsync_down_p) ;  /* 0x0000036000007944 */ /* 0x000fea0003c00000 */
[----:B0-----:R-:W-:Y:S01]  /*4a50*/  HFMA2.MMA R86, -RZ, RZ, 0, 1.847743988037109375e-06 ;  /* 0x0000001fff567435 */ /* 0x001fe200000001ff */
[----:B-1----:R-:W-:Y:S01]  /*4a60*/  IMAD.MOV.U32 R82, RZ, RZ, R83 ;  /* 0x000000ffff527224 */ /* 0x002fe200078e0053 */
[----:B------:R-:W-:Y:S01]  /*4a70*/  MOV R80, 0x4ac0 ;  /* 0x00004ac000507802 */ /* 0x000fe20000000f00 */
[----:B------:R-:W-:Y:S02]  /*4a80*/  IMAD.MOV.U32 R83, RZ, RZ, R88 ;  /* 0x000000ffff537224 */ /* 0x000fe400078e0058 */
[----:B------:R-:W-:Y:S02]  /*4a90*/  IMAD.MOV.U32 R84, RZ, RZ, 0x8 ;  /* 0x00000008ff547424 */ /* 0x000fe400078e00ff */
[----:B------:R-:W-:-:S02]  /*4aa0*/  IMAD.MOV.U32 R89, RZ, RZ, -0x1 ;  /* 0xffffffffff597424 */ /* 0x000fc400078e00ff */
[----:B------:R-:W-:Y:S05]  /*4ab0*/  CALL.REL.NOINC `($__internal_47_$__cuda_sm70_shflsync_down_p) ;  /* 0x000002f000007944 */ /* 0x000fea0003c00000 */
[----:B------:R-:W-:Y:S01]  /*4ac0*/  FADD.FTZ R85, R82, R85 ;  /* 0x0000005552557221 */ /* 0x000fe20000010000 */
[----:B0-----:R-:W-:Y:S01]  /*4ad0*/  MOV R89, 0xffffffff ;  /* 0xffffffff00597802 */ /* 0x001fe20000000f00 */
[----:B-1----:R-:W-:Y:S01]  /*4ae0*/  FADD.FTZ R88, R88, R83 ;  /* 0x0000005358587221 */ /* 0x002fe20000010000 */
[----:B------:R-:W-:Y:S01]  /*4af0*/  MOV R80, 0x4b40 ;  /* 0x00004b4000507802 */ /* 0x000fe20000000f00 */
[----:B------:R-:W-:-:S02]  /*4b00*/  IMAD.MOV.U32 R84, RZ, RZ, 0x4 ;  /* 0x00000004ff547424 */ /* 0x000fc400078e00ff */
[----:B------:R-:W-:Y:S02]  /*4b10*/  IMAD.MOV.U32 R86, RZ, RZ, 0x1f ;  /* 0x0000001fff567424 */ /* 0x000fe400078e00ff */
[----:B------:R-:W-:Y:S02]  /*4b20*/  IMAD.MOV.U32 R83, RZ, RZ, R85 ;  /* 0x000000ffff537224 */ /* 0x000fe400078e0055 */
[----:B------:R-:W-:Y:S05]  /*4b30*/  CALL.REL.NOINC `($__internal_47_$__cuda_sm70_shflsync_down_p) ;  /* 0x0000027000007944 */ /* 0x000fea0003c00000 */
[----:B0-----:R-:W-:Y:S01]  /*4b40*/  HFMA2.MMA R84, -RZ, RZ, 0, 2.384185791015625e-07 ;  /* 0x00000004ff547435 */ /* 0x001fe200000001ff */
[----:B-1----:R-:W-:Y:S01]  /*4b50*/  IMAD.MOV.U32 R82, RZ, RZ, R83 ;  /* 0x000000ffff527224 */ /* 0x002fe200078e0053 */
[----:B------:R-:W-:Y:S01]  /*4b60*/  MOV R80, 0x4bb0 ;  /* 0x00004bb000507802 */ /* 0x000fe20000000f00 */
[----:B------:R-:W-:Y:S02]  /*4b70*/  IMAD.MOV.U32 R83, RZ, RZ, R88 ;  /* 0x000000ffff537224 */ /* 0x000fe400078e0058 */
[----:B------:R-:W-:Y:S02]  /*4b80*/  IMAD.MOV.U32 R86, RZ, RZ, 0x1f ;  /* 0x0000001fff567424 */ /* 0x000fe400078e00ff */
[----:B------:R-:W-:Y:S02]  /*4b90*/  IMAD.MOV.U32 R89, RZ, RZ, -0x1 ;  /* 0xffffffffff597424 */ /* 0x000fe400078e00ff */
[----:B------:R-:W-:Y:S05]  /*4ba0*/  CALL.REL.NOINC `($__internal_47_$__cuda_sm70_shflsync_down_p) ;  /* 0x0000020000007944 */ /* 0x000fea0003c00000 */
[----:B------:R-:W-:Y:S01]  /*4bb0*/  FADD.FTZ R85, R82, R85 ;  /* 0x0000005552557221 */ /* 0x000fe20000010000 */
[----:B0-----:R-:W-:Y:S01]  /*4bc0*/  MOV R86, 0x1f ;  /* 0x0000001f00567802 */ /* 0x001fe20000000f00 */
[----:B-1----:R-:W-:Y:S01]  /*4bd0*/  FADD.FTZ R88, R88, R83 ;  /* 0x0000005358587221 */ /* 0x002fe20000010000 */
[----:B------:R-:W-:Y:S01]  /*4be0*/  MOV R80, 0x4c30 ;  /* 0x00004c3000507802 */ /* 0x000fe20000000f00 */
[----:B------:R-:W-:-:S02]  /*4bf0*/  IMAD.MOV.U32 R84, RZ, RZ, 0x2 ;  /* 0x00000002ff547424 */ /* 0x000fc400078e00ff */
[----:B------:R-:W-:Y:S02]  /*4c00*/  IMAD.MOV.U32 R89, RZ, RZ, -0x1 ;  /* 0xffffffffff597424 */ /* 0x000fe400078e00ff */
[----:B------:R-:W-:Y:S02]  /*4c10*/  IMAD.MOV.U32 R83, RZ, RZ, R85 ;  /* 0x000000ffff537224 */ /* 0x000fe400078e0055 */
[----:B------:R-:W-:Y:S05]  /*4c20*/  CALL.REL.NOINC `($__internal_47_$__cuda_sm70_shflsync_down_p) ;  /* 0x0000018000007944 */ /* 0x000fea0003c00000 */
[----:B-1----:R-:W-:Y:S01]  /*4c30*/  IMAD.MOV.U32 R82, RZ, RZ, R83 ;  /* 0x000000ffff527224 */ /* 0x002fe200078e0053 */
[----:B------:R-:W-:Y:S01]  /*4c40*/  MOV R83, R88 ;  /* 0x0000005800537202 */ /* 0x000fe20000000f00 */
[----:B0-----:R-:W-:Y:S01]  /*4c50*/  IMAD.MOV.U32 R84, RZ, RZ, 0x2 ;  /* 0x00000002ff547424 */ /* 0x001fe200078e00ff */
[----:B------:R-:W-:Y:S01]  /*4c60*/  MOV R80, 0x4ca0 ;  /* 0x00004ca000507802 */ /* 0x000fe20000000f00 */
[----:B------:R-:W-:Y:S02]  /*4c70*/  IMAD.MOV.U32 R86, RZ, RZ, 0x1f ;  /* 0x0000001fff567424 */ /* 0x000fe400078e00ff */
[----:B------:R-:W-:Y:S02]  /*4c80*/  IMAD.MOV.U32 R89, RZ, RZ, -0x1 ;  /* 0xffffffffff597424 */ /* 0x000fe400078e00ff */
[----:B------:R-:W-:Y:S05]  /*4c90*/  CALL.REL.NOINC `($__internal_47_$__cuda_sm70_shflsync_down_p) ;  /* 0x0000011000007944 */ /* 0x000fea0003c00000 */
[----:B------:R-:W-:Y:S01]  /*4ca0*/  FADD.FTZ R85, R82, R85 ;  /* 0x0000005552557221 */ /* 0x000fe20000010000 */
[----:B0-----:R-:W-:Y:S01]  /*4cb0*/  HFMA2.MMA R84, -RZ, RZ, 0, 5.9604644775390625e-08 ;  /* 0x00000001ff547435 */ /* 0x001fe200000001ff */
[----:B-1----:R-:W-:Y:S01]  /*4cc0*/  FADD.FTZ R87, R88, R83 ;  /* 0x0000005358577221 */ /* 0x002fe20000010000 */
[----:B------:R-:W-:Y:S01]  /*4cd0*/  MOV R80, 0x4d20 ;  /* 0x00004d2000507802 */ /* 0x000fe20000000f00 */
[----:B------:R-:W-:-:S02]  /*4ce0*/  IMAD.MOV.U32 R86, RZ, RZ, 0x1f ;  /* 0x0000001fff567424 */ /* 0x000fc400078e00ff */
[----:B------:R-:W-:Y:S02]  /*4cf0*/  IMAD.MOV.U32 R89, RZ, RZ, -0x1 ;  /* 0xffffffffff597424 */ /* 0x000fe400078e00ff */
[----:B------:R-:W-:Y:S02]  /*4d00*/  IMAD.MOV.U32 R83, RZ, RZ, R85 ;  /* 0x000000ffff537224 */ /* 0x000fe400078e0055 */
[----:B------:R-:W-:Y:S05]  /*4d10*/  CALL.REL.NOINC `($__internal_47_$__cuda_sm70_shflsync_down_p) ;  /* 0x0000009000007944 */ /* 0x000fea0003c00000 */
[----:B-1----:R-:W-:Y:S01]  /*4d20*/  MOV R96, R83 ;  /* 0x0000005300607202 */ /* 0x002fe20000000f00 */
[----:B------:R-:W-:Y:S01]  /*4d30*/  IMAD.MOV.U32 R83, RZ, RZ, R87 ;  /* 0x000000ffff537224 */ /* 0x000fe200078e0057 */
[----:B0-----:R-:W-:Y:S01]  /*4d40*/  MOV R89, 0xffffffff ;  /* 0xffffffff00597802 */ /* 0x001fe20000000f00 */
[----:B------:R-:W-:Y:S01]  /*4d50*/  IMAD.MOV.U32 R84, RZ, RZ, 0x1 ;  /* 0x00000001ff547424 */ /* 0x000fe200078e00ff */
[----:B------:R-:W-:Y:S01]  /*4d60*/  MOV R80, 0x4d90 ;  /* 0x00004d9000507802 */ /* 0x000fe20000000f00 */
[----:B------:R-:W-:Y:S02]  /*4d70*/  IMAD.MOV.U32 R86, RZ, RZ, 0x1f ;  /* 0x0000001fff567424 */ /* 0x000fe400078e00ff */
[----:B------:R-:W-:Y:S05]  /*4d80*/  CALL.REL.NOINC `($__internal_47_$__cuda_sm70_shflsync_down_p) ;  /* 0x0000002000007944 */ /* 0x000fea0003c00000 */
[----:B-1----:R-:W-:Y:S01]  /*4d90*/  IMAD.MOV.U32 R80, RZ, RZ, R83 ;  /* 0x000000ffff507224 */ /* 0x002fe200078e0053 */
[----:B0-----:R-:W-:Y:S05]  /*4da0*/  BRA `(.L_x_1444) ;  /* 0xffffd39000007947 */ /* 0x001fea000383ffff */
        .weak           $__internal_47_$__cuda_sm70_shflsync_down_p
        .type           $__internal_47_$__cuda_sm70_shflsync_down_p,@function
        .size           $__internal_47_$__cuda_sm70_shflsync_down_p,(.L_x_3409 - $__internal_47_$__cuda_sm70_shflsync_down_p)
$__internal_47_$__cuda_sm70_shflsync_down_p:
[----:B------:R-:W-:Y:S01]  /*4db0*/  IMAD.MOV.U32 R81, RZ, RZ, 0x0 ;  /* 0x00000000ff517424 */ /* 0x000fe200078e00ff */
[----:B------:R-:W-:Y:S04]  /*4dc0*/  WARPSYNC R89 ;  /* 0x0000005900007348 */ /* 0x000fe80003800000 */
[----:B------:R0:W1:Y:S01]  /*4dd0*/  SHFL.DOWN PT, R83, R83, R84, R86 ;  /* 0x0800005453537389 */ /* 0x00006200000e0056 */
[----:B------:R-:W-:Y:S05]  /*4de0*/  RET.REL.NODEC R80 `(_ZN10layer_norm31ln_parallel_residual_bwd_kernelINS_13Kernel_traitsI13__nv_bfloat16S2_fS2_fjLj7168ELj1ELj1ELj8ELj8ENS_18Kernel_traits_baseILj7168ES2_S2_fS2_fjLj256EEEEELb1ELb1ELb1EEEvNS_9BwdParamsE) ;  /* 0xffffb21050007950 */ /* 0x000fea0003c3ffff */
.L_x_1445:
        /* <DEDUP_REMOVED lines=9> */
.L_x_3409:


//--------------------- .text._ZN10layer_norm31ln_parallel_residual_bwd_kernelINS_13Kernel_traitsIf13__nv_bfloat16fS2_fjLj7168ELj1ELj1ELj8ELj8ENS_18Kernel_traits_baseILj7168EfS2_fS2_fjLj256EEEEELb0ELb0ELb0EEEvNS_9BwdParamsE --------------------------
	.section	.text._ZN10layer_norm31ln_parallel_residual_bwd_kernelINS_13Kernel_traitsIf13__nv_bfloat16fS2_fjLj7168ELj1ELj1ELj8ELj8ENS_18Kernel_traits_baseILj7168EfS2_fS2_fjLj256EEEEELb0ELb0ELb0EEEvNS_9BwdParamsE,"ax",@progbits
	.sectioninfo	@"SHI_REGISTERS=255"
	.align	128
        .global         _ZN10layer_norm31ln_parallel_residual_bwd_kernelINS_13Kernel_traitsIf13__nv_bfloat16fS2_fjLj7168ELj1ELj1ELj8ELj8ENS_18Kernel_traits_baseILj7168EfS2_fS2_fjLj256EEEEELb0ELb0ELb0EEEvNS_9BwdParamsE
        .type           _ZN10layer_norm31ln_parallel_residual_bwd_kernelINS_13Kernel_traitsIf13__nv_bfloat16fS2_fjLj7168ELj1ELj1ELj8ELj8ENS_18Kernel_traits_baseILj7168EfS2_fS2_fjLj256EEEEELb0ELb0ELb0EEEvNS_9BwdParamsE,@function
        .size           _ZN10layer_norm31ln_parallel_residual_bwd_kernelINS_13Kernel_traitsIf13__nv_bfloat16fS2_fjLj7168ELj1ELj1ELj8ELj8ENS_18Kernel_traits_baseILj7168EfS2_fS2_fjLj256EEEEELb0ELb0ELb0EEEvNS_9BwdParamsE,(.L_x_3410 - _ZN10layer_norm31ln_parallel_residual_bwd_kernelINS_13Kernel_traitsIf13__nv_bfloat16fS2_fjLj7168ELj1ELj1ELj8ELj8ENS_18Kernel_traits_baseILj7168EfS2_fS2_fjLj256EEEEELb0ELb0ELb0EEEvNS_9BwdParamsE)
        .other          _ZN10layer_norm31ln_parallel_residual_bwd_kernelINS_13Kernel_traitsIf13__nv_bfloat16fS2_fjLj7168ELj1ELj1ELj8ELj8ENS_18Kernel_traits_baseILj7168EfS2_fS2_fjLj256EEEEELb0ELb0ELb0EEEvNS_9BwdParamsE,@"STO_CUDA_ENTRY STV_DEFAULT"
_ZN10layer_norm31ln_parallel_residual_bwd_kernelINS_13Kernel_traitsIf13__nv_bfloat16fS2_fjLj7168ELj1ELj1ELj8ELj8ENS_18Kernel_traits_baseILj7168EfS2_fS2_fjLj256EEEEELb0ELb0ELb0EEEvNS_9BwdParamsE:
.text._ZN10layer_norm31ln_parallel_residual_bwd_kernelINS_13Kernel_traitsIf13__nv_bfloat16fS2_fjLj7168ELj1ELj1ELj8ELj8ENS_18Kernel_traits_baseILj7168EfS2_fS2_fjLj256EEEEELb0ELb0ELb0EEEvNS_9BwdParamsE:
[----:B------:R-:W-:-:S04]  /*0000*/  MOV R1, c[0x0][0x28] ;  /* 0x00000a0000017a02 */ /* 0x000fc80000000f00 */
        /* <DEDUP_REMOVED lines=11> */
[----:B------:R-:W1:Y:S01]  /*00c0*/  S2R R156, SR_TID.X ;  /* 0x00000000009c7919 */ /* 0x000e620000002100 */
[----:B------:R-:W-:-:S04]  /*00d0*/  MOV R0, c[0x0][0x168] ;  /* 0x00005a0000007a02 */ /* 0x000fc80000000f00 */
[----:B------:R-:W-:-:S04]  /*00e0*/  SHF.R.S32.HI R0, RZ, 0x1f, R0 ;  /* 0x0000001fff007819 */ /* 0x000fc80000011400 */
[----:B------:R-:W-:Y:S02]  /*00f0*/  LEA.HI R0, R0, c[0x0][0x168], RZ, 0x2 ;  /* 0x00005a0000007a11 */ /* 0x000fe400078f10ff */
[----:B-1----:R-:W-:-:S04]  /*0100*/  LOP3.LUT R3, R156, 0xff, RZ, 0xc, !PT ;  /* 0x000000ff9c037812 */ /* 0x002fc800078e0cff */
[----:B------:R-:W-:-:S04]  /*0110*/  LEA.HI.SX32 R4, R0, R3, 0x1e ;  /* 0x0000000300047211 */ /* 0x000fc800078ff2ff */
[----:B------:R-:W-:Y:S02]  /*0120*/  LOP3.LUT P6, RZ, R4, 0xffffff00, RZ, 0xc0, !PT ;  /* 0xffffff0004ff7812 */ /* 0x000fe400078cc0ff */
[----:B------:R-:W-:Y:S01]  /*0130*/  LOP3.LUT R0, R156, 0xff, RZ, 0xc0, !PT ;  /* 0x000000ff9c007812 */ /* 0x000fe200078ec0ff */
[----:B------:R-:W-:-:S10]  /*0140*/  ULDC.64 UR4, c[0x0][0x118] ;  /* 0x0000460000047ab9 */ /* 0x000fd40000000a00 */
[----:B------:R-:W-:-:S05]  /*0150*/  @P6 MOV R7, 0x10 ;  /* 0x0000001000076802 */ /* 0x000fca0000000f00 */
[----:B------:R-:W-:-:S04]  /*0160*/  @P6 IMAD.WIDE.U32 R2, R0, R7, c[0x0][0x1b0] ;  /* 0x00006c0000026625 */ /* 0x000fc800078e0007 */
[----:B------:R-:W-:Y:S01]  /*0170*/  @P6 IMAD.WIDE.U32 R6, R0, R7, c[0x0][0x1b8] ;  /* 0x00006e0000066625 */ /* 0x000fe200078e0007 */
[C---:B------:R-:W-:Y:S02]  /*0180*/  ISETP.GE.U32.AND P0, PT, R4.reuse, 0x200, PT ;  /* 0x000002000400780c */ /* 0x040fe40003f06070 */
[----:B------:R-:W-:Y:S02]  /*0190*/  ISETP.GE.U32.AND P1, PT, R4, 0x300, PT ;  /* 0x000003000400780c */ /* 0x000fe40003f26070 */
[----:B------:R-:W-:Y:S02]  /*01a0*/  @P6 LOP3.LUT R0, R0, 0x100, RZ, 0xfc, !PT ;  /* 0x0000010000006812 */ /* 0x000fe400078efcff */
[----:B------:R-:W-:-:S07]  /*01b0*/  ISETP.GE.U32.AND P2, PT, R4, 0x400, PT ;  /* 0x000004000400780c */ /* 0x000fce0003f46070 */
[----:B------:R-:W-:Y:S02]  /*01c0*/  @P0 MOV R11, 0x10 ;  /* 0x00000010000b0802 */ /* 0x000fe40000000f00 */
[----:B------:R-:W-:-:S03]  /*01d0*/  @P1 MOV R15, 0x10 ;  /* 0x00000010000f1802 */ /* 0x000fc60000000f00 */
[----:B------:R-:W-:-:S04]  /*01e0*/  @P0 IMAD.WIDE.U32 R8, R0, R11, c[0x0][0x1b0] ;  /* 0x00006c0000080625 */ /* 0x000fc800078e000b */
[C---:B------:R-:W-:Y:S01]  /*01f0*/  @P0 IMAD.WIDE.U32 R10, R0.reuse, R11, c[0x0][0x1b8] ;  /* 0x00006e00000a0625 */ /* 0x040fe200078e000b */
[----:B------:R-:W-:-:S05]  /*0200*/  @P0 IADD3 R0, R0, 0x100, RZ ;  /* 0x0000010000000810 */ /* 0x000fca0007ffe0ff */
[----:B------:R-:W-:Y:S01]  /*0210*/  @P1 IMAD.WIDE.U32 R12, R0, R15, c[0x0][0x1b0] ;  /* 0x00006c00000c1625 */ /* 0x000fe200078e000f */
[----:B------:R-:W-:-:S03]  /*0220*/  @P2 MOV R19, 0x10 ;  /* 0x0000001000132802 */ /* 0x000fc60000000f00 */
[C---:B------:R-:W-:Y:S01]  /*0230*/  @P1 IMAD.WIDE.U32 R14, R0.reuse, R15, c[0x0][0x1b8] ;  /* 0x00006e00000e1625 */ /* 0x040fe200078e000f */
[----:B------:R-:W-:-:S04]  /*0240*/  @P1 IADD3 R0, R0, 0x100, RZ ;  /* 0x0000010000001810 */ /* 0x000fc80007ffe0ff */
[----:B------:R0:W5:Y:S01]  /*0250*/  @P1 LDG.E.128 R228, [R14.64] ;  /* 0x000000040ee41981 */ /* 0x000162000c1e1d00 */
[----:B------:R-:W-:-:S04]  /*0260*/  @P2 IMAD.WIDE.U32 R16, R0, R19, c[0x0][0x1b0] ;  /* 0x00006c0000102625 */ /* 0x000fc800078e0013 */
[----:B------:R-:W-:Y:S01]  /*0270*/  @P2 IMAD.WIDE.U32 R18, R0, R19, c[0x0][0x1b8] ;  /* 0x00006e0000122625 */ /* 0x000fe200078e0013 */
[----:B------:R0:W5:Y:S04]  /*0280*/  @P2 LDG.E.128 R20, [R16.64] ;  /* 0x0000000410142981 */ /* 0x000168000c1e1d00 */
[----:B------:R0:W5:Y:S04]  /*0290*/  @P2 LDG.E.128 R24, [R18.64] ;  /* 0x0000000412182981 */ /* 0x000168000c1e1d00 */
[----:B--2---:R-:W2:Y:S04]  /*02a0*/  @P6 LDG.E.128 R60, [R2.64] ;  /* 0x00000004023c6981 */ /* 0x004ea8000c1e1d00 */
[----:B---3--:R-:W3:Y:S04]  /*02b0*/  @P6 LDG.E.128 R52, [R6.64] ;  /* 0x0000000406346981 */ /* 0x008ee8000c1e1d00 */
[----:B----4-:R-:W4:Y:S04]  /*02c0*/  @P1 LDG.E.128 R64, [R12.64] ;  /* 0x000000040c401981 */ /* 0x010f28000c1e1d00 */
[----:B------:R-:W4:Y:S04]  /*02d0*/  @P0 LDG.E.128 R72, [R8.64] ;  /* 0x0000000408480981 */ /* 0x000f28000c1e1d00 */
[----:B------:R-:W4:Y:S01]  /*02e0*/  @P0 LDG.E.128 R68, [R10.64] ;  /* 0x000000040a440981 */ /* 0x000f22000c1e1d00 */
[----:B------:R-:W-:-:S02]  /*02f0*/  ISETP.GE.U32.AND P3, PT, R4, 0x500, PT ;  /* 0x000005000400780c */ /* 0x000fc40003f66070 */
[----:B------:R-:W-:Y:S01]  /*0300*/  ISETP.GE.U32.AND P4, PT, R4, 0x600, PT ;  /* 0x000006000400780c */ /* 0x000fe20003f86070 */
[----:B------:R-:W1:Y:S01]  /*0310*/  S2UR UR6, SR_CTAID.X ;  /* 0x00000000000679c3 */ /* 0x000e620000002500 */
[----:B------:R-:W-:Y:S02]  /*0320*/  @P2 IADD3 R0, R0, 0x100, RZ ;  /* 0x0000010000002810 */ /* 0x000fe40007ffe0ff */
[----:B------:R-:W-:-:S07]  /*0330*/  ISETP.GE.U32.AND P5, PT, R4, 0x700, PT ;  /* 0x000007000400780c */ /* 0x000fce0003fa6070 */
[----:B------:R-:W-:-:S06]  /*0340*/  @P3 MOV R59, 0x10 ;  /* 0x00000010003b3802 */ /* 0x000fcc0000000f00 */
[----:B------:R-:W-:Y:S01]  /*0350*/  @P5 MOV R5, 0x10 ;  /* 0x0000001000055802 */ /* 0x000fe20000000f00 */
        /* <DEDUP_REMOVED lines=44> */
[----:B--2---:R-:W-:Y:S04]  /*0620*/  @P6 STL.64 [R1+0x58], R60 ;  /* 0x0000583c01006387 */ /* 0x004fe80000100a00 */
[----:B------:R2:W-:Y:S04]  /*0630*/  @P6 STL.64 [R1+0x60], R62 ;  /* 0x0000603e01006387 */ /* 0x0005e80000100a00 */
[----:B---3--:R-:W-:Y:S04]  /*0640*/  @P6 STL.64 [R1+0x48], R52 ;  /* 0x0000483401006387 */ /* 0x008fe80000100a00 */
[----:B------:R3:W-:Y:S01]  /*0650*/  @P6 STL.64 [R1+0x50], R54 ;  /* 0x0000503601006387 */ /* 0x0007e20000100a00 */
[----:B--2---:R-:W-:Y:S01]  /*0660*/  @P4 MOV R63, 0x10 ;  /* 0x00000010003f4802 */ /* 0x004fe20000000f00 */
[----:B---3--:R-:W-:-:S04]  /*0670*/  @P3 IMAD.WIDE.U32 R54, R0, R59, c[0x0][0x1b0] ;  /* 0x00006c0000363625 */ /* 0x008fc800078e003b */
[C---:B------:R-:W-:Y:S01]  /*0680*/  @P3 IMAD.WIDE.U32 R58, R0.reuse, R59, c[0x0][0x1b8] ;  /* 0x00006e00003a3625 */ /* 0x040fe200078e003b */
[----:B------:R-:W-:Y:S01]  /*0690*/  @P3 IADD3 R0, R0, 0x100, RZ ;  /* 0x0000010000003810 */ /* 0x000fe20007ffe0ff */
[----:B----4-:R2:W-:Y:S04]  /*06a0*/  @P1 STL.64 [R1+0x18], R64 ;  /* 0x0000184001001387 */ /* 0x0105e80000100a00 */
[CC--:B------:R-:W-:Y:S01]  /*06b0*/  @P4 IMAD.WIDE.U32 R60, R0.reuse, R63.reuse, c[0x0][0x1b0] ;  /* 0x00006c00003c4625 */ /* 0x0c0fe200078e003f */
[----:B------:R3:W5:Y:S03]  /*06c0*/  @P3 LDG.E.128 R28, [R54.64] ;  /* 0x00000004361c3981 */ /* 0x000766000c1e1d00 */
[C---:B------:R-:W-:Y:S01]  /*06d0*/  @P4 IMAD.WIDE.U32 R62, R0.reuse, R63, c[0x0][0x1b8] ;  /* 0x00006e00003e4625 */ /* 0x040fe200078e003f */
[----:B------:R-:W-:Y:S01]  /*06e0*/  @P4 IADD3 R0, R0, 0x100, RZ ;  /* 0x0000010000004810 */ /* 0x000fe20007ffe0ff */
[----:B------:R4:W-:Y:S04]  /*06f0*/  @P0 STL.64 [R1+0x38], R72 ;  /* 0x0000384801000387 */ /* 0x0009e80000100a00 */
[CC--:B------:R-:W-:Y:S01]  /*0700*/  @P5 IMAD.WIDE.U32 R2, R0.reuse, R5.reuse, c[0x0][0x1b0] ;  /* 0x00006c0000025625 */ /* 0x0c0fe200078e0005 */
[----:B------:R0:W5:Y:S03]  /*0710*/  @P3 LDG.E.128 R32, [R58.64] ;  /* 0x000000043a203981 */ /* 0x000166000c1e1d00 */
[----:B------:R-:W-:Y:S01]  /*0720*/  @P5 IMAD.WIDE.U32 R6, R0, R5, c[0x0][0x1b8] ;  /* 0x00006e0000065625 */ /* 0x000fe200078e0005 */
[----:B------:R1:W5:Y:S04]  /*0730*/  @P5 LDG.E.128 R44, [R2.64] ;  /* 0x00000004022c5981 */ /* 0x000368000c1e1d00 */
[----:B------:R0:W5:Y:S01]  /*0740*/  @P5 LDG.E.128 R48, [R6.64] ;  /* 0x0000000406305981 */ /* 0x000162000c1e1d00 */
[----:B------:R-:W-:Y:S01]  /*0750*/  CS2R R52, SRZ ;  /* 0x0000000000347805 */ /* 0x000fe2000001ff00 */
[----:B---3--:R-:W-:Y:S01]  /*0760*/  CS2R R54, SRZ ;  /* 0x0000000000367805 */ /* 0x008fe2000001ff00 */
[----:B--2---:R-:W-:Y:S01]  /*0770*/  CS2R R64, SRZ ;  /* 0x0000000000407805 */ /* 0x004fe2000001ff00 */
[----:B------:R2:W5:Y:S01]  /*0780*/  @P4 LDG.E.128 R36, [R60.64] ;  /* 0x000000043c244981 */ /* 0x000562000c1e1d00 */
[----:B-1----:R-:W-:-:S03]  /*0790*/  LEA.HI R3, R156, UR6, RZ, 0x18 ;  /* 0x000000069c037c11 */ /* 0x002fc6000f8fc0ff */
[----:B------:R1:W5:Y:S01]  /*07a0*/  @P4 LDG.E.128 R40, [R62.64] ;  /* 0x000000043e284981 */ /* 0x000362000c1e1d00 */
[----:B------:R-:W-:-:S03]  /*07b0*/  ISETP.GE.AND P5, PT, R3, c[0x0][0x164], PT ;  /* 0x0000590003007a0c */ /* 0x000fc60003fa6270 */
[----:B------:R3:W-:Y:S01]  /*07c0*/  @P0 STL.64 [R1+0x40], R74 ;  /* 0x0000404a01000387 */ /* 0x0007e20000100a00 */
[----:B0-----:R-:W-:-:S03]  /*07d0*/  CS2R R58, SRZ ;  /* 0x00000000003a7805 */ /* 0x001fc6000001ff00 */
[----:B------:R0:W-:Y:S01]  /*07e0*/  @P1 STL.64 [R1+0x20], R66 ;  /* 0x0000204201001387 */ /* 0x0001e20000100a00 */
[----:B--2---:R-:W-:Y:S01]  /*07f0*/  CS2R R60, SRZ ;  /* 0x00000000003c7805 */ /* 0x004fe2000001ff00 */
[----:B-1----:R-:W-:Y:S02]  /*0800*/  CS2R R62, SRZ ;  /* 0x00000000003e7805 */ /* 0x002fe4000001ff00 */
[----:B------:R1:W-:Y:S01]  /*0810*/  @P0 STL.64 [R1+0x28], R68 ;  /* 0x0000284401000387 */ /* 0x0003e20000100a00 */
[----:B----4-:R-:W-:Y:S01]  /*0820*/  CS2R R72, SRZ ;  /* 0x0000000000487805 */ /* 0x010fe2000001ff00 */
[----:B------:R-:W-:Y:S02]  /*0830*/  CS2R R156, SRZ ;  /* 0x00000000009c7805 */ /* 0x000fe4000001ff00 */
[----:B------:R2:W-:Y:S01]  /*0840*/  @P0 STL.64 [R1+0x30], R70 ;  /* 0x0000304601000387 */ /* 0x0005e20000100a00 */
[----:B---3--:R-:W-:Y:S01]  /*0850*/  CS2R R74, SRZ ;  /* 0x00000000004a7805 */ /* 0x008fe2000001ff00 */
[----:B0-----:R-:W-:Y:S01]  /*0860*/  CS2R R66, SRZ ;  /* 0x0000000000427805 */ /* 0x001fe2000001ff00 */
[----:B-1----:R-:W-:Y:S01]  /*0870*/  CS2R R68, SRZ ;  /* 0x0000000000447805 */ /* 0x002fe2000001ff00 */
[----:B--2---:R-:W-:Y:S01]  /*0880*/  CS2R R70, SRZ ;  /* 0x0000000000467805 */ /* 0x004fe2000001ff00 */
[----:B------:R-:W-:Y:S05]  /*0890*/  @P5 BRA `(.L_x_1446) ;  /* 0x000042b000005947 */ /* 0x000fea0003800000 */
[----:B------:R-:W-:Y:S01]  /*08a0*/  HFMA2.MMA R0, -RZ, RZ, 0, 5.9604644775390625e-08 ;  /* 0x00000001ff007435 */ /* 0x000fe200000001ff */
[----:B------:R-:W-:-:S06]  /*08b0*/  MOV R53, RZ ;  /* 0x000000ff00357202 */ /* 0x000fcc0000000f00 */
[----:B------:R0:W-:Y:S04]  /*08c0*/  STL.S16 [R1+0x10], R0 ;  /* 0x0000100001007387 */ /* 0x0001e80000100600 */
.L_x_1483:
[----:B------:R-:W-:-:S05]  /*08d0*/  MOV R196, 0x4 ;  /* 0x0000000400c47802 */ /* 0x000fca0000000f00 */
[CC--:B------:R-:W-:Y:S01]  /*08e0*/  IMAD.WIDE R198, R3.reuse, R196.reuse, c[0x0][0x1a0] ;  /* 0x0000680003c67625 */ /* 0x0c0fe200078e02c4 */
[----:B------:R-:W1:Y:S03]  /*08f0*/  S2R R213, SR_TID.X ;  /* 0x0000000000d57919 */ /* 0x000e660000002100 */
[C---:B------:R-:W-:Y:S01]  /*0900*/  IMAD.WIDE R196, R3.reuse, R196, c[0x0][0x1a8] ;  /* 0x00006a0003c47625 */ /* 0x040fe200078e02c4 */
[----:B-----5:R2:W5:Y:S03]  /*0910*/  LDG.E R214, [R198.64] ;  /* 0x00000004c6d67981 */ /* 0x020566000c1e1900 */
[----:B0-----:R-:W-:Y:S01]  /*0920*/  IMAD R0, R3, c[0x0][0x168], RZ ;  /* 0x00005a0003007a24 */ /* 0x001fe200078e02ff */
[----:B------:R-:W-:Y:S01]  /*0930*/  LOP3.LUT P5, RZ, R4, 0xffffff00, RZ, 0xc0, !PT ;  /* 0xffffff0004ff7812 */ /* 0x000fe200078ac0ff */
[----:B------:R0:W5:Y:S01]  /*0940*/  LDG.E R2, [R196.64] ;  /* 0x00000004c4027981 */ /* 0x000162000c1e1900 */
[----:B------:R-:W-:Y:S01]  /*0950*/  BSSY B0, `(.L_x_1447) ;  /* 0x000005b000007945 */ /* 0x000fe20003800000 */
[----:B------:R-:W-:-:S02]  /*0960*/  MOV R215, RZ ;  /* 0x000000ff00d77202 */ /* 0x000fc40000000f00 */
[----:B0-----:R-:W-:-:S04]  /*0970*/  SHF.R.S32.HI R196, RZ, 0x1f, R0 ;  /* 0x0000001fffc47819 */ /* 0x001fc80000011400 */
[----:B------:R-:W-:Y:S02]  /*0980*/  LEA.HI R0, R196, R0, RZ, 0x2 ;  /* 0x00000000c4007211 */ /* 0x000fe400078f10ff */
[----:B-1----:R-:W-:Y:S02]  /*0990*/  LOP3.LUT R196, R213, 0xff, RZ, 0xc0, !PT ;  /* 0x000000ffd5c47812 */ /* 0x002fe400078ec0ff */
[----:B------:R-:W-:Y:S02]  /*09a0*/  MOV R213, RZ ;  /* 0x000000ff00d57202 */ /* 0x000fe40000000f00 */
[----:B------:R-:W-:-:S04]  /*09b0*/  LEA.HI.SX32 R0, R0, R196, 0x1e ;  /* 0x000000c400007211 */ /* 0x000fc800078ff2ff */
[----:B------:R-:W-:Y:S01]  /*09c0*/  MOV R220, R0 ;  /* 0x0000000000dc7202 */ /* 0x000fe20000000f00 */
[----:B------:R-:W-:Y:S05]  /*09d0*/  @!P5 BRA `(.L_x_1448) ;  /* 0x000005200000d947 */ /* 0x000fea0003800000 */
[----:B--2---:R-:W-:Y:S01]  /*09e0*/  ISETP.NE.U32.AND P5, PT, RZ, c[0x0][0x218], PT ;  /* 0x00008600ff007a0c */ /* 0x004fe20003fa5070 */
[----:B------:R-:W0:Y:S01]  /*09f0*/  LDC.U8 R216, c[0x0][0x1f0] ;  /* 0x00007c00ffd87b82 */ /* 0x000e220000000000 */
[----:B------:R-:W2:Y:S02]  /*0a00*/  LDL R222, [R1+0x48] ;  /* 0x0000480001de7983 */ /* 0x000ea40000100800 */
[----:B------:R-:W-:Y:S01]  /*0a10*/  ISETP.NE.AND.EX P5, PT, RZ, c[0x0][0x21c], PT, P5 ;  /* 0x00008700ff007a0c */ /* 0x000fe20003fa5350 */
[----:B------:R-:W-:Y:S01]  /*0a20*/  HFMA2.MMA R218, -RZ, RZ, 0, 4.76837158203125e-07 ;  /* 0x00000008ffda7435 */ /* 0x000fe200000001ff */
[----:B------:R-:W3:Y:S04]  /*0a30*/  LDL R244, [R1+0x58] ;  /* 0x0000580001f47983 */ /* 0x000ee80000100800 */
[----:B------:R-:W4:Y:S04]  /*0a40*/  LDL R221, [R1+0x4c] ;  /* 0x00004c0001dd7983 */ /* 0x000f280000100800 */
[----:B------:R-:W2:Y:S03]  /*0a50*/  LDL R220, [R1+0x5c] ;  /* 0x00005c0001dc7983 */ /* 0x000ea60000100800 */
[C---:B------:R-:W-:Y:S01]  /*0a60*/  @P5 LEA R196, P6, R0.reuse, c[0x0][0x218], 0x4 ;  /* 0x0000860000c45a11 */ /* 0x040fe200078c20ff */
[----:B------:R-:W2:Y:S03]  /*0a70*/  LDL R243, [R1+0x64] ;  /* 0x0000640001f37983 */ /* 0x000ea60000100800 */
[----:B------:R-:W-:-:S05]  /*0a80*/  @P5 LEA.HI.X R197, R0, c[0x0][0x21c], RZ, 0x4, P6 ;  /* 0x0000870000c55a11 */ /* 0x000fca00030f24ff */
[----:B------:R1:W5:Y:S02]  /*0a90*/  @P5 LDG.E.128 R160, [R196.64] ;  /* 0x00000004c4a05981 */ /* 0x000364000c1e1d00 */
[----:B-1----:R-:W-:-:S04]  /*0aa0*/  LEA R196, P5, R0, c[0x0][0x188], 0x4 ;  /* 0x0000620000c47a11 */ /* 0x002fc800078a20ff */
[----:B------:R-:W-:Y:S02]  /*0ab0*/  LEA.HI.X R197, R0, c[0x0][0x18c], RZ, 0x4, P5 ;  /* 0x0000630000c57a11 */ /* 0x000fe400028f24ff */
[----:B0-----:R-:W-:Y:S01]  /*0ac0*/  ISETP.NE.AND P5, PT, R216, RZ, PT ;  /* 0x000000ffd800720c */ /* 0x001fe20003fa5270 */
[----:B------:R-:W-:-:S03]  /*0ad0*/  IMAD.WIDE.U32 R216, R0, R218, c[0x0][0x208] ;  /* 0x0000820000d87625 */ /* 0x000fc600078e00da */
[----:B------:R-:W2:Y:S01]  /*0ae0*/  LDG.E.128 R196, [R196.64] ;  /* 0x00000004c4c47981 */ /* 0x000ea2000c1e1d00 */
[----:B------:R-:W-:-:S03]  /*0af0*/  IMAD.WIDE.U32 R218, R0, R218, c[0x0][0x210] ;  /* 0x0000840000da7625 */ /* 0x000fc600078e00da */
[----:B------:R-:W3:Y:S04]  /*0b00*/  LDG.E.64 R216, [R216.64] ;  /* 0x00000004d8d87981 */ /* 0x000ee8000c1e1b00 */
[----:B------:R-:W4:Y:S01]  /*0b10*/  LDG.E.64 R218, [R218.64] ;  /* 0x00000004dada7981 */ /* 0x000f22000c1e1b00 */
[----:B-----5:R-:W-:-:S05]  /*0b20*/  FSEL R19, R214, RZ, !P5 ;  /* 0x000000ffd6137208 */ /* 0x020fca0006800000 */
[C---:B--2---:R-:W-:Y:S02]  /*0b30*/  FADD.FTZ R196, -R19.reuse, R196 ;  /* 0x000000c413c47221 */ /* 0x044fe40000010100 */
[C---:B------:R-:W-:Y:S02]  /*0b40*/  FADD.FTZ R197, -R19.reuse, R197 ;  /* 0x000000c513c57221 */ /* 0x040fe40000010100 */
[C---:B------:R-:W-:Y:S01]  /*0b50*/  FADD.FTZ R198, -R19.reuse, R198 ;  /* 0x000000c613c67221 */ /* 0x040fe20000010100 */
[----:B---3--:R-:W-:Y:S01]  /*0b60*/  MOV R213, R216 ;  /* 0x000000d800d57202 */ /* 0x008fe20000000f00 */
[----:B------:R-:W-:Y:S01]  /*0b70*/  FADD.FTZ R199, -R19, R199 ;  /* 0x000000c713c77221 */ /* 0x000fe20000010100 */
[----:B----4-:R-:W-:Y:S02]  /*0b80*/  MOV R19, R218 ;  /* 0x000000da00137202 */ /* 0x010fe40000000f00 */
[----:B------:R-:W-:Y:S02]  /*0b90*/  PRMT R215, RZ, 0x5410, R213 ;  /* 0x00005410ffd77816 */ /* 0x000fe400000000d5 */
[----:B------:R-:W-:Y:S01]  /*0ba0*/  PRMT R213, RZ, 0x5410, R19 ;  /* 0x00005410ffd57816 */ /* 0x000fe20000000013 */
[----:B------:R-:W-:-:S04]  /*0bb0*/  FMUL.FTZ R19, R2, R196 ;  /* 0x000000c402137220 */ /* 0x000fc80000410000 */
[----:B------:R-:W-:-:S04]  /*0bc0*/  FMUL.FTZ R196, R222, R213 ;  /* 0x000000d5dec47220 */ /* 0x000fc80000410000 */
[----:B------:R-:W-:Y:S01]  /*0bd0*/  FFMA.FTZ R225, R244, R215, R196 ;  /* 0x000000d7f4e17223 */ /* 0x000fe200000100c4 */
[----:B------:R-:W-:Y:S01]  /*0be0*/  SHF.R.U64 R196, R218, 0x10, R219 ;  /* 0x00000010dac47819 */ /* 0x000fe200000012db */
[----:B------:R-:W-:Y:S01]  /*0bf0*/  FMUL.FTZ R224, R2, R197 ;  /* 0x000000c502e07220 */ /* 0x000fe20000410000 */
[----:B------:R-:W-:Y:S01]  /*0c00*/  SHF.R.U64 R197, R216, 0x10, R217 ;  /* 0x00000010d8c57819 */ /* 0x000fe200000012d9 */
[----:B------:R-:W-:Y:S01]  /*0c10*/  FADD.FTZ R132, R132, R213 ;  /* 0x000000d584847221 */ /* 0x000fe20000010000 */
[----:B------:R-:W-:Y:S01]  /*0c20*/  PRMT R196, RZ, 0x5410, R196 ;  /* 0x00005410ffc47816 */ /* 0x000fe200000000c4 */
[----:B------:R-:W-:Y:S01]  /*0c30*/  FFMA.FTZ R108, R19, R213, R108 ;  /* 0x000000d5136c7223 */ /* 0x000fe2000001006c */
[----:B------:R-:W-:Y:S01]  /*0c40*/  PRMT R197, RZ, 0x5410, R197 ;  /* 0x00005410ffc57816 */ /* 0x000fe200000000c5 */
[----:B------:R-:W2:Y:S02]  /*0c50*/  LDL R244, [R1+0x50] ;  /* 0x0000500001f47983 */ /* 0x000ea40000100800 */
[----:B------:R-:W-:-:S02]  /*0c60*/  FMUL.FTZ R213, R221, R196 ;  /* 0x000000c4ddd57220 */ /* 0x000fc40000410000 */
[----:B------:R-:W3:Y:S02]  /*0c70*/  LDL R221, [R1+0x60] ;  /* 0x0000600001dd7983 */ /* 0x000ee40000100800 */
[-C--:B------:R-:W-:Y:S01]  /*0c80*/  FFMA.FTZ R220, R220, R197.reuse, R213 ;  /* 0x000000c5dcdc7223 */ /* 0x080fe200000100d5 */
[----:B------:R-:W-:Y:S01]  /*0c90*/  SHF.R.U32.HI R213, RZ, 0x10, R217 ;  /* 0x00000010ffd57819 */ /* 0x000fe200000116d9 */
[----:B------:R-:W-:Y:S02]  /*0ca0*/  FFMA.FTZ R53, R224, R197, R53 ;  /* 0x000000c5e0357223 */ /* 0x000fe40000010035 */
[----:B------:R-:W-:Y:S01]  /*0cb0*/  FADD.FTZ R81, R81, R197 ;  /* 0x000000c551517221 */ /* 0x000fe20000010000 */
[----:B------:R-:W-:Y:S01]  /*0cc0*/  MOV R197, R217 ;  /* 0x000000d900c57202 */ /* 0x000fe20000000f00 */
[----:B------:R0:W-:Y:S04]  /*0cd0*/  STL [R1+0xc], R220 ;  /* 0x00000cdc01007387 */ /* 0x0001e80000100800 */
[----:B------:R-:W4:Y:S01]  /*0ce0*/  LDL R217, [R1+0x54] ;  /* 0x0000540001d97983 */ /* 0x000f220000100800 */
[----:B------:R-:W-:Y:S01]  /*0cf0*/  MOV R216, R219 ;  /* 0x000000db00d87202 */ /* 0x000fe20000000f00 */
[----:B------:R-:W-:-:S02]  /*0d00*/  FADD.FTZ R133, R133, R196 ;  /* 0x000000c485857221 */ /* 0x000fc40000010000 */
[----:B------:R-:W-:Y:S01]  /*0d10*/  FFMA.FTZ R109, R224, R196, R109 ;  /* 0x000000c4e06d7223 */ /* 0x000fe2000001006d */
[----:B------:R-:W-:Y:S01]  /*0d20*/  PRMT R196, RZ, 0x5410, R216 ;  /* 0x00005410ffc47816 */ /* 0x000fe200000000d8 */
[----:B------:R-:W-:Y:S01]  /*0d30*/  FMUL.FTZ R222, R2, R198 ;  /* 0x000000c602de7220 */ /* 0x000fe20000410000 */
[----:B------:R-:W-:Y:S01]  /*0d40*/  PRMT R197, RZ, 0x5410, R197 ;  /* 0x00005410ffc57816 */ /* 0x000fe200000000c5 */
[----:B------:R-:W-:Y:S02]  /*0d50*/  FADD.FTZ R80, R80, R215 ;  /* 0x000000d750507221 */ /* 0x000fe40000010000 */
[----:B------:R-:W-:Y:S01]  /*0d60*/  FFMA.FTZ R52, R19, R215, R52 ;  /* 0x000000d713347223 */ /* 0x000fe20000010034 */
[----:B------:R-:W-:Y:S01]  /*0d70*/  SHF.R.U32.HI R215, RZ, 0x10, R219 ;  /* 0x00000010ffd77819 */ /* 0x000fe200000116db */
[----:B------:R-:W-:Y:S02]  /*0d80*/  FADD.FTZ R82, R82, R197 ;  /* 0x000000c552527221 */ /* 0x000fe40000010000 */
[----:B------:R-:W-:-:S02]  /*0d90*/  FFMA.FTZ R54, R222, R197, R54 ;  /* 0x000000c5de367223 */ /* 0x000fc40000010036 */
[----:B------:R-:W-:Y:S02]  /*0da0*/  FADD.FTZ R134, R134, R196 ;  /* 0x000000c486867221 */ /* 0x000fe40000010000 */
[-C--:B------:R-:W-:Y:S02]  /*0db0*/  FFMA.FTZ R110, R222, R196.reuse, R110 ;  /* 0x000000c4de6e7223 */ /* 0x080fe4000001006e */
[----:B--2---:R-:W-:-:S04]  /*0dc0*/  FMUL.FTZ R198, R244, R196 ;  /* 0x000000c4f4c67220 */ /* 0x004fc80000410000 */
[----:B---3--:R-:W-:Y:S01]  /*0dd0*/  FFMA.FTZ R244, R221, R197, R198 ;  /* 0x000000c5ddf47223 */ /* 0x008fe200000100c6 */
[----:B------:R-:W-:Y:S01]  /*0de0*/  PRMT R197, RZ, 0x5410, R215 ;  /* 0x00005410ffc57816 */ /* 0x000fe200000000d7 */
[----:B------:R-:W-:Y:S01]  /*0df0*/  FMUL.FTZ R221, R2, R199 ;  /* 0x000000c702dd7220 */ /* 0x000fe20000410000 */
[----:B------:R-:W-:-:S03]  /*0e00*/  PRMT R196, RZ, 0x5410, R213 ;  /* 0x00005410ffc47816 */ /* 0x000fc600000000d5 */
[----:B------:R-:W-:Y:S02]  /*0e10*/  FADD.FTZ R135, R135, R197 ;  /* 0x000000c587877221 */ /* 0x000fe40000010000 */
[----:B------:R-:W-:Y:S02]  /*0e20*/  FADD.FTZ R83, R83, R196 ;  /* 0x000000c453537221 */ /* 0x000fe40000010000 */
[-C--:B----4-:R-:W-:Y:S02]  /*0e30*/  FMUL.FTZ R198, R217, R197.reuse ;  /* 0x000000c5d9c67220 */ /* 0x090fe40000410000 */
[-C--:B------:R-:W-:Y:S02]  /*0e40*/  FFMA.FTZ R55, R221, R196.reuse, R55 ;  /* 0x000000c4dd377223 */ /* 0x080fe40000010037 */
[----:B------:R-:W-:Y:S02]  /*0e50*/  FFMA.FTZ R243, R243, R196, R198 ;  /* 0x000000c4f3f37223 */ /* 0x000fe400000100c6 */
[----:B------:R-:W-:-:S02]  /*0e60*/  FFMA.FTZ R111, R221, R197, R111 ;  /* 0x000000c5dd6f7223 */ /* 0x000fc4000001006f */
[----:B------:R-:W-:Y:S02]  /*0e70*/  FADD.FTZ R197, RZ, R225 ;  /* 0x000000e1ffc57221 */ /* 0x000fe40000010000 */
[----:B------:R-:W-:Y:S02]  /*0e80*/  FFMA.FTZ R196, R19, R225, RZ ;  /* 0x000000e113c47223 */ /* 0x000fe400000100ff */
[----:B------:R-:W-:Y:S02]  /*0e90*/  FADD.FTZ R197, R197, R220 ;  /* 0x000000dcc5c57221 */ /* 0x000fe40000010000 */
[----:B------:R-:W-:Y:S02]  /*0ea0*/  FFMA.FTZ R196, R224, R220, R196 ;  /* 0x000000dce0c47223 */ /* 0x000fe400000100c4 */
[----:B------:R-:W-:Y:S02]  /*0eb0*/  FADD.FTZ R197, R197, R244 ;  /* 0x000000f4c5c57221 */ /* 0x000fe40000010000 */
[----:B------:R-:W-:Y:S01]  /*0ec0*/  FFMA.FTZ R196, R222, R244, R196 ;  /* 0x000000f4dec47223 */ /* 0x000fe200000100c4 */
[----:B0-----:R-:W-:Y:S01]  /*0ed0*/  IADD3 R220, R0, 0x100, RZ ;  /* 0x0000010000dc7810 */ /* 0x001fe20007ffe0ff */
[----:B------:R-:W-:-:S02]  /*0ee0*/  FADD.FTZ R213, R197, R243 ;  /* 0x000000f3c5d57221 */ /* 0x000fc40000010000 */
[----:B------:R-:W-:Y:S02]  /*0ef0*/  FFMA.FTZ R215, R221, R243, R196 ;  /* 0x000000f3ddd77223 */ /* 0x000fe400000100c4 */
.L_x_1448:
[----:B--2---:R-:W-:Y:S05]  /*0f00*/  BSYNC B0 ;  /* 0x0000000000007941 */ /* 0x004fea0003800000 */
.L_x_1447:
[----:B------:R-:W-:Y:S01]  /*0f10*/  BSSY B0, `(.L_x_1449) ;  /* 0x0000059000007945 */ /* 0x000fe20003800000 */
[----:B------:R-:W-:Y:S05]  /*0f20*/  @!P0 BRA `(.L_x_1450) ;  /* 0x0000057000008947 */ /* 0x000fea0003800000 */
[----:B------:R-:W-:Y:S01]  /*0f30*/  ISETP.NE.U32.AND P5, PT, RZ, c[0x0][0x218], PT ;  /* 0x00008600ff007a0c */ /* 0x000fe20003fa5070 */
[----:B------:R-:W0:Y:S01]  /*0f40*/  LDC.U8 R198, c[0x0][0x1f0] ;  /* 0x00007c00ffc67b82 */ /* 0x000e220000000000 */
[----:B------:R1:W-:Y:S02]  /*0f50*/  STL [R1+0x6c], R3 ;  /* 0x00006c0301007387 */ /* 0x0003e40000100800 */
[----:B------:R-:W-:Y:S01]  /*0f60*/  ISETP.NE.AND.EX P5, PT, RZ, c[0x0][0x21c], PT, P5 ;  /* 0x00008700ff007a0c */ /* 0x000fe20003fa5350 */
[----:B------:R-:W-:Y:S01]  /*0f70*/  HFMA2.MMA R218, -RZ, RZ, 0, 4.76837158203125e-07 ;  /* 0x00000008ffda7435 */ /* 0x000fe200000001ff */
[----:B------:R2:W-:Y:S04]  /*0f80*/  STL [R1+0x68], R0 ;  /* 0x0000680001007387 */ /* 0x0005e80000100800 */
[----:B------:R-:W3:Y:S04]  /*0f90*/  LDL R242, [R1+0x28] ;  /* 0x0000280001f27983 */ /* 0x000ee80000100800 */
[----:B-1----:R-:W4:Y:S03]  /*0fa0*/  LDL R3, [R1+0x38] ;  /* 0x0000380001037983 */ /* 0x002f260000100800 */
[C---:B------:R-:W-:Y:S01]  /*0fb0*/  @P5 LEA R196, P6, R220.reuse, c[0x0][0x218], 0x4 ;  /* 0x00008600dcc45a11 */ /* 0x040fe200078c20ff */
[CC--:B------:R-:W-:Y:S01]  /*0fc0*/  IMAD.WIDE.U32 R216, R220.reuse, R218.reuse, c[0x0][0x208] ;  /* 0x00008200dcd87625 */ /* 0x0c0fe200078e00da */
[----:B------:R-:W3:Y:S02]  /*0fd0*/  LDL R212, [R1+0x2c] ;  /* 0x00002c0001d47983 */ /* 0x000ee40000100800 */
[C---:B------:R-:W-:Y:S01]  /*0fe0*/  @P5 LEA.HI.X R197, R220.reuse, c[0x0][0x21c], RZ, 0x4, P6 ;  /* 0x00008700dcc55a11 */ /* 0x040fe200030f24ff */
[C---:B------:R-:W-:Y:S01]  /*0ff0*/  IMAD.WIDE.U32 R218, R220.reuse, R218, c[0x0][0x210] ;  /* 0x00008400dcda7625 */ /* 0x040fe200078e00da */
[----:B--2---:R-:W2:Y:S04]  /*1000*/  LDL R0, [R1+0x3c] ;  /* 0x00003c0001007983 */ /* 0x004ea80000100800 */
[----:B------:R1:W5:Y:S04]  /*1010*/  @P5 LDG.E.128 R164, [R196.64] ;  /* 0x00000004c4a45981 */ /* 0x000368000c1e1d00 */
[----:B------:R-:W2:Y:S04]  /*1020*/  LDG.E.64 R218, [R218.64] ;  /* 0x00000004dada7981 */ /* 0x000ea8000c1e1b00 */
[----:B------:R-:W2:Y:S01]  /*1030*/  LDG.E.64 R216, [R216.64] ;  /* 0x00000004d8d87981 */ /* 0x000ea2000c1e1b00 */
[----:B-1----:R-:W-:-:S03]  /*1040*/  LEA R196, P5, R220, c[0x0][0x188], 0x4 ;  /* 0x00006200dcc47a11 */ /* 0x002fc600078a20ff */
[----:B------:R-:W3:Y:S01]  /*1050*/  LDL R241, [R1+0x44] ;  /* 0x0000440001f17983 */ /* 0x000ee20000100800 */
[----:B------:R-:W-:Y:S02]  /*1060*/  LEA.HI.X R197, R220, c[0x0][0x18c], RZ, 0x4, P5 ;  /* 0x00006300dcc57a11 */ /* 0x000fe400028f24ff */
[----:B0-----:R-:W-:-:S04]  /*1070*/  ISETP.NE.AND P5, PT, R198, RZ, PT ;  /* 0x000000ffc600720c */ /* 0x001fc80003fa5270 */
[----:B------:R-:W3:Y:S01]  /*1080*/  LDG.E.128 R196, [R196.64] ;  /* 0x00000004c4c47981 */ /* 0x000ee2000c1e1d00 */
[----:B-----5:R-:W-:Y:S02]  /*1090*/  FSEL R9, R214, RZ, !P5 ;  /* 0x000000ffd6097208 */ /* 0x020fe40006800000 */
[----:B--2---:R-:W-:-:S03]  /*10a0*/  MOV R211, R216 ;  /* 0x000000d800d37202 */ /* 0x004fc60000000f00 */
[C---:B---3--:R-:W-:Y:S02]  /*10b0*/  FADD.FTZ R10, -R9.reuse, R196 ;  /* 0x000000c4090a7221 */ /* 0x048fe40000010100 */
[C---:B------:R-:W-:Y:S02]  /*10c0*/  FADD.FTZ R197, -R9.reuse, R197 ;  /* 0x000000c509c57221 */ /* 0x040fe40000010100 */
[C---:B------:R-:W-:Y:S02]  /*10d0*/  FADD.FTZ R198, -R9.reuse, R198 ;  /* 0x000000c609c67221 */ /* 0x040fe40000010100 */
[----:B------:R-:W-:Y:S01]  /*10e0*/  FADD.FTZ R199, -R9, R199 ;  /* 0x000000c709c77221 */ /* 0x000fe20000010100 */
[----:B------:R-:W-:Y:S01]  /*10f0*/  MOV R9, R218 ;  /* 0x000000da00097202 */ /* 0x000fe20000000f00 */
[----:B------:R-:W-:-:S03]  /*1100*/  FMUL.FTZ R10, R2, R10 ;  /* 0x0000000a020a7220 */ /* 0x000fc60000410000 */
[----:B------:R-:W-:Y:S02]  /*1110*/  PRMT R9, RZ, 0x5410, R9 ;  /* 0x00005410ff097816 */ /* 0x000fe40000000009 */
[----:B------:R-:W-:-:S03]  /*1120*/  PRMT R196, RZ, 0x5410, R211 ;  /* 0x00005410ffc47816 */ /* 0x000fc600000000d3 */
[-C--:B------:R-:W-:Y:S02]  /*1130*/  FMUL.FTZ R211, R242, R9.reuse ;  /* 0x00000009f2d37220 */ /* 0x080fe40000410000 */
[----:B------:R-:W-:Y:S02]  /*1140*/  FADD.FTZ R136, R136, R9 ;  /* 0x0000000988887221 */ /* 0x000fe40000010000 */
[----:B------:R-:W-:Y:S01]  /*1150*/  FFMA.FTZ R112, R10, R9, R112 ;  /* 0x000000090a707223 */ /* 0x000fe20000010070 */
[----:B------:R-:W-:Y:S01]  /*1160*/  SHF.R.U64 R9, R218, 0x10, R219 ;  /* 0x00000010da097819 */ /* 0x000fe200000012db */
[----:B------:R-:W-:Y:S02]  /*1170*/  FADD.FTZ R84, R84, R196 ;  /* 0x000000c454547221 */ /* 0x000fe40000010000 */
[-C--:B------:R-:W-:Y:S02]  /*1180*/  FFMA.FTZ R56, R10, R196.reuse, R56 ;  /* 0x000000c40a387223 */ /* 0x080fe40000010038 */
[----:B----4-:R-:W-:Y:S01]  /*1190*/  FFMA.FTZ R3, R3, R196, R211 ;  /* 0x000000c403037223 */ /* 0x010fe200000100d3 */
[----:B------:R-:W-:Y:S01]  /*11a0*/  PRMT R196, RZ, 0x5410, R9 ;  /* 0x00005410ffc47816 */ /* 0x000fe20000000009 */
[----:B------:R-:W-:Y:S01]  /*11b0*/  FMUL.FTZ R9, R2, R197 ;  /* 0x000000c502097220 */ /* 0x000fe20000410000 */
[----:B------:R-:W-:-:S03]  /*11c0*/  SHF.R.U64 R197, R216, 0x10, R217 ;  /* 0x00000010d8c57819 */ /* 0x000fc600000012d9 */
[----:B------:R-:W-:Y:S01]  /*11d0*/  FMUL.FTZ R211, R212, R196 ;  /* 0x000000c4d4d37220 */ /* 0x000fe20000410000 */
[----:B------:R-:W-:Y:S01]  /*11e0*/  PRMT R197, RZ, 0x5410, R197 ;  /* 0x00005410ffc57816 */ /* 0x000fe200000000c5 */
[----:B------:R0:W-:Y:S04]  /*11f0*/  STL [R1+0x8], R3 ;  /* 0x0000080301007387 */ /* 0x0001e80000100800 */
[-C--:B------:R-:W-:Y:S01]  /*1200*/  FFMA.FTZ R0, R0, R197.reuse, R211 ;  /* 0x000000c500007223 */ /* 0x080fe200000100d3 */
[----:B------:R-:W2:Y:S01]  /*1210*/  LDL R242, [R1+0x40] ;  /* 0x0000400001f27983 */ /* 0x000ea20000100800 */
[----:B------:R-:W-:Y:S01]  /*1220*/  FFMA.FTZ R57, R9, R197, R57 ;  /* 0x000000c509397223 */ /* 0x000fe20000010039 */
[----:B------:R-:W-:Y:S01]  /*1230*/  SHF.R.U32.HI R212, RZ, 0x10, R219 ;  /* 0x00000010ffd47819 */ /* 0x000fe200000116db */
[----:B------:R-:W-:Y:S01]  /*1240*/  FADD.FTZ R85, R85, R197 ;  /* 0x000000c555557221 */ /* 0x000fe20000010000 */
[----:B------:R1:W-:Y:S01]  /*1250*/  STL [R1+0x4], R0 ;  /* 0x0000040001007387 */ /* 0x0003e20000100800 */
[----:B------:R-:W-:-:S03]  /*1260*/  MOV R197, R219 ;  /* 0x000000db00c57202 */ /* 0x000fc60000000f00 */
[----:B------:R-:W3:Y:S01]  /*1270*/  LDL R219, [R1+0x30] ;  /* 0x0000300001db7983 */ /* 0x000ee20000100800 */
[----:B------:R-:W-:Y:S02]  /*1280*/  MOV R211, R217 ;  /* 0x000000d900d37202 */ /* 0x000fe40000000f00 */
[----:B------:R-:W-:Y:S02]  /*1290*/  SHF.R.U32.HI R216, RZ, 0x10, R217 ;  /* 0x00000010ffd87819 */ /* 0x000fe400000116d9 */
[----:B------:R-:W4:Y:S01]  /*12a0*/  LDL R217, [R1+0x34] ;  /* 0x0000340001d97983 */ /* 0x000f220000100800 */
[----:B------:R-:W-:Y:S01]  /*12b0*/  PRMT R197, RZ, 0x5410, R197 ;  /* 0x00005410ffc57816 */ /* 0x000fe200000000c5 */
[----:B------:R-:W-:Y:S02]  /*12c0*/  FADD.FTZ R137, R137, R196 ;  /* 0x000000c489897221 */ /* 0x000fe40000010000 */
[----:B------:R-:W-:Y:S01]  /*12d0*/  FFMA.FTZ R113, R9, R196, R113 ;  /* 0x000000c409717223 */ /* 0x000fe20000010071 */
[----:B------:R-:W-:Y:S01]  /*12e0*/  PRMT R196, RZ, 0x5410, R211 ;  /* 0x00005410ffc47816 */ /* 0x000fe200000000d3 */
[----:B------:R-:W-:-:S04]  /*12f0*/  FMUL.FTZ R211, R2, R198 ;  /* 0x000000c602d37220 */ /* 0x000fc80000410000 */
[----:B------:R-:W-:Y:S02]  /*1300*/  FADD.FTZ R86, R86, R196 ;  /* 0x000000c456567221 */ /* 0x000fe40000010000 */
[C---:B------:R-:W-:Y:S02]  /*1310*/  FFMA.FTZ R58, R211.reuse, R196, R58 ;  /* 0x000000c4d33a7223 */ /* 0x040fe4000001003a */
[----:B------:R-:W-:Y:S02]  /*1320*/  FADD.FTZ R138, R138, R197 ;  /* 0x000000c58a8a7221 */ /* 0x000fe40000010000 */
[-C--:B------:R-:W-:Y:S02]  /*1330*/  FFMA.FTZ R114, R211, R197.reuse, R114 ;  /* 0x000000c5d3727223 */ /* 0x080fe40000010072 */
[----:B---3--:R-:W-:-:S04]  /*1340*/  FMUL.FTZ R198, R219, R197 ;  /* 0x000000c5dbc67220 */ /* 0x008fc80000410000 */
[----:B--2---:R-:W-:Y:S01]  /*1350*/  FFMA.FTZ R242, R242, R196, R198 ;  /* 0x000000c4f2f27223 */ /* 0x004fe200000100c6 */
[----:B------:R-:W-:Y:S01]  /*1360*/  PRMT R196, RZ, 0x5410, R212 ;  /* 0x00005410ffc47816 */ /* 0x000fe200000000d4 */
[----:B------:R-:W-:Y:S01]  /*1370*/  FMUL.FTZ R212, R2, R199 ;  /* 0x000000c702d47220 */ /* 0x000fe20000410000 */
[----:B------:R-:W-:-:S03]  /*1380*/  PRMT R197, RZ, 0x5410, R216 ;  /* 0x00005410ffc57816 */ /* 0x000fc600000000d8 */
[-C--:B----4-:R-:W-:Y:S02]  /*1390*/  FMUL.FTZ R198, R217, R196.reuse ;  /* 0x000000c4d9c67220 */ /* 0x090fe40000410000 */
[----:B------:R-:W-:Y:S02]  /*13a0*/  FADD.FTZ R87, R87, R197 ;  /* 0x000000c557577221 */ /* 0x000fe40000010000 */
[CC--:B------:R-:W-:Y:S02]  /*13b0*/  FFMA.FTZ R59, R212.reuse, R197.reuse, R59 ;  /* 0x000000c5d43b7223 */ /* 0x0c0fe4000001003b */
[----:B------:R-:W-:Y:S02]  /*13c0*/  FFMA.FTZ R241, R241, R197, R198 ;  /* 0x000000c5f1f17223 */ /* 0x000fe400000100c6 */
[----:B------:R-:W-:Y:S02]  /*13d0*/  FADD.FTZ R139, R139, R196 ;  /* 0x000000c48b8b7221 */ /* 0x000fe40000010000 */
[----:B------:R-:W-:-:S02]  /*13e0*/  FFMA.FTZ R115, R212, R196, R115 ;  /* 0x000000c4d4737223 */ /* 0x000fc40000010073 */
[----:B------:R-:W-:Y:S02]  /*13f0*/  FADD.FTZ R196, R213, R3 ;  /* 0x00000003d5c47221 */ /* 0x000fe40000010000 */
[----:B------:R-:W-:Y:S02]  /*1400*/  FFMA.FTZ R197, R10, R3, R215 ;  /* 0x000000030ac57223 */ /* 0x000fe400000100d7 */
[----:B0-----:R0:W5:Y:S01]  /*1410*/  LDL.LU R3, [R1+0x6c] ;  /* 0x00006c0001037983 */ /* 0x0011620000300800 */
[----:B------:R-:W-:Y:S02]  /*1420*/  FADD.FTZ R196, R196, R0 ;  /* 0x00000000c4c47221 */ /* 0x000fe40000010000 */
[----:B------:R-:W-:Y:S02]  /*1430*/  FFMA.FTZ R197, R9, R0, R197 ;  /* 0x0000000009c57223 */ /* 0x000fe400000100c5 */
[----:B-1----:R0:W5:Y:S01]  /*1440*/  LDL.LU R0, [R1+0x68] ;  /* 0x0000680001007983 */ /* 0x0021620000300800 */
[----:B------:R-:W-:-:S02]  /*1450*/  FADD.FTZ R196, R196, R242 ;  /* 0x000000f2c4c47221 */ /* 0x000fc40000010000 */
[----:B------:R-:W-:Y:S01]  /*1460*/  FFMA.FTZ R197, R211, R242, R197 ;  /* 0x000000f2d3c57223 */ /* 0x000fe200000100c5 */
[----:B------:R-:W-:Y:S01]  /*1470*/  IADD3 R220, R220, 0x100, RZ ;  /* 0x00000100dcdc7810 */ /* 0x000fe20007ffe0ff */
[----:B------:R-:W-:Y:S02]  /*1480*/  FADD.FTZ R213, R196, R241 ;  /* 0x000000f1c4d57221 */ /* 0x000fe40000010000 */
[----:B------:R-:W-:Y:S02]  /*1490*/  FFMA.FTZ R215, R212, R241, R197 ;  /* 0x000000f1d4d77223 */ /* 0x000fe400000100c5 */
.L_x_1450:
[----:B------:R-:W-:Y:S05]  /*14a0*/  BSYNC B0 ;  /* 0x0000000000007941 */ /* 0x000fea0003800000 */
.L_x_1449:
[----:B------:R-:W-:Y:S01]  /*14b0*/  BSSY B0, `(.L_x_1451) ;  /* 0x0000050000007945 */ /* 0x000fe20003800000 */
[----:B------:R-:W-:Y:S05]  /*14c0*/  @!P1 BRA `(.L_x_1452) ;  /* 0x000004e000009947 */ /* 0x000fea0003800000 */
[----:B------:R-:W-:Y:S01]  /*14d0*/  ISETP.NE.U32.AND P5, PT, RZ, c[0x0][0x218], PT ;  /* 0x00008600ff007a0c */ /* 0x000fe20003fa5070 */
[----:B------:R-:W1:Y:S01]  /*14e0*/  LDC.U8 R198, c[0x0][0x1f0] ;  /* 0x00007c00ffc67b82 */ /* 0x000e620000000000 */
[----:B------:R-:W2:Y:S02]  /*14f0*/  LDL R219, [R1+0x18] ;  /* 0x0000180001db7983 */ /* 0x000ea40000100800 */
[----:B------:R-:W-:Y:S02]  /*1500*/  ISETP.NE.AND.EX P5, PT, RZ, c[0x0][0x21c], PT, P5 ;  /* 0x00008700ff007a0c */ /* 0x000fe40003fa5350 */
[----:B------:R-:W3:Y:S04]  /*1510*/  LDL R252, [R1+0x1c] ;  /* 0x00001c0001fc7983 */ /* 0x000ee80000100800 */
[----:B------:R-:W4:Y:S04]  /*1520*/  LDL R240, [R1+0x20] ;  /* 0x0000200001f07983 */ /* 0x000f280000100800 */
[----:B------:R-:W2:Y:S03]  /*1530*/  LDL R239, [R1+0x24] ;  /* 0x0000240001ef7983 */ /* 0x000ea60000100800 */
[----:B------:R-:W-:-:S04]  /*1540*/  @P5 LEA R12, P6, R220, c[0x0][0x218], 0x4 ;  /* 0x00008600dc0c5a11 */ /* 0x000fc800078c20ff */
[----:B------:R-:W-:-:S05]  /*1550*/  @P5 LEA.HI.X R13, R220, c[0x0][0x21c], RZ, 0x4, P6 ;  /* 0x00008700dc0d5a11 */ /* 0x000fca00030f24ff */
[----:B------:R0:W5:Y:S01]  /*1560*/  @P5 LDG.E.128 R168, [R12.64] ;  /* 0x000000040ca85981 */ /* 0x000162000c1e1d00 */
[----:B------:R-:W-:-:S04]  /*1570*/  LEA R196, P5, R220, c[0x0][0x188], 0x4 ;  /* 0x00006200dcc47a11 */ /* 0x000fc800078a20ff */
[----:B------:R-:W-:Y:S02]  /*1580*/  LEA.HI.X R197, R220, c[0x0][0x18c], RZ, 0x4, P5 ;  /* 0x00006300dcc57a11 */ /* 0x000fe400028f24ff */
[----:B-1----:R-:W-:Y:S01]  /*1590*/  ISETP.NE.AND P5, PT, R198, RZ, PT ;  /* 0x000000ffc600720c */ /* 0x002fe20003fa5270 */
[----:B0-----:R-:W-:-:S03]  /*15a0*/  HFMA2.MMA R12, -RZ, RZ, 0, 4.76837158203125e-07 ;  /* 0x00000008ff0c7435 */ /* 0x001fc600000001ff */
[----:B------:R-:W2:Y:S07]  /*15b0*/  LDG.E.128 R196, [R196.64] ;  /* 0x00000004c4c47981 */ /* 0x000eae000c1e1d00 */
[----:B------:R-:W-:-:S04]  /*15c0*/  IMAD.WIDE.U32 R216, R220, R12, c[0x0][0x208] ;  /* 0x00008200dcd87625 */ /* 0x000fc800078e000c */
[----:B------:R-:W-:Y:S02]  /*15d0*/  IMAD.WIDE.U32 R12, R220, R12, c[0x0][0x210] ;  /* 0x00008400dc0c7625 */ /* 0x000fe400078e000c */
[----:B------:R-:W3:Y:S04]  /*15e0*/  LDG.E.64 R216, [R216.64] ;  /* 0x00000004d8d87981 */ /* 0x000ee8000c1e1b00 */
[----:B------:R-:W4:Y:S01]  /*15f0*/  LDG.E.64 R12, [R12.64] ;  /* 0x000000040c0c7981 */ /* 0x000f22000c1e1b00 */
[----:B-----5:R-:W-:Y:S02]  /*1600*/  FSEL R11, R214, RZ, !P5 ;  /* 0x000000ffd60b7208 */ /* 0x020fe40006800000 */
[----:B------:R-:W-:-:S03]  /*1610*/  IADD3 R220, R220, 0x100, RZ ;  /* 0x00000100dcdc7810 */ /* 0x000fc60007ffe0ff */
[C---:B--2---:R-:W-:Y:S02]  /*1620*/  FADD.FTZ R14, -R11.reuse, R198 ;  /* 0x000000c60b0e7221 */ /* 0x044fe40000010100 */
[C---:B------:R-:W-:Y:S02]  /*1630*/  FADD.FTZ R196, -R11.reuse, R196 ;  /* 0x000000c40bc47221 */ /* 0x040fe40000010100 */
[C---:B------:R-:W-:Y:S02]  /*1640*/  FADD.FTZ R197, -R11.reuse, R197 ;  /* 0x000000c50bc57221 */ /* 0x040fe40000010100 */
[----:B------:R-:W-:Y:S01]  /*1650*/  FADD.FTZ R199, -R11, R199 ;  /* 0x000000c70bc77221 */ /* 0x000fe20000010100 */
[----:B---3--:R-:W-:Y:S02]  /*1660*/  MOV R198, R216 ;  /* 0x000000d800c67202 */ /* 0x008fe40000000f00 */
[----:B----4-:R-:W-:Y:S02]  /*1670*/  MOV R11, R12 ;  /* 0x0000000c000b7202 */ /* 0x010fe40000000f00 */
[----:B------:R-:W-:-:S02]  /*1680*/  PRMT R218, RZ, 0x5410, R198 ;  /* 0x00005410ffda7816 */ /* 0x000fc400000000c6 */
[----:B------:R-:W-:Y:S01]  /*1690*/  PRMT R198, RZ, 0x5410, R11 ;  /* 0x00005410ffc67816 */ /* 0x000fe2000000000b */
[----:B------:R-:W-:Y:S01]  /*16a0*/  FMUL.FTZ R11, R2, R196 ;  /* 0x000000c4020b7220 */ /* 0x000fe20000410000 */
[----:B------:R-:W-:-:S03]  /*16b0*/  SHF.R.U64 R12, R12, 0x10, R13 ;  /* 0x000000100c0c7819 */ /* 0x000fc6000000120d */
[----:B------:R-:W-:-:S04]  /*16c0*/  FMUL.FTZ R196, R228, R198 ;  /* 0x000000c6e4c47220 */ /* 0x000fc80000410000 */
[----:B------:R-:W-:Y:S01]  /*16d0*/  FFMA.FTZ R219, R219, R218, R196 ;  /* 0x000000dadbdb7223 */ /* 0x000fe200000100c4 */
[----:B------:R-:W-:Y:S01]  /*16e0*/  PRMT R196, RZ, 0x5410, R12 ;  /* 0x00005410ffc47816 */ /* 0x000fe2000000000c */
[----:B------:R-:W-:Y:S01]  /*16f0*/  FMUL.FTZ R12, R2, R197 ;  /* 0x000000c5020c7220 */ /* 0x000fe20000410000 */
[----:B------:R-:W-:Y:S01]  /*1700*/  SHF.R.U64 R197, R216, 0x10, R217 ;  /* 0x00000010d8c57819 */ /* 0x000fe200000012d9 */
[----:B------:R-:W-:Y:S02]  /*1710*/  FADD.FTZ R140, R140, R198 ;  /* 0x000000c68c8c7221 */ /* 0x000fe40000010000 */
[----:B------:R-:W-:Y:S01]  /*1720*/  FFMA.FTZ R116, R11, R198, R116 ;  /* 0x000000c60b747223 */ /* 0x000fe20000010074 */
[----:B------:R-:W-:Y:S01]  /*1730*/  PRMT R197, RZ, 0x5410, R197 ;  /* 0x00005410ffc57816 */ /* 0x000fe200000000c5 */
[----:B------:R-:W-:-:S04]  /*1740*/  FMUL.FTZ R198, R229, R196 ;  /* 0x000000c4e5c67220 */ /* 0x000fc80000410000 */
[-C--:B------:R-:W-:Y:S02]  /*1750*/  FFMA.FTZ R252, R252, R197.reuse, R198 ;  /* 0x000000c5fcfc7223 */ /* 0x080fe400000100c6 */
[C---:B------:R-:W-:Y:S02]  /*1760*/  FFMA.FTZ R61, R12.reuse, R197, R61 ;  /* 0x000000c50c3d7223 */ /* 0x040fe4000001003d */
[----:B------:R-:W-:Y:S01]  /*1770*/  FADD.FTZ R89, R89, R197 ;  /* 0x000000c559597221 */ /* 0x000fe20000010000 */
[----:B------:R-:W-:Y:S02]  /*1780*/  MOV R197, R13 ;  /* 0x0000000d00c57202 */ /* 0x000fe40000000f00 */
[----:B------:R-:W-:Y:S02]  /*1790*/  MOV R216, R217 ;  /* 0x000000d900d87202 */ /* 0x000fe40000000f00 */
[----:B------:R-:W-:Y:S01]  /*17a0*/  PRMT R197, RZ, 0x5410, R197 ;  /* 0x00005410ffc57816 */ /* 0x000fe200000000c5 */
[----:B------:R-:W-:Y:S01]  /*17b0*/  FADD.FTZ R141, R141, R196 ;  /* 0x000000c48d8d7221 */ /* 0x000fe20000010000 */
[----:B------:R-:W-:Y:S01]  /*17c0*/  SHF.R.U32.HI R198, RZ, 0x10, R13 ;  /* 0x00000010ffc67819 */ /* 0x000fe2000001160d */
[----:B------:R-:W-:Y:S01]  /*17d0*/  FFMA.FTZ R117, R12, R196, R117 ;  /* 0x000000c40c757223 */ /* 0x000fe20000010075 */
[----:B------:R-:W-:Y:S01]  /*17e0*/  PRMT R196, RZ, 0x5410, R216 ;  /* 0x00005410ffc47816 */ /* 0x000fe200000000d8 */
[----:B------:R-:W-:Y:S01]  /*17f0*/  FMUL.FTZ R13, R2, R14 ;  /* 0x0000000e020d7220 */ /* 0x000fe20000410000 */
[----:B------:R-:W-:Y:S01]  /*1800*/  SHF.R.U32.HI R217, RZ, 0x10, R217 ;  /* 0x00000010ffd97819 */ /* 0x000fe200000116d9 */
[----:B------:R-:W-:Y:S01]  /*1810*/  FMUL.FTZ R14, R230, R197 ;  /* 0x000000c5e60e7220 */ /* 0x000fe20000410000 */
[----:B------:R-:W-:Y:S01]  /*1820*/  PRMT R198, RZ, 0x5410, R198 ;  /* 0x00005410ffc67816 */ /* 0x000fe200000000c6 */
[----:B------:R0:W-:Y:S01]  /*1830*/  STL [R1], R219 ;  /* 0x000000db01007387 */ /* 0x0001e20000100800 */
[----:B------:R-:W-:-:S02]  /*1840*/  FADD.FTZ R90, R90, R196 ;  /* 0x000000c45a5a7221 */ /* 0x000fc40000010000 */
[CC--:B------:R-:W-:Y:S02]  /*1850*/  FFMA.FTZ R62, R13.reuse, R196.reuse, R62 ;  /* 0x000000c40d3e7223 */ /* 0x0c0fe4000001003e */
[----:B------:R-:W-:Y:S01]  /*1860*/  FFMA.FTZ R240, R240, R196, R14 ;  /* 0x000000c4f0f07223 */ /* 0x000fe2000001000e */
[----:B------:R-:W-:Y:S01]  /*1870*/  PRMT R196, RZ, 0x5410, R217 ;  /* 0x00005410ffc47816 */ /* 0x000fe200000000d9 */
[----:B------:R-:W-:Y:S02]  /*1880*/  FADD.FTZ R142, R142, R197 ;  /* 0x000000c58e8e7221 */ /* 0x000fe40000010000 */
[----:B------:R-:W-:Y:S02]  /*1890*/  FFMA.FTZ R118, R13, R197, R118 ;  /* 0x000000c50d767223 */ /* 0x000fe40000010076 */
[----:B------:R-:W-:Y:S02]  /*18a0*/  FMUL.FTZ R14, R2, R199 ;  /* 0x000000c7020e7220 */ /* 0x000fe40000410000 */
[----:B------:R-:W-:-:S02]  /*18b0*/  FMUL.FTZ R197, R231, R198 ;  /* 0x000000c6e7c57220 */ /* 0x000fc40000410000 */
        /* <DEDUP_REMOVED lines=15> */
.L_x_1452:
[----:B0-----:R-:W-:Y:S05]  /*19b0*/  BSYNC B0 ;  /* 0x0000000000007941 */ /* 0x001fea0003800000 */
.L_x_1451:
[----:B------:R-:W-:Y:S01]  /*19c0*/  BSSY B0, `(.L_x_1453) ;  /* 0x000004b000007945 */ /* 0x000fe20003800000 */
[----:B------:R-:W-:Y:S05]  /*19d0*/  @!P2 BRA `(.L_x_1454) ;  /* 0x000004900000a947 */ /* 0x000fea0003800000 */
[----:B------:R-:W-:Y:S01]  /*19e0*/  ISETP.NE.U32.AND P5, PT, RZ, c[0x0][0x218], PT ;  /* 0x00008600ff007a0c */ /* 0x000fe20003fa5070 */
[----:B------:R-:W0:Y:S03]  /*19f0*/  LDC.U8 R198, c[0x0][0x1f0] ;  /* 0x00007c00ffc67b82 */ /* 0x000e260000000000 */
[----:B------:R-:W-:-:S13]  /*1a00*/  ISETP.NE.AND.EX P5, PT, RZ, c[0x0][0x21c], PT, P5 ;  /* 0x00008700ff007a0c */ /* 0x000fda0003fa5350 */
[----:B------:R-:W-:-:S04]  /*1a10*/  @P5 LEA R16, P6, R220, c[0x0][0x218], 0x4 ;  /* 0x00008600dc105a11 */ /* 0x000fc800078c20ff */
[----:B------:R-:W-:-:S05]  /*1a20*/  @P5 LEA.HI.X R17, R220, c[0x0][0x21c], RZ, 0x4, P6 ;  /* 0x00008700dc115a11 */ /* 0x000fca00030f24ff */
[----:B------:R1:W5:Y:S01]  /*1a30*/  @P5 LDG.E.128 R172, [R16.64] ;  /* 0x0000000410ac5981 */ /* 0x000362000c1e1d00 */
[----:B------:R-:W-:-:S04]  /*1a40*/  LEA R196, P5, R220, c[0x0][0x188], 0x4 ;  /* 0x00006200dcc47a11 */ /* 0x000fc800078a20ff */
[----:B------:R-:W-:Y:S02]  /*1a50*/  LEA.HI.X R197, R220, c[0x0][0x18c], RZ, 0x4, P5 ;  /* 0x00006300dcc57a11 */ /* 0x000fe400028f24ff */
[----:B0-----:R-:W-:Y:S01]  /*1a60*/  ISETP.NE.AND P5, PT, R198, RZ, PT ;  /* 0x000000ffc600720c */ /* 0x001fe20003fa5270 */
[----:B-1----:R-:W-:-:S03]  /*1a70*/  HFMA2.MMA R16, -RZ, RZ, 0, 4.76837158203125e-07 ;  /* 0x00000008ff107435 */ /* 0x002fc600000001ff */
[----:B------:R-:W2:Y:S01]  /*1a80*/  LDG.E.128 R196, [R196.64] ;  /* 0x00000004c4c47981 */ /* 0x000ea2000c1e1d00 */
[----:B-----5:R-:W-:-:S06]  /*1a90*/  FSEL R15, R214, RZ, !P5 ;  /* 0x000000ffd60f7208 */ /* 0x020fcc0006800000 */
[----:B------:R-:W-:-:S04]  /*1aa0*/  IMAD.WIDE.U32 R216, R220, R16, c[0x0][0x208] ;  /* 0x00008200dcd87625 */ /* 0x000fc800078e0010 */
[C---:B------:R-:W-:Y:S02]  /*1ab0*/  IMAD.WIDE.U32 R16, R220.reuse, R16, c[0x0][0x210] ;  /* 0x00008400dc107625 */ /* 0x040fe400078e0010 */
[----:B------:R-:W3:Y:S04]  /*1ac0*/  LDG.E.64 R216, [R216.64] ;  /* 0x00000004d8d87981 */ /* 0x000ee8000c1e1b00 */
[----:B------:R-:W4:Y:S01]  /*1ad0*/  LDG.E.64 R16, [R16.64] ;  /* 0x0000000410107981 */ /* 0x000f22000c1e1b00 */
[----:B------:R-:W-:Y:S01]  /*1ae0*/  IADD3 R220, R220, 0x100, RZ ;  /* 0x00000100dcdc7810 */ /* 0x000fe20007ffe0ff */
[C---:B--2---:R-:W-:Y:S02]  /*1af0*/  FADD.FTZ R18, -R15.reuse, R198 ;  /* 0x000000c60f127221 */ /* 0x044fe40000010100 */
[----:B------:R-:W-:-:S02]  /*1b00*/  FADD.FTZ R196, -R15, R196 ;  /* 0x000000c40fc47221 */ /* 0x000fc40000010100 */
[C---:B------:R-:W-:Y:S02]  /*1b10*/  FADD.FTZ R197, -R15.reuse, R197 ;  /* 0x000000c50fc57221 */ /* 0x040fe40000010100 */
[----:B------:R-:W-:Y:S01]  /*1b20*/  FADD.FTZ R199, -R15, R199 ;  /* 0x000000c70fc77221 */ /* 0x000fe20000010100 */
[----:B---3--:R-:W-:Y:S02]  /*1b30*/  MOV R198, R216 ;  /* 0x000000d800c67202 */ /* 0x008fe40000000f00 */
[----:B----4-:R-:W-:Y:S02]  /*1b40*/  MOV R15, R16 ;  /* 0x00000010000f7202 */ /* 0x010fe40000000f00 */
[----:B------:R-:W-:Y:S02]  /*1b50*/  PRMT R218, RZ, 0x5410, R198 ;  /* 0x00005410ffda7816 */ /* 0x000fe400000000c6 */
        /* <DEDUP_REMOVED lines=49> */
.L_x_1454:
[----:B------:R-:W-:Y:S05]  /*1e70*/  BSYNC B0 ;  /* 0x0000000000007941 */ /* 0x000fea0003800000 */
.L_x_1453:
        /* <DEDUP_REMOVED lines=18> */
[----:B------:R-:W-:Y:S02]  /*1fa0*/  IADD3 R220, R220, 0x100, RZ ;  /* 0x00000100dcdc7810 */ /* 0x000fe40007ffe0ff */
[----:B---3--:R-:W-:-:S04]  /*1fb0*/  MOV R219, R216 ;  /* 0x000000d800db7202 */ /* 0x008fc80000000f00 */
[----:B------:R-:W-:Y:S01]  /*1fc0*/  PRMT R201, RZ, 0x5410, R219 ;  /* 0x00005410ffc97816 */ /* 0x000fe200000000db */
[C---:B----4-:R-:W-:Y:S02]  /*1fd0*/  FADD.FTZ R196, -R218.reuse, R196 ;  /* 0x000000c4dac47221 */ /* 0x050fe40000010100 */
[C---:B------:R-:W-:Y:S02]  /*1fe0*/  FADD.FTZ R197, -R218.reuse, R197 ;  /* 0x000000c5dac57221 */ /* 0x040fe40000010100 */
[C---:B------:R-:W-:Y:S02]  /*1ff0*/  FADD.FTZ R198, -R218.reuse, R198 ;  /* 0x000000c6dac67221 */ /* 0x040fe40000010100 */
[----:B------:R-:W-:Y:S01]  /*2000*/  FADD.FTZ R199, -R218, R199 ;  /* 0x000000c7dac77221 */ /* 0x000fe20000010100 */
[----:B--2---:R-:W-:Y:S01]  /*2010*/  MOV R218, R202 ;  /* 0x000000ca00da7202 */ /* 0x004fe20000000f00 */
[----:B------:R-:W-:Y:S02]  /*2020*/  FMUL.FTZ R200, R2, R196 ;  /* 0x000000c402c87220 */ /* 0x000fe40000410000 */
[----:B------:R-:W-:Y:S01]  /*2030*/  FMUL.FTZ R196, R32, R201 ;  /* 0x000000c920c47220 */ /* 0x000fe20000410000 */
[----:B------:R-:W-:Y:S01]  /*2040*/  PRMT R218, RZ, 0x5410, R218 ;  /* 0x00005410ffda7816 */ /* 0x000fe200000000da */
[----:B------:R-:W-:-:S04]  /*2050*/  FADD.FTZ R180, R180, R201 ;  /* 0x000000c9b4b47221 */ /* 0x000fc80000010000 */
[----:B------:R-:W-:Y:S01]  /*2060*/  FFMA.FTZ R249, R28, R218, R196 ;  /* 0x000000da1cf97223 */ /* 0x000fe200000100c4 */
[----:B------:R-:W-:Y:S01]  /*2070*/  SHF.R.U64 R196, R216, 0x10, R217 ;  /* 0x00000010d8c47819 */ /* 0x000fe200000012d9 */
[----:B------:R-:W-:Y:S02]  /*2080*/  FFMA.FTZ R148, R200, R201, R148 ;  /* 0x000000c9c8947223 */ /* 0x000fe40000010094 */
[----:B------:R-:W-:Y:S01]  /*2090*/  FMUL.FTZ R201, R2, R197 ;  /* 0x000000c502c97220 */ /* 0x000fe20000410000 */
[----:B------:R-:W-:Y:S02]  /*20a0*/  PRMT R196, RZ, 0x5410, R196 ;  /* 0x00005410ffc47816 */ /* 0x000fe400000000c4 */
[----:B------:R-:W-:-:S03]  /*20b0*/  SHF.R.U64 R197, R202, 0x10, R203 ;  /* 0x00000010cac57819 */ /* 0x000fc600000012cb */
[----:B------:R-:W-:Y:S01]  /*20c0*/  FMUL.FTZ R202, R33, R196 ;  /* 0x000000c421ca7220 */ /* 0x000fe20000410000 */
[----:B------:R-:W-:-:S05]  /*20d0*/  PRMT R197, RZ, 0x5410, R197 ;  /* 0x00005410ffc57816 */ /* 0x000fca00000000c5 */
[-C--:B------:R-:W-:Y:S02]  /*20e0*/  FFMA.FTZ R248, R29, R197.reuse, R202 ;  /* 0x000000c51df87223 */ /* 0x080fe400000100ca */
[----:B------:R-:W-:Y:S02]  /*20f0*/  FFMA.FTZ R97, R201, R197, R97 ;  /* 0x000000c5c9617223 */ /* 0x000fe40000010061 */
[----:B------:R-:W-:Y:S01]  /*2100*/  FADD.FTZ R69, R69, R197 ;  /* 0x000000c545457221 */ /* 0x000fe20000010000 */
[----:B------:R-:W-:Y:S02]  /*2110*/  MOV R197, R217 ;  /* 0x000000d900c57202 */ /* 0x000fe40000000f00 */
[----:B------:R-:W-:Y:S02]  /*2120*/  MOV R202, R203 ;  /* 0x000000cb00ca7202 */ /* 0x000fe40000000f00 */
[----:B------:R-:W-:Y:S01]  /*2130*/  PRMT R197, RZ, 0x5410, R197 ;  /* 0x00005410ffc57816 */ /* 0x000fe200000000c5 */
[----:B------:R-:W-:-:S02]  /*2140*/  FADD.FTZ R181, R181, R196 ;  /* 0x000000c4b5b57221 */ /* 0x000fc40000010000 */
[----:B------:R-:W-:Y:S01]  /*2150*/  FFMA.FTZ R149, R201, R196, R149 ;  /* 0x000000c4c9957223 */ /* 0x000fe20000010095 */
[----:B------:R-:W-:Y:S01]  /*2160*/  PRMT R196, RZ, 0x5410, R202 ;  /* 0x00005410ffc47816 */ /* 0x000fe200000000ca */
[----:B------:R-:W-:Y:S01]  /*2170*/  FMUL.FTZ R202, R2, R198 ;  /* 0x000000c602ca7220 */ /* 0x000fe20000410000 */
[----:B------:R-:W-:Y:S01]  /*2180*/  SHF.R.U32.HI R216, RZ, 0x10, R203 ;  /* 0x00000010ffd87819 */ /* 0x000fe200000116cb */
[----:B------:R-:W-:Y:S01]  /*2190*/  FMUL.FTZ R198, R34, R197 ;  /* 0x000000c522c67220 */ /* 0x000fe20000410000 */
[----:B------:R-:W-:Y:S01]  /*21a0*/  SHF.R.U32.HI R203, RZ, 0x10, R217 ;  /* 0x00000010ffcb7819 */ /* 0x000fe200000116d9 */
        /* <DEDUP_REMOVED lines=8> */
[----:B------:R-:W-:Y:S02]  /*2230*/  FMUL.FTZ R198, R35, R196 ;  /* 0x000000c423c67220 */ /* 0x000fe40000410000 */
[----:B------:R-:W-:Y:S02]  /*2240*/  FADD.FTZ R71, R71, R197 ;  /* 0x000000c547477221 */ /* 0x000fe40000010000 */
[-C--:B------:R-:W-:Y:S02]  /*2250*/  FFMA.FTZ R99, R203, R197.reuse, R99 ;  /* 0x000000c5cb637223 */ /* 0x080fe40000010063 */
        /* <DEDUP_REMOVED lines=13> */
.L_x_1456:
[----:B------:R-:W-:Y:S05]  /*2330*/  BSYNC B0 ;  /* 0x0000000000007941 */ /* 0x000fea0003800000 */
.L_x_1455:
        /* <DEDUP_REMOVED lines=75> */
.L_x_1458:
[----:B------:R-:W-:Y:S05]  /*27f0*/  BSYNC B0 ;  /* 0x0000000000007941 */ /* 0x000fea0003800000 */
.L_x_1457:
        /* <DEDUP_REMOVED lines=10> */
[----:B0-----:R-:W-:Y:S01]  /*28a0*/  ISETP.NE.AND P5, PT, R198, RZ, PT ;  /* 0x000000ffc600720c */ /* 0x001fe20003fa5270 */
[----:B------:R-:W-:-:S03]  /*28b0*/  IMAD.WIDE.U32 R198, R220, R216, c[0x0][0x208] ;  /* 0x00008200dcc67625 */ /* 0x000fc600078e00d8 */
[----:B-----5:R-:W-:Y:S01]  /*28c0*/  FSEL R210, R214, RZ, !P5 ;  /* 0x000000ffd6d27208 */ /* 0x020fe20006800000 */
[C---:B------:R-:W-:Y:S01]  /*28d0*/  IMAD.WIDE.U32 R216, R220.reuse, R216, c[0x0][0x210] ;  /* 0x00008400dcd87625 */ /* 0x040fe200078e00d8 */
[----:B------:R0:W2:Y:S01]  /*28e0*/  LDG.E.64 R208, [R198.64] ;  /* 0x00000004c6d07981 */ /* 0x0000a2000c1e1b00 */
[----:B-1----:R-:W-:-:S04]  /*28f0*/  LEA R196, P5, R220, c[0x0][0x188], 0x4 ;  /* 0x00006200dcc47a11 */ /* 0x002fc800078a20ff */
[----:B------:R-:W3:Y:S01]  /*2900*/  LDG.E.64 R216, [R216.64] ;  /* 0x00000004d8d87981 */ /* 0x000ee2000c1e1b00 */
[----:B------:R-:W-:-:S06]  /*2910*/  LEA.HI.X R197, R220, c[0x0][0x18c], RZ, 0x4, P5 ;  /* 0x00006300dcc57a11 */ /* 0x000fcc00028f24ff */
[----:B0-----:R-:W4:Y:S01]  /*2920*/  LDG.E.128 R196, [R196.64] ;  /* 0x00000004c4c47981 */ /* 0x001f22000c1e1d00 */
[----:B--2---:R-:W-:Y:S02]  /*2930*/  MOV R218, R208 ;  /* 0x000000d000da7202 */ /* 0x004fe40000000f00 */
[--C-:B------:R-:W-:Y:S02]  /*2940*/  SHF.R.U64 R208, R208, 0x10, R209.reuse ;  /* 0x00000010d0d07819 */ /* 0x100fe400000012d1 */
[----:B------:R-:W-:Y:S02]  /*2950*/  MOV R219, R209 ;  /* 0x000000d100db7202 */ /* 0x000fe40000000f00 */
[----:B------:R-:W-:Y:S02]  /*2960*/  SHF.R.U32.HI R214, RZ, 0x10, R209 ;  /* 0x00000010ffd67819 */ /* 0x000fe400000116d1 */
[----:B---3--:R-:W-:-:S04]  /*2970*/  MOV R209, R216 ;  /* 0x000000d800d17202 */ /* 0x008fc80000000f00 */
[----:B------:R-:W-:Y:S01]  /*2980*/  PRMT R209, RZ, 0x5410, R209 ;  /* 0x00005410ffd17816 */ /* 0x000fe200000000d1 */
[----:B----4-:R-:W-:Y:S01]  /*2990*/  FADD.FTZ R196, -R210, R196 ;  /* 0x000000c4d2c47221 */ /* 0x010fe20000010100 */
[----:B------:R-:W-:Y:S01]  /*29a0*/  SHF.R.U64 R216, R216, 0x10, R217 ;  /* 0x00000010d8d87819 */ /* 0x000fe200000012d9 */
[C---:B------:R-:W-:Y:S02]  /*29b0*/  FADD.FTZ R197, -R210.reuse, R197 ;  /* 0x000000c5d2c57221 */ /* 0x040fe40000010100 */
[C---:B------:R-:W-:Y:S02]  /*29c0*/  FADD.FTZ R198, -R210.reuse, R198 ;  /* 0x000000c6d2c67221 */ /* 0x040fe40000010100 */
[----:B------:R-:W-:Y:S01]  /*29d0*/  FADD.FTZ R199, -R210, R199 ;  /* 0x000000c7d2c77221 */ /* 0x000fe20000010100 */
[----:B------:R-:W-:Y:S01]  /*29e0*/  PRMT R210, RZ, 0x5410, R218 ;  /* 0x00005410ffd27816 */ /* 0x000fe200000000da */
[----:B------:R-:W-:Y:S02]  /*29f0*/  FMUL.FTZ R223, R2, R196 ;  /* 0x000000c402df7220 */ /* 0x000fe40000410000 */
[----:B------:R-:W-:-:S02]  /*2a00*/  FMUL.FTZ R196, R48, R209 ;  /* 0x000000d130c47220 */ /* 0x000fc40000410000 */
[----:B------:R-:W-:Y:S02]  /*2a10*/  FADD.FTZ R156, R156, R209 ;  /* 0x000000d19c9c7221 */ /* 0x000fe40000010000 */
[C---:B------:R-:W-:Y:S01]  /*2a20*/  FFMA.FTZ R128, R223.reuse, R209, R128 ;  /* 0x000000d1df807223 */ /* 0x040fe20000010080 */
[----:B------:R-:W-:Y:S01]  /*2a30*/  PRMT R209, RZ, 0x5410, R216 ;  /* 0x00005410ffd17816 */ /* 0x000fe200000000d8 */
[----:B------:R-:W-:Y:S02]  /*2a40*/  FADD.FTZ R104, R104, R210 ;  /* 0x000000d268687221 */ /* 0x000fe40000010000 */
[-C--:B------:R-:W-:Y:S02]  /*2a50*/  FFMA.FTZ R76, R223, R210.reuse, R76 ;  /* 0x000000d2df4c7223 */ /* 0x080fe4000001004c */
[----:B------:R-:W-:Y:S01]  /*2a60*/  FFMA.FTZ R245, R44, R210, R196 ;  /* 0x000000d22cf57223 */ /* 0x000fe200000100c4 */
[----:B------:R-:W-:Y:S02]  /*2a70*/  MOV R196, R217 ;  /* 0x000000d900c47202 */ /* 0x000fe40000000f00 */
[----:B------:R-:W-:-:S02]  /*2a80*/  SHF.R.U32.HI R210, RZ, 0x10, R217 ;  /* 0x00000010ffd27819 */ /* 0x000fc400000116d9 */
[----:B------:R-:W-:Y:S01]  /*2a90*/  PRMT R217, RZ, 0x5410, R208 ;  /* 0x00005410ffd97816 */ /* 0x000fe200000000d0 */
[----:B------:R-:W-:Y:S01]  /*2aa0*/  FMUL.FTZ R208, R2, R197 ;  /* 0x000000c502d07220 */ /* 0x000fe20000410000 */
[----:B------:R-:W-:Y:S01]  /*2ab0*/  PRMT R196, RZ, 0x5410, R196 ;  /* 0x00005410ffc47816 */ /* 0x000fe200000000c4 */
[----:B------:R-:W-:Y:S02]  /*2ac0*/  FMUL.FTZ R197, R49, R209 ;  /* 0x000000d131c57220 */ /* 0x000fe40000410000 */
[----:B------:R-:W-:Y:S02]  /*2ad0*/  FADD.FTZ R157, R157, R209 ;  /* 0x000000d19d9d7221 */ /* 0x000fe40000010000 */
[----:B------:R-:W-:Y:S01]  /*2ae0*/  FFMA.FTZ R232, R45, R217, R197 ;  /* 0x000000d92de87223 */ /* 0x000fe200000100c5 */
[----:B------:R-:W-:Y:S01]  /*2af0*/  PRMT R197, RZ, 0x5410, R219 ;  /* 0x00005410ffc57816 */ /* 0x000fe200000000db */
[----:B------:R-:W-:Y:S02]  /*2b00*/  FFMA.FTZ R129, R208, R209, R129 ;  /* 0x000000d1d0817223 */ /* 0x000fe40000010081 */
[----:B------:R-:W-:-:S02]  /*2b10*/  FMUL.FTZ R209, R2, R198 ;  /* 0x000000c602d17220 */ /* 0x000fc40000410000 */
[-C--:B------:R-:W-:Y:S02]  /*2b20*/  FMUL.FTZ R198, R50, R196.reuse ;  /* 0x000000c432c67220 */ /* 0x080fe40000410000 */
[----:B------:R-:W-:Y:S02]  /*2b30*/  FADD.FTZ R106, R106, R197 ;  /* 0x000000c56a6a7221 */ /* 0x000fe40000010000 */
[CC--:B------:R-:W-:Y:S02]  /*2b40*/  FFMA.FTZ R78, R209.reuse, R197.reuse, R78 ;  /* 0x000000c5d14e7223 */ /* 0x0c0fe4000001004e */
[----:B------:R-:W-:Y:S01]  /*2b50*/  FFMA.FTZ R227, R46, R197, R198 ;  /* 0x000000c52ee37223 */ /* 0x000fe200000100c6 */
[----:B------:R-:W-:Y:S01]  /*2b60*/  PRMT R197, RZ, 0x5410, R210 ;  /* 0x00005410ffc57816 */ /* 0x000fe200000000d2 */
[----:B------:R-:W-:Y:S02]  /*2b70*/  FADD.FTZ R158, R158, R196 ;  /* 0x000000c49e9e7221 */ /* 0x000fe40000010000 */
[----:B------:R-:W-:Y:S01]  /*2b80*/  FFMA.FTZ R130, R209, R196, R130 ;  /* 0x000000c4d1827223 */ /* 0x000fe20000010082 */
[----:B------:R-:W-:Y:S01]  /*2b90*/  PRMT R196, RZ, 0x5410, R214 ;  /* 0x00005410ffc47816 */ /* 0x000fe200000000d6 */
[----:B------:R-:W-:-:S02]  /*2ba0*/  FMUL.FTZ R210, R2, R199 ;  /* 0x000000c702d27220 */ /* 0x000fc40000410000 */
[-C--:B------:R-:W-:Y:S02]  /*2bb0*/  FMUL.FTZ R198, R51, R197.reuse ;  /* 0x000000c533c67220 */ /* 0x080fe40000410000 */
[----:B------:R-:W-:Y:S02]  /*2bc0*/  FADD.FTZ R107, R107, R196 ;  /* 0x000000c46b6b7221 */ /* 0x000fe40000010000 */
[CC--:B------:R-:W-:Y:S02]  /*2bd0*/  FFMA.FTZ R79, R210.reuse, R196.reuse, R79 ;  /* 0x000000c4d24f7223 */ /* 0x0c0fe4000001004f */
        /* <DEDUP_REMOVED lines=13> */
.L_x_1460:
[----:B------:R-:W-:Y:S05]  /*2cb0*/  BSYNC B0 ;  /* 0x0000000000007941 */ /* 0x000fea0003800000 */
.L_x_1459:
[----:B------:R-:W2:Y:S04]  /*2cc0*/  LDL R197, [R1+0x10] ;  /* 0x0000100001c57983 */ /* 0x000ea80000100800 */
[----:B------:R-:W0:Y:S02]  /*2cd0*/  S2R R196, SR_TID.X ;  /* 0x0000000000c47919 */ /* 0x000e240000002100 */
[----:B0-----:R-:W-:-:S04]  /*2ce0*/  SHF.R.U32.HI R216, RZ, 0x5, R196 ;  /* 0x00000005ffd87819 */ /* 0x001fc800000116c4 */
[----:B-----5:R-:W-:Y:S02]  /*2cf0*/  LOP3.LUT R214, R216, 0x7fffff8, RZ, 0xc0, !PT ;  /* 0x07fffff8d8d67812 */ /* 0x020fe400078ec0ff */
[----:B--2---:R-:W-:-:S13]  /*2d00*/  LOP3.LUT P5, RZ, R197, 0xff, RZ, 0xc0, !PT ;  /* 0x000000ffc5ff7812 */ /* 0x004fda00078ac0ff */
[----:B------:R-:W-:Y:S02]  /*2d10*/  @!P5 IADD3 R214, R214, 0x8, RZ ;  /* 0x00000008d6d6d810 */ /* 0x000fe40007ffe0ff */
[----:B------:R-:W-:Y:S01]  /*2d20*/  LOP3.LUT P5, RZ, R196, 0x1f, RZ, 0xc0, !PT ;  /* 0x0000001fc4ff7812 */ /* 0x000fe200078ac0ff */
[----:B------:R-:W-:Y:S10]  /*2d30*/  BRA.DIV ~URZ, `(.L_x_1461) ;  /* 0x000024227f007947 */ /* 0x000ff4000b800000 */
[----:B------:R0:W1:Y:S02]  /*2d40*/  SHFL.DOWN PT, R199, R213, 0x10, 0x1f ;  /* 0x0a001f00d5c77f89 */ /* 0x00006400000e0000 */
.L_x_1496:
[----:B------:R-:W-:Y:S05]  /*2d50*/  BRA.DIV ~URZ, `(.L_x_1462) ;  /* 0x000024827f007947 */ /* 0x000fea000b800000 */
[----:B-1----:R-:W-:Y:S01]  /*2d60*/  FADD.FTZ R199, R199, R213 ;  /* 0x000000d5c7c77221 */ /* 0x002fe20000010000 */
[----:B------:R-:W1:Y:S04]  /*2d70*/  SHFL.DOWN PT, R196, R215, 0x10, 0x1f ;  /* 0x0a001f00d7c47f89 */ /* 0x000e6800000e0000 */
        /* <DEDUP_REMOVED lines=9> */
[----:B------:R-:W1:Y:S02]  /*2e10*/  SHFL.DOWN PT, R197, R199, 0x2, 0x1f ;  /* 0x08401f00c7c57f89 */ /* 0x000e6400000e0000 */
[----:B01----:R-:W-:Y:S02]  /*2e20*/  FADD.FTZ R213, R199, R197 ;  /* 0x000000c5c7d57221 */ /* 0x003fe40000010000 */
[----:B------:R-:W0:Y:S04]  /*2e30*/  SHFL.DOWN PT, R199, R196, 0x2, 0x1f ;  /* 0x08401f00c4c77f89 */ /* 0x000e2800000e0000 */
[----:B------:R1:W2:Y:S01]  /*2e40*/  SHFL.DOWN PT, R215, R213, 0x1, 0x1f ;  /* 0x08201f00d5d77f89 */ /* 0x0002a200000e0000 */
[----:B0-----:R-:W-:-:S05]  /*2e50*/  FADD.FTZ R199, R196, R199 ;  /* 0x000000c7c4c77221 */ /* 0x001fca0000010000 */
[----:B------:R1:W0:Y:S02]  /*2e60*/  SHFL.DOWN PT, R197, R199, 0x1, 0x1f ;  /* 0x08201f00c7c57f89 */ /* 0x00022400000e0000 */
.L_x_1497:
        /* <DEDUP_REMOVED lines=32> */
[----:B------:R-:W2:Y:S01]  /*3070*/  LDL R217, [R1+0xc] ;  /* 0x00000c0001d97983 */ /* 0x000ea20000100800 */
[----:B------:R-:W0:Y:S02]  /*3080*/  LDC.U8 R218, c[0x0][0x1f0] ;  /* 0x00007c00ffda7b82 */ /* 0x000e240000000000 */
        /* <DEDUP_REMOVED lines=11> */
[C---:B------:R-:W-:Y:S02]  /*3140*/  FMUL.FTZ R213, R2.reuse, R213 ;  /* 0x000000d502d57220 */ /* 0x040fe40000410000 */
[C---:B------:R-:W-:Y:S02]  /*3150*/  FMUL.FTZ R214, R2.reuse, R214 ;  /* 0x000000d602d67220 */ /* 0x040fe40000410000 */
[----:B------:R-:W-:Y:S02]  /*3160*/  FMUL.FTZ R199, R2, R199 ;  /* 0x000000c702c77220 */ /* 0x000fe40000410000 */
[----:B------:R-:W-:Y:S02]  /*3170*/  @P5 FADD.FTZ R213, R160, R213 ;  /* 0x000000d5a0d55221 */ /* 0x000fe40000010000 */
[----:B------:R-:W-:-:S02]  /*3180*/  @P5 FADD.FTZ R214, R162, R214 ;  /* 0x000000d6a2d65221 */ /* 0x000fc40000010000 */
[----:B------:R-:W-:Y:S01]  /*3190*/  @P5 FADD.FTZ R199, R163, R199 ;  /* 0x000000c7a3c75221 */ /* 0x000fe20000010000 */
[----:B------:R-:W-:-:S04]  /*31a0*/  ISETP.NE.U32.AND P6, PT, RZ, c[0x0][0x250], PT ;  /* 0x00009400ff007a0c */ /* 0x000fc80003fc5070 */
[----:B------:R-:W-:Y:S01]  /*31b0*/  ISETP.NE.AND.EX P6, PT, RZ, c[0x0][0x254], PT, P6 ;  /* 0x00009500ff007a0c */ /* 0x000fe20003fc5360 */
[----:B--2---:R-:W-:-:S04]  /*31c0*/  FADD.FTZ R198, R217, -R198 ;  /* 0x800000c6d9c67221 */ /* 0x004fc80000010000 */
[----:B------:R-:W-:-:S04]  /*31d0*/  FMUL.FTZ R198, R2, R198 ;  /* 0x000000c602c67220 */ /* 0x000fc80000410000 */
[----:B------:R-:W-:Y:S01]  /*31e0*/  @P5 FADD.FTZ R198, R161, R198 ;  /* 0x000000c6a1c65221 */ /* 0x000fe20000010000 */
[----:B------:R-:W-:-:S04]  /*31f0*/  ISETP.NE.U32.AND P5, PT, RZ, c[0x0][0x258], PT ;  /* 0x00009600ff007a0c */ /* 0x000fc80003fa5070 */
[----:B------:R-:W-:-:S04]  /*3200*/  ISETP.NE.AND.EX P5, PT, RZ, c[0x0][0x25c], PT, P5 ;  /* 0x00009700ff007a0c */ /* 0x000fc80003fa5350 */
[----:B------:R-:W-:Y:S02]  /*3210*/  SEL R193, R198, R193, P5 ;  /* 0x000000c1c6c17207 */ /* 0x000fe40002800000 */
[----:B------:R-:W-:Y:S01]  /*3220*/  SEL R195, R199, R195, P5 ;  /* 0x000000c3c7c37207 */ /* 0x000fe20002800000 */
[----:B------:R-:W0:Y:S01]  /*3230*/  F2F.BF16.F32 R198, R198 ;  /* 0x000000c600c67304 */ /* 0x000e220000202000 */
[----:B------:R-:W-:-:S07]  /*3240*/  SEL R194, R214, R194, P5 ;  /* 0x000000c2d6c27207 */ /* 0x000fce0002800000 */
[----:B------:R-:W1:Y:S08]  /*3250*/  F2F.BF16.F32 R199, R199 ;  /* 0x000000c700c77304 */ /* 0x000e700000202000 */
[----:B------:R-:W2:Y:S01]  /*3260*/  F2F.BF16.F32 R214, R214 ;  /* 0x000000d600d67304 */ /* 0x000ea20000202000 */
[----:B0-----:R-:W-:Y:S02]  /*3270*/  @P6 PRMT R5, R198, 0x7610, R5 ;  /* 0x00007610c6056816 */ /* 0x001fe40000000005 */
[----:B-1----:R-:W-:-:S02]  /*3280*/  @P6 PRMT R6, R199, 0x7610, R6 ;  /* 0x00007610c7066816 */ /* 0x002fc40000000006 */
[----:B------:R-:W-:Y:S01]  /*3290*/  SHF.L.U32 R215, R199, 0x10, RZ ;  /* 0x00000010c7d77819 */ /* 0x000fe200000006ff */
[----:B------:R-:W-:Y:S01]  /*32a0*/  IMAD.WIDE.U32 R198, R198, 0x10000, RZ ;  /* 0x00010000c6c67825 */ /* 0x000fe200078e00ff */
[----:B--2---:R-:W-:-:S04]  /*32b0*/  @P6 PRMT R7, R214, 0x7610, R7 ;  /* 0x00007610d6076816 */ /* 0x004fc80000000007 */
[----:B------:R-:W-:Y:S02]  /*32c0*/  LOP3.LUT R199, R199, R215, R214, 0xfe, !PT ;  /* 0x000000d7c7c77212 */ /* 0x000fe400078efed6 */
[----:B------:R-:W-:Y:S02]  /*32d0*/  @P5 MOV R214, 0x10 ;  /* 0x0000001000d65802 */ /* 0x000fe40000000f00 */
[----:B------:R-:W-:Y:S02]  /*32e0*/  SEL R192, R213, R192, P5 ;  /* 0x000000c0d5c07207 */ /* 0x000fe40002800000 */
[----:B------:R-:W0:Y:S01]  /*32f0*/  F2F.BF16.F32 R213, R213 ;  /* 0x000000d500d57304 */ /* 0x000e220000202000 */
[----:B------:R-:W-:-:S05]  /*3300*/  @P5 IMAD.WIDE.U32 R214, R0, R214, c[0x0][0x258] ;  /* 0x0000960000d65625 */ /* 0x000fca00078e00d6 */
[----:B------:R1:W-:Y:S02]  /*3310*/  @P5 STG.E.128 [R214.64], R192 ;  /* 0x000000c0d6005986 */ /* 0x0003e4000c101d04 */
[----:B-1----:R-:W-:Y:S01]  /*3320*/  HFMA2.MMA R214, -RZ, RZ, 0, 4.76837158203125e-07 ;  /* 0x00000008ffd67435 */ /* 0x002fe200000001ff */
[----:B0-----:R-:W-:-:S09]  /*3330*/  LOP3.LUT R198, R198, R213, RZ, 0xfc, !PT ;  /* 0x000000d5c6c67212 */ /* 0x001fd200078efcff */
[----:B------:R-:W-:-:S05]  /*3340*/  IMAD.WIDE.U32 R214, R0, R214, c[0x0][0x248] ;  /* 0x0000920000d67625 */ /* 0x000fca00078e00d6 */
[----:B------:R0:W-:Y:S01]  /*3350*/  STG.E.64 [R214.64], R198 ;  /* 0x000000c6d6007986 */ /* 0x0001e2000c101b04 */
[----:B------:R-:W-:Y:S01]  /*3360*/  @P6 PRMT R8, R213, 0x7610, R8 ;  /* 0x00007610d5086816 */ /* 0x000fe20000000008 */
        /* <DEDUP_REMOVED lines=9> */
.L_x_1465:
[----:B------:R-:W-:Y:S02]  /*3400*/  IADD3 R0, R0, 0x100, RZ ;  /* 0x0000010000007810 */ /* 0x000fe40007ffe0ff */
.L_x_1464:
[----:B------:R-:W-:Y:S05]  /*3410*/  BSYNC B0 ;  /* 0x0000000000007941 */ /* 0x000fea0003800000 */
.L_x_1463:
[----:B------:R-:W-:Y:S01]  /*3420*/  BSSY B0, `(.L_x_1466) ;  /* 0x000003d000007945 */ /* 0x000fe20003800000 */
[----:B------:R-:W-:Y:S05]  /*3430*/  @!P0 BRA `(.L_x_1467) ;  /* 0x000003b000008947 */ /* 0x000fea0003800000 */
[----:B------:R-:W2:Y:S01]  /*3440*/  LDL R216, [R1+0x8] ;  /* 0x0000080001d87983 */ /* 0x000ea20000100800 */
[----:B0-----:R-:W0:Y:S03]  /*3450*/  LDC.U8 R198, c[0x0][0x1f0] ;  /* 0x00007c00ffc67b82 */ /* 0x001e260000000000 */
[----:B------:R-:W3:Y:S01]  /*3460*/  LDL R215, [R1+0x4] ;  /* 0x0000040001d77983 */ /* 0x000ee20000100800 */
        /* <DEDUP_REMOVED lines=10> */
[C---:B------:R-:W-:Y:S02]  /*3510*/  FMUL.FTZ R214, R2.reuse, R214 ;  /* 0x000000d602d67220 */ /* 0x040fe40000410000 */
[----:B------:R-:W-:Y:S02]  /*3520*/  FMUL.FTZ R199, R2, R199 ;  /* 0x000000c702c77220 */ /* 0x000fe40000410000 */
[----:B------:R-:W-:Y:S02]  /*3530*/  @P5 FADD.FTZ R214, R166, R214 ;  /* 0x000000d6a6d65221 */ /* 0x000fe40000010000 */
[----:B------:R-:W-:Y:S01]  /*3540*/  @P5 FADD.FTZ R199, R167, R199 ;  /* 0x000000c7a7c75221 */ /* 0x000fe20000010000 */
[----:B------:R-:W-:-:S04]  /*3550*/  ISETP.NE.U32.AND P6, PT, RZ, c[0x0][0x250], PT ;  /* 0x00009400ff007a0c */ /* 0x000fc80003fc5070 */
[----:B------:R-:W-:Y:S01]  /*3560*/  ISETP.NE.AND.EX P6, PT, RZ, c[0x0][0x254], PT, P6 ;  /* 0x00009500ff007a0c */ /* 0x000fe20003fc5360 */
[----:B--2---:R-:W-:Y:S02]  /*3570*/  FADD.FTZ R213, R216, -R213 ;  /* 0x800000d5d8d57221 */ /* 0x004fe40000010000 */
[----:B---3--:R-:W-:Y:S02]  /*3580*/  FADD.FTZ R198, R215, -R198 ;  /* 0x800000c6d7c67221 */ /* 0x008fe40000010000 */
[C---:B------:R-:W-:Y:S02]  /*3590*/  FMUL.FTZ R213, R2.reuse, R213 ;  /* 0x000000d502d57220 */ /* 0x040fe40000410000 */
[----:B------:R-:W-:Y:S02]  /*35a0*/  FMUL.FTZ R198, R2, R198 ;  /* 0x000000c602c67220 */ /* 0x000fe40000410000 */
[----:B------:R-:W-:Y:S02]  /*35b0*/  @P5 FADD.FTZ R213, R164, R213 ;  /* 0x000000d5a4d55221 */ /* 0x000fe40000010000 */
        /* <DEDUP_REMOVED lines=34> */
.L_x_1468:
[----:B------:R-:W-:Y:S02]  /*37e0*/  IADD3 R0, R0, 0x100, RZ ;  /* 0x0000010000007810 */ /* 0x000fe40007ffe0ff */
.L_x_1467:
[----:B------:R-:W-:Y:S05]  /*37f0*/  BSYNC B0 ;  /* 0x0000000000007941 */ /* 0x000fea0003800000 */
.L_x_1466:
[----:B------:R-:W-:Y:S01]  /*3800*/  BSSY B0, `(.L_x_1469) ;  /* 0x000003c000007945 */ /* 0x000fe20003800000 */
[----:B------:R-:W-:Y:S05]  /*3810*/  @!P1 BRA `(.L_x_1470) ;  /* 0x000003a000009947 */ /* 0x000fea0003800000 */
[----:B0-----:R-:W2:Y:S01]  /*3820*/  LDL R215, [R1] ;  /* 0x0000000001d77983 */ /* 0x001ea20000100800 */
        /* <DEDUP_REMOVED lines=56> */
.L_x_1471:
[----:B------:R-:W-:Y:S02]  /*3bb0*/  IADD3 R0, R0, 0x100, RZ ;  /* 0x0000010000007810 */ /* 0x000fe40007ffe0ff */
.L_x_1470:
[----:B------:R-:W-:Y:S05]  /*3bc0*/  BSYNC B0 ;  /* 0x0000000000007941 */ /* 0x000fea0003800000 */
.L_x_1469:
        /* <DEDUP_REMOVED lines=31> */
[----:B------:R-:W-:-:S05]  /*3dc0*/  SEL R192, R213, R192, P5 ;  /* 0x000000c0d5c07207 */ /* 0x000fca0002800000 */
[----:B------:R-:W1:Y:S08]  /*3dd0*/  F2F.BF16.F32 R199, R199 ;  /* 0x000000c700c77304 */ /* 0x000e700000202000 */
[----:B------:R-:W2:Y:S01]  /*3de0*/  F2F.BF16.F32 R214, R214 ;  /* 0x000000d600d67304 */ /* 0x000ea20000202000 */
[----:B0-----:R-:W-:Y:S02]  /*3df0*/  @P6 PRMT R5, R198, 0x7610, R5 ;  /* 0x00007610c6056816 */ /* 0x001fe40000000005 */
[----:B-1----:R-:W-:-:S05]  /*3e00*/  @P6 PRMT R6, R199, 0x7610, R6 ;  /* 0x00007610c7066816 */ /* 0x002fca0000000006 */
[----:B------:R-:W0:Y:S01]  /*3e10*/  F2F.BF16.F32 R213, R213 ;  /* 0x000000d500d57304 */ /* 0x000e220000202000 */
[----:B------:R-:W-:Y:S01]  /*3e20*/  SHF.L.U32 R215, R199, 0x10, RZ ;  /* 0x00000010c7d77819 */ /* 0x000fe200000006ff */
[----:B------:R-:W-:Y:S01]  /*3e30*/  IMAD.WIDE.U32 R198, R198, 0x10000, RZ ;  /* 0x00010000c6c67825 */ /* 0x000fe200078e00ff */
[----:B--2---:R-:W-:-:S04]  /*3e40*/  @P6 PRMT R7, R214, 0x7610, R7 ;  /* 0x00007610d6076816 */ /* 0x004fc80000000007 */
[----:B------:R-:W-:Y:S02]  /*3e50*/  LOP3.LUT R199, R199, R215, R214, 0xfe, !PT ;  /* 0x000000d7c7c77212 */ /* 0x000fe400078efed6 */
[----:B------:R-:W-:-:S05]  /*3e60*/  @P5 MOV R214, 0x10 ;  /* 0x0000001000d65802 */ /* 0x000fca0000000f00 */
[----:B------:R-:W-:Y:S01]  /*3e70*/  @P5 IMAD.WIDE.U32 R214, R0, R214, c[0x0][0x258] ;  /* 0x0000960000d65625 */ /* 0x000fe200078e00d6 */
[----:B0-----:R-:W-:Y:S02]  /*3e80*/  LOP3.LUT R198, R198, R213, RZ, 0xfc, !PT ;  /* 0x000000d5c6c67212 */ /* 0x001fe400078efcff */
[----:B------:R-:W-:Y:S02]  /*3e90*/  @P6 PRMT R8, R213, 0x7610, R8 ;  /* 0x00007610d5086816 */ /* 0x000fe40000000008 */
[----:B------:R0:W-:Y:S02]  /*3ea0*/  @P5 STG.E.128 [R214.64], R192 ;  /* 0x000000c0d6005986 */ /* 0x0001e4000c101d04 */
[----:B0-----:R-:W-:-:S10]  /*3eb0*/  HFMA2.MMA R214, -RZ, RZ, 0, 4.76837158203125e-07 ;  /* 0x00000008ffd67435 */ /* 0x001fd400000001ff */
        /* <DEDUP_REMOVED lines=11> */
.L_x_1474:
[----:B------:R-:W-:Y:S02]  /*3f70*/  IADD3 R0, R0, 0x100, RZ ;  /* 0x0000010000007810 */ /* 0x000fe40007ffe0ff */
.L_x_1473:
[----:B------:R-:W-:Y:S05]  /*3f80*/  BSYNC B0 ;  /* 0x0000000000007941 */ /* 0x000fea0003800000 */
.L_x_1472:
        /* <DEDUP_REMOVED lines=58> */
.L_x_1477:
[----:B------:R-:W-:Y:S02]  /*4330*/  IADD3 R0, R0, 0x100, RZ ;  /* 0x0000010000007810 */ /* 0x000fe40007ffe0ff */
.L_x_1476:
[----:B------:R-:W-:Y:S05]  /*4340*/  BSYNC B0 ;  /* 0x0000000000007941 */ /* 0x000fea0003800000 */
.L_x_1475:
        /* <DEDUP_REMOVED lines=58> */
.L_x_1480:
[----:B------:R-:W-:Y:S02]  /*46f0*/  IADD3 R0, R0, 0x100, RZ ;  /* 0x0000010000007810 */ /* 0x000fe40007ffe0ff */
.L_x_1479:
[----:B------:R-:W-:Y:S05]  /*4700*/  BSYNC B0 ;  /* 0x0000000000007941 */ /* 0x000fea0003800000 */
.L_x_1478:
        /* <DEDUP_REMOVED lines=29> */
[----:B------:R-:W-:Y:S02]  /*48e0*/  SEL R193, R198, R193, P5 ;  /* 0x000000c1c6c17207 */ /* 0x000fe40002800000 */
[----:B------:R-:W-:Y:S01]  /*48f0*/  SEL R195, R2, R195, P5 ;  /* 0x000000c302c37207 */ /* 0x000fe20002800000 */
[----:B------:R1:W2:Y:S01]  /*4900*/  F2F.BF16.F32 R198, R196 ;  /* 0x000000c400c67304 */ /* 0x0002a20000202000 */
[----:B------:R-:W-:Y:S02]  /*4910*/  SEL R194, R199, R194, P5 ;  /* 0x000000c2c7c27207 */ /* 0x000fe40002800000 */
[----:B------:R-:W-:Y:S02]  /*4920*/  SEL R192, R196, R192, P5 ;  /* 0x000000c0c4c07207 */ /* 0x000fe40002800000 */
[----:B0-----:R-:W-:-:S03]  /*4930*/  @P6 PRMT R5, R197, 0x7610, R5 ;  /* 0x00007610c5056816 */ /* 0x001fc60000000005 */
[----:B------:R-:W0:Y:S01]  /*4940*/  F2F.BF16.F32 R2, R2 ;  /* 0x0000000200027304 */ /* 0x000e220000202000 */
[----:B-1----:R-:W-:-:S07]  /*4950*/  IMAD.WIDE.U32 R196, R197, 0x10000, RZ ;  /* 0x00010000c5c47825 */ /* 0x002fce00078e00ff */
[----:B------:R-:W1:Y:S01]  /*4960*/  F2F.BF16.F32 R199, R199 ;  /* 0x000000c700c77304 */ /* 0x000e620000202000 */
[----:B--2---:R-:W-:Y:S02]  /*4970*/  @P6 PRMT R8, R198, 0x7610, R8 ;  /* 0x00007610c6086816 */ /* 0x004fe40000000008 */
[----:B------:R-:W-:Y:S02]  /*4980*/  LOP3.LUT R196, R196, R198, RZ, 0xfc, !PT ;  /* 0x000000c6c4c47212 */ /* 0x000fe400078efcff */
[----:B------:R-:W-:Y:S02]  /*4990*/  @P5 MOV R198, 0x10 ;  /* 0x0000001000c65802 */ /* 0x000fe40000000f00 */
[C---:B0-----:R-:W-:Y:S02]  /*49a0*/  SHF.L.U32 R213, R2.reuse, 0x10, RZ ;  /* 0x0000001002d57819 */ /* 0x041fe400000006ff */
[----:B------:R-:W-:Y:S02]  /*49b0*/  @P6 PRMT R6, R2, 0x7610, R6 ;  /* 0x0000761002066816 */ /* 0x000fe40000000006 */
[----:B-1----:R-:W-:-:S02]  /*49c0*/  @P6 PRMT R7, R199, 0x7610, R7 ;  /* 0x00007610c7076816 */ /* 0x002fc40000000007 */
[----:B------:R-:W-:Y:S01]  /*49d0*/  LOP3.LUT R197, R197, R213, R199, 0xfe, !PT ;  /* 0x000000d5c5c57212 */ /* 0x000fe200078efec7 */
[----:B------:R-:W-:-:S05]  /*49e0*/  @P5 IMAD.WIDE.U32 R198, R0, R198, c[0x0][0x258] ;  /* 0x0000960000c65625 */ /* 0x000fca00078e00c6 */
[----:B------:R0:W-:Y:S02]  /*49f0*/  @P5 STG.E.128 [R198.64], R192 ;  /* 0x000000c0c6005986 */ /* 0x0001e4000c101d04 */
[----:B0-----:R-:W-:-:S10]  /*4a00*/  HFMA2.MMA R198, -RZ, RZ, 0, 4.76837158203125e-07 ;  /* 0x00000008ffc67435 */ /* 0x001fd400000001ff */
[----:B------:R-:W-:-:S05]  /*4a10*/  IMAD.WIDE.U32 R198, R0, R198, c[0x0][0x248] ;  /* 0x0000920000c67625 */ /* 0x000fca00078e00c6 */
[----:B------:R0:W-:Y:S01]  /*4a20*/  STG.E.64 [R198.64], R196 ;  /* 0x000000c4c6007986 */ /* 0x0001e2000c101b04 */
[----:B------:R-:W-:Y:S05]  /*4a30*/  @!P6 BRA `(.L_x_1482) ;  /* 0x000000800000e947 */ /* 0x000fea0003800000 */
[----:B------:R-:W-:Y:S02]  /*4a40*/  LOP3.LUT R2, R5, 0xffff, RZ, 0xc0, !PT ;  /* 0x0000ffff05027812 */ /* 0x000fe400078ec0ff */
[----:B0-----:R-:W-:-:S03]  /*4a50*/  LEA R198, P5, R0, c[0x0][0x250], 0x3 ;  /* 0x0000940000c67a11 */ /* 0x001fc600078a18ff */
[----:B------:R-:W-:Y:S01]  /*4a60*/  IMAD.WIDE.U32 R196, R2, 0x10000, RZ ;  /* 0x0001000002c47825 */ /* 0x000fe200078e00ff */
[----:B------:R-:W-:Y:S02]  /*4a70*/  PRMT R2, R7, 0x5410, R6 ;  /* 0x0000541007027816 */ /* 0x000fe40000000006 */
[----:B------:R-:W-:Y:S02]  /*4a80*/  LEA.HI.X R199, R0, c[0x0][0x254], RZ, 0x3, P5 ;  /* 0x0000950000c77a11 */ /* 0x000fe400028f1cff */
[----:B------:R-:W-:Y:S02]  /*4a90*/  LOP3.LUT R197, R2, R197, RZ, 0xfc, !PT ;  /* 0x000000c502c57212 */ /* 0x000fe400078efcff */
[----:B------:R-:W-:-:S05]  /*4aa0*/  LOP3.LUT R196, R196, 0xffff, R8, 0xf8, !PT ;  /* 0x0000ffffc4c47812 */ /* 0x000fca00078ef808 */
[----:B------:R0:W-:Y:S02]  /*4ab0*/  STG.E.64 [R198.64], R196 ;  /* 0x000000c4c6007986 */ /* 0x0001e4000c101b04 */
.L_x_1482:
[----:B------:R-:W-:Y:S05]  /*4ac0*/  BSYNC B0 ;  /* 0x0000000000007941 */ /* 0x000fea0003800000 */
.L_x_1481:
[----:B------:R-:W2:Y:S01]  /*4ad0*/  LDL.LU R0, [R1+0x10] ;  /* 0x0000100001007983 */ /* 0x000ea20000300800 */
[----:B------:R-:W-:Y:S02]  /*4ae0*/  IADD3 R3, R3, c[0x0][0x160], RZ ;  /* 0x0000580003037a10 */ /* 0x000fe40007ffe0ff */
[----:B--2---:R-:W-:-:S04]  /*4af0*/  LOP3.LUT P5, RZ, R0, 0xff, RZ, 0xc0, !PT ;  /* 0x000000ff00ff7812 */ /* 0x004fc800078ac0ff */
[----:B------:R-:W-:Y:S02]  /*4b00*/  SEL R0, RZ, 0x1, P5 ;  /* 0x00000001ff007807 */ /* 0x000fe40002800000 */
[----:B------:R-:W-:-:S03]  /*4b10*/  ISETP.GE.AND P5, PT, R3, c[0x0][0x164], PT ;  /* 0x0000590003007a0c */ /* 0x000fc60003fa6270 */
[----:B------:R1:W-:Y:S10]  /*4b20*/  STL.S16 [R1+0x10], R0 ;  /* 0x0000100001007387 */ /* 0x0003f40000100600 */
[----:B01----:R-:W-:Y:S01]  /*4b30*/  @P5 CALL.REL.NOINC `(.L_x_1446) ;  /* 0x0000001000005944 */ /* 0x003fe20003c00000 */
[----:B------:R-:W-:Y:S05]  /*4b40*/  BRA `(.L_x_1483) ;  /* 0xffffbd8000007947 */ /* 0x000fea000383ffff */
.L_x_1446:
[----:B------:R-:W0:Y:S01]  /*4b50*/  S2UR UR6, SR_CTAID.X ;  /* 0x00000000000679c3 */ /* 0x000e220000002500 */
        /* <DEDUP_REMOVED lines=18> */
.L_x_1485:
[----:B------:R-:W-:Y:S05]  /*4c80*/  BSYNC B0 ;  /* 0x0000000000007941 */ /* 0x000fea0003800000 */
.L_x_1484:
        /* <DEDUP_REMOVED lines=12> */
.L_x_1487:
[----:B------:R-:W-:Y:S05]  /*4d50*/  BSYNC B0 ;  /* 0x0000000000007941 */ /* 0x000fea0003800000 */
.L_x_1486:
        /* <DEDUP_REMOVED lines=12> */
.L_x_1489:
[----:B------:R-:W-:Y:S05]  /*4e20*/  BSYNC B0 ;  /* 0x0000000000007941 */ /* 0x000fea0003800000 */
.L_x_1488:
        /* <DEDUP_REMOVED lines=12> */
.L_x_1491:
[----:B------:R-:W-:Y:S05]  /*4ef0*/  BSYNC B0 ;  /* 0x0000000000007941 */ /* 0x000fea0003800000 */
.L_x_1490:
        /* <DEDUP_REMOVED lines=12> */
.L_x_1493:
[----:B------:R-:W-:Y:S05]  /*4fc0*/  BSYNC B0 ;  /* 0x0000000000007941 */ /* 0x000fea0003800000 */
.L_x_1492:
        /* <DEDUP_REMOVED lines=12> */
.L_x_1495:
[----:B------:R-:W-:Y:S05]  /*5090*/  BSYNC B0 ;  /* 0x0000000000007941 */ /* 0x000fea0003800000 */
.L_x_1494:
        /* <DEDUP_REMOVED lines=12> */
.L_x_1461:
[----:B------:R-:W-:Y:S01]  /*5160*/  HFMA2.MMA R198, -RZ, RZ, 0, 9.5367431640625e-07 ;  /* 0x00000010ffc67435 */ /* 0x000fe200000001ff */
[----:B------:R-:W-:-:S02]  /*5170*/  MOV R197, R213 ;  /* 0x000000d500c57202 */ /* 0x000fc40000000f00 */
[----:B------:R-:W-:Y:S02]  /*5180*/  MOV R218, 0x1f ;  /* 0x0000001f00da7802 */ /* 0x000fe40000000f00 */
[----:B------:R-:W-:Y:S02]  /*5190*/  MOV R217, 0xffffffff ;  /* 0xffffffff00d97802 */ /* 0x000fe40000000f00 */
[----:B------:R-:W-:Y:S02]  /*51a0*/  MOV R196, 0x51c0 ;  /* 0x000051c000c47802 */ /* 0x000fe40000000f00 */
[----:B------:R-:W-:Y:S05]  /*51b0*/  CALL.REL.NOINC `($__internal_48_$__cuda_sm70_shflsync_down_p) ;  /* 0x0000046000007944 */ /* 0x000fea0003c00000 */
[----:B-1----:R-:W-:Y:S01]  /*51c0*/  MOV R199, R198 ;  /* 0x000000c600c77202 */ /* 0x002fe20000000f00 */
[----:B------:R-:W-:Y:S05]  /*51d0*/  BRA `(.L_x_1496) ;  /* 0xffffdb7000007947 */ /* 0x000fea000383ffff */
.L_x_1462:
[----:B------:R-:W-:Y:S01]  /*51e0*/  HFMA2.MMA R198, -RZ, RZ, 0, 9.5367431640625e-07 ;  /* 0x00000010ffc67435 */ /* 0x000fe200000001ff */
[----:B------:R-:W-:Y:S02]  /*51f0*/  MOV R197, R215 ;  /* 0x000000d700c57202 */ /* 0x000fe40000000f00 */
[----:B------:R-:W-:Y:S02]  /*5200*/  MOV R218, 0x1f ;  /* 0x0000001f00da7802 */ /* 0x000fe40000000f00 */
[----:B------:R-:W-:-:S02]  /*5210*/  MOV R217, 0xffffffff ;  /* 0xffffffff00d97802 */ /* 0x000fc40000000f00 */
[----:B------:R-:W-:Y:S02]  /*5220*/  MOV R196, 0x5240 ;  /* 0x0000524000c47802 */ /* 0x000fe40000000f00 */
[----:B01----:R-:W-:Y:S05]  /*5230*/  CALL.REL.NOINC `($__internal_48_$__cuda_sm70_shflsync_down_p) ;  /* 0x000003e000007944 */ /* 0x003fea0003c00000 */
[----:B------:R-:W-:Y:S01]  /*5240*/  FADD.FTZ R199, R199, R213 ;  /* 0x000000d5c7c77221 */ /* 0x000fe20000010000 */
[----:B------:R-:W-:Y:S01]  /*5250*/  MOV R218, 0x1f ;  /* 0x0000001f00da7802 */ /* 0x000fe20000000f00 */
[----:B-1----:R-:W-:Y:S01]  /*5260*/  FADD.FTZ R215, R215, R198 ;  /* 0x000000c6d7d77221 */ /* 0x002fe20000010000 */
[----:B------:R-:W-:Y:S01]  /*5270*/  HFMA2.MMA R198, -RZ, RZ, 0, 4.76837158203125e-07 ;  /* 0x00000008ffc67435 */ /* 0x000fe200000001ff */
[----:B------:R-:W-:Y:S02]  /*5280*/  MOV R217, 0xffffffff ;  /* 0xffffffff00d97802 */ /* 0x000fe40000000f00 */
[----:B------:R-:W-:Y:S02]  /*5290*/  MOV R197, R199 ;  /* 0x000000c700c57202 */ /* 0x000fe40000000f00 */
[----:B------:R-:W-:Y:S02]  /*52a0*/  MOV R196, 0x52c0 ;  /* 0x000052c000c47802 */ /* 0x000fe40000000f00 */
[----:B------:R-:W-:Y:S05]  /*52b0*/  CALL.REL.NOINC `($__internal_48_$__cuda_sm70_shflsync_down_p) ;  /* 0x0000036000007944 */ /* 0x000fea0003c00000 */
[----:B-1----:R-:W-:Y:S01]  /*52c0*/  MOV R213, R198 ;  /* 0x000000c600d57202 */ /* 0x002fe20000000f00 */
[----:B------:R-:W-:Y:S01]  /*52d0*/  HFMA2.MMA R198, -RZ, RZ, 0, 4.76837158203125e-07 ;  /* 0x00000008ffc67435 */ /* 0x000fe200000001ff */
[----:B------:R-:W-:-:S02]  /*52e0*/  MOV R197, R215 ;  /* 0x000000d700c57202 */ /* 0x000fc40000000f00 */
[----:B------:R-:W-:Y:S02]  /*52f0*/  MOV R218, 0x1f ;  /* 0x0000001f00da7802 */ /* 0x000fe40000000f00 */
[----:B------:R-:W-:Y:S02]  /*5300*/  MOV R217, 0xffffffff ;  /* 0xffffffff00d97802 */ /* 0x000fe40000000f00 */
[----:B------:R-:W-:Y:S02]  /*5310*/  MOV R196, 0x5330 ;  /* 0x0000533000c47802 */ /* 0x000fe40000000f00 */
[----:B------:R-:W-:Y:S05]  /*5320*/  CALL.REL.NOINC `($__internal_48_$__cuda_sm70_shflsync_down_p) ;  /* 0x000002f000007944 */ /* 0x000fea0003c00000 */
[----:B------:R-:W-:Y:S01]  /*5330*/  FADD.FTZ R199, R213, R199 ;  /* 0x000000c7d5c77221 */ /* 0x000fe20000010000 */
[----:B------:R-:W-:Y:S01]  /*5340*/  MOV R218, 0x1f ;  /* 0x0000001f00da7802 */ /* 0x000fe20000000f00 */
[----:B-1----:R-:W-:Y:S01]  /*5350*/  FADD.FTZ R215, R215, R198 ;  /* 0x000000c6d7d77221 */ /* 0x002fe20000010000 */
[----:B------:R-:W-:Y:S01]  /*5360*/  HFMA2.MMA R198, -RZ, RZ, 0, 2.384185791015625e-07 ;  /* 0x00000004ffc67435 */ /* 0x000fe200000001ff */
[----:B------:R-:W-:Y:S02]  /*5370*/  MOV R217, 0xffffffff ;  /* 0xffffffff00d97802 */ /* 0x000fe40000000f00 */
[----:B------:R-:W-:-:S02]  /*5380*/  MOV R197, R199 ;  /* 0x000000c700c57202 */ /* 0x000fc40000000f00 */
[----:B------:R-:W-:Y:S02]  /*5390*/  MOV R196, 0x53b0 ;  /* 0x000053b000c47802 */ /* 0x000fe40000000f00 */
[----:B------:R-:W-:Y:S05]  /*53a0*/  CALL.REL.NOINC `($__internal_48_$__cuda_sm70_shflsync_down_p) ;  /* 0x0000027000007944 */ /* 0x000fea0003c00000 */
[----:B-1----:R-:W-:Y:S01]  /*53b0*/  MOV R213, R198 ;  /* 0x000000c600d57202 */ /* 0x002fe20000000f00 */
[----:B------:R-:W-:Y:S01]  /*53c0*/  HFMA2.MMA R198, -RZ, RZ, 0, 2.384185791015625e-07 ;  /* 0x00000004ffc67435 */ /* 0x000fe200000001ff */
[----:B------:R-:W-:Y:S02]  /*53d0*/  MOV R197, R215 ;  /* 0x000000d700c57202 */ /* 0x000fe40000000f00 */
[----:B------:R-:W-:Y:S02]  /*53e0*/  MOV R218, 0x1f ;  /* 0x0000001f00da7802 */ /* 0x000fe40000000f00 */
[----:B------:R-:W-:Y:S02]  /*53f0*/  MOV R217, 0xffffffff ;  /* 0xffffffff00d97802 */ /* 0x000fe40000000f00 */
[----:B------:R-:W-:Y:S02]  /*5400*/  MOV R196, 0x5420 ;  /* 0x0000542000c47802 */ /* 0x000fe40000000f00 */
[----:B------:R-:W-:Y:S05]  /*5410*/  CALL.REL.NOINC `($__internal_48_$__cuda_sm70_shflsync_down_p) ;  /* 0x0000020000007944 */ /* 0x000fea0003c00000 */
[----:B------:R-:W-:Y:S01]  /*5420*/  FADD.FTZ R199, R213, R199 ;  /* 0x000000c7d5c77221 */ /* 0x000fe20000010000 */
[----:B------:R-:W-:Y:S01]  /*5430*/  MOV R218, 0x1f ;  /* 0x0000001f00da7802 */ /* 0x000fe20000000f00 */
[----:B-1----:R-:W-:Y:S01]  /*5440*/  FADD.FTZ R215, R215, R198 ;  /* 0x000000c6d7d77221 */ /* 0x002fe20000010000 */
[----:B------:R-:W-:Y:S01]  /*5450*/  HFMA2.MMA R198, -RZ, RZ, 0, 1.1920928955078125e-07 ;  /* 0x00000002ffc67435 */ /* 0x000fe200000001ff */
[----:B------:R-:W-:-:S02]  /*5460*/  MOV R217, 0xffffffff ;  /* 0xffffffff00d97802 */ /* 0x000fc40000000f00 */
[----:B------:R-:W-:Y:S02]  /*5470*/  MOV R197, R199 ;  /* 0x000000c700c57202 */ /* 0x000fe40000000f00 */
[----:B------:R-:W-:Y:S02]  /*5480*/  MOV R196, 0x54a0 ;  /* 0x000054a000c47802 */ /* 0x000fe40000000f00 */
[----:B------:R-:W-:Y:S05]  /*5490*/  CALL.REL.NOINC `($__internal_48_$__cuda_sm70_shflsync_down_p) ;  /* 0x0000018000007944 */ /* 0x000fea0003c00000 */
[----:B-1----:R-:W-:Y:S01]  /*54a0*/  MOV R213, R198 ;  /* 0x000000c600d57202 */ /* 0x002fe20000000f00 */
[----:B------:R-:W-:Y:S01]  /*54b0*/  HFMA2.MMA R198, -RZ, RZ, 0, 1.1920928955078125e-07 ;  /* 0x00000002ffc67435 */ /* 0x000fe200000001ff */
[----:B------:R-:W-:Y:S02]  /*54c0*/  MOV R197, R215 ;  /* 0x000000d700c57202 */ /* 0x000fe40000000f00 */
[----:B------:R-:W-:Y:S02]  /*54d0*/  MOV R218, 0x1f ;  /* 0x0000001f00da7802 */ /* 0x000fe40000000f00 */
[----:B------:R-:W-:Y:S02]  /*54e0*/  MOV R217, 0xffffffff ;  /* 0xffffffff00d97802 */ /* 0x000fe40000000f00 */
[----:B------:R-:W-:-:S02]  /*54f0*/  MOV R196, 0x5510 ;  /* 0x0000551000c47802 */ /* 0x000fc40000000f00 */
[----:B------:R-:W-:Y:S05]  /*5500*/  CALL.REL.NOINC `($__internal_48_$__cuda_sm70_shflsync_down_p) ;  /* 0x0000011000007944 */ /* 0x000fea0003c00000 */
[----:B------:R-:W-:Y:S01]  /*5510*/  FADD.FTZ R213, R213, R199 ;  /* 0x000000c7d5d57221 */ /* 0x000fe20000010000 */
[----:B------:R-:W-:Y:S01]  /*5520*/  MOV R218, 0x1f ;  /* 0x0000001f00da7802 */ /* 0x000fe20000000f00 */
[----:B-1----:R-:W-:Y:S01]  /*5530*/  FADD.FTZ R199, R215, R198 ;  /* 0x000000c6d7c77221 */ /* 0x002fe20000010000 */
[----:B------:R-:W-:Y:S01]  /*5540*/  HFMA2.MMA R198, -RZ, RZ, 0, 5.9604644775390625e-08 ;  /* 0x00000001ffc67435 */ /* 0x000fe200000001ff */
[----:B------:R-:W-:-:S02]  /*5550*/  MOV R217, 0xffffffff ;  /* 0xffffffff00d97802 */ /* 0x000fc40000000f00 */
[----:B------:R-:W-:Y:S02]  /*5560*/  MOV R197, R213 ;  /* 0x000000d500c57202 */ /* 0x000fe40000000f00 */
[----:B------:R-:W-:Y:S02]  /*5570*/  MOV R196, 0x5590 ;  /* 0x0000559000c47802 */ /* 0x000fe40000000f00 */
[----:B------:R-:W-:Y:S05]  /*5580*/  CALL.REL.NOINC `($__internal_48_$__cuda_sm70_shflsync_down_p) ;  /* 0x0000009000007944 */ /* 0x000fea0003c00000 */
[----:B-1----:R-:W-:Y:S01]  /*5590*/  MOV R215, R198 ;  /* 0x000000c600d77202 */ /* 0x002fe20000000f00 */
[----:B------:R-:W-:Y:S01]  /*55a0*/  HFMA2.MMA R198, -RZ, RZ, 0, 5.9604644775390625e-08 ;  /* 0x00000001ffc67435 */ /* 0x000fe200000001ff */
[----:B------:R-:W-:Y:S02]  /*55b0*/  MOV R197, R199 ;  /* 0x000000c700c57202 */ /* 0x000fe40000000f00 */
[----:B------:R-:W-:Y:S02]  /*55c0*/  MOV R218, 0x1f ;  /* 0x0000001f00da7802 */ /* 0x000fe40000000f00 */
[----:B------:R-:W-:Y:S02]  /*55d0*/  MOV R217, 0xffffffff ;  /* 0xffffffff00d97802 */ /* 0x000fe40000000f00 */
[----:B------:R-:W-:-:S02]  /*55e0*/  MOV R196, 0x5600 ;  /* 0x0000560000c47802 */ /* 0x000fc40000000f00 */
[----:B------:R-:W-:Y:S05]  /*55f0*/  CALL.REL.NOINC `($__internal_48_$__cuda_sm70_shflsync_down_p) ;  /* 0x0000002000007944 */ /* 0x000fea0003c00000 */
[----:B-1----:R-:W-:Y:S01]  /*5600*/  MOV R197, R198 ;  /* 0x000000c600c57202 */ /* 0x002fe20000000f00 */
[----:B------:R-:W-:Y:S05]  /*5610*/  BRA `(.L_x_1497) ;  /* 0xffffd85000007947 */ /* 0x000fea000383ffff */
        .weak           $__internal_48_$__cuda_sm70_shflsync_down_p
        .type           $__internal_48_$__cuda_sm70_shflsync_down_p,@function
        .size           $__internal_48_$__cuda_sm70_shflsync_down_p,(.L_x_3410 - $__internal_48_$__cuda_sm70_shflsync_down_p)
$__internal_48_$__cuda_sm70_shflsync_down_p:
[----:B------:R-:W-:Y:S04]  /*5620*/  WARPSYNC R217 ;  /* 0x000000d900007348 */ /* 0x000fe80003800000 */
[----:B------:R0:W1:Y:S02]  /*5630*/  SHFL.DOWN PT, R198, R197, R198, R218 ;  /* 0x080000c6c5c67389 */ /* 0x00006400000e00da */
[----:B0-----:R-:W-:-:S06]  /*5640*/  HFMA2.MMA R197, -RZ, RZ, 0, 0 ;  /* 0x00000000ffc57435 */ /* 0x001fcc00000001ff */
[----:B------:R-:W-:Y:S05]  /*5650*/  RET.REL.NODEC R196 `(_ZN10layer_norm31ln_parallel_residual_bwd_kernelINS_13Kernel_traitsIf13__nv_bfloat16fS2_fjLj7168ELj1ELj1ELj8ELj8ENS_18Kernel_traits_baseILj7168EfS2_fS2_fjLj256EEEEELb0ELb0ELb0EEEvNS_9BwdParamsE) ;  /* 0xffffa9a0c4007950 */ /* 0x000fea0003c3ffff */
.L_x_1498:
        /* <DEDUP_REMOVED lines=10> */
.L_x_3410:


//--------------------- .text._ZN10layer_norm31ln_parallel_residual_bwd_kernelINS_13Kernel_traitsIf13__nv_bfloat16fS2_fjLj7168ELj1ELj1ELj8ELj8ENS_18Kernel_traits_baseILj7168EfS2_fS2_fjLj256EEEEELb0ELb0ELb1EEEvNS_9BwdParamsE --------------------------
	.section	.text._ZN10layer_norm31ln_parallel_residual_bwd_kernelINS_13Kernel_traitsIf13__nv_bfloat16fS2_fjLj7168ELj1ELj1ELj8ELj8ENS_18Kernel_traits_baseILj7168EfS2_fS2_fjLj256EEEEELb0ELb0ELb1EEEvNS_9BwdParamsE,"ax",@progbits
	.sectioninfo	@"SHI_REGISTERS=255"
	.align	128
        .global         _ZN10layer_norm31ln_parallel_residual_bwd_kernelINS_13Kernel_traitsIf13__nv_bfloat16fS2_fjLj7168ELj1ELj1ELj8ELj8ENS_18Kernel_traits_baseILj7168EfS2_fS2_fjLj256EEEEELb0ELb0ELb1EEEvNS_9BwdParamsE
        .type           _ZN10layer_norm31ln_parallel_residual_bwd_kernelINS_13Kernel_traitsIf13__nv_bfloat16fS2_fjLj7168ELj1ELj1ELj8ELj8ENS_18Kernel_traits_baseILj7168EfS2_fS2_fjLj256EEEEELb0ELb0ELb1EEEvNS_9BwdParamsE,@function
        .size           _ZN10layer_norm31ln_parallel_residual_bwd_kernelINS_13Kernel_traitsIf13__nv_bfloat16fS2_fjLj7168ELj1ELj1ELj8ELj8ENS_18Kernel_traits_baseILj7168EfS2_fS2_fjLj256EEEEELb0ELb0ELb1EEEvNS_9BwdParamsE,(.L_x_3411 - _ZN10layer_norm31ln_parallel_residual_bwd_kernelINS_13Kernel_traitsIf13__nv_bfloat16fS2_fjLj7168ELj1ELj1ELj8ELj8ENS_18Kernel_traits_baseILj7168EfS2_fS2_fjLj256EEEEELb0ELb0ELb1EEEvNS_9BwdParamsE)
        .other          _ZN10layer_norm31ln_parallel_residual_bwd_kernelINS_13Kernel_traitsIf13__nv_bfloat16fS2_fjLj7168ELj1ELj1ELj8ELj8ENS_18Kernel_traits_baseILj7168EfS2_fS2_fjLj256EEEEELb0ELb0ELb1EEEvNS_9BwdParamsE,@"STO_CUDA_ENTRY STV_DEFAULT"
_ZN10layer_norm31ln_parallel_residual_bwd_kernelINS_13Kernel_traitsIf13__nv_bfloat16fS2_fjLj7168ELj1ELj1ELj8ELj8ENS_18Kernel_traits_baseILj7168EfS2_fS2_fjLj256EEEEELb0ELb0ELb1EEEvNS_9BwdParamsE:
.text._ZN10layer_norm31ln_parallel_residual_bwd_kernelINS_13Kernel_traitsIf13__nv_bfloat16fS2_fjLj7168ELj1ELj1ELj8ELj8ENS_18Kernel_traits_baseILj7168EfS2_fS2_fjLj256EEEEELb0ELb0ELb1EEEvNS_9BwdParamsE:
        /* <DEDUP_REMOVED lines=65> */
.L_x_1499:
[----:B------:R0:W-:Y:S01]  /*0410*/  STL [R1+0x60], RZ ;  /* 0x000060ff01007387 */ /* 0x0001e20000100800 */
[----:B------:R-:W-:-:S03]  /*0420*/  SHF.L.U32 R0, R0, 0x4, RZ ;  /* 0x0000000400007819 */ /* 0x000fc600000006ff */
[----:B------:R0:W-:Y:S01]  /*0430*/  STL [R1+0x5c], RZ ;  /* 0x00005cff01007387 */ /* 0x0001e20000100800 */
[----:B------:R-:W-:-:S03]  /*0440*/  LOP3.LUT R0, R0, 0xff0, RZ, 0xc0, !PT ;  /* 0x00000ff000007812 */ /* 0x000fc600078ec0ff */
[----:B------:R0:W-:Y:S01]  /*0450*/  STL [R1+0x58], RZ ;  /* 0x000058ff01007387 */ /* 0x0001e20000100800 */
[C---:B------:R-:W-:Y:S02]  /*0460*/  IADD3 R2, P0, R0.reuse, c[0x0][0x1b0], RZ ;  /* 0x00006c0000027a10 */ /* 0x040fe40007f1e0ff */
[----:B------:R-:W-:Y:S01]  /*0470*/  IADD3 R4, P1, R0, c[0x0][0x1b8], RZ ;  /* 0x00006e0000047a10 */ /* 0x000fe20007f3e0ff */
[----:B------:R0:W-:Y:S01]  /*0480*/  STL [R1+0x54], RZ ;  /* 0x000054ff01007387 */ /* 0x0001e20000100800 */
[----:B------:R-:W-:Y:S02]  /*0490*/  IADD3.X R3, RZ, c[0x0][0x1b4], RZ, P0, !PT ;  /* 0x00006d00ff037a10 */ /* 0x000fe400007fe4ff */
[----:B------:R-:W-:Y:S01]  /*04a0*/  IADD3.X R5, RZ, c[0x0][0x1bc], RZ, P1, !PT ;  /* 0x00006f00ff057a10 */ /* 0x000fe20000ffe4ff */
        /* <DEDUP_REMOVED lines=21> */
[----:B------:R-:W-:-:S02]  /*0600*/  HFMA2.MMA R204, -RZ, RZ, 0, 5.9604644775390625e-08 ;  /* 0x00000001ffcc7435 */ /* 0x000fc400000001ff */
[----:B------:R-:W-:Y:S01]  /*0610*/  HFMA2.MMA R252, -RZ, RZ, 0, 0 ;  /* 0x00000000fffc7435 */ /* 0x000fe200000001ff */
[----:B------:R1:W5:Y:S01]  /*0620*/  LDG.E.128 R88, [R2.64] ;  /* 0x0000000402587981 */ /* 0x000362000c1e1d00 */
[----:B------:R-:W-:Y:S01]  /*0630*/  HFMA2.MMA R160, -RZ, RZ, 0, 0 ;  /* 0x00000000ffa07435 */ /* 0x000fe200000001ff */
[----:B------:R-:W-:Y:S01]  /*0640*/  CS2R R250, SRZ ;  /* 0x0000000000fa7805 */ /* 0x000fe2000001ff00 */
[----:B------:R-:W-:Y:S01]  /*0650*/  CS2R R248, SRZ ;  /* 0x0000000000f87805 */ /* 0x000fe2000001ff00 */
[----:B------:R1:W5:Y:S01]  /*0660*/  LDG.E.128 R84, [R2.64+0x1000] ;  /* 0x0010000402547981 */ /* 0x000362000c1e1d00 */
[----:B------:R-:W-:Y:S01]  /*0670*/  CS2R R238, SRZ ;  /* 0x0000000000ee7805 */ /* 0x000fe2000001ff00 */
[----:B------:R-:W-:Y:S01]  /*0680*/  CS2R R236, SRZ ;  /* 0x0000000000ec7805 */ /* 0x000fe2000001ff00 */
[----:B------:R-:W-:Y:S01]  /*0690*/  MOV R227, RZ ;  /* 0x000000ff00e37202 */ /* 0x000fe20000000f00 */
        /* <DEDUP_REMOVED lines=48> */
[----:B------:R-:W-:Y:S01]  /*09a0*/  CS2R R6, SRZ ;  /* 0x0000000000067805 */ /* 0x000fe2000001ff00 */
[----:B-1----:R-:W-:Y:S01]  /*09b0*/  MOV R3, RZ ;  /* 0x000000ff00037202 */ /* 0x002fe20000000f00 */
[----:B0-2---:R-:W-:-:S02]  /*09c0*/  CS2R R4, SRZ ;  /* 0x0000000000047805 */ /* 0x005fc4000001ff00 */
.L_x_1511:
[----:B------:R-:W0:Y:S01]  /*09d0*/  S2R R2, SR_TID.X ;  /* 0x0000000000027919 */ /* 0x000e220000002100 */
[----:B------:R-:W-:-:S03]  /*09e0*/  IMAD R0, R161, c[0x0][0x168], RZ ;  /* 0x00005a00a1007a24 */ /* 0x000fc600078e02ff */
[----:B------:R1:W-:Y:S02]  /*09f0*/  STL [R1+0x64], R120 ;  /* 0x0000647801007387 */ /* 0x0003e40000100800 */
[----:B------:R-:W-:-:S04]  /*0a00*/  SHF.R.S32.HI R125, RZ, 0x1f, R0 ;  /* 0x0000001fff7d7819 */ /* 0x000fc80000011400 */
[----:B------:R-:W-:Y:S02]  /*0a10*/  LEA.HI R125, R125, R0, RZ, 0x2 ;  /* 0x000000007d7d7211 */ /* 0x000fe400078f10ff */
[----:B------:R-:W-:Y:S02]  /*0a20*/  MOV R202, 0x8 ;  /* 0x0000000800ca7802 */ /* 0x000fe40000000f00 */
[----:B------:R-:W-:Y:S01]  /*0a30*/  MOV R128, 0x4 ;  /* 0x0000000400807802 */ /* 0x000fe20000000f00 */
[----:B-1----:R-:W2:Y:S01]  /*0a40*/  LDL.LU R120, [R1+0x20] ;  /* 0x0000200001787983 */ /* 0x002ea20000300800 */
[----:B0-----:R-:W-:-:S03]  /*0a50*/  LOP3.LUT R2, R2, 0xff, RZ, 0xc0, !PT ;  /* 0x000000ff02027812 */ /* 0x001fc600078ec0ff */
[----:B------:R-:W-:Y:S01]  /*0a60*/  IMAD.WIDE R126, R161, R128, c[0x0][0x1a0] ;  /* 0x00006800a17e7625 */ /* 0x000fe200078e0280 */
[----:B------:R-:W-:Y:S01]  /*0a70*/  ULDC.U8 UR6, c[0x0][0x1f0] ;  /* 0x00007c0000067ab9 */ /* 0x000fe20000000000 */
[----:B------:R-:W3:Y:S01]  /*0a80*/  LDL.LU R226, [R1+0x28] ;  /* 0x0000280001e27983 */ /* 0x000ee20000300800 */
[----:B------:R-:W-:-:S03]  /*0a90*/  LEA.HI.SX32 R171, R125, R2, 0x1e ;  /* 0x000000027dab7211 */ /* 0x000fc600078ff2ff */
[----:B------:R0:W4:Y:S02]  /*0aa0*/  LDG.E R205, [R126.64] ;  /* 0x000000047ecd7981 */ /* 0x000124000c1e1900 */
[----:B------:R-:W-:-:S06]  /*0ab0*/  IMAD.WIDE.U32 R144, R171, R202, c[0x0][0x208] ;  /* 0x00008200ab907625 */ /* 0x000fcc00078e00ca */
[----:B------:R-:W2:Y:S01]  /*0ac0*/  LDG.E.64 R144, [R144.64] ;  /* 0x0000000490907981 */ /* 0x000ea2000c1e1b00 */
[C---:B------:R-:W-:Y:S01]  /*0ad0*/  IMAD.WIDE.U32 R146, R171.reuse, R202, c[0x0][0x210] ;  /* 0x00008400ab927625 */ /* 0x040fe200078e00ca */
[----:B------:R-:W-:-:S04]  /*0ae0*/  LEA R124, P0, R171, c[0x0][0x188], 0x4 ;  /* 0x00006200ab7c7a11 */ /* 0x000fc800078020ff */
[----:B------:R-:W-:Y:S01]  /*0af0*/  LEA.HI.X R125, R171, c[0x0][0x18c], RZ, 0x4, P0 ;  /* 0x00006300ab7d7a11 */ /* 0x000fe200000f24ff */
[----:B------:R-:W3:Y:S01]  /*0b00*/  LDG.E.64 R146, [R146.64] ;  /* 0x0000000492927981 */ /* 0x000ee2000c1e1b00 */
[----:B------:R-:W-:Y:S01]  /*0b10*/  IMAD.WIDE R128, R161, R128, c[0x0][0x1a8] ;  /* 0x00006a00a1807625 */ /* 0x000fe200078e0280 */
[----:B------:R-:W-:-:S03]  /*0b20*/  IADD3 R170, R171, 0x100, RZ ;  /* 0x00000100abaa7810 */ /* 0x000fc60007ffe0ff */
[----:B0-----:R-:W3:Y:S02]  /*0b30*/  LDG.E.128 R124, [R124.64] ;  /* 0x000000047c7c7981 */ /* 0x001ee4000c1e1d00 */
[CC--:B------:R-:W-:Y:S02]  /*0b40*/  IMAD.WIDE.U32 R174, R170.reuse, R202.reuse, c[0x0][0x208] ;  /* 0x00008200aaae7625 */ /* 0x0c0fe400078e00ca */
[----:B------:R0:W3:Y:S02]  /*0b50*/  LDG.E R169, [R128.64] ;  /* 0x0000000480a97981 */ /* 0x0000e4000c1e1900 */
[C---:B------:R-:W-:Y:S02]  /*0b60*/  IMAD.WIDE.U32 R176, R170.reuse, R202, c[0x0][0x210] ;  /* 0x00008400aab07625 */ /* 0x040fe400078e00ca */
[----:B------:R-:W4:Y:S04]  /*0b70*/  LDG.E.64 R174, [R174.64] ;  /* 0x00000004aeae7981 */ /* 0x000f28000c1e1b00 */
[----:B------:R-:W4:Y:S01]  /*0b80*/  LDG.E.64 R176, [R176.64] ;  /* 0x00000004b0b07981 */ /* 0x000f22000c1e1b00 */
[----:B0-----:R-:W-:-:S04]  /*0b90*/  LEA R128, P0, R170, c[0x0][0x188], 0x4 ;  /* 0x00006200aa807a11 */ /* 0x001fc800078020ff */
[----:B------:R-:W-:-:S06]  /*0ba0*/  LEA.HI.X R129, R170, c[0x0][0x18c], RZ, 0x4, P0 ;  /* 0x00006300aa817a11 */ /* 0x000fcc00000f24ff */
[----:B------:R-:W4:Y:S01]  /*0bb0*/  LDG.E.128 R128, [R128.64] ;  /* 0x0000000480807981 */ /* 0x000f22000c1e1d00 */
[----:B------:R-:W-:-:S05]  /*0bc0*/  IADD3 R168, R171, 0x200, RZ ;  /* 0x00000200aba87810 */ /* 0x000fca0007ffe0ff */
[C---:B------:R-:W-:Y:S01]  /*0bd0*/  IMAD.WIDE.U32 R178, R168.reuse, R202, c[0x0][0x208] ;  /* 0x00008200a8b27625 */ /* 0x040fe200078e00ca */
[----:B------:R-:W-:-:S03]  /*0be0*/  LEA R132, P0, R168, c[0x0][0x188], 0x4 ;  /* 0x00006200a8847a11 */ /* 0x000fc600078020ff */
[C---:B------:R-:W-:Y:S01]  /*0bf0*/  IMAD.WIDE.U32 R180, R168.reuse, R202, c[0x0][0x210] ;  /* 0x00008400a8b47625 */ /* 0x040fe200078e00ca */
[----:B------:R-:W-:Y:S01]  /*0c00*/  LEA.HI.X R133, R168, c[0x0][0x18c], RZ, 0x4, P0 ;  /* 0x00006300a8857a11 */ /* 0x000fe200000f24ff */
[----:B------:R-:W4:Y:S04]  /*0c10*/  LDG.E.64 R178, [R178.64] ;  /* 0x00000004b2b27981 */ /* 0x000f28000c1e1b00 */
[----:B------:R-:W4:Y:S04]  /*0c20*/  LDG.E.64 R180, [R180.64] ;  /* 0x00000004b4b47981 */ /* 0x000f28000c1e1b00 */
[----:B------:R-:W4:Y:S01]  /*0c30*/  LDG.E.128 R132, [R132.64] ;  /* 0x0000000484847981 */ /* 0x000f22000c1e1d00 */
[----:B------:R-:W-:-:S05]  /*0c40*/  IADD3 R167, R171, 0x300, RZ ;  /* 0x00000300aba77810 */ /* 0x000fca0007ffe0ff */
[C---:B------:R-:W-:Y:S01]  /*0c50*/  IMAD.WIDE.U32 R182, R167.reuse, R202, c[0x0][0x208] ;  /* 0x00008200a7b67625 */ /* 0x040fe200078e00ca */
[----:B------:R-:W-:-:S03]  /*0c60*/  LEA R136, P0, R167, c[0x0][0x188], 0x4 ;  /* 0x00006200a7887a11 */ /* 0x000fc600078020ff */
[C---:B------:R-:W-:Y:S02]  /*0c70*/  IMAD.WIDE.U32 R184, R167.reuse, R202, c[0x0][0x210] ;  /* 0x00008400a7b87625 */ /* 0x040fe400078e00ca */
[----:B------:R-:W4:Y:S01]  /*0c80*/  LDG.E.64 R182, [R182.64] ;  /* 0x00000004b6b67981 */ /* 0x000f22000c1e1b00 */
[----:B------:R-:W-:-:S03]  /*0c90*/  LEA.HI.X R137, R167, c[0x0][0x18c], RZ, 0x4, P0 ;  /* 0x00006300a7897a11 */ /* 0x000fc600000f24ff */
[----:B------:R-:W4:Y:S04]  /*0ca0*/  LDG.E.64 R184, [R184.64] ;  /* 0x00000004b8b87981 */ /* 0x000f28000c1e1b00 */
[----:B------:R-:W4:Y:S01]  /*0cb0*/  LDG.E.128 R136, [R136.64] ;  /* 0x0000000488887981 */ /* 0x000f22000c1e1d00 */
[----:B------:R-:W-:-:S04]  /*0cc0*/  ISETP.NE.U32.AND P0, PT, RZ, c[0x0][0x218], PT ;  /* 0x00008600ff007a0c */ /* 0x000fc80003f05070 */
[----:B------:R-:W-:Y:S02]  /*0cd0*/  ISETP.NE.AND.EX P0, PT, RZ, c[0x0][0x21c], PT, P0 ;  /* 0x00008700ff007a0c */ /* 0x000fe40003f05300 */
[----:B------:R-:W-:-:S04]  /*0ce0*/  IADD3 R166, R171, 0x400, RZ ;  /* 0x00000400aba67810 */ /* 0x000fc80007ffe0ff */
[----:B------:R-:W-:-:S07]  /*0cf0*/  LEA R140, P2, R166, c[0x0][0x188], 0x4 ;  /* 0x00006200a68c7a11 */ /* 0x000fce00078420ff */
[C---:B------:R-:W-:Y:S02]  /*0d00*/  @P0 LEA R172, P1, R171.reuse, c[0x0][0x218], 0x4 ;  /* 0x00008600abac0a11 */ /* 0x040fe400078220ff */
[----:B------:R-:W-:Y:S02]  /*0d10*/  LEA.HI.X R141, R166, c[0x0][0x18c], RZ, 0x4, P2 ;  /* 0x00006300a68d7a11 */ /* 0x000fe400010f24ff */
[----:B------:R-:W-:Y:S02]  /*0d20*/  @P0 LEA.HI.X R173, R171, c[0x0][0x21c], RZ, 0x4, P1 ;  /* 0x00008700abad0a11 */ /* 0x000fe400008f24ff */
[----:B------:R-:W-:Y:S02]  /*0d30*/  @P0 LEA R150, P1, R170, c[0x0][0x218], 0x4 ;  /* 0x00008600aa960a11 */ /* 0x000fe400078220ff */
[----:B------:R-:W-:Y:S01]  /*0d40*/  @P0 LEA R148, P2, R168, c[0x0][0x218], 0x4 ;  /* 0x00008600a8940a11 */ /* 0x000fe200078420ff */
[----:B-----5:R0:W5:Y:S01]  /*0d50*/  @P0 LDG.E.128 R92, [R172.64] ;  /* 0x00000004ac5c0981 */ /* 0x020162000c1e1d00 */
[----:B------:R-:W-:-:S02]  /*0d60*/  @P0 LEA.HI.X R151, R170, c[0x0][0x21c], RZ, 0x4, P1 ;  /* 0x00008700aa970a11 */ /* 0x000fc400008f24ff */
[----:B------:R-:W-:Y:S02]  /*0d70*/  @P0 LEA.HI.X R149, R168, c[0x0][0x21c], RZ, 0x4, P2 ;  /* 0x00008700a8950a11 */ /* 0x000fe400010f24ff */
[----:B------:R-:W-:Y:S01]  /*0d80*/  IADD3 R2, R171, 0x500, RZ ;  /* 0x00000500ab027810 */ /* 0x000fe20007ffe0ff */
[----:B------:R1:W5:Y:S01]  /*0d90*/  @P0 LDG.E.128 R96, [R150.64] ;  /* 0x0000000496600981 */ /* 0x000362000c1e1d00 */
[----:B0-----:R-:W-:-:S03]  /*0da0*/  @P0 LEA R172, P1, R167, c[0x0][0x218], 0x4 ;  /* 0x00008600a7ac0a11 */ /* 0x001fc600078220ff */
[----:B------:R0:W5:Y:S01]  /*0db0*/  @P0 LDG.E.128 R100, [R148.64] ;  /* 0x0000000494640981 */ /* 0x000162000c1e1d00 */
[----:B------:R-:W-:Y:S02]  /*0dc0*/  @P0 LEA.HI.X R173, R167, c[0x0][0x21c], RZ, 0x4, P1 ;  /* 0x00008700a7ad0a11 */ /* 0x000fe400008f24ff */
[----:B------:R-:W-:Y:S01]  /*0dd0*/  IADD3 R0, R171, 0x600, RZ ;  /* 0x00000600ab007810 */ /* 0x000fe20007ffe0ff */
[C---:B------:R-:W-:Y:S01]  /*0de0*/  IMAD.WIDE.U32 R186, R166.reuse, R202, c[0x0][0x208] ;  /* 0x00008200a6ba7625 */ /* 0x040fe200078e00ca */
[----:B------:R-:W4:Y:S01]  /*0df0*/  LDG.E.128 R140, [R140.64] ;  /* 0x000000048c8c7981 */ /* 0x000f22000c1e1d00 */
[----:B0-----:R-:W-:-:S03]  /*0e00*/  @P0 LEA R148, P1, R166, c[0x0][0x218], 0x4 ;  /* 0x00008600a6940a11 */ /* 0x001fc600078220ff */
[----:B------:R2:W5:Y:S01]  /*0e10*/  @P0 LDG.E.128 R104, [R172.64] ;  /* 0x00000004ac680981 */ /* 0x000562000c1e1d00 */
[----:B-1----:R-:W-:Y:S02]  /*0e20*/  @P0 LEA R150, P2, R2, c[0x0][0x218], 0x4 ;  /* 0x0000860002960a11 */ /* 0x002fe400078420ff */
[C---:B------:R-:W-:Y:S01]  /*0e30*/  @P0 LEA.HI.X R149, R166.reuse, c[0x0][0x21c], RZ, 0x4, P1 ;  /* 0x00008700a6950a11 */ /* 0x040fe200008f24ff */
[-C--:B------:R-:W-:Y:S01]  /*0e40*/  IMAD.WIDE.U32 R188, R166, R202.reuse, c[0x0][0x210] ;  /* 0x00008400a6bc7625 */ /* 0x080fe200078e00ca */
[C---:B------:R-:W-:Y:S01]  /*0e50*/  @P0 LEA.HI.X R151, R2.reuse, c[0x0][0x21c], RZ, 0x4, P2 ;  /* 0x0000870002970a11 */ /* 0x040fe200010f24ff */
[----:B------:R-:W4:Y:S04]  /*0e60*/  LDG.E.64 R186, [R186.64] ;  /* 0x00000004baba7981 */ /* 0x000f28000c1e1b00 */
[----:B------:R0:W5:Y:S04]  /*0e70*/  @P0 LDG.E.128 R108, [R148.64] ;  /* 0x00000004946c0981 */ /* 0x000168000c1e1d00 */
[----:B------:R3:W5:Y:S01]  /*0e80*/  @P0 LDG.E.128 R112, [R150.64] ;  /* 0x0000000496700981 */ /* 0x000762000c1e1d00 */
[----:B------:R-:W-:-:S03]  /*0e90*/  IMAD.WIDE.U32 R190, R2, R202, c[0x0][0x208] ;  /* 0x0000820002be7625 */ /* 0x000fc600078e00ca */
[----:B------:R-:W4:Y:S01]  /*0ea0*/  LDG.E.64 R188, [R188.64] ;  /* 0x00000004bcbc7981 */ /* 0x000f22000c1e1b00 */
[----:B------:R-:W-:-:S03]  /*0eb0*/  IMAD.WIDE.U32 R192, R2, R202, c[0x0][0x210] ;  /* 0x0000840002c07625 */ /* 0x000fc600078e00ca */
[----:B------:R-:W4:Y:S04]  /*0ec0*/  LDG.E.64 R190, [R190.64] ;  /* 0x00000004bebe7981 */ /* 0x000f28000c1e1b00 */
[----:B------:R-:W4:Y:S01]  /*0ed0*/  LDG.E.64 R192, [R192.64] ;  /* 0x00000004c0c07981 */ /* 0x000f22000c1e1b00 */
[----:B--2---:R-:W-:Y:S01]  /*0ee0*/  IMAD.MOV.U32 R172, RZ, RZ, R144 ;  /* 0x000000ffffac7224 */ /* 0x004fe200078e0090 */
[----:B------:R-:W-:Y:S02]  /*0ef0*/  SHF.R.U64 R195, R144, 0x10, R145 ;  /* 0x0000001090c37819 */ /* 0x000fe40000001291 */
[----:B------:R-:W-:Y:S02]  /*0f00*/  @P0 LEA R144, P1, R0, c[0x0][0x218], 0x4 ;  /* 0x0000860000900a11 */ /* 0x000fe400078220ff */
[----:B------:R-:W-:-:S02]  /*0f10*/  MOV R194, R145 ;  /* 0x0000009100c27202 */ /* 0x000fc40000000f00 */
[----:B------:R-:W-:Y:S02]  /*0f20*/  SHF.R.U32.HI R200, RZ, 0x10, R145 ;  /* 0x00000010ffc87819 */ /* 0x000fe40000011691 */
[----:B------:R-:W-:-:S05]  /*0f30*/  @P0 LEA.HI.X R145, R0, c[0x0][0x21c], RZ, 0x4, P1 ;  /* 0x0000870000910a11 */ /* 0x000fca00008f24ff */
[----:B------:R1:W5:Y:S01]  /*0f40*/  @P0 LDG.E.128 R116, [R144.64] ;  /* 0x0000000490740981 */ /* 0x000362000c1e1d00 */
[----:B------:R-:W-:Y:S02]  /*0f50*/  ISETP.NE.AND P0, PT, RZ, UR6, PT ;  /* 0x00000006ff007c0c */ /* 0x000fe4000bf05270 */
[----:B---3--:R-:W-:Y:S02]  /*0f60*/  MOV R150, R146 ;  /* 0x0000009200967202 */ /* 0x008fe40000000f00 */
[----:B----4-:R-:W-:Y:S02]  /*0f70*/  FSEL R205, R205, RZ, !P0 ;  /* 0x000000ffcdcd7208 */ /* 0x010fe40004000000 */
[----:B0-----:R-:W-:Y:S02]  /*0f80*/  SHF.R.U64 R149, R146, 0x10, R147 ;  /* 0x0000001092957819 */ /* 0x001fe40000001293 */
[----:B------:R-:W-:Y:S01]  /*0f90*/  MOV R148, R147 ;  /* 0x0000009300947202 */ /* 0x000fe20000000f00 */
[C---:B------:R-:W-:Y:S01]  /*0fa0*/  FADD.FTZ R124, -R205.reuse, R124 ;  /* 0x0000007ccd7c7221 */ /* 0x040fe20000010100 */
[----:B------:R-:W-:Y:S01]  /*0fb0*/  PRMT R150, RZ, 0x5410, R150 ;  /* 0x00005410ff967816 */ /* 0x000fe20000000096 */
[C---:B------:R-:W-:Y:S01]  /*0fc0*/  FADD.FTZ R125, -R205.reuse, R125 ;  /* 0x0000007dcd7d7221 */ /* 0x040fe20000010100 */
[----:B------:R-:W-:Y:S01]  /*0fd0*/  PRMT R149, RZ, 0x5410, R149 ;  /* 0x00005410ff957816 */ /* 0x000fe20000000095 */
[----:B------:R-:W-:Y:S01]  /*0fe0*/  FADD.FTZ R126, -R205, R126 ;  /* 0x0000007ecd7e7221 */ /* 0x000fe20000010100 */
[----:B------:R-:W-:Y:S01]  /*0ff0*/  PRMT R148, RZ, 0x5410, R148 ;  /* 0x00005410ff947816 */ /* 0x000fe20000000094 */
[C---:B------:R-:W-:Y:S01]  /*1000*/  FMUL.FTZ R173, R169.reuse, R124 ;  /* 0x0000007ca9ad7220 */ /* 0x040fe20000410000 */
[----:B------:R-:W-:Y:S01]  /*1010*/  PRMT R172, RZ, 0x5410, R172 ;  /* 0x00005410ffac7816 */ /* 0x000fe200000000ac */
[----:B------:R-:W-:Y:S01]  /*1020*/  FMUL.FTZ R124, R60, R150 ;  /* 0x000000963c7c7220 */ /* 0x000fe20000410000 */
[----:B------:R-:W-:Y:S01]  /*1030*/  PRMT R195, RZ, 0x5410, R195 ;  /* 0x00005410ffc37816 */ /* 0x000fe200000000c3 */
[----:B------:R-:W-:Y:S01]  /*1040*/  FMUL.FTZ R197, R169, R125 ;  /* 0x0000007da9c57220 */ /* 0x000fe20000410000 */
[----:B------:R-:W-:Y:S01]  /*1050*/  PRMT R194, RZ, 0x5410, R194 ;  /* 0x00005410ffc27816 */ /* 0x000fe200000000c2 */
[----:B------:R-:W-:-:S02]  /*1060*/  FMUL.FTZ R196, R61, R149 ;  /* 0x000000953dc47220 */ /* 0x000fc40000410000 */
[----:B------:R-:W-:Y:S02]  /*1070*/  FMUL.FTZ R199, R169, R126 ;  /* 0x0000007ea9c77220 */ /* 0x000fe40000410000 */
[----:B------:R-:W-:Y:S01]  /*1080*/  FMUL.FTZ R198, R62, R148 ;  /* 0x000000943ec67220 */ /* 0x000fe20000410000 */
[----:B------:R-:W-:Y:S01]  /*1090*/  SHF.R.U32.HI R201, RZ, 0x10, R147 ;  /* 0x00000010ffc97819 */ /* 0x000fe20000011693 */
[----:B------:R-:W-:Y:S02]  /*10a0*/  FADD.FTZ R32, R172, R32 ;  /* 0x00000020ac207221 */ /* 0x000fe40000010000 */
[-C--:B------:R-:W-:Y:S02]  /*10b0*/  FFMA.FTZ R4, R173, R172.reuse, R4 ;  /* 0x000000acad047223 */ /* 0x080fe40000010004 */
[----:B------:R-:W-:Y:S02]  /*10c0*/  FFMA.FTZ R172, R88, R172, R124 ;  /* 0x000000ac58ac7223 */ /* 0x000fe4000001007c */
[----:B------:R-:W-:-:S02]  /*10d0*/  FADD.FTZ R31, R195, R31 ;  /* 0x0000001fc31f7221 */ /* 0x000fc40000010000 */
[-C--:B------:R-:W-:Y:S02]  /*10e0*/  FFMA.FTZ R3, R197, R195.reuse, R3 ;  /* 0x000000c3c5037223 */ /* 0x080fe40000010003 */
[----:B------:R-:W-:Y:S02]  /*10f0*/  FFMA.FTZ R196, R89, R195, R196 ;  /* 0x000000c359c47223 */ /* 0x000fe400000100c4 */
[----:B------:R-:W-:Y:S02]  /*1100*/  FADD.FTZ R34, R194, R34 ;  /* 0x00000022c2227221 */ /* 0x000fe40000010000 */
[-C--:B------:R-:W-:Y:S02]  /*1110*/  FFMA.FTZ R6, R199, R194.reuse, R6 ;  /* 0x000000c2c7067223 */ /* 0x080fe40000010006 */
[----:B------:R-:W-:Y:S01]  /*1120*/  FFMA.FTZ R198, R90, R194, R198 ;  /* 0x000000c25ac67223 */ /* 0x000fe200000100c6 */
[----:B------:R-:W-:Y:S01]  /*1130*/  PRMT R126, RZ, 0x5410, R201 ;  /* 0x00005410ff7e7816 */ /* 0x000fe200000000c9 */
[----:B------:R-:W-:Y:S01]  /*1140*/  IMAD.WIDE.U32 R124, R0, R202, c[0x0][0x208] ;  /* 0x00008200007c7625 */ /* 0x000fe200078e00ca */
[----:B------:R-:W-:-:S03]  /*1150*/  MOV R203, R174 ;  /* 0x000000ae00cb7202 */ /* 0x000fc60000000f00 */
[----:B------:R-:W-:Y:S01]  /*1160*/  IMAD.WIDE.U32 R194, R0, R202, c[0x0][0x210] ;  /* 0x0000840000c27625 */ /* 0x000fe200078e00ca */
[----:B------:R-:W-:Y:S01]  /*1170*/  SHF.R.U64 R202, R174, 0x10, R175 ;  /* 0x00000010aeca7819 */ /* 0x000fe200000012af */
[----:B------:R-:W2:Y:S01]  /*1180*/  LDG.E.64 R124, [R124.64] ;  /* 0x000000047c7c7981 */ /* 0x000ea2000c1e1b00 */
[----:B------:R-:W-:Y:S01]  /*1190*/  MOV R174, R176 ;  /* 0x000000b000ae7202 */ /* 0x000fe20000000f00 */
[C---:B------:R-:W-:Y:S01]  /*11a0*/  FADD.FTZ R127, -R205.reuse, R127 ;  /* 0x0000007fcd7f7221 */ /* 0x040fe20000010100 */
[----:B------:R-:W-:Y:S01]  /*11b0*/  PRMT R200, RZ, 0x5410, R200 ;  /* 0x00005410ffc87816 */ /* 0x000fe200000000c8 */
[----:B------:R-:W-:Y:S01]  /*11c0*/  FADD.FTZ R128, -R205, R128 ;  /* 0x00000080cd807221 */ /* 0x000fe20000010100 */
[----:B------:R-:W-:Y:S01]  /*11d0*/  PRMT R206, RZ, 0x5410, R174 ;  /* 0x00005410ffce7816 */ /* 0x000fe200000000ae */
[----:B------:R-:W-:Y:S01]  /*11e0*/  FMUL.FTZ R201, R169, R127 ;  /* 0x0000007fa9c97220 */ /* 0x000fe20000410000 */
[----:B------:R-:W-:Y:S01]  /*11f0*/  PRMT R203, RZ, 0x5410, R203 ;  /* 0x00005410ffcb7816 */ /* 0x000fe200000000cb */
[----:B------:R-:W-:Y:S01]  /*1200*/  FMUL.FTZ R127, R63, R126 ;  /* 0x0000007e3f7f7220 */ /* 0x000fe20000410000 */
[----:B-1----:R-:W-:Y:S01]  /*1210*/  LEA R144, P1, R2, c[0x0][0x188], 0x4 ;  /* 0x0000620002907a11 */ /* 0x002fe200078220ff */
[----:B------:R-:W-:Y:S01]  /*1220*/  FADD.FTZ R33, R200, R33 ;  /* 0x00000021c8217221 */ /* 0x000fe20000010000 */
[----:B------:R-:W3:Y:S01]  /*1230*/  LDG.E.64 R194, [R194.64] ;  /* 0x00000004c2c27981 */ /* 0x000ee2000c1e1b00 */
[----:B------:R-:W-:-:S02]  /*1240*/  FFMA.FTZ R5, R201, R200, R5 ;  /* 0x000000c8c9057223 */ /* 0x000fc40000010005 */
[----:B------:R-:W-:Y:S01]  /*1250*/  FFMA.FTZ R200, R91, R200, R127 ;  /* 0x000000c85bc87223 */ /* 0x000fe2000001007f */
[----:B------:R-:W-:Y:S01]  /*1260*/  MOV R127, R175 ;  /* 0x000000af007f7202 */ /* 0x000fe20000000f00 */
[----:B------:R-:W-:Y:S02]  /*1270*/  FADD.FTZ R225, R126, R225 ;  /* 0x000000e17ee17221 */ /* 0x000fe40000010000 */
[----:B------:R-:W-:Y:S01]  /*1280*/  FFMA.FTZ R221, R201, R126, R221 ;  /* 0x0000007ec9dd7223 */ /* 0x000fe200000100dd */
[----:B------:R-:W-:Y:S01]  /*1290*/  SHF.R.U32.HI R126, RZ, 0x10, R175 ;  /* 0x00000010ff7e7819 */ /* 0x000fe200000116af */
[----:B------:R-:W-:Y:S01]  /*12a0*/  FMUL.FTZ R128, R169, R128 ;  /* 0x00000080a9807220 */ /* 0x000fe20000410000 */
[----:B------:R-:W-:Y:S01]  /*12b0*/  SHF.R.U64 R175, R176, 0x10, R177 ;  /* 0x00000010b0af7819 */ /* 0x000fe200000012b1 */
[----:B------:R-:W-:Y:S02]  /*12c0*/  FMUL.FTZ R174, R56, R206 ;  /* 0x000000ce38ae7220 */ /* 0x000fe40000410000 */
[----:B------:R-:W-:-:S02]  /*12d0*/  FADD.FTZ R152, R203, R152 ;  /* 0x00000098cb987221 */ /* 0x000fc40000010000 */
[-C--:B------:R-:W-:Y:S02]  /*12e0*/  FFMA.FTZ R8, R128, R203.reuse, R8 ;  /* 0x000000cb80087223 */ /* 0x080fe40000010008 */
[----:B------:R-:W-:Y:S01]  /*12f0*/  FFMA.FTZ R174, R84, R203, R174 ;  /* 0x000000cb54ae7223 */ /* 0x000fe200000100ae */
[----:B------:R-:W-:Y:S01]  /*1300*/  PRMT R203, RZ, 0x5410, R175 ;  /* 0x00005410ffcb7816 */ /* 0x000fe200000000af */
[----:B------:R-:W-:Y:S01]  /*1310*/  FADD.FTZ R129, -R205, R129 ;  /* 0x00000081cd817221 */ /* 0x000fe20000010100 */
[----:B------:R-:W-:Y:S02]  /*1320*/  PRMT R202, RZ, 0x5410, R202 ;  /* 0x00005410ffca7816 */ /* 0x000fe400000000ca */
[----:B------:R-:W-:Y:S01]  /*1330*/  MOV R176, R177 ;  /* 0x000000b100b07202 */ /* 0x000fe20000000f00 */
[----:B------:R-:W-:Y:S02]  /*1340*/  FMUL.FTZ R129, R169, R129 ;  /* 0x00000081a9817220 */ /* 0x000fe40000410000 */
[----:B------:R-:W-:-:S02]  /*1350*/  FMUL.FTZ R175, R57, R203 ;  /* 0x000000cb39af7220 */ /* 0x000fc40000410000 */
[----:B------:R-:W-:Y:S02]  /*1360*/  FADD.FTZ R35, R202, R35 ;  /* 0x00000023ca237221 */ /* 0x000fe40000010000 */
[-C--:B------:R-:W-:Y:S02]  /*1370*/  FFMA.FTZ R7, R129, R202.reuse, R7 ;  /* 0x000000ca81077223 */ /* 0x080fe40000010007 */
[----:B------:R-:W-:Y:S01]  /*1380*/  FFMA.FTZ R175, R85, R202, R175 ;  /* 0x000000ca55af7223 */ /* 0x000fe200000100af */
[----:B------:R-:W-:Y:S01]  /*1390*/  PRMT R202, RZ, 0x5410, R176 ;  /* 0x00005410ffca7816 */ /* 0x000fe200000000b0 */
[----:B------:R-:W-:Y:S01]  /*13a0*/  FADD.FTZ R130, -R205, R130 ;  /* 0x00000082cd827221 */ /* 0x000fe20000010100 */
[----:B------:R-:W-:Y:S02]  /*13b0*/  PRMT R127, RZ, 0x5410, R127 ;  /* 0x00005410ff7f7816 */ /* 0x000fe4000000007f */
[----:B------:R-:W-:Y:S01]  /*13c0*/  SHF.R.U32.HI R177, RZ, 0x10, R177 ;  /* 0x00000010ffb17819 */ /* 0x000fe200000116b1 */
[----:B------:R-:W-:-:S02]  /*13d0*/  FMUL.FTZ R130, R169, R130 ;  /* 0x00000082a9827220 */ /* 0x000fc40000410000 */
[----:B------:R-:W-:Y:S02]  /*13e0*/  FMUL.FTZ R176, R58, R202 ;  /* 0x000000ca3ab07220 */ /* 0x000fe40000410000 */
[----:B------:R-:W-:Y:S02]  /*13f0*/  FADD.FTZ R236, R203, R236 ;  /* 0x000000eccbec7221 */ /* 0x000fe40000010000 */
[----:B------:R-:W-:Y:S01]  /*1400*/  FFMA.FTZ R230, R129, R203, R230 ;  /* 0x000000cb81e67223 */ /* 0x000fe200000100e6 */
[----:B------:R-:W-:Y:S01]  /*1410*/  MOV R203, R178 ;  /* 0x000000b200cb7202 */ /* 0x000fe20000000f00 */
[----:B------:R-:W-:Y:S02]  /*1420*/  FADD.FTZ R154, R127, R154 ;  /* 0x0000009a7f9a7221 */ /* 0x000fe40000010000 */
[-C--:B------:R-:W-:Y:S02]  /*1430*/  FFMA.FTZ R10, R130, R127.reuse, R10 ;  /* 0x0000007f820a7223 */ /* 0x080fe4000001000a */
[----:B------:R-:W-:Y:S01]  /*1440*/  FFMA.FTZ R176, R86, R127, R176 ;  /* 0x0000007f56b07223 */ /* 0x000fe200000100b0 */
[----:B------:R-:W-:Y:S01]  /*1450*/  PRMT R127, RZ, 0x5410, R177 ;  /* 0x00005410ff7f7816 */ /* 0x000fe200000000b1 */
[----:B------:R-:W-:-:S02]  /*1460*/  FADD.FTZ R239, R202, R239 ;  /* 0x000000efcaef7221 */ /* 0x000fc40000010000 */
[----:B------:R-:W-:Y:S01]  /*1470*/  FFMA.FTZ R233, R130, R202, R233 ;  /* 0x000000ca82e97223 */ /* 0x000fe200000100e9 */
[----:B------:R-:W-:Y:S01]  /*1480*/  SHF.R.U64 R202, R178, 0x10, R179 ;  /* 0x00000010b2ca7819 */ /* 0x000fe200000012b3 */
[----:B------:R-:W-:Y:S01]  /*1490*/  FADD.FTZ R131, -R205, R131 ;  /* 0x00000083cd837221 */ /* 0x000fe20000010100 */
[----:B------:R-:W-:Y:S01]  /*14a0*/  MOV R178, R180 ;  /* 0x000000b400b27202 */ /* 0x000fe20000000f00 */
[----:B------:R-:W-:Y:S01]  /*14b0*/  FADD.FTZ R237, R206, R237 ;  /* 0x000000edceed7221 */ /* 0x000fe20000010000 */
[----:B------:R-:W-:Y:S01]  /*14c0*/  PRMT R126, RZ, 0x5410, R126 ;  /* 0x00005410ff7e7816 */ /* 0x000fe2000000007e */
[----:B------:R-:W-:Y:S01]  /*14d0*/  FFMA.FTZ R231, R128, R206, R231 ;  /* 0x000000ce80e77223 */ /* 0x000fe200000100e7 */
[----:B------:R-:W-:Y:S01]  /*14e0*/  PRMT R206, RZ, 0x5410, R178 ;  /* 0x00005410ffce7816 */ /* 0x000fe200000000b2 */
[----:B------:R-:W-:Y:S02]  /*14f0*/  FMUL.FTZ R131, R169, R131 ;  /* 0x00000083a9837220 */ /* 0x000fe40000410000 */
[----:B------:R-:W-:-:S02]  /*1500*/  FMUL.FTZ R177, R59, R127 ;  /* 0x0000007f3bb17220 */ /* 0x000fc40000410000 */
[----:B------:R-:W-:Y:S01]  /*1510*/  FADD.FTZ R132, -R205, R132 ;  /* 0x00000084cd847221 */ /* 0x000fe20000010100 */
[----:B------:R-:W-:Y:S01]  /*1520*/  PRMT R203, RZ, 0x5410, R203 ;  /* 0x00005410ffcb7816 */ /* 0x000fe200000000cb */
[----:B------:R-:W-:Y:S02]  /*1530*/  FADD.FTZ R153, R126, R153 ;  /* 0x000000997e997221 */ /* 0x000fe40000010000 */
[-C--:B------:R-:W-:Y:S02]  /*1540*/  FFMA.FTZ R9, R131, R126.reuse, R9 ;  /* 0x0000007e83097223 */ /* 0x080fe40000010009 */
[----:B------:R-:W-:Y:S01]  /*1550*/  FFMA.FTZ R177, R87, R126, R177 ;  /* 0x0000007e57b17223 */ /* 0x000fe200000100b1 */
[----:B------:R-:W-:Y:S01]  /*1560*/  SHF.R.U32.HI R126, RZ, 0x10, R179 ;  /* 0x00000010ff7e7819 */ /* 0x000fe200000116b3 */
[----:B------:R-:W-:Y:S02]  /*1570*/  FADD.FTZ R238, R127, R238 ;  /* 0x000000ee7fee7221 */ /* 0x000fe40000010000 */
[----:B------:R-:W-:Y:S01]  /*1580*/  FFMA.FTZ R232, R131, R127, R232 ;  /* 0x0000007f83e87223 */ /* 0x000fe200000100e8 */
[----:B------:R-:W-:Y:S01]  /*1590*/  MOV R127, R179 ;  /* 0x000000b3007f7202 */ /* 0x000fe20000000f00 */
[----:B------:R-:W-:Y:S01]  /*15a0*/  FMUL.FTZ R132, R169, R132 ;  /* 0x00000084a9847220 */ /* 0x000fe20000410000 */
[----:B------:R-:W-:Y:S01]  /*15b0*/  SHF.R.U64 R179, R180, 0x10, R181 ;  /* 0x00000010b4b37819 */ /* 0x000fe200000012b5 */
[----:B------:R-:W-:-:S02]  /*15c0*/  FMUL.FTZ R178, R52, R206 ;  /* 0x000000ce34b27220 */ /* 0x000fc40000410000 */
[----:B------:R-:W-:Y:S02]  /*15d0*/  FADD.FTZ R156, R203, R156 ;  /* 0x0000009ccb9c7221 */ /* 0x000fe40000010000 */
[-C--:B------:R-:W-:Y:S02]  /*15e0*/  FFMA.FTZ R12, R132, R203.reuse, R12 ;  /* 0x000000cb840c7223 */ /* 0x080fe4000001000c */
[----:B------:R-:W-:Y:S01]  /*15f0*/  FFMA.FTZ R178, R80, R203, R178 ;  /* 0x000000cb50b27223 */ /* 0x000fe200000100b2 */
[----:B------:R-:W-:Y:S01]  /*1600*/  PRMT R203, RZ, 0x5410, R179 ;  /* 0x00005410ffcb7816 */ /* 0x000fe200000000b3 */
[C---:B------:R-:W-:Y:S01]  /*1610*/  FADD.FTZ R133, -R205.reuse, R133 ;  /* 0x00000085cd857221 */ /* 0x040fe20000010100 */
[----:B------:R-:W-:Y:S01]  /*1620*/  PRMT R202, RZ, 0x5410, R202 ;  /* 0x00005410ffca7816 */ /* 0x000fe200000000ca */
[----:B------:R-:W-:Y:S01]  /*1630*/  FADD.FTZ R134, -R205, R134 ;  /* 0x00000086cd867221 */ /* 0x000fe20000010100 */
[----:B------:R-:W-:Y:S01]  /*1640*/  MOV R180, R181 ;  /* 0x000000b500b47202 */ /* 0x000fe20000000f00 */
[----:B------:R-:W-:-:S02]  /*1650*/  FMUL.FTZ R133, R169, R133 ;  /* 0x00000085a9857220 */ /* 0x000fc40000410000 */
[----:B------:R-:W-:Y:S02]  /*1660*/  FMUL.FTZ R179, R53, R203 ;  /* 0x000000cb35b37220 */ /* 0x000fe40000410000 */
[----:B------:R-:W-:Y:S02]  /*1670*/  FADD.FTZ R155, R202, R155 ;  /* 0x0000009bca9b7221 */ /* 0x000fe40000010000 */
[-C--:B------:R-:W-:Y:S02]  /*1680*/  FFMA.FTZ R11, R133, R202.reuse, R11 ;  /* 0x000000ca850b7223 */ /* 0x080fe4000001000b */
[----:B------:R-:W-:Y:S01]  /*1690*/  FFMA.FTZ R179, R81, R202, R179 ;  /* 0x000000ca51b37223 */ /* 0x000fe200000100b3 */
[----:B------:R-:W-:Y:S01]  /*16a0*/  PRMT R202, RZ, 0x5410, R180 ;  /* 0x00005410ffca7816 */ /* 0x000fe200000000b4 */
[----:B------:R-:W-:Y:S02]  /*16b0*/  FMUL.FTZ R134, R169, R134 ;  /* 0x00000086a9867220 */ /* 0x000fe40000410000 */
[----:B------:R-:W-:-:S02]  /*16c0*/  FADD.FTZ R248, R203, R248 ;  /* 0x000000f8cbf87221 */ /* 0x000fc40000010000 */
[----:B------:R-:W-:Y:S02]  /*16d0*/  FFMA.FTZ R234, R133, R203, R234 ;  /* 0x000000cb85ea7223 */ /* 0x000fe400000100ea */
[-C--:B------:R-:W-:Y:S02]  /*16e0*/  FMUL.FTZ R180, R54, R202.reuse ;  /* 0x000000ca36b47220 */ /* 0x080fe40000410000 */
[----:B------:R-:W-:Y:S02]  /*16f0*/  FADD.FTZ R251, R202, R251 ;  /* 0x000000fbcafb7221 */ /* 0x000fe40000010000 */
[----:B------:R-:W-:Y:S01]  /*1700*/  FFMA.FTZ R241, R134, R202, R241 ;  /* 0x000000ca86f17223 */ /* 0x000fe200000100f1 */
[----:B------:R-:W-:Y:S01]  /*1710*/  SHF.R.U64 R202, R182, 0x10, R183 ;  /* 0x00000010b6ca7819 */ /* 0x000fe200000012b7 */
[----:B------:R-:W-:Y:S01]  /*1720*/  IMAD.MOV.U32 R203, RZ, RZ, R182 ;  /* 0x000000ffffcb7224 */ /* 0x000fe200078e00b6 */
[----:B------:R-:W-:Y:S01]  /*1730*/  MOV R182, R184 ;  /* 0x000000b800b67202 */ /* 0x000fe20000000f00 */
[----:B------:R-:W-:-:S02]  /*1740*/  FADD.FTZ R249, R206, R249 ;  /* 0x000000f9cef97221 */ /* 0x000fc40000010000 */
[----:B------:R-:W-:Y:S01]  /*1750*/  FFMA.FTZ R235, R132, R206, R235 ;  /* 0x000000ce84eb7223 */ /* 0x000fe200000100eb */
[----:B------:R-:W-:Y:S01]  /*1760*/  PRMT R206, RZ, 0x5410, R182 ;  /* 0x00005410ffce7816 */ /* 0x000fe200000000b6 */
[----:B------:R-:W-:-:S04]  /*1770*/  FADD.FTZ R136, -R205, R136 ;  /* 0x00000088cd887221 */ /* 0x000fc80000010100 */
[----:B------:R-:W-:Y:S02]  /*1780*/  FADD.FTZ R120, R206, R120 ;  /* 0x00000078ce787221 */ /* 0x000fe40000010000 */
[----:B------:R-:W-:Y:S02]  /*1790*/  FMUL.FTZ R182, R169, R136 ;  /* 0x00000088a9b67220 */ /* 0x000fe40000410000 */
[-C--:B------:R-:W-:Y:S01]  /*17a0*/  FMUL.FTZ R136, R48, R206.reuse ;  /* 0x000000ce30887220 */ /* 0x080fe20000410000 */
[----:B------:R0:W-:Y:S01]  /*17b0*/  STL [R1+0x20], R120 ;  /* 0x0000207801007387 */ /* 0x0001e20000100800 */
[----:B------:R-:W-:-:S03]  /*17c0*/  FFMA.FTZ R243, R182, R206, R243 ;  /* 0x000000ceb6f37223 */ /* 0x000fc600000100f3 */
[----:B0-----:R-:W4:Y:S04]  /*17d0*/  LDL.LU R120, [R1+0x24] ;  /* 0x0000240001787983 */ /* 0x001f280000300800 */
[----:B------:R-:W2:Y:S01]  /*17e0*/  LDL.LU R206, [R1+0x1c] ;  /* 0x00001c0001ce7983 */ /* 0x000ea20000300800 */
[----:B------:R-:W-:Y:S02]  /*17f0*/  PRMT R127, RZ, 0x5410, R127 ;  /* 0x00005410ff7f7816 */ /* 0x000fe4000000007f */
[----:B------:R-:W-:Y:S01]  /*1800*/  SHF.R.U32.HI R181, RZ, 0x10, R181 ;  /* 0x00000010ffb57819 */ /* 0x000fe200000116b5 */
[----:B------:R-:W-:Y:S02]  /*1810*/  FADD.FTZ R135, -R205, R135 ;  /* 0x00000087cd877221 */ /* 0x000fe40000010100 */
[----:B------:R-:W-:-:S02]  /*1820*/  FADD.FTZ R158, R127, R158 ;  /* 0x0000009e7f9e7221 */ /* 0x000fc40000010000 */
[-C--:B------:R-:W-:Y:S02]  /*1830*/  FFMA.FTZ R14, R134, R127.reuse, R14 ;  /* 0x0000007f860e7223 */ /* 0x080fe4000001000e */
[----:B------:R-:W-:Y:S01]  /*1840*/  FFMA.FTZ R180, R82, R127, R180 ;  /* 0x0000007f52b47223 */ /* 0x000fe200000100b4 */
[----:B------:R-:W-:Y:S01]  /*1850*/  PRMT R127, RZ, 0x5410, R181 ;  /* 0x00005410ff7f7816 */ /* 0x000fe200000000b5 */
[----:B------:R-:W-:Y:S01]  /*1860*/  FMUL.FTZ R181, R169, R135 ;  /* 0x00000087a9b57220 */ /* 0x000fe20000410000 */
[----:B------:R-:W-:-:S03]  /*1870*/  PRMT R126, RZ, 0x5410, R126 ;  /* 0x00005410ff7e7816 */ /* 0x000fc6000000007e */
[-C--:B------:R-:W-:Y:S01]  /*1880*/  FMUL.FTZ R135, R55, R127.reuse ;  /* 0x0000007f37877220 */ /* 0x080fe20000410000 */
[----:B------:R-:W-:Y:S01]  /*1890*/  PRMT R203, RZ, 0x5410, R203 ;  /* 0x00005410ffcb7816 */ /* 0x000fe200000000cb */
[----:B------:R-:W-:Y:S02]  /*18a0*/  FADD.FTZ R157, R126, R157 ;  /* 0x0000009d7e9d7221 */ /* 0x000fe40000010000 */
[-C--:B------:R-:W-:Y:S02]  /*18b0*/  FFMA.FTZ R13, R181, R126.reuse, R13 ;  /* 0x0000007eb50d7223 */ /* 0x080fe4000001000d */
[----:B------:R-:W-:Y:S01]  /*18c0*/  FFMA.FTZ R135, R83, R126, R135 ;  /* 0x0000007e53877223 */ /* 0x000fe20000010087 */
[----:B------:R-:W-:Y:S01]  /*18d0*/  SHF.R.U32.HI R126, RZ, 0x10, R183 ;  /* 0x00000010ff7e7819 */ /* 0x000fe200000116b7 */
[----:B------:R-:W-:Y:S02]  /*18e0*/  FADD.FTZ R250, R127, R250 ;  /* 0x000000fa7ffa7221 */ /* 0x000fe40000010000 */
[----:B------:R-:W-:Y:S01]  /*18f0*/  FFMA.FTZ R240, R181, R127, R240 ;  /* 0x0000007fb5f07223 */ /* 0x000fe200000100f0 */
[----:B------:R-:W-:-:S02]  /*1900*/  MOV R127, R183 ;  /* 0x000000b7007f7202 */ /* 0x000fc40000000f00 */
[----:B------:R-:W-:Y:S01]  /*1910*/  SHF.R.U64 R183, R184, 0x10, R185 ;  /* 0x00000010b8b77819 */ /* 0x000fe200000012b9 */
[----:B------:R-:W-:Y:S02]  /*1920*/  FADD.FTZ R160, R203, R160 ;  /* 0x000000a0cba07221 */ /* 0x000fe40000010000 */
[-C--:B------:R-:W-:Y:S02]  /*1930*/  FFMA.FTZ R16, R182, R203.reuse, R16 ;  /* 0x000000cbb6107223 */ /* 0x080fe40000010010 */
[----:B------:R-:W-:Y:S01]  /*1940*/  FFMA.FTZ R136, R76, R203, R136 ;  /* 0x000000cb4c887223 */ /* 0x000fe20000010088 */
[----:B------:R-:W-:Y:S01]  /*1950*/  PRMT R203, RZ, 0x5410, R183 ;  /* 0x00005410ffcb7816 */ /* 0x000fe200000000b7 */
[----:B------:R-:W-:Y:S01]  /*1960*/  FADD.FTZ R137, -R205, R137 ;  /* 0x00000089cd897221 */ /* 0x000fe20000010100 */
[----:B------:R-:W-:-:S03]  /*1970*/  PRMT R202, RZ, 0x5410, R202 ;  /* 0x00005410ffca7816 */ /* 0x000fc600000000ca */
[----:B------:R-:W-:Y:S01]  /*1980*/  FMUL.FTZ R183, R169, R137 ;  /* 0x00000089a9b77220 */ /* 0x000fe20000410000 */
[----:B------:R-:W-:Y:S01]  /*1990*/  MOV R184, R185 ;  /* 0x000000b900b87202 */ /* 0x000fe20000000f00 */
[----:B------:R-:W-:Y:S02]  /*19a0*/  FMUL.FTZ R137, R49, R203 ;  /* 0x000000cb31897220 */ /* 0x000fe40000410000 */
[----:B------:R-:W-:Y:S02]  /*19b0*/  FADD.FTZ R159, R202, R159 ;  /* 0x0000009fca9f7221 */ /* 0x000fe40000010000 */
[-C--:B------:R-:W-:Y:S02]  /*19c0*/  FFMA.FTZ R15, R183, R202.reuse, R15 ;  /* 0x000000cab70f7223 */ /* 0x080fe4000001000f */
        /* <DEDUP_REMOVED lines=13> */
[----:B------:R-:W-:Y:S01]  /*1aa0*/  SHF.R.U64 R202, R186, 0x10, R187 ;  /* 0x00000010baca7819 */ /* 0x000fe200000012bb */
[----:B------:R-:W-:Y:S02]  /*1ab0*/  FADD.FTZ R140, -R205, R140 ;  /* 0x0000008ccd8c7221 */ /* 0x000fe40000010100 */
[----:B------:R-:W-:Y:S02]  /*1ac0*/  FFMA.FTZ R242, R183, R203, R242 ;  /* 0x000000cbb7f27223 */ /* 0x000fe400000100f2 */
[----:B--2---:R-:W-:Y:S02]  /*1ad0*/  FADD.FTZ R206, R203, R206 ;  /* 0x000000cecbce7221 */ /* 0x004fe40000010000 */
[----:B----4-:R-:W-:-:S03]  /*1ae0*/  FADD.FTZ R120, R127, R120 ;  /* 0x000000787f787221 */ /* 0x010fc60000010000 */
[----:B------:R0:W-:Y:S04]  /*1af0*/  STL [R1+0x1c], R206 ;  /* 0x00001cce01007387 */ /* 0x0001e80000100800 */
[----:B------:R1:W-:Y:S01]  /*1b00*/  STL [R1+0x28], R226 ;  /* 0x000028e201007387 */ /* 0x0003e20000100800 */
[----:B------:R-:W-:-:S03]  /*1b10*/  MOV R203, R189 ;  /* 0x000000bd00cb7202 */ /* 0x000fc60000000f00 */
[----:B------:R2:W-:Y:S01]  /*1b20*/  STL [R1+0x24], R120 ;  /* 0x0000247801007387 */ /* 0x0005e20000100800 */
[--C-:B0-----:R-:W-:Y:S02]  /*1b30*/  SHF.R.U32.HI R206, RZ, 0x10, R189.reuse ;  /* 0x00000010ffce7819 */ /* 0x101fe400000116bd */
[----:B-1----:R-:W-:Y:S02]  /*1b40*/  MOV R226, R186 ;  /* 0x000000ba00e27202 */ /* 0x002fe40000000f00 */
[----:B------:R-:W-:Y:S02]  /*1b50*/  MOV R186, R188 ;  /* 0x000000bc00ba7202 */ /* 0x000fe40000000f00 */
[----:B------:R-:W-:Y:S01]  /*1b60*/  SHF.R.U64 R188, R188, 0x10, R189 ;  /* 0x00000010bcbc7819 */ /* 0x000fe200000012bd */
[----:B--2---:R-:W2:Y:S01]  /*1b70*/  LDL.LU R120, [R1+0x34] ;  /* 0x0000340001787983 */ /* 0x004ea20000300800 */
[----:B------:R-:W-:Y:S01]  /*1b80*/  PRMT R189, RZ, 0x5410, R186 ;  /* 0x00005410ffbd7816 */ /* 0x000fe200000000ba */
[----:B------:R-:W-:-:S02]  /*1b90*/  FMUL.FTZ R186, R169, R140 ;  /* 0x0000008ca9ba7220 */ /* 0x000fc40000410000 */
[----:B------:R-:W4:Y:S01]  /*1ba0*/  LDL.LU R140, [R1+0x38] ;  /* 0x00003800018c7983 */ /* 0x000f220000300800 */
[----:B------:R-:W-:Y:S01]  /*1bb0*/  FADD.FTZ R139, -R205, R139 ;  /* 0x0000008bcd8b7221 */ /* 0x000fe20000010100 */
[----:B------:R-:W-:Y:S01]  /*1bc0*/  PRMT R126, RZ, 0x5410, R126 ;  /* 0x00005410ff7e7816 */ /* 0x000fe2000000007e */
[----:B------:R-:W-:Y:S02]  /*1bd0*/  FMUL.FTZ R185, R51, R127 ;  /* 0x0000007f33b97220 */ /* 0x000fe40000410000 */
[----:B------:R-:W-:Y:S01]  /*1be0*/  FMUL.FTZ R139, R169, R139 ;  /* 0x0000008ba98b7220 */ /* 0x000fe20000410000 */
[----:B------:R-:W-:Y:S01]  /*1bf0*/  PRMT R226, RZ, 0x5410, R226 ;  /* 0x00005410ffe27816 */ /* 0x000fe200000000e2 */
[----:B------:R-:W-:Y:S02]  /*1c00*/  FADD.FTZ R207, R126, R207 ;  /* 0x000000cf7ecf7221 */ /* 0x000fe40000010000 */
[-C--:B------:R-:W-:Y:S02]  /*1c10*/  FFMA.FTZ R17, R139, R126.reuse, R17 ;  /* 0x0000007e8b117223 */ /* 0x080fe40000010011 */
[----:B------:R-:W-:Y:S01]  /*1c20*/  FFMA.FTZ R185, R79, R126, R185 ;  /* 0x0000007e4fb97223 */ /* 0x000fe200000100b9 */
[----:B------:R-:W-:Y:S01]  /*1c30*/  SHF.R.U32.HI R126, RZ, 0x10, R187 ;  /* 0x00000010ff7e7819 */ /* 0x000fe200000116bb */
[----:B------:R-:W-:Y:S01]  /*1c40*/  FFMA.FTZ R244, R139, R127, R244 ;  /* 0x0000007f8bf47223 */ /* 0x000fe200000100f4 */
[----:B------:R-:W-:Y:S01]  /*1c50*/  MOV R127, R187 ;  /* 0x000000bb007f7202 */ /* 0x000fe20000000f00 */
[----:B------:R-:W-:-:S02]  /*1c60*/  FMUL.FTZ R187, R44, R189 ;  /* 0x000000bd2cbb7220 */ /* 0x000fc40000410000 */
[----:B------:R-:W-:Y:S02]  /*1c70*/  FADD.FTZ R210, R226, R210 ;  /* 0x000000d2e2d27221 */ /* 0x000fe40000010000 */
[-C--:B------:R-:W-:Y:S02]  /*1c80*/  FFMA.FTZ R20, R186, R226.reuse, R20 ;  /* 0x000000e2ba147223 */ /* 0x080fe40000010014 */
[----:B------:R-:W-:Y:S02]  /*1c90*/  FFMA.FTZ R187, R72, R226, R187 ;  /* 0x000000e248bb7223 */ /* 0x000fe400000100bb */
[----:B------:R-:W3:Y:S01]  /*1ca0*/  LDL.LU R226, [R1] ;  /* 0x0000000001e27983 */ /* 0x000ee20000300800 */
[----:B------:R-:W-:Y:S02]  /*1cb0*/  FADD.FTZ R141, -R205, R141 ;  /* 0x0000008dcd8d7221 */ /* 0x000fe40000010100 */
[----:B----4-:R-:W-:-:S05]  /*1cc0*/  FADD.FTZ R140, R189, R140 ;  /* 0x0000008cbd8c7221 */ /* 0x010fca0000010000 */
[----:B------:R0:W-:Y:S02]  /*1cd0*/  STL [R1+0x38], R140 ;  /* 0x0000388c01007387 */ /* 0x0001e40000100800 */
[----:B0-----:R-:W-:Y:S01]  /*1ce0*/  PRMT R140, RZ, 0x5410, R188 ;  /* 0x00005410ff8c7816 */ /* 0x001fe200000000bc */
[----:B------:R-:W-:Y:S02]  /*1cf0*/  FMUL.FTZ R188, R169, R141 ;  /* 0x0000008da9bc7220 */ /* 0x000fe40000410000 */
[----:B------:R-:W4:Y:S02]  /*1d00*/  LDL.LU R141, [R1+0x40] ;  /* 0x00004000018d7983 */ /* 0x000f240000300800 */
[----:B--2---:R-:W-:-:S05]  /*1d10*/  FADD.FTZ R120, R140, R120 ;  /* 0x000000788c787221 */ /* 0x004fca0000010000 */
[----:B------:R0:W-:Y:S04]  /*1d20*/  STL [R1+0x34], R120 ;  /* 0x0000347801007387 */ /* 0x0001e80000100800 */
[----:B0-----:R-:W2:Y:S01]  /*1d30*/  LDL.LU R120, [R1+0x3c] ;  /* 0x00003c0001787983 */ /* 0x001ea20000300800 */
[----:B------:R-:W-:Y:S01]  /*1d40*/  FADD.FTZ R142, -R205, R142 ;  /* 0x0000008ecd8e7221 */ /* 0x000fe20000010100 */
[----:B------:R-:W-:Y:S02]  /*1d50*/  LEA.HI.X R145, R2, c[0x0][0x18c], RZ, 0x4, P1 ;  /* 0x0000630002917a11 */ /* 0x000fe400008f24ff */
[----:B------:R-:W-:Y:S01]  /*1d60*/  PRMT R203, RZ, 0x5410, R203 ;  /* 0x00005410ffcb7816 */ /* 0x000fe200000000cb */
[----:B------:R-:W-:Y:S01]  /*1d70*/  FMUL.FTZ R142, R169, R142 ;  /* 0x0000008ea98e7220 */ /* 0x000fe20000410000 */
[----:B------:R-:W-:-:S02]  /*1d80*/  PRMT R206, RZ, 0x5410, R206 ;  /* 0x00005410ffce7816 */ /* 0x000fc400000000ce */
[----:B------:R-:W2:Y:S01]  /*1d90*/  LDG.E.128 R144, [R144.64] ;  /* 0x0000000490907981 */ /* 0x000ea2000c1e1d00 */
[----:B---3--:R-:W-:Y:S02]  /*1da0*/  FFMA.FTZ R226, R142, R203, R226 ;  /* 0x000000cb8ee27223 */ /* 0x008fe400000100e2 */
[----:B----4-:R-:W-:-:S05]  /*1db0*/  FADD.FTZ R141, R203, R141 ;  /* 0x0000008dcb8d7221 */ /* 0x010fca0000010000 */
[----:B------:R-:W-:Y:S04]  /*1dc0*/  STL [R1+0x40], R141 ;  /* 0x0000408d01007387 */ /* 0x000fe80000100800 */
[----:B------:R-:W-:Y:S01]  /*1dd0*/  STL [R1], R226 ;  /* 0x000000e201007387 */ /* 0x000fe20000100800 */
[----:B--2---:R-:W-:-:S05]  /*1de0*/  FADD.FTZ R120, R206, R120 ;  /* 0x00000078ce787221 */ /* 0x004fca0000010000 */
[----:B------:R0:W-:Y:S04]  /*1df0*/  STL [R1+0x3c], R120 ;  /* 0x00003c7801007387 */ /* 0x0001e80000100800 */
[----:B0-----:R-:W2:Y:S04]  /*1e00*/  LDL.LU R120, [R1+0x48] ;  /* 0x0000480001787983 */ /* 0x001ea80000300800 */
[----:B------:R-:W3:Y:S01]  /*1e10*/  LDL.LU R226, [R1+0x8] ;  /* 0x0000080001e27983 */ /* 0x000ee20000300800 */
[----:B------:R-:W-:Y:S01]  /*1e20*/  FFMA.FTZ R247, R186, R189, R247 ;  /* 0x000000bdbaf77223 */ /* 0x000fe200000100f7 */
[----:B------:R-:W-:Y:S01]  /*1e30*/  PRMT R202, RZ, 0x5410, R202 ;  /* 0x00005410ffca7816 */ /* 0x000fe200000000ca */
[----:B------:R-:W-:-:S02]  /*1e40*/  FADD.FTZ R143, -R205, R143 ;  /* 0x0000008fcd8f7221 */ /* 0x000fc40000010100 */
[----:B------:R-:W-:Y:S02]  /*1e50*/  FMUL.FTZ R189, R45, R140 ;  /* 0x0000008c2dbd7220 */ /* 0x000fe40000410000 */
[----:B------:R-:W-:Y:S01]  /*1e60*/  FMUL.FTZ R143, R169, R143 ;  /* 0x0000008fa98f7220 */ /* 0x000fe20000410000 */
[----:B------:R-:W-:Y:S01]  /*1e70*/  PRMT R127, RZ, 0x5410, R127 ;  /* 0x00005410ff7f7816 */ /* 0x000fe2000000007f */
[----:B------:R-:W-:Y:S01]  /*1e80*/  FADD.FTZ R209, R202, R209 ;  /* 0x000000d1cad17221 */ /* 0x000fe20000010000 */
[----:B------:R-:W-:Y:S01]  /*1e90*/  PRMT R126, RZ, 0x5410, R126 ;  /* 0x00005410ff7e7816 */ /* 0x000fe2000000007e */
[-C--:B------:R-:W-:Y:S02]  /*1ea0*/  FFMA.FTZ R19, R188, R202.reuse, R19 ;  /* 0x000000cabc137223 */ /* 0x080fe40000010013 */
[----:B------:R-:W-:Y:S02]  /*1eb0*/  FFMA.FTZ R189, R73, R202, R189 ;  /* 0x000000ca49bd7223 */ /* 0x000fe400000100bd */
[----:B------:R-:W-:-:S02]  /*1ec0*/  FMUL.FTZ R202, R46, R203 ;  /* 0x000000cb2eca7220 */ /* 0x000fc40000410000 */
[----:B------:R-:W-:Y:S02]  /*1ed0*/  FMUL.FTZ R203, R47, R206 ;  /* 0x000000ce2fcb7220 */ /* 0x000fe40000410000 */
[----:B------:R-:W-:Y:S01]  /*1ee0*/  FFMA.FTZ R246, R188, R140, R246 ;  /* 0x0000008cbcf67223 */ /* 0x000fe200000100f6 */
[----:B------:R-:W-:Y:S01]  /*1ef0*/  SHF.R.U64 R140, R190, 0x10, R191 ;  /* 0x00000010be8c7819 */ /* 0x000fe200000012bf */
[----:B------:R-:W-:Y:S01]  /*1f00*/  FFMA.FTZ R252, R143, R206, R252 ;  /* 0x000000ce8ffc7223 */ /* 0x000fe200000100fc */
[----:B------:R-:W-:Y:S01]  /*1f10*/  MOV R206, R190 ;  /* 0x000000be00ce7202 */ /* 0x000fe20000000f00 */
[----:B------:R-:W-:Y:S01]  /*1f20*/  FADD.FTZ R212, R127, R212 ;  /* 0x000000d47fd47221 */ /* 0x000fe20000010000 */
[----:B------:R-:W-:Y:S01]  /*1f30*/  MOV R190, R192 ;  /* 0x000000c000be7202 */ /* 0x000fe20000000f00 */
[-C--:B------:R-:W-:Y:S02]  /*1f40*/  FFMA.FTZ R22, R142, R127.reuse, R22 ;  /* 0x0000007f8e167223 */ /* 0x080fe40000010016 */
[----:B------:R-:W-:Y:S01]  /*1f50*/  FFMA.FTZ R202, R74, R127, R202 ;  /* 0x0000007f4aca7223 */ /* 0x000fe200000100ca */
[----:B------:R-:W-:Y:S01]  /*1f60*/  MOV R127, R191 ;  /* 0x000000bf007f7202 */ /* 0x000fe20000000f00 */
[----:B------:R-:W-:-:S02]  /*1f70*/  FADD.FTZ R211, R126, R211 ;  /* 0x000000d37ed37221 */ /* 0x000fc40000010000 */
[-C--:B------:R-:W-:Y:S02]  /*1f80*/  FFMA.FTZ R21, R143, R126.reuse, R21 ;  /* 0x0000007e8f157223 */ /* 0x080fe40000010015 */
[----:B------:R-:W-:Y:S01]  /*1f90*/  FFMA.FTZ R203, R75, R126, R203 ;  /* 0x0000007e4bcb7223 */ /* 0x000fe200000100cb */
[----:B------:R-:W-:Y:S01]  /*1fa0*/  SHF.R.U32.HI R126, RZ, 0x10, R191 ;  /* 0x00000010ff7e7819 */ /* 0x000fe200000116bf */
[----:B------:R-:W-:Y:S01]  /*1fb0*/  FADD.FTZ R144, -R205, R144 ;  /* 0x00000090cd907221 */ /* 0x000fe20000010100 */
[----:B------:R-:W-:Y:S02]  /*1fc0*/  SHF.R.U64 R191, R192, 0x10, R193 ;  /* 0x00000010c0bf7819 */ /* 0x000fe400000012c1 */
[----:B------:R-:W-:Y:S01]  /*1fd0*/  PRMT R192, RZ, 0x5410, R190 ;  /* 0x00005410ffc07816 */ /* 0x000fe200000000be */
[----:B------:R-:W-:Y:S01]  /*1fe0*/  FMUL.FTZ R190, R169, R144 ;  /* 0x00000090a9be7220 */ /* 0x000fe20000410000 */
[----:B------:R-:W-:Y:S01]  /*1ff0*/  PRMT R206, RZ, 0x5410, R206 ;  /* 0x00005410ffce7816 */ /* 0x000fe200000000ce */
[----:B------:R-:W-:-:S02]  /*2000*/  FADD.FTZ R145, -R205, R145 ;  /* 0x00000091cd917221 */ /* 0x000fc40000010100 */
[----:B------:R-:W-:Y:S01]  /*2010*/  FMUL.FTZ R144, R40, R192 ;  /* 0x000000c028907220 */ /* 0x000fe20000410000 */
[----:B------:R-:W-:Y:S01]  /*2020*/  PRMT R140, RZ, 0x5410, R140 ;  /* 0x00005410ff8c7816 */ /* 0x000fe2000000008c */
[----:B------:R-:W-:Y:S02]  /*2030*/  FADD.FTZ R214, R206, R214 ;  /* 0x000000d6ced67221 */ /* 0x000fe40000010000 */
[-C--:B------:R-:W-:Y:S02]  /*2040*/  FFMA.FTZ R24, R190, R206.reuse, R24 ;  /* 0x000000cebe187223 */ /* 0x080fe40000010018 */
[----:B------:R-:W-:Y:S02]  /*2050*/  FFMA.FTZ R144, R68, R206, R144 ;  /* 0x000000ce44907223 */ /* 0x000fe40000010090 */
[----:B------:R-:W4:Y:S01]  /*2060*/  LDL.LU R206, [R1+0x4] ;  /* 0x0000040001ce7983 */ /* 0x000f220000300800 */
[----:B------:R-:W-:Y:S02]  /*2070*/  FADD.FTZ R213, R140, R213 ;  /* 0x000000d58cd57221 */ /* 0x000fe40000010000 */
[----:B--2---:R-:W-:-:S02]  /*2080*/  FADD.FTZ R120, R192, R120 ;  /* 0x00000078c0787221 */ /* 0x004fc40000010000 */
[----:B---3--:R-:W-:Y:S01]  /*2090*/  FFMA.FTZ R226, R190, R192, R226 ;  /* 0x000000c0bee27223 */ /* 0x008fe200000100e2 */
[----:B------:R-:W-:Y:S01]  /*20a0*/  PRMT R192, RZ, 0x5410, R191 ;  /* 0x00005410ffc07816 */ /* 0x000fe200000000bf */
[----:B------:R-:W-:Y:S01]  /*20b0*/  FMUL.FTZ R191, R169, R145 ;  /* 0x00000091a9bf7220 */ /* 0x000fe20000410000 */
[----:B------:R0:W-:Y:S03]  /*20c0*/  STL [R1+0x48], R120 ;  /* 0x0000487801007387 */ /* 0x0001e60000100800 */
[----:B------:R-:W-:Y:S02]  /*20d0*/  FMUL.FTZ R145, R41, R192 ;  /* 0x000000c029917220 */ /* 0x000fe40000410000 */
[-C--:B------:R-:W-:Y:S02]  /*20e0*/  FFMA.FTZ R23, R191, R140.reuse, R23 ;  /* 0x0000008cbf177223 */ /* 0x080fe40000010017 */
[----:B------:R-:W-:Y:S01]  /*20f0*/  FFMA.FTZ R145, R69, R140, R145 ;  /* 0x0000008c45917223 */ /* 0x000fe20000010091 */
[----:B0-----:R0:W5:Y:S04]  /*2100*/  LDL.LU R120, [R1+0x64] ;  /* 0x0000640001787983 */ /* 0x0011680000300800 */
[----:B------:R1:W-:Y:S04]  /*2110*/  STL [R1+0x8], R226 ;  /* 0x000008e201007387 */ /* 0x0003e80000100800 */
[----:B-1----:R-:W2:Y:S04]  /*2120*/  LDL.LU R226, [R1+0x10] ;  /* 0x0000100001e27983 */ /* 0x002ea80000300800 */
[----:B------:R-:W3:Y:S01]  /*2130*/  LDL.LU R140, [R1+0x44] ;  /* 0x00004400018c7983 */ /* 0x000ee20000300800 */
[----:B------:R-:W-:Y:S01]  /*2140*/  MOV R141, R193 ;  /* 0x000000c1008d7202 */ /* 0x000fe20000000f00 */
[----:B------:R-:W-:-:S03]  /*2150*/  FADD.FTZ R146, -R205, R146 ;  /* 0x00000092cd927221 */ /* 0x000fc60000010100 */
[----:B------:R-:W-:Y:S02]  /*2160*/  PRMT R141, RZ, 0x5410, R141 ;  /* 0x00005410ff8d7816 */ /* 0x000fe4000000008d */
[----:B------:R-:W-:-:S05]  /*2170*/  PRMT R127, RZ, 0x5410, R127 ;  /* 0x00005410ff7f7816 */ /* 0x000fca000000007f */
[----:B------:R-:W-:Y:S02]  /*2180*/  FADD.FTZ R216, R127, R216 ;  /* 0x000000d87fd87221 */ /* 0x000fe40000010000 */
[----:B----4-:R-:W-:-:S05]  /*2190*/  FFMA.FTZ R206, R191, R192, R206 ;  /* 0x000000c0bfce7223 */ /* 0x010fca00000100ce */
[----:B------:R1:W-:Y:S01]  /*21a0*/  STL [R1+0x4], R206 ;  /* 0x000004ce01007387 */ /* 0x0003e20000100800 */
[----:B------:R-:W-:-:S03]  /*21b0*/  FADD.FTZ R227, R148, R227 ;  /* 0x000000e394e37221 */ /* 0x000fc60000010000 */
[----:B-1----:R-:W4:Y:S01]  /*21c0*/  LDL.LU R206, [R1+0x4c] ;  /* 0x00004c0001ce7983 */ /* 0x002f220000300800 */
[----:B------:R-:W-:Y:S01]  /*21d0*/  FFMA.FTZ R222, R199, R148, R222 ;  /* 0x00000094c7de7223 */ /* 0x000fe200000100de */
[C---:B------:R-:W-:Y:S01]  /*21e0*/  LEA R148, P0, R0.reuse, c[0x0][0x188], 0x4 ;  /* 0x0000620000947a11 */ /* 0x040fe200078020ff */
[----:B------:R-:W-:Y:S02]  /*21f0*/  FADD.FTZ R223, R149, R223 ;  /* 0x000000df95df7221 */ /* 0x000fe40000010000 */
[----:B------:R-:W-:Y:S01]  /*2200*/  FFMA.FTZ R219, R197, R149, R219 ;  /* 0x00000095c5db7223 */ /* 0x000fe200000100db */
[----:B------:R-:W-:Y:S01]  /*2210*/  LEA.HI.X R149, R0, c[0x0][0x18c], RZ, 0x4, P0 ;  /* 0x0000630000957a11 */ /* 0x000fe200000f24ff */
[----:B------:R-:W-:Y:S02]  /*2220*/  FADD.FTZ R224, R150, R224 ;  /* 0x000000e096e07221 */ /* 0x000fe40000010000 */
[----:B------:R-:W-:-:S03]  /*2230*/  FFMA.FTZ R220, R173, R150, R220 ;  /* 0x00000096addc7223 */ /* 0x000fc600000100dc */
[----:B------:R-:W4:Y:S01]  /*2240*/  LDG.E.128 R148, [R148.64] ;  /* 0x0000000494947981 */ /* 0x000f22000c1e1d00 */
[----:B---3--:R-:W-:Y:S02]  /*2250*/  FADD.FTZ R140, R192, R140 ;  /* 0x0000008cc08c7221 */ /* 0x008fe40000010000 */
[----:B------:R-:W-:Y:S02]  /*2260*/  FMUL.FTZ R192, R169, R146 ;  /* 0x00000092a9c07220 */ /* 0x000fe40000410000 */
[----:B------:R-:W-:Y:S01]  /*2270*/  FMUL.FTZ R146, R42, R141 ;  /* 0x0000008d2a927220 */ /* 0x000fe20000410000 */
[----:B------:R1:W-:Y:S01]  /*2280*/  STL [R1+0x44], R140 ;  /* 0x0000448c01007387 */ /* 0x0003e20000100800 */
[-C--:B------:R-:W-:Y:S02]  /*2290*/  FFMA.FTZ R26, R192, R127.reuse, R26 ;  /* 0x0000007fc01a7223 */ /* 0x080fe4000001001a */
[----:B------:R-:W-:Y:S01]  /*22a0*/  FFMA.FTZ R146, R70, R127, R146 ;  /* 0x0000007f46927223 */ /* 0x000fe20000010092 */
[----:B-1----:R-:W3:Y:S04]  /*22b0*/  LDL.LU R140, [R1+0xc] ;  /* 0x00000c00018c7983 */ /* 0x002ee80000300800 */
[----:B------:R-:W3:Y:S01]  /*22c0*/  LDL.LU R127, [R1+0x50] ;  /* 0x00005000017f7983 */ /* 0x000ee20000300800 */
[----:B------:R-:W-:Y:S01]  /*22d0*/  SHF.R.U32.HI R193, RZ, 0x10, R193 ;  /* 0x00000010ffc17819 */ /* 0x000fe200000116c1 */
[----:B------:R-:W-:Y:S01]  /*22e0*/  FADD.FTZ R147, -R205, R147 ;  /* 0x00000093cd937221 */ /* 0x000fe20000010100 */
[----:B------:R-:W-:-:S05]  /*22f0*/  PRMT R126, RZ, 0x5410, R126 ;  /* 0x00005410ff7e7816 */ /* 0x000fca000000007e */
[----:B------:R-:W-:Y:S02]  /*2300*/  FADD.FTZ R215, R126, R215 ;  /* 0x000000d77ed77221 */ /* 0x000fe40000010000 */
[----:B--2---:R-:W-:Y:S02]  /*2310*/  FFMA.FTZ R226, R192, R141, R226 ;  /* 0x0000008dc0e27223 */ /* 0x004fe400000100e2 */
[----:B----4-:R-:W-:-:S04]  /*2320*/  FADD.FTZ R148, -R205, R148 ;  /* 0x00000094cd947221 */ /* 0x010fc80000010100 */
[----:B------:R-:W-:Y:S02]  /*2330*/  FMUL.FTZ R148, R169, R148 ;  /* 0x00000094a9947220 */ /* 0x000fe40000410000 */
[----:B---3--:R-:W-:-:S05]  /*2340*/  FADD.FTZ R127, R141, R127 ;  /* 0x0000007f8d7f7221 */ /* 0x008fca0000010000 */
[----:B------:R1:W-:Y:S02]  /*2350*/  STL [R1+0x50], R127 ;  /* 0x0000507f01007387 */ /* 0x0003e40000100800 */
[----:B-1----:R-:W-:Y:S01]  /*2360*/  PRMT R127, RZ, 0x5410, R193 ;  /* 0x00005410ff7f7816 */ /* 0x002fe200000000c1 */
[----:B------:R-:W-:-:S04]  /*2370*/  FMUL.FTZ R193, R169, R147 ;  /* 0x00000093a9c17220 */ /* 0x000fc80000410000 */
[-C--:B------:R-:W-:Y:S02]  /*2380*/  FMUL.FTZ R147, R43, R127.reuse ;  /* 0x0000007f2b937220 */ /* 0x080fe40000410000 */
[-C--:B------:R-:W-:Y:S02]  /*2390*/  FFMA.FTZ R25, R193, R126.reuse, R25 ;  /* 0x0000007ec1197223 */ /* 0x080fe40000010019 */
[----:B------:R-:W-:Y:S02]  /*23a0*/  FFMA.FTZ R147, R71, R126, R147 ;  /* 0x0000007e47937223 */ /* 0x000fe40000010093 */
[----:B------:R-:W-:Y:S02]  /*23b0*/  FADD.FTZ R206, R127, R206 ;  /* 0x000000ce7fce7221 */ /* 0x000fe40000010000 */
[----:B------:R-:W-:Y:S02]  /*23c0*/  FFMA.FTZ R140, R193, R127, R140 ;  /* 0x0000007fc18c7223 */ /* 0x000fe4000001008c */
[----:B------:R-:W-:-:S02]  /*23d0*/  FADD.FTZ R127, -R205, R149 ;  /* 0x00000095cd7f7221 */ /* 0x000fc40000010100 */
[C---:B------:R-:W-:Y:S02]  /*23e0*/  FADD.FTZ R126, -R205.reuse, R150 ;  /* 0x00000096cd7e7221 */ /* 0x040fe40000010100 */
[----:B------:R-:W-:Y:S01]  /*23f0*/  FADD.FTZ R205, -R205, R151 ;  /* 0x00000097cdcd7221 */ /* 0x000fe20000010100 */
[----:B------:R-:W-:Y:S01]  /*2400*/  MOV R151, R194 ;  /* 0x000000c200977202 */ /* 0x000fe20000000f00 */
[----:B------:R-:W-:-:S03]  /*2410*/  IMAD.MOV.U32 R149, RZ, RZ, R124 ;  /* 0x000000ffff957224 */ /* 0x000fc600078e007c */
[----:B------:R-:W-:Y:S01]  /*2420*/  PRMT R151, RZ, 0x5410, R151 ;  /* 0x00005410ff977816 */ /* 0x000fe20000000097 */
[----:B------:R1:W-:Y:S01]  /*2430*/  STL [R1+0x10], R226 ;  /* 0x000010e201007387 */ /* 0x0003e20000100800 */
[----:B------:R-:W-:Y:S02]  /*2440*/  SHF.R.U64 R150, R194, 0x10, R195 ;  /* 0x00000010c2967819 */ /* 0x000fe400000012c3 */
[----:B------:R-:W-:Y:S01]  /*2450*/  PRMT R149, RZ, 0x5410, R149 ;  /* 0x00005410ff957816 */ /* 0x000fe20000000095 */
[----:B------:R-:W-:Y:S01]  /*2460*/  FMUL.FTZ R194, R36, R151 ;  /* 0x0000009724c27220 */ /* 0x000fe20000410000 */
[--C-:B------:R-:W-:Y:S02]  /*2470*/  SHF.R.U64 R141, R124, 0x10, R125.reuse ;  /* 0x000000107c8d7819 */ /* 0x100fe4000000127d */
[----:B------:R-:W-:Y:S01]  /*2480*/  SHF.R.U32.HI R124, RZ, 0x10, R125 ;  /* 0x00000010ff7c7819 */ /* 0x000fe2000001167d */
[----:B-1----:R-:W2:Y:S01]  /*2490*/  LDL.LU R226, [R1+0x18] ;  /* 0x0000180001e27983 */ /* 0x002ea20000300800 */
[----:B------:R-:W-:-:S03]  /*24a0*/  FADD.FTZ R218, R149, R218 ;  /* 0x000000da95da7221 */ /* 0x000fc60000010000 */
[----:B------:R1:W-:Y:S01]  /*24b0*/  STL [R1+0x4c], R206 ;  /* 0x00004cce01007387 */ /* 0x0003e20000100800 */
[----:B------:R-:W-:-:S03]  /*24c0*/  FFMA.FTZ R28, R148, R149, R28 ;  /* 0x00000095941c7223 */ /* 0x000fc6000001001c */
[----:B------:R3:W-:Y:S01]  /*24d0*/  STL [R1+0xc], R140 ;  /* 0x00000c8c01007387 */ /* 0x0007e20000100800 */
[----:B------:R-:W-:Y:S01]  /*24e0*/  FFMA.FTZ R149, R64, R149, R194 ;  /* 0x0000009540957223 */ /* 0x000fe200000100c2 */
[----:B-1----:R-:W-:Y:S02]  /*24f0*/  SHF.R.U32.HI R206, RZ, 0x10, R195 ;  /* 0x00000010ffce7819 */ /* 0x002fe400000116c3 */
[----:B---3--:R-:W-:Y:S02]  /*2500*/  MOV R140, R125 ;  /* 0x0000007d008c7202 */ /* 0x008fe40000000f00 */
[----:B------:R-:W-:Y:S02]  /*2510*/  MOV R125, R195 ;  /* 0x000000c3007d7202 */ /* 0x000fe40000000f00 */
[----:B------:R-:W3:Y:S04]  /*2520*/  LDL.LU R195, [R1+0x14] ;  /* 0x0000140001c37983 */ /* 0x000ee80000300800 */
[----:B------:R-:W4:Y:S01]  /*2530*/  LDL.LU R194, [R1+0x58] ;  /* 0x0000580001c27983 */ /* 0x000f220000300800 */
[----:B--2---:R-:W-:-:S05]  /*2540*/  FFMA.FTZ R226, R148, R151, R226 ;  /* 0x0000009794e27223 */ /* 0x004fca00000100e2 */
[----:B------:R1:W-:Y:S04]  /*2550*/  STL [R1+0x18], R226 ;  /* 0x000018e201007387 */ /* 0x0003e80000100800 */
[----:B-1----:R-:W2:Y:S01]  /*2560*/  LDL.LU R226, [R1+0x30] ;  /* 0x0000300001e27983 */ /* 0x002ea20000300800 */
[----:B----4-:R-:W-:-:S05]  /*2570*/  FADD.FTZ R194, R151, R194 ;  /* 0x000000c297c27221 */ /* 0x010fca0000010000 */
[----:B------:R1:W-:Y:S02]  /*2580*/  STL [R1+0x58], R194 ;  /* 0x000058c201007387 */ /* 0x0003e40000100800 */
[----:B-1----:R-:W-:Y:S01]  /*2590*/  PRMT R194, RZ, 0x5410, R150 ;  /* 0x00005410ffc27816 */ /* 0x002fe20000000096 */
[----:B------:R-:W-:Y:S02]  /*25a0*/  FMUL.FTZ R150, R169, R127 ;  /* 0x0000007fa9967220 */ /* 0x000fe40000410000 */
[----:B------:R-:W4:Y:S01]  /*25b0*/  LDL.LU R127, [R1+0x54] ;  /* 0x00005400017f7983 */ /* 0x000f220000300800 */
[----:B------:R-:W-:Y:S01]  /*25c0*/  PRMT R141, RZ, 0x5410, R141 ;  /* 0x00005410ff8d7816 */ /* 0x000fe2000000008d */
[-C--:B------:R-:W-:Y:S02]  /*25d0*/  FMUL.FTZ R151, R37, R194.reuse ;  /* 0x000000c225977220 */ /* 0x080fe40000410000 */
[----:B---3--:R-:W-:Y:S02]  /*25e0*/  FFMA.FTZ R195, R150, R194, R195 ;  /* 0x000000c296c37223 */ /* 0x008fe400000100c3 */
[----:B------:R-:W-:-:S02]  /*25f0*/  FADD.FTZ R217, R141, R217 ;  /* 0x000000d98dd97221 */ /* 0x000fc40000010000 */
[-C--:B------:R-:W-:Y:S02]  /*2600*/  FFMA.FTZ R27, R150, R141.reuse, R27 ;  /* 0x0000008d961b7223 */ /* 0x080fe4000001001b */
[----:B------:R-:W-:Y:S02]  /*2610*/  FFMA.FTZ R151, R65, R141, R151 ;  /* 0x0000008d41977223 */ /* 0x000fe40000010097 */
[----:B------:R-:W3:Y:S01]  /*2620*/  LDL.LU R141, [R1+0x5c] ;  /* 0x00005c00018d7983 */ /* 0x000ee20000300800 */
[----:B----4-:R-:W-:Y:S02]  /*2630*/  FADD.FTZ R127, R194, R127 ;  /* 0x0000007fc27f7221 */ /* 0x010fe40000010000 */
[----:B------:R-:W-:-:S03]  /*2640*/  FMUL.FTZ R194, R169, R126 ;  /* 0x0000007ea9c27220 */ /* 0x000fc60000410000 */
[----:B------:R1:W-:Y:S04]  /*2650*/  STL [R1+0x54], R127 ;  /* 0x0000547f01007387 */ /* 0x0003e80000100800 */
[----:B-1----:R-:W4:Y:S04]  /*2660*/  LDL.LU R127, [R1+0x2c] ;  /* 0x00002c00017f7983 */ /* 0x002f280000300800 */
[----:B------:R1:W-:Y:S04]  /*2670*/  STL [R1+0x14], R195 ;  /* 0x000014c301007387 */ /* 0x0003e80000100800 */
[----:B------:R-:W3:Y:S01]  /*2680*/  LDL.LU R126, [R1+0x60] ;  /* 0x00006000017e7983 */ /* 0x000ee20000300800 */
[----:B------:R-:W-:Y:S01]  /*2690*/  PRMT R125, RZ, 0x5410, R125 ;  /* 0x00005410ff7d7816 */ /* 0x000fe2000000007d */
[----:B------:R-:W-:-:S04]  /*26a0*/  FMUL.FTZ R205, R169, R205 ;  /* 0x000000cda9cd7220 */ /* 0x000fc80000410000 */
[-C--:B-1----:R-:W-:Y:S02]  /*26b0*/  FMUL.FTZ R195, R38, R125.reuse ;  /* 0x0000007d26c37220 */ /* 0x082fe40000410000 */
[----:B--2---:R-:W-:Y:S01]  /*26c0*/  FFMA.FTZ R226, R194, R125, R226 ;  /* 0x0000007dc2e27223 */ /* 0x004fe200000100e2 */
[----:B------:R-:W-:Y:S02]  /*26d0*/  PRMT R140, RZ, 0x5410, R140 ;  /* 0x00005410ff8c7816 */ /* 0x000fe4000000008c */
[----:B------:R-:W-:-:S03]  /*26e0*/  PRMT R124, RZ, 0x5410, R124 ;  /* 0x00005410ff7c7816 */ /* 0x000fc6000000007c */
[-C--:B------:R-:W-:Y:S01]  /*26f0*/  FFMA.FTZ R195, R66, R140.reuse, R195 ;  /* 0x0000008c42c37223 */ /* 0x080fe200000100c3 */
[----:B------:R-:W-:Y:S01]  /*2700*/  IADD3 R161, R161, c[0x0][0x160], RZ ;  /* 0x00005800a1a17a10 */ /* 0x000fe20007ffe0ff */
[----:B------:R-:W-:Y:S02]  /*2710*/  FADD.FTZ R229, R140, R229 ;  /* 0x000000e58ce57221 */ /* 0x000fe40000010000 */
[----:B------:R-:W-:Y:S01]  /*2720*/  FFMA.FTZ R30, R194, R140, R30 ;  /* 0x0000008cc21e7223 */ /* 0x000fe2000001001e */
[----:B------:R-:W-:Y:S01]  /*2730*/  ISETP.GE.AND P4, PT, R161, c[0x0][0x164], PT ;  /* 0x00005900a1007a0c */ /* 0x000fe20003f86270 */
[----:B------:R-:W-:Y:S02]  /*2740*/  FADD.FTZ R228, R124, R228 ;  /* 0x000000e47ce47221 */ /* 0x000fe40000010000 */
[----:B------:R-:W-:Y:S02]  /*2750*/  FFMA.FTZ R29, R205, R124, R29 ;  /* 0x0000007ccd1d7223 */ /* 0x000fe4000001001d */
[----:B---3--:R-:W-:Y:S01]  /*2760*/  FADD.FTZ R126, R125, R126 ;  /* 0x0000007e7d7e7221 */ /* 0x008fe20000010000 */
[----:B------:R-:W-:-:S05]  /*2770*/  PRMT R125, RZ, 0x5410, R206 ;  /* 0x00005410ff7d7816 */ /* 0x000fca00000000ce */
[----:B----4-:R-:W-:Y:S01]  /*2780*/  FFMA.FTZ R127, R205, R125, R127 ;  /* 0x0000007dcd7f7223 */ /* 0x010fe2000001007f */
[----:B------:R1:W-:Y:S04]  /*2790*/  STL [R1+0x60], R126 ;  /* 0x0000607e01007387 */ /* 0x0003e80000100800 */
[----:B------:R-:W-:Y:S04]  /*27a0*/  STL [R1+0x30], R226 ;  /* 0x000030e201007387 */ /* 0x000fe80000100800 */
[----:B------:R2:W-:Y:S01]  /*27b0*/  STL [R1+0x2c], R127 ;  /* 0x00002c7f01007387 */ /* 0x0005e20000100800 */
[----:B-1----:R-:W-:-:S04]  /*27c0*/  FADD.FTZ R126, RZ, R172 ;  /* 0x000000acff7e7221 */ /* 0x002fc80000010000 */
[----:B------:R-:W-:Y:S02]  /*27d0*/  FADD.FTZ R126, R196, R126 ;  /* 0x0000007ec47e7221 */ /* 0x000fe40000010000 */
[----:B--2---:R-:W-:-:S04]  /*27e0*/  FFMA.FTZ R127, R173, R172, RZ ;  /* 0x000000acad7f7223 */ /* 0x004fc800000100ff */
        /* <DEDUP_REMOVED lines=39> */
[----:B------:R-:W1:Y:S01]  /*2a60*/  S2R R226, SR_TID.X ;  /* 0x0000000000e27919 */ /* 0x000e620000002100 */
[----:B------:R-:W-:Y:S02]  /*2a70*/  FADD.FTZ R141, R125, R141 ;  /* 0x0000008d7d8d7221 */ /* 0x000fe40000010000 */
[----:B------:R-:W-:Y:S02]  /*2a80*/  FFMA.FTZ R127, R191, R145, R127 ;  /* 0x00000091bf7f7223 */ /* 0x000fe4000001007f */
[----:B------:R-:W-:Y:S01]  /*2a90*/  FADD.FTZ R126, R145, R126 ;  /* 0x0000007e917e7221 */ /* 0x000fe20000010000 */
[----:B------:R0:W-:Y:S01]  /*2aa0*/  STL [R1+0x5c], R141 ;  /* 0x00005c8d01007387 */ /* 0x0001e20000100800 */
[----:B------:R-:W-:-:S02]  /*2ab0*/  FFMA.FTZ R127, R192, R146, R127 ;  /* 0x00000092c07f7223 */ /* 0x000fc4000001007f */
[----:B------:R-:W-:Y:S02]  /*2ac0*/  FADD.FTZ R126, R146, R126 ;  /* 0x0000007e927e7221 */ /* 0x000fe40000010000 */
[----:B------:R-:W-:Y:S02]  /*2ad0*/  FFMA.FTZ R127, R193, R147, R127 ;  /* 0x00000093c17f7223 */ /* 0x000fe4000001007f */
[----:B------:R-:W-:Y:S02]  /*2ae0*/  FADD.FTZ R126, R147, R126 ;  /* 0x0000007e937e7221 */ /* 0x000fe40000010000 */
[----:B------:R-:W-:Y:S02]  /*2af0*/  FFMA.FTZ R127, R148, R149, R127 ;  /* 0x00000095947f7223 */ /* 0x000fe4000001007f */
[----:B------:R-:W-:Y:S02]  /*2b00*/  FADD.FTZ R126, R149, R126 ;  /* 0x0000007e957e7221 */ /* 0x000fe40000010000 */
[----:B------:R-:W-:-:S02]  /*2b10*/  FMUL.FTZ R206, R39, R125 ;  /* 0x0000007d27ce7220 */ /* 0x000fc40000410000 */
[----:B------:R-:W-:Y:S02]  /*2b20*/  FFMA.FTZ R127, R150, R151, R127 ;  /* 0x00000097967f7223 */ /* 0x000fe4000001007f */
[----:B------:R-:W-:Y:S02]  /*2b30*/  FADD.FTZ R126, R126, R151 ;  /* 0x000000977e7e7221 */ /* 0x000fe40000010000 */
[----:B------:R-:W-:Y:S02]  /*2b40*/  FFMA.FTZ R206, R67, R124, R206 ;  /* 0x0000007c43ce7223 */ /* 0x000fe400000100ce */
[----:B------:R-:W-:Y:S02]  /*2b50*/  FFMA.FTZ R127, R194, R195, R127 ;  /* 0x000000c3c27f7223 */ /* 0x000fe4000001007f */
[----:B------:R-:W-:Y:S01]  /*2b60*/  FADD.FTZ R126, R126, R195 ;  /* 0x000000c37e7e7221 */ /* 0x000fe20000010000 */
[----:B-1----:R-:W-:Y:S01]  /*2b70*/  LOP3.LUT P1, RZ, R226, 0x1f, RZ, 0xc0, !PT ;  /* 0x0000001fe2ff7812 */ /* 0x002fe2000782c0ff */
[----:B------:R-:W-:-:S02]  /*2b80*/  FFMA.FTZ R127, R205, R206, R127 ;  /* 0x000000cecd7f7223 */ /* 0x000fc4000001007f */
[----:B------:R-:W-:Y:S01]  /*2b90*/  FADD.FTZ R126, R126, R206 ;  /* 0x000000ce7e7e7221 */ /* 0x000fe20000010000 */
[----:B------:R-:W-:Y:S07]  /*2ba0*/  BRA.DIV ~URZ, `(.L_x_1501) ;  /* 0x000023027f007947 */ /* 0x000fee000b800000 */
[----:B0-----:R0:W1:Y:S02]  /*2bb0*/  SHFL.DOWN PT, R141, R126, 0x10, 0x1f ;  /* 0x0a001f007e8d7f89 */ /* 0x00106400000e0000 */
.L_x_1512:
        /* <DEDUP_REMOVED lines=18> */
.L_x_1513:
        /* <DEDUP_REMOVED lines=20> */
[----:B------:R-:W-:-:S04]  /*2e20*/  @!P5 IADD3 R140, R140, 0x8, RZ ;  /* 0x000000088c8cd810 */ /* 0x000fc80007ffe0ff */
[----:B------:R-:W-:-:S05]  /*2e30*/  SHF.L.U32 R140, R140, 0x3, RZ ;  /* 0x000000038c8c7819 */ /* 0x000fca00000006ff */
        /* <DEDUP_REMOVED lines=76> */
.L_x_1503:
[-CC-:B------:R-:W-:Y:S02]  /*3300*/  FFMA.FTZ R129, R129, R226.reuse, R204.reuse ;  /* 0x000000e281817223 */ /* 0x180fe400000100cc */
[-CC-:B------:R-:W-:Y:S02]  /*3310*/  FFMA.FTZ R131, R131, R226.reuse, R204.reuse ;  /* 0x000000e283837223 */ /* 0x180fe400000100cc */
[----:B------:R-:W-:Y:S02]  /*3320*/  FADD.FTZ R129, R175, -R129 ;  /* 0x80000081af817221 */ /* 0x000fe40000010000 */
[----:B------:R-:W-:Y:S02]  /*3330*/  FFMA.FTZ R130, R130, R226, R204 ;  /* 0x000000e282827223 */ /* 0x000fe400000100cc */
[----:B------:R-:W-:Y:S02]  /*3340*/  FADD.FTZ R131, R177, -R131 ;  /* 0x80000083b1837221 */ /* 0x000fe40000010000 */
[----:B------:R-:W-:-:S02]  /*3350*/  FMUL.FTZ R141, R169, R129 ;  /* 0x00000081a98d7220 */ /* 0x000fc40000410000 */
[----:B------:R-:W-:Y:S01]  /*3360*/  FADD.FTZ R176, R176, -R130 ;  /* 0x80000082b0b07221 */ /* 0x000fe20000010000 */
[----:B------:R-:W-:Y:S01]  /*3370*/  SHF.L.U32 R130, R170, 0x3, RZ ;  /* 0x00000003aa827819 */ /* 0x000fe200000006ff */
[----:B------:R-:W-:Y:S01]  /*3380*/  FMUL.FTZ R140, R169, R131 ;  /* 0x00000083a98c7220 */ /* 0x000fe20000410000 */
[----:B------:R-:W-:Y:S01]  /*3390*/  SHF.R.U32.HI R131, RZ, 0x1d, R170 ;  /* 0x0000001dff837819 */ /* 0x000fe200000116aa */
[----:B------:R-:W-:Y:S02]  /*33a0*/  FFMA.FTZ R128, R128, R226, R204 ;  /* 0x000000e280807223 */ /* 0x000fe400000100cc */
[----:B------:R-:W-:Y:S02]  /*33b0*/  @P0 FADD.FTZ R141, R97, R141 ;  /* 0x0000008d618d0221 */ /* 0x000fe40000010000 */
[----:B------:R-:W-:Y:S02]  /*33c0*/  FMUL.FTZ R196, R169, R176 ;  /* 0x000000b0a9c47220 */ /* 0x000fe40000410000 */
[----:B------:R-:W-:Y:S01]  /*33d0*/  @P0 FADD.FTZ R140, R99, R140 ;  /* 0x0000008c638c0221 */ /* 0x000fe20000010000 */
[----:B0-----:R-:W-:Y:S01]  /*33e0*/  SEL R125, R141, R121, P2 ;  /* 0x000000798d7d7207 */ /* 0x001fe20001000000 */
[----:B------:R-:W-:Y:S01]  /*33f0*/  FADD.FTZ R128, R174, -R128 ;  /* 0x80000080ae807221 */ /* 0x000fe20000010000 */
[----:B------:R-:W0:Y:S01]  /*3400*/  F2F.BF16.F32 R141, R141 ;  /* 0x0000008d008d7304 */ /* 0x000e220000202000 */
[----:B------:R-:W-:Y:S01]  /*3410*/  @P0 FADD.FTZ R196, R98, R196 ;  /* 0x000000c462c40221 */ /* 0x000fe20000010000 */
[----:B------:R-:W-:Y:S01]  /*3420*/  SEL R127, R140, R123, P2 ;  /* 0x0000007b8c7f7207 */ /* 0x000fe20001000000 */
[----:B------:R-:W-:Y:S01]  /*3430*/  FMUL.FTZ R197, R169, R128 ;  /* 0x00000080a9c57220 */ /* 0x000fe20000410000 */
[----:B------:R-:W-:Y:S01]  /*3440*/  @P1 LEA R128, P6, R170, c[0x0][0x258], 0x4 ;  /* 0x00009600aa801a11 */ /* 0x000fe200078c20ff */
[--C-:B------:R-:W-:Y:S01]  /*3450*/  FFMA.FTZ R181, R181, R226, R204.reuse ;  /* 0x000000e2b5b57223 */ /* 0x100fe200000100cc */
[----:B------:R-:W-:Y:S01]  /*3460*/  SEL R126, R196, R122, P2 ;  /* 0x0000007ac47e7207 */ /* 0x000fe20001000000 */
[----:B------:R-:W-:Y:S01]  /*3470*/  @P0 FADD.FTZ R197, R96, R197 ;  /* 0x000000c560c50221 */ /* 0x000fe20000010000 */
[----:B------:R-:W1:Y:S01]  /*3480*/  F2F.BF16.F32 R140, R140 ;  /* 0x0000008c008c7304 */ /* 0x000e620000202000 */
[----:B------:R-:W-:Y:S01]  /*3490*/  @P1 LEA.HI.X R129, R170, c[0x0][0x25c], RZ, 0x4, P6 ;  /* 0x00009700aa811a11 */ /* 0x000fe200030f24ff */
[----:B------:R-:W-:-:S02]  /*34a0*/  FFMA.FTZ R173, R134, R226, R204 ;  /* 0x000000e286ad7223 */ /* 0x000fc400000100cc */
[----:B------:R-:W-:Y:S01]  /*34b0*/  SEL R124, R197, R120, P2 ;  /* 0x00000078c57c7207 */ /* 0x000fe20001000000 */
[----:B------:R-:W-:Y:S02]  /*34c0*/  FADD.FTZ R181, R135, -R181 ;  /* 0x800000b587b57221 */ /* 0x000fe40000010000 */
[----:B------:R-:W-:Y:S01]  /*34d0*/  FADD.FTZ R173, R180, -R173 ;  /* 0x800000adb4ad7221 */ /* 0x000fe20000010000 */
[----:B------:R-:W2:Y:S01]  /*34e0*/  F2F.BF16.F32 R196, R196 ;  /* 0x000000c400c47304 */ /* 0x000ea20000202000 */
[----:B------:R3:W-:Y:S01]  /*34f0*/  @P1 STG.E.128 [R128.64], R124 ;  /* 0x0000007c80001986 */ /* 0x0007e2000c101d04 */
[-CC-:B------:R-:W-:Y:S01]  /*3500*/  FFMA.FTZ R182, R182, R226.reuse, R204.reuse ;  /* 0x000000e2b6b67223 */ /* 0x180fe200000100cc */
[----:B0-----:R-:W-:Y:S01]  /*3510*/  @P3 PRMT R163, R141, 0x7610, R163 ;  /* 0x000076108da33816 */ /* 0x001fe200000000a3 */
[-CC-:B------:R-:W-:Y:S02]  /*3520*/  FFMA.FTZ R183, R183, R226.reuse, R204.reuse ;  /* 0x000000e2b7b77223 */ /* 0x180fe400000100cc */
[----:B------:R-:W-:-:S02]  /*3530*/  FFMA.FTZ R172, R138, R226, R204 ;  /* 0x000000e28aac7223 */ /* 0x000fc400000100cc */
[----:B------:R-:W0:Y:S01]  /*3540*/  F2F.BF16.F32 R197, R197 ;  /* 0x000000c500c57304 */ /* 0x000e220000202000 */
[-CC-:B------:R-:W-:Y:S01]  /*3550*/  FFMA.FTZ R171, R139, R226.reuse, R204.reuse ;  /* 0x000000e28bab7223 */ /* 0x180fe200000100cc */
[----:B-1----:R-:W-:Y:S01]  /*3560*/  @P3 PRMT R165, R140, 0x7610, R165 ;  /* 0x000076108ca53816 */ /* 0x002fe200000000a5 */
[-CC-:B------:R-:W-:Y:S02]  /*3570*/  FFMA.FTZ R170, R186, R226.reuse, R204.reuse ;  /* 0x000000e2baaa7223 */ /* 0x180fe400000100cc */
[-CC-:B------:R-:W-:Y:S02]  /*3580*/  FFMA.FTZ R134, R188, R226.reuse, R204.reuse ;  /* 0x000000e2bc867223 */ /* 0x180fe400000100cc */
[----:B------:R-:W-:Y:S01]  /*3590*/  FFMA.FTZ R193, R193, R226, R204 ;  /* 0x000000e2c1c17223 */ /* 0x000fe200000100cc */
[----:B--2---:R-:W-:Y:S01]  /*35a0*/  @P3 PRMT R164, R196, 0x7610, R164 ;  /* 0x00007610c4a43816 */ /* 0x004fe200000000a4 */
[----:B------:R-:W-:Y:S02]  /*35b0*/  FADD.FTZ R182, R136, -R182 ;  /* 0x800000b688b67221 */ /* 0x000fe40000010000 */
[----:B---3--:R-:W-:Y:S01]  /*35c0*/  IMAD.WIDE.U32 R124, R141, 0x10000, RZ ;  /* 0x000100008d7c7825 */ /* 0x008fe200078e00ff */
[----:B------:R-:W-:-:S03]  /*35d0*/  SHF.L.U32 R126, R140, 0x10, RZ ;  /* 0x000000108c7e7819 */ /* 0x000fc600000006ff */
[----:B------:R-:W-:Y:S01]  /*35e0*/  FFMA.FTZ R129, R190, R226, R204 ;  /* 0x000000e2be817223 */ /* 0x000fe200000100cc */
[----:B------:R-:W-:Y:S01]  /*35f0*/  LOP3.LUT R125, R125, R126, R196, 0xfe, !PT ;  /* 0x0000007e7d7d7212 */ /* 0x000fe200078efec4 */
[----:B------:R-:W-:Y:S01]  /*3600*/  FFMA.FTZ R128, R191, R226, R204 ;  /* 0x000000e2bf807223 */ /* 0x000fe200000100cc */
[----:B------:R-:W-:Y:S01]  /*3610*/  IADD3 R126, P6, R130, c[0x0][0x248], RZ ;  /* 0x00009200827e7a10 */ /* 0x000fe20007fde0ff */
[----:B------:R-:W-:Y:S01]  /*3620*/  FMUL.FTZ R191, R169, R173 ;  /* 0x000000ada9bf7220 */ /* 0x000fe20000410000 */
[----:B0-----:R-:W-:Y:S01]  /*3630*/  LOP3.LUT R124, R124, R197, RZ, 0xfc, !PT ;  /* 0x000000c57c7c7212 */ /* 0x001fe200078efcff */
[----:B------:R-:W-:Y:S01]  /*3640*/  FADD.FTZ R183, R137, -R183 ;  /* 0x800000b789b77221 */ /* 0x000fe20000010000 */
[----:B------:R-:W-:Y:S01]  /*3650*/  IADD3.X R127, R131, c[0x0][0x24c], RZ, P6, !PT ;  /* 0x00009300837f7a10 */ /* 0x000fe200037fe4ff */
[----:B------:R-:W-:Y:S01]  /*3660*/  FADD.FTZ R172, R184, -R172 ;  /* 0x800000acb8ac7221 */ /* 0x000fe20000010000 */
[----:B------:R-:W-:Y:S01]  /*3670*/  @P3 PRMT R162, R197, 0x7610, R162 ;  /* 0x00007610c5a23816 */ /* 0x000fe200000000a2 */
[----:B------:R-:W-:-:S02]  /*3680*/  FADD.FTZ R171, R185, -R171 ;  /* 0x800000abb9ab7221 */ /* 0x000fc40000010000 */
[----:B------:R0:W-:Y:S01]  /*3690*/  STG.E.64 [R126.64], R124 ;  /* 0x0000007c7e007986 */ /* 0x0001e2000c101b04 */
[----:B------:R-:W-:Y:S02]  /*36a0*/  FADD.FTZ R170, R187, -R170 ;  /* 0x800000aabbaa7221 */ /* 0x000fe40000010000 */
[----:B------:R-:W-:Y:S02]  /*36b0*/  FADD.FTZ R134, R189, -R134 ;  /* 0x80000086bd867221 */ /* 0x000fe40000010000 */
[----:B------:R-:W-:Y:S02]  /*36c0*/  FADD.FTZ R129, R144, -R129 ;  /* 0x8000008190817221 */ /* 0x000fe40000010000 */
[----:B------:R-:W-:Y:S02]  /*36d0*/  FADD.FTZ R128, R145, -R128 ;  /* 0x8000008091807221 */ /* 0x000fe40000010000 */
[----:B------:R-:W-:Y:S02]  /*36e0*/  FADD.FTZ R193, R147, -R193 ;  /* 0x800000c193c17221 */ /* 0x000fe40000010000 */
[----:B------:R-:W-:-:S02]  /*36f0*/  @P0 FADD.FTZ R191, R102, R191 ;  /* 0x000000bf66bf0221 */ /* 0x000fc40000010000 */
[-CC-:B------:R-:W-:Y:S02]  /*3700*/  FFMA.FTZ R148, R148, R226.reuse, R204.reuse ;  /* 0x000000e294947223 */ /* 0x180fe400000100cc */
[-CC-:B0-----:R-:W-:Y:S02]  /*3710*/  FFMA.FTZ R127, R133, R226.reuse, R204.reuse ;  /* 0x000000e2857f7223 */ /* 0x181fe400000100cc */
[-CC-:B------:R-:W-:Y:S02]  /*3720*/  FFMA.FTZ R126, R132, R226.reuse, R204.reuse ;  /* 0x000000e2847e7223 */ /* 0x180fe400000100cc */
[----:B------:R-:W-:Y:S02]  /*3730*/  FADD.FTZ R127, R179, -R127 ;  /* 0x8000007fb37f7221 */ /* 0x000fe40000010000 */
[----:B------:R-:W-:Y:S02]  /*3740*/  FFMA.FTZ R125, R192, R226, R204 ;  /* 0x000000e2c07d7223 */ /* 0x000fe400000100cc */
[----:B------:R-:W-:-:S02]  /*3750*/  FMUL.FTZ R127, R169, R127 ;  /* 0x0000007fa97f7220 */ /* 0x000fc40000410000 */
[----:B------:R-:W-:Y:S02]  /*3760*/  FMUL.FTZ R192, R169, R181 ;  /* 0x000000b5a9c07220 */ /* 0x000fe40000410000 */
[----:B------:R-:W-:Y:S02]  /*3770*/  FADD.FTZ R126, R178, -R126 ;  /* 0x8000007eb27e7221 */ /* 0x000fe40000010000 */
[-CC-:B------:R-:W-:Y:S02]  /*3780*/  FFMA.FTZ R133, R142, R226.reuse, R204.reuse ;  /* 0x000000e28e857223 */ /* 0x180fe400000100cc */
[-CC-:B------:R-:W-:Y:S01]  /*3790*/  FFMA.FTZ R132, R143, R226.reuse, R204.reuse ;  /* 0x000000e28f847223 */ /* 0x180fe200000100cc */
[----:B------:R-:W-:Y:S01]  /*37a0*/  F2F.BF16.F32 R142, R191 ;  /* 0x000000bf008e7304 */ /* 0x000fe20000202000 */
[----:B------:R-:W-:Y:S02]  /*37b0*/  FFMA.FTZ R124, R150, R226, R204 ;  /* 0x000000e2967c7223 */ /* 0x000fe400000100cc */
[----:B------:R-:W-:-:S02]  /*37c0*/  @P0 FADD.FTZ R127, R101, R127 ;  /* 0x0000007f657f0221 */ /* 0x000fc40000010000 */
[----:B------:R-:W-:Y:S02]  /*37d0*/  @P0 FADD.FTZ R192, R103, R192 ;  /* 0x000000c067c00221 */ /* 0x000fe40000010000 */
[----:B------:R-:W-:Y:S01]  /*37e0*/  FMUL.FTZ R126, R169, R126 ;  /* 0x0000007ea97e7220 */ /* 0x000fe20000410000 */
[----:B------:R-:W-:Y:S01]  /*37f0*/  F2F.BF16.F32 R139, R127 ;  /* 0x0000007f008b7304 */ /* 0x000fe20000202000 */
[----:B------:R-:W-:Y:S02]  /*3800*/  FADD.FTZ R133, R202, -R133 ;  /* 0x80000085ca857221 */ /* 0x000fe40000010000 */
[----:B------:R-:W-:Y:S02]  /*3810*/  FADD.FTZ R132, R203, -R132 ;  /* 0x80000084cb847221 */ /* 0x000fe40000010000 */
[----:B------:R-:W-:Y:S02]  /*3820*/  FADD.FTZ R125, R146, -R125 ;  /* 0x8000007d927d7221 */ /* 0x000fe40000010000 */
[----:B------:R-:W-:Y:S01]  /*3830*/  FADD.FTZ R124, R151, -R124 ;  /* 0x8000007c977c7221 */ /* 0x000fe20000010000 */
[----:B------:R-:W0:Y:S01]  /*3840*/  F2F.BF16.F32 R138, R192 ;  /* 0x000000c0008a7304 */ /* 0x000e220000202000 */
[----:B------:R-:W-:-:S02]  /*3850*/  @P0 FADD.FTZ R126, R100, R126 ;  /* 0x0000007e647e0221 */ /* 0x000fc40000010000 */
[C---:B------:R-:W-:Y:S02]  /*3860*/  FMUL.FTZ R186, R169.reuse, R182 ;  /* 0x000000b6a9ba7220 */ /* 0x040fe40000410000 */
[C---:B------:R-:W-:Y:S02]  /*3870*/  FMUL.FTZ R188, R169.reuse, R183 ;  /* 0x000000b7a9bc7220 */ /* 0x040fe40000410000 */
[C---:B------:R-:W-:Y:S01]  /*3880*/  FMUL.FTZ R190, R169.reuse, R172 ;  /* 0x000000aca9be7220 */ /* 0x040fe20000410000 */
[----:B------:R-:W1:Y:S01]  /*3890*/  F2F.BF16.F32 R143, R126 ;  /* 0x0000007e008f7304 */ /* 0x000e620000202000 */
[C---:B------:R-:W-:Y:S02]  /*38a0*/  FMUL.FTZ R185, R169.reuse, R171 ;  /* 0x000000aba9b97220 */ /* 0x040fe40000410000 */
[C---:B------:R-:W-:Y:S02]  /*38b0*/  FMUL.FTZ R179, R169.reuse, R170 ;  /* 0x000000aaa9b37220 */ /* 0x040fe40000410000 */
[C---:B------:R-:W-:Y:S01]  /*38c0*/  FMUL.FTZ R181, R169.reuse, R134 ;  /* 0x00000086a9b57220 */ /* 0x040fe20000410000 */
[----:B------:R-:W-:Y:S01]  /*38d0*/  @P1 LEA R134, P6, R168, c[0x0][0x258], 0x4 ;  /* 0x00009600a8861a11 */ /* 0x000fe200078c20ff */
[----:B------:R-:W-:-:S02]  /*38e0*/  FMUL.FTZ R182, R169, R133 ;  /* 0x00000085a9b67220 */ /* 0x000fc40000410000 */
[C---:B------:R-:W-:Y:S01]  /*38f0*/  FMUL.FTZ R183, R169.reuse, R132 ;  /* 0x00000084a9b77220 */ /* 0x040fe20000410000 */
[----:B0-----:R-:W-:Y:S01]  /*3900*/  SHF.L.U32 R132, R138, 0x10, RZ ;  /* 0x000000108a847819 */ /* 0x001fe200000006ff */
[C---:B------:R-:W-:Y:S01]  /*3910*/  FMUL.FTZ R172, R169.reuse, R129 ;  /* 0x00000081a9ac7220 */ /* 0x040fe20000410000 */
[----:B------:R-:W-:Y:S01]  /*3920*/  @P1 LEA.HI.X R135, R168, c[0x0][0x25c], RZ, 0x4, P6 ;  /* 0x00009700a8871a11 */ /* 0x000fe200030f24ff */
[C---:B------:R-:W-:Y:S02]  /*3930*/  FMUL.FTZ R174, R169.reuse, R128 ;  /* 0x00000080a9ae7220 */ /* 0x040fe40000410000 */
[C---:B------:R-:W-:Y:S02]  /*3940*/  FMUL.FTZ R175, R169.reuse, R125 ;  /* 0x0000007da9af7220 */ /* 0x040fe40000410000 */
[C---:B------:R-:W-:Y:S02]  /*3950*/  FMUL.FTZ R176, R169.reuse, R193 ;  /* 0x000000c1a9b07220 */ /* 0x040fe40000410000 */
[----:B------:R-:W-:-:S02]  /*3960*/  FMUL.FTZ R146, R169, R124 ;  /* 0x0000007ca9927220 */ /* 0x000fc40000410000 */
[----:B------:R-:W-:Y:S02]  /*3970*/  FADD.FTZ R148, R149, -R148 ;  /* 0x8000009495947221 */ /* 0x000fe40000010000 */
[----:B------:R-:W-:Y:S02]  /*3980*/  @P0 FADD.FTZ R186, R104, R186 ;  /* 0x000000ba68ba0221 */ /* 0x000fe40000010000 */
[----:B------:R-:W-:Y:S02]  /*3990*/  @P0 FADD.FTZ R188, R105, R188 ;  /* 0x000000bc69bc0221 */ /* 0x000fe40000010000 */
[----:B------:R-:W-:Y:S01]  /*39a0*/  @P0 FADD.FTZ R190, R106, R190 ;  /* 0x000000be6abe0221 */ /* 0x000fe20000010000 */
[----:B------:R0:W2:Y:S01]  /*39b0*/  F2F.BF16.F32 R177, R186 ;  /* 0x000000ba00b17304 */ /* 0x0000a20000202000 */
[----:B------:R-:W-:Y:S02]  /*39c0*/  @P0 FADD.FTZ R185, R107, R185 ;  /* 0x000000b96bb90221 */ /* 0x000fe40000010000 */
[----:B------:R-:W-:-:S02]  /*39d0*/  @P0 FADD.FTZ R179, R108, R179 ;  /* 0x000000b36cb30221 */ /* 0x000fc40000010000 */
[----:B------:R-:W-:Y:S02]  /*39e0*/  @P0 FADD.FTZ R181, R109, R181 ;  /* 0x000000b56db50221 */ /* 0x000fe40000010000 */
[----:B------:R-:W-:Y:S01]  /*39f0*/  @P0 FADD.FTZ R182, R110, R182 ;  /* 0x000000b66eb60221 */ /* 0x000fe20000010000 */
[----:B------:R0:W3:Y:S01]  /*3a00*/  F2F.BF16.F32 R178, R188 ;  /* 0x000000bc00b27304 */ /* 0x0000e20000202000 */
[----:B------:R-:W-:Y:S02]  /*3a10*/  @P0 FADD.FTZ R183, R111, R183 ;  /* 0x000000b76fb70221 */ /* 0x000fe40000010000 */
[----:B------:R-:W-:Y:S02]  /*3a20*/  @P0 FADD.FTZ R172, R112, R172 ;  /* 0x000000ac70ac0221 */ /* 0x000fe40000010000 */
[----:B------:R-:W-:Y:S02]  /*3a30*/  @P0 FADD.FTZ R174, R113, R174 ;  /* 0x000000ae71ae0221 */ /* 0x000fe40000010000 */
[----:B------:R-:W-:Y:S01]  /*3a40*/  @P0 FADD.FTZ R175, R114, R175 ;  /* 0x000000af72af0221 */ /* 0x000fe20000010000 */
[----:B------:R0:W4:Y:S01]  /*3a50*/  F2F.BF16.F32 R184, R190 ;  /* 0x000000be00b87304 */ /* 0x0001220000202000 */
[----:B------:R-:W-:-:S02]  /*3a60*/  @P0 FADD.FTZ R176, R115, R176 ;  /* 0x000000b073b00221 */ /* 0x000fc40000010000 */
[----:B------:R-:W-:Y:S02]  /*3a70*/  @P0 FADD.FTZ R146, R117, R146 ;  /* 0x0000009275920221 */ /* 0x000fe40000010000 */
[----:B------:R-:W-:Y:S02]  /*3a80*/  FMUL.FTZ R145, R169, R148 ;  /* 0x00000094a9917220 */ /* 0x000fe40000410000 */
[-CC-:B------:R-:W-:Y:S01]  /*3a90*/  FFMA.FTZ R194, R194, R226.reuse, R204.reuse ;  /* 0x000000e2c2c27223 */ /* 0x180fe200000100cc */
[----:B------:R0:W0:Y:S01]  /*3aa0*/  F2F.BF16.F32 R180, R185 ;  /* 0x000000b900b47304 */ /* 0x0000220000202000 */
[----:B------:R-:W-:Y:S02]  /*3ab0*/  FFMA.FTZ R204, R205, R226, R204 ;  /* 0x000000e2cdcc7223 */ /* 0x000fe400000100cc */
[----:B------:R-:W-:Y:S02]  /*3ac0*/  FADD.FTZ R194, R195, -R194 ;  /* 0x800000c2c3c27221 */ /* 0x000fe40000010000 */
[----:B------:R-:W-:-:S03]  /*3ad0*/  IMAD.WIDE.U32 R124, R139, 0x10000, RZ ;  /* 0x000100008b7c7825 */ /* 0x000fc600078e00ff */
[----:B------:R0:W0:Y:S01]  /*3ae0*/  F2F.BF16.F32 R150, R179 ;  /* 0x000000b300967304 */ /* 0x0000220000202000 */
[----:B------:R-:W-:Y:S01]  /*3af0*/  FADD.FTZ R204, R206, -R204 ;  /* 0x800000cccecc7221 */ /* 0x000fe20000010000 */
[----:B------:R-:W-:Y:S01]  /*3b00*/  LOP3.LUT R133, R125, R132, R142, 0xfe, !PT ;  /* 0x000000847d857212 */ /* 0x000fe200078efe8e */
[C---:B------:R-:W-:Y:S01]  /*3b10*/  FMUL.FTZ R147, R169.reuse, R194 ;  /* 0x000000c2a9937220 */ /* 0x040fe20000410000 */
[----:B-1----:R-:W-:Y:S01]  /*3b20*/  LOP3.LUT R132, R124, R143, RZ, 0xfc, !PT ;  /* 0x0000008f7c847212 */ /* 0x002fe200078efcff */
[----:B------:R-:W-:Y:S01]  /*3b30*/  FMUL.FTZ R169, R169, R204 ;  /* 0x000000cca9a97220 */ /* 0x000fe20000410000 */
[----:B------:R-:W-:Y:S01]  /*3b40*/  SEL R124, R126, R120, P2 ;  /* 0x000000787e7c7207 */ /* 0x000fe20001000000 */
[----:B------:R-:W-:Y:S01]  /*3b50*/  @P0 FADD.FTZ R147, R118, R147 ;  /* 0x0000009376930221 */ /* 0x000fe20000010000 */
[----:B------:R1:W0:Y:S01]  /*3b60*/  F2F.BF16.F32 R171, R181 ;  /* 0x000000b500ab7304 */ /* 0x0002220000202000 */
[----:B------:R-:W-:Y:S02]  /*3b70*/  SEL R125, R127, R121, P2 ;  /* 0x000000797f7d7207 */ /* 0x000fe40001000000 */
[----:B------:R-:W-:-:S02]  /*3b80*/  SEL R126, R191, R122, P2 ;  /* 0x0000007abf7e7207 */ /* 0x000fc40001000000 */
[----:B------:R-:W-:-:S03]  /*3b90*/  SEL R127, R192, R123, P2 ;  /* 0x0000007bc07f7207 */ /* 0x000fc60001000000 */
[----:B------:R1:W0:Y:S08]  /*3ba0*/  F2F.BF16.F32 R170, R182 ;  /* 0x000000b600aa7304 */ /* 0x0002300000202000 */
        /* <DEDUP_REMOVED lines=10> */
[----:B------:R-:W-:-:S03]  /*3c50*/  IMAD.WIDE.U32 R136, R136, 0x10000, RZ ;  /* 0x0001000088887825 */ /* 0x000fc600078e00ff */
[----:B------:R-:W-:Y:S02]  /*3c60*/  IADD3.X R131, R131, c[0x0][0x254], RZ, P6, !PT ;  /* 0x0000950083837a10 */ /* 0x000fe400037fe4ff */
[----:B------:R-:W-:Y:S02]  /*3c70*/  LOP3.LUT R137, R140, R137, RZ, 0xfc, !PT ;  /* 0x000000898c897212 */ /* 0x000fe400078efcff */
[----:B------:R-:W-:-:S05]  /*3c80*/  LOP3.LUT R136, R136, 0xffff, R162, 0xf8, !PT ;  /* 0x0000ffff88887812 */ /* 0x000fca00078ef8a2 */
[----:B------:R2:W-:Y:S02]  /*3c90*/  STG.E.64 [R130.64], R136 ;  /* 0x0000008882007986 */ /* 0x0005e4000c101b04 */
.L_x_1504:
[----:B--234-:R-:W-:Y:S01]  /*3ca0*/  @P0 FADD.FTZ R169, R119, R169 ;  /* 0x000000a977a90221 */ /* 0x01cfe20000010000 */
[----:B------:R-:W-:Y:S01]  /*3cb0*/  SHF.L.U32 R191, R168, 0x3, RZ ;  /* 0x00000003a8bf7819 */ /* 0x000fe200000006ff */
[----:B------:R2:W-:Y:S01]  /*3cc0*/  @P1 STG.E.128 [R134.64], R124 ;  /* 0x0000007c86001986 */ /* 0x0005e2000c101d04 */
[----:B------:R-:W-:Y:S01]  /*3cd0*/  SHF.R.U32.HI R189, RZ, 0x1d, R168 ;  /* 0x0000001dffbd7819 */ /* 0x000fe200000116a8 */
[----:B------:R-:W-:Y:S01]  /*3ce0*/  @P0 FADD.FTZ R145, R116, R145 ;  /* 0x0000009174910221 */ /* 0x000fe20000010000 */
[----:B------:R-:W3:Y:S01]  /*3cf0*/  F2F.BF16.F32 R168, R169 ;  /* 0x000000a900a87304 */ /* 0x000ee20000202000 */
[----:B0-----:R-:W-:Y:S01]  /*3d00*/  SHF.L.U32 R136, R180, 0x10, RZ ;  /* 0x00000010b4887819 */ /* 0x001fe200000006ff */
[----:B------:R-:W-:Y:S01]  /*3d10*/  IMAD.U32 R130, R173, 0x10000, RZ ;  /* 0x00010000ad827824 */ /* 0x000fe200078e00ff */
[----:B------:R-:W-:Y:S02]  /*3d20*/  @P1 LEA R140, P0, R167, c[0x0][0x258], 0x4 ;  /* 0x00009600a78c1a11 */ /* 0x000fe400078020ff */
[----:B------:R-:W-:-:S02]  /*3d30*/  @P3 PRMT R162, R143, 0x7610, R162 ;  /* 0x000076108fa23816 */ /* 0x000fc400000000a2 */
[----:B------:R-:W-:Y:S01]  /*3d40*/  @P3 PRMT R163, R139, 0x7610, R163 ;  /* 0x000076108ba33816 */ /* 0x000fe200000000a3 */
[----:B------:R-:W0:Y:S01]  /*3d50*/  F2F.BF16.F32 R151, R147 ;  /* 0x0000009300977304 */ /* 0x000e220000202000 */
[----:B------:R-:W-:Y:S02]  /*3d60*/  @P3 PRMT R164, R142, 0x7610, R164 ;  /* 0x000076108ea43816 */ /* 0x000fe400000000a4 */
[C---:B------:R-:W-:Y:S02]  /*3d70*/  SHF.L.U32 R192, R167.reuse, 0x3, RZ ;  /* 0x00000003a7c07819 */ /* 0x040fe400000006ff */
[----:B------:R-:W-:Y:S01]  /*3d80*/  @P1 LEA.HI.X R141, R167, c[0x0][0x25c], RZ, 0x4, P0 ;  /* 0x00009700a78d1a11 */ /* 0x000fe200000f24ff */
[----:B--2---:R-:W-:Y:S01]  /*3d90*/  IMAD.WIDE.U32 R126, R178, 0x10000, RZ ;  /* 0x00010000b27e7825 */ /* 0x004fe200078e00ff */
[----:B------:R-:W-:Y:S01]  /*3da0*/  IADD3 R124, P6, R191, c[0x0][0x248], RZ ;  /* 0x00009200bf7c7a10 */ /* 0x000fe20007fde0ff */
[----:B------:R-:W2:Y:S01]  /*3db0*/  F2F.BF16.F32 R187, R145 ;  /* 0x0000009100bb7304 */ /* 0x000ea20000202000 */
[----:B---3--:R-:W-:-:S02]  /*3dc0*/  SHF.L.U32 R134, R168, 0x10, RZ ;  /* 0x00000010a8867819 */ /* 0x008fc400000006ff */
[----:B------:R-:W-:Y:S02]  /*3dd0*/  LOP3.LUT R137, R127, R136, R184, 0xfe, !PT ;  /* 0x000000887f897212 */ /* 0x000fe400078efeb8 */
[----:B------:R-:W-:Y:S01]  /*3de0*/  LOP3.LUT R136, R126, R177, RZ, 0xfc, !PT ;  /* 0x000000b17e887212 */ /* 0x000fe200078efcff */
[----:B------:R-:W-:Y:S01]  /*3df0*/  IMAD.WIDE.U32 R126, R171, 0x10000, RZ ;  /* 0x00010000ab7e7825 */ /* 0x000fe200078e00ff */
[----:B------:R-:W-:Y:S02]  /*3e00*/  IADD3.X R125, R189, c[0x0][0x24c], RZ, P6, !PT ;  /* 0x00009300bd7d7a10 */ /* 0x000fe400037fe4ff */
[----:B------:R-:W-:Y:S02]  /*3e10*/  @P3 PRMT R165, R138, 0x7610, R165 ;  /* 0x000076108aa53816 */ /* 0x000fe400000000a5 */
[----:B------:R-:W-:Y:S01]  /*3e20*/  LOP3.LUT R131, R127, R130, R170, 0xfe, !PT ;  /* 0x000000827f837212 */ /* 0x000fe200078efeaa */
[----:B------:R3:W-:Y:S01]  /*3e30*/  STG.E.64 [R124.64], R132 ;  /* 0x000000847c007986 */ /* 0x0007e2000c101b04 */
[----:B------:R-:W-:Y:S01]  /*3e40*/  LOP3.LUT R130, R126, R150, RZ, 0xfc, !PT ;  /* 0x000000967e827212 */ /* 0x000fe200078efcff */
[----:B------:R-:W-:-:S04]  /*3e50*/  IMAD.WIDE.U32 R126, R129, 0x10000, RZ ;  /* 0x00010000817e7825 */ /* 0x000fc800078e00ff */
[----:B---3--:R-:W-:Y:S01]  /*3e60*/  IMAD.WIDE.U32 R124, R149, 0x10000, RZ ;  /* 0x00010000957c7825 */ /* 0x008fe200078e00ff */
[----:B------:R-:W-:-:S04]  /*3e70*/  SHF.L.U32 R132, R148, 0x10, RZ ;  /* 0x0000001094847819 */ /* 0x000fc800000006ff */
[----:B------:R-:W-:Y:S02]  /*3e80*/  LOP3.LUT R133, R127, R132, R144, 0xfe, !PT ;  /* 0x000000847f857212 */ /* 0x000fe400078efe90 */
[----:B0-----:R-:W-:Y:S02]  /*3e90*/  LOP3.LUT R135, R125, R134, R151, 0xfe, !PT ;  /* 0x000000867d877212 */ /* 0x001fe400078efe97 */
        /* <DEDUP_REMOVED lines=15> */
.L_x_1505:
[----:B------:R-:W-:Y:S01]  /*3f90*/  SHF.R.U32.HI R167, RZ, 0x1d, R167 ;  /* 0x0000001dffa77819 */ /* 0x000fe200000116a7 */
[----:B------:R2:W-:Y:S01]  /*3fa0*/  @P1 STG.E.128 [R140.64], R124 ;  /* 0x0000007c8c001986 */ /* 0x0005e2000c101d04 */
[----:B0-----:R-:W-:Y:S02]  /*3fb0*/  IADD3 R138, P0, R192, c[0x0][0x248], RZ ;  /* 0x00009200c08a7a10 */ /* 0x001fe40007f1e0ff */
[----:B------:R-:W-:Y:S02]  /*3fc0*/  @P3 PRMT R162, R177, 0x7610, R162 ;  /* 0x00007610b1a23816 */ /* 0x000fe400000000a2 */
[----:B------:R-:W-:Y:S02]  /*3fd0*/  IADD3.X R139, R167, c[0x0][0x24c], RZ, P0, !PT ;  /* 0x00009300a78b7a10 */ /* 0x000fe400007fe4ff */
[----:B------:R-:W-:Y:S02]  /*3fe0*/  @P3 PRMT R163, R178, 0x7610, R163 ;  /* 0x00007610b2a33816 */ /* 0x000fe400000000a3 */
[----:B------:R-:W-:Y:S01]  /*3ff0*/  @P3 PRMT R164, R184, 0x7610, R164 ;  /* 0x00007610b8a43816 */ /* 0x000fe200000000a4 */
[----:B------:R0:W-:Y:S01]  /*4000*/  STG.E.64 [R138.64], R136 ;  /* 0x000000888a007986 */ /* 0x0001e2000c101b04 */
[----:B------:R-:W-:-:S02]  /*4010*/  @P3 PRMT R165, R180, 0x7610, R165 ;  /* 0x00007610b4a53816 */ /* 0x000fc400000000a5 */
[C---:B------:R-:W-:Y:S02]  /*4020*/  SHF.L.U32 R142, R166.reuse, 0x3, RZ ;  /* 0x00000003a68e7819 */ /* 0x040fe400000006ff */
[C---:B--2---:R-:W-:Y:S02]  /*4030*/  @P1 LEA R140, P0, R166.reuse, c[0x0][0x258], 0x4 ;  /* 0x00009600a68c1a11 */ /* 0x044fe400078020ff */
[----:B------:R-:W-:Y:S02]  /*4040*/  SEL R124, R179, R120, P2 ;  /* 0x00000078b37c7207 */ /* 0x000fe40001000000 */
[----:B------:R-:W-:Y:S02]  /*4050*/  @P1 LEA.HI.X R141, R166, c[0x0][0x25c], RZ, 0x4, P0 ;  /* 0x00009700a68d1a11 */ /* 0x000fe400000f24ff */
[----:B------:R-:W-:Y:S02]  /*4060*/  SEL R125, R181, R121, P2 ;  /* 0x00000079b57d7207 */ /* 0x000fe40001000000 */
[----:B------:R-:W-:-:S02]  /*4070*/  SEL R126, R182, R122, P2 ;  /* 0x0000007ab67e7207 */ /* 0x000fc40001000000 */
[----:B------:R-:W-:Y:S01]  /*4080*/  SEL R127, R183, R123, P2 ;  /* 0x0000007bb77f7207 */ /* 0x000fe20001000000 */
        /* <DEDUP_REMOVED lines=9> */
.L_x_1506:
        /* <DEDUP_REMOVED lines=24> */
.L_x_1507:
[----:B0-2---:R-:W-:Y:S01]  /*42a0*/  SHF.L.U32 R130, R2, 0x3, RZ ;  /* 0x0000000302827819 */ /* 0x005fe200000006ff */
[----:B------:R0:W-:Y:S01]  /*42b0*/  @P1 STG.E.128 [R138.64], R124 ;  /* 0x0000007c8a001986 */ /* 0x0001e2000c101d04 */
[----:B------:R-:W-:Y:S02]  /*42c0*/  SHF.R.U32.HI R2, RZ, 0x1d, R2 ;  /* 0x0000001dff027819 */ /* 0x000fe40000011602 */
[----:B------:R-:W-:Y:S02]  /*42d0*/  SHF.L.U32 R136, R0, 0x3, RZ ;  /* 0x0000000300887819 */ /* 0x000fe400000006ff */
[----:B------:R-:W-:Y:S02]  /*42e0*/  @P3 PRMT R162, R128, 0x7610, R162 ;  /* 0x0000761080a23816 */ /* 0x000fe400000000a2 */
[----:B------:R-:W-:Y:S02]  /*42f0*/  SHF.R.U32.HI R137, RZ, 0x1d, R0 ;  /* 0x0000001dff897819 */ /* 0x000fe40000011600 */
[----:B------:R-:W-:-:S02]  /*4300*/  @P3 PRMT R163, R129, 0x7610, R163 ;  /* 0x0000761081a33816 */ /* 0x000fc400000000a3 */
[----:B------:R-:W-:Y:S02]  /*4310*/  @P3 PRMT R164, R144, 0x7610, R164 ;  /* 0x0000761090a43816 */ /* 0x000fe400000000a4 */
[----:B------:R-:W-:Y:S02]  /*4320*/  @P3 PRMT R165, R148, 0x7610, R165 ;  /* 0x0000761094a53816 */ /* 0x000fe400000000a5 */
[----:B------:R-:W-:Y:S02]  /*4330*/  SEL R120, R145, R120, P2 ;  /* 0x0000007891787207 */ /* 0x000fe40001000000 */
[----:B------:R-:W-:Y:S02]  /*4340*/  SEL R121, R146, R121, P2 ;  /* 0x0000007992797207 */ /* 0x000fe40001000000 */
[----:B0-----:R-:W-:Y:S02]  /*4350*/  IADD3 R124, P6, R130, c[0x0][0x248], RZ ;  /* 0x00009200827c7a10 */ /* 0x001fe40007fde0ff */
[----:B------:R-:W-:-:S02]  /*4360*/  IADD3 R126, P0, R136, c[0x0][0x248], RZ ;  /* 0x00009200887e7a10 */ /* 0x000fc40007f1e0ff */
[----:B------:R-:W-:Y:S02]  /*4370*/  IADD3.X R125, R2, c[0x0][0x24c], RZ, P6, !PT ;  /* 0x00009300027d7a10 */ /* 0x000fe400037fe4ff */
[C---:B------:R-:W-:Y:S02]  /*4380*/  @P1 LEA R128, P6, R0.reuse, c[0x0][0x258], 0x4 ;  /* 0x0000960000801a11 */ /* 0x040fe400078c20ff */
[----:B------:R-:W-:Y:S01]  /*4390*/  SEL R122, R147, R122, P2 ;  /* 0x0000007a937a7207 */ /* 0x000fe20001000000 */
[----:B------:R0:W-:Y:S01]  /*43a0*/  STG.E.64 [R124.64], R132 ;  /* 0x000000847c007986 */ /* 0x0001e2000c101b04 */
[----:B------:R-:W-:Y:S02]  /*43b0*/  SEL R123, R169, R123, P2 ;  /* 0x0000007ba97b7207 */ /* 0x000fe40001000000 */
[----:B------:R-:W-:Y:S02]  /*43c0*/  IADD3.X R127, R137, c[0x0][0x24c], RZ, P0, !PT ;  /* 0x00009300897f7a10 */ /* 0x000fe400007fe4ff */
[----:B------:R-:W-:Y:S01]  /*43d0*/  @P1 LEA.HI.X R129, R0, c[0x0][0x25c], RZ, 0x4, P6 ;  /* 0x0000970000811a11 */ /* 0x000fe200030f24ff */
        /* <DEDUP_REMOVED lines=9> */
.L_x_1508:
[----:B------:R2:W-:Y:S01]  /*4470*/  @P1 STG.E.128 [R128.64], R120 ;  /* 0x0000007880001986 */ /* 0x0005e2000c101d04 */
[----:B------:R-:W-:Y:S02]  /*4480*/  @P3 PRMT R162, R187, 0x7610, R162 ;  /* 0x00007610bba23816 */ /* 0x000fe400000000a2 */
[----:B------:R-:W-:Y:S01]  /*4490*/  @P3 PRMT R163, R149, 0x7610, R163 ;  /* 0x0000761095a33816 */ /* 0x000fe200000000a3 */
[----:B------:R2:W-:Y:S01]  /*44a0*/  STG.E.64 [R126.64], R134 ;  /* 0x000000867e007986 */ /* 0x0005e2000c101b04 */
[----:B------:R-:W-:Y:S02]  /*44b0*/  @P3 PRMT R164, R151, 0x7610, R164 ;  /* 0x0000761097a43816 */ /* 0x000fe400000000a4 */
[----:B------:R-:W-:Y:S01]  /*44c0*/  @P3 PRMT R165, R168, 0x7610, R165 ;  /* 0x00007610a8a53816 */ /* 0x000fe200000000a5 */
[----:B------:R-:W-:Y:S05]  /*44d0*/  @!P3 BRA `(.L_x_1509) ;  /* 0x000000800000b947 */ /* 0x000fea0003800000 */
[----:B--2---:R-:W-:Y:S02]  /*44e0*/  LOP3.LUT R126, R163, 0xffff, RZ, 0xc0, !PT ;  /* 0x0000ffffa37e7812 */ /* 0x004fe400078ec0ff */
[----:B0-----:R-:W-:-:S02]  /*44f0*/  IADD3 R124, P0, R136, c[0x0][0x250], RZ ;  /* 0x00009400887c7a10 */ /* 0x001fc40007f1e0ff */
[----:B------:R-:W-:Y:S01]  /*4500*/  PRMT R129, R164, 0x5410, R165 ;  /* 0x00005410a4817816 */ /* 0x000fe200000000a5 */
[----:B------:R-:W-:Y:S01]  /*4510*/  IMAD.WIDE.U32 R126, R126, 0x10000, RZ ;  /* 0x000100007e7e7825 */ /* 0x000fe200078e00ff */
[----:B------:R-:W-:-:S04]  /*4520*/  IADD3.X R125, R137, c[0x0][0x254], RZ, P0, !PT ;  /* 0x00009500897d7a10 */ /* 0x000fc800007fe4ff */
[----:B------:R-:W-:Y:S02]  /*4530*/  LOP3.LUT R127, R129, R127, RZ, 0xfc, !PT ;  /* 0x0000007f817f7212 */ /* 0x000fe400078efcff */
[----:B------:R-:W-:-:S05]  /*4540*/  LOP3.LUT R126, R126, 0xffff, R162, 0xf8, !PT ;  /* 0x0000ffff7e7e7812 */ /* 0x000fca00078ef8a2 */
[----:B------:R0:W-:Y:S02]  /*4550*/  STG.E.64 [R124.64], R126 ;  /* 0x0000007e7c007986 */ /* 0x0001e4000c101b04 */
.L_x_1509:
[----:B------:R-:W-:Y:S01]  /*4560*/  SEL R204, RZ, 0x1, P5 ;  /* 0x00000001ffcc7807 */ /* 0x000fe20002800000 */
[----:B012---:R-:W-:Y:S01]  /*4570*/  @P4 CALL.REL.NOINC `(.L_x_1510) ;  /* 0x0000001000004944 */ /* 0x007fe20003c00000 */
[----:B------:R-:W-:Y:S05]  /*4580*/  BRA `(.L_x_1511) ;  /* 0xffffc44000007947 */ /* 0x000fea000383ffff */
.L_x_1510:
        /* <DEDUP_REMOVED lines=9> */
[----:B------:R-:W-:-:S02]  /*4620*/  MOV R11, R13 ;  /* 0x0000000d000b7202 */ /* 0x000fc40000000f00 */
[----:B------:R-:W-:Y:S01]  /*4630*/  MOV R36, R4 ;  /* 0x0000000400247202 */ /* 0x000fe20000000f00 */
[----:B------:R0:W5:Y:S01]  /*4640*/  LDL.LU R79, [R1+0x24] ;  /* 0x00002400014f7983 */ /* 0x0001620000300800 */
[----:B------:R-:W-:Y:S02]  /*4650*/  MOV R162, R208 ;  /* 0x000000d000a27202 */ /* 0x000fe40000000f00 */
[----:B------:R-:W-:Y:S01]  /*4660*/  MOV R38, R6 ;  /* 0x0000000600267202 */ /* 0x000fe20000000f00 */
[----:B------:R0:W5:Y:S01]  /*4670*/  LDL.LU R84, [R1+0x38] ;  /* 0x0000380001547983 */ /* 0x0001620000300800 */
[----:B------:R-:W-:Y:S02]  /*4680*/  MOV R13, R15 ;  /* 0x0000000f000d7202 */ /* 0x000fe40000000f00 */
[----:B------:R-:W-:Y:S01]  /*4690*/  MOV R208, R210 ;  /* 0x000000d200d07202 */ /* 0x000fe20000000f00 */
[----:B------:R0:W5:Y:S01]  /*46a0*/  LDL.LU R85, [R1+0x34] ;  /* 0x0000340001557983 */ /* 0x0001620000300800 */
[----:B------:R-:W-:-:S02]  /*46b0*/  MOV R4, R8 ;  /* 0x0000000800047202 */ /* 0x000fc40000000f00 */
[----:B------:R-:W-:Y:S01]  /*46c0*/  MOV R6, R10 ;  /* 0x0000000a00067202 */ /* 0x000fe20000000f00 */
[----:B------:R0:W5:Y:S01]  /*46d0*/  LDL.LU R82, [R1] ;  /* 0x0000000001527983 */ /* 0x0001620000300800 */
        /* <DEDUP_REMOVED lines=57> */
[----:B------:R-:W-:Y:S01]  /*4a70*/  MOV R60, R156 ;  /* 0x0000009c003c7202 */ /* 0x000fe20000000f00 */
[----:B------:R-:W-:Y:S01]  /*4a80*/  IMAD.MOV.U32 R20, RZ, RZ, R24 ;  /* 0x000000ffff147224 */ /* 0x000fe200078e0018 */
        /* <DEDUP_REMOVED lines=26> */
.L_x_1500:
        /* <DEDUP_REMOVED lines=40> */
.L_x_1501:
[----:B0-----:R-:W-:Y:S01]  /*4eb0*/  HFMA2.MMA R140, -RZ, RZ, 0, 9.5367431640625e-07 ;  /* 0x00000010ff8c7435 */ /* 0x001fe200000001ff */
[----:B------:R-:W-:-:S02]  /*4ec0*/  MOV R125, R126 ;  /* 0x0000007e007d7202 */ /* 0x000fc40000000f00 */
[----:B------:R-:W-:Y:S02]  /*4ed0*/  MOV R226, 0xffffffff ;  /* 0xffffffff00e27802 */ /* 0x000fe40000000f00 */
[----:B------:R-:W-:Y:S02]  /*4ee0*/  MOV R124, 0x4f00 ;  /* 0x00004f00007c7802 */ /* 0x000fe40000000f00 */
[----:B-----5:R-:W-:Y:S05]  /*4ef0*/  CALL.REL.NOINC `($__internal_49_$__cuda_sm70_shflsync_down_p) ;  /* 0x000003d000007944 */ /* 0x020fea0003c00000 */
[----:B-1----:R-:W-:Y:S01]  /*4f00*/  MOV R141, R140 ;  /* 0x0000008c008d7202 */ /* 0x002fe20000000f00 */
[----:B0----5:R-:W-:Y:S05]  /*4f10*/  BRA `(.L_x_1512) ;  /* 0xffffdca000007947 */ /* 0x021fea000383ffff */
.L_x_1502:
[----:B------:R-:W-:Y:S01]  /*4f20*/  HFMA2.MMA R140, -RZ, RZ, 0, 9.5367431640625e-07 ;  /* 0x00000010ff8c7435 */ /* 0x000fe200000001ff */
[----:B------:R-:W-:Y:S02]  /*4f30*/  MOV R125, R127 ;  /* 0x0000007f007d7202 */ /* 0x000fe40000000f00 */
[----:B------:R-:W-:Y:S02]  /*4f40*/  MOV R226, 0xffffffff ;  /* 0xffffffff00e27802 */ /* 0x000fe40000000f00 */
[----:B------:R-:W-:Y:S02]  /*4f50*/  MOV R124, 0x4f70 ;  /* 0x00004f70007c7802 */ /* 0x000fe40000000f00 */
[----:B01---5:R-:W-:Y:S05]  /*4f60*/  CALL.REL.NOINC `($__internal_49_$__cuda_sm70_shflsync_down_p) ;  /* 0x0000036000007944 */ /* 0x023fea0003c00000 */
[----:B------:R-:W-:Y:S01]  /*4f70*/  FADD.FTZ R126, R126, R141 ;  /* 0x0000008d7e7e7221 */ /* 0x000fe20000010000 */
[----:B------:R-:W-:Y:S01]  /*4f80*/  MOV R226, 0xffffffff ;  /* 0xffffffff00e27802 */ /* 0x000fe20000000f00 */
[----:B-1----:R-:W-:Y:S01]  /*4f90*/  FADD.FTZ R127, R127, R140 ;  /* 0x0000008c7f7f7221 */ /* 0x002fe20000010000 */
[----:B------:R-:W-:Y:S01]  /*4fa0*/  HFMA2.MMA R140, -RZ, RZ, 0, 4.76837158203125e-07 ;  /* 0x00000008ff8c7435 */ /* 0x000fe200000001ff */
[----:B------:R-:W-:-:S02]  /*4fb0*/  MOV R124, 0x4fe0 ;  /* 0x00004fe0007c7802 */ /* 0x000fc40000000f00 */
[----:B------:R-:W-:-:S03]  /*4fc0*/  MOV R125, R126 ;  /* 0x0000007e007d7202 */ /* 0x000fc60000000f00 */
[----:B0----5:R-:W-:Y:S05]  /*4fd0*/  CALL.REL.NOINC `($__internal_49_$__cuda_sm70_shflsync_down_p) ;  /* 0x000002f000007944 */ /* 0x021fea0003c00000 */
[----:B-1----:R-:W-:Y:S01]  /*4fe0*/  MOV R141, R140 ;  /* 0x0000008c008d7202 */ /* 0x002fe20000000f00 */
[----:B------:R-:W-:Y:S01]  /*4ff0*/  IMAD.MOV.U32 R140, RZ, RZ, 0x8 ;  /* 0x00000008ff8c7424 */ /* 0x000fe200078e00ff */
[----:B------:R-:W-:Y:S02]  /*5000*/  MOV R125, R127 ;  /* 0x0000007f007d7202 */ /* 0x000fe40000000f00 */
[----:B------:R-:W-:Y:S02]  /*5010*/  MOV R226, 0xffffffff ;  /* 0xffffffff00e27802 */ /* 0x000fe40000000f00 */
[----:B------:R-:W-:Y:S02]  /*5020*/  MOV R124, 0x5040 ;  /* 0x00005040007c7802 */ /* 0x000fe40000000f00 */
[----:B0----5:R-:W-:Y:S05]  /*5030*/  CALL.REL.NOINC `($__internal_49_$__cuda_sm70_shflsync_down_p) ;  /* 0x0000029000007944 */ /* 0x021fea0003c00000 */
[----:B------:R-:W-:Y:S01]  /*5040*/  FADD.FTZ R126, R141, R126 ;  /* 0x0000007e8d7e7221 */ /* 0x000fe20000010000 */
[----:B------:R-:W-:Y:S01]  /*5050*/  MOV R226, 0xffffffff ;  /* 0xffffffff00e27802 */ /* 0x000fe20000000f00 */
[----:B-1----:R-:W-:Y:S01]  /*5060*/  FADD.FTZ R127, R127, R140 ;  /* 0x0000008c7f7f7221 */ /* 0x002fe20000010000 */
[----:B------:R-:W-:Y:S01]  /*5070*/  HFMA2.MMA R140, -RZ, RZ, 0, 2.384185791015625e-07 ;  /* 0x00000004ff8c7435 */ /* 0x000fe200000001ff */
[----:B------:R-:W-:-:S02]  /*5080*/  MOV R124, 0x50b0 ;  /* 0x000050b0007c7802 */ /* 0x000fc40000000f00 */
[----:B------:R-:W-:-:S03]  /*5090*/  MOV R125, R126 ;  /* 0x0000007e007d7202 */ /* 0x000fc60000000f00 */
[----:B0----5:R-:W-:Y:S05]  /*50a0*/  CALL.REL.NOINC `($__internal_49_$__cuda_sm70_shflsync_down_p) ;  /* 0x0000022000007944 */ /* 0x021fea0003c00000 */
[----:B-1----:R-:W-:Y:S01]  /*50b0*/  MOV R141, R140 ;  /* 0x0000008c008d7202 */ /* 0x002fe20000000f00 */
[----:B------:R-:W-:Y:S01]  /*50c0*/  HFMA2.MMA R140, -RZ, RZ, 0, 2.384185791015625e-07 ;  /* 0x00000004ff8c7435 */ /* 0x000fe200000001ff */
[----:B------:R-:W-:Y:S02]  /*50d0*/  MOV R125, R127 ;  /* 0x0000007f007d7202 */ /* 0x000fe40000000f00 */
[----:B------:R-:W-:Y:S02]  /*50e0*/  MOV R226, 0xffffffff ;  /* 0xffffffff00e27802 */ /* 0x000fe40000000f00 */
[----:B------:R-:W-:Y:S02]  /*50f0*/  MOV R124, 0x5110 ;  /* 0x00005110007c7802 */ /* 0x000fe40000000f00 */
[----:B0----5:R-:W-:Y:S05]  /*5100*/  CALL.REL.NOINC `($__internal_49_$__cuda_sm70_shflsync_down_p) ;  /* 0x000001c000007944 */ /* 0x021fea0003c00000 */
[----:B------:R-:W-:Y:S01]  /*5110*/  FADD.FTZ R126, R141, R126 ;  /* 0x0000007e8d7e7221 */ /* 0x000fe20000010000 */
[----:B------:R-:W-:Y:S01]  /*5120*/  MOV R226, 0xffffffff ;  /* 0xffffffff00e27802 */ /* 0x000fe20000000f00 */
[----:B-1----:R-:W-:Y:S01]  /*5130*/  FADD.FTZ R127, R127, R140 ;  /* 0x0000008c7f7f7221 */ /* 0x002fe20000010000 */
[----:B------:R-:W-:Y:S01]  /*5140*/  HFMA2.MMA R140, -RZ, RZ, 0, 1.1920928955078125e-07 ;  /* 0x00000002ff8c7435 */ /* 0x000fe200000001ff */
[----:B------:R-:W-:-:S02]  /*5150*/  MOV R124, 0x5180 ;  /* 0x00005180007c7802 */ /* 0x000fc40000000f00 */
[----:B------:R-:W-:-:S03]  /*5160*/  MOV R125, R126 ;  /* 0x0000007e007d7202 */ /* 0x000fc60000000f00 */
[----:B0----5:R-:W-:Y:S05]  /*5170*/  CALL.REL.NOINC `($__internal_49_$__cuda_sm70_shflsync_down_p) ;  /* 0x0000015000007944 */ /* 0x021fea0003c00000 */
[----:B-1----:R-:W-:Y:S01]  /*5180*/  MOV R141, R140 ;  /* 0x0000008c008d7202 */ /* 0x002fe20000000f00 */
[----:B------:R-:W-:Y:S01]  /*5190*/  HFMA2.MMA R140, -RZ, RZ, 0, 1.1920928955078125e-07 ;  /* 0x00000002ff8c7435 */ /* 0x000fe200000001ff */
[----:B------:R-:W-:Y:S01]  /*51a0*/  IMAD.MOV.U32 R125, RZ, RZ, R127 ;  /* 0x000000ffff7d7224 */ /* 0x000fe200078e007f */
[----:B------:R-:W-:Y:S02]  /*51b0*/  MOV R226, 0xffffffff ;  /* 0xffffffff00e27802 */ /* 0x000fe40000000f00 */
[----:B------:R-:W-:Y:S02]  /*51c0*/  MOV R124, 0x51e0 ;  /* 0x000051e0007c7802 */ /* 0x000fe40000000f00 */
[----:B0----5:R-:W-:Y:S05]  /*51d0*/  CALL.REL.NOINC `($__internal_49_$__cuda_sm70_shflsync_down_p) ;  /* 0x000000f000007944 */ /* 0x021fea0003c00000 */
[----:B------:R-:W-:Y:S01]  /*51e0*/  FADD.FTZ R126, R141, R126 ;  /* 0x0000007e8d7e7221 */ /* 0x000fe20000010000 */
[----:B------:R-:W-:Y:S01]  /*51f0*/  MOV R226, 0xffffffff ;  /* 0xffffffff00e27802 */ /* 0x000fe20000000f00 */
[----:B-1----:R-:W-:Y:S01]  /*5200*/  FADD.FTZ R141, R127, R140 ;  /* 0x0000008c7f8d7221 */ /* 0x002fe20000010000 */
[----:B------:R-:W-:Y:S01]  /*5210*/  HFMA2.MMA R140, -RZ, RZ, 0, 5.9604644775390625e-08 ;  /* 0x00000001ff8c7435 */ /* 0x000fe200000001ff */
[----:B------:R-:W-:Y:S02]  /*5220*/  MOV R124, 0x5250 ;  /* 0x00005250007c7802 */ /* 0x000fe40000000f00 */
[----:B------:R-:W-:-:S03]  /*5230*/  MOV R125, R126 ;  /* 0x0000007e007d7202 */ /* 0x000fc60000000f00 */
[----:B0----5:R-:W-:Y:S05]  /*5240*/  CALL.REL.NOINC `($__internal_49_$__cuda_sm70_shflsync_down_p) ;  /* 0x0000008000007944 */ /* 0x021fea0003c00000 */
[----:B-1----:R-:W-:Y:S01]  /*5250*/  MOV R127, R140 ;  /* 0x0000008c007f7202 */ /* 0x002fe20000000f00 */
[----:B------:R-:W-:Y:S01]  /*5260*/  HFMA2.MMA R140, -RZ, RZ, 0, 5.9604644775390625e-08 ;  /* 0x00000001ff8c7435 */ /* 0x000fe200000001ff */
[----:B------:R-:W-:-:S02]  /*5270*/  MOV R125, R141 ;  /* 0x0000008d007d7202 */ /* 0x000fc40000000f00 */
[----:B------:R-:W-:Y:S02]  /*5280*/  MOV R226, 0xffffffff ;  /* 0xffffffff00e27802 */ /* 0x000fe40000000f00 */
[----:B------:R-:W-:Y:S02]  /*5290*/  MOV R124, 0x52b0 ;  /* 0x000052b0007c7802 */ /* 0x000fe40000000f00 */
[----:B0----5:R-:W-:Y:S05]  /*52a0*/  CALL.REL.NOINC `($__internal_49_$__cuda_sm70_shflsync_down_p) ;  /* 0x0000002000007944 */ /* 0x021fea0003c00000 */
[----:B-1----:R-:W-:Y:S01]  /*52b0*/  MOV R125, R140 ;  /* 0x0000008c007d7202 */ /* 0x002fe20000000f00 */
[----:B0----5:R-:W-:Y:S05]  /*52c0*/  BRA `(.L_x_1513) ;  /* 0xffffda1000007947 */ /* 0x021fea000383ffff */
        .weak           $__internal_49_$__cuda_sm70_shflsync_down_p
        .type           $__internal_49_$__cuda_sm70_shflsync_down_p,@function
        .size           $__internal_49_$__cuda_sm70_shflsync_down_p,(.L_x_3411 - $__internal_49_$__cuda_sm70_shflsync_down_p)
$__internal_49_$__cuda_sm70_shflsync_down_p:
[----:B------:R0:W-:Y:S01]  /*52d0*/  STL [R1+0x64], R0 ;  /* 0x0000640001007387 */ /* 0x0001e20000100800 */
[----:B------:R-:W-:Y:S04]  /*52e0*/  WARPSYNC R226 ;  /* 0x000000e200007348 */ /* 0x000fe80003800000 */
[----:B0-----:R-:W-:-:S07]  /*52f0*/  HFMA2.MMA R0, -RZ, RZ, 0, 1.847743988037109375e-06 ;  /* 0x0000001fff007435 */ /* 0x001fce00000001ff */
[----:B------:R0:W1:Y:S04]  /*5300*/  SHFL.DOWN PT, R140, R125, R140, R0 ;  /* 0x0800008c7d8c7389 */ /* 0x00006800000e0000 */
[----:B0-----:R0:W5:Y:S01]  /*5310*/  LDL.LU R0, [R1+0x64] ;  /* 0x0000640001007983 */ /* 0x0011620000300800 */
[----:B------:R-:W-:-:S04]  /*5320*/  MOV R125, 0x0 ;  /* 0x00000000007d7802 */ /* 0x000fc80000000f00 */
[----:B------:R-:W-:Y:S05]  /*5330*/  RET.REL.NODEC R124 `(_ZN10layer_norm31ln_parallel_residual_bwd_kernelINS_13Kernel_traitsIf13__nv_bfloat16fS2_fjLj7168ELj1ELj1ELj8ELj8ENS_18Kernel_traits_baseILj7168EfS2_fS2_fjLj256EEEEELb0ELb0ELb1EEEvNS_9BwdParamsE) ;  /* 0xffffacc07c007950 */ /* 0x000fea0003c3ffff */
.L_x_1514:
        /* <DEDUP_REMOVED lines=12> */
.L_x_3411:


//--------------------- .text._ZN10layer_norm31ln_parallel_residual_bwd_kernelINS_13Kernel_traitsIf13__nv_bfloat16fS2_fjLj7168ELj1ELj1ELj8ELj8ENS_18Kernel_traits_baseILj7168EfS2_fS2_fjLj256EEEEELb0ELb1ELb0EEEvNS_9BwdParamsE --------------------------
	.section	.text._ZN10layer_norm31ln_parallel_residual_bwd_kernelINS_13Kernel_traitsIf13__nv_bfloat16fS2_fjLj7168ELj1ELj1ELj8ELj8ENS_18Kernel_traits_baseILj7168EfS2_fS2_fjLj256EEEEELb0ELb1ELb0EEEvNS_9BwdParamsE,"ax",@progbits
	.sectioninfo	@"SHI_REGISTERS=208"
	.align	128
        .global         _ZN10layer_norm31ln_parallel_residual_bwd_kernelINS_13Kernel_traitsIf13__nv_bfloat16fS2_fjLj7168ELj1ELj1ELj8ELj8ENS_18Kernel_traits_baseILj7168EfS2_fS2_fjLj256EEEEELb0ELb1ELb0EEEvNS_9BwdParamsE
        .type           _ZN10layer_norm31ln_parallel_residual_bwd_kernelINS_13Kernel_traitsIf13__nv_bfloat16fS2_fjLj7168ELj1ELj1ELj8ELj8ENS_18Kernel_traits_baseILj7168EfS2_fS2_fjLj256EEEEELb0ELb1ELb0EEEvNS_9BwdParamsE,@function
        .size           _ZN10layer_norm31ln_parallel_residual_bwd_kernelINS_13Kernel_traitsIf13__nv_bfloat16fS2_fjLj7168ELj1ELj1ELj8ELj8ENS_18Kernel_traits_baseILj7168EfS2_fS2_fjLj256EEEEELb0ELb1ELb0EEEvNS_9BwdParamsE,(.L_x_3412 - _ZN10layer_norm31ln_parallel_residual_bwd_kernelINS_13Kernel_traitsIf13__nv_bfloat16fS2_fjLj7168ELj1ELj1ELj8ELj8ENS_18Kernel_traits_baseILj7168EfS2_fS2_fjLj256EEEEELb0ELb1ELb0EEEvNS_9BwdParamsE)
        .other          _ZN10layer_norm31ln_parallel_residual_bwd_kernelINS_13Kernel_traitsIf13__nv_bfloat16fS2_fjLj7168ELj1ELj1ELj8ELj8ENS_18Kernel_traits_baseILj7168EfS2_fS2_fjLj256EEEEELb0ELb1ELb0EEEvNS_9BwdParamsE,@"STO_CUDA_ENTRY STV_DEFAULT"
_ZN10layer_norm31ln_parallel_residual_bwd_kernelINS_13Kernel_traitsIf13__nv_bfloat16fS2_fjLj7168ELj1ELj1ELj8ELj8ENS_18Kernel_traits_baseILj7168EfS2_fS2_fjLj256EEEEELb0ELb1ELb0EEEvNS_9BwdParamsE:
.text._ZN10layer_norm31ln_parallel_residual_bwd_kernelINS_13Kernel_traitsIf13__nv_bfloat16fS2_fjLj7168ELj1ELj1ELj8ELj8ENS_18Kernel_traits_baseILj7168EfS2_fS2_fjLj256EEEEELb0ELb1ELb0EEEvNS_9BwdParamsE:
[----:B------:R-:W-:Y:S02]  /*0000*/  MOV R1, c[0x0][0x28] ;  /* 0x00000a0000017a02 */ /* 0x000fe40000000f00 */
[----:B------:R-:W0:Y:S01]  /*0010*/  S2R R0, SR_TID.X ;  /* 0x0000000000007919 */ /* 0x000e220000002100 */
[----:B------:R-:W-:Y:S01]  /*0020*/  MOV R2, c[0x0][0x168] ;  /* 0x00005a0000027a02 */ /* 0x000fe20000000f00 */
[----:B------:R-:W-:-:S03]  /*0030*/  ULDC.64 UR4, c[0x0][0x118] ;  /* 0x0000460000047ab9 */ /* 0x000fc60000000a00 */
        /* <DEDUP_REMOVED lines=18> */
[----:B------:R-:W-:-:S02]  /*0160*/  @P2 MOV R13, 0x10 ;  /* 0x00000010000d2802 */ /* 0x000fc40000000f00 */
[----:B------:R-:W-:Y:S01]  /*0170*/  @P3 MOV R15, 0x10 ;  /* 0x00000010000f3802 */ /* 0x000fe20000000f00 */
[C---:B------:R-:W-:Y:S01]  /*0180*/  @P0 IMAD.WIDE.U32 R8, R4.reuse, R9, c[0x0][0x1b0] ;  /* 0x00006c0004080625 */ /* 0x040fe200078e0009 */
[----:B------:R-:W-:Y:S01]  /*0190*/  @P0 IADD3 R4, R4, 0x100, RZ ;  /* 0x0000010004040810 */ /* 0x000fe20007ffe0ff */
[----:B------:R0:W5:Y:S01]  /*01a0*/  @P6 LDG.E.128 R124, [R2.64] ;  /* 0x00000004027c6981 */ /* 0x000162000c1e1d00 */
[----:B------:R-:W-:Y:S01]  /*01b0*/  ISETP.GE.U32.AND P5, PT, R7, 0x700, PT ;  /* 0x000007000700780c */ /* 0x000fe20003fa6070 */
[----:B------:R-:W-:Y:S02]  /*01c0*/  @P4 IMAD.MOV.U32 R17, RZ, RZ, 0x10 ;  /* 0x00000010ff114424 */ /* 0x000fe400078e00ff */
[C---:B------:R-:W-:Y:S01]  /*01d0*/  @P1 IMAD.WIDE.U32 R10, R4.reuse, R11, c[0x0][0x1b0] ;  /* 0x00006c00040a1625 */ /* 0x040fe200078e000b */
[----:B------:R-:W-:Y:S01]  /*01e0*/  @P1 IADD3 R4, R4, 0x100, RZ ;  /* 0x0000010004041810 */ /* 0x000fe20007ffe0ff */
[----:B------:R1:W5:Y:S01]  /*01f0*/  @P0 LDG.E.128 R120, [R8.64] ;  /* 0x0000000408780981 */ /* 0x000362000c1e1d00 */
[----:B------:R-:W-:-:S03]  /*0200*/  P2R R5, PR, RZ, 0x20 ;  /* 0x00000020ff057803 */ /* 0x000fc60000000000 */
[C---:B------:R-:W-:Y:S01]  /*0210*/  @P2 IMAD.WIDE.U32 R12, R4.reuse, R13, c[0x0][0x1b0] ;  /* 0x00006c00040c2625 */ /* 0x040fe200078e000d */
[----:B------:R-:W-:Y:S01]  /*0220*/  @P2 IADD3 R4, R4, 0x100, RZ ;  /* 0x0000010004042810 */ /* 0x000fe20007ffe0ff */
[----:B------:R1:W5:Y:S02]  /*0230*/  @P1 LDG.E.128 R116, [R10.64] ;  /* 0x000000040a741981 */ /* 0x000364000c1e1d00 */
[----:B------:R-:W-:Y:S02]  /*0240*/  @P5 MOV R5, 0x10 ;  /* 0x0000001000055802 */ /* 0x000fe40000000f00 */
[C---:B------:R-:W-:Y:S01]  /*0250*/  @P3 IMAD.WIDE.U32 R14, R4.reuse, R15, c[0x0][0x1b0] ;  /* 0x00006c00040e3625 */ /* 0x040fe200078e000f */
[----:B------:R-:W-:Y:S01]  /*0260*/  @P3 IADD3 R4, R4, 0x100, RZ ;  /* 0x0000010004043810 */ /* 0x000fe20007ffe0ff */
[----:B------:R1:W5:Y:S04]  /*0270*/  @P2 LDG.E.128 R112, [R12.64] ;  /* 0x000000040c702981 */ /* 0x000368000c1e1d00 */
[C---:B------:R-:W-:Y:S01]  /*0280*/  @P4 IMAD.WIDE.U32 R16, R4.reuse, R17, c[0x0][0x1b0] ;  /* 0x00006c0004104625 */ /* 0x040fe200078e0011 */
[----:B------:R1:W5:Y:S01]  /*0290*/  @P3 LDG.E.128 R108, [R14.64] ;  /* 0x000000040e6c3981 */ /* 0x000362000c1e1d00 */
[----:B------:R-:W-:-:S03]  /*02a0*/  @P4 IADD3 R4, R4, 0x100, RZ ;  /* 0x0000010004044810 */ /* 0x000fc60007ffe0ff */
[----:B------:R1:W5:Y:S02]  /*02b0*/  @P4 LDG.E.128 R104, [R16.64] ;  /* 0x0000000410684981 */ /* 0x000364000c1e1d00 */
        /* <DEDUP_REMOVED lines=35> */
[----:B------:R-:W-:-:S08]  /*04f0*/  MOV R97, RZ ;  /* 0x000000ff00617202 */ /* 0x000fd00000000f00 */
.L_x_1552:
[----:B------:R-:W-:Y:S01]  /*0500*/  IMAD.MOV.U32 R150, RZ, RZ, 0x4 ;  /* 0x00000004ff967424 */ /* 0x000fe200078e00ff */
[----:B------:R-:W-:-:S02]  /*0510*/  LOP3.LUT P5, RZ, R4, 0xff, RZ, 0xc0, !PT ;  /* 0x000000ff04ff7812 */ /* 0x000fc400078ac0ff */
[----:B------:R-:W-:Y:S01]  /*0520*/  SHF.R.U32.HI R154, RZ, 0x5, R0 ;  /* 0x00000005ff9a7819 */ /* 0x000fe20000011600 */
[----:B------:R-:W-:Y:S01]  /*0530*/  IMAD.WIDE R148, R3, R150, c[0x0][0x1a0] ;  /* 0x0000680003947625 */ /* 0x000fe200078e0296 */
[----:B------:R-:W-:-:S03]  /*0540*/  LOP3.LUT P6, RZ, R7, 0xffffff00, RZ, 0xc0, !PT ;  /* 0xffffff0007ff7812 */ /* 0x000fc600078cc0ff */
[C---:B------:R-:W-:Y:S01]  /*0550*/  IMAD R6, R3.reuse, c[0x0][0x168], RZ ;  /* 0x00005a0003067a24 */ /* 0x040fe200078e02ff */
[----:B-----5:R1:W5:Y:S01]  /*0560*/  LDG.E R157, [R148.64] ;  /* 0x00000004949d7981 */ /* 0x020362000c1e1900 */
        /* <DEDUP_REMOVED lines=8> */
[----:B------:R-:W-:Y:S02]  /*05f0*/  LEA.HI.SX32 R6, R6, R153, 0x1e ;  /* 0x0000009906067211 */ /* 0x000fe400078ff2ff */
[----:B------:R-:W-:Y:S02]  /*0600*/  MOV R155, RZ ;  /* 0x000000ff009b7202 */ /* 0x000fe40000000f00 */
[----:B------:R-:W-:Y:S02]  /*0610*/  MOV R156, RZ ;  /* 0x000000ff009c7202 */ /* 0x000fe40000000f00 */
[----:B------:R-:W-:Y:S01]  /*0620*/  MOV R158, R6 ;  /* 0x00000006009e7202 */ /* 0x000fe20000000f00 */
[----:B------:R-:W-:Y:S05]  /*0630*/  @!P6 BRA `(.L_x_1517) ;  /* 0x000003200000e947 */ /* 0x000fea0003800000 */
[----:B-1----:R-:W-:Y:S01]  /*0640*/  IMAD.MOV.U32 R17, RZ, RZ, 0x8 ;  /* 0x00000008ff117424 */ /* 0x002fe200078e00ff */
        /* <DEDUP_REMOVED lines=9> */
[----:B0-----:R-:W-:-:S03]  /*06e0*/  ISETP.NE.AND P6, PT, R2, RZ, PT ;  /* 0x000000ff0200720c */ /* 0x001fc60003fc5270 */
[----:B------:R0:W5:Y:S02]  /*06f0*/  @P5 LDG.E.128 R40, [R18.64] ;  /* 0x0000000412285981 */ /* 0x000164000c1e1d00 */
[----:B-----5:R-:W-:Y:S02]  /*0700*/  FSEL R150, R157, RZ, !P6 ;  /* 0x000000ff9d967208 */ /* 0x020fe40007000000 */
[----:B--2---:R-:W-:-:S03]  /*0710*/  MOV R148, R16 ;  /* 0x0000001000947202 */ /* 0x004fc60000000f00 */
[----:B---3--:R-:W-:Y:S01]  /*0720*/  FADD.FTZ R152, -R150, R12 ;  /* 0x0000000c96987221 */ /* 0x008fe20000010100 */
[----:B------:R-:W-:Y:S01]  /*0730*/  SHF.R.U64 R153, R16, 0x10, R17 ;  /* 0x0000001010997819 */ /* 0x000fe20000001211 */
[C---:B------:R-:W-:Y:S01]  /*0740*/  FADD.FTZ R158, -R150.reuse, R15 ;  /* 0x0000000f969e7221 */ /* 0x040fe20000010100 */
[----:B------:R-:W-:Y:S01]  /*0750*/  PRMT R15, RZ, 0x5410, R148 ;  /* 0x00005410ff0f7816 */ /* 0x000fe20000000094 */
[C---:B------:R-:W-:Y:S02]  /*0760*/  FADD.FTZ R156, -R150.reuse, R13 ;  /* 0x0000000d969c7221 */ /* 0x040fe40000010100 */
[C---:B------:R-:W-:Y:S02]  /*0770*/  FMUL.FTZ R12, R5.reuse, R152 ;  /* 0x00000098050c7220 */ /* 0x040fe40000410000 */
[----:B0-----:R-:W-:Y:S01]  /*0780*/  FADD.FTZ R18, -R150, R14 ;  /* 0x0000000e96127221 */ /* 0x001fe20000010100 */
[----:B------:R-:W-:Y:S01]  /*0790*/  PRMT R14, RZ, 0x5410, R153 ;  /* 0x00005410ff0e7816 */ /* 0x000fe20000000099 */
[----:B------:R-:W-:Y:S01]  /*07a0*/  FMUL.FTZ R13, R5, R156 ;  /* 0x0000009c050d7220 */ /* 0x000fe20000410000 */
[----:B------:R-:W-:Y:S01]  /*07b0*/  MOV R149, R17 ;  /* 0x0000001100957202 */ /* 0x000fe20000000f00 */
[----:B------:R-:W-:-:S02]  /*07c0*/  FADD.FTZ R68, R68, R15 ;  /* 0x0000000f44447221 */ /* 0x000fc40000010000 */
[-C--:B------:R-:W-:Y:S02]  /*07d0*/  FFMA.FTZ R96, R12, R15.reuse, R96 ;  /* 0x0000000f0c607223 */ /* 0x080fe40000010060 */
[----:B------:R-:W-:Y:S01]  /*07e0*/  FMUL.FTZ R15, R124, R15 ;  /* 0x0000000f7c0f7220 */ /* 0x000fe20000410000 */
[----:B------:R-:W-:Y:S01]  /*07f0*/  SHF.R.U32.HI R151, RZ, 0x10, R17 ;  /* 0x00000010ff977819 */ /* 0x000fe20000011611 */
[----:B------:R-:W-:Y:S01]  /*0800*/  FADD.FTZ R69, R69, R14 ;  /* 0x0000000e45457221 */ /* 0x000fe20000010000 */
[----:B------:R-:W-:Y:S01]  /*0810*/  PRMT R149, RZ, 0x5410, R149 ;  /* 0x00005410ff957816 */ /* 0x000fe20000000095 */
[-C--:B------:R-:W-:Y:S02]  /*0820*/  FFMA.FTZ R97, R13, R14.reuse, R97 ;  /* 0x0000000e0d617223 */ /* 0x080fe40000010061 */
[----:B------:R-:W-:Y:S02]  /*0830*/  FMUL.FTZ R14, R125, R14 ;  /* 0x0000000e7d0e7220 */ /* 0x000fe40000410000 */
[----:B------:R-:W-:-:S02]  /*0840*/  FADD.FTZ R19, RZ, R15 ;  /* 0x0000000fff137221 */ /* 0x000fc40000010000 */
[----:B------:R-:W-:Y:S01]  /*0850*/  FFMA.FTZ R148, R12, R15, RZ ;  /* 0x0000000f0c947223 */ /* 0x000fe200000100ff */
[----:B------:R-:W-:Y:S01]  /*0860*/  PRMT R152, RZ, 0x5410, R151 ;  /* 0x00005410ff987816 */ /* 0x000fe20000000097 */
[----:B------:R-:W-:Y:S02]  /*0870*/  FMUL.FTZ R16, R5, R18 ;  /* 0x0000001205107220 */ /* 0x000fe40000410000 */
[----:B------:R-:W-:Y:S02]  /*0880*/  FMUL.FTZ R17, R126, R149 ;  /* 0x000000957e117220 */ /* 0x000fe40000410000 */
[----:B------:R-:W-:Y:S02]  /*0890*/  FADD.FTZ R150, R19, R14 ;  /* 0x0000000e13967221 */ /* 0x000fe40000010000 */
[----:B------:R-:W-:Y:S02]  /*08a0*/  FFMA.FTZ R148, R13, R14, R148 ;  /* 0x0000000e0d947223 */ /* 0x000fe40000010094 */
[----:B------:R-:W-:-:S02]  /*08b0*/  FMUL.FTZ R18, R127, R152 ;  /* 0x000000987f127220 */ /* 0x000fc40000410000 */
[----:B------:R-:W-:Y:S02]  /*08c0*/  FMUL.FTZ R19, R5, R158 ;  /* 0x0000009e05137220 */ /* 0x000fe40000410000 */
        /* <DEDUP_REMOVED lines=8> */
[----:B------:R-:W-:Y:S02]  /*0950*/  FFMA.FTZ R156, R19, R18, R148 ;  /* 0x00000012139c7223 */ /* 0x000fe40000010094 */
.L_x_1517:
[----:B-1----:R-:W-:Y:S05]  /*0960*/  BSYNC B0 ;  /* 0x0000000000007941 */ /* 0x002fea0003800000 */
.L_x_1516:
        /* <DEDUP_REMOVED lines=12> */
[----:B0-----:R-:W-:-:S03]  /*0a30*/  ISETP.NE.AND P6, PT, R2, RZ, PT ;  /* 0x000000ff0200720c */ /* 0x001fc60003fc5270 */
[----:B------:R0:W5:Y:S02]  /*0a40*/  @P5 LDG.E.128 R36, [R26.64] ;  /* 0x000000041a245981 */ /* 0x000164000c1e1d00 */
[----:B-----5:R-:W-:Y:S02]  /*0a50*/  FSEL R160, R157, RZ, !P6 ;  /* 0x000000ff9da07208 */ /* 0x020fe40007000000 */
[----:B------:R-:W-:-:S03]  /*0a60*/  IADD3 R158, R158, 0x100, RZ ;  /* 0x000001009e9e7810 */ /* 0x000fc60007ffe0ff */
[C---:B--2---:R-:W-:Y:S02]  /*0a70*/  FADD.FTZ R150, -R160.reuse, R20 ;  /* 0x00000014a0967221 */ /* 0x044fe40000010100 */
[C---:B------:R-:W-:Y:S02]  /*0a80*/  FADD.FTZ R152, -R160.reuse, R21 ;  /* 0x00000015a0987221 */ /* 0x040fe40000010100 */
[----:B---3--:R-:W-:Y:S02]  /*0a90*/  IMAD.MOV.U32 R148, RZ, RZ, R24 ;  /* 0x000000ffff947224 */ /* 0x008fe400078e0018 */
[----:B0-----:R-:W-:Y:S01]  /*0aa0*/  FADD.FTZ R26, -R160, R22 ;  /* 0x00000016a01a7221 */ /* 0x001fe20000010100 */
[----:B------:R-:W-:Y:S01]  /*0ab0*/  SHF.R.U64 R153, R24, 0x10, R25 ;  /* 0x0000001018997819 */ /* 0x000fe20000001219 */
[----:B------:R-:W-:Y:S01]  /*0ac0*/  FADD.FTZ R160, -R160, R23 ;  /* 0x00000017a0a07221 */ /* 0x000fe20000010100 */
[----:B------:R-:W-:Y:S01]  /*0ad0*/  PRMT R23, RZ, 0x5410, R148 ;  /* 0x00005410ff177816 */ /* 0x000fe20000000094 */
[C---:B------:R-:W-:Y:S01]  /*0ae0*/  FMUL.FTZ R20, R5.reuse, R150 ;  /* 0x0000009605147220 */ /* 0x040fe20000410000 */
        /* <DEDUP_REMOVED lines=11> */
[----:B------:R-:W-:-:S02]  /*0ba0*/  FADD.FTZ R155, R155, R23 ;  /* 0x000000179b9b7221 */ /* 0x000fc40000010000 */
[----:B------:R-:W-:Y:S01]  /*0bb0*/  FFMA.FTZ R156, R20, R23, R156 ;  /* 0x00000017149c7223 */ /* 0x000fe2000001009c */
        /* <DEDUP_REMOVED lines=15> */
.L_x_1519:
[----:B------:R-:W-:Y:S05]  /*0cb0*/  BSYNC B0 ;  /* 0x0000000000007941 */ /* 0x000fea0003800000 */
.L_x_1518:
        /* <DEDUP_REMOVED lines=17> */
[C---:B------:R-:W-:Y:S01]  /*0dd0*/  FADD.FTZ R162, -R200.reuse, R29 ;  /* 0x0000001dc8a27221 */ /* 0x040fe20000010100 */
[----:B---3--:R-:W-:Y:S01]  /*0de0*/  MOV R152, R148 ;  /* 0x0000009400987202 */ /* 0x008fe20000000f00 */
[----:B0-----:R-:W-:Y:S01]  /*0df0*/  FADD.FTZ R150, -R200, R30 ;  /* 0x0000001ec8967221 */ /* 0x001fe20000010100 */
[----:B------:R-:W-:Y:S01]  /*0e00*/  SHF.R.U64 R161, R148, 0x10, R149 ;  /* 0x0000001094a17819 */ /* 0x000fe20000001295 */
[----:B------:R-:W-:Y:S01]  /*0e10*/  FADD.FTZ R200, -R200, R31 ;  /* 0x0000001fc8c87221 */ /* 0x000fe20000010100 */
[----:B------:R-:W-:Y:S01]  /*0e20*/  PRMT R31, RZ, 0x5410, R152 ;  /* 0x00005410ff1f7816 */ /* 0x000fe20000000098 */
[----:B------:R-:W-:Y:S01]  /*0e30*/  FMUL.FTZ R28, R5, R160 ;  /* 0x000000a0051c7220 */ /* 0x000fe20000410000 */
[----:B------:R-:W-:Y:S01]  /*0e40*/  PRMT R30, RZ, 0x5410, R161 ;  /* 0x00005410ff1e7816 */ /* 0x000fe200000000a1 */
[----:B------:R-:W-:-:S02]  /*0e50*/  IMAD.MOV.U32 R153, RZ, RZ, R149 ;  /* 0x000000ffff997224 */ /* 0x000fc400078e0095 */
[----:B------:R-:W-:Y:S02]  /*0e60*/  FMUL.FTZ R29, R5, R162 ;  /* 0x000000a2051d7220 */ /* 0x000fe40000410000 */
[----:B------:R-:W-:Y:S02]  /*0e70*/  FADD.FTZ R60, R60, R31 ;  /* 0x0000001f3c3c7221 */ /* 0x000fe40000010000 */
[-C--:B------:R-:W-:Y:S02]  /*0e80*/  FFMA.FTZ R88, R28, R31.reuse, R88 ;  /* 0x0000001f1c587223 */ /* 0x080fe40000010058 */
        /* <DEDUP_REMOVED lines=23> */
.L_x_1521:
[----:B------:R-:W-:Y:S05]  /*1000*/  BSYNC B0 ;  /* 0x0000000000007941 */ /* 0x000fea0003800000 */
.L_x_1520:
        /* <DEDUP_REMOVED lines=16> */
[C---:B--2---:R-:W-:Y:S01]  /*1110*/  FADD.FTZ R168, -R171.reuse, R148 ;  /* 0x00000094aba87221 */ /* 0x044fe20000010100 */
[----:B---3--:R-:W-:Y:S02]  /*1120*/  MOV R159, R152 ;  /* 0x00000098009f7202 */ /* 0x008fe40000000f00 */
[----:B------:R-:W-:Y:S01]  /*1130*/  SHF.R.U64 R169, R152, 0x10, R153 ;  /* 0x0000001098a97819 */ /* 0x000fe20000001299 */
[----:B------:R-:W-:Y:S01]  /*1140*/  FADD.FTZ R170, -R171, R149 ;  /* 0x00000095abaa7221 */ /* 0x000fe20000010100 */
[----:B------:R-:W-:Y:S02]  /*1150*/  PRMT R159, RZ, 0x5410, R159 ;  /* 0x00005410ff9f7816 */ /* 0x000fe4000000009f */
[----:B------:R-:W-:Y:S01]  /*1160*/  PRMT R148, RZ, 0x5410, R169 ;  /* 0x00005410ff947816 */ /* 0x000fe200000000a9 */
[----:B------:R-:W-:Y:S01]  /*1170*/  FMUL.FTZ R169, R5, R168 ;  /* 0x000000a805a97220 */ /* 0x000fe20000410000 */
[----:B------:R-:W-:Y:S01]  /*1180*/  MOV R162, R153 ;  /* 0x0000009900a27202 */ /* 0x000fe20000000f00 */
[----:B------:R-:W-:-:S02]  /*1190*/  FADD.FTZ R150, -R171, R150 ;  /* 0x00000096ab967221 */ /* 0x000fc40000010100 */
[----:B------:R-:W-:Y:S02]  /*11a0*/  FMUL.FTZ R168, R5, R170 ;  /* 0x000000aa05a87220 */ /* 0x000fe40000410000 */
[----:B------:R-:W-:Y:S01]  /*11b0*/  FMUL.FTZ R170, R112, R159 ;  /* 0x0000009f70aa7220 */ /* 0x000fe20000410000 */
[----:B------:R-:W-:Y:S01]  /*11c0*/  PRMT R149, RZ, 0x5410, R162 ;  /* 0x00005410ff957816 */ /* 0x000fe200000000a2 */
[----:B0-----:R-:W-:Y:S01]  /*11d0*/  FADD.FTZ R160, -R171, R151 ;  /* 0x00000097aba07221 */ /* 0x001fe20000010100 */
[----:B------:R-:W-:Y:S01]  /*11e0*/  SHF.R.U32.HI R163, RZ, 0x10, R153 ;  /* 0x00000010ffa37819 */ /* 0x000fe20000011699 */
[----:B------:R-:W-:Y:S02]  /*11f0*/  FADD.FTZ R57, R57, R148 ;  /* 0x0000009439397221 */ /* 0x000fe40000010000 */
[-C--:B------:R-:W-:Y:S02]  /*1200*/  FFMA.FTZ R85, R168, R148.reuse, R85 ;  /* 0x00000094a8557223 */ /* 0x080fe40000010055 */
[----:B------:R-:W-:-:S02]  /*1210*/  FMUL.FTZ R171, R113, R148 ;  /* 0x0000009471ab7220 */ /* 0x000fc40000410000 */
[----:B------:R-:W-:Y:S02]  /*1220*/  FMUL.FTZ R173, R5, R150 ;  /* 0x0000009605ad7220 */ /* 0x000fe40000410000 */
[----:B------:R-:W-:Y:S02]  /*1230*/  FADD.FTZ R148, R155, R170 ;  /* 0x000000aa9b947221 */ /* 0x000fe40000010000 */
        /* <DEDUP_REMOVED lines=17> */
.L_x_1523:
[----:B------:R-:W-:Y:S05]  /*1350*/  BSYNC B0 ;  /* 0x0000000000007941 */ /* 0x000fea0003800000 */
.L_x_1522:
        /* <DEDUP_REMOVED lines=52> */
.L_x_1525:
[----:B------:R-:W-:Y:S05]  /*16a0*/  BSYNC B0 ;  /* 0x0000000000007941 */ /* 0x000fea0003800000 */
.L_x_1524:
        /* <DEDUP_REMOVED lines=52> */
.L_x_1527:
[----:B------:R-:W-:Y:S05]  /*19f0*/  BSYNC B0 ;  /* 0x0000000000007941 */ /* 0x000fea0003800000 */
.L_x_1526:
[----:B------:R-:W-:Y:S01]  /*1a00*/  ISETP.GE.U32.AND P5, PT, R7, 0x700, PT ;  /* 0x000007000700780c */ /* 0x000fe20003fa6070 */
[----:B------:R-:W-:-:S12]  /*1a10*/  BSSY B0, `(.L_x_1528) ;  /* 0x0000033000007945 */ /* 0x000fd80003800000 */
[----:B------:R-:W-:Y:S05]  /*1a20*/  @!P5 BRA `(.L_x_1529) ;  /* 0x000003100000d947 */ /* 0x000fea0003800000 */
[----:B0-----:R-:W-:-:S04]  /*1a30*/  ISETP.NE.AND P5, PT, R2, RZ, PT ;  /* 0x000000ff0200720c */ /* 0x001fc80003fa5270 */
[----:B-----5:R-:W-:Y:S02]  /*1a40*/  FSEL R193, R157, RZ, !P5 ;  /* 0x000000ff9dc17208 */ /* 0x020fe40006800000 */
[----:B------:R-:W-:-:S04]  /*1a50*/  ISETP.NE.U32.AND P5, PT, RZ, c[0x0][0x218], PT ;  /* 0x00008600ff007a0c */ /* 0x000fc80003fa5070 */
[----:B------:R-:W-:Y:S01]  /*1a60*/  ISETP.NE.AND.EX P5, PT, RZ, c[0x0][0x21c], PT, P5 ;  /* 0x00008700ff007a0c */ /* 0x000fe20003fa5350 */
[----:B------:R-:W-:-:S12]  /*1a70*/  HFMA2.MMA R153, -RZ, RZ, 0, 4.76837158203125e-07 ;  /* 0x00000008ff997435 */ /* 0x000fd800000001ff */
[C---:B------:R-:W-:Y:S01]  /*1a80*/  @P5 LEA R160, P6, R158.reuse, c[0x0][0x218], 0x4 ;  /* 0x000086009ea05a11 */ /* 0x040fe200078c20ff */
[----:B------:R-:W-:-:S03]  /*1a90*/  IMAD.WIDE.U32 R152, R158, R153, c[0x0][0x208] ;  /* 0x000082009e987625 */ /* 0x000fc600078e0099 */
[C---:B------:R-:W-:Y:S02]  /*1aa0*/  @P5 LEA.HI.X R161, R158.reuse, c[0x0][0x21c], RZ, 0x4, P6 ;  /* 0x000087009ea15a11 */ /* 0x040fe400030f24ff */
[C---:B------:R-:W-:Y:S01]  /*1ab0*/  LEA R148, P6, R158.reuse, c[0x0][0x188], 0x4 ;  /* 0x000062009e947a11 */ /* 0x040fe200078c20ff */
[----:B------:R-:W2:Y:S03]  /*1ac0*/  LDG.E.64 R152, [R152.64] ;  /* 0x0000000498987981 */ /* 0x000ea6000c1e1b00 */
[----:B------:R-:W-:Y:S01]  /*1ad0*/  LEA.HI.X R149, R158, c[0x0][0x18c], RZ, 0x4, P6 ;  /* 0x000063009e957a11 */ /* 0x000fe200030f24ff */
[----:B------:R0:W5:Y:S05]  /*1ae0*/  @P5 LDG.E.128 R140, [R160.64] ;  /* 0x00000004a08c5981 */ /* 0x00016a000c1e1d00 */
[----:B------:R-:W3:Y:S01]  /*1af0*/  LDG.E.128 R148, [R148.64] ;  /* 0x0000000494947981 */ /* 0x000ee2000c1e1d00 */
[----:B--2---:R-:W-:-:S02]  /*1b00*/  MOV R157, R152 ;  /* 0x00000098009d7202 */ /* 0x004fc40000000f00 */
[----:B------:R-:W-:Y:S02]  /*1b10*/  SHF.R.U64 R163, R152, 0x10, R153 ;  /* 0x0000001098a37819 */ /* 0x000fe40000001299 */
[----:B------:R-:W-:Y:S02]  /*1b20*/  PRMT R157, RZ, 0x5410, R157 ;  /* 0x00005410ff9d7816 */ /* 0x000fe4000000009d */
[----:B------:R-:W-:Y:S01]  /*1b30*/  MOV R158, R153 ;  /* 0x00000099009e7202 */ /* 0x000fe20000000f00 */
[C---:B---3--:R-:W-:Y:S02]  /*1b40*/  FADD.FTZ R192, -R193.reuse, R149 ;  /* 0x00000095c1c07221 */ /* 0x048fe40000010100 */
[C---:B------:R-:W-:Y:S01]  /*1b50*/  FADD.FTZ R162, -R193.reuse, R148 ;  /* 0x00000094c1a27221 */ /* 0x040fe20000010100 */
[----:B------:R-:W-:Y:S01]  /*1b60*/  PRMT R148, RZ, 0x5410, R163 ;  /* 0x00005410ff947816 */ /* 0x000fe200000000a3 */
[C---:B------:R-:W-:Y:S02]  /*1b70*/  FADD.FTZ R150, -R193.reuse, R150 ;  /* 0x00000096c1967221 */ /* 0x040fe40000010100 */
[----:B0-----:R-:W-:-:S02]  /*1b80*/  FADD.FTZ R160, -R193, R151 ;  /* 0x00000097c1a07221 */ /* 0x001fc40000010100 */
[C---:B------:R-:W-:Y:S02]  /*1b90*/  FMUL.FTZ R192, R5.reuse, R192 ;  /* 0x000000c005c07220 */ /* 0x040fe40000410000 */
[----:B------:R-:W-:Y:S02]  /*1ba0*/  FMUL.FTZ R193, R5, R162 ;  /* 0x000000a205c17220 */ /* 0x000fe40000410000 */
[----:B------:R-:W-:Y:S01]  /*1bb0*/  FMUL.FTZ R194, R100, R157 ;  /* 0x0000009d64c27220 */ /* 0x000fe20000410000 */
[----:B------:R-:W-:Y:S01]  /*1bc0*/  PRMT R149, RZ, 0x5410, R158 ;  /* 0x00005410ff957816 */ /* 0x000fe2000000009e */
[----:B------:R-:W-:Y:S01]  /*1bd0*/  FADD.FTZ R45, R45, R148 ;  /* 0x000000942d2d7221 */ /* 0x000fe20000010000 */
[----:B------:R-:W-:Y:S01]  /*1be0*/  SHF.R.U32.HI R159, RZ, 0x10, R153 ;  /* 0x00000010ff9f7819 */ /* 0x000fe20000011699 */
        /* <DEDUP_REMOVED lines=21> */
.L_x_1529:
[----:B------:R-:W-:Y:S05]  /*1d40*/  BSYNC B0 ;  /* 0x0000000000007941 */ /* 0x000fea0003800000 */
.L_x_1528:
[----:B------:R-:W-:Y:S01]  /*1d50*/  LOP3.LUT P5, RZ, R0, 0x1f, RZ, 0xc0, !PT ;  /* 0x0000001f00ff7812 */ /* 0x000fe200078ac0ff */
[----:B------:R-:W-:Y:S10]  /*1d60*/  BRA.DIV ~URZ, `(.L_x_1530) ;  /* 0x000020727f007947 */ /* 0x000ff4000b800000 */
[----:B------:R1:W2:Y:S02]  /*1d70*/  SHFL.DOWN PT, R150, R155, 0x10, 0x1f ;  /* 0x0a001f009b967f89 */ /* 0x0002a400000e0000 */
.L_x_1553:
        /* <DEDUP_REMOVED lines=18> */
.L_x_1554:
        /* <DEDUP_REMOVED lines=11> */
[----:B-----5:R-:W3:Y:S04]  /*1f50*/  LDS.128 R156, [R202.X8+0x7020] ;  /* 0x00702000ca9c7984 */ /* 0x020ee80000008c00 */
[----:B------:R-:W4:Y:S01]  /*1f60*/  LDS.128 R160, [R202.X8+0x7030] ;  /* 0x00703000caa07984 */ /* 0x000f220000008c00 */
        /* <DEDUP_REMOVED lines=74> */
.L_x_1534:
[----:B------:R-:W-:Y:S02]  /*2410*/  IADD3 R6, R6, 0x100, RZ ;  /* 0x0000010006067810 */ /* 0x000fe40007ffe0ff */
.L_x_1533:
[----:B------:R-:W-:Y:S05]  /*2420*/  BSYNC B0 ;  /* 0x0000000000007941 */ /* 0x000fea0003800000 */
.L_x_1532:
        /* <DEDUP_REMOVED lines=57> */
.L_x_1537:
[----:B------:R-:W-:Y:S02]  /*27c0*/  IADD3 R6, R6, 0x100, RZ ;  /* 0x0000010006067810 */ /* 0x000fe40007ffe0ff */
.L_x_1536:
[----:B------:R-:W-:Y:S05]  /*27d0*/  BSYNC B0 ;  /* 0x0000000000007941 */ /* 0x000fea0003800000 */
.L_x_1535:
[----:B------:R-:W-:Y:S01]  /*27e0*/  BSSY B0, `(.L_x_1538) ;  /* 0x000003a000007945 */ /* 0x000fe20003800000 */
        /* <DEDUP_REMOVED lines=56> */
.L_x_1540:
[----:B------:R-:W-:Y:S02]  /*2b70*/  IADD3 R6, R6, 0x100, RZ ;  /* 0x0000010006067810 */ /* 0x000fe40007ffe0ff */
.L_x_1539:
[----:B------:R-:W-:Y:S05]  /*2b80*/  BSYNC B0 ;  /* 0x0000000000007941 */ /* 0x000fea0003800000 */
.L_x_1538:
[----:B------:R-:W-:Y:S01]  /*2b90*/  BSSY B0, `(.L_x_1541) ;  /* 0x000003a000007945 */ /* 0x000fe20003800000 */
[----:B------:R-:W-:Y:S05]  /*2ba0*/  @!P2 BRA `(.L_x_1542) ;  /* 0x000003800000a947 */ /* 0x000fea0003800000 */
[----:B0-----:R-:W-:Y:S02]  /*2bb0*/  ISETP.NE.AND P5, PT, R2, RZ, PT ;  /* 0x000000ff0200720c */ /* 0x001fe40003fa5270 */
[----:B------:R-:W-:Y:S02]  /*2bc0*/  MOV R159, 0x8 ;  /* 0x00000008009f7802 */ /* 0x000fe40000000f00 */
        /* <DEDUP_REMOVED lines=35> */
[----:B-1----:R-:W-:-:S04]  /*2e00*/  SHF.L.U32 R157, R160, 0x10, RZ ;  /* 0x00000010a09d7819 */ /* 0x002fc800000006ff */
[----:B---3--:R-:W-:Y:S01]  /*2e10*/  LOP3.LUT R151, R151, R157, R155, 0xfe, !PT ;  /* 0x0000009d97977212 */ /* 0x008fe200078efe9b */
[----:B--2---:R-:W-:-:S05]  /*2e20*/  IMAD.WIDE.U32 R148, R6, R159, c[0x0][0x248] ;  /* 0x0000920006947625 */ /* 0x004fca00078e009f */
        /* <DEDUP_REMOVED lines=15> */
.L_x_1543:
[----:B------:R-:W-:Y:S02]  /*2f20*/  IADD3 R6, R6, 0x100, RZ ;  /* 0x0000010006067810 */ /* 0x000fe40007ffe0ff */
.L_x_1542:
[----:B------:R-:W-:Y:S05]  /*2f30*/  BSYNC B0 ;  /* 0x0000000000007941 */ /* 0x000fea0003800000 */
.L_x_1541:
        /* <DEDUP_REMOVED lines=57> */
.L_x_1546:
[----:B------:R-:W-:Y:S02]  /*32d0*/  IADD3 R6, R6, 0x100, RZ ;  /* 0x0000010006067810 */ /* 0x000fe40007ffe0ff */
.L_x_1545:
[----:B------:R-:W-:Y:S05]  /*32e0*/  BSYNC B0 ;  /* 0x0000000000007941 */ /* 0x000fea0003800000 */
.L_x_1544:
        /* <DEDUP_REMOVED lines=57> */
.L_x_1549:
[----:B------:R-:W-:Y:S02]  /*3680*/  IADD3 R6, R6, 0x100, RZ ;  /* 0x0000010006067810 */ /* 0x000fe40007ffe0ff */
.L_x_1548:
[----:B------:R-:W-:Y:S05]  /*3690*/  BSYNC B0 ;  /* 0x0000000000007941 */ /* 0x000fea0003800000 */
.L_x_1547:
        /* <DEDUP_REMOVED lines=13> */
[----:B------:R-:W-:Y:S01]  /*3770*/  FADD.FTZ R152, R196, -R151 ;  /* 0x80000097c4987221 */ /* 0x000fe20000010000 */
[----:B------:R-:W-:Y:S01]  /*3780*/  HFMA2.MMA R151, -RZ, RZ, 0, 4.76837158203125e-07 ;  /* 0x00000008ff977435 */ /* 0x000fe200000001ff */
        /* <DEDUP_REMOVED lines=10> */
[----:B------:R-:W-:-:S03]  /*3830*/  IMAD.WIDE.U32 R150, R6, R151, c[0x0][0x248] ;  /* 0x0000920006967625 */ /* 0x000fc600078e0097 */
        /* <DEDUP_REMOVED lines=16> */
[----:B--2---:R-:W-:-:S06]  /*3940*/  LOP3.LUT R149, R149, R5, R157, 0xfe, !PT ;  /* 0x0000000595957212 */ /* 0x004fcc00078efe9d */
        /* <DEDUP_REMOVED lines=15> */
.L_x_1551:
[----:B------:R-:W-:Y:S05]  /*3a40*/  BSYNC B0 ;  /* 0x0000000000007941 */ /* 0x000fea0003800000 */
.L_x_1550:
[----:B------:R-:W-:Y:S02]  /*3a50*/  LOP3.LUT P5, RZ, R4, 0xff, RZ, 0xc0, !PT ;  /* 0x000000ff04ff7812 */ /* 0x000fe400078ac0ff */
[----:B------:R-:W-:Y:S02]  /*3a60*/  IADD3 R3, R3, c[0x0][0x160], RZ ;  /* 0x0000580003037a10 */ /* 0x000fe40007ffe0ff */
[----:B------:R-:W-:Y:S02]  /*3a70*/  SEL R4, RZ, 0x1, P5 ;  /* 0x00000001ff047807 */ /* 0x000fe40002800000 */
[----:B------:R-:W-:-:S13]  /*3a80*/  ISETP.GE.AND P5, PT, R3, c[0x0][0x164], PT ;  /* 0x0000590003007a0c */ /* 0x000fda0003fa6270 */
[----:B0-----:R-:W-:Y:S01]  /*3a90*/  @P5 CALL.REL.NOINC `(.L_x_1515) ;  /* 0x0000001000005944 */ /* 0x001fe20003c00000 */
[----:B------:R-:W-:Y:S05]  /*3aa0*/  BRA `(.L_x_1552) ;  /* 0xffffca5000007947 */ /* 0x000fea000383ffff */
.L_x_1515:
[----:B-1----:R-:W0:Y:S01]  /*3ab0*/  S2UR UR6, SR_CTAID.X ;  /* 0x00000000000679c3 */ /* 0x002e220000002500 */
[----:B------:R-:W0:Y:S01]  /*3ac0*/  S2R R2, SR_TID.X ;  /* 0x0000000000027919 */ /* 0x000e220000002100 */
[----:B------:R-:W-:Y:S01]  /*3ad0*/  LOP3.LUT P5, RZ, R7, 0xffffff00, RZ, 0xc0, !PT ;  /* 0xffffff0007ff7812 */ /* 0x000fe200078ac0ff */
[----:B------:R-:W-:Y:S01]  /*3ae0*/  @P2 IMAD.MOV.U32 R19, RZ, RZ, 0x10 ;  /* 0x00000010ff132424 */ /* 0x000fe200078e00ff */
[----:B------:R-:W-:Y:S02]  /*3af0*/  @P0 MOV R11, 0x10 ;  /* 0x00000010000b0802 */ /* 0x000fe40000000f00 */
[----:B------:R-:W-:Y:S02]  /*3b00*/  @P1 MOV R15, 0x10 ;  /* 0x00000010000f1802 */ /* 0x000fe40000000f00 */
[----:B------:R-:W-:Y:S02]  /*3b10*/  @P3 MOV R23, 0x10 ;  /* 0x0000001000173802 */ /* 0x000fe40000000f00 */
[----:B------:R-:W-:-:S05]  /*3b20*/  @P4 MOV R25, 0x10 ;  /* 0x0000001000194802 */ /* 0x000fca0000000f00 */
        /* <DEDUP_REMOVED lines=43> */
.L_x_1530:
[----:B------:R-:W-:Y:S01]  /*3de0*/  HFMA2.MMA R201, -RZ, RZ, 0, 1.847743988037109375e-06 ;  /* 0x0000001fffc97435 */ /* 0x000fe200000001ff */
[----:B------:R-:W-:Y:S01]  /*3df0*/  MOV R151, R155 ;  /* 0x0000009b00977202 */ /* 0x000fe20000000f00 */
[----:B------:R-:W-:Y:S01]  /*3e00*/  IMAD.MOV.U32 R158, RZ, RZ, 0x10 ;  /* 0x00000010ff9e7424 */ /* 0x000fe200078e00ff */
[----:B------:R-:W-:Y:S02]  /*3e10*/  MOV R160, 0xffffffff ;  /* 0xffffffff00a07802 */ /* 0x000fe40000000f00 */
[----:B------:R-:W-:-:S02]  /*3e20*/  MOV R148, 0x3e40 ;  /* 0x00003e4000947802 */ /* 0x000fc40000000f00 */
[----:B0----5:R-:W-:Y:S05]  /*3e30*/  CALL.REL.NOINC `($__internal_50_$__cuda_sm70_shflsync_down_p) ;  /* 0x0000045000007944 */ /* 0x021fea0003c00000 */
[----:B-1----:R-:W-:Y:S01]  /*3e40*/  MOV R150, R201 ;  /* 0x000000c900967202 */ /* 0x002fe20000000f00 */
[----:B0-----:R-:W-:Y:S05]  /*3e50*/  BRA `(.L_x_1553) ;  /* 0xffffdf2000007947 */ /* 0x001fea000383ffff */
.L_x_1531:
[----:B------:R-:W-:Y:S01]  /*3e60*/  HFMA2.MMA R201, -RZ, RZ, 0, 1.847743988037109375e-06 ;  /* 0x0000001fffc97435 */ /* 0x000fe200000001ff */
[----:B------:R-:W-:Y:S01]  /*3e70*/  MOV R151, R156 ;  /* 0x0000009c00977202 */ /* 0x000fe20000000f00 */
[----:B------:R-:W-:Y:S01]  /*3e80*/  IMAD.MOV.U32 R158, RZ, RZ, 0x10 ;  /* 0x00000010ff9e7424 */ /* 0x000fe200078e00ff */
[----:B------:R-:W-:-:S02]  /*3e90*/  MOV R160, 0xffffffff ;  /* 0xffffffff00a07802 */ /* 0x000fc40000000f00 */
[----:B------:R-:W-:Y:S02]  /*3ea0*/  MOV R148, 0x3ec0 ;  /* 0x00003ec000947802 */ /* 0x000fe40000000f00 */
[----:B012--5:R-:W-:Y:S05]  /*3eb0*/  CALL.REL.NOINC `($__internal_50_$__cuda_sm70_shflsync_down_p) ;  /* 0x000003d000007944 */ /* 0x027fea0003c00000 */
[----:B------:R-:W-:Y:S01]  /*3ec0*/  FADD.FTZ R155, R150, R155 ;  /* 0x0000009b969b7221 */ /* 0x000fe20000010000 */
[----:B0-----:R-:W-:Y:S01]  /*3ed0*/  HFMA2.MMA R158, -RZ, RZ, 0, 4.76837158203125e-07 ;  /* 0x00000008ff9e7435 */ /* 0x001fe200000001ff */
[----:B-1----:R-:W-:Y:S01]  /*3ee0*/  FADD.FTZ R156, R156, R201 ;  /* 0x000000c99c9c7221 */ /* 0x002fe20000010000 */
[----:B------:R-:W-:Y:S01]  /*3ef0*/  MOV R201, 0x1f ;  /* 0x0000001f00c97802 */ /* 0x000fe20000000f00 */
[----:B------:R-:W-:Y:S01]  /*3f00*/  IMAD.MOV.U32 R160, RZ, RZ, -0x1 ;  /* 0xffffffffffa07424 */ /* 0x000fe200078e00ff */
[----:B------:R-:W-:Y:S02]  /*3f10*/  MOV R151, R155 ;  /* 0x0000009b00977202 */ /* 0x000fe40000000f00 */
[----:B------:R-:W-:Y:S02]  /*3f20*/  MOV R148, 0x3f40 ;  /* 0x00003f4000947802 */ /* 0x000fe40000000f00 */
[----:B------:R-:W-:Y:S05]  /*3f30*/  CALL.REL.NOINC `($__internal_50_$__cuda_sm70_shflsync_down_p) ;  /* 0x0000035000007944 */ /* 0x000fea0003c00000 */
[----:B0-----:R-:W-:Y:S01]  /*3f40*/  HFMA2.MMA R158, -RZ, RZ, 0, 4.76837158203125e-07 ;  /* 0x00000008ff9e7435 */ /* 0x001fe200000001ff */
[----:B-1----:R-:W-:Y:S01]  /*3f50*/  MOV R150, R201 ;  /* 0x000000c900967202 */ /* 0x002fe20000000f00 */
[----:B------:R-:W-:Y:S01]  /*3f60*/  IMAD.MOV.U32 R201, RZ, RZ, 0x1f ;  /* 0x0000001fffc97424 */ /* 0x000fe200078e00ff */
[----:B------:R-:W-:-:S02]  /*3f70*/  MOV R151, R156 ;  /* 0x0000009c00977202 */ /* 0x000fc40000000f00 */
[----:B------:R-:W-:Y:S02]  /*3f80*/  MOV R160, 0xffffffff ;  /* 0xffffffff00a07802 */ /* 0x000fe40000000f00 */
[----:B------:R-:W-:Y:S02]  /*3f90*/  MOV R148, 0x3fb0 ;  /* 0x00003fb000947802 */ /* 0x000fe40000000f00 */
[----:B------:R-:W-:Y:S05]  /*3fa0*/  CALL.REL.NOINC `($__internal_50_$__cuda_sm70_shflsync_down_p) ;  /* 0x000002e000007944 */ /* 0x000fea0003c00000 */
[----:B------:R-:W-:Y:S01]  /*3fb0*/  FADD.FTZ R155, R150, R155 ;  /* 0x0000009b969b7221 */ /* 0x000fe20000010000 */
[----:B0-----:R-:W-:Y:S01]  /*3fc0*/  HFMA2.MMA R158, -RZ, RZ, 0, 2.384185791015625e-07 ;  /* 0x00000004ff9e7435 */ /* 0x001fe200000001ff */
[----:B-1----:R-:W-:Y:S01]  /*3fd0*/  FADD.FTZ R156, R156, R201 ;  /* 0x000000c99c9c7221 */ /* 0x002fe20000010000 */
[----:B------:R-:W-:Y:S01]  /*3fe0*/  MOV R201, 0x1f ;  /* 0x0000001f00c97802 */ /* 0x000fe20000000f00 */
[----:B------:R-:W-:Y:S01]  /*3ff0*/  IMAD.MOV.U32 R151, RZ, RZ, R155 ;  /* 0x000000ffff977224 */ /* 0x000fe200078e009b */
[----:B------:R-:W-:Y:S02]  /*4000*/  MOV R160, 0xffffffff ;  /* 0xffffffff00a07802 */ /* 0x000fe40000000f00 */
[----:B------:R-:W-:Y:S02]  /*4010*/  MOV R148, 0x4030 ;  /* 0x0000403000947802 */ /* 0x000fe40000000f00 */
[----:B------:R-:W-:Y:S05]  /*4020*/  CALL.REL.NOINC `($__internal_50_$__cuda_sm70_shflsync_down_p) ;  /* 0x0000026000007944 */ /* 0x000fea0003c00000 */
[----:B0-----:R-:W-:Y:S01]  /*4030*/  HFMA2.MMA R158, -RZ, RZ, 0, 2.384185791015625e-07 ;  /* 0x00000004ff9e7435 */ /* 0x001fe200000001ff */
[----:B-1----:R-:W-:Y:S01]  /*4040*/  MOV R150, R201 ;  /* 0x000000c900967202 */ /* 0x002fe20000000f00 */
[----:B------:R-:W-:Y:S01]  /*4050*/  IMAD.MOV.U32 R160, RZ, RZ, -0x1 ;  /* 0xffffffffffa07424 */ /* 0x000fe200078e00ff */
[----:B------:R-:W-:-:S02]  /*4060*/  MOV R151, R156 ;  /* 0x0000009c00977202 */ /* 0x000fc40000000f00 */
[----:B------:R-:W-:Y:S02]  /*4070*/  MOV R201, 0x1f ;  /* 0x0000001f00c97802 */ /* 0x000fe40000000f00 */
[----:B------:R-:W-:Y:S02]  /*4080*/  MOV R148, 0x40a0 ;  /* 0x000040a000947802 */ /* 0x000fe40000000f00 */
[----:B------:R-:W-:Y:S05]  /*4090*/  CALL.REL.NOINC `($__internal_50_$__cuda_sm70_shflsync_down_p) ;  /* 0x000001f000007944 */ /* 0x000fea0003c00000 */
[----:B------:R-:W-:Y:S01]  /*40a0*/  FADD.FTZ R155, R150, R155 ;  /* 0x0000009b969b7221 */ /* 0x000fe20000010000 */
[----:B0-----:R-:W-:Y:S01]  /*40b0*/  HFMA2.MMA R158, -RZ, RZ, 0, 1.1920928955078125e-07 ;  /* 0x00000002ff9e7435 */ /* 0x001fe200000001ff */
[----:B-1----:R-:W-:Y:S01]  /*40c0*/  FADD.FTZ R156, R156, R201 ;  /* 0x000000c99c9c7221 */ /* 0x002fe20000010000 */
[----:B------:R-:W-:Y:S02]  /*40d0*/  MOV R201, 0x1f ;  /* 0x0000001f00c97802 */ /* 0x000fe40000000f00 */
[----:B------:R-:W-:Y:S02]  /*40e0*/  MOV R160, 0xffffffff ;  /* 0xffffffff00a07802 */ /* 0x000fe40000000f00 */
[----:B------:R-:W-:Y:S02]  /*40f0*/  MOV R151, R155 ;  /* 0x0000009b00977202 */ /* 0x000fe40000000f00 */
[----:B------:R-:W-:-:S02]  /*4100*/  MOV R148, 0x4120 ;  /* 0x0000412000947802 */ /* 0x000fc40000000f00 */
[----:B------:R-:W-:Y:S05]  /*4110*/  CALL.REL.NOINC `($__internal_50_$__cuda_sm70_shflsync_down_p) ;  /* 0x0000017000007944 */ /* 0x000fea0003c00000 */
[----:B0-----:R-:W-:Y:S01]  /*4120*/  HFMA2.MMA R158, -RZ, RZ, 0, 1.1920928955078125e-07 ;  /* 0x00000002ff9e7435 */ /* 0x001fe200000001ff */
[----:B-1----:R-:W-:Y:S01]  /*4130*/  IMAD.MOV.U32 R150, RZ, RZ, R201 ;  /* 0x000000ffff967224 */ /* 0x002fe200078e00c9 */
[----:B------:R-:W-:-:S02]  /*4140*/  MOV R151, R156 ;  /* 0x0000009c00977202 */ /* 0x000fc40000000f00 */
[----:B------:R-:W-:Y:S02]  /*4150*/  MOV R201, 0x1f ;  /* 0x0000001f00c97802 */ /* 0x000fe40000000f00 */
[----:B------:R-:W-:Y:S02]  /*4160*/  MOV R160, 0xffffffff ;  /* 0xffffffff00a07802 */ /* 0x000fe40000000f00 */
[----:B------:R-:W-:Y:S02]  /*4170*/  MOV R148, 0x4190 ;  /* 0x0000419000947802 */ /* 0x000fe40000000f00 */
[----:B------:R-:W-:Y:S05]  /*4180*/  CALL.REL.NOINC `($__internal_50_$__cuda_sm70_shflsync_down_p) ;  /* 0x0000010000007944 */ /* 0x000fea0003c00000 */
[----:B------:R-:W-:Y:S01]  /*4190*/  FADD.FTZ R152, R150, R155 ;  /* 0x0000009b96987221 */ /* 0x000fe20000010000 */
[----:B0-----:R-:W-:Y:S01]  /*41a0*/  MOV R160, 0xffffffff ;  /* 0xffffffff00a07802 */ /* 0x001fe20000000f00 */
[----:B-1----:R-:W-:Y:S01]  /*41b0*/  FADD.FTZ R156, R156, R201 ;  /* 0x000000c99c9c7221 */ /* 0x002fe20000010000 */
[----:B------:R-:W-:Y:S01]  /*41c0*/  HFMA2.MMA R201, -RZ, RZ, 0, 1.847743988037109375e-06 ;  /* 0x0000001fffc97435 */ /* 0x000fe200000001ff */
[----:B------:R-:W-:Y:S01]  /*41d0*/  IMAD.MOV.U32 R158, RZ, RZ, 0x1 ;  /* 0x00000001ff9e7424 */ /* 0x000fe200078e00ff */
[----:B------:R-:W-:Y:S02]  /*41e0*/  MOV R151, R152 ;  /* 0x0000009800977202 */ /* 0x000fe40000000f00 */
[----:B------:R-:W-:-:S02]  /*41f0*/  MOV R148, 0x4210 ;  /* 0x0000421000947802 */ /* 0x000fc40000000f00 */
[----:B------:R-:W-:Y:S05]  /*4200*/  CALL.REL.NOINC `($__internal_50_$__cuda_sm70_shflsync_down_p) ;  /* 0x0000008000007944 */ /* 0x000fea0003c00000 */
[----:B0-----:R-:W-:Y:S01]  /*4210*/  HFMA2.MMA R158, -RZ, RZ, 0, 5.9604644775390625e-08 ;  /* 0x00000001ff9e7435 */ /* 0x001fe200000001ff */
[----:B-1----:R-:W-:Y:S01]  /*4220*/  MOV R155, R201 ;  /* 0x000000c9009b7202 */ /* 0x002fe20000000f00 */
[----:B------:R-:W-:Y:S01]  /*4230*/  IMAD.MOV.U32 R151, RZ, RZ, R156 ;  /* 0x000000ffff977224 */ /* 0x000fe200078e009c */
[----:B------:R-:W-:-:S02]  /*4240*/  MOV R201, 0x1f ;  /* 0x0000001f00c97802 */ /* 0x000fc40000000f00 */
[----:B------:R-:W-:Y:S02]  /*4250*/  MOV R160, 0xffffffff ;  /* 0xffffffff00a07802 */ /* 0x000fe40000000f00 */
[----:B------:R-:W-:Y:S02]  /*4260*/  MOV R148, 0x4280 ;  /* 0x0000428000947802 */ /* 0x000fe40000000f00 */
[----:B------:R-:W-:Y:S05]  /*4270*/  CALL.REL.NOINC `($__internal_50_$__cuda_sm70_shflsync_down_p) ;  /* 0x0000001000007944 */ /* 0x000fea0003c00000 */
[----:B01----:R-:W-:Y:S05]  /*4280*/  BRA `(.L_x_1554) ;  /* 0xffffdc1000007947 */ /* 0x003fea000383ffff */
        .weak           $__internal_50_$__cuda_sm70_shflsync_down_p
        .type           $__internal_50_$__cuda_sm70_shflsync_down_p,@function
        .size           $__internal_50_$__cuda_sm70_shflsync_down_p,(.L_x_3412 - $__internal_50_$__cuda_sm70_shflsync_down_p)
$__internal_50_$__cuda_sm70_shflsync_down_p:
[----:B------:R-:W-:Y:S01]  /*4290*/  HFMA2.MMA R149, -RZ, RZ, 0, 0 ;  /* 0x00000000ff957435 */ /* 0x000fe200000001ff */
[----:B------:R-:W-:Y:S04]  /*42a0*/  WARPSYNC R160 ;  /* 0x000000a000007348 */ /* 0x000fe80003800000 */
[----:B------:R0:W1:Y:S01]  /*42b0*/  SHFL.DOWN PT, R201, R151, R158, R201 ;  /* 0x0800009e97c97389 */ /* 0x00006200000e00c9 */
[----:B------:R-:W-:Y:S05]  /*42c0*/  RET.REL.NODEC R148 `(_ZN10layer_norm31ln_parallel_residual_bwd_kernelINS_13Kernel_traitsIf13__nv_bfloat16fS2_fjLj7168ELj1ELj1ELj8ELj8ENS_18Kernel_traits_baseILj7168EfS2_fS2_fjLj256EEEEELb0ELb1ELb0EEEvNS_9BwdParamsE) ;  /* 0xffffbd3094007950 */ /* 0x000fea0003c3ffff */
.L_x_1555:
        /* <DEDUP_REMOVED lines=11> */
.L_x_3412:


//--------------------- .text._ZN10layer_norm31ln_parallel_residual_bwd_kernelINS_13Kernel_traitsIf13__nv_bfloat16fS2_fjLj7168ELj1ELj1ELj8ELj8ENS_18Kernel_traits_baseILj7168EfS2_fS2_fjLj256EEEEELb0ELb1ELb1EEEvNS_9BwdParamsE --------------------------
	.section	.text._ZN10layer_norm31ln_parallel_residual_bwd_kernelINS_13Kernel_traitsIf13__nv_bfloat16fS2_fjLj7168ELj1ELj1ELj8ELj8ENS_18Kernel_traits_baseILj7168EfS2_fS2_fjLj256EEEEELb0ELb1ELb1EEEvNS_9BwdParamsE,"ax",@progbits
	.sectioninfo	@"SHI_REGISTERS=210"
	.align	128
        .global         _ZN10layer_norm31ln_parallel_residual_bwd_kernelINS_13Kernel_traitsIf13__nv_bfloat16fS2_fjLj7168ELj1ELj1ELj8ELj8ENS_18Kernel_traits_baseILj7168EfS2_fS2_fjLj256EEEEELb0ELb1ELb1EEEvNS_9BwdParamsE
        .type           _ZN10layer_norm31ln_parallel_residual_bwd_kernelINS_13Kernel_traitsIf13__nv_bfloat16fS2_fjLj7168ELj1ELj1ELj8ELj8ENS_18Kernel_traits_baseILj7168EfS2_fS2_fjLj256EEEEELb0ELb1ELb1EEEvNS_9BwdParamsE,@function
        .size           _ZN10layer_norm31ln_parallel_residual_bwd_kernelINS_13Kernel_traitsIf13__nv_bfloat16fS2_fjLj7168ELj1ELj1ELj8ELj8ENS_18Kernel_traits_baseILj7168EfS2_fS2_fjLj256EEEEELb0ELb1ELb1EEEvNS_9BwdParamsE,(.L_x_3413 - _ZN10layer_norm31ln_parallel_residual_bwd_kernelINS_13Kernel_traitsIf13__nv_bfloat16fS2_fjLj7168ELj1ELj1ELj8ELj8ENS_18Kernel_traits_baseILj7168EfS2_fS2_fjLj256EEEEELb0ELb1ELb1EEEvNS_9BwdParamsE)
        .other          _ZN10layer_norm31ln_parallel_residual_bwd_kernelINS_13Kernel_traitsIf13__nv_bfloat16fS2_fjLj7168ELj1ELj1ELj8ELj8ENS_18Kernel_traits_baseILj7168EfS2_fS2_fjLj256EEEEELb0ELb1ELb1EEEvNS_9BwdParamsE,@"STO_CUDA_ENTRY STV_DEFAULT"
_ZN10layer_norm31ln_parallel_residual_bwd_kernelINS_13Kernel_traitsIf13__nv_bfloat16fS2_fjLj7168ELj1ELj1ELj8ELj8ENS_18Kernel_traits_baseILj7168EfS2_fS2_fjLj256EEEEELb0ELb1ELb1EEEvNS_9BwdParamsE:
.text._ZN10layer_norm31ln_parallel_residual_bwd_kernelINS_13Kernel_traitsIf13__nv_bfloat16fS2_fjLj7168ELj1ELj1ELj8ELj8ENS_18Kernel_traits_baseILj7168EfS2_fS2_fjLj256EEEEELb0ELb1ELb1EEEvNS_9BwdParamsE:
        /* <DEDUP_REMOVED lines=36> */
.L_x_1556:
[----:B------:R-:W-:-:S04]  /*0240*/  SHF.L.U32 R2, R0, 0x4, RZ ;  /* 0x0000000400027819 */ /* 0x000fc800000006ff */
        /* <DEDUP_REMOVED lines=10> */
[----:B------:R-:W-:Y:S01]  /*02f0*/  HFMA2.MMA R183, -RZ, RZ, 0, 5.9604644775390625e-08 ;  /* 0x00000001ffb77435 */ /* 0x000fe200000001ff */
[----:B------:R-:W-:Y:S01]  /*0300*/  MOV R93, RZ ;  /* 0x000000ff005d7202 */ /* 0x000fe20000000f00 */
        /* <DEDUP_REMOVED lines=28> */
.L_x_1568:
[----:B------:R-:W-:Y:S01]  /*04d0*/  IMAD R2, R92, c[0x0][0x168], RZ ;  /* 0x00005a005c027a24 */ /* 0x000fe200078e02ff */
[----:B------:R-:W-:Y:S01]  /*04e0*/  LOP3.LUT R64, R0, 0xff, RZ, 0xc0, !PT ;  /* 0x000000ff00407812 */ /* 0x000fe200078ec0ff */
[----:B------:R-:W-:Y:S01]  /*04f0*/  IMAD.MOV.U32 R175, RZ, RZ, 0x4 ;  /* 0x00000004ffaf7424 */ /* 0x000fe200078e00ff */
[----:B------:R-:W-:-:S02]  /*0500*/  MOV R170, 0x8 ;  /* 0x0000000800aa7802 */ /* 0x000fc40000000f00 */
[----:B------:R-:W-:Y:S01]  /*0510*/  SHF.R.S32.HI R3, RZ, 0x1f, R2 ;  /* 0x0000001fff037819 */ /* 0x000fe20000011402 */
[----:B------:R-:W-:-:S03]  /*0520*/  IMAD.WIDE R72, R92, R175, c[0x0][0x1a0] ;  /* 0x000068005c487625 */ /* 0x000fc600078e02af */
[----:B------:R-:W-:Y:S02]  /*0530*/  LEA.HI R3, R3, R2, RZ, 0x2 ;  /* 0x0000000203037211 */ /* 0x000fe400078f10ff */
[----:B------:R0:W2:Y:S02]  /*0540*/  LDG.E R188, [R72.64] ;  /* 0x0000000448bc7981 */ /* 0x0000a4000c1e1900 */
[----:B------:R-:W-:-:S04]  /*0550*/  LEA.HI.SX32 R159, R3, R64, 0x1e ;  /* 0x00000040039f7211 */ /* 0x000fc800078ff2ff */
[C---:B------:R-:W-:Y:S01]  /*0560*/  LEA R64, P0, R159.reuse, c[0x0][0x188], 0x4 ;  /* 0x000062009f407a11 */ /* 0x040fe200078020ff */
[C---:B------:R-:W-:Y:S01]  /*0570*/  IMAD.WIDE.U32 R2, R159.reuse, R170, c[0x0][0x208] ;  /* 0x000082009f027625 */ /* 0x040fe200078e00aa */
[C---:B------:R-:W-:Y:S02]  /*0580*/  IADD3 R158, R159.reuse, 0x100, RZ ;  /* 0x000001009f9e7810 */ /* 0x040fe40007ffe0ff */
[C---:B------:R-:W-:Y:S02]  /*0590*/  LEA.HI.X R65, R159.reuse, c[0x0][0x18c], RZ, 0x4, P0 ;  /* 0x000063009f417a11 */ /* 0x040fe400000f24ff */
[C---:B------:R-:W-:Y:S01]  /*05a0*/  LEA R68, P0, R158.reuse, c[0x0][0x188], 0x4 ;  /* 0x000062009e447a11 */ /* 0x040fe200078020ff */
[----:B------:R-:W3:Y:S01]  /*05b0*/  LDG.E.64 R2, [R2.64] ;  /* 0x0000000402027981 */ /* 0x000ee2000c1e1b00 */
[----:B------:R-:W-:Y:S02]  /*05c0*/  IADD3 R157, R159, 0x200, RZ ;  /* 0x000002009f9d7810 */ /* 0x000fe40007ffe0ff */
[----:B------:R-:W-:-:S02]  /*05d0*/  LEA.HI.X R69, R158, c[0x0][0x18c], RZ, 0x4, P0 ;  /* 0x000063009e457a11 */ /* 0x000fc400000f24ff */
[C---:B------:R-:W-:Y:S02]  /*05e0*/  IADD3 R156, R159.reuse, 0x300, RZ ;  /* 0x000003009f9c7810 */ /* 0x040fe40007ffe0ff */
[C---:B------:R-:W-:Y:S02]  /*05f0*/  IADD3 R155, R159.reuse, 0x400, RZ ;  /* 0x000004009f9b7810 */ /* 0x040fe40007ffe0ff */
[C---:B------:R-:W-:Y:S02]  /*0600*/  IADD3 R149, R159.reuse, 0x500, RZ ;  /* 0x000005009f957810 */ /* 0x040fe40007ffe0ff */
[----:B------:R-:W-:Y:S01]  /*0610*/  IADD3 R150, R159, 0x600, RZ ;  /* 0x000006009f967810 */ /* 0x000fe20007ffe0ff */
[-C--:B------:R-:W-:Y:S01]  /*0620*/  IMAD.WIDE.U32 R160, R158, R170.reuse, c[0x0][0x208] ;  /* 0x000082009ea07625 */ /* 0x080fe200078e00aa */
[C---:B------:R-:W-:Y:S01]  /*0630*/  LEA R74, P0, R157.reuse, c[0x0][0x188], 0x4 ;  /* 0x000062009d4a7a11 */ /* 0x040fe200078020ff */
[----:B------:R-:W4:Y:S03]  /*0640*/  LDG.E.128 R64, [R64.64] ;  /* 0x0000000440407981 */ /* 0x000f26000c1e1d00 */
[C---:B------:R-:W-:Y:S01]  /*0650*/  LEA.HI.X R75, R157.reuse, c[0x0][0x18c], RZ, 0x4, P0 ;  /* 0x000063009d4b7a11 */ /* 0x040fe200000f24ff */
[-C--:B------:R-:W-:Y:S01]  /*0660*/  IMAD.WIDE.U32 R162, R157, R170.reuse, c[0x0][0x208] ;  /* 0x000082009da27625 */ /* 0x080fe200078e00aa */
[C---:B------:R-:W-:Y:S01]  /*0670*/  LEA R76, P0, R156.reuse, c[0x0][0x188], 0x4 ;  /* 0x000062009c4c7a11 */ /* 0x040fe200078020ff */
[----:B------:R-:W4:Y:S03]  /*0680*/  LDG.E.64 R160, [R160.64] ;  /* 0x00000004a0a07981 */ /* 0x000f26000c1e1b00 */
[C---:B------:R-:W-:Y:S01]  /*0690*/  LEA.HI.X R77, R156.reuse, c[0x0][0x18c], RZ, 0x4, P0 ;  /* 0x000063009c4d7a11 */ /* 0x040fe200000f24ff */
[-C--:B------:R-:W-:Y:S01]  /*06a0*/  IMAD.WIDE.U32 R164, R156, R170.reuse, c[0x0][0x208] ;  /* 0x000082009ca47625 */ /* 0x080fe200078e00aa */
[C---:B------:R-:W-:Y:S01]  /*06b0*/  LEA R80, P0, R155.reuse, c[0x0][0x188], 0x4 ;  /* 0x000062009b507a11 */ /* 0x040fe200078020ff */
[----:B------:R-:W4:Y:S03]  /*06c0*/  LDG.E.128 R68, [R68.64] ;  /* 0x0000000444447981 */ /* 0x000f26000c1e1d00 */
[C---:B------:R-:W-:Y:S01]  /*06d0*/  LEA.HI.X R81, R155.reuse, c[0x0][0x18c], RZ, 0x4, P0 ;  /* 0x000063009b517a11 */ /* 0x040fe200000f24ff */
[-C--:B------:R-:W-:Y:S01]  /*06e0*/  IMAD.WIDE.U32 R166, R155, R170.reuse, c[0x0][0x208] ;  /* 0x000082009ba67625 */ /* 0x080fe200078e00aa */
[C---:B------:R-:W-:Y:S01]  /*06f0*/  LEA R84, P0, R149.reuse, c[0x0][0x188], 0x4 ;  /* 0x0000620095547a11 */ /* 0x040fe200078020ff */
[----:B0-----:R-:W4:Y:S03]  /*0700*/  LDG.E.128 R72, [R74.64] ;  /* 0x000000044a487981 */ /* 0x001f26000c1e1d00 */
[C---:B------:R-:W-:Y:S01]  /*0710*/  LEA.HI.X R85, R149.reuse, c[0x0][0x18c], RZ, 0x4, P0 ;  /* 0x0000630095557a11 */ /* 0x040fe200000f24ff */
[-C--:B------:R-:W-:Y:S01]  /*0720*/  IMAD.WIDE.U32 R168, R149, R170.reuse, c[0x0][0x208] ;  /* 0x0000820095a87625 */ /* 0x080fe200078e00aa */
[C---:B------:R-:W-:Y:S01]  /*0730*/  LEA R88, P0, R150.reuse, c[0x0][0x188], 0x4 ;  /* 0x0000620096587a11 */ /* 0x040fe200078020ff */
[----:B------:R-:W4:Y:S02]  /*0740*/  LDG.E.64 R162, [R162.64] ;  /* 0x00000004a2a27981 */ /* 0x000f24000c1e1b00 */
[C---:B------:R-:W-:Y:S01]  /*0750*/  IMAD.WIDE.U32 R170, R150.reuse, R170, c[0x0][0x208] ;  /* 0x0000820096aa7625 */ /* 0x040fe200078e00aa */
[----:B------:R-:W-:Y:S01]  /*0760*/  LEA.HI.X R89, R150, c[0x0][0x18c], RZ, 0x4, P0 ;  /* 0x0000630096597a11 */ /* 0x000fe200000f24ff */
[----:B------:R-:W4:Y:S02]  /*0770*/  LDG.E.128 R84, [R84.64] ;  /* 0x0000000454547981 */ /* 0x000f24000c1e1d00 */
[----:B------:R-:W-:-:S02]  /*0780*/  IMAD.WIDE R174, R92, R175, c[0x0][0x1a8] ;  /* 0x00006a005cae7625 */ /* 0x000fc400078e02af */
[----:B------:R-:W4:Y:S04]  /*0790*/  LDG.E.64 R170, [R170.64] ;  /* 0x00000004aaaa7981 */ /* 0x000f28000c1e1b00 */
[----:B------:R-:W4:Y:S04]  /*07a0*/  LDG.E.64 R164, [R164.64] ;  /* 0x00000004a4a47981 */ /* 0x000f28000c1e1b00 */
[----:B------:R-:W4:Y:S04]  /*07b0*/  LDG.E.128 R76, [R76.64] ;  /* 0x000000044c4c7981 */ /* 0x000f28000c1e1d00 */
[----:B------:R0:W4:Y:S04]  /*07c0*/  LDG.E R182, [R174.64] ;  /* 0x00000004aeb67981 */ /* 0x000128000c1e1900 */
[----:B------:R-:W4:Y:S04]  /*07d0*/  LDG.E.128 R80, [R80.64] ;  /* 0x0000000450507981 */ /* 0x000f28000c1e1d00 */
[----:B------:R-:W4:Y:S04]  /*07e0*/  LDG.E.128 R88, [R88.64] ;  /* 0x0000000458587981 */ /* 0x000f28000c1e1d00 */
[----:B------:R-:W4:Y:S04]  /*07f0*/  LDG.E.64 R166, [R166.64] ;  /* 0x00000004a6a67981 */ /* 0x000f28000c1e1b00 */
        /* <DEDUP_REMOVED lines=9> */
[----:B-----5:R1:W5:Y:S01]  /*0890*/  @P0 LDG.E.128 R32, [R186.64] ;  /* 0x00000004ba200981 */ /* 0x020362000c1e1d00 */
        /* <DEDUP_REMOVED lines=19> */
[----:B--2---:R-:W-:Y:S02]  /*09d0*/  FSEL R194, R188, RZ, !P0 ;  /* 0x000000ffbcc27208 */ /* 0x004fe40004000000 */
[----:B---3--:R-:W-:Y:S02]  /*09e0*/  MOV R178, R2 ;  /* 0x0000000200b27202 */ /* 0x008fe40000000f00 */
[----:B------:R-:W-:-:S02]  /*09f0*/  SHF.R.U64 R206, R2, 0x10, R3 ;  /* 0x0000001002ce7819 */ /* 0x000fc40000001203 */
[----:B------:R-:W-:Y:S02]  /*0a00*/  PRMT R178, RZ, 0x5410, R178 ;  /* 0x00005410ffb27816 */ /* 0x000fe400000000b2 */
[----:B------:R-:W-:Y:S02]  /*0a10*/  PRMT R206, RZ, 0x5410, R206 ;  /* 0x00005410ffce7816 */ /* 0x000fe400000000ce */
[----:B-1----:R-:W-:Y:S01]  /*0a20*/  MOV R184, R3 ;  /* 0x0000000300b87202 */ /* 0x002fe20000000f00 */
[----:B------:R-:W-:Y:S01]  /*0a30*/  FMUL.FTZ R201, R28, R178 ;  /* 0x000000b21cc97220 */ /* 0x000fe20000410000 */
[----:B------:R-:W-:Y:S01]  /*0a40*/  SHF.R.U32.HI R192, RZ, 0x10, R3 ;  /* 0x00000010ffc07819 */ /* 0x000fe20000011603 */
[C---:B----4-:R-:W-:Y:S02]  /*0a50*/  FADD.FTZ R199, -R194.reuse, R65 ;  /* 0x00000041c2c77221 */ /* 0x050fe40000010100 */
[C---:B------:R-:W-:Y:S01]  /*0a60*/  FADD.FTZ R195, -R194.reuse, R64 ;  /* 0x00000040c2c37221 */ /* 0x040fe20000010100 */
[----:B------:R-:W-:Y:S01]  /*0a70*/  MOV R2, R160 ;  /* 0x000000a000027202 */ /* 0x000fe20000000f00 */
[----:B------:R-:W-:-:S02]  /*0a80*/  FADD.FTZ R203, -R194, R66 ;  /* 0x00000042c2cb7221 */ /* 0x000fc40000010100 */
[C---:B------:R-:W-:Y:S02]  /*0a90*/  FADD.FTZ R207, -R194.reuse, R67 ;  /* 0x00000043c2cf7221 */ /* 0x040fe40000010100 */
[C---:B------:R-:W-:Y:S01]  /*0aa0*/  FADD.FTZ R197, -R194.reuse, R68 ;  /* 0x00000044c2c57221 */ /* 0x040fe20000010100 */
[----:B------:R-:W-:Y:S01]  /*0ab0*/  PRMT R66, RZ, 0x5410, R2 ;  /* 0x00005410ff427816 */ /* 0x000fe20000000002 */
[C---:B------:R-:W-:Y:S02]  /*0ac0*/  FADD.FTZ R179, -R194.reuse, R70 ;  /* 0x00000046c2b37221 */ /* 0x040fe40000010100 */
[C---:B------:R-:W-:Y:S02]  /*0ad0*/  FADD.FTZ R185, -R194.reuse, R75 ;  /* 0x0000004bc2b97221 */ /* 0x040fe40000010100 */
[C---:B0-----:R-:W-:Y:S02]  /*0ae0*/  FADD.FTZ R175, -R194.reuse, R74 ;  /* 0x0000004ac2af7221 */ /* 0x041fe40000010100 */
[----:B------:R-:W-:-:S02]  /*0af0*/  FADD.FTZ R193, -R194, R69 ;  /* 0x00000045c2c17221 */ /* 0x000fc40000010100 */
[----:B------:R-:W-:Y:S01]  /*0b00*/  IMAD.MOV.U32 R68, RZ, RZ, R162 ;  /* 0x000000ffff447224 */ /* 0x000fe200078e00a2 */
[----:B------:R-:W-:Y:S01]  /*0b10*/  SHF.R.U64 R186, R162, 0x10, R163 ;  /* 0x00000010a2ba7819 */ /* 0x000fe200000012a3 */
[C---:B------:R-:W-:Y:S02]  /*0b20*/  FADD.FTZ R191, -R194.reuse, R71 ;  /* 0x00000047c2bf7221 */ /* 0x040fe40000010100 */
[C---:B------:R-:W-:Y:S01]  /*0b30*/  FADD.FTZ R75, -R194.reuse, R84 ;  /* 0x00000054c24b7221 */ /* 0x040fe20000010100 */
[----:B------:R-:W-:Y:S01]  /*0b40*/  MOV R70, R163 ;  /* 0x000000a300467202 */ /* 0x000fe20000000f00 */
[C---:B------:R-:W-:Y:S01]  /*0b50*/  FADD.FTZ R187, -R194.reuse, R72 ;  /* 0x00000048c2bb7221 */ /* 0x040fe20000010100 */
[----:B------:R-:W-:Y:S01]  /*0b60*/  SHF.R.U32.HI R180, RZ, 0x10, R163 ;  /* 0x00000010ffb47819 */ /* 0x000fe200000116a3 */
[----:B------:R-:W-:Y:S01]  /*0b70*/  FADD.FTZ R189, -R194, R73 ;  /* 0x00000049c2bd7221 */ /* 0x000fe20000010100 */
[----:B------:R-:W-:Y:S01]  /*0b80*/  SHF.R.U64 R84, R170, 0x10, R171 ;  /* 0x00000010aa547819 */ /* 0x000fe200000012ab */
[----:B------:R-:W-:Y:S01]  /*0b90*/  FADD.FTZ R73, -R194, R85 ;  /* 0x00000055c2497221 */ /* 0x000fe20000010100 */
[----:B------:R-:W-:Y:S01]  /*0ba0*/  SHF.R.U64 R172, R164, 0x10, R165 ;  /* 0x00000010a4ac7819 */ /* 0x000fe200000012a5 */
[C---:B------:R-:W-:Y:S01]  /*0bb0*/  FADD.FTZ R69, -R194.reuse, R86 ;  /* 0x00000056c2457221 */ /* 0x040fe20000010100 */
[----:B------:R-:W-:Y:S01]  /*0bc0*/  MOV R74, R165 ;  /* 0x000000a5004a7202 */ /* 0x000fe20000000f00 */
[C---:B------:R-:W-:Y:S01]  /*0bd0*/  FADD.FTZ R65, -R194.reuse, R87 ;  /* 0x00000057c2417221 */ /* 0x040fe20000010100 */
[----:B------:R-:W-:Y:S01]  /*0be0*/  SHF.R.U32.HI R174, RZ, 0x10, R165 ;  /* 0x00000010ffae7819 */ /* 0x000fe200000116a5 */
[----:B------:R-:W-:-:S02]  /*0bf0*/  FADD.FTZ R177, -R194, R77 ;  /* 0x0000004dc2b17221 */ /* 0x000fc40000010100 */
[----:B------:R-:W-:Y:S02]  /*0c00*/  FADD.FTZ R205, -R194, R76 ;  /* 0x0000004cc2cd7221 */ /* 0x000fe40000010100 */
[----:B------:R-:W-:Y:S02]  /*0c10*/  FMUL.FTZ R199, R182, R199 ;  /* 0x000000c7b6c77220 */ /* 0x000fe40000410000 */
        /* <DEDUP_REMOVED lines=10> */
[C---:B------:R-:W-:Y:S01]  /*0cc0*/  FMUL.FTZ R202, R182.reuse, R197 ;  /* 0x000000c5b6ca7220 */ /* 0x040fe20000410000 */
[----:B------:R-:W-:Y:S01]  /*0cd0*/  PRMT R68, RZ, 0x5410, R68 ;  /* 0x00005410ff447816 */ /* 0x000fe20000000044 */
[----:B------:R-:W-:Y:S01]  /*0ce0*/  FMUL.FTZ R194, R182, R195 ;  /* 0x000000c3b6c27220 */ /* 0x000fe20000410000 */
[----:B------:R-:W-:Y:S01]  /*0cf0*/  PRMT R91, RZ, 0x5410, R84 ;  /* 0x00005410ff5b7816 */ /* 0x000fe20000000054 */
[----:B------:R-:W-:Y:S01]  /*0d00*/  FADD.FTZ R120, R206, R120 ;  /* 0x00000078ce787221 */ /* 0x000fe20000010000 */
[----:B------:R-:W-:Y:S01]  /*0d10*/  PRMT R184, RZ, 0x5410, R184 ;  /* 0x00005410ffb87816 */ /* 0x000fe200000000b8 */
[-C--:B------:R-:W-:Y:S02]  /*0d20*/  FFMA.FTZ R148, R199, R206.reuse, R148 ;  /* 0x000000cec7947223 */ /* 0x080fe40000010094 */
[----:B------:R-:W-:Y:S02]  /*0d30*/  FMUL.FTZ R84, R182, R187 ;  /* 0x000000bbb6547220 */ /* 0x000fe40000410000 */
[----:B------:R-:W-:-:S02]  /*0d40*/  FMUL.FTZ R206, R29, R206 ;  /* 0x000000ce1dce7220 */ /* 0x000fc40000410000 */
[----:B------:R-:W-:Y:S02]  /*0d50*/  FADD.FTZ R87, RZ, R201 ;  /* 0x000000c9ff577221 */ /* 0x000fe40000010000 */
[----:B------:R-:W-:Y:S02]  /*0d60*/  FADD.FTZ R115, R66, R115 ;  /* 0x0000007342737221 */ /* 0x000fe40000010000 */
[-C--:B------:R-:W-:Y:S02]  /*0d70*/  FFMA.FTZ R143, R202, R66.reuse, R143 ;  /* 0x00000042ca8f7223 */ /* 0x080fe4000001008f */
[----:B------:R-:W-:Y:S01]  /*0d80*/  FMUL.FTZ R197, R24, R66 ;  /* 0x0000004218c57220 */ /* 0x000fe20000410000 */
[----:B------:R-:W-:Y:S01]  /*0d90*/  PRMT R195, RZ, 0x5410, R192 ;  /* 0x00005410ffc37816 */ /* 0x000fe200000000c0 */
[----:B------:R-:W-:Y:S01]  /*0da0*/  FFMA.FTZ R66, R194, R201, RZ ;  /* 0x000000c9c2427223 */ /* 0x000fe200000100ff */
[----:B------:R-:W-:Y:S01]  /*0db0*/  SHF.R.U64 R188, R160, 0x10, R161 ;  /* 0x00000010a0bc7819 */ /* 0x000fe200000012a1 */
[----:B------:R-:W-:-:S02]  /*0dc0*/  FMUL.FTZ R204, R182, R203 ;  /* 0x000000cbb6cc7220 */ /* 0x000fc40000410000 */
[----:B------:R-:W-:Y:S02]  /*0dd0*/  FMUL.FTZ R198, R182, R207 ;  /* 0x000000cfb6c67220 */ /* 0x000fe40000410000 */
[----:B------:R-:W-:Y:S02]  /*0de0*/  FADD.FTZ R111, R68, R111 ;  /* 0x0000006f446f7221 */ /* 0x000fe40000010000 */
[-C--:B------:R-:W-:Y:S02]  /*0df0*/  FFMA.FTZ R139, R84, R68.reuse, R139 ;  /* 0x00000044548b7223 */ /* 0x080fe4000001008b */
[----:B------:R-:W-:Y:S02]  /*0e00*/  FMUL.FTZ R187, R20, R68 ;  /* 0x0000004414bb7220 */ /* 0x000fe40000410000 */
[----:B------:R-:W-:Y:S02]  /*0e10*/  FMUL.FTZ R203, R30, R184 ;  /* 0x000000b81ecb7220 */ /* 0x000fe40000410000 */
[----:B------:R-:W-:-:S02]  /*0e20*/  FADD.FTZ R68, R87, R206 ;  /* 0x000000ce57447221 */ /* 0x000fc40000010000 */
[----:B------:R-:W-:Y:S01]  /*0e30*/  FFMA.FTZ R66, R199, R206, R66 ;  /* 0x000000cec7427223 */ /* 0x000fe20000010042 */
[----:B------:R-:W-:Y:S01]  /*0e40*/  PRMT R89, RZ, 0x5410, R188 ;  /* 0x00005410ff597816 */ /* 0x000fe200000000bc */
[----:B------:R-:W-:Y:S01]  /*0e50*/  FADD.FTZ R118, R195, R118 ;  /* 0x00000076c3767221 */ /* 0x000fe20000010000 */
[----:B------:R-:W-:Y:S01]  /*0e60*/  PRMT R70, RZ, 0x5410, R70 ;  /* 0x00005410ff467816 */ /* 0x000fe20000000046 */
[-C--:B------:R-:W-:Y:S02]  /*0e70*/  FFMA.FTZ R146, R198, R195.reuse, R146 ;  /* 0x000000c3c6927223 */ /* 0x080fe40000010092 */
[----:B------:R-:W-:Y:S02]  /*0e80*/  FMUL.FTZ R195, R31, R195 ;  /* 0x000000c31fc37220 */ /* 0x000fe40000410000 */
[----:B------:R-:W-:Y:S02]  /*0e90*/  FMUL.FTZ R188, R182, R175 ;  /* 0x000000afb6bc7220 */ /* 0x000fe40000410000 */
[----:B------:R-:W-:Y:S01]  /*0ea0*/  FADD.FTZ R68, R68, R203 ;  /* 0x000000cb44447221 */ /* 0x000fe20000010000 */
[----:B------:R-:W-:Y:S01]  /*0eb0*/  MOV R64, R161 ;  /* 0x000000a100407202 */ /* 0x000fe20000000f00 */
[----:B------:R-:W-:-:S02]  /*0ec0*/  FFMA.FTZ R66, R204, R203, R66 ;  /* 0x000000cbcc427223 */ /* 0x000fc40000010042 */
[----:B------:R-:W-:Y:S02]  /*0ed0*/  FMUL.FTZ R85, R182, R179 ;  /* 0x000000b3b6557220 */ /* 0x000fe40000410000 */
[----:B------:R-:W-:Y:S02]  /*0ee0*/  FADD.FTZ R109, R70, R109 ;  /* 0x0000006d466d7221 */ /* 0x000fe40000010000 */
[-C--:B------:R-:W-:Y:S02]  /*0ef0*/  FFMA.FTZ R137, R188, R70.reuse, R137 ;  /* 0x00000046bc897223 */ /* 0x080fe40000010089 */
[----:B------:R-:W-:Y:S02]  /*0f00*/  FMUL.FTZ R179, R22, R70 ;  /* 0x0000004616b37220 */ /* 0x000fe40000410000 */
[----:B------:R-:W-:Y:S01]  /*0f10*/  FADD.FTZ R68, R68, R195 ;  /* 0x000000c344447221 */ /* 0x000fe20000010000 */
[----:B------:R-:W-:Y:S01]  /*0f20*/  SHF.R.U32.HI R190, RZ, 0x10, R161 ;  /* 0x00000010ffbe7819 */ /* 0x000fe200000116a1 */
[----:B------:R-:W-:Y:S01]  /*0f30*/  FFMA.FTZ R70, R198, R195, R66 ;  /* 0x000000c3c6467223 */ /* 0x000fe20000010042 */
[----:B------:R-:W-:Y:S01]  /*0f40*/  PRMT R192, RZ, 0x5410, R64 ;  /* 0x00005410ffc07816 */ /* 0x000fe20000000040 */
[----:B------:R-:W-:-:S02]  /*0f50*/  FMUL.FTZ R196, R182, R193 ;  /* 0x000000c1b6c47220 */ /* 0x000fc40000410000 */
[----:B------:R-:W-:Y:S02]  /*0f60*/  FMUL.FTZ R193, R25, R89 ;  /* 0x0000005919c17220 */ /* 0x000fe40000410000 */
[----:B------:R-:W-:Y:S01]  /*0f70*/  FADD.FTZ R66, R68, R197 ;  /* 0x000000c544427221 */ /* 0x000fe20000010000 */
[----:B------:R-:W-:Y:S01]  /*0f80*/  PRMT R190, RZ, 0x5410, R190 ;  /* 0x00005410ffbe7816 */ /* 0x000fe200000000be */
[----:B------:R-:W-:Y:S02]  /*0f90*/  FFMA.FTZ R68, R202, R197, R70 ;  /* 0x000000c5ca447223 */ /* 0x000fe40000010046 */
[----:B------:R-:W-:Y:S02]  /*0fa0*/  FADD.FTZ R113, R192, R113 ;  /* 0x00000071c0717221 */ /* 0x000fe40000010000 */
[----:B------:R-:W-:Y:S02]  /*0fb0*/  FMUL.FTZ R191, R182, R191 ;  /* 0x000000bfb6bf7220 */ /* 0x000fe40000410000 */
[----:B------:R-:W-:-:S02]  /*0fc0*/  FFMA.FTZ R141, R85, R192, R141 ;  /* 0x000000c0558d7223 */ /* 0x000fc4000001008d */
[----:B------:R-:W-:Y:S02]  /*0fd0*/  FMUL.FTZ R192, R26, R192 ;  /* 0x000000c01ac07220 */ /* 0x000fe40000410000 */
[----:B------:R-:W-:Y:S02]  /*0fe0*/  FADD.FTZ R87, R66, R193 ;  /* 0x000000c142577221 */ /* 0x000fe40000010000 */
[----:B------:R-:W-:Y:S02]  /*0ff0*/  FFMA.FTZ R68, R196, R193, R68 ;  /* 0x000000c1c4447223 */ /* 0x000fe40000010044 */
[----:B------:R-:W-:Y:S02]  /*1000*/  FADD.FTZ R114, R190, R114 ;  /* 0x00000072be727221 */ /* 0x000fe40000010000 */
[----:B------:R-:W-:Y:S01]  /*1010*/  FFMA.FTZ R142, R191, R190, R142 ;  /* 0x000000bebf8e7223 */ /* 0x000fe2000001008e */
[----:B------:R-:W-:Y:S01]  /*1020*/  MOV R76, R166 ;  /* 0x000000a6004c7202 */ /* 0x000fe20000000f00 */
[----:B------:R-:W-:Y:S01]  /*1030*/  FMUL.FTZ R190, R27, R190 ;  /* 0x000000be1bbe7220 */ /* 0x000fe20000410000 */
[--C-:B------:R-:W-:Y:S01]  /*1040*/  SHF.R.U64 R162, R166, 0x10, R167.reuse ;  /* 0x00000010a6a27819 */ /* 0x100fe200000012a7 */
[----:B------:R-:W-:Y:S01]  /*1050*/  FADD.FTZ R87, R87, R192 ;  /* 0x000000c057577221 */ /* 0x000fe20000010000 */
[----:B------:R-:W-:Y:S01]  /*1060*/  SHF.R.U32.HI R166, RZ, 0x10, R167 ;  /* 0x00000010ffa67819 */ /* 0x000fe200000116a7 */
        /* <DEDUP_REMOVED lines=11> */
[----:B------:R-:W-:Y:S02]  /*1120*/  FADD.FTZ R119, R178, R119 ;  /* 0x00000077b2777221 */ /* 0x000fe40000010000 */
[----:B------:R-:W-:Y:S01]  /*1130*/  FFMA.FTZ R147, R194, R178, R147 ;  /* 0x000000b2c2937223 */ /* 0x000fe20000010093 */
[----:B------:R-:W-:Y:S01]  /*1140*/  PRMT R178, RZ, 0x5410, R180 ;  /* 0x00005410ffb27816 */ /* 0x000fe200000000b4 */
[----:B------:R-:W-:Y:S01]  /*1150*/  FFMA.FTZ R66, R84, R187, R68 ;  /* 0x000000bb54427223 */ /* 0x000fe20000010044 */
[----:B------:R-:W-:Y:S01]  /*1160*/  MOV R72, R164 ;  /* 0x000000a400487202 */ /* 0x000fe20000000f00 */
[----:B------:R-:W-:Y:S02]  /*1170*/  FMUL.FTZ R185, R182, R185 ;  /* 0x000000b9b6b97220 */ /* 0x000fe40000410000 */
[----:B------:R-:W-:-:S02]  /*1180*/  FADD.FTZ R68, R77, R186 ;  /* 0x000000ba4d447221 */ /* 0x000fc40000010000 */
[----:B------:R-:W-:Y:S01]  /*1190*/  FFMA.FTZ R66, R189, R186, R66 ;  /* 0x000000babd427223 */ /* 0x000fe20000010042 */
[----:B------:R-:W-:Y:S01]  /*11a0*/  PRMT R72, RZ, 0x5410, R72 ;  /* 0x00005410ff487816 */ /* 0x000fe20000000048 */
[----:B------:R-:W-:Y:S02]  /*11b0*/  FADD.FTZ R110, R178, R110 ;  /* 0x0000006eb26e7221 */ /* 0x000fe40000010000 */
[-C--:B------:R-:W-:Y:S02]  /*11c0*/  FFMA.FTZ R138, R185, R178.reuse, R138 ;  /* 0x000000b2b98a7223 */ /* 0x080fe4000001008a */
[----:B------:R-:W-:Y:S02]  /*11d0*/  IMAD.MOV.U32 R79, RZ, RZ, R168 ;  /* 0x000000ffff4f7224 */ /* 0x000fe400078e00a8 */
[----:B------:R-:W-:Y:S02]  /*11e0*/  FMUL.FTZ R178, R23, R178 ;  /* 0x000000b217b27220 */ /* 0x000fe40000410000 */
[----:B------:R-:W-:Y:S01]  /*11f0*/  FADD.FTZ R77, R68, R179 ;  /* 0x000000b3444d7221 */ /* 0x000fe20000010000 */
[----:B------:R-:W-:Y:S01]  /*1200*/  SHF.R.U32.HI R160, RZ, 0x10, R169 ;  /* 0x00000010ffa07819 */ /* 0x000fe200000116a9 */
[----:B------:R-:W-:Y:S01]  /*1210*/  FFMA.FTZ R66, R188, R179, R66 ;  /* 0x000000b3bc427223 */ /* 0x000fe20000010042 */
[----:B------:R-:W-:Y:S01]  /*1220*/  PRMT R172, RZ, 0x5410, R172 ;  /* 0x00005410ffac7816 */ /* 0x000fe200000000ac */
[----:B------:R-:W-:Y:S01]  /*1230*/  FMUL.FTZ R177, R182, R177 ;  /* 0x000000b1b6b17220 */ /* 0x000fe20000410000 */
[----:B------:R-:W-:Y:S01]  /*1240*/  PRMT R64, RZ, 0x5410, R79 ;  /* 0x00005410ff407816 */ /* 0x000fe2000000004f */
[----:B------:R-:W-:-:S02]  /*1250*/  FADD.FTZ R117, R184, R117 ;  /* 0x00000075b8757221 */ /* 0x000fc40000010000 */
[----:B------:R-:W-:Y:S02]  /*1260*/  FFMA.FTZ R145, R204, R184, R145 ;  /* 0x000000b8cc917223 */ /* 0x000fe40000010091 */
[----:B------:R-:W-:Y:S02]  /*1270*/  FMUL.FTZ R175, R16, R72 ;  /* 0x0000004810af7220 */ /* 0x000fe40000410000 */
[----:B------:R-:W-:Y:S01]  /*1280*/  FADD.FTZ R68, R77, R178 ;  /* 0x000000b24d447221 */ /* 0x000fe20000010000 */
[----:B------:R-:W-:Y:S01]  /*1290*/  PRMT R79, RZ, 0x5410, R160 ;  /* 0x00005410ff4f7816 */ /* 0x000fe200000000a0 */
[----:B------:R-:W-:Y:S02]  /*12a0*/  FMUL.FTZ R184, R182, R205 ;  /* 0x000000cdb6b87220 */ /* 0x000fe40000410000 */
[----:B------:R-:W-:Y:S01]  /*12b0*/  FFMA.FTZ R66, R185, R178, R66 ;  /* 0x000000b2b9427223 */ /* 0x000fe20000010042 */
[----:B------:R-:W-:Y:S01]  /*12c0*/  PRMT R74, RZ, 0x5410, R74 ;  /* 0x00005410ff4a7816 */ /* 0x000fe2000000004a */
[----:B------:R-:W-:-:S02]  /*12d0*/  FADD.FTZ R108, R172, R108 ;  /* 0x0000006cac6c7221 */ /* 0x000fc40000010000 */
[-C--:B------:R-:W-:Y:S02]  /*12e0*/  FFMA.FTZ R136, R177, R172.reuse, R136 ;  /* 0x000000acb1887223 */ /* 0x080fe40000010088 */
[----:B------:R-:W-:Y:S01]  /*12f0*/  FMUL.FTZ R160, R182, R75 ;  /* 0x0000004bb6a07220 */ /* 0x000fe20000410000 */
[----:B------:R-:W-:Y:S01]  /*1300*/  MOV R78, R167 ;  /* 0x000000a7004e7202 */ /* 0x000fe20000000f00 */
[----:B------:R-:W-:Y:S02]  /*1310*/  FMUL.FTZ R172, R17, R172 ;  /* 0x000000ac11ac7220 */ /* 0x000fe40000410000 */
[----:B------:R-:W-:Y:S01]  /*1320*/  FADD.FTZ R75, R68, R175 ;  /* 0x000000af444b7221 */ /* 0x000fe20000010000 */
[----:B------:R-:W-:Y:S01]  /*1330*/  MOV R176, R171 ;  /* 0x000000ab00b07202 */ /* 0x000fe20000000f00 */
[----:B------:R-:W-:Y:S01]  /*1340*/  FFMA.FTZ R66, R184, R175, R66 ;  /* 0x000000afb8427223 */ /* 0x000fe20000010042 */
[----:B------:R-:W-:Y:S01]  /*1350*/  SHF.R.U32.HI R82, RZ, 0x10, R171 ;  /* 0x00000010ff527819 */ /* 0x000fe200000116ab */
[----:B------:R-:W-:Y:S01]  /*1360*/  FMUL.FTZ R171, R182, R165 ;  /* 0x000000a5b6ab7220 */ /* 0x000fe20000410000 */
[----:B------:R-:W-:Y:S01]  /*1370*/  PRMT R167, RZ, 0x5410, R174 ;  /* 0x00005410ffa77816 */ /* 0x000fe200000000ae */
[----:B------:R-:W-:Y:S01]  /*1380*/  FADD.FTZ R75, R75, R172 ;  /* 0x000000ac4b4b7221 */ /* 0x000fe20000010000 */
[----:B------:R-:W-:Y:S01]  /*1390*/  SHF.R.U64 R164, R168, 0x10, R169 ;  /* 0x00000010a8a47819 */ /* 0x000fe200000012a9 */
[----:B------:R-:W-:Y:S01]  /*13a0*/  FMUL.FTZ R168, R18, R74 ;  /* 0x0000004a12a87220 */ /* 0x000fe20000410000 */
[----:B------:R-:W-:Y:S01]  /*13b0*/  MOV R80, R169 ;  /* 0x000000a900507202 */ /* 0x000fe20000000f00 */
[----:B------:R-:W-:-:S02]  /*13c0*/  FMUL.FTZ R174, R182, R173 ;  /* 0x000000adb6ae7220 */ /* 0x000fc40000410000 */
[----:B------:R-:W-:Y:S01]  /*13d0*/  FFMA.FTZ R77, R177, R172, R66 ;  /* 0x000000acb14d7223 */ /* 0x000fe20000010042 */
[----:B------:R-:W-:Y:S01]  /*13e0*/  PRMT R76, RZ, 0x5410, R76 ;  /* 0x00005410ff4c7816 */ /* 0x000fe2000000004c */
        /* <DEDUP_REMOVED lines=10> */
[----:B------:R-:W-:Y:S01]  /*1490*/  FMUL.FTZ R165, R12, R76 ;  /* 0x0000004c0ca57220 */ /* 0x000fe20000410000 */
[----:B------:R-:W-:Y:S01]  /*14a0*/  MOV R161, R170 ;  /* 0x000000aa00a17202 */ /* 0x000fe20000000f00 */
[----:B------:R-:W-:Y:S01]  /*14b0*/  FADD.FTZ R64, R64, R167 ;  /* 0x000000a740407221 */ /* 0x000fe20000010000 */
[----:B------:R-:W-:Y:S01]  /*14c0*/  PRMT R2, RZ, 0x5410, R82 ;  /* 0x00005410ff027816 */ /* 0x000fe20000000052 */
[----:B------:R-:W-:-:S02]  /*14d0*/  FMUL.FTZ R170, R182, R163 ;  /* 0x000000a3b6aa7220 */ /* 0x000fc40000410000 */
[----:B------:R-:W-:Y:S01]  /*14e0*/  FFMA.FTZ R66, R171, R167, R66 ;  /* 0x000000a7ab427223 */ /* 0x000fe20000010042 */
[----:B------:R-:W-:Y:S01]  /*14f0*/  PRMT R78, RZ, 0x5410, R78 ;  /* 0x00005410ff4e7816 */ /* 0x000fe2000000004e */
[----:B------:R-:W-:Y:S02]  /*1500*/  FMUL.FTZ R82, R182, R69 ;  /* 0x00000045b6527220 */ /* 0x000fe40000410000 */
[----:B------:R-:W-:Y:S02]  /*1510*/  FADD.FTZ R104, R162, R104 ;  /* 0x00000068a2687221 */ /* 0x000fe40000010000 */
[-C--:B------:R-:W-:Y:S02]  /*1520*/  FFMA.FTZ R132, R169, R162.reuse, R132 ;  /* 0x000000a2a9847223 */ /* 0x080fe40000010084 */
[----:B------:R-:W-:Y:S02]  /*1530*/  FADD.FTZ R69, R64, R165 ;  /* 0x000000a540457221 */ /* 0x000fe40000010000 */
[----:B------:R-:W-:-:S02]  /*1540*/  FMUL.FTZ R162, R13, R162 ;  /* 0x000000a20da27220 */ /* 0x000fc40000410000 */
        /* <DEDUP_REMOVED lines=10> */
[----:B------:R-:W-:Y:S02]  /*15f0*/  FMUL.FTZ R86, R15, R86 ;  /* 0x000000560f567220 */ /* 0x000fe40000410000 */
[----:B------:R-:W-:-:S02]  /*1600*/  FADD.FTZ R65, R66, R89 ;  /* 0x0000005942417221 */ /* 0x000fc40000010000 */
[----:B------:R-:W-:Y:S01]  /*1610*/  FFMA.FTZ R64, R166, R89, R64 ;  /* 0x00000059a6407223 */ /* 0x000fe20000010040 */
[----:B------:R-:W-:Y:S01]  /*1620*/  PRMT R90, RZ, 0x5410, R164 ;  /* 0x00005410ff5a7816 */ /* 0x000fe200000000a4 */
[----:B------:R-:W-:Y:S02]  /*1630*/  FMUL.FTZ R87, R182, R73 ;  /* 0x00000049b6577220 */ /* 0x000fe40000410000 */
[----:B------:R-:W-:Y:S02]  /*1640*/  FADD.FTZ R66, R65, R86 ;  /* 0x0000005641427221 */ /* 0x000fe40000010000 */
[----:B------:R-:W-:Y:S01]  /*1650*/  FFMA.FTZ R64, R163, R86, R64 ;  /* 0x00000056a3407223 */ /* 0x000fe20000010040 */
[----:B------:R-:W-:Y:S01]  /*1660*/  PRMT R80, RZ, 0x5410, R80 ;  /* 0x00005410ff507816 */ /* 0x000fe20000000050 */
[----:B------:R-:W-:Y:S02]  /*1670*/  FADD.FTZ R100, R90, R100 ;  /* 0x000000645a647221 */ /* 0x000fe40000010000 */
[----:B------:R-:W-:-:S02]  /*1680*/  FFMA.FTZ R128, R87, R90, R128 ;  /* 0x0000005a57807223 */ /* 0x000fc40000010080 */
[----:B------:R-:W-:Y:S02]  /*1690*/  FMUL.FTZ R90, R9, R90 ;  /* 0x0000005a095a7220 */ /* 0x000fe40000410000 */
[----:B------:R-:W-:Y:S02]  /*16a0*/  FADD.FTZ R65, R66, R81 ;  /* 0x0000005142417221 */ /* 0x000fe40000010000 */
[----:B------:R-:W-:Y:S02]  /*16b0*/  FFMA.FTZ R64, R160, R81, R64 ;  /* 0x00000051a0407223 */ /* 0x000fe40000010040 */
        /* <DEDUP_REMOVED lines=10> */
[----:B------:R-:W-:Y:S02]  /*1760*/  FADD.FTZ R95, R161, R95 ;  /* 0x0000005fa15f7221 */ /* 0x000fe40000010000 */
[----:B------:R-:W-:Y:S02]  /*1770*/  FFMA.FTZ R123, R164, R161, R123 ;  /* 0x000000a1a47b7223 */ /* 0x000fe4000001007b */
        /* <DEDUP_REMOVED lines=36> */
.L_x_1569:
        /* <DEDUP_REMOVED lines=18> */
.L_x_1570:
        /* <DEDUP_REMOVED lines=54> */
[-CC-:B------:R-:W-:Y:S02]  /*1e40*/  FFMA.FTZ R194, R194, R2.reuse, R3.reuse ;  /* 0x00000002c2c27223 */ /* 0x180fe40000010003 */
[-CC-:B------:R-:W-:Y:S02]  /*1e50*/  FFMA.FTZ R204, R204, R2.reuse, R3.reuse ;  /* 0x00000002cccc7223 */ /* 0x180fe40000010003 */
[----:B------:R-:W-:Y:S02]  /*1e60*/  FADD.FTZ R195, R195, -R198 ;  /* 0x800000c6c3c37221 */ /* 0x000fe40000010000 */
[----:B------:R-:W-:Y:S02]  /*1e70*/  FMUL.FTZ R199, R182, R69 ;  /* 0x00000045b6c77220 */ /* 0x000fe40000410000 */
[----:B------:R-:W-:Y:S02]  /*1e80*/  FFMA.FTZ R69, R174, R2, R3 ;  /* 0x00000002ae457223 */ /* 0x000fe40000010003 */
[----:B------:R-:W-:-:S02]  /*1e90*/  FADD.FTZ R65, R201, -R194 ;  /* 0x800000c2c9417221 */ /* 0x000fc40000010000 */
[----:B------:R-:W-:Y:S02]  /*1ea0*/  FADD.FTZ R67, R203, -R204 ;  /* 0x800000cccb437221 */ /* 0x000fe40000010000 */
[----:B------:R-:W-:Y:S02]  /*1eb0*/  FMUL.FTZ R72, R182, R195 ;  /* 0x000000c3b6487220 */ /* 0x000fe40000410000 */
[-CC-:B------:R-:W-:Y:S02]  /*1ec0*/  FFMA.FTZ R196, R196, R2.reuse, R3.reuse ;  /* 0x00000002c4c47223 */ /* 0x180fe40000010003 */
[-CC-:B------:R-:W-:Y:S02]  /*1ed0*/  FFMA.FTZ R191, R191, R2.reuse, R3.reuse ;  /* 0x00000002bfbf7223 */ /* 0x180fe40000010003 */
[-CC-:B------:R-:W-:Y:S02]  /*1ee0*/  FFMA.FTZ R64, R84, R2.reuse, R3.reuse ;  /* 0x0000000254407223 */ /* 0x180fe40000010003 */
[----:B------:R-:W-:-:S02]  /*1ef0*/  FFMA.FTZ R189, R189, R2, R3 ;  /* 0x00000002bdbd7223 */ /* 0x000fc40000010003 */
[----:B------:R-:W-:Y:S02]  /*1f00*/  FADD.FTZ R69, R168, -R69 ;  /* 0x80000045a8457221 */ /* 0x000fe40000010000 */
[----:B-----5:R-:W-:Y:S02]  /*1f10*/  @P2 FADD.FTZ R66, R33, R66 ;  /* 0x0000004221422221 */ /* 0x020fe40000010000 */
[----:B------:R-:W-:Y:S02]  /*1f20*/  FFMA.FTZ R185, R185, R2, R3 ;  /* 0x00000002b9b97223 */ /* 0x000fe40000010003 */
[C---:B------:R-:W-:Y:S01]  /*1f30*/  FMUL.FTZ R65, R182.reuse, R65 ;  /* 0x00000041b6417220 */ /* 0x040fe20000410000 */
[----:B------:R-:W0:Y:S01]  /*1f40*/  F2F.BF16.F32 R68, R66 ;  /* 0x0000004200447304 */ /* 0x000e220000202000 */
[----:B------:R-:W-:Y:S02]  /*1f50*/  FMUL.FTZ R67, R182, R67 ;  /* 0x00000043b6437220 */ /* 0x000fe40000410000 */
[----:B------:R-:W-:-:S02]  /*1f60*/  @P2 FADD.FTZ R72, R35, R72 ;  /* 0x0000004823482221 */ /* 0x000fc40000010000 */
[----:B------:R-:W-:Y:S02]  /*1f70*/  FADD.FTZ R193, R193, -R196 ;  /* 0x800000c4c1c17221 */ /* 0x000fe40000010000 */
[----:B------:R-:W-:Y:S01]  /*1f80*/  FADD.FTZ R191, R190, -R191 ;  /* 0x800000bfbebf7221 */ /* 0x000fe20000010000 */
[----:B------:R-:W1:Y:S01]  /*1f90*/  F2F.BF16.F32 R70, R72 ;  /* 0x0000004800467304 */ /* 0x000e620000202000 */
[----:B------:R-:W-:Y:S02]  /*1fa0*/  FADD.FTZ R187, R187, -R64 ;  /* 0x80000040bbbb7221 */ /* 0x000fe40000010000 */
[----:B------:R-:W-:Y:S02]  /*1fb0*/  FADD.FTZ R189, R186, -R189 ;  /* 0x800000bdbabd7221 */ /* 0x000fe40000010000 */
[-C--:B------:R-:W-:Y:S02]  /*1fc0*/  FFMA.FTZ R64, R171, R2.reuse, R3 ;  /* 0x00000002ab407223 */ /* 0x080fe40000010003 */
[----:B------:R-:W-:Y:S01]  /*1fd0*/  FMUL.FTZ R183, R182, R69 ;  /* 0x00000045b6b77220 */ /* 0x000fe20000410000 */
[----:B0-----:R-:W-:Y:S01]  /*1fe0*/  @P3 PRMT R151, R68, 0x7610, R151 ;  /* 0x0000761044973816 */ /* 0x001fe20000000097 */
[----:B------:R-:W-:-:S02]  /*1ff0*/  FFMA.FTZ R163, R163, R2, R3 ;  /* 0x00000002a3a37223 */ /* 0x000fc40000010003 */
[-CC-:B------:R-:W-:Y:S02]  /*2000*/  FFMA.FTZ R202, R202, R2.reuse, R3.reuse ;  /* 0x00000002caca7223 */ /* 0x180fe40000010003 */
[-C--:B------:R-:W-:Y:S02]  /*2010*/  FFMA.FTZ R188, R188, R2.reuse, R3 ;  /* 0x00000002bcbc7223 */ /* 0x080fe40000010003 */
[----:B------:R-:W-:Y:S01]  /*2020*/  FADD.FTZ R185, R178, -R185 ;  /* 0x800000b9b2b97221 */ /* 0x000fe20000010000 */
[----:B-1----:R-:W-:Y:S01]  /*2030*/  @P3 PRMT R152, R70, 0x7610, R152 ;  /* 0x0000761046983816 */ /* 0x002fe20000000098 */
[-CC-:B------:R-:W-:Y:S02]  /*2040*/  FFMA.FTZ R69, R82, R2.reuse, R3.reuse ;  /* 0x0000000252457223 */ /* 0x180fe40000010003 */
[----:B------:R-:W-:Y:S02]  /*2050*/  FFMA.FTZ R177, R177, R2, R3 ;  /* 0x00000002b1b17223 */ /* 0x000fe40000010003 */
[----:B------:R-:W-:-:S02]  /*2060*/  @P2 FADD.FTZ R65, R32, R65 ;  /* 0x0000004120412221 */ /* 0x000fc40000010000 */
[----:B------:R-:W-:Y:S02]  /*2070*/  @P2 FADD.FTZ R67, R34, R67 ;  /* 0x0000004322432221 */ /* 0x000fe40000010000 */
[C---:B------:R-:W-:Y:S01]  /*2080*/  FMUL.FTZ R198, R182.reuse, R193 ;  /* 0x000000c1b6c67220 */ /* 0x040fe20000410000 */
[----:B------:R-:W0:Y:S01]  /*2090*/  F2F.BF16.F32 R71, R65 ;  /* 0x0000004100477304 */ /* 0x000e220000202000 */
[----:B------:R-:W-:Y:S02]  /*20a0*/  FMUL.FTZ R84, R182, R191 ;  /* 0x000000bfb6547220 */ /* 0x000fe40000410000 */
[-CC-:B------:R-:W-:Y:S02]  /*20b0*/  FFMA.FTZ R170, R170, R2.reuse, R3.reuse ;  /* 0x00000002aaaa7223 */ /* 0x180fe40000010003 */
[----:B------:R-:W-:Y:S02]  /*20c0*/  FFMA.FTZ R169, R169, R2, R3 ;  /* 0x00000002a9a97223 */ /* 0x000fe40000010003 */
[----:B------:R-:W-:Y:S01]  /*20d0*/  FMUL.FTZ R192, R182, R189 ;  /* 0x000000bdb6c07220 */ /* 0x000fe20000410000 */
[----:B------:R-:W1:Y:S01]  /*20e0*/  F2F.BF16.F32 R73, R67 ;  /* 0x0000004300497304 */ /* 0x000e620000202000 */
[----:B------:R-:W-:-:S02]  /*20f0*/  FADD.FTZ R167, R167, -R64 ;  /* 0x80000040a7a77221 */ /* 0x000fc40000010000 */
[----:B------:R-:W-:Y:S02]  /*2100*/  FADD.FTZ R163, R86, -R163 ;  /* 0x800000a356a37221 */ /* 0x000fe40000010000 */
[----:B------:R-:W-:Y:S01]  /*2110*/  FADD.FTZ R197, R197, -R202 ;  /* 0x800000cac5c57221 */ /* 0x000fe20000010000 */
[----:B------:R-:W-:Y:S01]  /*2120*/  SHF.L.U32 R202, R158, 0x3, RZ ;  /* 0x000000039eca7819 */ /* 0x000fe200000006ff */
[----:B------:R-:W-:Y:S01]  /*2130*/  FADD.FTZ R179, R179, -R188 ;  /* 0x800000bcb3b37221 */ /* 0x000fe20000010000 */
[----:B0-----:R-:W-:Y:S01]  /*2140*/  @P3 PRMT R154, R71, 0x7610, R154 ;  /* 0x00007610479a3816 */ /* 0x001fe2000000009a */
[-CC-:B------:R-:W-:Y:S02]  /*2150*/  FFMA.FTZ R184, R184, R2.reuse, R3.reuse ;  /* 0x00000002b8b87223 */ /* 0x180fe40000010003 */
[----:B------:R-:W-:Y:S02]  /*2160*/  FMUL.FTZ R190, R182, R185 ;  /* 0x000000b9b6be7220 */ /* 0x000fe40000410000 */
[----:B------:R-:W-:-:S02]  /*2170*/  FFMA.FTZ R166, R166, R2, R3 ;  /* 0x00000002a6a67223 */ /* 0x000fc40000010003 */
[-C--:B------:R-:W-:Y:S01]  /*2180*/  FFMA.FTZ R160, R160, R2.reuse, R3 ;  /* 0x00000002a0a07223 */ /* 0x080fe20000010003 */
[----:B-1----:R-:W-:Y:S01]  /*2190*/  @P3 PRMT R153, R73, 0x7610, R153 ;  /* 0x0000761049993816 */ /* 0x002fe20000000099 */
[-CC-:B------:R-:W-:Y:S02]  /*21a0*/  FFMA.FTZ R87, R87, R2.reuse, R3.reuse ;  /* 0x0000000257577223 */ /* 0x180fe40000010003 */
[-CC-:B------:R-:W-:Y:S02]  /*21b0*/  FFMA.FTZ R88, R88, R2.reuse, R3.reuse ;  /* 0x0000000258587223 */ /* 0x180fe40000010003 */
[-CC-:B------:R-:W-:Y:S02]  /*21c0*/  FFMA.FTZ R64, R164, R2.reuse, R3.reuse ;  /* 0x00000002a4407223 */ /* 0x180fe40000010003 */
[-CC-:B------:R-:W-:Y:S02]  /*21d0*/  FFMA.FTZ R180, R180, R2.reuse, R3.reuse ;  /* 0x00000002b4b47223 */ /* 0x180fe40000010003 */
[----:B------:R-:W-:Y:S01]  /*21e0*/  FFMA.FTZ R75, R200, R2, R3 ;  /* 0x00000002c84b7223 */ /* 0x000fe20000010003 */
[----:B------:R-:W-:Y:S01]  /*21f0*/  SHF.R.U32.HI R200, RZ, 0x1d, R159 ;  /* 0x0000001dffc87819 */ /* 0x000fe2000001169f */
[----:B------:R-:W-:-:S02]  /*2200*/  FADD.FTZ R69, R80, -R69 ;  /* 0x8000004550457221 */ /* 0x000fc40000010000 */
[----:B------:R-:W-:Y:S02]  /*2210*/  FADD.FTZ R177, R172, -R177 ;  /* 0x800000b1acb17221 */ /* 0x000fe40000010000 */
[----:B------:R-:W-:Y:S02]  /*2220*/  FFMA.FTZ R2, R181, R2, R3 ;  /* 0x00000002b5027223 */ /* 0x000fe40000010003 */
[----:B------:R-:W-:Y:S02]  /*2230*/  @P2 FADD.FTZ R198, R37, R198 ;  /* 0x000000c625c62221 */ /* 0x000fe40000010000 */
[----:B------:R-:W-:Y:S02]  /*2240*/  @P2 FADD.FTZ R84, R39, R84 ;  /* 0x0000005427542221 */ /* 0x000fe40000010000 */
[----:B------:R-:W-:Y:S01]  /*2250*/  FADD.FTZ R165, R165, -R170 ;  /* 0x800000aaa5a57221 */ /* 0x000fe20000010000 */
[----:B------:R-:W-:Y:S01]  /*2260*/  F2F.BF16.F32 R196, R198 ;  /* 0x000000c600c47304 */ /* 0x000fe20000202000 */
[----:B------:R-:W-:-:S02]  /*2270*/  FADD.FTZ R169, R162, -R169 ;  /* 0x800000a9a2a97221 */ /* 0x000fc40000010000 */
[----:B------:R-:W-:Y:S02]  /*2280*/  @P2 FADD.FTZ R192, R41, R192 ;  /* 0x000000c029c02221 */ /* 0x000fe40000010000 */
[C---:B------:R-:W-:Y:S02]  /*2290*/  FMUL.FTZ R170, R182.reuse, R163 ;  /* 0x000000a3b6aa7220 */ /* 0x040fe40000410000 */
[C---:B------:R-:W-:Y:S01]  /*22a0*/  FMUL.FTZ R201, R182.reuse, R197 ;  /* 0x000000c5b6c97220 */ /* 0x040fe20000410000 */
[----:B------:R-:W-:Y:S01]  /*22b0*/  F2F.BF16.F32 R194, R84 ;  /* 0x0000005400c27304 */ /* 0x000fe20000202000 */
[----:B------:R-:W-:Y:S02]  /*22c0*/  FMUL.FTZ R193, R182, R179 ;  /* 0x000000b3b6c17220 */ /* 0x000fe40000410000 */
[----:B------:R-:W-:Y:S02]  /*22d0*/  FADD.FTZ R175, R175, -R184 ;  /* 0x800000b8afaf7221 */ /* 0x000fe40000010000 */
[----:B------:R-:W-:-:S02]  /*22e0*/  @P2 FADD.FTZ R190, R43, R190 ;  /* 0x000000be2bbe2221 */ /* 0x000fc40000010000 */
[----:B------:R-:W-:Y:S01]  /*22f0*/  FADD.FTZ R161, R161, -R64 ;  /* 0x80000040a1a17221 */ /* 0x000fe20000010000 */
[----:B------:R-:W-:Y:S01]  /*2300*/  F2F.BF16.F32 R188, R192 ;  /* 0x000000c000bc7304 */ /* 0x000fe20000202000 */
[C---:B------:R-:W-:Y:S01]  /*2310*/  FMUL.FTZ R163, R182.reuse, R69 ;  /* 0x00000045b6a37220 */ /* 0x040fe20000410000 */
[----:B------:R-:W-:Y:S01]  /*2320*/  SEL R64, R65, R60, P0 ;  /* 0x0000003c41407207 */ /* 0x000fe20000000000 */
[----:B------:R-:W-:Y:S01]  /*2330*/  FMUL.FTZ R195, R182, R187 ;  /* 0x000000bbb6c37220 */ /* 0x000fe20000410000 */
[----:B------:R-:W-:Y:S01]  /*2340*/  SEL R65, R66, R61, P0 ;  /* 0x0000003d42417207 */ /* 0x000fe20000000000 */
[----:B------:R-:W-:Y:S01]  /*2350*/  FMUL.FTZ R186, R182, R177 ;  /* 0x000000b1b6ba7220 */ /* 0x000fe20000410000 */
[----:B------:R-:W-:Y:S01]  /*2360*/  SEL R66, R67, R62, P0 ;  /* 0x0000003e43427207 */ /* 0x000fe20000000000 */
[----:B------:R-:W-:Y:S01]  /*2370*/  FADD.FTZ R89, R89, -R166 ;  /* 0x800000a659597221 */ /* 0x000fe20000010000 */
[----:B------:R-:W0:Y:S01]  /*2380*/  F2F.BF16.F32 R187, R190 ;  /* 0x000000be00bb7304 */ /* 0x000e220000202000 */
[----:B------:R-:W-:Y:S01]  /*2390*/  FADD.FTZ R81, R81, -R160 ;  /* 0x800000a051517221 */ /* 0x000fe20000010000 */
[----:B------:R-:W-:Y:S01]  /*23a0*/  SEL R67, R72, R63, P0 ;  /* 0x0000003f48437207 */ /* 0x000fe20000000000 */
[----:B------:R-:W-:Y:S01]  /*23b0*/  FADD.FTZ R87, R90, -R87 ;  /* 0x800000575a577221 */ /* 0x000fe20000010000 */
[----:B------:R-:W-:Y:S01]  /*23c0*/  SHF.L.U32 R72, R70, 0x10, RZ ;  /* 0x0000001046487819 */ /* 0x000fe200000006ff */
[----:B------:R-:W-:-:S02]  /*23d0*/  FADD.FTZ R83, R83, -R88 ;  /* 0x8000005853537221 */ /* 0x000fc40000010000 */
[----:B------:R-:W-:Y:S02]  /*23e0*/  FADD.FTZ R69, R91, -R180 ;  /* 0x800000b45b457221 */ /* 0x000fe40000010000 */
[----:B------:R-:W-:Y:S02]  /*23f0*/  FADD.FTZ R75, R176, -R75 ;  /* 0x8000004bb04b7221 */ /* 0x000fe40000010000 */
[----:B------:R-:W-:Y:S01]  /*2400*/  FADD.FTZ R173, R173, -R2 ;  /* 0x80000002adad7221 */ /* 0x000fe20000010000 */
[C---:B------:R-:W-:Y:S01]  /*2410*/  @P1 LEA R2, P6, R159.reuse, c[0x0][0x258], 0x4 ;  /* 0x000096009f021a11 */ /* 0x040fe200078c20ff */
[C---:B------:R-:W-:Y:S02]  /*2420*/  FMUL.FTZ R184, R182.reuse, R167 ;  /* 0x000000a7b6b87220 */ /* 0x040fe40000410000 */
[----:B------:R-:W-:Y:S01]  /*2430*/  FMUL.FTZ R172, R182, R169 ;  /* 0x000000a9b6ac7220 */ /* 0x000fe20000410000 */
[----:B------:R-:W-:Y:S01]  /*2440*/  @P1 LEA.HI.X R3, R159, c[0x0][0x25c], RZ, 0x4, P6 ;  /* 0x000097009f031a11 */ /* 0x000fe200030f24ff */
[----:B------:R-:W-:Y:S01]  /*2450*/  @P2 FADD.FTZ R199, R38, R199 ;  /* 0x000000c726c72221 */ /* 0x000fe20000010000 */
[----:B0-----:R-:W-:Y:S01]  /*2460*/  SHF.L.U32 R78, R187, 0x10, RZ ;  /* 0x00000010bb4e7819 */ /* 0x001fe200000006ff */
[----:B------:R-:W-:-:S02]  /*2470*/  @P2 FADD.FTZ R201, R36, R201 ;  /* 0x000000c924c92221 */ /* 0x000fc40000010000 */
[----:B------:R-:W-:Y:S01]  /*2480*/  @P2 FADD.FTZ R193, R42, R193 ;  /* 0x000000c12ac12221 */ /* 0x000fe20000010000 */
[----:B------:R-:W-:Y:S01]  /*2490*/  F2F.BF16.F32 R197, R199 ;  /* 0x000000c700c57304 */ /* 0x000fe20000202000 */
[C---:B------:R-:W-:Y:S01]  /*24a0*/  FMUL.FTZ R185, R182.reuse, R175 ;  /* 0x000000afb6b97220 */ /* 0x040fe20000410000 */
[----:B------:R0:W-:Y:S01]  /*24b0*/  @P1 STG.E.128 [R2.64], R64 ;  /* 0x0000004002001986 */ /* 0x0001e2000c101d04 */
[----:B------:R-:W-:Y:S02]  /*24c0*/  FMUL.FTZ R91, R182, R161 ;  /* 0x000000a1b65b7220 */ /* 0x000fe40000410000 */
[----:B------:R-:W-:Y:S02]  /*24d0*/  @P2 FADD.FTZ R195, R40, R195 ;  /* 0x000000c328c32221 */ /* 0x000fe40000010000 */
[----:B------:R-:W-:Y:S01]  /*24e0*/  @P2 FADD.FTZ R186, R45, R186 ;  /* 0x000000ba2dba2221 */ /* 0x000fe20000010000 */
[----:B------:R-:W-:Y:S01]  /*24f0*/  F2F.BF16.F32 R85, R201 ;  /* 0x000000c900557304 */ /* 0x000fe20000202000 */
[----:B------:R-:W-:-:S02]  /*2500*/  FMUL.FTZ R175, R182, R165 ;  /* 0x000000a5b6af7220 */ /* 0x000fc40000410000 */
[C---:B------:R-:W-:Y:S02]  /*2510*/  FMUL.FTZ R171, R182.reuse, R89 ;  /* 0x00000059b6ab7220 */ /* 0x040fe40000410000 */
[C---:B------:R-:W-:Y:S02]  /*2520*/  FMUL.FTZ R169, R182.reuse, R81 ;  /* 0x00000051b6a97220 */ /* 0x040fe40000410000 */
[C---:B------:R-:W-:Y:S01]  /*2530*/  FMUL.FTZ R164, R182.reuse, R87 ;  /* 0x00000057b6a47220 */ /* 0x040fe20000410000 */
[----:B------:R-:W-:Y:S01]  /*2540*/  F2F.BF16.F32 R191, R193 ;  /* 0x000000c100bf7304 */ /* 0x000fe20000202000 */
[C---:B------:R-:W-:Y:S02]  /*2550*/  FMUL.FTZ R160, R182.reuse, R83 ;  /* 0x00000053b6a07220 */ /* 0x040fe40000410000 */
[C---:B------:R-:W-:Y:S02]  /*2560*/  FMUL.FTZ R88, R182.reuse, R69 ;  /* 0x00000045b6587220 */ /* 0x040fe40000410000 */
[----:B------:R-:W-:-:S02]  /*2570*/  FMUL.FTZ R161, R182, R75 ;  /* 0x0000004bb6a17220 */ /* 0x000fc40000410000 */
[----:B------:R-:W-:Y:S01]  /*2580*/  FMUL.FTZ R162, R182, R173 ;  /* 0x000000adb6a27220 */ /* 0x000fe20000410000 */
[----:B------:R-:W-:Y:S01]  /*2590*/  SHF.L.U32 R182, R159, 0x3, RZ ;  /* 0x000000039fb67819 */ /* 0x000fe200000006ff */
[----:B------:R-:W-:Y:S01]  /*25a0*/  @P2 FADD.FTZ R184, R47, R184 ;  /* 0x000000b82fb82221 */ /* 0x000fe20000010000 */
[----:B------:R-:W-:Y:S01]  /*25b0*/  F2F.BF16.F32 R189, R195 ;  /* 0x000000c300bd7304 */ /* 0x000fe20000202000 */
[----:B------:R-:W-:Y:S02]  /*25c0*/  @P2 FADD.FTZ R172, R49, R172 ;  /* 0x000000ac31ac2221 */ /* 0x000fe40000010000 */
[----:B------:R-:W-:Y:S02]  /*25d0*/  @P2 FADD.FTZ R170, R51, R170 ;  /* 0x000000aa33aa2221 */ /* 0x000fe40000010000 */
[----:B------:R-:W-:Y:S02]  /*25e0*/  @P2 FADD.FTZ R185, R44, R185 ;  /* 0x000000b92cb92221 */ /* 0x000fe40000010000 */
[----:B------:R-:W-:Y:S01]  /*25f0*/  @P2 FADD.FTZ R183, R46, R183 ;  /* 0x000000b72eb72221 */ /* 0x000fe20000010000 */
[----:B------:R-:W-:Y:S01]  /*2600*/  F2F.BF16.F32 R178, R186 ;  /* 0x000000ba00b27304 */ /* 0x000fe20000202000 */
[----:B------:R-:W-:-:S02]  /*2610*/  @P2 FADD.FTZ R175, R48, R175 ;  /* 0x000000af30af2221 */ /* 0x000fc40000010000 */
[----:B------:R-:W-:Y:S02]  /*2620*/  @P2 FADD.FTZ R171, R50, R171 ;  /* 0x000000ab32ab2221 */ /* 0x000fe40000010000 */
[----:B------:R-:W-:Y:S02]  /*2630*/  @P2 FADD.FTZ R169, R52, R169 ;  /* 0x000000a934a92221 */ /* 0x000fe40000010000 */
[----:B------:R-:W-:Y:S01]  /*2640*/  @P2 FADD.FTZ R164, R53, R164 ;  /* 0x000000a435a42221 */ /* 0x000fe20000010000 */
[----:B------:R-:W1:Y:S01]  /*2650*/  F2F.BF16.F32 R174, R184 ;  /* 0x000000b800ae7304 */ /* 0x000e620000202000 */
[----:B------:R-:W-:Y:S02]  /*2660*/  @P2 FADD.FTZ R163, R54, R163 ;  /* 0x000000a336a32221 */ /* 0x000fe40000010000 */
[----:B------:R-:W-:Y:S02]  /*2670*/  @P2 FADD.FTZ R160, R55, R160 ;  /* 0x000000a037a02221 */ /* 0x000fe40000010000 */
[----:B------:R-:W-:-:S02]  /*2680*/  @P2 FADD.FTZ R91, R56, R91 ;  /* 0x0000005b385b2221 */ /* 0x000fc40000010000 */
[----:B------:R-:W-:Y:S01]  /*2690*/  IMAD.WIDE.U32 R68, R68, 0x10000, RZ ;  /* 0x0001000044447825 */ /* 0x000fe200078e00ff */
[----:B------:R-:W2:Y:S03]  /*26a0*/  F2F.BF16.F32 R166, R172 ;  /* 0x000000ac00a67304 */ /* 0x000ea60000202000 */
[----:B------:R-:W-:Y:S01]  /*26b0*/  @P2 FADD.FTZ R88, R57, R88 ;  /* 0x0000005839582221 */ /* 0x000fe20000010000 */
[----:B------:R-:W-:Y:S01]  /*26c0*/  LOP3.LUT R69, R69, R72, R73, 0xfe, !PT ;  /* 0x0000004845457212 */ /* 0x000fe200078efe49 */
[----:B------:R-:W-:Y:S01]  /*26d0*/  @P2 FADD.FTZ R162, R59, R162 ;  /* 0x000000a23ba22221 */ /* 0x000fe20000010000 */
[----:B------:R-:W-:Y:S01]  /*26e0*/  LOP3.LUT R68, R68, R71, RZ, 0xfc, !PT ;  /* 0x0000004744447212 */ /* 0x000fe200078efcff */
[----:B------:R-:W-:Y:S01]  /*26f0*/  @P2 FADD.FTZ R161, R58, R161 ;  /* 0x000000a13aa12221 */ /* 0x000fe20000010000 */
[----:B------:R-:W-:Y:S01]  /*2700*/  IADD3 R82, P2, R182, c[0x0][0x248], RZ ;  /* 0x00009200b6527a10 */ /* 0x000fe20007f5e0ff */
[----:B------:R-:W3:Y:S01]  /*2710*/  F2F.BF16.F32 R168, R170 ;  /* 0x000000aa00a87304 */ /* 0x000ee20000202000 */
[----:B0-----:R-:W-:Y:S01]  /*2720*/  IMAD.WIDE.U32 R64, R196, 0x10000, RZ ;  /* 0x00010000c4407825 */ /* 0x001fe200078e00ff */
[----:B-1----:R-:W-:-:S02]  /*2730*/  SHF.L.U32 R76, R174, 0x10, RZ ;  /* 0x00000010ae4c7819 */ /* 0x002fc400000006ff */
[----:B------:R-:W-:Y:S01]  /*2740*/  IADD3.X R83, R200, c[0x0][0x24c], RZ, P2, !PT ;  /* 0x00009300c8537a10 */ /* 0x000fe200017fe4ff */
[----:B------:R-:W-:Y:S01]  /*2750*/  IMAD.U32 R80, R194, 0x10000, RZ ;  /* 0x00010000c2507824 */ /* 0x000fe200078e00ff */
[----:B------:R-:W-:Y:S01]  /*2760*/  @P1 LEA R70, P2, R158, c[0x0][0x258], 0x4 ;  /* 0x000096009e461a11 */ /* 0x000fe200078420ff */
[----:B------:R-:W-:Y:S01]  /*2770*/  IMAD.WIDE.U32 R2, R188, 0x10000, RZ ;  /* 0x00010000bc027825 */ /* 0x000fe200078e00ff */
[----:B------:R-:W0:Y:S01]  /*2780*/  F2F.BF16.F32 R177, R183 ;  /* 0x000000b700b17304 */ /* 0x000e220000202000 */
[----:B------:R1:W-:Y:S01]  /*2790*/  STG.E.64 [R82.64], R68 ;  /* 0x0000004452007986 */ /* 0x0003e2000c101b04 */
[----:B------:R-:W-:Y:S02]  /*27a0*/  LOP3.LUT R81, R65, R80, R197, 0xfe, !PT ;  /* 0x0000005041517212 */ /* 0x000fe400078efec5 */
[----:B------:R-:W-:Y:S01]  /*27b0*/  LOP3.LUT R80, R64, R85, RZ, 0xfc, !PT ;  /* 0x0000005540507212 */ /* 0x000fe200078efcff */
[----:B------:R-:W-:Y:S01]  /*27c0*/  IMAD.WIDE.U32 R64, R178, 0x10000, RZ ;  /* 0x00010000b2407825 */ /* 0x000fe200078e00ff */
[----:B------:R-:W-:-:S02]  /*27d0*/  LOP3.LUT R79, R3, R78, R191, 0xfe, !PT ;  /* 0x0000004e034f7212 */ /* 0x000fc400078efebf */
[----:B------:R-:W4:Y:S01]  /*27e0*/  F2F.BF16.F32 R179, R185 ;  /* 0x000000b900b37304 */ /* 0x000f220000202000 */
[----:B------:R-:W-:Y:S01]  /*27f0*/  LOP3.LUT R78, R2, R189, RZ, 0xfc, !PT ;  /* 0x000000bd024e7212 */ /* 0x000fe200078efcff */
[----:B--2---:R-:W-:Y:S01]  /*2800*/  IMAD.WIDE.U32 R2, R166, 0x10000, RZ ;  /* 0x00010000a6027825 */ /* 0x004fe200078e00ff */
[----:B---3--:R-:W-:Y:S02]  /*2810*/  SHF.L.U32 R66, R168, 0x10, RZ ;  /* 0x00000010a8427819 */ /* 0x008fe400000006ff */
[----:B------:R-:W-:-:S03]  /*2820*/  @P1 LEA.HI.X R71, R158, c[0x0][0x25c], RZ, 0x4, P2 ;  /* 0x000097009e471a11 */ /* 0x000fc600010f24ff */
[----:B------:R-:W2:Y:S01]  /*2830*/  F2F.BF16.F32 R167, R171 ;  /* 0x000000ab00a77304 */ /* 0x000ea20000202000 */
[----:B0-----:R-:W-:-:S07]  /*2840*/  LOP3.LUT R77, R65, R76, R177, 0xfe, !PT ;  /* 0x0000004c414d7212 */ /* 0x001fce00078efeb1 */
[----:B------:R-:W0:Y:S01]  /*2850*/  F2F.BF16.F32 R86, R164 ;  /* 0x000000a400567304 */ /* 0x000e220000202000 */
[----:B----4-:R-:W-:-:S07]  /*2860*/  LOP3.LUT R76, R64, R179, RZ, 0xfc, !PT ;  /* 0x000000b3404c7212 */ /* 0x010fce00078efcff */
[----:B------:R-:W3:Y:S01]  /*2870*/  F2F.BF16.F32 R176, R88 ;  /* 0x0000005800b07304 */ /* 0x000ee20000202000 */
[----:B--2---:R-:W-:-:S07]  /*2880*/  LOP3.LUT R3, R3, R66, R167, 0xfe, !PT ;  /* 0x0000004203037212 */ /* 0x004fce00078efea7 */
[----:B------:R-:W2:Y:S01]  /*2890*/  F2F.BF16.F32 R180, R162 ;  /* 0x000000a200b47304 */ /* 0x000ea20000202000 */
[----:B0-----:R-:W-:-:S07]  /*28a0*/  IMAD.WIDE.U32 R66, R86, 0x10000, RZ ;  /* 0x0001000056427825 */ /* 0x001fce00078e00ff */
[----:B------:R-:W0:Y:S01]  /*28b0*/  F2F.BF16.F32 R90, R160 ;  /* 0x000000a0005a7304 */ /* 0x000e220000202000 */
[----:B---3--:R-:W-:-:S07]  /*28c0*/  IMAD.WIDE.U32 R64, R176, 0x10000, RZ ;  /* 0x00010000b0407825 */ /* 0x008fce00078e00ff */
[----:B------:R-:W3:Y:S01]  /*28d0*/  F2F.BF16.F32 R89, R163 ;  /* 0x000000a300597304 */ /* 0x000ee20000202000 */
[----:B--2---:R-:W-:-:S07]  /*28e0*/  IMAD.U32 R74, R180, 0x10000, RZ ;  /* 0x00010000b44a7824 */ /* 0x004fce00078e00ff */
[----:B------:R-:W2:Y:S01]  /*28f0*/  F2F.BF16.F32 R181, R161 ;  /* 0x000000a100b57304 */ /* 0x000ea20000202000 */
[----:B0-----:R-:W-:-:S07]  /*2900*/  SHF.L.U32 R72, R90, 0x10, RZ ;  /* 0x000000105a487819 */ /* 0x001fce00000006ff */
[----:B------:R-:W0:Y:S01]  /*2910*/  F2F.BF16.F32 R87, R169 ;  /* 0x000000a900577304 */ /* 0x000e220000202000 */
[----:B---3--:R-:W-:Y:S02]  /*2920*/  LOP3.LUT R73, R67, R72, R89, 0xfe, !PT ;  /* 0x0000004843497212 */ /* 0x008fe400078efe59 */
[----:B------:R-:W-:-:S05]  /*2930*/  SEL R67, R84, R63, P0 ;  /* 0x0000003f54437207 */ /* 0x000fca0000000000 */
[----:B------:R-:W3:Y:S01]  /*2940*/  F2F.BF16.F32 R173, R91 ;  /* 0x0000005b00ad7304 */ /* 0x000ee20000202000 */
[----:B--2---:R-:W-:Y:S02]  /*2950*/  LOP3.LUT R75, R65, R74, R181, 0xfe, !PT ;  /* 0x0000004a414b7212 */ /* 0x004fe400078efeb5 */
[----:B------:R-:W-:-:S05]  /*2960*/  SEL R65, R198, R61, P0 ;  /* 0x0000003dc6417207 */ /* 0x000fca0000000000 */
[----:B------:R-:W2:Y:S01]  /*2970*/  F2F.BF16.F32 R165, R175 ;  /* 0x000000af00a57304 */ /* 0x000ea20000202000 */
[----:B0-----:R-:W-:Y:S02]  /*2980*/  LOP3.LUT R72, R66, R87, RZ, 0xfc, !PT ;  /* 0x0000005742487212 */ /* 0x001fe400078efcff */
[----:B------:R-:W-:Y:S02]  /*2990*/  SEL R66, R199, R62, P0 ;  /* 0x0000003ec7427207 */ /* 0x000fe40000000000 */
[----:B---3--:R-:W-:Y:S02]  /*29a0*/  LOP3.LUT R74, R64, R173, RZ, 0xfc, !PT ;  /* 0x000000ad404a7212 */ /* 0x008fe400078efcff */
[----:B------:R-:W-:Y:S02]  /*29b0*/  SEL R64, R201, R60, P0 ;  /* 0x0000003cc9407207 */ /* 0x000fe40000000000 */
[----:B--2---:R-:W-:Y:S01]  /*29c0*/  LOP3.LUT R2, R2, R165, RZ, 0xfc, !PT ;  /* 0x000000a502027212 */ /* 0x004fe200078efcff */
        /* <DEDUP_REMOVED lines=9> */
.L_x_1560:
[----:B-1----:R-:W-:Y:S01]  /*2a60*/  SHF.R.U32.HI R158, RZ, 0x1d, R158 ;  /* 0x0000001dff9e7819 */ /* 0x002fe2000001169e */
[----:B------:R1:W-:Y:S01]  /*2a70*/  @P1 STG.E.128 [R70.64], R64 ;  /* 0x0000004046001986 */ /* 0x0003e2000c101d04 */
[----:B------:R-:W-:Y:S02]  /*2a80*/  IADD3 R84, P2, R202, c[0x0][0x248], RZ ;  /* 0x00009200ca547a10 */ /* 0x000fe40007f5e0ff */
[----:B------:R-:W-:Y:S02]  /*2a90*/  @P3 PRMT R154, R85, 0x7610, R154 ;  /* 0x00007610559a3816 */ /* 0x000fe4000000009a */
[----:B------:R-:W-:Y:S02]  /*2aa0*/  IADD3.X R85, R158, c[0x0][0x24c], RZ, P2, !PT ;  /* 0x000093009e557a10 */ /* 0x000fe400017fe4ff */
[----:B0-----:R-:W-:Y:S02]  /*2ab0*/  @P1 LEA R82, P2, R157, c[0x0][0x258], 0x4 ;  /* 0x000096009d521a11 */ /* 0x001fe400078420ff */
        /* <DEDUP_REMOVED lines=8> */
[----:B-1----:R-:W-:-:S02]  /*2b40*/  SEL R70, R193, R62, P0 ;  /* 0x0000003ec1467207 */ /* 0x002fc40000000000 */
        /* <DEDUP_REMOVED lines=10> */
.L_x_1561:
        /* <DEDUP_REMOVED lines=25> */
.L_x_1562:
        /* <DEDUP_REMOVED lines=25> */
.L_x_1563:
        /* <DEDUP_REMOVED lines=24> */
.L_x_1564:
[----:B0-----:R-:W-:Y:S01]  /*3090*/  SHF.L.U32 R68, R149, 0x3, RZ ;  /* 0x0000000395447819 */ /* 0x001fe200000006ff */
[----:B------:R0:W-:Y:S01]  /*30a0*/  @P1 STG.E.128 [R78.64], R64 ;  /* 0x000000404e001986 */ /* 0x0001e2000c101d04 */
[----:B------:R-:W-:Y:S01]  /*30b0*/  SHF.R.U32.HI R149, RZ, 0x1d, R149 ;  /* 0x0000001dff957819 */ /* 0x000fe20000011695 */
[----:B------:R-:W-:Y:S01]  /*30c0*/  IMAD.SHL.U32 R70, R150, 0x8, RZ ;  /* 0x0000000896467824 */ /* 0x000fe200078e00ff */
[----:B------:R-:W-:Y:S02]  /*30d0*/  IADD3 R2, P6, R68, c[0x0][0x248], RZ ;  /* 0x0000920044027a10 */ /* 0x000fe40007fde0ff */
[----:B------:R-:W-:Y:S02]  /*30e0*/  SHF.R.U32.HI R76, RZ, 0x1d, R150 ;  /* 0x0000001dff4c7819 */ /* 0x000fe40000011696 */
[----:B------:R-:W-:Y:S02]  /*30f0*/  IADD3.X R3, R149, c[0x0][0x24c], RZ, P6, !PT ;  /* 0x0000930095037a10 */ /* 0x000fe400037fe4ff */
[----:B------:R-:W-:-:S02]  /*3100*/  @P3 PRMT R154, R87, 0x7610, R154 ;  /* 0x00007610579a3816 */ /* 0x000fc4000000009a */
[----:B------:R-:W-:Y:S01]  /*3110*/  @P3 PRMT R151, R86, 0x7610, R151 ;  /* 0x0000761056973816 */ /* 0x000fe20000000097 */
[----:B------:R1:W-:Y:S01]  /*3120*/  STG.E.64 [R2.64], R72 ;  /* 0x0000004802007986 */ /* 0x0003e2000c101b04 */
[----:B------:R-:W-:Y:S02]  /*3130*/  @P3 PRMT R153, R89, 0x7610, R153 ;  /* 0x0000761059993816 */ /* 0x000fe40000000099 */
[----:B------:R-:W-:Y:S02]  /*3140*/  @P3 PRMT R152, R90, 0x7610, R152 ;  /* 0x000076105a983816 */ /* 0x000fe40000000098 */
[----:B------:R-:W-:Y:S02]  /*3150*/  SEL R60, R91, R60, P0 ;  /* 0x0000003c5b3c7207 */ /* 0x000fe40000000000 */
[----:B0-----:R-:W-:Y:S02]  /*3160*/  IADD3 R66, P2, R70, c[0x0][0x248], RZ ;  /* 0x0000920046427a10 */ /* 0x001fe40007f5e0ff */
        /* <DEDUP_REMOVED lines=15> */
.L_x_1565:
        /* <DEDUP_REMOVED lines=8> */
[----:B0-----:R-:W-:-:S02]  /*32e0*/  IADD3 R2, P0, R70, c[0x0][0x250], RZ ;  /* 0x0000940046027a10 */ /* 0x001fc40007f1e0ff */
[----:B------:R-:W-:Y:S01]  /*32f0*/  PRMT R67, R153, 0x5410, R152 ;  /* 0x0000541099437816 */ /* 0x000fe20000000098 */
[----:B------:R-:W-:Y:S01]  /*3300*/  IMAD.WIDE.U32 R64, R64, 0x10000, RZ ;  /* 0x0001000040407825 */ /* 0x000fe200078e00ff */
[----:B------:R-:W-:-:S04]  /*3310*/  IADD3.X R3, R76, c[0x0][0x254], RZ, P0, !PT ;  /* 0x000095004c037a10 */ /* 0x000fc800007fe4ff */
[----:B------:R-:W-:Y:S02]  /*3320*/  LOP3.LUT R65, R67, R65, RZ, 0xfc, !PT ;  /* 0x0000004143417212 */ /* 0x000fe400078efcff */
[----:B------:R-:W-:-:S05]  /*3330*/  LOP3.LUT R64, R64, 0xffff, R154, 0xf8, !PT ;  /* 0x0000ffff40407812 */ /* 0x000fca00078ef89a */
[----:B------:R0:W-:Y:S02]  /*3340*/  STG.E.64 [R2.64], R64 ;  /* 0x0000004002007986 */ /* 0x0001e4000c101b04 */
.L_x_1566:
[----:B------:R-:W-:Y:S01]  /*3350*/  SEL R183, RZ, 0x1, P5 ;  /* 0x00000001ffb77807 */ /* 0x000fe20002800000 */
[----:B01----:R-:W-:Y:S01]  /*3360*/  @P4 CALL.REL.NOINC `(.L_x_1567) ;  /* 0x0000001000004944 */ /* 0x003fe20003c00000 */
[----:B------:R-:W-:Y:S05]  /*3370*/  BRA `(.L_x_1568) ;  /* 0xffffd15000007947 */ /* 0x000fea000383ffff */
.L_x_1567:
        /* <DEDUP_REMOVED lines=56> */
.L_x_1557:
[----:B------:R-:W0:Y:S01]  /*3700*/  S2UR UR6, SR_CTAID.X ;  /* 0x00000000000679c3 */ /* 0x000e220000002500 */
[----:B------:R-:W-:Y:S01]  /*3710*/  HFMA2.MMA R21, -RZ, RZ, 0, 9.5367431640625e-07 ;  /* 0x00000010ff157435 */ /* 0x000fe200000001ff */
[C---:B------:R-:W-:Y:S02]  /*3720*/  LOP3.LUT R3, R0.reuse, 0xff, RZ, 0xc0, !PT ;  /* 0x000000ff00037812 */ /* 0x040fe400078ec0ff */
        /* <DEDUP_REMOVED lines=20> */
.L_x_1558:
[----:B------:R-:W-:Y:S01]  /*3870*/  HFMA2.MMA R66, -RZ, RZ, 0, 9.5367431640625e-07 ;  /* 0x00000010ff427435 */ /* 0x000fe200000001ff */
[----:B------:R-:W-:-:S02]  /*3880*/  MOV R65, R67 ;  /* 0x0000004300417202 */ /* 0x000fc40000000f00 */
[----:B------:R-:W-:Y:S02]  /*3890*/  MOV R70, 0x1f ;  /* 0x0000001f00467802 */ /* 0x000fe40000000f00 */
[----:B------:R-:W-:Y:S02]  /*38a0*/  MOV R71, 0xffffffff ;  /* 0xffffffff00477802 */ /* 0x000fe40000000f00 */
[----:B------:R-:W-:Y:S02]  /*38b0*/  MOV R2, 0x38d0 ;  /* 0x000038d000027802 */ /* 0x000fe40000000f00 */
[----:B-----5:R-:W-:Y:S05]  /*38c0*/  CALL.REL.NOINC `($__internal_51_$__cuda_sm70_shflsync_down_p) ;  /* 0x0000046000007944 */ /* 0x020fea0003c00000 */
[----:B-1----:R-:W-:Y:S01]  /*38d0*/  MOV R64, R65 ;  /* 0x0000004100407202 */ /* 0x002fe20000000f00 */
[----:B0-----:R-:W-:Y:S05]  /*38e0*/  BRA `(.L_x_1569) ;  /* 0xffffe0d000007947 */ /* 0x001fea000383ffff */
.L_x_1559:
[----:B------:R-:W-:Y:S01]  /*38f0*/  HFMA2.MMA R66, -RZ, RZ, 0, 9.5367431640625e-07 ;  /* 0x00000010ff427435 */ /* 0x000fe200000001ff */
[----:B------:R-:W-:Y:S01]  /*3900*/  IMAD.MOV.U32 R65, RZ, RZ, R68 ;  /* 0x000000ffff417224 */ /* 0x000fe200078e0044 */
[----:B------:R-:W-:Y:S02]  /*3910*/  MOV R70, 0x1f ;  /* 0x0000001f00467802 */ /* 0x000fe40000000f00 */
[----:B------:R-:W-:Y:S02]  /*3920*/  MOV R71, 0xffffffff ;  /* 0xffffffff00477802 */ /* 0x000fe40000000f00 */
[----:B------:R-:W-:-:S02]  /*3930*/  MOV R2, 0x3950 ;  /* 0x0000395000027802 */ /* 0x000fc40000000f00 */
[----:B01---5:R-:W-:Y:S05]  /*3940*/  CALL.REL.NOINC `($__internal_51_$__cuda_sm70_shflsync_down_p) ;  /* 0x000003e000007944 */ /* 0x023fea0003c00000 */
[----:B------:R-:W-:Y:S01]  /*3950*/  FADD.FTZ R67, R67, R64 ;  /* 0x0000004043437221 */ /* 0x000fe20000010000 */
[----:B0-----:R-:W-:Y:S01]  /*3960*/  HFMA2.MMA R66, -RZ, RZ, 0, 4.76837158203125e-07 ;  /* 0x00000008ff427435 */ /* 0x001fe200000001ff */
[----:B-1----:R-:W-:Y:S01]  /*3970*/  FADD.FTZ R68, R68, R65 ;  /* 0x0000004144447221 */ /* 0x002fe20000010000 */
[----:B------:R-:W-:Y:S01]  /*3980*/  MOV R70, 0x1f ;  /* 0x0000001f00467802 */ /* 0x000fe20000000f00 */
[----:B------:R-:W-:Y:S01]  /*3990*/  IMAD.MOV.U32 R65, RZ, RZ, R67 ;  /* 0x000000ffff417224 */ /* 0x000fe200078e0043 */
[----:B------:R-:W-:-:S02]  /*39a0*/  MOV R71, 0xffffffff ;  /* 0xffffffff00477802 */ /* 0x000fc40000000f00 */
[----:B------:R-:W-:Y:S02]  /*39b0*/  MOV R2, 0x39d0 ;  /* 0x000039d000027802 */ /* 0x000fe40000000f00 */
[----:B------:R-:W-:Y:S05]  /*39c0*/  CALL.REL.NOINC `($__internal_51_$__cuda_sm70_shflsync_down_p) ;  /* 0x0000036000007944 */ /* 0x000fea0003c00000 */
[----:B0-----:R-:W-:Y:S01]  /*39d0*/  HFMA2.MMA R66, -RZ, RZ, 0, 4.76837158203125e-07 ;  /* 0x00000008ff427435 */ /* 0x001fe200000001ff */
[----:B-1----:R-:W-:Y:S02]  /*39e0*/  MOV R64, R65 ;  /* 0x0000004100407202 */ /* 0x002fe40000000f00 */
[----:B------:R-:W-:Y:S02]  /*39f0*/  MOV R65, R68 ;  /* 0x0000004400417202 */ /* 0x000fe40000000f00 */
[----:B------:R-:W-:Y:S02]  /*3a00*/  MOV R70, 0x1f ;  /* 0x0000001f00467802 */ /* 0x000fe40000000f00 */
[----:B------:R-:W-:Y:S02]  /*3a10*/  MOV R71, 0xffffffff ;  /* 0xffffffff00477802 */ /* 0x000fe40000000f00 */
[----:B------:R-:W-:Y:S02]  /*3a20*/  MOV R2, 0x3a40 ;  /* 0x00003a4000027802 */ /* 0x000fe40000000f00 */
[----:B------:R-:W-:Y:S05]  /*3a30*/  CALL.REL.NOINC `($__internal_51_$__cuda_sm70_shflsync_down_p) ;  /* 0x000002f000007944 */ /* 0x000fea0003c00000 */
[----:B------:R-:W-:Y:S01]  /*3a40*/  FADD.FTZ R67, R64, R67 ;  /* 0x0000004340437221 */ /* 0x000fe20000010000 */
[----:B0-----:R-:W-:Y:S01]  /*3a50*/  HFMA2.MMA R66, -RZ, RZ, 0, 2.384185791015625e-07 ;  /* 0x00000004ff427435 */ /* 0x001fe200000001ff */
[----:B-1----:R-:W-:Y:S01]  /*3a60*/  FADD.FTZ R68, R68, R65 ;  /* 0x0000004144447221 */ /* 0x002fe20000010000 */
[----:B------:R-:W-:Y:S01]  /*3a70*/  MOV R71, 0xffffffff ;  /* 0xffffffff00477802 */ /* 0x000fe20000000f00 */
[----:B------:R-:W-:Y:S01]  /*3a80*/  IMAD.MOV.U32 R70, RZ, RZ, 0x1f ;  /* 0x0000001fff467424 */ /* 0x000fe200078e00ff */
[----:B------:R-:W-:-:S02]  /*3a90*/  MOV R65, R67 ;  /* 0x0000004300417202 */ /* 0x000fc40000000f00 */
[----:B------:R-:W-:Y:S02]  /*3aa0*/  MOV R2, 0x3ac0 ;  /* 0x00003ac000027802 */ /* 0x000fe40000000f00 */
[----:B------:R-:W-:Y:S05]  /*3ab0*/  CALL.REL.NOINC `($__internal_51_$__cuda_sm70_shflsync_down_p) ;  /* 0x0000027000007944 */ /* 0x000fea0003c00000 */
[----:B0-----:R-:W-:Y:S01]  /*3ac0*/  HFMA2.MMA R66, -RZ, RZ, 0, 2.384185791015625e-07 ;  /* 0x00000004ff427435 */ /* 0x001fe200000001ff */
[----:B-1----:R-:W-:Y:S01]  /*3ad0*/  MOV R64, R65 ;  /* 0x0000004100407202 */ /* 0x002fe20000000f00 */
[----:B------:R-:W-:Y:S01]  /*3ae0*/  IMAD.MOV.U32 R71, RZ, RZ, -0x1 ;  /* 0xffffffffff477424 */ /* 0x000fe200078e00ff */
[----:B------:R-:W-:Y:S02]  /*3af0*/  MOV R65, R68 ;  /* 0x0000004400417202 */ /* 0x000fe40000000f00 */
[----:B------:R-:W-:Y:S02]  /*3b00*/  MOV R70, 0x1f ;  /* 0x0000001f00467802 */ /* 0x000fe40000000f00 */
[----:B------:R-:W-:Y:S02]  /*3b10*/  MOV R2, 0x3b30 ;  /* 0x00003b3000027802 */ /* 0x000fe40000000f00 */
[----:B------:R-:W-:Y:S05]  /*3b20*/  CALL.REL.NOINC `($__internal_51_$__cuda_sm70_shflsync_down_p) ;  /* 0x0000020000007944 */ /* 0x000fea0003c00000 */
[----:B------:R-:W-:Y:S01]  /*3b30*/  FADD.FTZ R67, R64, R67 ;  /* 0x0000004340437221 */ /* 0x000fe20000010000 */
[----:B0-----:R-:W-:Y:S01]  /*3b40*/  HFMA2.MMA R66, -RZ, RZ, 0, 1.1920928955078125e-07 ;  /* 0x00000002ff427435 */ /* 0x001fe200000001ff */
[----:B-1----:R-:W-:Y:S01]  /*3b50*/  FADD.FTZ R68, R68, R65 ;  /* 0x0000004144447221 */ /* 0x002fe20000010000 */
[----:B------:R-:W-:-:S02]  /*3b60*/  MOV R70, 0x1f ;  /* 0x0000001f00467802 */ /* 0x000fc40000000f00 */
[----:B------:R-:W-:Y:S02]  /*3b70*/  MOV R71, 0xffffffff ;  /* 0xffffffff00477802 */ /* 0x000fe40000000f00 */
[----:B------:R-:W-:Y:S02]  /*3b80*/  MOV R65, R67 ;  /* 0x0000004300417202 */ /* 0x000fe40000000f00 */
[----:B------:R-:W-:Y:S02]  /*3b90*/  MOV R2, 0x3bb0 ;  /* 0x00003bb000027802 */ /* 0x000fe40000000f00 */
[----:B------:R-:W-:Y:S05]  /*3ba0*/  CALL.REL.NOINC `($__internal_51_$__cuda_sm70_shflsync_down_p) ;  /* 0x0000018000007944 */ /* 0x000fea0003c00000 */
[----:B0-----:R-:W-:Y:S01]  /*3bb0*/  HFMA2.MMA R70, -RZ, RZ, 0, 1.847743988037109375e-06 ;  /* 0x0000001fff467435 */ /* 0x001fe200000001ff */
[----:B-1----:R-:W-:Y:S01]  /*3bc0*/  MOV R64, R65 ;  /* 0x0000004100407202 */ /* 0x002fe20000000f00 */
[----:B------:R-:W-:Y:S01]  /*3bd0*/  IMAD.MOV.U32 R66, RZ, RZ, 0x2 ;  /* 0x00000002ff427424 */ /* 0x000fe200078e00ff */
[----:B------:R-:W-:Y:S02]  /*3be0*/  MOV R65, R68 ;  /* 0x0000004400417202 */ /* 0x000fe40000000f00 */
[----:B------:R-:W-:Y:S02]  /*3bf0*/  MOV R71, 0xffffffff ;  /* 0xffffffff00477802 */ /* 0x000fe40000000f00 */
[----:B------:R-:W-:-:S02]  /*3c00*/  MOV R2, 0x3c20 ;  /* 0x00003c2000027802 */ /* 0x000fc40000000f00 */
[----:B------:R-:W-:Y:S05]  /*3c10*/  CALL.REL.NOINC `($__internal_51_$__cuda_sm70_shflsync_down_p) ;  /* 0x0000011000007944 */ /* 0x000fea0003c00000 */
[----:B------:R-:W-:Y:S01]  /*3c20*/  FADD.FTZ R67, R64, R67 ;  /* 0x0000004340437221 */ /* 0x000fe20000010000 */
[----:B0-----:R-:W-:Y:S01]  /*3c30*/  HFMA2.MMA R66, -RZ, RZ, 0, 5.9604644775390625e-08 ;  /* 0x00000001ff427435 */ /* 0x001fe200000001ff */
[----:B-1----:R-:W-:Y:S01]  /*3c40*/  FADD.FTZ R69, R68, R65 ;  /* 0x0000004144457221 */ /* 0x002fe20000010000 */
[----:B------:R-:W-:-:S02]  /*3c50*/  MOV R70, 0x1f ;  /* 0x0000001f00467802 */ /* 0x000fc40000000f00 */
[----:B------:R-:W-:Y:S02]  /*3c60*/  MOV R71, 0xffffffff ;  /* 0xffffffff00477802 */ /* 0x000fe40000000f00 */
[----:B------:R-:W-:Y:S02]  /*3c70*/  MOV R65, R67 ;  /* 0x0000004300417202 */ /* 0x000fe40000000f00 */
[----:B------:R-:W-:Y:S02]  /*3c80*/  MOV R2, 0x3ca0 ;  /* 0x00003ca000027802 */ /* 0x000fe40000000f00 */
[----:B------:R-:W-:Y:S05]  /*3c90*/  CALL.REL.NOINC `($__internal_51_$__cuda_sm70_shflsync_down_p) ;  /* 0x0000009000007944 */ /* 0x000fea0003c00000 */
[----:B0-----:R-:W-:Y:S01]  /*3ca0*/  HFMA2.MMA R66, -RZ, RZ, 0, 5.9604644775390625e-08 ;  /* 0x00000001ff427435 */ /* 0x001fe200000001ff */
[----:B-1----:R-:W-:Y:S01]  /*3cb0*/  IMAD.MOV.U32 R68, RZ, RZ, R65 ;  /* 0x000000ffff447224 */ /* 0x002fe200078e0041 */
[----:B------:R-:W-:Y:S02]  /*3cc0*/  MOV R65, R69 ;  /* 0x0000004500417202 */ /* 0x000fe40000000f00 */
[----:B------:R-:W-:Y:S02]  /*3cd0*/  MOV R70, 0x1f ;  /* 0x0000001f00467802 */ /* 0x000fe40000000f00 */
[----:B------:R-:W-:-:S02]  /*3ce0*/  MOV R71, 0xffffffff ;  /* 0xffffffff00477802 */ /* 0x000fc40000000f00 */
[----:B------:R-:W-:Y:S02]  /*3cf0*/  MOV R2, 0x3d10 ;  /* 0x00003d1000027802 */ /* 0x000fe40000000f00 */
[----:B------:R-:W-:Y:S05]  /*3d00*/  CALL.REL.NOINC `($__internal_51_$__cuda_sm70_shflsync_down_p) ;  /* 0x0000002000007944 */ /* 0x000fea0003c00000 */
[----:B-1----:R-:W-:Y:S01]  /*3d10*/  MOV R2, R65 ;  /* 0x0000004100027202 */ /* 0x002fe20000000f00 */
[----:B0-----:R-:W-:Y:S05]  /*3d20*/  BRA `(.L_x_1570) ;  /* 0xffffddb000007947 */ /* 0x001fea000383ffff */
        .weak           $__internal_51_$__cuda_sm70_shflsync_down_p
        .type           $__internal_51_$__cuda_sm70_shflsync_down_p,@function
        .size           $__internal_51_$__cuda_sm70_shflsync_down_p,(.L_x_3413 - $__internal_51_$__cuda_sm70_shflsync_down_p)
$__internal_51_$__cuda_sm70_shflsync_down_p:
[----:B------:R-:W-:Y:S01]  /*3d30*/  HFMA2.MMA R3, -RZ, RZ, 0, 0 ;  /* 0x00000000ff037435 */ /* 0x000fe200000001ff */
[----:B------:R-:W-:Y:S04]  /*3d40*/  WARPSYNC R71 ;  /* 0x0000004700007348 */ /* 0x000fe80003800000 */
[----:B------:R0:W1:Y:S01]  /*3d50*/  SHFL.DOWN PT, R65, R65, R66, R70 ;  /* 0x0800004241417389 */ /* 0x00006200000e0046 */
[----:B------:R-:W-:Y:S05]  /*3d60*/  RET.REL.NODEC R2 `(_ZN10layer_norm31ln_parallel_residual_bwd_kernelINS_13Kernel_traitsIf13__nv_bfloat16fS2_fjLj7168ELj1ELj1ELj8ELj8ENS_18Kernel_traits_baseILj7168EfS2_fS2_fjLj256EEEEELb0ELb1ELb1EEEvNS_9BwdParamsE) ;  /* 0xffffc29002007950 */ /* 0x000fea0003c3ffff */
.L_x_1571:
        /* <DEDUP_REMOVED lines=9> */
.L_x_3413:


//--------------------- .text._ZN10layer_norm31ln_parallel_residual_bwd_kernelINS_13Kernel_traitsIf13__nv_bfloat16fS2_fjLj7168ELj1ELj1ELj8ELj8ENS_18Kernel_traits_baseILj7168EfS2_fS2_fjLj256EEEEELb1ELb0ELb0EEEvNS_9BwdParamsE --------------------------
	.section	.text._ZN10layer_norm31ln_parallel_residual_bwd_kernelINS_13Kernel_traitsIf13__nv_bfloat16fS2_fjLj7168ELj1ELj1ELj8ELj8ENS_18Kernel_traits_baseILj7168EfS2_fS2_fjLj256EEEEELb1ELb0ELb0EEEvNS_9BwdParamsE,"ax",@progbits
	.sectioninfo	@"SHI_REGISTERS=255"
	.align	128
        .global         _ZN10layer_norm31ln_parallel_residual_bwd_kernelINS_13Kernel_traitsIf13__nv_bfloat16fS2_fjLj7168ELj1ELj1ELj8ELj8ENS_18Kernel_traits_baseILj7168EfS2_fS2_fjLj256EEEEELb1ELb0ELb0EEEvNS_9BwdParamsE
        .type           _ZN10layer_norm31ln_parallel_residual_bwd_kernelINS_13Kernel_traitsIf13__nv_bfloat16fS2_fjLj7168ELj1ELj1ELj8ELj8ENS_18Kernel_traits_baseILj7168EfS2_fS2_fjLj256EEEEELb1ELb0ELb0EEEvNS_9BwdParamsE,@function
        .size           _ZN10layer_norm31ln_parallel_residual_bwd_kernelINS_13Kernel_traitsIf13__nv_bfloat16fS2_fjLj7168ELj1ELj1ELj8ELj8ENS_18Kernel_traits_baseILj7168EfS2_fS2_fjLj256EEEEELb1ELb0ELb0EEEvNS_9BwdParamsE,(.L_x_3414 - _ZN10layer_norm31ln_parallel_residual_bwd_kernelINS_13Kernel_traitsIf13__nv_bfloat16fS2_fjLj7168ELj1ELj1ELj8ELj8ENS_18Kernel_traits_baseILj7168EfS2_fS2_fjLj256EEEEELb1ELb0ELb0EEEvNS_9BwdParamsE)
        .other          _ZN10layer_norm31ln_parallel_residual_bwd_kernelINS_13Kernel_traitsIf13__nv_bfloat16fS2_fjLj7168ELj1ELj1ELj8ELj8ENS_18Kernel_traits_baseILj7168EfS2_fS2_fjLj256EEEEELb1ELb0ELb0EEEvNS_9BwdParamsE,@"STO_CUDA_ENTRY STV_DEFAULT"
_ZN10layer_norm31ln_parallel_residual_bwd_kernelINS_13Kernel_traitsIf13__nv_bfloat16fS2_fjLj7168ELj1ELj1ELj8ELj8ENS_18Kernel_traits_baseILj7168EfS2_fS2_fjLj256EEEEELb1ELb0ELb0EEEvNS_9BwdParamsE:
.text._ZN10layer_norm31ln_parallel_residual_bwd_kernelINS_13Kernel_traitsIf13__nv_bfloat16fS2_fjLj7168ELj1ELj1ELj8ELj8ENS_18Kernel_traits_baseILj7168EfS2_fS2_fjLj256EEEEELb1ELb0ELb0EEEvNS_9BwdParamsE:
[----:B------:R-:W-:-:S05]  /*0000*/  IMAD.MOV.U32 R1, RZ, RZ, c[0x0][0x28] ;  /* 0x00000a00ff017624 */ /* 0x000fca00078e00ff */
[----:B------:R-:W-:-:S05]  /*0010*/  IADD3 R1, R1, -0xa0, RZ ;  /* 0xffffff6001017810 */ /* 0x000fca0007ffe0ff */
[----:B------:R0:W2:Y:S04]  /*0020*/  LDL.64 R24, [R1+0x80] ;  /* 0x0000800001187983 */ /* 0x0000a80000100a00 */
[----:B------:R0:W2:Y:S04]  /*0030*/  LDL.64 R26, [R1+0x88] ;  /* 0x00008800011a7983 */ /* 0x0000a80000100a00 */
[----:B------:R-:W1:Y:S01]  /*0040*/  S2R R132, SR_TID.X ;  /* 0x0000000000847919 */ /* 0x000e620000002100 */
[----:B------:R-:W-:-:S03]  /*0050*/  IMAD.MOV.U32 R0, RZ, RZ, c[0x0][0x168] ;  /* 0x00005a00ff007624 */ /* 0x000fc600078e00ff */
[----:B------:R0:W3:Y:S02]  /*0060*/  LDL.64 R28, [R1+0x10] ;  /* 0x00001000011c7983 */ /* 0x0000e40000100a00 */
[----:B------:R-:W-:Y:S02]  /*0070*/  SHF.R.S32.HI R0, RZ, 0x1f, R0 ;  /* 0x0000001fff007819 */ /* 0x000fe40000011400 */
[----:B------:R0:W3:Y:S02]  /*0080*/  LDL.64 R30, [R1+0x18] ;  /* 0x00001800011e7983 */ /* 0x0000e40000100a00 */
[----:B------:R-:W-:Y:S02]  /*0090*/  LEA.HI R0, R0, c[0x0][0x168], RZ, 0x2 ;  /* 0x00005a0000007a11 */ /* 0x000fe400078f10ff */
[----:B------:R0:W4:Y:S04]  /*00a0*/  LDL.64 R56, [R1+0x90] ;  /* 0x0000900001387983 */ /* 0x0001280000100a00 */
[----:B------:R0:W4:Y:S01]  /*00b0*/  LDL.64 R58, [R1+0x98] ;  /* 0x00009800013a7983 */ /* 0x0001220000100a00 */
[----:B------:R-:W-:-:S03]  /*00c0*/  ULDC.64 UR4, c[0x0][0x118] ;  /* 0x0000460000047ab9 */ /* 0x000fc60000000a00 */
[----:B------:R0:W3:Y:S01]  /*00d0*/  LDL.64 R32, [R1+0x20] ;  /* 0x0000200001207983 */ /* 0x0000e20000100a00 */
[----:B-1----:R-:W-:-:S03]  /*00e0*/  LOP3.LUT R3, R132, 0xff, RZ, 0xc, !PT ;  /* 0x000000ff84037812 */ /* 0x002fc600078e0cff */
[----:B------:R0:W3:Y:S01]  /*00f0*/  LDL.64 R34, [R1+0x28] ;  /* 0x0000280001227983 */ /* 0x0000e20000100a00 */
[----:B------:R-:W-:-:S03]  /*0100*/  LEA.HI.SX32 R6, R0, R3, 0x1e ;  /* 0x0000000300067211 */ /* 0x000fc600078ff2ff */
[----:B------:R0:W3:Y:S01]  /*0110*/  LDL.64 R52, [R1+0x70] ;  /* 0x0000700001347983 */ /* 0x0000e20000100a00 */
[----:B------:R-:W-:-:S03]  /*0120*/  LOP3.LUT P6, RZ, R6, 0xffffff00, RZ, 0xc0, !PT ;  /* 0xffffff0006ff7812 */ /* 0x000fc600078cc0ff */
[----:B------:R0:W3:Y:S01]  /*0130*/  LDL.64 R54, [R1+0x78] ;  /* 0x0000780001367983 */ /* 0x0000e20000100a00 */
[----:B------:R-:W-:-:S03]  /*0140*/  LOP3.LUT R0, R132, 0xff, RZ, 0xc0, !PT ;  /* 0x000000ff84007812 */ /* 0x000fc600078ec0ff */
[----:B------:R0:W3:Y:S04]  /*0150*/  LDL.64 R48, [R1+0x60] ;  /* 0x0000600001307983 */ /* 0x0000e80000100a00 */
[----:B------:R0:W3:Y:S02]  /*0160*/  LDL.64 R50, [R1+0x68] ;  /* 0x0000680001327983 */ /* 0x0000e40000100a00 */
[----:B------:R-:W-:Y:S02]  /*0170*/  @P6 MOV R5, 0x10 ;  /* 0x0000001000056802 */ /* 0x000fe40000000f00 */
[----:B------:R0:W3:Y:S03]  /*0180*/  LDL.64 R44, [R1+0x50] ;  /* 0x00005000012c7983 */ /* 0x0000e60000100a00 */
[CC--:B------:R-:W-:Y:S01]  /*0190*/  @P6 IMAD.WIDE.U32 R2, R0.reuse, R5.reuse, c[0x0][0x1b0] ;  /* 0x00006c0000026625 */ /* 0x0c0fe200078e0005 */
[----:B------:R0:W3:Y:S03]  /*01a0*/  LDL.64 R46, [R1+0x58] ;  /* 0x00005800012e7983 */ /* 0x0000e60000100a00 */
[----:B------:R-:W-:Y:S01]  /*01b0*/  @P6 IMAD.WIDE.U32 R4, R0, R5, c[0x0][0x1b8] ;  /* 0x00006e0000046625 */ /* 0x000fe200078e0005 */
[----:B------:R0:W3:Y:S04]  /*01c0*/  LDL.64 R40, [R1+0x40] ;  /* 0x0000400001287983 */ /* 0x0000e80000100a00 */
[----:B------:R0:W3:Y:S04]  /*01d0*/  LDL.64 R42, [R1+0x48] ;  /* 0x00004800012a7983 */ /* 0x0000e80000100a00 */
[----:B------:R0:W3:Y:S04]  /*01e0*/  LDL.64 R36, [R1+0x30] ;  /* 0x0000300001247983 */ /* 0x0000e80000100a00 */
[----:B------:R0:W3:Y:S04]  /*01f0*/  LDL.64 R38, [R1+0x38] ;  /* 0x0000380001267983 */ /* 0x0000e80000100a00 */
[----:B--2---:R-:W2:Y:S01]  /*0200*/  @P6 LDG.E.128 R24, [R4.64] ;  /* 0x0000000404186981 */ /* 0x004ea2000c1e1d00 */
[----:B------:R-:W-:-:S02]  /*0210*/  ISETP.GE.U32.AND P5, PT, R6, 0x200, PT ;  /* 0x000002000600780c */ /* 0x000fc40003fa6070 */
[----:B------:R-:W-:Y:S02]  /*0220*/  ISETP.GE.U32.AND P4, PT, R6, 0x300, PT ;  /* 0x000003000600780c */ /* 0x000fe40003f86070 */
[----:B------:R-:W-:Y:S02]  /*0230*/  @P6 LOP3.LUT R0, R0, 0x100, RZ, 0xfc, !PT ;  /* 0x0000010000006812 */ /* 0x000fe400078efcff */
[----:B------:R-:W-:-:S07]  /*0240*/  ISETP.GE.U32.AND P0, PT, R6, 0x400, PT ;  /* 0x000004000600780c */ /* 0x000fce0003f06070 */
[----:B------:R-:W-:-:S04]  /*0250*/  @P5 IMAD.MOV.U32 R11, RZ, RZ, 0x10 ;  /* 0x00000010ff0b5424 */ /* 0x000fc800078e00ff */
[-C--:B------:R-:W-:Y:S01]  /*0260*/  @P5 IMAD.WIDE.U32 R8, R0, R11.reuse, c[0x0][0x1b0] ;  /* 0x00006c0000085625 */ /* 0x080fe200078e000b */
[----:B------:R-:W-:Y:S01]  /*0270*/  ISETP.GE.U32.AND P1, PT, R6, 0x500, PT ;  /* 0x000005000600780c */ /* 0x000fe20003f26070 */
[----:B----4-:R1:W4:Y:S02]  /*0280*/  @P6 LDG.E.128 R56, [R2.64] ;  /* 0x0000000402386981 */ /* 0x010324000c1e1d00 */
[C---:B------:R-:W-:Y:S01]  /*0290*/  @P5 IMAD.WIDE.U32 R10, R0.reuse, R11, c[0x0][0x1b8] ;  /* 0x00006e00000a5625 */ /* 0x040fe200078e000b */
[----:B------:R-:W-:-:S03]  /*02a0*/  @P5 IADD3 R0, R0, 0x100, RZ ;  /* 0x0000010000005810 */ /* 0x000fc60007ffe0ff */
[----:B------:R-:W-:Y:S01]  /*02b0*/  @P4 IMAD.MOV.U32 R15, RZ, RZ, 0x10 ;  /* 0x00000010ff0f4424 */ /* 0x000fe200078e00ff */
[----:B------:R-:W-:-:S03]  /*02c0*/  @P0 MOV R19, 0x10 ;  /* 0x0000001000130802 */ /* 0x000fc60000000f00 */
[----:B------:R-:W-:-:S04]  /*02d0*/  @P4 IMAD.WIDE.U32 R12, R0, R15, c[0x0][0x1b0] ;  /* 0x00006c00000c4625 */ /* 0x000fc800078e000f */
[C---:B------:R-:W-:Y:S01]  /*02e0*/  @P4 IMAD.WIDE.U32 R14, R0.reuse, R15, c[0x0][0x1b8] ;  /* 0x00006e00000e4625 */ /* 0x040fe200078e000f */
[----:B------:R-:W-:Y:S02]  /*02f0*/  @P4 IADD3 R0, R0, 0x100, RZ ;  /* 0x0000010000004810 */ /* 0x000fe40007ffe0ff */
[----:B------:R-:W-:Y:S01]  /*0300*/  ISETP.GE.U32.AND P2, PT, R6, 0x600, PT ;  /* 0x000006000600780c */ /* 0x000fe20003f46070 */
[----:B---3--:R-:W3:Y:S02]  /*0310*/  @P5 LDG.E.128 R52, [R8.64] ;  /* 0x0000000408345981 */ /* 0x008ee4000c1e1d00 */
[----:B------:R-:W-:-:S04]  /*0320*/  @P0 IMAD.WIDE.U32 R16, R0, R19, c[0x0][0x1b0] ;  /* 0x00006c0000100625 */ /* 0x000fc800078e0013 */
[C---:B------:R-:W-:Y:S01]  /*0330*/  @P0 IMAD.WIDE.U32 R18, R0.reuse, R19, c[0x0][0x1b8] ;  /* 0x00006e0000120625 */ /* 0x040fe200078e0013 */
[----:B------:R-:W-:Y:S01]  /*0340*/  @P0 IADD3 R0, R0, 0x100, RZ ;  /* 0x0000010000000810 */ /* 0x000fe20007ffe0ff */
[----:B------:R-:W3:Y:S02]  /*0350*/  @P5 LDG.E.128 R48, [R10.64] ;  /* 0x000000040a305981 */ /* 0x000ee4000c1e1d00 */
[----:B------:R-:W-:Y:S02]  /*0360*/  @P1 IMAD.MOV.U32 R23, RZ, RZ, 0x10 ;  /* 0x00000010ff171424 */ /* 0x000fe400078e00ff */
[----:B------:R-:W3:Y:S02]  /*0370*/  @P0 LDG.E.128 R32, [R18.64] ;  /* 0x0000000412200981 */ /* 0x000ee4000c1e1d00 */
[CC--:B------:R-:W-:Y:S02]  /*0380*/  @P1 IMAD.WIDE.U32 R20, R0.reuse, R23.reuse, c[0x0][0x1b0] ;  /* 0x00006c0000141625 */ /* 0x0c0fe400078e0017 */
[----:B------:R-:W3:Y:S04]  /*0390*/  @P4 LDG.E.128 R44, [R12.64] ;  /* 0x000000040c2c4981 */ /* 0x000ee8000c1e1d00 */
[----:B------:R-:W3:Y:S01]  /*03a0*/  @P1 LDG.E.128 R28, [R20.64] ;  /* 0x00000004141c1981 */ /* 0x000ee2000c1e1d00 */
[C---:B------:R-:W-:Y:S01]  /*03b0*/  @P1 IMAD.WIDE.U32 R22, R0.reuse, R23, c[0x0][0x1b8] ;  /* 0x00006e0000161625 */ /* 0x040fe200078e0017 */
[----:B------:R-:W-:-:S02]  /*03c0*/  @P1 IADD3 R0, R0, 0x100, RZ ;  /* 0x0000010000001810 */ /* 0x000fc40007ffe0ff */
[----:B------:R-:W3:Y:S04]  /*03d0*/  @P4 LDG.E.128 R40, [R14.64] ;  /* 0x000000040e284981 */ /* 0x000ee8000c1e1d00 */
[----:B------:R0:W5:Y:S04]  /*03e0*/  @P1 LDG.E.128 R224, [R22.64] ;  /* 0x0000000416e01981 */ /* 0x000168000c1e1d00 */
[----:B------:R-:W4:Y:S04]  /*03f0*/  @P0 LDG.E.128 R36, [R16.64] ;  /* 0x0000000410240981 */ /* 0x000f28000c1e1d00 */
[----:B--2---:R-:W-:Y:S04]  /*0400*/  @P6 STL.64 [R1+0x80], R24 ;  /* 0x0000801801006387 */ /* 0x004fe80000100a00 */
[----:B------:R2:W-:Y:S02]  /*0410*/  @P6 STL.64 [R1+0x88], R26 ;  /* 0x0000881a01006387 */ /* 0x0005e40000100a00 */
[----:B--2---:R-:W-:-:S04]  /*0420*/  @P2 IMAD.MOV.U32 R27, RZ, RZ, 0x10 ;  /* 0x00000010ff1b2424 */ /* 0x004fc800078e00ff */
[----:B------:R-:W-:-:S04]  /*0430*/  @P2 IMAD.WIDE.U32 R24, R0, R27, c[0x0][0x1b0] ;  /* 0x00006c0000182625 */ /* 0x000fc800078e001b */
[----:B------:R-:W-:Y:S01]  /*0440*/  @P2 IMAD.WIDE.U32 R26, R0, R27, c[0x0][0x1b8] ;  /* 0x00006e00001a2625 */ /* 0x000fe200078e001b */
[----:B------:R0:W5:Y:S04]  /*0450*/  @P2 LDG.E.128 R220, [R24.64] ;  /* 0x0000000418dc2981 */ /* 0x000168000c1e1d00 */
[----:B------:R0:W5:Y:S01]  /*0460*/  @P2 LDG.E.128 R216, [R26.64] ;  /* 0x000000041ad82981 */ /* 0x000162000c1e1d00 */
[----:B------:R-:W-:Y:S01]  /*0470*/  ISETP.GE.U32.AND P3, PT, R6, 0x700, PT ;  /* 0x000007000600780c */ /* 0x000fe20003f66070 */
[----:B------:R-:W2:Y:S01]  /*0480*/  S2UR UR6, SR_CTAID.X ;  /* 0x00000000000679c3 */ /* 0x000ea20000002500 */
[----:B------:R-:W-:-:S11]  /*0490*/  @P2 IADD3 R0, R0, 0x100, RZ ;  /* 0x0000010000002810 */ /* 0x000fd60007ffe0ff */
[----:B------:R-:W-:-:S05]  /*04a0*/  @P3 MOV R7, 0x10 ;  /* 0x0000001000073802 */ /* 0x000fca0000000f00 */
[----:B-1----:R-:W-:-:S04]  /*04b0*/  @P3 IMAD.WIDE.U32 R2, R0, R7, c[0x0][0x1b0] ;  /* 0x00006c0000023625 */ /* 0x002fc800078e0007 */
[----:B------:R-:W-:Y:S01]  /*04c0*/  @P3 IMAD.WIDE.U32 R4, R0, R7, c[0x0][0x1b8] ;  /* 0x00006e0000043625 */ /* 0x000fe200078e0007 */
[----:B------:R2:W5:Y:S04]  /*04d0*/  @P3 LDG.E.128 R212, [R2.64] ;  /* 0x0000000402d43981 */ /* 0x000568000c1e1d00 */
[----:B------:R0:W5:Y:S01]  /*04e0*/  @P3 LDG.E.128 R208, [R4.64] ;  /* 0x0000000404d03981 */ /* 0x000162000c1e1d00 */
[----:B--2---:R-:W-:-:S03]  /*04f0*/  LEA.HI R3, R132, UR6, RZ, 0x18 ;  /* 0x0000000684037c11 */ /* 0x004fc6000f8fc0ff */
[----:B---3--:R1:W-:Y:S01]  /*0500*/  @P1 STL.64 [R1+0x10], R28 ;  /* 0x0000101c01001387 */ /* 0x0083e20000100a00 */
[----:B------:R-:W-:-:S03]  /*0510*/  ISETP.GE.AND P3, PT, R3, c[0x0][0x164], PT ;  /* 0x0000590003007a0c */ /* 0x000fc60003f66270 */
[----:B------:R2:W-:Y:S04]  /*0520*/  @P1 STL.64 [R1+0x18], R30 ;  /* 0x0000181e01001387 */ /* 0x0005e80000100a00 */
[----:B----4-:R-:W-:Y:S04]  /*0530*/  @P6 STL.64 [R1+0x90], R56 ;  /* 0x0000903801006387 */ /* 0x010fe80000100a00 */
[----:B------:R-:W-:Y:S04]  /*0540*/  @P6 STL.64 [R1+0x98], R58 ;  /* 0x0000983a01006387 */ /* 0x000fe80000100a00 */
[----:B------:R3:W-:Y:S04]  /*0550*/  @P0 STL.64 [R1+0x20], R32 ;  /* 0x0000202001000387 */ /* 0x0007e80000100a00 */
[----:B------:R4:W-:Y:S04]  /*0560*/  @P0 STL.64 [R1+0x28], R34 ;  /* 0x0000282201000387 */ /* 0x0009e80000100a00 */
[----:B------:R-:W-:Y:S04]  /*0570*/  @P5 STL.64 [R1+0x70], R52 ;  /* 0x0000703401005387 */ /* 0x000fe80000100a00 */
[----:B------:R-:W-:Y:S04]  /*0580*/  @P5 STL.64 [R1+0x78], R54 ;  /* 0x0000783601005387 */ /* 0x000fe80000100a00 */
[----:B------:R-:W-:Y:S04]  /*0590*/  @P5 STL.64 [R1+0x60], R48 ;  /* 0x0000603001005387 */ /* 0x000fe80000100a00 */
[----:B------:R-:W-:Y:S04]  /*05a0*/  @P5 STL.64 [R1+0x68], R50 ;  /* 0x0000683201005387 */ /* 0x000fe80000100a00 */
[----:B------:R-:W-:Y:S04]  /*05b0*/  @P4 STL.64 [R1+0x50], R44 ;  /* 0x0000502c01004387 */ /* 0x000fe80000100a00 */
[----:B------:R-:W-:Y:S04]  /*05c0*/  @P4 STL.64 [R1+0x58], R46 ;  /* 0x0000582e01004387 */ /* 0x000fe80000100a00 */
[----:B------:R0:W-:Y:S01]  /*05d0*/  @P4 STL.64 [R1+0x40], R40 ;  /* 0x0000402801004387 */ /* 0x0001e20000100a00 */
[----:B-1----:R-:W-:-:S03]  /*05e0*/  CS2R R28, SRZ ;  /* 0x00000000001c7805 */ /* 0x002fc6000001ff00 */
[----:B------:R1:W-:Y:S01]  /*05f0*/  @P4 STL.64 [R1+0x48], R42 ;  /* 0x0000482a01004387 */ /* 0x0003e20000100a00 */
[----:B--2---:R-:W-:Y:S01]  /*0600*/  CS2R R30, SRZ ;  /* 0x00000000001e7805 */ /* 0x004fe2000001ff00 */
[----:B---3--:R-:W-:Y:S02]  /*0610*/  CS2R R32, SRZ ;  /* 0x0000000000207805 */ /* 0x008fe4000001ff00 */
[----:B------:R2:W-:Y:S01]  /*0620*/  @P0 STL.64 [R1+0x30], R36 ;  /* 0x0000302401000387 */ /* 0x0005e20000100a00 */
[----:B----4-:R-:W-:Y:S01]  /*0630*/  CS2R R34, SRZ ;  /* 0x0000000000227805 */ /* 0x010fe2000001ff00 */
[----:B------:R-:W-:Y:S01]  /*0640*/  CS2R R64, SRZ ;  /* 0x0000000000407805 */ /* 0x000fe2000001ff00 */
[----:B------:R-:W-:Y:S01]  /*0650*/  CS2R R66, SRZ ;  /* 0x0000000000427805 */ /* 0x000fe2000001ff00 */
[----:B------:R3:W-:Y:S01]  /*0660*/  @P0 STL.64 [R1+0x38], R38 ;  /* 0x0000382601000387 */ /* 0x0007e20000100a00 */
[----:B0-----:R-:W-:Y:S01]  /*0670*/  CS2R R40, SRZ ;  /* 0x0000000000287805 */ /* 0x001fe2000001ff00 */
        /* <DEDUP_REMOVED lines=50> */
[----:B------:R-:W-:Y:S02]  /*09a0*/  IMAD.MOV.U32 R0, RZ, RZ, 0x1 ;  /* 0x00000001ff007424 */ /* 0x000fe400078e00ff */
[----:B------:R-:W-:-:S03]  /*09b0*/  IMAD.MOV.U32 R29, RZ, RZ, RZ ;  /* 0x000000ffff1d7224 */ /* 0x000fc600078e00ff */
[----:B------:R0:W-:Y:S04]  /*09c0*/  STL.S16 [R1+0x8], R0 ;  /* 0x0000080001007387 */ /* 0x0001e80000100600 */
.L_x_1609:
[----:B------:R-:W-:Y:S01]  /*09d0*/  HFMA2.MMA R4, -RZ, RZ, 0, 2.384185791015625e-07 ;  /* 0x00000004ff047435 */ /* 0x000fe200000001ff */
[----:B------:R-:W1:Y:S09]  /*09e0*/  S2R R174, SR_TID.X ;  /* 0x0000000000ae7919 */ /* 0x000e720000002100 */
[----:B------:R-:W-:-:S04]  /*09f0*/  IMAD.WIDE R172, R3, R4, c[0x0][0x1a0] ;  /* 0x0000680003ac7625 */ /* 0x000fc800078e0204 */
[----:B------:R-:W-:Y:S01]  /*0a00*/  IMAD.WIDE R4, R3, R4, c[0x0][0x1a8] ;  /* 0x00006a0003047625 */ /* 0x000fe200078e0204 */
[----:B------:R-:W-:Y:S01]  /*0a10*/  LOP3.LUT P3, RZ, R6, 0xffffff00, RZ, 0xc0, !PT ;  /* 0xffffff0006ff7812 */ /* 0x000fe2000786c0ff */
[----:B-----5:R2:W5:Y:S04]  /*0a20*/  LDG.E R200, [R172.64] ;  /* 0x00000004acc87981 */ /* 0x020568000c1e1900 */
[----:B------:R3:W5:Y:S01]  /*0a30*/  LDG.E R4, [R4.64] ;  /* 0x0000000404047981 */ /* 0x000762000c1e1900 */
[----:B------:R-:W-:Y:S01]  /*0a40*/  BSSY B0, `(.L_x_1573) ;  /* 0x0000066000007945 */ /* 0x000fe20003800000 */
[----:B------:R-:W-:Y:S02]  /*0a50*/  IMAD.MOV.U32 R199, RZ, RZ, RZ ;  /* 0x000000ffffc77224 */ /* 0x000fe400078e00ff */
[----:B------:R-:W-:-:S02]  /*0a60*/  IMAD.MOV.U32 R201, RZ, RZ, RZ ;  /* 0x000000ffffc97224 */ /* 0x000fc400078e00ff */
[----:B---3--:R-:W-:-:S05]  /*0a70*/  IMAD R5, R3, c[0x0][0x168], RZ ;  /* 0x00005a0003057a24 */ /* 0x008fca00078e02ff */
[----:B--2---:R-:W-:-:S04]  /*0a80*/  SHF.R.S32.HI R172, RZ, 0x1f, R5 ;  /* 0x0000001fffac7819 */ /* 0x004fc80000011405 */
[----:B------:R-:W-:Y:S02]  /*0a90*/  LEA.HI R5, R172, R5, RZ, 0x2 ;  /* 0x00000005ac057211 */ /* 0x000fe400078f10ff */
[----:B-1----:R-:W-:-:S04]  /*0aa0*/  LOP3.LUT R172, R174, 0xff, RZ, 0xc0, !PT ;  /* 0x000000ffaeac7812 */ /* 0x002fc800078ec0ff */
[----:B------:R-:W-:-:S04]  /*0ab0*/  LEA.HI.SX32 R5, R5, R172, 0x1e ;  /* 0x000000ac05057211 */ /* 0x000fc800078ff2ff */
[----:B------:R-:W-:Y:S01]  /*0ac0*/  MOV R206, R5 ;  /* 0x0000000500ce7202 */ /* 0x000fe20000000f00 */
[----:B------:R-:W-:Y:S05]  /*0ad0*/  @!P3 BRA `(.L_x_1574) ;  /* 0x000005c00000b947 */ /* 0x000fea0003800000 */
[----:B------:R-:W-:Y:S01]  /*0ae0*/  ISETP.NE.U32.AND P3, PT, RZ, c[0x0][0x250], PT ;  /* 0x00009400ff007a0c */ /* 0x000fe20003f65070 */
[C---:B------:R-:W-:Y:S01]  /*0af0*/  IMAD.SHL.U32 R24, R5.reuse, 0x4, RZ ;  /* 0x0000000405187824 */ /* 0x040fe200078e00ff */
[----:B------:R-:W-:Y:S01]  /*0b00*/  SHF.L.U64.HI R9, R5, 0x2, RZ ;  /* 0x0000000205097819 */ /* 0x000fe200000102ff */
[----:B------:R-:W1:Y:S01]  /*0b10*/  LDC.U8 R174, c[0x0][0x1f0] ;  /* 0x00007c00ffae7b82 */ /* 0x000e620000000000 */
[----:B------:R-:W-:Y:S01]  /*0b20*/  ISETP.NE.AND.EX P3, PT, RZ, c[0x0][0x254], PT, P3 ;  /* 0x00009500ff007a0c */ /* 0x000fe20003f65330 */
[----:B------:R-:W2:Y:S04]  /*0b30*/  LDL R207, [R1+0x90] ;  /* 0x0000900001cf7983 */ /* 0x000ea80000100800 */
[----:B------:R-:W3:Y:S04]  /*0b40*/  LDL R205, [R1+0x94] ;  /* 0x0000940001cd7983 */ /* 0x000ee80000100800 */
[----:B------:R-:W4:Y:S04]  /*0b50*/  LDL R252, [R1+0x98] ;  /* 0x0000980001fc7983 */ /* 0x000f280000100800 */
[----:B------:R-:W-:Y:S01]  /*0b60*/  @P3 IADD3 R22, P4, R24, c[0x0][0x198], RZ ;  /* 0x0000660018163a10 */ /* 0x000fe20007f9e0ff */
[----:B------:R-:W2:Y:S03]  /*0b70*/  LDL R251, [R1+0x8c] ;  /* 0x00008c0001fb7983 */ /* 0x000ea60000100800 */
[----:B------:R-:W-:Y:S01]  /*0b80*/  @P3 IADD3.X R23, R9, c[0x0][0x19c], RZ, P4, !PT ;  /* 0x0000670009173a10 */ /* 0x000fe200027fe4ff */
[----:B------:R-:W2:Y:S04]  /*0b90*/  LDL R206, [R1+0x9c] ;  /* 0x00009c0001ce7983 */ /* 0x000ea80000100800 */
[----:B------:R0:W5:Y:S01]  /*0ba0*/  @P3 LDG.E R8, [R22.64] ;  /* 0x0000000416083981 */ /* 0x000162000c1e1900 */
[----:B------:R-:W-:-:S04]  /*0bb0*/  ISETP.NE.U32.AND P3, PT, RZ, c[0x0][0x218], PT ;  /* 0x00008600ff007a0c */ /* 0x000fc80003f65070 */
[----:B------:R-:W-:-:S13]  /*0bc0*/  ISETP.NE.AND.EX P3, PT, RZ, c[0x0][0x21c], PT, P3 ;  /* 0x00008700ff007a0c */ /* 0x000fda0003f65330 */
[----:B0-----:R-:W-:-:S04]  /*0bd0*/  @P3 LEA R22, P4, R5, c[0x0][0x218], 0x4 ;  /* 0x0000860005163a11 */ /* 0x001fc800078820ff */
[----:B------:R-:W-:-:S05]  /*0be0*/  @P3 LEA.HI.X R23, R5, c[0x0][0x21c], RZ, 0x4, P4 ;  /* 0x0000870005173a11 */ /* 0x000fca00020f24ff */
[----:B------:R0:W5:Y:S01]  /*0bf0*/  @P3 LDG.E.128 R136, [R22.64] ;  /* 0x0000000416883981 */ /* 0x000162000c1e1d00 */
[----:B------:R-:W-:-:S04]  /*0c00*/  IADD3 R202, P3, R24, c[0x0][0x190], RZ ;  /* 0x0000640018ca7a10 */ /* 0x000fc80007f7e0ff */
[----:B------:R-:W-:Y:S02]  /*0c10*/  IADD3.X R203, R9, c[0x0][0x194], RZ, P3, !PT ;  /* 0x0000650009cb7a10 */ /* 0x000fe40001ffe4ff */
[----:B------:R-:W-:Y:S01]  /*0c20*/  LEA R24, P3, R5, c[0x0][0x188], 0x4 ;  /* 0x0000620005187a11 */ /* 0x000fe200078620ff */
[----:B------:R-:W-:-:S03]  /*0c30*/  IMAD.MOV.U32 R9, RZ, RZ, 0x8 ;  /* 0x00000008ff097424 */ /* 0x000fc600078e00ff */
[C---:B------:R-:W-:Y:S01]  /*0c40*/  LEA.HI.X R25, R5.reuse, c[0x0][0x18c], RZ, 0x4, P3 ;  /* 0x0000630005197a11 */ /* 0x040fe200018f24ff */
[----:B0-----:R-:W-:Y:S01]  /*0c50*/  IMAD.WIDE.U32 R22, R5, R9, c[0x0][0x208] ;  /* 0x0000820005167625 */ /* 0x001fe200078e0009 */
[----:B-1----:R-:W-:-:S03]  /*0c60*/  ISETP.NE.AND P3, PT, R174, RZ, PT ;  /* 0x000000ffae00720c */ /* 0x002fc60003f65270 */
[----:B------:R0:W2:Y:S04]  /*0c70*/  LDG.E.128 R172, [R24.64] ;  /* 0x0000000418ac7981 */ /* 0x0000a8000c1e1d00 */
[----:B------:R-:W3:Y:S01]  /*0c80*/  LDG.E.64 R22, [R22.64] ;  /* 0x0000000416167981 */ /* 0x000ee2000c1e1b00 */
[----:B0-----:R-:W-:Y:S01]  /*0c90*/  IMAD.WIDE.U32 R24, R5, R9, c[0x0][0x210] ;  /* 0x0000840005187625 */ /* 0x001fe200078e0009 */
[----:B-----5:R-:W-:Y:S02]  /*0ca0*/  FSEL R199, R200, RZ, !P3 ;  /* 0x000000ffc8c77208 */ /* 0x020fe40005800000 */
[----:B------:R0:W5:Y:S04]  /*0cb0*/  LDG.E R9, [R202.64] ;  /* 0x00000004ca097981 */ /* 0x000168000c1e1900 */
[----:B------:R-:W4:Y:S01]  /*0cc0*/  LDG.E.64 R24, [R24.64] ;  /* 0x0000000418187981 */ /* 0x000f22000c1e1b00 */
[----:B--2---:R-:W-:Y:S01]  /*0cd0*/  FADD.FTZ R201, R172, -R199 ;  /* 0x800000c7acc97221 */ /* 0x004fe20000010000 */
[----:B---3--:R-:W-:-:S02]  /*0ce0*/  MOV R204, R22 ;  /* 0x0000001600cc7202 */ /* 0x008fc40000000f00 */
[----:B0-----:R-:W-:Y:S02]  /*0cf0*/  SHF.R.U64 R202, R22, 0x10, R23 ;  /* 0x0000001016ca7819 */ /* 0x001fe40000001217 */
[----:B------:R-:W-:Y:S01]  /*0d00*/  PRMT R203, RZ, 0x5410, R204 ;  /* 0x00005410ffcb7816 */ /* 0x000fe200000000cc */
[----:B----4-:R-:W-:-:S05]  /*0d10*/  IMAD.MOV.U32 R22, RZ, RZ, R24 ;  /* 0x000000ffff167224 */ /* 0x010fca00078e0018 */
[----:B------:R-:W-:Y:S01]  /*0d20*/  PRMT R204, RZ, 0x5410, R22 ;  /* 0x00005410ffcc7816 */ /* 0x000fe20000000016 */
[----:B------:R-:W-:Y:S02]  /*0d30*/  FMUL.FTZ R22, R4, R201 ;  /* 0x000000c904167220 */ /* 0x000fe40000410000 */
[----:B------:R-:W2:Y:S02]  /*0d40*/  LDL R201, [R1+0x80] ;  /* 0x0000800001c97983 */ /* 0x000ea40000100800 */
[----:B------:R-:W-:Y:S02]  /*0d50*/  FADD.FTZ R108, R108, R204 ;  /* 0x000000cc6c6c7221 */ /* 0x000fe40000010000 */
[----:B------:R-:W-:Y:S02]  /*0d60*/  FFMA.FTZ R84, R22, R204, R84 ;  /* 0x000000cc16547223 */ /* 0x000fe40000010054 */
[----:B------:R-:W-:Y:S02]  /*0d70*/  FADD.FTZ R56, R56, R203 ;  /* 0x000000cb38387221 */ /* 0x000fe40000010000 */
[----:B------:R-:W-:-:S02]  /*0d80*/  FFMA.FTZ R28, R22, R203, R28 ;  /* 0x000000cb161c7223 */ /* 0x000fc4000001001c */
[----:B------:R-:W-:Y:S02]  /*0d90*/  FADD.FTZ R173, R173, -R199 ;  /* 0x800000c7adad7221 */ /* 0x000fe40000010000 */
[----:B--2---:R-:W-:Y:S02]  /*0da0*/  FMUL.FTZ R201, R201, R204 ;  /* 0x000000ccc9c97220 */ /* 0x004fe40000410000 */
[----:B------:R-:W2:Y:S02]  /*0db0*/  LDL R204, [R1+0x84] ;  /* 0x0000840001cc7983 */ /* 0x000ea40000100800 */
[----:B------:R-:W-:Y:S02]  /*0dc0*/  FFMA.FTZ R207, R207, R203, R201 ;  /* 0x000000cbcfcf7223 */ /* 0x000fe400000100c9 */
[----:B------:R-:W3:Y:S01]  /*0dd0*/  LDL R203, [R1+0x88] ;  /* 0x0000880001cb7983 */ /* 0x000ee20000100800 */
[--C-:B------:R-:W-:Y:S02]  /*0de0*/  FADD.FTZ R174, R174, -R199.reuse ;  /* 0x800000c7aeae7221 */ /* 0x100fe40000010000 */
[----:B------:R-:W-:Y:S01]  /*0df0*/  FADD.FTZ R175, R175, -R199 ;  /* 0x800000c7afaf7221 */ /* 0x000fe20000010000 */
[--C-:B------:R-:W-:Y:S01]  /*0e00*/  SHF.R.U32.HI R199, RZ, 0x10, R23.reuse ;  /* 0x00000010ffc77819 */ /* 0x100fe20000011617 */
[----:B------:R-:W-:Y:S01]  /*0e10*/  IMAD.MOV.U32 R172, RZ, RZ, R23 ;  /* 0x000000ffffac7224 */ /* 0x000fe200078e0017 */
[----:B------:R-:W-:-:S04]  /*0e20*/  SHF.R.U64 R23, R24, 0x10, R25 ;  /* 0x0000001018177819 */ /* 0x000fc80000001219 */
[----:B------:R-:W-:Y:S01]  /*0e30*/  PRMT R201, RZ, 0x5410, R23 ;  /* 0x00005410ffc97816 */ /* 0x000fe20000000017 */
[----:B------:R-:W-:Y:S01]  /*0e40*/  FMUL.FTZ R23, R4, R173 ;  /* 0x000000ad04177220 */ /* 0x000fe20000410000 */
[----:B------:R-:W-:Y:S02]  /*0e50*/  PRMT R202, RZ, 0x5410, R202 ;  /* 0x00005410ffca7816 */ /* 0x000fe400000000ca */
[----:B------:R-:W-:Y:S02]  /*0e60*/  MOV R24, R25 ;  /* 0x0000001900187202 */ /* 0x000fe40000000f00 */
[----:B------:R-:W-:Y:S01]  /*0e70*/  SHF.R.U32.HI R25, RZ, 0x10, R25 ;  /* 0x00000010ff197819 */ /* 0x000fe20000011619 */
[----:B------:R-:W-:Y:S02]  /*0e80*/  FADD.FTZ R109, R109, R201 ;  /* 0x000000c96d6d7221 */ /* 0x000fe40000010000 */
[----:B------:R-:W-:Y:S02]  /*0e90*/  FFMA.FTZ R85, R23, R201, R85 ;  /* 0x000000c917557223 */ /* 0x000fe40000010055 */
[----:B------:R-:W-:-:S02]  /*0ea0*/  FADD.FTZ R57, R57, R202 ;  /* 0x000000ca39397221 */ /* 0x000fc40000010000 */
[----:B------:R-:W-:Y:S02]  /*0eb0*/  FFMA.FTZ R29, R23, R202, R29 ;  /* 0x000000ca171d7223 */ /* 0x000fe4000001001d */
[----:B--2---:R-:W-:-:S04]  /*0ec0*/  FMUL.FTZ R173, R204, R201 ;  /* 0x000000c9ccad7220 */ /* 0x004fc80000410000 */
[----:B------:R-:W-:Y:S01]  /*0ed0*/  FFMA.FTZ R205, R205, R202, R173 ;  /* 0x000000cacdcd7223 */ /* 0x000fe200000100ad */
[----:B------:R-:W-:Y:S02]  /*0ee0*/  PRMT R173, RZ, 0x5410, R172 ;  /* 0x00005410ffad7816 */ /* 0x000fe400000000ac */
[----:B------:R-:W-:Y:S01]  /*0ef0*/  PRMT R172, RZ, 0x5410, R24 ;  /* 0x00005410ffac7816 */ /* 0x000fe20000000018 */
[----:B------:R-:W-:-:S04]  /*0f00*/  FMUL.FTZ R24, R4, R174 ;  /* 0x000000ae04187220 */ /* 0x000fc80000410000 */
[-C--:B---3--:R-:W-:Y:S02]  /*0f10*/  FMUL.FTZ R174, R203, R172.reuse ;  /* 0x000000accbae7220 */ /* 0x088fe40000410000 */
[----:B------:R-:W-:Y:S02]  /*0f20*/  FADD.FTZ R58, R58, R173 ;  /* 0x000000ad3a3a7221 */ /* 0x000fe40000010000 */
[-C--:B------:R-:W-:Y:S02]  /*0f30*/  FFMA.FTZ R30, R24, R173.reuse, R30 ;  /* 0x000000ad181e7223 */ /* 0x080fe4000001001e */
[----:B------:R-:W-:Y:S01]  /*0f40*/  FFMA.FTZ R252, R252, R173, R174 ;  /* 0x000000adfcfc7223 */ /* 0x000fe200000100ae */
[----:B------:R-:W-:Y:S01]  /*0f50*/  PRMT R173, RZ, 0x5410, R25 ;  /* 0x00005410ffad7816 */ /* 0x000fe20000000019 */
[----:B------:R0:W-:Y:S01]  /*0f60*/  STL [R1], R205 ;  /* 0x000000cd01007387 */ /* 0x0001e20000100800 */
[----:B------:R-:W-:Y:S02]  /*0f70*/  FADD.FTZ R110, R110, R172 ;  /* 0x000000ac6e6e7221 */ /* 0x000fe40000010000 */
[----:B------:R-:W-:Y:S01]  /*0f80*/  FFMA.FTZ R86, R24, R172, R86 ;  /* 0x000000ac18567223 */ /* 0x000fe20000010056 */
[----:B------:R-:W-:Y:S01]  /*0f90*/  PRMT R172, RZ, 0x5410, R199 ;  /* 0x00005410ffac7816 */ /* 0x000fe200000000c7 */
[----:B------:R-:W-:-:S02]  /*0fa0*/  FMUL.FTZ R25, R4, R175 ;  /* 0x000000af04197220 */ /* 0x000fc40000410000 */
[-C--:B------:R-:W-:Y:S02]  /*0fb0*/  FMUL.FTZ R174, R251, R173.reuse ;  /* 0x000000adfbae7220 */ /* 0x080fe40000410000 */
[----:B------:R-:W-:Y:S02]  /*0fc0*/  FADD.FTZ R59, R59, R172 ;  /* 0x000000ac3b3b7221 */ /* 0x000fe40000010000 */
[-C--:B------:R-:W-:Y:S02]  /*0fd0*/  FFMA.FTZ R31, R25, R172.reuse, R31 ;  /* 0x000000ac191f7223 */ /* 0x080fe4000001001f */
[----:B------:R-:W-:Y:S02]  /*0fe0*/  FFMA.FTZ R251, R206, R172, R174 ;  /* 0x000000accefb7223 */ /* 0x000fe400000100ae */
[----:B------:R-:W-:Y:S02]  /*0ff0*/  FADD.FTZ R111, R111, R173 ;  /* 0x000000ad6f6f7221 */ /* 0x000fe40000010000 */
[----:B------:R-:W-:-:S02]  /*1000*/  FFMA.FTZ R87, R25, R173, R87 ;  /* 0x000000ad19577223 */ /* 0x000fc40000010057 */
[----:B------:R-:W-:Y:S02]  /*1010*/  FADD.FTZ R173, RZ, R207 ;  /* 0x000000cfffad7221 */ /* 0x000fe40000010000 */
[----:B------:R-:W-:Y:S02]  /*1020*/  FFMA.FTZ R172, R22, R207, RZ ;  /* 0x000000cf16ac7223 */ /* 0x000fe400000100ff */
[----:B------:R-:W-:Y:S02]  /*1030*/  FADD.FTZ R173, R173, R205 ;  /* 0x000000cdadad7221 */ /* 0x000fe40000010000 */
[----:B------:R-:W-:Y:S02]  /*1040*/  FFMA.FTZ R172, R23, R205, R172 ;  /* 0x000000cd17ac7223 */ /* 0x000fe400000100ac */
[----:B------:R-:W-:Y:S02]  /*1050*/  FADD.FTZ R173, R173, R252 ;  /* 0x000000fcadad7221 */ /* 0x000fe40000010000 */
[----:B------:R-:W-:Y:S01]  /*1060*/  FFMA.FTZ R172, R24, R252, R172 ;  /* 0x000000fc18ac7223 */ /* 0x000fe200000100ac */
[----:B------:R-:W-:Y:S01]  /*1070*/  IADD3 R206, R5, 0x100, RZ ;  /* 0x0000010005ce7810 */ /* 0x000fe20007ffe0ff */
[----:B------:R-:W-:-:S02]  /*1080*/  FADD.FTZ R199, R173, R251 ;  /* 0x000000fbadc77221 */ /* 0x000fc40000010000 */
[----:B------:R-:W-:Y:S02]  /*1090*/  FFMA.FTZ R201, R25, R251, R172 ;  /* 0x000000fb19c97223 */ /* 0x000fe400000100ac */
.L_x_1574:
[----:B0-----:R-:W-:Y:S05]  /*10a0*/  BSYNC B0 ;  /* 0x0000000000007941 */ /* 0x001fea0003800000 */
.L_x_1573:
        /* <DEDUP_REMOVED lines=22> */
[----:B-1----:R-:W-:-:S03]  /*1210*/  LEA R172, P3, R206, c[0x0][0x188], 0x4 ;  /* 0x00006200ceac7a11 */ /* 0x002fc600078620ff */
[----:B------:R1:W5:Y:S01]  /*1220*/  LDG.E R0, [R204.64] ;  /* 0x00000004cc007981 */ /* 0x000362000c1e1900 */
[C---:B------:R-:W-:Y:S02]  /*1230*/  LEA.HI.X R173, R206.reuse, c[0x0][0x18c], RZ, 0x4, P3 ;  /* 0x00006300cead7a11 */ /* 0x040fe400018f24ff */
[----:B0-----:R-:W-:Y:S01]  /*1240*/  ISETP.NE.AND P3, PT, R175, RZ, PT ;  /* 0x000000ffaf00720c */ /* 0x001fe20003f65270 */
[----:B------:R-:W-:-:S04]  /*1250*/  IMAD.WIDE.U32 R174, R206, R202, c[0x0][0x208] ;  /* 0x00008200ceae7625 */ /* 0x000fc800078e00ca */
[----:B------:R-:W-:Y:S01]  /*1260*/  IMAD.WIDE.U32 R202, R206, R202, c[0x0][0x210] ;  /* 0x00008400ceca7625 */ /* 0x000fe200078e00ca */
[----:B------:R0:W2:Y:S05]  /*1270*/  LDG.E.64 R184, [R174.64] ;  /* 0x00000004aeb87981 */ /* 0x0000aa000c1e1b00 */
[----:B------:R-:W3:Y:S04]  /*1280*/  LDG.E.64 R202, [R202.64] ;  /* 0x00000004caca7981 */ /* 0x000ee8000c1e1b00 */
[----:B0-----:R-:W4:Y:S01]  /*1290*/  LDG.E.128 R172, [R172.64] ;  /* 0x00000004acac7981 */ /* 0x001f22000c1e1d00 */
[----:B-----5:R-:W-:Y:S01]  /*12a0*/  FSEL R183, R200, RZ, !P3 ;  /* 0x000000ffc8b77208 */ /* 0x020fe20005800000 */
[--C-:B--2---:R-:W-:Y:S01]  /*12b0*/  IMAD.MOV.U32 R247, RZ, RZ, R185.reuse ;  /* 0x000000fffff77224 */ /* 0x104fe200078e00b9 */
[----:B-1----:R-:W-:Y:S01]  /*12c0*/  SHF.R.U32.HI R204, RZ, 0x10, R185 ;  /* 0x00000010ffcc7819 */ /* 0x002fe200000116b9 */
[----:B---3--:R-:W-:Y:S01]  /*12d0*/  IMAD.MOV.U32 R205, RZ, RZ, R202 ;  /* 0x000000ffffcd7224 */ /* 0x008fe200078e00ca */
[----:B------:R-:W-:Y:S01]  /*12e0*/  SHF.R.U64 R202, R202, 0x10, R203 ;  /* 0x00000010caca7819 */ /* 0x000fe200000012cb */
[----:B----4-:R-:W-:-:S02]  /*12f0*/  FADD.FTZ R172, -R183, R172 ;  /* 0x000000acb7ac7221 */ /* 0x010fc40000010100 */
[C---:B------:R-:W-:Y:S02]  /*1300*/  FADD.FTZ R173, -R183.reuse, R173 ;  /* 0x000000adb7ad7221 */ /* 0x040fe40000010100 */
[C---:B------:R-:W-:Y:S02]  /*1310*/  FADD.FTZ R174, -R183.reuse, R174 ;  /* 0x000000aeb7ae7221 */ /* 0x040fe40000010100 */
[----:B------:R-:W-:Y:S01]  /*1320*/  FADD.FTZ R175, -R183, R175 ;  /* 0x000000afb7af7221 */ /* 0x000fe20000010100 */
[----:B------:R-:W-:Y:S02]  /*1330*/  MOV R183, R184 ;  /* 0x000000b800b77202 */ /* 0x000fe40000000f00 */
[----:B------:R-:W-:Y:S02]  /*1340*/  SHF.R.U64 R184, R184, 0x10, R185 ;  /* 0x00000010b8b87819 */ /* 0x000fe400000012b9 */
[----:B------:R-:W-:Y:S02]  /*1350*/  MOV R185, R203 ;  /* 0x000000cb00b97202 */ /* 0x000fe40000000f00 */
[----:B------:R-:W-:-:S02]  /*1360*/  SHF.R.U32.HI R186, RZ, 0x10, R203 ;  /* 0x00000010ffba7819 */ /* 0x000fc400000116cb */
[----:B------:R-:W-:Y:S01]  /*1370*/  PRMT R203, RZ, 0x5410, R183 ;  /* 0x00005410ffcb7816 */ /* 0x000fe200000000b7 */
[----:B------:R-:W-:Y:S02]  /*1380*/  FMUL.FTZ R183, R4, R172 ;  /* 0x000000ac04b77220 */ /* 0x000fe40000410000 */
[----:B------:R-:W2:Y:S01]  /*1390*/  LDL R172, [R1+0x60] ;  /* 0x0000600001ac7983 */ /* 0x000ea20000100800 */
[----:B------:R-:W-:Y:S01]  /*13a0*/  PRMT R205, RZ, 0x5410, R205 ;  /* 0x00005410ffcd7816 */ /* 0x000fe200000000cd */
[----:B------:R-:W-:Y:S02]  /*13b0*/  FADD.FTZ R60, R60, R203 ;  /* 0x000000cb3c3c7221 */ /* 0x000fe40000010000 */
[----:B------:R-:W-:Y:S02]  /*13c0*/  FFMA.FTZ R32, R183, R203, R32 ;  /* 0x000000cbb7207223 */ /* 0x000fe40000010020 */
[----:B--2---:R-:W-:-:S04]  /*13d0*/  FMUL.FTZ R172, R172, R205 ;  /* 0x000000cdacac7220 */ /* 0x004fc80000410000 */
[----:B------:R-:W-:Y:S01]  /*13e0*/  FFMA.FTZ R250, R250, R203, R172 ;  /* 0x000000cbfafa7223 */ /* 0x000fe200000100ac */
[----:B------:R-:W-:Y:S01]  /*13f0*/  PRMT R203, RZ, 0x5410, R184 ;  /* 0x00005410ffcb7816 */ /* 0x000fe200000000b8 */
[----:B------:R-:W-:Y:S02]  /*1400*/  FMUL.FTZ R184, R4, R173 ;  /* 0x000000ad04b87220 */ /* 0x000fe40000410000 */
[----:B------:R-:W2:Y:S01]  /*1410*/  LDL R173, [R1+0x64] ;  /* 0x0000640001ad7983 */ /* 0x000ea20000100800 */
[----:B------:R-:W-:Y:S01]  /*1420*/  PRMT R172, RZ, 0x5410, R202 ;  /* 0x00005410ffac7816 */ /* 0x000fe200000000ca */
[----:B------:R-:W-:Y:S02]  /*1430*/  FADD.FTZ R61, R61, R203 ;  /* 0x000000cb3d3d7221 */ /* 0x000fe40000010000 */
[----:B------:R-:W-:Y:S01]  /*1440*/  FFMA.FTZ R33, R184, R203, R33 ;  /* 0x000000cbb8217223 */ /* 0x000fe20000010021 */
[----:B------:R-:W3:Y:S01]  /*1450*/  LDL R202, [R1+0x6c] ;  /* 0x00006c0001ca7983 */ /* 0x000ee20000100800 */
[----:B------:R-:W-:-:S02]  /*1460*/  FADD.FTZ R112, R112, R205 ;  /* 0x000000cd70707221 */ /* 0x000fc40000010000 */
[----:B------:R-:W-:Y:S02]  /*1470*/  FFMA.FTZ R88, R183, R205, R88 ;  /* 0x000000cdb7587223 */ /* 0x000fe40000010058 */
[----:B------:R-:W4:Y:S01]  /*1480*/  LDL R205, [R1+0x7c] ;  /* 0x00007c0001cd7983 */ /* 0x000f220000100800 */
[----:B--2---:R-:W-:-:S04]  /*1490*/  FMUL.FTZ R173, R173, R172 ;  /* 0x000000acadad7220 */ /* 0x004fc80000410000 */
[----:B------:R-:W-:Y:S02]  /*14a0*/  FFMA.FTZ R249, R249, R203, R173 ;  /* 0x000000cbf9f97223 */ /* 0x000fe400000100ad */
[----:B------:R-:W2:Y:S01]  /*14b0*/  LDL R203, [R1+0x68] ;  /* 0x0000680001cb7983 */ /* 0x000ea20000100800 */
[----:B------:R-:W-:Y:S01]  /*14c0*/  PRMT R173, RZ, 0x5410, R185 ;  /* 0x00005410ffad7816 */ /* 0x000fe200000000b9 */
[----:B------:R-:W-:Y:S02]  /*14d0*/  FMUL.FTZ R185, R4, R174 ;  /* 0x000000ae04b97220 */ /* 0x000fe40000410000 */
[----:B------:R-:W-:Y:S02]  /*14e0*/  FADD.FTZ R113, R113, R172 ;  /* 0x000000ac71717221 */ /* 0x000fe40000010000 */
[----:B------:R-:W-:Y:S01]  /*14f0*/  FFMA.FTZ R89, R184, R172, R89 ;  /* 0x000000acb8597223 */ /* 0x000fe20000010059 */
[----:B------:R-:W-:Y:S01]  /*1500*/  PRMT R172, RZ, 0x5410, R247 ;  /* 0x00005410ffac7816 */ /* 0x000fe200000000f7 */
[----:B------:R-:W-:-:S02]  /*1510*/  FADD.FTZ R114, R114, R173 ;  /* 0x000000ad72727221 */ /* 0x000fc40000010000 */
[CC--:B------:R-:W-:Y:S02]  /*1520*/  FFMA.FTZ R90, R185.reuse, R173.reuse, R90 ;  /* 0x000000adb95a7223 */ /* 0x0c0fe4000001005a */
[----:B------:R-:W-:Y:S02]  /*1530*/  FADD.FTZ R62, R62, R172 ;  /* 0x000000ac3e3e7221 */ /* 0x000fe40000010000 */
[-C--:B------:R-:W-:Y:S01]  /*1540*/  FFMA.FTZ R34, R185, R172.reuse, R34 ;  /* 0x000000acb9227223 */ /* 0x080fe20000010022 */
[----:B------:R-:W-:Y:S01]  /*1550*/  IADD3 R206, R206, 0x100, RZ ;  /* 0x00000100cece7810 */ /* 0x000fe20007ffe0ff */
[----:B--2---:R-:W-:Y:S01]  /*1560*/  FMUL.FTZ R174, R203, R173 ;  /* 0x000000adcbae7220 */ /* 0x004fe20000410000 */
[----:B------:R-:W-:Y:S01]  /*1570*/  PRMT R173, RZ, 0x5410, R186 ;  /* 0x00005410ffad7816 */ /* 0x000fe200000000ba */
[----:B------:R-:W-:Y:S02]  /*1580*/  FMUL.FTZ R186, R4, R175 ;  /* 0x000000af04ba7220 */ /* 0x000fe40000410000 */
[----:B------:R-:W-:Y:S01]  /*1590*/  FFMA.FTZ R248, R248, R172, R174 ;  /* 0x000000acf8f87223 */ /* 0x000fe200000100ae */
[----:B------:R-:W-:Y:S01]  /*15a0*/  PRMT R172, RZ, 0x5410, R204 ;  /* 0x00005410ffac7816 */ /* 0x000fe200000000cc */
[----:B---3--:R-:W-:-:S02]  /*15b0*/  FMUL.FTZ R174, R202, R173 ;  /* 0x000000adcaae7220 */ /* 0x008fc40000410000 */
[----:B------:R-:W-:Y:S02]  /*15c0*/  FADD.FTZ R115, R115, R173 ;  /* 0x000000ad73737221 */ /* 0x000fe40000010000 */
[----:B------:R-:W-:Y:S02]  /*15d0*/  FADD.FTZ R63, R63, R172 ;  /* 0x000000ac3f3f7221 */ /* 0x000fe40000010000 */
[CC--:B------:R-:W-:Y:S02]  /*15e0*/  FFMA.FTZ R35, R186.reuse, R172.reuse, R35 ;  /* 0x000000acba237223 */ /* 0x0c0fe40000010023 */
[----:B----4-:R-:W-:Y:S02]  /*15f0*/  FFMA.FTZ R247, R205, R172, R174 ;  /* 0x000000accdf77223 */ /* 0x010fe400000100ae */
        /* <DEDUP_REMOVED lines=9> */
.L_x_1576:
[----:B------:R-:W-:Y:S05]  /*1690*/  BSYNC B0 ;  /* 0x0000000000007941 */ /* 0x000fea0003800000 */
.L_x_1575:
        /* <DEDUP_REMOVED lines=94> */
.L_x_1578:
[----:B------:R-:W-:Y:S05]  /*1c80*/  BSYNC B0 ;  /* 0x0000000000007941 */ /* 0x000fea0003800000 */
.L_x_1577:
        /* <DEDUP_REMOVED lines=27> */
[----:B------:R-:W1:Y:S04]  /*1e40*/  LDG.E.64 R26, [R26.64] ;  /* 0x000000041a1a7981 */ /* 0x000e68000c1e1b00 */
[----:B------:R-:W2:Y:S04]  /*1e50*/  LDG.E.128 R172, [R172.64] ;  /* 0x00000004acac7981 */ /* 0x000ea8000c1e1d00 */
[----:B------:R-:W3:Y:S01]  /*1e60*/  LDG.E.64 R176, [R176.64] ;  /* 0x00000004b0b07981 */ /* 0x000ee2000c1e1b00 */
[----:B-----5:R-:W-:-:S02]  /*1e70*/  FSEL R204, R200, RZ, !P3 ;  /* 0x000000ffc8cc7208 */ /* 0x020fc40005800000 */
[----:B-1----:R-:W-:-:S03]  /*1e80*/  SHF.R.U64 R202, R26, 0x10, R27 ;  /* 0x000000101aca7819 */ /* 0x002fc6000000121b */
[C---:B--2---:R-:W-:Y:S02]  /*1e90*/  FADD.FTZ R172, -R204.reuse, R172 ;  /* 0x000000acccac7221 */ /* 0x044fe40000010100 */
[C---:B------:R-:W-:Y:S02]  /*1ea0*/  FADD.FTZ R173, -R204.reuse, R173 ;  /* 0x000000adccad7221 */ /* 0x040fe40000010100 */
[C---:B------:R-:W-:Y:S02]  /*1eb0*/  FADD.FTZ R174, -R204.reuse, R174 ;  /* 0x000000aeccae7221 */ /* 0x040fe40000010100 */
[----:B------:R-:W-:Y:S01]  /*1ec0*/  FADD.FTZ R175, -R204, R175 ;  /* 0x000000afccaf7221 */ /* 0x000fe20000010100 */
[----:B------:R-:W-:Y:S01]  /*1ed0*/  MOV R204, R26 ;  /* 0x0000001a00cc7202 */ /* 0x000fe20000000f00 */
[----:B---3--:R-:W-:-:S05]  /*1ee0*/  IMAD.MOV.U32 R26, RZ, RZ, R176 ;  /* 0x000000ffff1a7224 */ /* 0x008fca00078e00b0 */
[----:B------:R-:W-:Y:S01]  /*1ef0*/  PRMT R205, RZ, 0x5410, R26 ;  /* 0x00005410ffcd7816 */ /* 0x000fe2000000001a */
[----:B------:R-:W-:Y:S02]  /*1f00*/  FMUL.FTZ R26, R4, R172 ;  /* 0x000000ac041a7220 */ /* 0x000fe40000410000 */
[----:B------:R-:W2:Y:S01]  /*1f10*/  LDL R172, [R1+0x20] ;  /* 0x0000200001ac7983 */ /* 0x000ea20000100800 */
[----:B------:R-:W-:Y:S01]  /*1f20*/  PRMT R204, RZ, 0x5410, R204 ;  /* 0x00005410ffcc7816 */ /* 0x000fe200000000cc */
[--C-:B------:R-:W-:Y:S01]  /*1f30*/  IMAD.MOV.U32 R239, RZ, RZ, R27.reuse ;  /* 0x000000ffffef7224 */ /* 0x100fe200078e001b */
[----:B------:R-:W-:Y:S02]  /*1f40*/  SHF.R.U32.HI R203, RZ, 0x10, R27 ;  /* 0x00000010ffcb7819 */ /* 0x000fe4000001161b */
[----:B------:R-:W-:Y:S01]  /*1f50*/  SHF.R.U64 R27, R176, 0x10, R177 ;  /* 0x00000010b01b7819 */ /* 0x000fe200000012b1 */
[----:B--2---:R-:W-:-:S04]  /*1f60*/  FMUL.FTZ R172, R172, R205 ;  /* 0x000000cdacac7220 */ /* 0x004fc80000410000 */
[----:B------:R-:W-:Y:S01]  /*1f70*/  FFMA.FTZ R242, R242, R204, R172 ;  /* 0x000000ccf2f27223 */ /* 0x000fe200000100ac */
[----:B------:R-:W-:Y:S01]  /*1f80*/  PRMT R172, RZ, 0x5410, R27 ;  /* 0x00005410ffac7816 */ /* 0x000fe2000000001b */
[----:B------:R-:W-:Y:S02]  /*1f90*/  FMUL.FTZ R27, R4, R173 ;  /* 0x000000ad041b7220 */ /* 0x000fe40000410000 */
[----:B------:R-:W2:Y:S01]  /*1fa0*/  LDL R173, [R1+0x24] ;  /* 0x0000240001ad7983 */ /* 0x000ea20000100800 */
[----:B------:R-:W-:-:S05]  /*1fb0*/  PRMT R202, RZ, 0x5410, R202 ;  /* 0x00005410ffca7816 */ /* 0x000fca00000000ca */
[----:B------:R-:W-:Y:S02]  /*1fc0*/  FADD.FTZ R69, R69, R202 ;  /* 0x000000ca45457221 */ /* 0x000fe40000010000 */
[----:B------:R-:W-:Y:S02]  /*1fd0*/  FFMA.FTZ R41, R27, R202, R41 ;  /* 0x000000ca1b297223 */ /* 0x000fe40000010029 */
[----:B------:R-:W-:Y:S02]  /*1fe0*/  FADD.FTZ R120, R120, R205 ;  /* 0x000000cd78787221 */ /* 0x000fe40000010000 */
[----:B------:R-:W-:Y:S02]  /*1ff0*/  FFMA.FTZ R92, R26, R205, R92 ;  /* 0x000000cd1a5c7223 */ /* 0x000fe4000001005c */
[----:B------:R-:W3:Y:S01]  /*2000*/  LDL R205, [R1+0x2c] ;  /* 0x00002c0001cd7983 */ /* 0x000ee20000100800 */
[----:B------:R-:W-:Y:S02]  /*2010*/  FADD.FTZ R68, R68, R204 ;  /* 0x000000cc44447221 */ /* 0x000fe40000010000 */
[----:B------:R-:W-:-:S02]  /*2020*/  FFMA.FTZ R40, R26, R204, R40 ;  /* 0x000000cc1a287223 */ /* 0x000fc40000010028 */
[----:B------:R-:W3:Y:S01]  /*2030*/  LDL R204, [R1+0x3c] ;  /* 0x00003c0001cc7983 */ /* 0x000ee20000100800 */
[----:B--2---:R-:W-:-:S04]  /*2040*/  FMUL.FTZ R173, R173, R172 ;  /* 0x000000acadad7220 */ /* 0x004fc80000410000 */
[----:B------:R-:W-:Y:S02]  /*2050*/  FFMA.FTZ R241, R241, R202, R173 ;  /* 0x000000caf1f17223 */ /* 0x000fe400000100ad */
[----:B------:R-:W2:Y:S01]  /*2060*/  LDL R202, [R1+0x28] ;  /* 0x0000280001ca7983 */ /* 0x000ea20000100800 */
[----:B------:R-:W-:Y:S01]  /*2070*/  MOV R176, R177 ;  /* 0x000000b100b07202 */ /* 0x000fe20000000f00 */
[----:B------:R-:W-:Y:S01]  /*2080*/  FADD.FTZ R121, R121, R172 ;  /* 0x000000ac79797221 */ /* 0x000fe20000010000 */
[----:B------:R-:W-:Y:S02]  /*2090*/  SHF.R.U32.HI R177, RZ, 0x10, R177 ;  /* 0x00000010ffb17819 */ /* 0x000fe400000116b1 */
[----:B------:R-:W-:Y:S01]  /*20a0*/  PRMT R173, RZ, 0x5410, R176 ;  /* 0x00005410ffad7816 */ /* 0x000fe200000000b0 */
[----:B------:R-:W-:Y:S02]  /*20b0*/  FMUL.FTZ R176, R4, R174 ;  /* 0x000000ae04b07220 */ /* 0x000fe40000410000 */
[----:B------:R-:W-:Y:S01]  /*20c0*/  FFMA.FTZ R93, R27, R172, R93 ;  /* 0x000000ac1b5d7223 */ /* 0x000fe2000001005d */
[----:B------:R-:W-:Y:S01]  /*20d0*/  PRMT R172, RZ, 0x5410, R239 ;  /* 0x00005410ffac7816 */ /* 0x000fe200000000ef */
[----:B------:R-:W-:-:S02]  /*20e0*/  FADD.FTZ R122, R122, R173 ;  /* 0x000000ad7a7a7221 */ /* 0x000fc40000010000 */
[-C--:B------:R-:W-:Y:S02]  /*20f0*/  FFMA.FTZ R94, R176, R173.reuse, R94 ;  /* 0x000000adb05e7223 */ /* 0x080fe4000001005e */
[----:B------:R-:W-:Y:S02]  /*2100*/  FADD.FTZ R70, R70, R172 ;  /* 0x000000ac46467221 */ /* 0x000fe40000010000 */
[-C--:B------:R-:W-:Y:S01]  /*2110*/  FFMA.FTZ R42, R176, R172.reuse, R42 ;  /* 0x000000acb02a7223 */ /* 0x080fe2000001002a */
[----:B------:R-:W-:Y:S01]  /*2120*/  IADD3 R206, R206, 0x100, RZ ;  /* 0x00000100cece7810 */ /* 0x000fe20007ffe0ff */
[----:B--2---:R-:W-:Y:S01]  /*2130*/  FMUL.FTZ R174, R202, R173 ;  /* 0x000000adcaae7220 */ /* 0x004fe20000410000 */
[----:B------:R-:W-:Y:S01]  /*2140*/  PRMT R173, RZ, 0x5410, R177 ;  /* 0x00005410ffad7816 */ /* 0x000fe200000000b1 */
[----:B------:R-:W-:Y:S02]  /*2150*/  FMUL.FTZ R177, R4, R175 ;  /* 0x000000af04b17220 */ /* 0x000fe40000410000 */
[----:B----4-:R-:W-:Y:S01]  /*2160*/  FFMA.FTZ R240, R240, R172, R174 ;  /* 0x000000acf0f07223 */ /* 0x010fe200000100ae */
[----:B------:R-:W-:Y:S01]  /*2170*/  PRMT R172, RZ, 0x5410, R203 ;  /* 0x00005410ffac7816 */ /* 0x000fe200000000cb */
[----:B---3--:R-:W-:-:S02]  /*2180*/  FMUL.FTZ R174, R205, R173 ;  /* 0x000000adcdae7220 */ /* 0x008fc40000410000 */
[----:B------:R-:W-:Y:S02]  /*2190*/  FADD.FTZ R123, R123, R173 ;  /* 0x000000ad7b7b7221 */ /* 0x000fe40000010000 */
[----:B------:R-:W-:Y:S02]  /*21a0*/  FADD.FTZ R71, R71, R172 ;  /* 0x000000ac47477221 */ /* 0x000fe40000010000 */
[CC--:B------:R-:W-:Y:S02]  /*21b0*/  FFMA.FTZ R43, R177.reuse, R172.reuse, R43 ;  /* 0x000000acb12b7223 */ /* 0x0c0fe4000001002b */
[----:B------:R-:W-:Y:S02]  /*21c0*/  FFMA.FTZ R239, R204, R172, R174 ;  /* 0x000000acccef7223 */ /* 0x000fe400000100ae */
        /* <DEDUP_REMOVED lines=9> */
.L_x_1580:
[----:B------:R-:W-:Y:S05]  /*2260*/  BSYNC B0 ;  /* 0x0000000000007941 */ /* 0x000fea0003800000 */
.L_x_1579:
        /* <DEDUP_REMOVED lines=44> */
[----:B------:R-:W-:Y:S01]  /*2530*/  FMUL.FTZ R191, R4, R172 ;  /* 0x000000ac04bf7220 */ /* 0x000fe20000410000 */
[----:B------:R-:W-:-:S05]  /*2540*/  PRMT R205, RZ, 0x5410, R205 ;  /* 0x00005410ffcd7816 */ /* 0x000fca00000000cd */
[-C--:B------:R-:W-:Y:S02]  /*2550*/  FMUL.FTZ R172, R224, R205.reuse ;  /* 0x000000cde0ac7220 */ /* 0x080fe40000410000 */
[----:B------:R-:W-:Y:S02]  /*2560*/  FADD.FTZ R124, R124, R205 ;  /* 0x000000cd7c7c7221 */ /* 0x000fe40000010000 */
[C---:B------:R-:W-:Y:S02]  /*2570*/  FFMA.FTZ R96, R191.reuse, R205, R96 ;  /* 0x000000cdbf607223 */ /* 0x040fe40000010060 */
[----:B------:R-:W2:Y:S01]  /*2580*/  LDL R205, [R1+0x1c] ;  /* 0x00001c0001cd7983 */ /* 0x000ea20000100800 */
[-C--:B------:R-:W-:Y:S01]  /*2590*/  FFMA.FTZ R238, R238, R203.reuse, R172 ;  /* 0x000000cbeeee7223 */ /* 0x080fe200000100ac */
[----:B------:R-:W-:Y:S01]  /*25a0*/  PRMT R172, RZ, 0x5410, R202 ;  /* 0x00005410ffac7816 */ /* 0x000fe200000000ca */
[----:B------:R-:W-:Y:S02]  /*25b0*/  FADD.FTZ R72, R72, R203 ;  /* 0x000000cb48487221 */ /* 0x000fe40000010000 */
[----:B------:R-:W-:Y:S01]  /*25c0*/  FFMA.FTZ R44, R191, R203, R44 ;  /* 0x000000cbbf2c7223 */ /* 0x000fe2000001002c */
[----:B------:R-:W-:Y:S01]  /*25d0*/  PRMT R203, RZ, 0x5410, R192 ;  /* 0x00005410ffcb7816 */ /* 0x000fe200000000c0 */
[----:B------:R-:W-:-:S02]  /*25e0*/  FMUL.FTZ R192, R4, R173 ;  /* 0x000000ad04c07220 */ /* 0x000fc40000410000 */
[----:B------:R-:W-:-:S04]  /*25f0*/  FMUL.FTZ R173, R225, R172 ;  /* 0x000000ace1ad7220 */ /* 0x000fc80000410000 */
        /* <DEDUP_REMOVED lines=8> */
[C---:B------:R-:W-:Y:S01]  /*2680*/  FFMA.FTZ R98, R193.reuse, R173, R98 ;  /* 0x000000adc1627223 */ /* 0x040fe20000010062 */
        /* <DEDUP_REMOVED lines=8> */
[C---:B------:R-:W-:Y:S02]  /*2710*/  FFMA.FTZ R47, R194.reuse, R172, R47 ;  /* 0x000000acc22f7223 */ /* 0x040fe4000001002f */
[----:B------:R-:W-:Y:S02]  /*2720*/  FADD.FTZ R127, R127, R173 ;  /* 0x000000ad7f7f7221 */ /* 0x000fe40000010000 */
[----:B------:R-:W-:Y:S02]  /*2730*/  FFMA.FTZ R99, R194, R173, R99 ;  /* 0x000000adc2637223 */ /* 0x000fe40000010063 */
[----:B------:R-:W-:-:S04]  /*2740*/  FFMA.FTZ R173, R191, R238, R201 ;  /* 0x000000eebfad7223 */ /* 0x000fc800000100c9 */
[----:B------:R-:W-:-:S04]  /*2750*/  FFMA.FTZ R173, R192, R237, R173 ;  /* 0x000000edc0ad7223 */ /* 0x000fc800000100ad */
[----:B------:R-:W-:Y:S01]  /*2760*/  FFMA.FTZ R173, R193, R236, R173 ;  /* 0x000000ecc1ad7223 */ /* 0x000fe200000100ad */
[----:B------:R-:W-:Y:S01]  /*2770*/  IADD3 R206, R206, 0x100, RZ ;  /* 0x00000100cece7810 */ /* 0x000fe20007ffe0ff */
[----:B------:R-:W-:Y:S02]  /*2780*/  FADD.FTZ R73, R73, R203 ;  /* 0x000000cb49497221 */ /* 0x000fe40000010000 */
[----:B------:R-:W-:Y:S02]  /*2790*/  FFMA.FTZ R45, R192, R203, R45 ;  /* 0x000000cbc02d7223 */ /* 0x000fe4000001002d */
[----:B--2---:R-:W-:Y:S02]  /*27a0*/  FFMA.FTZ R235, R205, R172, R174 ;  /* 0x000000accdeb7223 */ /* 0x004fe400000100ae */
[----:B------:R-:W-:-:S04]  /*27b0*/  FADD.FTZ R172, R199, R238 ;  /* 0x000000eec7ac7221 */ /* 0x000fc80000010000 */
[----:B------:R-:W-:-:S04]  /*27c0*/  FADD.FTZ R172, R172, R237 ;  /* 0x000000edacac7221 */ /* 0x000fc80000010000 */
[----:B------:R-:W-:Y:S02]  /*27d0*/  FADD.FTZ R172, R172, R236 ;  /* 0x000000ecacac7221 */ /* 0x000fe40000010000 */
[----:B------:R-:W-:Y:S02]  /*27e0*/  FFMA.FTZ R201, R194, R235, R173 ;  /* 0x000000ebc2c97223 */ /* 0x000fe400000100ad */
[----:B------:R-:W-:Y:S02]  /*27f0*/  FADD.FTZ R199, R172, R235 ;  /* 0x000000ebacc77221 */ /* 0x000fe40000010000 */
.L_x_1582:
[----:B------:R-:W-:Y:S05]  /*2800*/  BSYNC B0 ;  /* 0x0000000000007941 */ /* 0x000fea0003800000 */
.L_x_1581:
        /* <DEDUP_REMOVED lines=14> */
[----:B------:R0:W5:Y:S01]  /*28f0*/  @P3 LDG.E.128 R160, [R172.64] ;  /* 0x00000004aca03981 */ /* 0x000162000c1e1d00 */
[----:B------:R-:W-:Y:S01]  /*2900*/  IADD3 R204, P3, R174, c[0x0][0x190], RZ ;  /* 0x00006400aecc7a10 */ /* 0x000fe20007f7e0ff */
[----:B------:R-:W-:-:S03]  /*2910*/  IMAD.MOV.U32 R202, RZ, RZ, 0x8 ;  /* 0x00000008ffca7424 */ /* 0x000fc600078e00ff */
[----:B------:R-:W-:Y:S02]  /*2920*/  IADD3.X R205, R18, c[0x0][0x194], RZ, P3, !PT ;  /* 0x0000650012cd7a10 */ /* 0x000fe40001ffe4ff */
[----:B0-----:R-:W-:-:S03]  /*2930*/  LEA R172, P3, R206, c[0x0][0x188], 0x4 ;  /* 0x00006200ceac7a11 */ /* 0x001fc600078620ff */
[----:B------:R0:W5:Y:S01]  /*2940*/  LDG.E R18, [R204.64] ;  /* 0x00000004cc127981 */ /* 0x000162000c1e1900 */
[C---:B------:R-:W-:Y:S02]  /*2950*/  LEA.HI.X R173, R206.reuse, c[0x0][0x18c], RZ, 0x4, P3 ;  /* 0x00006300cead7a11 */ /* 0x040fe400018f24ff */
[----:B-1----:R-:W-:Y:S01]  /*2960*/  ISETP.NE.AND P3, PT, R175, RZ, PT ;  /* 0x000000ffaf00720c */ /* 0x002fe20003f65270 */
[----:B------:R-:W-:-:S03]  /*2970*/  IMAD.WIDE.U32 R174, R206, R202, c[0x0][0x208] ;  /* 0x00008200ceae7625 */ /* 0x000fc600078e00ca */
[----:B-----5:R-:W-:Y:S01]  /*2980*/  FSEL R195, R200, RZ, !P3 ;  /* 0x000000ffc8c37208 */ /* 0x020fe20005800000 */
[C---:B------:R-:W-:Y:S01]  /*2990*/  IMAD.WIDE.U32 R202, R206.reuse, R202, c[0x0][0x210] ;  /* 0x00008400ceca7625 */ /* 0x040fe200078e00ca */
[----:B------:R1:W2:Y:S05]  /*29a0*/  LDG.E.64 R196, [R174.64] ;  /* 0x00000004aec47981 */ /* 0x0002aa000c1e1b00 */
[----:B------:R-:W0:Y:S04]  /*29b0*/  LDG.E.64 R202, [R202.64] ;  /* 0x00000004caca7981 */ /* 0x000e28000c1e1b00 */
[----:B-1----:R-:W3:Y:S01]  /*29c0*/  LDG.E.128 R172, [R172.64] ;  /* 0x00000004acac7981 */ /* 0x002ee2000c1e1d00 */
[----:B------:R-:W-:Y:S01]  /*29d0*/  IADD3 R206, R206, 0x100, RZ ;  /* 0x00000100cece7810 */ /* 0x000fe20007ffe0ff */
[----:B0-----:R-:W-:Y:S01]  /*29e0*/  IMAD.MOV.U32 R205, RZ, RZ, R202 ;  /* 0x000000ffffcd7224 */ /* 0x001fe200078e00ca */
[--C-:B--2---:R-:W-:Y:S01]  /*29f0*/  SHF.R.U32.HI R204, RZ, 0x10, R197.reuse ;  /* 0x00000010ffcc7819 */ /* 0x104fe200000116c5 */
[----:B------:R-:W-:-:S02]  /*2a00*/  IMAD.MOV.U32 R231, RZ, RZ, R197 ;  /* 0x000000ffffe77224 */ /* 0x000fc400078e00c5 */
[C---:B---3--:R-:W-:Y:S02]  /*2a10*/  FADD.FTZ R172, -R195.reuse, R172 ;  /* 0x000000acc3ac7221 */ /* 0x048fe40000010100 */
[C---:B------:R-:W-:Y:S02]  /*2a20*/  FADD.FTZ R173, -R195.reuse, R173 ;  /* 0x000000adc3ad7221 */ /* 0x040fe40000010100 */
[C---:B------:R-:W-:Y:S02]  /*2a30*/  FADD.FTZ R174, -R195.reuse, R174 ;  /* 0x000000aec3ae7221 */ /* 0x040fe40000010100 */
[----:B------:R-:W-:Y:S01]  /*2a40*/  FADD.FTZ R175, -R195, R175 ;  /* 0x000000afc3af7221 */ /* 0x000fe20000010100 */
[----:B------:R-:W-:Y:S02]  /*2a50*/  MOV R195, R196 ;  /* 0x000000c400c37202 */ /* 0x000fe40000000f00 */
[----:B------:R-:W-:Y:S02]  /*2a60*/  PRMT R205, RZ, 0x5410, R205 ;  /* 0x00005410ffcd7816 */ /* 0x000fe400000000cd */
[----:B------:R-:W-:-:S02]  /*2a70*/  SHF.R.U64 R196, R196, 0x10, R197 ;  /* 0x00000010c4c47819 */ /* 0x000fc400000012c5 */
[--C-:B------:R-:W-:Y:S02]  /*2a80*/  SHF.R.U64 R202, R202, 0x10, R203.reuse ;  /* 0x00000010caca7819 */ /* 0x100fe400000012cb */
[----:B------:R-:W-:Y:S02]  /*2a90*/  MOV R197, R203 ;  /* 0x000000cb00c57202 */ /* 0x000fe40000000f00 */
[----:B------:R-:W-:Y:S02]  /*2aa0*/  SHF.R.U32.HI R198, RZ, 0x10, R203 ;  /* 0x00000010ffc67819 */ /* 0x000fe400000116cb */
[----:B------:R-:W-:Y:S01]  /*2ab0*/  PRMT R203, RZ, 0x5410, R195 ;  /* 0x00005410ffcb7816 */ /* 0x000fe200000000c3 */
[----:B------:R-:W-:Y:S02]  /*2ac0*/  FMUL.FTZ R195, R4, R172 ;  /* 0x000000ac04c37220 */ /* 0x000fe40000410000 */
[----:B------:R-:W-:-:S04]  /*2ad0*/  FMUL.FTZ R172, R216, R205 ;  /* 0x000000cdd8ac7220 */ /* 0x000fc80000410000 */
[-C--:B------:R-:W-:Y:S01]  /*2ae0*/  FFMA.FTZ R234, R220, R203.reuse, R172 ;  /* 0x000000cbdcea7223 */ /* 0x080fe200000100ac */
[----:B------:R-:W-:Y:S01]  /*2af0*/  PRMT R172, RZ, 0x5410, R202 ;  /* 0x00005410ffac7816 */ /* 0x000fe200000000ca */
[----:B------:R-:W-:Y:S02]  /*2b00*/  FADD.FTZ R76, R76, R203 ;  /* 0x000000cb4c4c7221 */ /* 0x000fe40000010000 */
[----:B------:R-:W-:Y:S01]  /*2b10*/  FFMA.FTZ R48, R195, R203, R48 ;  /* 0x000000cbc3307223 */ /* 0x000fe20000010030 */
[----:B------:R-:W-:Y:S01]  /*2b20*/  PRMT R203, RZ, 0x5410, R196 ;  /* 0x00005410ffcb7816 */ /* 0x000fe200000000c4 */
[----:B------:R-:W-:Y:S02]  /*2b30*/  FMUL.FTZ R196, R4, R173 ;  /* 0x000000ad04c47220 */ /* 0x000fe40000410000 */
        /* <DEDUP_REMOVED lines=18> */
[CC--:B------:R-:W-:Y:S02]  /*2c60*/  FFMA.FTZ R51, R198.reuse, R172.reuse, R51 ;  /* 0x000000acc6337223 */ /* 0x0c0fe40000010033 */
        /* <DEDUP_REMOVED lines=15> */
.L_x_1584:
[----:B------:R-:W-:Y:S05]  /*2d60*/  BSYNC B0 ;  /* 0x0000000000007941 */ /* 0x000fea0003800000 */
.L_x_1583:
        /* <DEDUP_REMOVED lines=28> */
[----:B--2---:R-:W-:Y:S01]  /*2f30*/  MOV R204, R178 ;  /* 0x000000b200cc7202 */ /* 0x004fe20000000f00 */
[--C-:B------:R-:W-:Y:S02]  /*2f40*/  IMAD.MOV.U32 R206, RZ, RZ, R179.reuse ;  /* 0x000000ffffce7224 */ /* 0x100fe400078e00b3 */
[----:B---3--:R-:W-:Y:S02]  /*2f50*/  IMAD.MOV.U32 R205, RZ, RZ, R202 ;  /* 0x000000ffffcd7224 */ /* 0x008fe400078e00ca */
[C---:B----4-:R-:W-:Y:S01]  /*2f60*/  FADD.FTZ R200, -R182.reuse, R172 ;  /* 0x000000acb6c87221 */ /* 0x050fe20000010100 */
[----:B------:R-:W-:Y:S01]  /*2f70*/  SHF.R.U32.HI R172, RZ, 0x10, R179 ;  /* 0x00000010ffac7819 */ /* 0x000fe200000116b3 */
[C---:B------:R-:W-:Y:S02]  /*2f80*/  FADD.FTZ R173, -R182.reuse, R173 ;  /* 0x000000adb6ad7221 */ /* 0x040fe40000010100 */
[----:B------:R-:W-:-:S02]  /*2f90*/  FADD.FTZ R174, -R182, R174 ;  /* 0x000000aeb6ae7221 */ /* 0x000fc40000010100 */
[----:B------:R-:W-:Y:S01]  /*2fa0*/  FADD.FTZ R175, -R182, R175 ;  /* 0x000000afb6af7221 */ /* 0x000fe20000010100 */
[----:B------:R-:W-:Y:S02]  /*2fb0*/  SHF.R.U64 R182, R178, 0x10, R179 ;  /* 0x00000010b2b67819 */ /* 0x000fe400000012b3 */
[----:B------:R-:W-:Y:S02]  /*2fc0*/  PRMT R179, RZ, 0x5410, R204 ;  /* 0x00005410ffb37816 */ /* 0x000fe400000000cc */
[----:B------:R-:W-:Y:S01]  /*2fd0*/  PRMT R204, RZ, 0x5410, R205 ;  /* 0x00005410ffcc7816 */ /* 0x000fe200000000cd */
[----:B------:R-:W-:Y:S01]  /*2fe0*/  FMUL.FTZ R178, R4, R200 ;  /* 0x000000c804b27220 */ /* 0x000fe20000410000 */
[----:B------:R-:W-:-:S03]  /*2ff0*/  SHF.R.U64 R205, R202, 0x10, R203 ;  /* 0x00000010cacd7819 */ /* 0x000fc600000012cb */
[----:B------:R-:W-:Y:S02]  /*3000*/  FMUL.FTZ R200, R208, R204 ;  /* 0x000000ccd0c87220 */ /* 0x000fe40000410000 */
[----:B------:R-:W-:Y:S02]  /*3010*/  FADD.FTZ R80, R80, R179 ;  /* 0x000000b350507221 */ /* 0x000fe40000010000 */
[-C--:B------:R-:W-:Y:S02]  /*3020*/  FFMA.FTZ R52, R178, R179.reuse, R52 ;  /* 0x000000b3b2347223 */ /* 0x080fe40000010034 */
[----:B------:R-:W-:Y:S02]  /*3030*/  FFMA.FTZ R228, R212, R179, R200 ;  /* 0x000000b3d4e47223 */ /* 0x000fe400000100c8 */
[----:B------:R0:W5:Y:S01]  /*3040*/  LDG.E R179, [R180.64] ;  /* 0x00000004b4b37981 */ /* 0x000162000c1e1900 */
[----:B------:R-:W-:Y:S02]  /*3050*/  PRMT R182, RZ, 0x5410, R182 ;  /* 0x00005410ffb67816 */ /* 0x000fe400000000b6 */
[----:B------:R-:W-:-:S02]  /*3060*/  MOV R200, R203 ;  /* 0x000000cb00c87202 */ /* 0x000fc40000000f00 */
[----:B0-----:R-:W-:Y:S01]  /*3070*/  PRMT R181, RZ, 0x5410, R205 ;  /* 0x00005410ffb57816 */ /* 0x001fe200000000cd */
[----:B------:R-:W-:-:S04]  /*3080*/  FMUL.FTZ R180, R4, R173 ;  /* 0x000000ad04b47220 */ /* 0x000fc80000410000 */
[-C--:B------:R-:W-:Y:S02]  /*3090*/  FMUL.FTZ R173, R209, R181.reuse ;  /* 0x000000b5d1ad7220 */ /* 0x080fe40000410000 */
[----:B------:R-:W-:Y:S02]  /*30a0*/  FADD.FTZ R81, R81, R182 ;  /* 0x000000b651517221 */ /* 0x000fe40000010000 */
[CC--:B------:R-:W-:Y:S02]  /*30b0*/  FFMA.FTZ R53, R180.reuse, R182.reuse, R53 ;  /* 0x000000b6b4357223 */ /* 0x0c0fe40000010035 */
[----:B------:R-:W-:Y:S01]  /*30c0*/  FFMA.FTZ R230, R213, R182, R173 ;  /* 0x000000b6d5e67223 */ /* 0x000fe200000100ad */
[----:B------:R-:W-:Y:S01]  /*30d0*/  PRMT R182, RZ, 0x5410, R200 ;  /* 0x00005410ffb67816 */ /* 0x000fe200000000c8 */
[----:B------:R-:W-:Y:S01]  /*30e0*/  FADD.FTZ R133, R133, R181 ;  /* 0x000000b585857221 */ /* 0x000fe20000010000 */
[----:B------:R-:W-:Y:S01]  /*30f0*/  PRMT R173, RZ, 0x5410, R206 ;  /* 0x00005410ffad7816 */ /* 0x000fe200000000ce */
[----:B------:R-:W-:-:S02]  /*3100*/  FFMA.FTZ R105, R180, R181, R105 ;  /* 0x000000b5b4697223 */ /* 0x000fc40000010069 */
[----:B------:R-:W-:Y:S02]  /*3110*/  FMUL.FTZ R181, R4, R174 ;  /* 0x000000ae04b57220 */ /* 0x000fe40000410000 */
[----:B------:R-:W-:Y:S01]  /*3120*/  FMUL.FTZ R174, R210, R182 ;  /* 0x000000b6d2ae7220 */ /* 0x000fe20000410000 */
[----:B------:R-:W-:Y:S01]  /*3130*/  SHF.R.U32.HI R202, RZ, 0x10, R203 ;  /* 0x00000010ffca7819 */ /* 0x000fe200000116cb */
[----:B------:R-:W-:Y:S02]  /*3140*/  FADD.FTZ R82, R82, R173 ;  /* 0x000000ad52527221 */ /* 0x000fe40000010000 */
[-C--:B------:R-:W-:Y:S02]  /*3150*/  FFMA.FTZ R54, R181, R173.reuse, R54 ;  /* 0x000000adb5367223 */ /* 0x080fe40000010036 */
[----:B------:R-:W-:Y:S01]  /*3160*/  FFMA.FTZ R229, R214, R173, R174 ;  /* 0x000000add6e57223 */ /* 0x000fe200000100ae */
[----:B------:R-:W-:Y:S02]  /*3170*/  PRMT R173, RZ, 0x5410, R172 ;  /* 0x00005410ffad7816 */ /* 0x000fe400000000ac */
[----:B------:R-:W-:Y:S01]  /*3180*/  PRMT R172, RZ, 0x5410, R202 ;  /* 0x00005410ffac7816 */ /* 0x000fe200000000ca */
[----:B------:R-:W-:-:S02]  /*3190*/  FADD.FTZ R134, R134, R182 ;  /* 0x000000b686867221 */ /* 0x000fc40000010000 */
[----:B------:R-:W-:Y:S02]  /*31a0*/  FFMA.FTZ R106, R181, R182, R106 ;  /* 0x000000b6b56a7223 */ /* 0x000fe4000001006a */
[----:B------:R-:W-:Y:S02]  /*31b0*/  FMUL.FTZ R182, R4, R175 ;  /* 0x000000af04b67220 */ /* 0x000fe40000410000 */
[----:B------:R-:W-:Y:S02]  /*31c0*/  FMUL.FTZ R174, R211, R172 ;  /* 0x000000acd3ae7220 */ /* 0x000fe40000410000 */
[----:B------:R-:W-:Y:S01]  /*31d0*/  IMAD.MOV.U32 R203, RZ, RZ, R228 ;  /* 0x000000ffffcb7224 */ /* 0x000fe200078e00e4 */
[----:B------:R0:W-:Y:S01]  /*31e0*/  STL [R1+0x4], R228 ;  /* 0x000004e401007387 */ /* 0x0001e20000100800 */
[----:B------:R-:W-:Y:S02]  /*31f0*/  FADD.FTZ R83, R83, R173 ;  /* 0x000000ad53537221 */ /* 0x000fe40000010000 */
[----:B------:R-:W-:-:S02]  /*3200*/  FFMA.FTZ R55, R182, R173, R55 ;  /* 0x000000adb6377223 */ /* 0x000fc40000010037 */
[----:B------:R-:W-:Y:S02]  /*3210*/  FADD.FTZ R135, R135, R172 ;  /* 0x000000ac87877221 */ /* 0x000fe40000010000 */
[----:B------:R-:W-:Y:S02]  /*3220*/  FFMA.FTZ R107, R182, R172, R107 ;  /* 0x000000acb66b7223 */ /* 0x000fe4000001006b */
[----:B------:R-:W-:Y:S02]  /*3230*/  FADD.FTZ R172, R199, R203 ;  /* 0x000000cbc7ac7221 */ /* 0x000fe40000010000 */
[----:B0-----:R-:W-:Y:S02]  /*3240*/  FFMA.FTZ R228, R215, R173, R174 ;  /* 0x000000add7e47223 */ /* 0x001fe400000100ae */
        /* <DEDUP_REMOVED lines=9> */
.L_x_1586:
[----:B------:R-:W-:Y:S05]  /*32e0*/  BSYNC B0 ;  /* 0x0000000000007941 */ /* 0x000fea0003800000 */
.L_x_1585:
        /* <DEDUP_REMOVED lines=9> */
.L_x_1622:
        /* <DEDUP_REMOVED lines=15> */
[----:B0-----:R0:W2:Y:S01]  /*3470*/  SHFL.DOWN PT, R199, R201, 0x1, 0x1f ;  /* 0x08201f00c9c77f89 */ /* 0x0010a200000e0000 */
[----:B-1----:R-:W-:-:S05]  /*3480*/  FADD.FTZ R175, R172, R175 ;  /* 0x000000afacaf7221 */ /* 0x002fca0000010000 */
[----:B------:R0:W1:Y:S02]  /*3490*/  SHFL.DOWN PT, R173, R175, 0x1, 0x1f ;  /* 0x08201f00afad7f89 */ /* 0x00006400000e0000 */
.L_x_1623:
[----:B--2---:R-:W-:Y:S01]  /*34a0*/  @!P3 LOP3.LUT R174, R202, 0x7, RZ, 0xc0, !PT ;  /* 0x00000007caaeb812 */ /* 0x004fe200078ec0ff */
[----:B------:R-:W-:Y:S01]  /*34b0*/  FADD.FTZ R172, R199, R201 ;  /* 0x000000c9c7ac7221 */ /* 0x000fe20000010000 */
[----:B------:R-:W-:Y:S01]  /*34c0*/  WARPSYNC 0xffffffff ;  /* 0xffffffff00007948 */ /* 0x000fe20003800000 */
[----:B-1----:R-:W-:Y:S01]  /*34d0*/  FADD.FTZ R173, R173, R175 ;  /* 0x000000afadad7221 */ /* 0x002fe20000010000 */
[----:B------:R-:W-:Y:S01]  /*34e0*/  LOP3.LUT P4, RZ, R6, 0xffffff00, RZ, 0xc0, !PT ;  /* 0xffffff0006ff7812 */ /* 0x000fe2000788c0ff */
[----:B------:R-:W-:Y:S01]  /*34f0*/  @!P3 IMAD.IADD R174, R200, 0x1, R174 ;  /* 0x00000001c8aeb824 */ /* 0x000fe200078e02ae */
[----:B------:R-:W-:Y:S04]  /*3500*/  BSSY B0, `(.L_x_1589) ;  /* 0x000006c000007945 */ /* 0x000fe80003800000 */
[----:B------:R-:W-:Y:S04]  /*3510*/  @!P3 STS.64 [R174.X8+0x7000], R172 ;  /* 0x007000acae00b388 */ /* 0x000fe80000008a00 */
[----:B------:R-:W-:Y:S06]  /*3520*/  BAR.SYNC.DEFER_BLOCKING 0x0 ;  /* 0x0000000000007b1d */ /* 0x000fec0000010000 */
[----:B0-----:R-:W0:Y:S02]  /*3530*/  LDS.128 R172, [R200.X8+0x7000] ;  /* 0x00700000c8ac7984 */ /* 0x001e240000008c00 */
        /* <DEDUP_REMOVED lines=22> */
[----:B------:R-:W2:Y:S01]  /*36a0*/  LDL R203, [R1] ;  /* 0x0000000001cb7983 */ /* 0x000ea20000100800 */
        /* <DEDUP_REMOVED lines=9> */
[----:B------:R-:W-:Y:S01]  /*3740*/  FMUL.FTZ R174, R4, R174 ;  /* 0x000000ae04ae7220 */ /* 0x000fe20000410000 */
[----:B------:R-:W-:-:S03]  /*3750*/  ISETP.NE.U32.AND P4, PT, RZ, c[0x0][0x258], PT ;  /* 0x00009600ff007a0c */ /* 0x000fc60003f85070 */
[----:B------:R-:W-:Y:S01]  /*3760*/  @P5 FADD.FTZ R174, R136, R174 ;  /* 0x000000ae88ae5221 */ /* 0x000fe20000010000 */
[----:B------:R-:W-:Y:S02]  /*3770*/  ISETP.NE.AND.EX P4, PT, RZ, c[0x0][0x25c], PT, P4 ;  /* 0x00009700ff007a0c */ /* 0x000fe40003f85340 */
[----:B------:R-:W-:Y:S01]  /*3780*/  @P3 LOP3.LUT P6, RZ, R8, 0xff, RZ, 0xc0, !PT ;  /* 0x000000ff08ff3812 */ /* 0x000fe200078cc0ff */
[C---:B------:R-:W-:Y:S01]  /*3790*/  FMUL.FTZ R202, R174.reuse, c[0x0][0x1e8] ;  /* 0x00007a00aeca7a20 */ /* 0x040fe20000410000 */
[----:B------:R-:W-:-:S04]  /*37a0*/  SEL R168, R174, R168, P4 ;  /* 0x000000a8aea87207 */ /* 0x000fc80002000000 */
[----:B------:R-:W-:-:S04]  /*37b0*/  @P3 FSEL R174, R202, RZ, P6 ;  /* 0x000000ffcaae3208 */ /* 0x000fc80003000000 */
[----:B------:R-:W-:-:S04]  /*37c0*/  @P3 F2FP.BF16.PACK_AB R174, RZ, R174 ;  /* 0x000000aeffae323e */ /* 0x000fc800000010ff */
[----:B------:R-:W-:Y:S01]  /*37d0*/  @P3 PRMT R20, R174, 0x7610, R20 ;  /* 0x00007610ae143816 */ /* 0x000fe20000000014 */
[----:B------:R-:W-:Y:S01]  /*37e0*/  FFMA.FTZ R174, R23, R173, R175 ;  /* 0x000000ad17ae7223 */ /* 0x000fe200000100af */
[----:B------:R-:W-:-:S03]  /*37f0*/  @P3 LOP3.LUT P6, RZ, R8, 0xff00, RZ, 0xc0, !PT ;  /* 0x0000ff0008ff3812 */ /* 0x000fc600078cc0ff */
[----:B--2---:R-:W-:-:S04]  /*3800*/  FADD.FTZ R174, R203, -R174 ;  /* 0x800000aecbae7221 */ /* 0x004fc80000010000 */
[----:B------:R-:W-:-:S04]  /*3810*/  FMUL.FTZ R174, R4, R174 ;  /* 0x000000ae04ae7220 */ /* 0x000fc80000410000 */
[----:B------:R-:W-:-:S04]  /*3820*/  @P5 FADD.FTZ R174, R137, R174 ;  /* 0x000000ae89ae5221 */ /* 0x000fc80000010000 */
[C---:B------:R-:W-:Y:S01]  /*3830*/  FMUL.FTZ R201, R174.reuse, c[0x0][0x1e8] ;  /* 0x00007a00aec97a20 */ /* 0x040fe20000410000 */
[----:B------:R-:W-:-:S04]  /*3840*/  SEL R169, R174, R169, P4 ;  /* 0x000000a9aea97207 */ /* 0x000fc80002000000 */
[----:B------:R-:W-:-:S04]  /*3850*/  @P3 FSEL R174, R201, RZ, P6 ;  /* 0x000000ffc9ae3208 */ /* 0x000fc80003000000 */
[----:B------:R-:W-:-:S04]  /*3860*/  @P3 F2FP.BF16.PACK_AB R174, RZ, R174 ;  /* 0x000000aeffae323e */ /* 0x000fc800000010ff */
[----:B------:R-:W-:Y:S01]  /*3870*/  @P3 PRMT R21, R174, 0x7610, R21 ;  /* 0x00007610ae153816 */ /* 0x000fe20000000015 */
[----:B------:R-:W-:-:S04]  /*3880*/  FFMA.FTZ R174, R24, R173, R175 ;  /* 0x000000ad18ae7223 */ /* 0x000fc800000100af */
[----:B------:R-:W-:-:S04]  /*3890*/  FADD.FTZ R174, R252, -R174 ;  /* 0x800000aefcae7221 */ /* 0x000fc80000010000 */
[----:B------:R-:W-:-:S04]  /*38a0*/  FMUL.FTZ R174, R4, R174 ;  /* 0x000000ae04ae7220 */ /* 0x000fc80000410000 */
[----:B------:R-:W-:Y:S01]  /*38b0*/  @P5 FADD.FTZ R174, R138, R174 ;  /* 0x000000ae8aae5221 */ /* 0x000fe20000010000 */
[----:B------:R-:W-:Y:S01]  /*38c0*/  @P3 LOP3.LUT P6, RZ, R8, 0xff0000, RZ, 0xc0, !PT ;  /* 0x00ff000008ff3812 */ /* 0x000fe200078cc0ff */
[----:B------:R-:W-:Y:S02]  /*38d0*/  FFMA.FTZ R175, R25, R173, R175 ;  /* 0x000000ad19af7223 */ /* 0x000fe400000100af */
[C---:B------:R-:W-:Y:S01]  /*38e0*/  FMUL.FTZ R200, R174.reuse, c[0x0][0x1e8] ;  /* 0x00007a00aec87a20 */ /* 0x040fe20000410000 */
[----:B------:R-:W-:Y:S01]  /*38f0*/  SEL R170, R174, R170, P4 ;  /* 0x000000aaaeaa7207 */ /* 0x000fe20002000000 */
[----:B------:R-:W-:-:S03]  /*3900*/  FADD.FTZ R175, R251, -R175 ;  /* 0x800000affbaf7221 */ /* 0x000fc60000010000 */
[----:B------:R-:W-:Y:S01]  /*3910*/  @P3 FSEL R174, R200, RZ, P6 ;  /* 0x000000ffc8ae3208 */ /* 0x000fe20003000000 */
[----:B------:R-:W-:-:S03]  /*3920*/  FMUL.FTZ R199, R4, R175 ;  /* 0x000000af04c77220 */ /* 0x000fc60000410000 */
[----:B------:R-:W-:Y:S01]  /*3930*/  @P3 F2FP.BF16.PACK_AB R174, RZ, R174 ;  /* 0x000000aeffae323e */ /* 0x000fe200000010ff */
[----:B------:R-:W-:-:S03]  /*3940*/  @P5 FADD.FTZ R199, R139, R199 ;  /* 0x000000c78bc75221 */ /* 0x000fc60000010000 */
[----:B------:R-:W-:Y:S02]  /*3950*/  @P3 PRMT R2, R174, 0x7610, R2 ;  /* 0x00007610ae023816 */ /* 0x000fe40000000002 */
[----:B------:R-:W-:Y:S02]  /*3960*/  @P4 MOV R174, 0x10 ;  /* 0x0000001000ae4802 */ /* 0x000fe40000000f00 */
[----:B------:R-:W-:-:S03]  /*3970*/  SEL R171, R199, R171, P4 ;  /* 0x000000abc7ab7207 */ /* 0x000fc60002000000 */
[----:B------:R-:W-:-:S05]  /*3980*/  @P4 IMAD.WIDE.U32 R174, R5, R174, c[0x0][0x258] ;  /* 0x0000960005ae4625 */ /* 0x000fca00078e00ae */
[----:B------:R0:W-:Y:S01]  /*3990*/  @P4 STG.E.128 [R174.64], R168 ;  /* 0x000000a8ae004986 */ /* 0x0001e2000c101d04 */
[----:B------:R-:W-:Y:S01]  /*39a0*/  LOP3.LUT P4, RZ, R9, 0xff, RZ, 0xc0, !PT ;  /* 0x000000ff09ff7812 */ /* 0x000fe2000788c0ff */
[----:B------:R-:W-:-:S03]  /*39b0*/  FMUL.FTZ R199, R199, c[0x0][0x1e8] ;  /* 0x00007a00c7c77a20 */ /* 0x000fc60000410000 */
[----:B0-----:R-:W-:Y:S02]  /*39c0*/  FSEL R175, R202, RZ, P4 ;  /* 0x000000ffcaaf7208 */ /* 0x001fe40002000000 */
[----:B------:R-:W-:-:S04]  /*39d0*/  LOP3.LUT P4, RZ, R9, 0xff00, RZ, 0xc0, !PT ;  /* 0x0000ff0009ff7812 */ /* 0x000fc8000788c0ff */
[----:B------:R-:W-:Y:S02]  /*39e0*/  FSEL R174, R201, RZ, P4 ;  /* 0x000000ffc9ae7208 */ /* 0x000fe40002000000 */
[----:B------:R-:W-:-:S04]  /*39f0*/  LOP3.LUT P4, RZ, R9, 0xff0000, RZ, 0xc0, !PT ;  /* 0x00ff000009ff7812 */ /* 0x000fc8000788c0ff */
[----:B------:R-:W-:Y:S02]  /*3a00*/  FSEL R200, R200, RZ, P4 ;  /* 0x000000ffc8c87208 */ /* 0x000fe40002000000 */
[----:B------:R-:W-:-:S04]  /*3a10*/  @P3 LOP3.LUT P4, RZ, R8, 0xff000000, RZ, 0xc0, !PT ;  /* 0xff00000008ff3812 */ /* 0x000fc8000788c0ff */
[----:B------:R-:W-:Y:S02]  /*3a20*/  @P3 FSEL R201, R199, RZ, P4 ;  /* 0x000000ffc7c93208 */ /* 0x000fe40002000000 */
[----:B------:R-:W-:Y:S02]  /*3a30*/  LOP3.LUT P4, RZ, R9, 0xff000000, RZ, 0xc0, !PT ;  /* 0xff00000009ff7812 */ /* 0x000fe4000788c0ff */
[----:B------:R-:W-:Y:S02]  /*3a40*/  @P3 F2FP.BF16.PACK_AB R201, RZ, R201 ;  /* 0x000000c9ffc9323e */ /* 0x000fe400000010ff */
[----:B------:R-:W-:Y:S01]  /*3a50*/  FSEL R199, R199, RZ, P4 ;  /* 0x000000ffc7c77208 */ /* 0x000fe20002000000 */
[----:B------:R-:W-:Y:S01]  /*3a60*/  F2F.BF16.F32 R174, R174 ;  /* 0x000000ae00ae7304 */ /* 0x000fe20000202000 */
[----:B------:R-:W-:-:S07]  /*3a70*/  @P3 PRMT R7, R201, 0x7610, R7 ;  /* 0x00007610c9073816 */ /* 0x000fce0000000007 */
[----:B------:R-:W0:Y:S08]  /*3a80*/  F2F.BF16.F32 R201, R199 ;  /* 0x000000c700c97304 */ /* 0x000e300000202000 */
[----:B------:R-:W1:Y:S08]  /*3a90*/  F2F.BF16.F32 R200, R200 ;  /* 0x000000c800c87304 */ /* 0x000e700000202000 */
[----:B------:R2:W3:Y:S01]  /*3aa0*/  F2F.BF16.F32 R199, R175 ;  /* 0x000000af00c77304 */ /* 0x0004e20000202000 */
[----:B0-----:R-:W-:-:S02]  /*3ab0*/  IMAD.U32 R201, R201, 0x10000, RZ ;  /* 0x00010000c9c97824 */ /* 0x001fc400078e00ff */
[----:B--2---:R-:W-:-:S05]  /*3ac0*/  IMAD.WIDE.U32 R174, R174, 0x10000, RZ ;  /* 0x00010000aeae7825 */ /* 0x004fca00078e00ff */
[----:B-1----:R-:W-:Y:S01]  /*3ad0*/  LOP3.LUT R175, R175, R201, R200, 0xfe, !PT ;  /* 0x000000c9afaf7212 */ /* 0x002fe200078efec8 */
[----:B------:R-:W-:Y:S01]  /*3ae0*/  IMAD.MOV.U32 R200, RZ, RZ, 0x8 ;  /* 0x00000008ffc87424 */ /* 0x000fe200078e00ff */
[----:B---3--:R-:W-:-:S03]  /*3af0*/  LOP3.LUT R174, R174, R199, RZ, 0xfc, !PT ;  /* 0x000000c7aeae7212 */ /* 0x008fc600078efcff */
        /* <DEDUP_REMOVED lines=11> */
.L_x_1591:
[----:B------:R-:W-:Y:S02]  /*3bb0*/  IADD3 R5, R5, 0x100, RZ ;  /* 0x0000010005057810 */ /* 0x000fe40007ffe0ff */
.L_x_1590:
[----:B------:R-:W-:Y:S05]  /*3bc0*/  BSYNC B0 ;  /* 0x0000000000007941 */ /* 0x000fea0003800000 */
.L_x_1589:
        /* <DEDUP_REMOVED lines=11> */
[----:B------:R-:W-:Y:S01]  /*3c80*/  FFMA.FTZ R174, R183, R173, R175 ;  /* 0x000000adb7ae7223 */ /* 0x000fe200000100af */
[----:B------:R-:W-:-:S03]  /*3c90*/  ISETP.NE.AND.EX P3, PT, RZ, c[0x0][0x254], PT, P3 ;  /* 0x00009500ff007a0c */ /* 0x000fc60003f65330 */
[----:B------:R-:W-:-:S04]  /*3ca0*/  FADD.FTZ R174, R250, -R174 ;  /* 0x800000aefaae7221 */ /* 0x000fc80000010000 */
[----:B------:R-:W-:-:S04]  /*3cb0*/  FMUL.FTZ R174, R4, R174 ;  /* 0x000000ae04ae7220 */ /* 0x000fc80000410000 */
[----:B------:R-:W-:Y:S02]  /*3cc0*/  @P5 FADD.FTZ R174, R140, R174 ;  /* 0x000000ae8cae5221 */ /* 0x000fe40000010000 */
[----:B------:R-:W-:Y:S02]  /*3cd0*/  @P3 LOP3.LUT P6, RZ, R10, 0xff, RZ, 0xc0, !PT ;  /* 0x000000ff0aff3812 */ /* 0x000fe400078cc0ff */
        /* <DEDUP_REMOVED lines=16> */
[-CC-:B------:R-:W-:Y:S02]  /*3de0*/  FFMA.FTZ R174, R185, R173.reuse, R175.reuse ;  /* 0x000000adb9ae7223 */ /* 0x180fe400000100af */
[----:B------:R-:W-:Y:S02]  /*3df0*/  FFMA.FTZ R175, R186, R173, R175 ;  /* 0x000000adbaaf7223 */ /* 0x000fe400000100af */
[----:B------:R-:W-:Y:S02]  /*3e00*/  FADD.FTZ R174, R248, -R174 ;  /* 0x800000aef8ae7221 */ /* 0x000fe40000010000 */
[----:B------:R-:W-:Y:S02]  /*3e10*/  FADD.FTZ R175, R247, -R175 ;  /* 0x800000aff7af7221 */ /* 0x000fe40000010000 */
[C---:B------:R-:W-:Y:S02]  /*3e20*/  FMUL.FTZ R174, R4.reuse, R174 ;  /* 0x000000ae04ae7220 */ /* 0x040fe40000410000 */
[----:B------:R-:W-:-:S02]  /*3e30*/  FMUL.FTZ R199, R4, R175 ;  /* 0x000000af04c77220 */ /* 0x000fc40000410000 */
[----:B------:R-:W-:Y:S02]  /*3e40*/  @P5 FADD.FTZ R174, R142, R174 ;  /* 0x000000ae8eae5221 */ /* 0x000fe40000010000 */
[----:B------:R-:W-:Y:S02]  /*3e50*/  @P5 FADD.FTZ R199, R143, R199 ;  /* 0x000000c78fc75221 */ /* 0x000fe40000010000 */
[C---:B------:R-:W-:Y:S01]  /*3e60*/  FMUL.FTZ R200, R174.reuse, c[0x0][0x1e8] ;  /* 0x00007a00aec87a20 */ /* 0x040fe20000410000 */
[----:B------:R-:W-:Y:S02]  /*3e70*/  SEL R170, R174, R170, P4 ;  /* 0x000000aaaeaa7207 */ /* 0x000fe40002000000 */
[C---:B------:R-:W-:Y:S01]  /*3e80*/  SEL R171, R199.reuse, R171, P4 ;  /* 0x000000abc7ab7207 */ /* 0x040fe20002000000 */
[----:B------:R-:W-:Y:S01]  /*3e90*/  FMUL.FTZ R199, R199, c[0x0][0x1e8] ;  /* 0x00007a00c7c77a20 */ /* 0x000fe20000410000 */
[----:B------:R-:W-:-:S04]  /*3ea0*/  @P3 FSEL R174, R200, RZ, P6 ;  /* 0x000000ffc8ae3208 */ /* 0x000fc80003000000 */
[----:B------:R-:W-:-:S04]  /*3eb0*/  @P3 F2FP.BF16.PACK_AB R174, RZ, R174 ;  /* 0x000000aeffae323e */ /* 0x000fc800000010ff */
[----:B------:R-:W-:Y:S02]  /*3ec0*/  @P3 PRMT R2, R174, 0x7610, R2 ;  /* 0x00007610ae023816 */ /* 0x000fe40000000002 */
[----:B------:R-:W-:-:S05]  /*3ed0*/  @P4 MOV R174, 0x10 ;  /* 0x0000001000ae4802 */ /* 0x000fca0000000f00 */
[----:B------:R-:W-:-:S05]  /*3ee0*/  @P4 IMAD.WIDE.U32 R174, R5, R174, c[0x0][0x258] ;  /* 0x0000960005ae4625 */ /* 0x000fca00078e00ae */
[----:B------:R0:W-:Y:S01]  /*3ef0*/  @P4 STG.E.128 [R174.64], R168 ;  /* 0x000000a8ae004986 */ /* 0x0001e2000c101d04 */
[----:B------:R-:W-:-:S04]  /*3f00*/  LOP3.LUT P4, RZ, R0, 0xff, RZ, 0xc0, !PT ;  /* 0x000000ff00ff7812 */ /* 0x000fc8000788c0ff */
[----:B0-----:R-:W-:Y:S02]  /*3f10*/  FSEL R175, R202, RZ, P4 ;  /* 0x000000ffcaaf7208 */ /* 0x001fe40002000000 */
        /* <DEDUP_REMOVED lines=11> */
[----:B------:R-:W-:-:S03]  /*3fd0*/  @P3 PRMT R7, R201, 0x7610, R7 ;  /* 0x00007610c9073816 */ /* 0x000fc60000000007 */
[----:B------:R-:W0:Y:S08]  /*3fe0*/  F2F.BF16.F32 R201, R199 ;  /* 0x000000c700c97304 */ /* 0x000e300000202000 */
[----:B------:R1:W2:Y:S01]  /*3ff0*/  F2F.BF16.F32 R199, R175 ;  /* 0x000000af00c77304 */ /* 0x0002a20000202000 */
[----:B0-----:R-:W-:Y:S02]  /*4000*/  IMAD.U32 R201, R201, 0x10000, RZ ;  /* 0x00010000c9c97824 */ /* 0x001fe400078e00ff */
[----:B-1----:R-:W-:-:S05]  /*4010*/  IMAD.WIDE.U32 R174, R174, 0x10000, RZ ;  /* 0x00010000aeae7825 */ /* 0x002fca00078e00ff */
[----:B------:R-:W-:Y:S01]  /*4020*/  LOP3.LUT R175, R175, R201, R200, 0xfe, !PT ;  /* 0x000000c9afaf7212 */ /* 0x000fe200078efec8 */
[----:B------:R-:W-:Y:S01]  /*4030*/  IMAD.MOV.U32 R200, RZ, RZ, 0x8 ;  /* 0x00000008ffc87424 */ /* 0x000fe200078e00ff */
[----:B--2---:R-:W-:-:S03]  /*4040*/  LOP3.LUT R174, R174, R199, RZ, 0xfc, !PT ;  /* 0x000000c7aeae7212 */ /* 0x004fc600078efcff */
        /* <DEDUP_REMOVED lines=11> */
.L_x_1594:
[----:B------:R-:W-:Y:S02]  /*4100*/  IADD3 R5, R5, 0x100, RZ ;  /* 0x0000010005057810 */ /* 0x000fe40007ffe0ff */
.L_x_1593:
[----:B------:R-:W-:Y:S05]  /*4110*/  BSYNC B0 ;  /* 0x0000000000007941 */ /* 0x000fea0003800000 */
.L_x_1592:
        /* <DEDUP_REMOVED lines=83> */
.L_x_1597:
[----:B------:R-:W-:Y:S02]  /*4650*/  IADD3 R5, R5, 0x100, RZ ;  /* 0x0000010005057810 */ /* 0x000fe40007ffe0ff */
.L_x_1596:
[----:B------:R-:W-:Y:S05]  /*4660*/  BSYNC B0 ;  /* 0x0000000000007941 */ /* 0x000fea0003800000 */
.L_x_1595:
        /* <DEDUP_REMOVED lines=82> */
.L_x_1600:
[----:B------:R-:W-:Y:S02]  /*4b90*/  IADD3 R5, R5, 0x100, RZ ;  /* 0x0000010005057810 */ /* 0x000fe40007ffe0ff */
.L_x_1599:
[----:B------:R-:W-:Y:S05]  /*4ba0*/  BSYNC B0 ;  /* 0x0000000000007941 */ /* 0x000fea0003800000 */
.L_x_1598:
        /* <DEDUP_REMOVED lines=82> */
.L_x_1603:
[----:B------:R-:W-:Y:S02]  /*50d0*/  IADD3 R5, R5, 0x100, RZ ;  /* 0x0000010005057810 */ /* 0x000fe40007ffe0ff */
.L_x_1602:
[----:B------:R-:W-:Y:S05]  /*50e0*/  BSYNC B0 ;  /* 0x0000000000007941 */ /* 0x000fea0003800000 */
.L_x_1601:
        /* <DEDUP_REMOVED lines=82> */
.L_x_1606:
[----:B------:R-:W-:Y:S02]  /*5610*/  IADD3 R5, R5, 0x100, RZ ;  /* 0x0000010005057810 */ /* 0x000fe40007ffe0ff */
.L_x_1605:
[----:B------:R-:W-:Y:S05]  /*5620*/  BSYNC B0 ;  /* 0x0000000000007941 */ /* 0x000fea0003800000 */
.L_x_1604:
[----:B------:R-:W-:Y:S01]  /*5630*/  ISETP.GE.U32.AND P3, PT, R6, 0x700, PT ;  /* 0x000007000600780c */ /* 0x000fe20003f66070 */
[----:B------:R-:W-:-:S12]  /*5640*/  BSSY B0, `(.L_x_1607) ;  /* 0x0000053000007945 */ /* 0x000fd80003800000 */
[----:B------:R-:W-:Y:S05]  /*5650*/  @!P3 BRA `(.L_x_1608) ;  /* 0x000005100000b947 */ /* 0x000fea0003800000 */
[----:B0-----:R-:W2:Y:S01]  /*5660*/  LDL R200, [R1+0x4] ;  /* 0x0000040001c87983 */ /* 0x001ea20000100800 */
        /* <DEDUP_REMOVED lines=10> */
[----:B------:R-:W-:Y:S01]  /*5710*/  FFMA.FTZ R173, R182, R173, R199 ;  /* 0x000000adb6ad7223 */ /* 0x000fe200000100c7 */
[----:B------:R-:W-:Y:S01]  /*5720*/  ISETP.NE.U32.AND P4, PT, RZ, c[0x0][0x258], PT ;  /* 0x00009600ff007a0c */ /* 0x000fe20003f85070 */
[----:B------:R-:W-:Y:S02]  /*5730*/  FADD.FTZ R174, R230, -R174 ;  /* 0x800000aee6ae7221 */ /* 0x000fe40000010000 */
[----:B------:R-:W-:-:S02]  /*5740*/  FADD.FTZ R172, R229, -R172 ;  /* 0x800000ace5ac7221 */ /* 0x000fc40000010000 */
[----:B------:R-:W-:Y:S01]  /*5750*/  FADD.FTZ R173, R228, -R173 ;  /* 0x800000ade4ad7221 */ /* 0x000fe20000010000 */
[----:B------:R-:W-:Y:S01]  /*5760*/  ISETP.NE.AND.EX P4, PT, RZ, c[0x0][0x25c], PT, P4 ;  /* 0x00009700ff007a0c */ /* 0x000fe20003f85340 */
[C---:B------:R-:W-:Y:S02]  /*5770*/  FMUL.FTZ R174, R4.reuse, R174 ;  /* 0x000000ae04ae7220 */ /* 0x040fe40000410000 */
[C---:B------:R-:W-:Y:S02]  /*5780*/  FMUL.FTZ R172, R4.reuse, R172 ;  /* 0x000000ac04ac7220 */ /* 0x040fe40000410000 */
[----:B------:R-:W-:Y:S01]  /*5790*/  FMUL.FTZ R173, R4, R173 ;  /* 0x000000ad04ad7220 */ /* 0x000fe20000410000 */
[----:B------:R-:W-:Y:S01]  /*57a0*/  @P3 LOP3.LUT P6, RZ, R19, 0xff, RZ, 0xc0, !PT ;  /* 0x000000ff13ff3812 */ /* 0x000fe200078cc0ff */
[----:B------:R-:W-:-:S05]  /*57b0*/  @P5 FADD.FTZ R174, R165, R174 ;  /* 0x000000aea5ae5221 */ /* 0x000fca0000010000 */
[C---:B------:R-:W-:Y:S01]  /*57c0*/  SEL R169, R174.reuse, R169, P4 ;  /* 0x000000a9aea97207 */ /* 0x040fe20002000000 */
[----:B------:R-:W-:Y:S02]  /*57d0*/  FMUL.FTZ R174, R174, c[0x0][0x1e8] ;  /* 0x00007a00aeae7a20 */ /* 0x000fe40000410000 */
[----:B------:R-:W-:Y:S02]  /*57e0*/  @P5 FADD.FTZ R172, R166, R172 ;  /* 0x000000aca6ac5221 */ /* 0x000fe40000010000 */
[----:B------:R-:W-:-:S03]  /*57f0*/  @P5 FADD.FTZ R173, R167, R173 ;  /* 0x000000ada7ad5221 */ /* 0x000fc60000010000 */
[----:B------:R-:W-:Y:S01]  /*5800*/  SEL R170, R172, R170, P4 ;  /* 0x000000aaacaa7207 */ /* 0x000fe20002000000 */
[C---:B------:R-:W-:Y:S01]  /*5810*/  FMUL.FTZ R199, R173.reuse, c[0x0][0x1e8] ;  /* 0x00007a00adc77a20 */ /* 0x040fe20000410000 */
[----:B------:R-:W-:Y:S01]  /*5820*/  SEL R171, R173, R171, P4 ;  /* 0x000000abadab7207 */ /* 0x000fe20002000000 */
[----:B--2---:R-:W-:-:S04]  /*5830*/  FADD.FTZ R175, R200, -R175 ;  /* 0x800000afc8af7221 */ /* 0x004fc80000010000 */
[----:B------:R-:W-:-:S04]  /*5840*/  FMUL.FTZ R175, R4, R175 ;  /* 0x000000af04af7220 */ /* 0x000fc80000410000 */
[----:B------:R-:W-:-:S04]  /*5850*/  @P5 FADD.FTZ R175, R164, R175 ;  /* 0x000000afa4af5221 */ /* 0x000fc80000010000 */
[C---:B------:R-:W-:Y:S01]  /*5860*/  FMUL.FTZ R4, R175.reuse, c[0x0][0x1e8] ;  /* 0x00007a00af047a20 */ /* 0x040fe20000410000 */
[----:B------:R-:W-:-:S04]  /*5870*/  SEL R168, R175, R168, P4 ;  /* 0x000000a8afa87207 */ /* 0x000fc80002000000 */
[----:B------:R-:W-:Y:S02]  /*5880*/  @P3 FSEL R175, R4, RZ, P6 ;  /* 0x000000ff04af3208 */ /* 0x000fe40003000000 */
[----:B------:R-:W-:Y:S02]  /*5890*/  @P3 LOP3.LUT P6, RZ, R19, 0xff00, RZ, 0xc0, !PT ;  /* 0x0000ff0013ff3812 */ /* 0x000fe400078cc0ff */
[----:B------:R-:W-:-:S04]  /*58a0*/  @P3 F2FP.BF16.PACK_AB R175, RZ, R175 ;  /* 0x000000afffaf323e */ /* 0x000fc800000010ff */
[----:B------:R-:W-:Y:S02]  /*58b0*/  @P3 PRMT R20, R175, 0x7610, R20 ;  /* 0x00007610af143816 */ /* 0x000fe40000000014 */
[----:B------:R-:W-:-:S04]  /*58c0*/  @P3 FSEL R175, R174, RZ, P6 ;  /* 0x000000ffaeaf3208 */ /* 0x000fc80003000000 */
[----:B------:R-:W-:Y:S02]  /*58d0*/  @P3 F2FP.BF16.PACK_AB R175, RZ, R175 ;  /* 0x000000afffaf323e */ /* 0x000fe400000010ff */
[----:B------:R-:W-:Y:S02]  /*58e0*/  @P3 LOP3.LUT P6, RZ, R19, 0xff0000, RZ, 0xc0, !PT ;  /* 0x00ff000013ff3812 */ /* 0x000fe400078cc0ff */
[----:B------:R-:W-:Y:S01]  /*58f0*/  @P3 PRMT R21, R175, 0x7610, R21 ;  /* 0x00007610af153816 */ /* 0x000fe20000000015 */
[----:B------:R-:W-:-:S05]  /*5900*/  FMUL.FTZ R175, R172, c[0x0][0x1e8] ;  /* 0x00007a00acaf7a20 */ /* 0x000fca0000410000 */
[----:B------:R-:W-:Y:S02]  /*5910*/  @P3 FSEL R172, R175, RZ, P6 ;  /* 0x000000ffafac3208 */ /* 0x000fe40003000000 */
[----:B------:R-:W-:Y:S02]  /*5920*/  @P3 LOP3.LUT P5, RZ, R19, 0xff000000, RZ, 0xc0, !PT ;  /* 0xff00000013ff3812 */ /* 0x000fe400078ac0ff */
[----:B------:R-:W-:-:S04]  /*5930*/  @P3 F2FP.BF16.PACK_AB R172, RZ, R172 ;  /* 0x000000acffac323e */ /* 0x000fc800000010ff */
[----:B------:R-:W-:Y:S02]  /*5940*/  @P3 PRMT R2, R172, 0x7610, R2 ;  /* 0x00007610ac023816 */ /* 0x000fe40000000002 */
[----:B------:R-:W-:-:S04]  /*5950*/  @P3 FSEL R172, R199, RZ, P5 ;  /* 0x000000ffc7ac3208 */ /* 0x000fc80002800000 */
[----:B------:R-:W-:-:S04]  /*5960*/  @P3 F2FP.BF16.PACK_AB R172, RZ, R172 ;  /* 0x000000acffac323e */ /* 0x000fc800000010ff */
[----:B------:R-:W-:Y:S02]  /*5970*/  @P3 PRMT R7, R172, 0x7610, R7 ;  /* 0x00007610ac073816 */ /* 0x000fe40000000007 */
[----:B------:R-:W-:-:S05]  /*5980*/  @P4 MOV R172, 0x10 ;  /* 0x0000001000ac4802 */ /* 0x000fca0000000f00 */
[----:B------:R-:W-:-:S05]  /*5990*/  @P4 IMAD.WIDE.U32 R172, R5, R172, c[0x0][0x258] ;  /* 0x0000960005ac4625 */ /* 0x000fca00078e00ac */
[----:B------:R0:W-:Y:S01]  /*59a0*/  @P4 STG.E.128 [R172.64], R168 ;  /* 0x000000a8ac004986 */ /* 0x0001e2000c101d04 */
[----:B------:R-:W-:-:S04]  /*59b0*/  LOP3.LUT P4, RZ, R179, 0xff00, RZ, 0xc0, !PT ;  /* 0x0000ff00b3ff7812 */ /* 0x000fc8000788c0ff */
[----:B------:R-:W-:Y:S02]  /*59c0*/  FSEL R174, R174, RZ, P4 ;  /* 0x000000ffaeae7208 */ /* 0x000fe40002000000 */
[----:B------:R-:W-:-:S04]  /*59d0*/  LOP3.LUT P4, RZ, R179, 0xff0000, RZ, 0xc0, !PT ;  /* 0x00ff0000b3ff7812 */ /* 0x000fc8000788c0ff */
[----:B------:R-:W-:Y:S02]  /*59e0*/  FSEL R175, R175, RZ, P4 ;  /* 0x000000ffafaf7208 */ /* 0x000fe40002000000 */
[----:B------:R-:W-:-:S04]  /*59f0*/  LOP3.LUT P4, RZ, R179, 0xff000000, RZ, 0xc0, !PT ;  /* 0xff000000b3ff7812 */ /* 0x000fc8000788c0ff */
[----:B0-----:R-:W-:Y:S01]  /*5a00*/  FSEL R172, R199, RZ, P4 ;  /* 0x000000ffc7ac7208 */ /* 0x001fe20002000000 */
[----:B------:R-:W-:Y:S01]  /*5a10*/  F2F.BF16.F32 R173, R174 ;  /* 0x000000ae00ad7304 */ /* 0x000fe20000202000 */
[----:B------:R-:W-:-:S07]  /*5a20*/  LOP3.LUT P4, RZ, R179, 0xff, RZ, 0xc0, !PT ;  /* 0x000000ffb3ff7812 */ /* 0x000fce000788c0ff */
[----:B------:R-:W0:Y:S01]  /*5a30*/  F2F.BF16.F32 R172, R172 ;  /* 0x000000ac00ac7304 */ /* 0x000e220000202000 */
[----:B------:R-:W-:-:S07]  /*5a40*/  FSEL R4, R4, RZ, P4 ;  /* 0x000000ff04047208 */ /* 0x000fce0002000000 */
[----:B------:R-:W1:Y:S08]  /*5a50*/  F2F.BF16.F32 R175, R175 ;  /* 0x000000af00af7304 */ /* 0x000e700000202000 */
[----:B------:R-:W2:Y:S01]  /*5a60*/  F2F.BF16.F32 R4, R4 ;  /* 0x0000000400047304 */ /* 0x000ea20000202000 */
[----:B0-----:R-:W-:Y:S02]  /*5a70*/  IMAD.U32 R174, R172, 0x10000, RZ ;  /* 0x00010000acae7824 */ /* 0x001fe400078e00ff */
[----:B------:R-:W-:-:S05]  /*5a80*/  IMAD.WIDE.U32 R172, R173, 0x10000, RZ ;  /* 0x00010000adac7825 */ /* 0x000fca00078e00ff */
[----:B-1----:R-:W-:Y:S01]  /*5a90*/  LOP3.LUT R173, R173, R174, R175, 0xfe, !PT ;  /* 0x000000aeadad7212 */ /* 0x002fe200078efeaf */
[----:B------:R-:W-:-:S04]  /*5aa0*/  IMAD.MOV.U32 R174, RZ, RZ, 0x8 ;  /* 0x00000008ffae7424 */ /* 0x000fc800078e00ff */
[----:B------:R-:W-:Y:S01]  /*5ab0*/  IMAD.WIDE.U32 R174, R5, R174, c[0x0][0x248] ;  /* 0x0000920005ae7625 */ /* 0x000fe200078e00ae */
[----:B--2---:R-:W-:-:S05]  /*5ac0*/  LOP3.LUT R172, R172, R4, RZ, 0xfc, !PT ;  /* 0x00000004acac7212 */ /* 0x004fca00078efcff */
[----:B------:R0:W-:Y:S01]  /*5ad0*/  STG.E.64 [R174.64], R172 ;  /* 0x000000acae007986 */ /* 0x0001e2000c101b04 */
[----:B------:R-:W-:Y:S05]  /*5ae0*/  @!P3 BRA `(.L_x_1608) ;  /* 0x000000800000b947 */ /* 0x000fea0003800000 */
[----:B------:R-:W-:-:S05]  /*5af0*/  LOP3.LUT R4, R21, 0xffff, RZ, 0xc0, !PT ;  /* 0x0000ffff15047812 */ /* 0x000fca00078ec0ff */
[----:B0-----:R-:W-:Y:S01]  /*5b00*/  IMAD.WIDE.U32 R172, R4, 0x10000, RZ ;  /* 0x0001000004ac7825 */ /* 0x001fe200078e00ff */
[----:B------:R-:W-:-:S04]  /*5b10*/  PRMT R4, R2, 0x5410, R7 ;  /* 0x0000541002047816 */ /* 0x000fc80000000007 */
[----:B------:R-:W-:Y:S02]  /*5b20*/  LOP3.LUT R173, R4, R173, RZ, 0xfc, !PT ;  /* 0x000000ad04ad7212 */ /* 0x000fe400078efcff */
[C---:B------:R-:W-:Y:S02]  /*5b30*/  LEA R4, P3, R5.reuse, c[0x0][0x250], 0x3 ;  /* 0x0000940005047a11 */ /* 0x040fe400078618ff */
[----:B------:R-:W-:Y:S02]  /*5b40*/  LOP3.LUT R172, R172, 0xffff, R20, 0xf8, !PT ;  /* 0x0000ffffacac7812 */ /* 0x000fe400078ef814 */
[----:B------:R-:W-:-:S05]  /*5b50*/  LEA.HI.X R5, R5, c[0x0][0x254], RZ, 0x3, P3 ;  /* 0x0000950005057a11 */ /* 0x000fca00018f1cff */
[----:B------:R0:W-:Y:S04]  /*5b60*/  STG.E.64 [R4.64], R172 ;  /* 0x000000ac04007986 */ /* 0x0001e8000c101b04 */
.L_x_1608:
[----:B------:R-:W-:Y:S05]  /*5b70*/  BSYNC B0 ;  /* 0x0000000000007941 */ /* 0x000fea0003800000 */
.L_x_1607:
[----:B0-----:R-:W2:Y:S01]  /*5b80*/  LDL.LU R4, [R1+0x8] ;  /* 0x0000080001047983 */ /* 0x001ea20000300800 */
[----:B------:R-:W-:Y:S02]  /*5b90*/  IADD3 R3, R3, c[0x0][0x160], RZ ;  /* 0x0000580003037a10 */ /* 0x000fe40007ffe0ff */
[----:B--2---:R-:W-:-:S04]  /*5ba0*/  LOP3.LUT P3, RZ, R4, 0xff, RZ, 0xc0, !PT ;  /* 0x000000ff04ff7812 */ /* 0x004fc8000786c0ff */
[----:B------:R-:W-:Y:S02]  /*5bb0*/  SEL R4, RZ, 0x1, P3 ;  /* 0x00000001ff047807 */ /* 0x000fe40001800000 */
[----:B------:R-:W-:-:S03]  /*5bc0*/  ISETP.GE.AND P3, PT, R3, c[0x0][0x164], PT ;  /* 0x0000590003007a0c */ /* 0x000fc60003f66270 */
[----:B------:R0:W-:Y:S10]  /*5bd0*/  STL.S16 [R1+0x8], R4 ;  /* 0x0000080401007387 */ /* 0x0001f40000100600 */
[----:B0-----:R-:W-:Y:S01]  /*5be0*/  @P3 CALL.REL.NOINC `(.L_x_1572) ;  /* 0x0000001000003944 */ /* 0x001fe20003c00000 */
[----:B------:R-:W-:Y:S05]  /*5bf0*/  BRA `(.L_x_1609) ;  /* 0xffffadd000007947 */ /* 0x000fea000383ffff */
.L_x_1572:
        /* <DEDUP_REMOVED lines=9> */
[----:B------:R-:W-:-:S10]  /*5c90*/  HFMA2.MMA R11, -RZ, RZ, 0, 9.5367431640625e-07 ;  /* 0x00000010ff0b7435 */ /* 0x000fd400000001ff */
        /* <DEDUP_REMOVED lines=9> */
.L_x_1611:
[----:B------:R-:W-:Y:S05]  /*5d30*/  BSYNC B0 ;  /* 0x0000000000007941 */ /* 0x000fea0003800000 */
.L_x_1610:
        /* <DEDUP_REMOVED lines=13> */
.L_x_1613:
[----:B------:R-:W-:Y:S05]  /*5e10*/  BSYNC B0 ;  /* 0x0000000000007941 */ /* 0x000fea0003800000 */
.L_x_1612:
        /* <DEDUP_REMOVED lines=13> */
.L_x_1615:
[----:B------:R-:W-:Y:S05]  /*5ef0*/  BSYNC B0 ;  /* 0x0000000000007941 */ /* 0x000fea0003800000 */
.L_x_1614:
        /* <DEDUP_REMOVED lines=12> */
.L_x_1617:
[----:B------:R-:W-:Y:S05]  /*5fc0*/  BSYNC B0 ;  /* 0x0000000000007941 */ /* 0x000fea0003800000 */
.L_x_1616:
        /* <DEDUP_REMOVED lines=12> */
.L_x_1619:
[----:B------:R-:W-:Y:S05]  /*6090*/  BSYNC B0 ;  /* 0x0000000000007941 */ /* 0x000fea0003800000 */
.L_x_1618:
        /* <DEDUP_REMOVED lines=12> */
.L_x_1621:
[----:B------:R-:W-:Y:S05]  /*6160*/  BSYNC B0 ;  /* 0x0000000000007941 */ /* 0x000fea0003800000 */
.L_x_1620:
        /* <DEDUP_REMOVED lines=12> */
.L_x_1587:
[----:B------:R-:W-:Y:S01]  /*6230*/  HFMA2.MMA R204, -RZ, RZ, 0, 1.847743988037109375e-06 ;  /* 0x0000001fffcc7435 */ /* 0x000fe200000001ff */
[----:B------:R-:W-:Y:S01]  /*6240*/  MOV R173, R199 ;  /* 0x000000c700ad7202 */ /* 0x000fe20000000f00 */
[----:B------:R-:W-:Y:S01]  /*6250*/  IMAD.MOV.U32 R174, RZ, RZ, 0x10 ;  /* 0x00000010ffae7424 */ /* 0x000fe200078e00ff */
[----:B------:R-:W-:Y:S01]  /*6260*/  MOV R172, 0x6290 ;  /* 0x0000629000ac7802 */ /* 0x000fe20000000f00 */
[----:B------:R-:W-:-:S02]  /*6270*/  IMAD.MOV.U32 R203, RZ, RZ, -0x1 ;  /* 0xffffffffffcb7424 */ /* 0x000fc400078e00ff */
[----:B------:R-:W-:Y:S05]  /*6280*/  CALL.REL.NOINC `($__internal_52_$__cuda_sm70_shflsync_down_p) ;  /* 0x0000046000007944 */ /* 0x000fea0003c00000 */
[----:B-1----:R-:W-:Y:S01]  /*6290*/  MOV R175, R174 ;  /* 0x000000ae00af7202 */ /* 0x002fe20000000f00 */
[----:B------:R-:W-:Y:S05]  /*62a0*/  BRA `(.L_x_1622) ;  /* 0xffffd0d000007947 */ /* 0x000fea000383ffff */
.L_x_1588:
[----:B------:R-:W-:Y:S01]  /*62b0*/  HFMA2.MMA R174, -RZ, RZ, 0, 9.5367431640625e-07 ;  /* 0x00000010ffae7435 */ /* 0x000fe200000001ff */
[----:B------:R-:W-:Y:S01]  /*62c0*/  IMAD.MOV.U32 R173, RZ, RZ, R201 ;  /* 0x000000ffffad7224 */ /* 0x000fe200078e00c9 */
[----:B------:R-:W-:Y:S01]  /*62d0*/  MOV R203, 0xffffffff ;  /* 0xffffffff00cb7802 */ /* 0x000fe20000000f00 */
[----:B------:R-:W-:Y:S01]  /*62e0*/  IMAD.MOV.U32 R204, RZ, RZ, 0x1f ;  /* 0x0000001fffcc7424 */ /* 0x000fe200078e00ff */
[----:B------:R-:W-:-:S02]  /*62f0*/  MOV R172, 0x6310 ;  /* 0x0000631000ac7802 */ /* 0x000fc40000000f00 */
[----:B01----:R-:W-:Y:S05]  /*6300*/  CALL.REL.NOINC `($__internal_52_$__cuda_sm70_shflsync_down_p) ;  /* 0x000003e000007944 */ /* 0x003fea0003c00000 */
[----:B------:R-:W-:Y:S01]  /*6310*/  FADD.FTZ R175, R175, R199 ;  /* 0x000000c7afaf7221 */ /* 0x000fe20000010000 */
[----:B------:R-:W-:Y:S01]  /*6320*/  HFMA2.MMA R204, -RZ, RZ, 0, 1.847743988037109375e-06 ;  /* 0x0000001fffcc7435 */ /* 0x000fe200000001ff */
[----:B-1----:R-:W-:Y:S01]  /*6330*/  FADD.FTZ R199, R201, R174 ;  /* 0x000000aec9c77221 */ /* 0x002fe20000010000 */
[----:B------:R-:W-:Y:S01]  /*6340*/  MOV R172, 0x6390 ;  /* 0x0000639000ac7802 */ /* 0x000fe20000000f00 */
[----:B------:R-:W-:Y:S01]  /*6350*/  IMAD.MOV.U32 R174, RZ, RZ, 0x8 ;  /* 0x00000008ffae7424 */ /* 0x000fe200078e00ff */
[----:B------:R-:W-:Y:S01]  /*6360*/  MOV R173, R175 ;  /* 0x000000af00ad7202 */ /* 0x000fe20000000f00 */
[----:B------:R-:W-:-:S02]  /*6370*/  IMAD.MOV.U32 R203, RZ, RZ, -0x1 ;  /* 0xffffffffffcb7424 */ /* 0x000fc400078e00ff */
[----:B------:R-:W-:Y:S05]  /*6380*/  CALL.REL.NOINC `($__internal_52_$__cuda_sm70_shflsync_down_p) ;  /* 0x0000036000007944 */ /* 0x000fea0003c00000 */
[----:B------:R-:W-:Y:S01]  /*6390*/  HFMA2.MMA R204, -RZ, RZ, 0, 1.847743988037109375e-06 ;  /* 0x0000001fffcc7435 */ /* 0x000fe200000001ff */
[----:B-1----:R-:W-:Y:S01]  /*63a0*/  IMAD.MOV.U32 R201, RZ, RZ, R174 ;  /* 0x000000ffffc97224 */ /* 0x002fe200078e00ae */
[----:B------:R-:W-:Y:S01]  /*63b0*/  MOV R173, R199 ;  /* 0x000000c700ad7202 */ /* 0x000fe20000000f00 */
[----:B------:R-:W-:Y:S01]  /*63c0*/  IMAD.MOV.U32 R174, RZ, RZ, 0x8 ;  /* 0x00000008ffae7424 */ /* 0x000fe200078e00ff */
[----:B------:R-:W-:Y:S01]  /*63d0*/  MOV R172, 0x6400 ;  /* 0x0000640000ac7802 */ /* 0x000fe20000000f00 */
[----:B------:R-:W-:-:S02]  /*63e0*/  IMAD.MOV.U32 R203, RZ, RZ, -0x1 ;  /* 0xffffffffffcb7424 */ /* 0x000fc400078e00ff */
[----:B------:R-:W-:Y:S05]  /*63f0*/  CALL.REL.NOINC `($__internal_52_$__cuda_sm70_shflsync_down_p) ;  /* 0x000002f000007944 */ /* 0x000fea0003c00000 */
[----:B------:R-:W-:Y:S01]  /*6400*/  FADD.FTZ R175, R201, R175 ;  /* 0x000000afc9af7221 */ /* 0x000fe20000010000 */
[----:B------:R-:W-:Y:S01]  /*6410*/  MOV R203, 0xffffffff ;  /* 0xffffffff00cb7802 */ /* 0x000fe20000000f00 */
[----:B-1----:R-:W-:Y:S01]  /*6420*/  FADD.FTZ R199, R199, R174 ;  /* 0x000000aec7c77221 */ /* 0x002fe20000010000 */
[----:B------:R-:W-:Y:S01]  /*6430*/  MOV R174, 0x4 ;  /* 0x0000000400ae7802 */ /* 0x000fe20000000f00 */
[----:B------:R-:W-:Y:S01]  /*6440*/  IMAD.MOV.U32 R204, RZ, RZ, 0x1f ;  /* 0x0000001fffcc7424 */ /* 0x000fe200078e00ff */
[----:B------:R-:W-:Y:S01]  /*6450*/  MOV R172, 0x6480 ;  /* 0x0000648000ac7802 */ /* 0x000fe20000000f00 */
[----:B------:R-:W-:-:S02]  /*6460*/  IMAD.MOV.U32 R173, RZ, RZ, R175 ;  /* 0x000000ffffad7224 */ /* 0x000fc400078e00af */
[----:B------:R-:W-:Y:S05]  /*6470*/  CALL.REL.NOINC `($__internal_52_$__cuda_sm70_shflsync_down_p) ;  /* 0x0000027000007944 */ /* 0x000fea0003c00000 */
[----:B-1----:R-:W-:Y:S01]  /*6480*/  MOV R201, R174 ;  /* 0x000000ae00c97202 */ /* 0x002fe20000000f00 */
[----:B------:R-:W-:Y:S01]  /*6490*/  HFMA2.MMA R174, -RZ, RZ, 0, 2.384185791015625e-07 ;  /* 0x00000004ffae7435 */ /* 0x000fe200000001ff */
[----:B------:R-:W-:Y:S01]  /*64a0*/  IMAD.MOV.U32 R173, RZ, RZ, R199 ;  /* 0x000000ffffad7224 */ /* 0x000fe200078e00c7 */
[----:B------:R-:W-:Y:S01]  /*64b0*/  MOV R203, 0xffffffff ;  /* 0xffffffff00cb7802 */ /* 0x000fe20000000f00 */
[----:B------:R-:W-:Y:S01]  /*64c0*/  IMAD.MOV.U32 R204, RZ, RZ, 0x1f ;  /* 0x0000001fffcc7424 */ /* 0x000fe200078e00ff */
[----:B------:R-:W-:-:S02]  /*64d0*/  MOV R172, 0x64f0 ;  /* 0x000064f000ac7802 */ /* 0x000fc40000000f00 */
[----:B------:R-:W-:Y:S05]  /*64e0*/  CALL.REL.NOINC `($__internal_52_$__cuda_sm70_shflsync_down_p) ;  /* 0x0000020000007944 */ /* 0x000fea0003c00000 */
        /* <DEDUP_REMOVED lines=24> */
[----:B------:R-:W-:Y:S01]  /*6670*/  HFMA2.MMA R174, -RZ, RZ, 0, 5.9604644775390625e-08 ;  /* 0x00000001ffae7435 */ /* 0x000fe200000001ff */
[----:B------:R-:W-:Y:S01]  /*6680*/  IMAD.MOV.U32 R173, RZ, RZ, R175 ;  /* 0x000000ffffad7224 */ /* 0x000fe200078e00af */
[----:B------:R-:W-:Y:S01]  /*6690*/  MOV R203, 0xffffffff ;  /* 0xffffffff00cb7802 */ /* 0x000fe20000000f00 */
[----:B------:R-:W-:Y:S01]  /*66a0*/  IMAD.MOV.U32 R204, RZ, RZ, 0x1f ;  /* 0x0000001fffcc7424 */ /* 0x000fe200078e00ff */
[----:B------:R-:W-:-:S02]  /*66b0*/  MOV R172, 0x66d0 ;  /* 0x000066d000ac7802 */ /* 0x000fc40000000f00 */
[----:B------:R-:W-:Y:S05]  /*66c0*/  CALL.REL.NOINC `($__internal_52_$__cuda_sm70_shflsync_down_p) ;  /* 0x0000002000007944 */ /* 0x000fea0003c00000 */
[----:B-1----:R-:W-:Y:S01]  /*66d0*/  IMAD.MOV.U32 R173, RZ, RZ, R174 ;  /* 0x000000ffffad7224 */ /* 0x002fe200078e00ae */
[----:B------:R-:W-:Y:S05]  /*66e0*/  BRA `(.L_x_1623) ;  /* 0xffffcdb000007947 */ /* 0x000fea000383ffff */
        .weak           $__internal_52_$__cuda_sm70_shflsync_down_p
        .type           $__internal_52_$__cuda_sm70_shflsync_down_p,@function
        .size           $__internal_52_$__cuda_sm70_shflsync_down_p,(.L_x_3414 - $__internal_52_$__cuda_sm70_shflsync_down_p)
$__internal_52_$__cuda_sm70_shflsync_down_p:
[----:B------:R-:W-:Y:S04]  /*66f0*/  WARPSYNC R203 ;  /* 0x000000cb00007348 */ /* 0x000fe80003800000 */
[----:B------:R0:W1:Y:S02]  /*6700*/  SHFL.DOWN PT, R174, R173, R174, R204 ;  /* 0x080000aeadae7389 */ /* 0x00006400000e00cc */
[----:B0-----:R-:W-:-:S06]  /*6710*/  HFMA2.MMA R173, -RZ, RZ, 0, 0 ;  /* 0x00000000ffad7435 */ /* 0x001fcc00000001ff */
[----:B------:R-:W-:Y:S05]  /*6720*/  RET.REL.NODEC R172 `(_ZN10layer_norm31ln_parallel_residual_bwd_kernelINS_13Kernel_traitsIf13__nv_bfloat16fS2_fjLj7168ELj1ELj1ELj8ELj8ENS_18Kernel_traits_baseILj7168EfS2_fS2_fjLj256EEEEELb1ELb0ELb0EEEvNS_9BwdParamsE) ;  /* 0xffff98d0ac007950 */ /* 0x000fea0003c3ffff */
.L_x_1624:
        /* <DEDUP_REMOVED lines=13> */
.L_x_3414:


//--------------------- .text._ZN10layer_norm31ln_parallel_residual_bwd_kernelINS_13Kernel_traitsIf13__nv_bfloat16fS2_fjLj7168ELj1ELj1ELj8ELj8ENS_18Kernel_traits_baseILj7168EfS2_fS2_fjLj256EEEEELb1ELb0ELb1EEEvNS_9BwdParamsE --------------------------
	.section	.text._ZN10layer_norm31ln_parallel_residual_bwd_kernelINS_13Kernel_traitsIf13__nv_bfloat16fS2_fjLj7168ELj1ELj1ELj8ELj8ENS_18Kernel_traits_baseILj7168EfS2_fS2_fjLj256EEEEELb1ELb0ELb1EEEvNS_9BwdParamsE,"ax",@progbits
	.sectioninfo	@"SHI_REGISTERS=255"
	.align	128
        .global         _ZN10layer_norm31ln_parallel_residual_bwd_kernelINS_13Kernel_traitsIf13__nv_bfloat16fS2_fjLj7168ELj1ELj1ELj8ELj8ENS_18Kernel_traits_baseILj7168EfS2_fS2_fjLj256EEEEELb1ELb0ELb1EEEvNS_9BwdParamsE
        .type           _ZN10layer_norm31ln_parallel_residual_bwd_kernelINS_13Kernel_traitsIf13__nv_bfloat16fS2_fjLj7168ELj1ELj1ELj8ELj8ENS_18Kernel_traits_baseILj7168EfS2_fS2_fjLj256EEEEELb1ELb0ELb1EEEvNS_9BwdParamsE,@function
        .size           _ZN10layer_norm31ln_parallel_residual_bwd_kernelINS_13Kernel_traitsIf13__nv_bfloat16fS2_fjLj7168ELj1ELj1ELj8ELj8ENS_18Kernel_traits_baseILj7168EfS2_fS2_fjLj256EEEEELb1ELb0ELb1EEEvNS_9BwdParamsE,(.L_x_3415 - _ZN10layer_norm31ln_parallel_residual_bwd_kernelINS_13Kernel_traitsIf13__nv_bfloat16fS2_fjLj7168ELj1ELj1ELj8ELj8ENS_18Kernel_traits_baseILj7168EfS2_fS2_fjLj256EEEEELb1ELb0ELb1EEEvNS_9BwdParamsE)
        .other          _ZN10layer_norm31ln_parallel_residual_bwd_kernelINS_13Kernel_traitsIf13__nv_bfloat16fS2_fjLj7168ELj1ELj1ELj8ELj8ENS_18Kernel_traits_baseILj7168EfS2_fS2_fjLj256EEEEELb1ELb0ELb1EEEvNS_9BwdParamsE,@"STO_CUDA_ENTRY STV_DEFAULT"
_ZN10layer_norm31ln_parallel_residual_bwd_kernelINS_13Kernel_traitsIf13__nv_bfloat16fS2_fjLj7168ELj1ELj1ELj8ELj8ENS_18Kernel_traits_baseILj7168EfS2_fS2_fjLj256EEEEELb1ELb0ELb1EEEvNS_9BwdParamsE:
.text._ZN10layer_norm31ln_parallel_residual_bwd_kernelINS_13Kernel_traitsIf13__nv_bfloat16fS2_fjLj7168ELj1ELj1ELj8ELj8ENS_18Kernel_traits_baseILj7168EfS2_fS2_fjLj256EEEEELb1ELb0ELb1EEEvNS_9BwdParamsE:
        /* <DEDUP_REMOVED lines=65> */
.L_x_1625:
[----:B------:R-:W-:-:S05]  /*0410*/  IMAD.SHL.U32 R0, R0, 0x10, RZ ;  /* 0x0000001000007824 */ /* 0x000fca00078e00ff */
[----:B------:R-:W-:-:S04]  /*0420*/  LOP3.LUT R0, R0, 0xff0, RZ, 0xc0, !PT ;  /* 0x00000ff000007812 */ /* 0x000fc800078ec0ff */
[C---:B------:R-:W-:Y:S02]  /*0430*/  IADD3 R4, P1, R0.reuse, c[0x0][0x1b8], RZ ;  /* 0x00006e0000047a10 */ /* 0x040fe40007f3e0ff */
[----:B------:R-:W-:-:S03]  /*0440*/  IADD3 R2, P0, R0, c[0x0][0x1b0], RZ ;  /* 0x00006c0000027a10 */ /* 0x000fc60007f1e0ff */
[----:B------:R-:W-:Y:S01]  /*0450*/  IMAD.X R5, RZ, RZ, c[0x0][0x1bc], P1 ;  /* 0x00006f00ff057624 */ /* 0x000fe200008e06ff */
[----:B------:R-:W-:-:S04]  /*0460*/  IADD3.X R3, RZ, c[0x0][0x1b4], RZ, P0, !PT ;  /* 0x00006d00ff037a10 */ /* 0x000fc800007fe4ff */
[----:B------:R0:W5:Y:S04]  /*0470*/  LDG.E.128 R60, [R4.64] ;  /* 0x00000004043c7981 */ /* 0x000168000c1e1d00 */
[----:B------:R0:W5:Y:S04]  /*0480*/  LDG.E.128 R88, [R2.64] ;  /* 0x0000000402587981 */ /* 0x000168000c1e1d00 */
[----:B------:R0:W5:Y:S04]  /*0490*/  LDG.E.128 R84, [R2.64+0x1000] ;  /* 0x0010000402547981 */ /* 0x000168000c1e1d00 */
        /* <DEDUP_REMOVED lines=50> */
[----:B------:R0:W-:Y:S01]  /*07c0*/  STL [R1+0x8], RZ ;  /* 0x000008ff01007387 */ /* 0x0001e20000100800 */
[----:B------:R-:W-:-:S02]  /*07d0*/  HFMA2.MMA R10, -RZ, RZ, 0, 5.9604644775390625e-08 ;  /* 0x00000001ff0a7435 */ /* 0x000fc400000001ff */
[----:B------:R-:W-:Y:S01]  /*07e0*/  HFMA2.MMA R11, -RZ, RZ, 0, 0 ;  /* 0x00000000ff0b7435 */ /* 0x000fe200000001ff */
        /* <DEDUP_REMOVED lines=37> */
.L_x_1637:
[----:B------:R-:W0:Y:S01]  /*0a40*/  S2R R216, SR_TID.X ;  /* 0x0000000000d87919 */ /* 0x000e220000002100 */
[----:B------:R-:W-:-:S03]  /*0a50*/  IMAD R5, R154, c[0x0][0x168], RZ ;  /* 0x00005a009a057a24 */ /* 0x000fc600078e02ff */
[----:B------:R-:W2:Y:S02]  /*0a60*/  LDL.LU R215, [R1] ;  /* 0x0000000001d77983 */ /* 0x000ea40000300800 */
[----:B------:R-:W-:Y:S01]  /*0a70*/  SHF.R.S32.HI R6, RZ, 0x1f, R5 ;  /* 0x0000001fff067819 */ /* 0x000fe20000011405 */
[----:B------:R-:W-:Y:S01]  /*0a80*/  IMAD.MOV.U32 R202, RZ, RZ, 0x8 ;  /* 0x00000008ffca7424 */ /* 0x000fe200078e00ff */
[----:B------:R-:W-:Y:S01]  /*0a90*/  MOV R129, 0x4 ;  /* 0x0000000400817802 */ /* 0x000fe20000000f00 */
[----:B------:R1:W-:Y:S01]  /*0aa0*/  STL [R1+0xa4], R121 ;  /* 0x0000a47901007387 */ /* 0x0003e20000100800 */
[----:B------:R-:W-:-:S03]  /*0ab0*/  LEA.HI R6, R6, R5, RZ, 0x2 ;  /* 0x0000000506067211 */ /* 0x000fc600078f10ff */
[----:B------:R-:W-:-:S06]  /*0ac0*/  IMAD.WIDE R204, R154, R129, c[0x0][0x1a0] ;  /* 0x000068009acc7625 */ /* 0x000fcc00078e0281 */
[----:B------:R-:W3:Y:S01]  /*0ad0*/  LDG.E R204, [R204.64] ;  /* 0x00000004cccc7981 */ /* 0x000ee2000c1e1900 */
[----:B0-----:R-:W-:-:S03]  /*0ae0*/  LOP3.LUT R125, R216, 0xff, RZ, 0xc0, !PT ;  /* 0x000000ffd87d7812 */ /* 0x001fc600078ec0ff */
[----:B-1----:R-:W4:Y:S01]  /*0af0*/  LDL.LU R121, [R1+0x4] ;  /* 0x0000040001797983 */ /* 0x002f220000300800 */
[----:B------:R-:W-:Y:S01]  /*0b00*/  LEA.HI.SX32 R170, R6, R125, 0x1e ;  /* 0x0000007d06aa7211 */ /* 0x000fe200078ff2ff */
[----:B------:R-:W-:Y:S01]  /*0b10*/  IMAD.WIDE R128, R154, R129, c[0x0][0x1a8] ;  /* 0x00006a009a807625 */ /* 0x000fe200078e0281 */
[----:B------:R-:W-:Y:S01]  /*0b20*/  ULDC.U8 UR6, c[0x0][0x1f0] ;  /* 0x00007c0000067ab9 */ /* 0x000fe20000000000 */
[----:B------:R-:W-:Y:S01]  /*0b30*/  STL [R1+0xa0], R120 ;  /* 0x0000a07801007387 */ /* 0x000fe20000100800 */
[C---:B------:R-:W-:Y:S01]  /*0b40*/  LEA R124, P0, R170.reuse, c[0x0][0x188], 0x4 ;  /* 0x00006200aa7c7a11 */ /* 0x040fe200078020ff */
[CC--:B------:R-:W-:Y:S01]  /*0b50*/  IMAD.WIDE.U32 R146, R170.reuse, R202.reuse, c[0x0][0x210] ;  /* 0x00008400aa927625 */ /* 0x0c0fe200078e00ca */
[C---:B------:R-:W-:Y:S01]  /*0b60*/  IADD3 R166, R170.reuse, 0x100, RZ ;  /* 0x00000100aaa67810 */ /* 0x040fe20007ffe0ff */
[----:B------:R0:W2:Y:S01]  /*0b70*/  LDG.E R165, [R128.64] ;  /* 0x0000000480a57981 */ /* 0x0000a2000c1e1900 */
[C---:B------:R-:W-:Y:S01]  /*0b80*/  LEA.HI.X R125, R170.reuse, c[0x0][0x18c], RZ, 0x4, P0 ;  /* 0x00006300aa7d7a11 */ /* 0x040fe200000f24ff */
[----:B------:R-:W-:-:S02]  /*0b90*/  IMAD.WIDE.U32 R144, R170, R202, c[0x0][0x208] ;  /* 0x00008200aa907625 */ /* 0x000fc400078e00ca */
[----:B------:R-:W2:Y:S04]  /*0ba0*/  LDG.E.64 R146, [R146.64] ;  /* 0x0000000492927981 */ /* 0x000ea8000c1e1b00 */
[----:B------:R-:W4:Y:S04]  /*0bb0*/  LDG.E.64 R144, [R144.64] ;  /* 0x0000000490907981 */ /* 0x000f28000c1e1b00 */
[----:B------:R-:W4:Y:S01]  /*0bc0*/  LDG.E.128 R124, [R124.64] ;  /* 0x000000047c7c7981 */ /* 0x000f22000c1e1d00 */
[C---:B------:R-:W-:Y:S01]  /*0bd0*/  IMAD.WIDE.U32 R174, R166.reuse, R202, c[0x0][0x208] ;  /* 0x00008200a6ae7625 */ /* 0x040fe200078e00ca */
[----:B0-----:R-:W-:-:S03]  /*0be0*/  LEA R128, P0, R166, c[0x0][0x188], 0x4 ;  /* 0x00006200a6807a11 */ /* 0x001fc600078020ff */
[C---:B------:R-:W-:Y:S01]  /*0bf0*/  IMAD.WIDE.U32 R176, R166.reuse, R202, c[0x0][0x210] ;  /* 0x00008400a6b07625 */ /* 0x040fe200078e00ca */
[----:B------:R-:W-:Y:S01]  /*0c00*/  LEA.HI.X R129, R166, c[0x0][0x18c], RZ, 0x4, P0 ;  /* 0x00006300a6817a11 */ /* 0x000fe200000f24ff */
[----:B------:R-:W4:Y:S04]  /*0c10*/  LDG.E.64 R174, [R174.64] ;  /* 0x00000004aeae7981 */ /* 0x000f28000c1e1b00 */
[----:B------:R-:W4:Y:S04]  /*0c20*/  LDG.E.64 R176, [R176.64] ;  /* 0x00000004b0b07981 */ /* 0x000f28000c1e1b00 */
[----:B------:R-:W4:Y:S01]  /*0c30*/  LDG.E.128 R128, [R128.64] ;  /* 0x0000000480807981 */ /* 0x000f22000c1e1d00 */
[----:B------:R-:W-:-:S04]  /*0c40*/  IADD3 R164, R170, 0x200, RZ ;  /* 0x00000200aaa47810 */ /* 0x000fc80007ffe0ff */
[----:B------:R-:W-:-:S04]  /*0c50*/  LEA R132, P0, R164, c[0x0][0x188], 0x4 ;  /* 0x00006200a4847a11 */ /* 0x000fc800078020ff */
[----:B------:R-:W-:Y:S02]  /*0c60*/  LEA.HI.X R133, R164, c[0x0][0x18c], RZ, 0x4, P0 ;  /* 0x00006300a4857a11 */ /* 0x000fe400000f24ff */
[----:B------:R-:W-:-:S04]  /*0c70*/  ISETP.NE.U32.AND P0, PT, RZ, c[0x0][0x250], PT ;  /* 0x00009400ff007a0c */ /* 0x000fc80003f05070 */
[----:B------:R-:W-:Y:S01]  /*0c80*/  ISETP.NE.AND.EX P0, PT, RZ, c[0x0][0x254], PT, P0 ;  /* 0x00009500ff007a0c */ /* 0x000fe20003f05300 */
[----:B------:R-:W-:Y:S01]  /*0c90*/  IMAD.SHL.U32 R140, R170, 0x4, RZ ;  /* 0x00000004aa8c7824 */ /* 0x000fe200078e00ff */
[----:B------:R-:W-:Y:S02]  /*0ca0*/  SHF.R.U32.HI R5, RZ, 0x1e, R170 ;  /* 0x0000001eff057819 */ /* 0x000fe400000116aa */
[----:B------:R-:W-:Y:S02]  /*0cb0*/  SHF.L.U32 R169, R166, 0x2, RZ ;  /* 0x00000002a6a97819 */ /* 0x000fe400000006ff */
[----:B------:R-:W-:Y:S02]  /*0cc0*/  SHF.R.U32.HI R167, RZ, 0x1e, R166 ;  /* 0x0000001effa77819 */ /* 0x000fe400000116a6 */
[C---:B------:R-:W-:Y:S02]  /*0cd0*/  IADD3 R160, R170.reuse, 0x300, RZ ;  /* 0x00000300aaa07810 */ /* 0x040fe40007ffe0ff */
[----:B------:R-:W-:Y:S01]  /*0ce0*/  IADD3 R6, R170, 0x500, RZ ;  /* 0x00000500aa067810 */ /* 0x000fe20007ffe0ff */
[----:B------:R-:W-:Y:S01]  /*0cf0*/  IMAD.SHL.U32 R168, R164, 0x4, RZ ;  /* 0x00000004a4a87824 */ /* 0x000fe200078e00ff */
[----:B------:R-:W-:-:S02]  /*0d00*/  IADD3 R159, R170, 0x400, RZ ;  /* 0x00000400aa9f7810 */ /* 0x000fc40007ffe0ff */
[----:B------:R-:W-:Y:S01]  /*0d10*/  SHF.R.U32.HI R163, RZ, 0x1e, R164 ;  /* 0x0000001effa37819 */ /* 0x000fe200000116a4 */
[----:B------:R-:W-:Y:S01]  /*0d20*/  IMAD.WIDE.U32 R178, R164, R202, c[0x0][0x208] ;  /* 0x00008200a4b27625 */ /* 0x000fe200078e00ca */
[----:B------:R-:W-:Y:S01]  /*0d30*/  @P0 IADD3 R136, P1, R140, c[0x0][0x198], RZ ;  /* 0x000066008c880a10 */ /* 0x000fe20007f3e0ff */
[----:B------:R-:W4:Y:S03]  /*0d40*/  LDG.E.128 R132, [R132.64] ;  /* 0x0000000484847981 */ /* 0x000f26000c1e1d00 */
[----:B------:R-:W-:Y:S02]  /*0d50*/  @P0 IADD3.X R137, R5, c[0x0][0x19c], RZ, P1, !PT ;  /* 0x0000670005890a10 */ /* 0x000fe40000ffe4ff */
[----:B------:R-:W-:Y:S02]  /*0d60*/  SHF.L.U32 R188, R160, 0x2, RZ ;  /* 0x00000002a0bc7819 */ /* 0x000fe400000006ff */
[----:B------:R-:W-:Y:S01]  /*0d70*/  SHF.R.U32.HI R186, RZ, 0x1e, R160 ;  /* 0x0000001effba7819 */ /* 0x000fe200000116a0 */
[----:B-----5:R0:W5:Y:S01]  /*0d80*/  @P0 LDG.E R9, [R136.64] ;  /* 0x0000000488090981 */ /* 0x020162000c1e1900 */
[----:B------:R-:W-:-:S02]  /*0d90*/  IADD3 R140, P1, R140, c[0x0][0x190], RZ ;  /* 0x000064008c8c7a10 */ /* 0x000fc40007f3e0ff */
[----:B------:R-:W-:Y:S01]  /*0da0*/  SHF.L.U32 R172, R6, 0x2, RZ ;  /* 0x0000000206ac7819 */ /* 0x000fe200000006ff */
[----:B------:R-:W-:Y:S01]  /*0db0*/  IMAD.SHL.U32 R187, R159, 0x4, RZ ;  /* 0x000000049fbb7824 */ /* 0x000fe200078e00ff */
[----:B------:R-:W-:Y:S01]  /*0dc0*/  IADD3.X R141, R5, c[0x0][0x194], RZ, P1, !PT ;  /* 0x00006500058d7a10 */ /* 0x000fe20000ffe4ff */
[----:B------:R-:W-:Y:S01]  /*0dd0*/  IMAD.WIDE.U32 R180, R164, R202, c[0x0][0x210] ;  /* 0x00008400a4b47625 */ /* 0x000fe200078e00ca */
[----:B------:R-:W-:Y:S01]  /*0de0*/  @P0 IADD3 R138, P2, R168, c[0x0][0x198], RZ ;  /* 0x00006600a88a0a10 */ /* 0x000fe20007f5e0ff */
[----:B------:R-:W4:Y:S01]  /*0df0*/  LDG.E.64 R178, [R178.64] ;  /* 0x00000004b2b27981 */ /* 0x000f22000c1e1b00 */
[----:B0-----:R-:W-:Y:S02]  /*0e00*/  @P0 IADD3 R136, P1, R169, c[0x0][0x198], RZ ;  /* 0x00006600a9880a10 */ /* 0x001fe40007f3e0ff */
[----:B------:R-:W-:Y:S01]  /*0e10*/  IADD3 R5, R170, 0x600, RZ ;  /* 0x00000600aa057810 */ /* 0x000fe20007ffe0ff */
[----:B------:R0:W5:Y:S01]  /*0e20*/  LDG.E R171, [R140.64] ;  /* 0x000000048cab7981 */ /* 0x000162000c1e1900 */
[----:B------:R-:W-:-:S02]  /*0e30*/  @P0 IADD3.X R137, R167, c[0x0][0x19c], RZ, P1, !PT ;  /* 0x00006700a7890a10 */ /* 0x000fc40000ffe4ff */
[----:B------:R-:W-:Y:S01]  /*0e40*/  SHF.R.U32.HI R162, RZ, 0x1e, R6 ;  /* 0x0000001effa27819 */ /* 0x000fe20000011606 */
[-C--:B------:R-:W-:Y:S01]  /*0e50*/  IMAD.WIDE.U32 R182, R160, R202.reuse, c[0x0][0x208] ;  /* 0x00008200a0b67625 */ /* 0x080fe200078e00ca */
[----:B------:R-:W-:Y:S01]  /*0e60*/  @P0 IADD3 R148, P3, R172, c[0x0][0x198], RZ ;  /* 0x00006600ac940a10 */ /* 0x000fe20007f7e0ff */
[----:B------:R1:W5:Y:S02]  /*0e70*/  @P0 LDG.E R8, [R136.64] ;  /* 0x0000000488080981 */ /* 0x000364000c1e1900 */
[----:B------:R-:W-:Y:S01]  /*0e80*/  IMAD.SHL.U32 R190, R5, 0x4, RZ ;  /* 0x0000000405be7824 */ /* 0x000fe200078e00ff */
[----:B------:R-:W-:Y:S01]  /*0e90*/  SHF.R.U32.HI R161, RZ, 0x1e, R5 ;  /* 0x0000001effa17819 */ /* 0x000fe20000011605 */
[CC--:B------:R-:W-:Y:S01]  /*0ea0*/  IMAD.WIDE.U32 R184, R160.reuse, R202.reuse, c[0x0][0x210] ;  /* 0x00008400a0b87625 */ /* 0x0c0fe200078e00ca */
[----:B------:R-:W-:Y:S01]  /*0eb0*/  @P0 IADD3.X R139, R163, c[0x0][0x19c], RZ, P2, !PT ;  /* 0x00006700a38b0a10 */ /* 0x000fe200017fe4ff */
[----:B------:R-:W4:Y:S01]  /*0ec0*/  LDG.E.64 R180, [R180.64] ;  /* 0x00000004b4b47981 */ /* 0x000f22000c1e1b00 */
[----:B-1----:R-:W-:Y:S01]  /*0ed0*/  LEA R136, P1, R160, c[0x0][0x188], 0x4 ;  /* 0x00006200a0887a11 */ /* 0x002fe200078220ff */
[----:B------:R-:W-:Y:S01]  /*0ee0*/  IMAD.WIDE.U32 R192, R6, R202, c[0x0][0x210] ;  /* 0x0000840006c07625 */ /* 0x000fe200078e00ca */
[----:B------:R-:W-:Y:S01]  /*0ef0*/  @P0 IADD3.X R149, R162, c[0x0][0x19c], RZ, P3, !PT ;  /* 0x00006700a2950a10 */ /* 0x000fe20001ffe4ff */
[----:B------:R-:W4:Y:S01]  /*0f00*/  LDG.E.64 R182, [R182.64] ;  /* 0x00000004b6b67981 */ /* 0x000f22000c1e1b00 */
[----:B------:R-:W-:-:S02]  /*0f10*/  LEA.HI.X R137, R160, c[0x0][0x18c], RZ, 0x4, P1 ;  /* 0x00006300a0897a11 */ /* 0x000fc400008f24ff */
[----:B0-----:R-:W-:Y:S01]  /*0f20*/  @P0 IADD3 R140, P1, R188, c[0x0][0x198], RZ ;  /* 0x00006600bc8c0a10 */ /* 0x001fe20007f3e0ff */
[----:B------:R0:W5:Y:S03]  /*0f30*/  @P0 LDG.E R2, [R148.64] ;  /* 0x0000000494020981 */ /* 0x000166000c1e1900 */
[----:B------:R-:W-:Y:S01]  /*0f40*/  @P0 IADD3.X R141, R186, c[0x0][0x19c], RZ, P1, !PT ;  /* 0x00006700ba8d0a10 */ /* 0x000fe20000ffe4ff */
[----:B------:R-:W4:Y:S01]  /*0f50*/  LDG.E.64 R184, [R184.64] ;  /* 0x00000004b8b87981 */ /* 0x000f22000c1e1b00 */
[----:B------:R-:W-:Y:S02]  /*0f60*/  @P0 IADD3 R150, P1, R190, c[0x0][0x198], RZ ;  /* 0x00006600be960a10 */ /* 0x000fe40007f3e0ff */
[----:B------:R-:W-:Y:S01]  /*0f70*/  SHF.R.U32.HI R173, RZ, 0x1e, R159 ;  /* 0x0000001effad7819 */ /* 0x000fe2000001169f */
[----:B------:R1:W5:Y:S01]  /*0f80*/  @P0 LDG.E R4, [R140.64] ;  /* 0x000000048c040981 */ /* 0x000362000c1e1900 */
[----:B------:R-:W-:-:S02]  /*0f90*/  @P0 IADD3.X R151, R161, c[0x0][0x19c], RZ, P1, !PT ;  /* 0x00006700a1970a10 */ /* 0x000fc40000ffe4ff */
[----:B------:R-:W-:Y:S01]  /*0fa0*/  ISETP.NE.U32.AND P1, PT, RZ, c[0x0][0x218], PT ;  /* 0x00008600ff007a0c */ /* 0x000fe20003f25070 */
[----:B------:R1:W5:Y:S01]  /*0fb0*/  @P0 LDG.E R7, [R138.64] ;  /* 0x000000048a070981 */ /* 0x000362000c1e1900 */
[----:B------:R-:W-:Y:S02]  /*0fc0*/  @P0 IADD3 R142, P2, R187, c[0x0][0x198], RZ ;  /* 0x00006600bb8e0a10 */ /* 0x000fe40007f5e0ff */
[----:B------:R-:W-:Y:S01]  /*0fd0*/  ISETP.NE.AND.EX P1, PT, RZ, c[0x0][0x21c], PT, P1 ;  /* 0x00008700ff007a0c */ /* 0x000fe20003f25310 */
[----:B------:R1:W5:Y:S01]  /*0fe0*/  @P0 LDG.E R0, [R150.64] ;  /* 0x0000000496000981 */ /* 0x000362000c1e1900 */
[----:B------:R-:W-:Y:S02]  /*0ff0*/  @P0 IADD3.X R143, R173, c[0x0][0x19c], RZ, P2, !PT ;  /* 0x00006700ad8f0a10 */ /* 0x000fe400017fe4ff */
[----:B0-----:R-:W-:Y:S01]  /*1000*/  IADD3 R148, P2, R169, c[0x0][0x190], RZ ;  /* 0x00006400a9947a10 */ /* 0x001fe20007f5e0ff */
[----:B------:R-:W4:Y:S03]  /*1010*/  LDG.E.64 R192, [R192.64] ;  /* 0x00000004c0c07981 */ /* 0x000f26000c1e1b00 */
[----:B------:R-:W-:Y:S01]  /*1020*/  IADD3.X R149, R167, c[0x0][0x194], RZ, P2, !PT ;  /* 0x00006500a7957a10 */ /* 0x000fe200017fe4ff */
[----:B------:R0:W5:Y:S01]  /*1030*/  @P0 LDG.E R3, [R142.64] ;  /* 0x000000048e030981 */ /* 0x000162000c1e1900 */
[----:B-1----:R-:W-:-:S02]  /*1040*/  IADD3 R140, P2, R187, c[0x0][0x190], RZ ;  /* 0x00006400bb8c7a10 */ /* 0x002fc40007f5e0ff */
[----:B------:R-:W-:Y:S01]  /*1050*/  IADD3 R168, P3, R168, c[0x0][0x190], RZ ;  /* 0x00006400a8a87a10 */ /* 0x000fe20007f7e0ff */
[----:B------:R1:W5:Y:S01]  /*1060*/  LDG.E R167, [R148.64] ;  /* 0x0000000494a77981 */ /* 0x000362000c1e1900 */
[----:B------:R-:W-:-:S03]  /*1070*/  IADD3.X R141, R173, c[0x0][0x194], RZ, P2, !PT ;  /* 0x00006500ad8d7a10 */ /* 0x000fc600017fe4ff */
[----:B------:R-:W4:Y:S01]  /*1080*/  LDG.E.128 R136, [R136.64] ;  /* 0x0000000488887981 */ /* 0x000f22000c1e1d00 */
[----:B0-----:R-:W-:-:S04]  /*1090*/  IADD3 R142, P4, R188, c[0x0][0x190], RZ ;  /* 0x00006400bc8e7a10 */ /* 0x001fc80007f9e0ff */
[----:B------:R-:W-:Y:S02]  /*10a0*/  IADD3.X R143, R186, c[0x0][0x194], RZ, P4, !PT ;  /* 0x00006500ba8f7a10 */ /* 0x000fe400027fe4ff */
[----:B-1----:R-:W-:Y:S02]  /*10b0*/  @P1 LEA R148, P2, R170, c[0x0][0x218], 0x4 ;  /* 0x00008600aa941a11 */ /* 0x002fe400078420ff */
[----:B------:R-:W-:Y:S02]  /*10c0*/  IADD3 R150, P4, R172, c[0x0][0x190], RZ ;  /* 0x00006400ac967a10 */ /* 0x000fe40007f9e0ff */
[----:B------:R-:W-:Y:S02]  /*10d0*/  IADD3.X R169, R163, c[0x0][0x194], RZ, P3, !PT ;  /* 0x00006500a3a97a10 */ /* 0x000fe40001ffe4ff */
[----:B------:R0:W5:Y:S01]  /*10e0*/  LDG.E R163, [R140.64] ;  /* 0x000000048ca37981 */ /* 0x000162000c1e1900 */
[----:B------:R-:W-:Y:S02]  /*10f0*/  IADD3.X R151, R162, c[0x0][0x194], RZ, P4, !PT ;  /* 0x00006500a2977a10 */ /* 0x000fe400027fe4ff */
[----:B------:R-:W-:Y:S01]  /*1100*/  @P1 LEA.HI.X R149, R170, c[0x0][0x21c], RZ, 0x4, P2 ;  /* 0x00008700aa951a11 */ /* 0x000fe200010f24ff */
[C---:B------:R-:W-:Y:S01]  /*1110*/  IMAD.WIDE.U32 R186, R159.reuse, R202, c[0x0][0x208] ;  /* 0x000082009fba7625 */ /* 0x040fe200078e00ca */
[----:B------:R-:W-:Y:S01]  /*1120*/  @P1 LEA R172, P2, R166, c[0x0][0x218], 0x4 ;  /* 0x00008600a6ac1a11 */ /* 0x000fe200078420ff */
[----:B------:R1:W5:Y:S01]  /*1130*/  LDG.E R162, [R150.64] ;  /* 0x0000000496a27981 */ /* 0x000362000c1e1900 */
[----:B0-----:R-:W-:-:S03]  /*1140*/  LEA R140, P3, R159, c[0x0][0x188], 0x4 ;  /* 0x000062009f8c7a11 */ /* 0x001fc600078620ff */
[----:B------:R0:W5:Y:S01]  /*1150*/  @P1 LDG.E.128 R92, [R148.64] ;  /* 0x00000004945c1981 */ /* 0x000162000c1e1d00 */
[----:B------:R-:W-:Y:S02]  /*1160*/  @P1 LEA.HI.X R173, R166, c[0x0][0x21c], RZ, 0x4, P2 ;  /* 0x00008700a6ad1a11 */ /* 0x000fe400010f24ff */
[C---:B------:R-:W-:Y:S01]  /*1170*/  LEA.HI.X R141, R159.reuse, c[0x0][0x18c], RZ, 0x4, P3 ;  /* 0x000063009f8d7a11 */ /* 0x040fe200018f24ff */
[----:B------:R-:W-:Y:S01]  /*1180*/  IMAD.WIDE.U32 R188, R159, R202, c[0x0][0x210] ;  /* 0x000084009fbc7625 */ /* 0x000fe200078e00ca */
[----:B-1----:R-:W-:Y:S01]  /*1190*/  @P1 LEA R150, P3, R160, c[0x0][0x218], 0x4 ;  /* 0x00008600a0961a11 */ /* 0x002fe200078620ff */
[----:B------:R1:W5:Y:S01]  /*11a0*/  @P1 LDG.E.128 R96, [R172.64] ;  /* 0x00000004ac601981 */ /* 0x000362000c1e1d00 */
[----:B0-----:R-:W-:-:S03]  /*11b0*/  @P1 LEA R148, P2, R164, c[0x0][0x218], 0x4 ;  /* 0x00008600a4941a11 */ /* 0x001fc600078420ff */
[----:B------:R0:W5:Y:S01]  /*11c0*/  LDG.E R168, [R168.64] ;  /* 0x00000004a8a87981 */ /* 0x000162000c1e1900 */
[----:B------:R-:W-:Y:S02]  /*11d0*/  @P1 LEA.HI.X R151, R160, c[0x0][0x21c], RZ, 0x4, P3 ;  /* 0x00008700a0971a11 */ /* 0x000fe400018f24ff */
[----:B------:R-:W-:Y:S01]  /*11e0*/  @P1 LEA.HI.X R149, R164, c[0x0][0x21c], RZ, 0x4, P2 ;  /* 0x00008700a4951a11 */ /* 0x000fe200010f24ff */
[----:B------:R-:W4:Y:S01]  /*11f0*/  LDG.E.64 R186, [R186.64] ;  /* 0x00000004baba7981 */ /* 0x000f22000c1e1b00 */
[----:B------:R-:W-:-:S03]  /*1200*/  IADD3 R190, P4, R190, c[0x0][0x190], RZ ;  /* 0x00006400bebe7a10 */ /* 0x000fc60007f9e0ff */
[----:B------:R0:W5:Y:S01]  /*1210*/  @P1 LDG.E.128 R100, [R148.64] ;  /* 0x0000000494641981 */ /* 0x000162000c1e1d00 */
[----:B------:R-:W-:Y:S02]  /*1220*/  IADD3.X R191, R161, c[0x0][0x194], RZ, P4, !PT ;  /* 0x00006500a1bf7a10 */ /* 0x000fe400027fe4ff */
[----:B-1----:R-:W-:Y:S01]  /*1230*/  @P1 LEA R172, P4, R159, c[0x0][0x218], 0x4 ;  /* 0x000086009fac1a11 */ /* 0x002fe200078820ff */
[----:B------:R1:W5:Y:S04]  /*1240*/  @P1 LDG.E.128 R104, [R150.64] ;  /* 0x0000000496681981 */ /* 0x000368000c1e1d00 */
[----:B0-----:R0:W5:Y:S01]  /*1250*/  LDG.E R169, [R142.64] ;  /* 0x000000048ea97981 */ /* 0x001162000c1e1900 */
[----:B------:R-:W-:-:S03]  /*1260*/  @P1 LEA R148, P2, R6, c[0x0][0x218], 0x4 ;  /* 0x0000860006941a11 */ /* 0x000fc600078420ff */
[----:B------:R0:W5:Y:S01]  /*1270*/  LDG.E R161, [R190.64] ;  /* 0x00000004bea17981 */ /* 0x000162000c1e1900 */
[----:B-1----:R-:W-:Y:S02]  /*1280*/  @P1 LEA R150, P3, R5, c[0x0][0x218], 0x4 ;  /* 0x0000860005961a11 */ /* 0x002fe400078620ff */
[----:B------:R-:W-:Y:S01]  /*1290*/  @P1 LEA.HI.X R173, R159, c[0x0][0x21c], RZ, 0x4, P4 ;  /* 0x000087009fad1a11 */ /* 0x000fe200020f24ff */
[----:B------:R-:W4:Y:S01]  /*12a0*/  LDG.E.64 R188, [R188.64] ;  /* 0x00000004bcbc7981 */ /* 0x000f22000c1e1b00 */
[C---:B------:R-:W-:Y:S02]  /*12b0*/  @P1 LEA.HI.X R149, R6.reuse, c[0x0][0x21c], RZ, 0x4, P2 ;  /* 0x0000870006951a11 */ /* 0x040fe400010f24ff */
[----:B------:R-:W-:Y:S01]  /*12c0*/  @P1 LEA.HI.X R151, R5, c[0x0][0x21c], RZ, 0x4, P3 ;  /* 0x0000870005971a11 */ /* 0x000fe200018f24ff */
[----:B------:R1:W5:Y:S04]  /*12d0*/  @P1 LDG.E.128 R108, [R172.64] ;  /* 0x00000004ac6c1981 */ /* 0x000368000c1e1d00 */
[----:B------:R2:W5:Y:S04]  /*12e0*/  @P1 LDG.E.128 R112, [R148.64] ;  /* 0x0000000494701981 */ /* 0x000568000c1e1d00 */
[----:B------:R1:W5:Y:S01]  /*12f0*/  @P1 LDG.E.128 R116, [R150.64] ;  /* 0x0000000496741981 */ /* 0x000362000c1e1d00 */
[----:B------:R-:W-:Y:S01]  /*1300*/  ISETP.NE.AND P1, PT, RZ, UR6, PT ;  /* 0x00000006ff007c0c */ /* 0x000fe2000bf25270 */
[----:B0-----:R-:W-:-:S02]  /*1310*/  IMAD.WIDE.U32 R190, R6, R202, c[0x0][0x208] ;  /* 0x0000820006be7625 */ /* 0x001fc400078e00ca */
[----:B------:R-:W4:Y:S04]  /*1320*/  LDG.E.128 R140, [R140.64] ;  /* 0x000000048c8c7981 */ /* 0x000f28000c1e1d00 */
[----:B------:R-:W4:Y:S01]  /*1330*/  LDG.E.64 R190, [R190.64] ;  /* 0x00000004bebe7981 */ /* 0x000f22000c1e1b00 */
[----:B---3--:R-:W-:Y:S01]  /*1340*/  FSEL R204, R204, RZ, !P1 ;  /* 0x000000ffcccc7208 */ /* 0x008fe20004800000 */
[--C-:B--2---:R-:W-:Y:S01]  /*1350*/  IMAD.MOV.U32 R148, RZ, RZ, R147.reuse ;  /* 0x000000ffff947224 */ /* 0x104fe200078e0093 */
[----:B-1----:R-:W-:Y:S02]  /*1360*/  MOV R173, R146 ;  /* 0x0000009200ad7202 */ /* 0x002fe40000000f00 */
[----:B------:R-:W-:Y:S01]  /*1370*/  SHF.R.U64 R149, R146, 0x10, R147 ;  /* 0x0000001092957819 */ /* 0x000fe20000001293 */
[----:B----4-:R-:W-:Y:S01]  /*1380*/  IMAD.MOV.U32 R194, RZ, RZ, R145 ;  /* 0x000000ffffc27224 */ /* 0x010fe200078e0091 */
[----:B------:R-:W-:-:S02]  /*1390*/  MOV R172, R144 ;  /* 0x0000009000ac7202 */ /* 0x000fc40000000f00 */
[----:B------:R-:W-:Y:S01]  /*13a0*/  SHF.R.U64 R195, R144, 0x10, R145 ;  /* 0x0000001090c37819 */ /* 0x000fe20000001291 */
[--C-:B------:R-:W-:Y:S01]  /*13b0*/  FADD.FTZ R124, R124, -R204.reuse ;  /* 0x800000cc7c7c7221 */ /* 0x100fe20000010000 */
[----:B------:R-:W-:Y:S01]  /*13c0*/  PRMT R150, RZ, 0x5410, R173 ;  /* 0x00005410ff967816 */ /* 0x000fe200000000ad */
[--C-:B------:R-:W-:Y:S01]  /*13d0*/  FADD.FTZ R125, R125, -R204.reuse ;  /* 0x800000cc7d7d7221 */ /* 0x100fe20000010000 */
[----:B------:R-:W-:Y:S01]  /*13e0*/  PRMT R149, RZ, 0x5410, R149 ;  /* 0x00005410ff957816 */ /* 0x000fe20000000095 */
[----:B------:R-:W-:Y:S01]  /*13f0*/  FADD.FTZ R126, R126, -R204 ;  /* 0x800000cc7e7e7221 */ /* 0x000fe20000010000 */
        /* <DEDUP_REMOVED lines=12> */
[-C--:B------:R-:W-:Y:S01]  /*14c0*/  FFMA.FTZ R12, R173, R172.reuse, R12 ;  /* 0x000000acad0c7223 */ /* 0x080fe2000001000c */
[----:B------:R-:W-:Y:S01]  /*14d0*/  SHF.R.U32.HI R200, RZ, 0x10, R145 ;  /* 0x00000010ffc87819 */ /* 0x000fe20000011691 */
        /* <DEDUP_REMOVED lines=14> */
[----:B------:R-:W-:Y:S01]  /*15c0*/  FADD.FTZ R127, R127, -R204 ;  /* 0x800000cc7f7f7221 */ /* 0x000fe20000010000 */
[----:B------:R-:W-:Y:S01]  /*15d0*/  PRMT R200, RZ, 0x5410, R200 ;  /* 0x00005410ffc87816 */ /* 0x000fe200000000c8 */
[----:B------:R-:W-:Y:S01]  /*15e0*/  FADD.FTZ R128, -R204, R128 ;  /* 0x00000080cc807221 */ /* 0x000fe20000010100 */
[----:B------:R-:W-:Y:S01]  /*15f0*/  PRMT R205, RZ, 0x5410, R174 ;  /* 0x00005410ffcd7816 */ /* 0x000fe200000000ae */
[----:B------:R-:W-:Y:S01]  /*1600*/  FMUL.FTZ R201, R165, R127 ;  /* 0x0000007fa5c97220 */ /* 0x000fe20000410000 */
[----:B------:R-:W-:Y:S01]  /*1610*/  PRMT R203, RZ, 0x5410, R203 ;  /* 0x00005410ffcb7816 */ /* 0x000fe200000000cb */
[----:B------:R-:W-:-:S02]  /*1620*/  FMUL.FTZ R127, R63, R126 ;  /* 0x0000007e3f7f7220 */ /* 0x000fc40000410000 */
        /* <DEDUP_REMOVED lines=13> */
[----:B------:R-:W-:Y:S01]  /*1700*/  FADD.FTZ R142, -R204, R142 ;  /* 0x0000008ecc8e7221 */ /* 0x000fe20000010100 */
[----:B------:R-:W-:Y:S01]  /*1710*/  LEA R144, P2, R6, c[0x0][0x188], 0x4 ;  /* 0x0000620006907a11 */ /* 0x000fe200078420ff */
[----:B------:R-:W-:Y:S01]  /*1720*/  FADD.FTZ R209, R200, R209 ;  /* 0x000000d1c8d17221 */ /* 0x000fe20000010000 */
[----:B------:R-:W3:Y:S01]  /*1730*/  LDG.E.64 R194, [R194.64] ;  /* 0x00000004c2c27981 */ /* 0x000ee2000c1e1b00 */
[-C--:B------:R-:W-:Y:S02]  /*1740*/  FFMA.FTZ R13, R201, R200.reuse, R13 ;  /* 0x000000c8c90d7223 */ /* 0x080fe4000001000d */
[----:B------:R-:W-:Y:S02]  /*1750*/  FFMA.FTZ R200, R91, R200, R127 ;  /* 0x000000c85bc87223 */ /* 0x000fe4000001007f */
[----:B------:R-:W-:-:S02]  /*1760*/  FADD.FTZ R241, R126, R241 ;  /* 0x000000f17ef17221 */ /* 0x000fc40000010000 */
[----:B------:R-:W-:Y:S01]  /*1770*/  FFMA.FTZ R237, R201, R126, R237 ;  /* 0x0000007ec9ed7223 */ /* 0x000fe200000100ed */
[--C-:B------:R-:W-:Y:S01]  /*1780*/  SHF.R.U32.HI R126, RZ, 0x10, R175.reuse ;  /* 0x00000010ff7e7819 */ /* 0x100fe200000116af */
[----:B------:R-:W-:Y:S01]  /*1790*/  IMAD.MOV.U32 R127, RZ, RZ, R175 ;  /* 0x000000ffff7f7224 */ /* 0x000fe200078e00af */
[----:B------:R-:W-:Y:S01]  /*17a0*/  SHF.R.U64 R175, R176, 0x10, R177 ;  /* 0x00000010b0af7819 */ /* 0x000fe200000012b1 */
[----:B------:R-:W-:Y:S02]  /*17b0*/  FMUL.FTZ R128, R165, R128 ;  /* 0x00000080a5807220 */ /* 0x000fe40000410000 */
[----:B------:R-:W-:Y:S02]  /*17c0*/  FMUL.FTZ R174, R56, R205 ;  /* 0x000000cd38ae7220 */ /* 0x000fe40000410000 */
[----:B------:R-:W-:Y:S02]  /*17d0*/  FADD.FTZ R212, R203, R212 ;  /* 0x000000d4cbd47221 */ /* 0x000fe40000010000 */
[----:B------:R-:W-:-:S02]  /*17e0*/  FFMA.FTZ R16, R128, R203, R16 ;  /* 0x000000cb80107223 */ /* 0x000fc40000010010 */
[----:B------:R-:W-:Y:S01]  /*17f0*/  FFMA.FTZ R174, R84, R203, R174 ;  /* 0x000000cb54ae7223 */ /* 0x000fe200000100ae */
[----:B------:R-:W-:Y:S01]  /*1800*/  PRMT R203, RZ, 0x5410, R175 ;  /* 0x00005410ffcb7816 */ /* 0x000fe200000000af */
[----:B------:R-:W-:Y:S01]  /*1810*/  IMAD.MOV.U32 R176, RZ, RZ, R177 ;  /* 0x000000ffffb07224 */ /* 0x000fe200078e00b1 */
[----:B------:R-:W-:Y:S01]  /*1820*/  PRMT R202, RZ, 0x5410, R202 ;  /* 0x00005410ffca7816 */ /* 0x000fe200000000ca */
[----:B------:R-:W-:Y:S02]  /*1830*/  FMUL.FTZ R129, R165, R129 ;  /* 0x00000081a5817220 */ /* 0x000fe40000410000 */
[----:B------:R-:W-:Y:S02]  /*1840*/  FMUL.FTZ R175, R57, R203 ;  /* 0x000000cb39af7220 */ /* 0x000fe40000410000 */
[----:B------:R-:W-:Y:S02]  /*1850*/  FADD.FTZ R211, R202, R211 ;  /* 0x000000d3cad37221 */ /* 0x000fe40000010000 */
[----:B------:R-:W-:-:S02]  /*1860*/  FFMA.FTZ R15, R129, R202, R15 ;  /* 0x000000ca810f7223 */ /* 0x000fc4000001000f */
[----:B------:R-:W-:Y:S01]  /*1870*/  FFMA.FTZ R175, R85, R202, R175 ;  /* 0x000000ca55af7223 */ /* 0x000fe200000100af */
[----:B------:R-:W-:-:S05]  /*1880*/  PRMT R202, RZ, 0x5410, R176 ;  /* 0x00005410ffca7816 */ /* 0x000fca00000000b0 */
[----:B------:R-:W-:-:S05]  /*1890*/  FADD.FTZ R121, R202, R121 ;  /* 0x00000079ca797221 */ /* 0x000fca0000010000 */
[----:B------:R0:W-:Y:S04]  /*18a0*/  STL [R1+0x4], R121 ;  /* 0x0000047901007387 */ /* 0x0001e80000100800 */
[----:B0-----:R-:W4:Y:S04]  /*18b0*/  LDL.LU R121, [R1+0x2c] ;  /* 0x00002c0001797983 */ /* 0x001f280000300800 */
[----:B------:R-:W2:Y:S01]  /*18c0*/  LDL.LU R120, [R1+0x28] ;  /* 0x0000280001787983 */ /* 0x000ea20000300800 */
[----:B------:R-:W-:Y:S01]  /*18d0*/  PRMT R127, RZ, 0x5410, R127 ;  /* 0x00005410ff7f7816 */ /* 0x000fe2000000007f */
[----:B------:R-:W-:Y:S01]  /*18e0*/  FMUL.FTZ R130, R165, R130 ;  /* 0x00000082a5827220 */ /* 0x000fe20000410000 */
[----:B------:R-:W-:Y:S01]  /*18f0*/  SHF.R.U32.HI R177, RZ, 0x10, R177 ;  /* 0x00000010ffb17819 */ /* 0x000fe200000116b1 */
[----:B------:R-:W-:-:S02]  /*1900*/  FMUL.FTZ R176, R58, R202 ;  /* 0x000000ca3ab07220 */ /* 0x000fc40000410000 */
[----:B------:R-:W-:Y:S02]  /*1910*/  FADD.FTZ R251, R203, R251 ;  /* 0x000000fbcbfb7221 */ /* 0x000fe40000010000 */
[----:B------:R-:W-:Y:S01]  /*1920*/  FFMA.FTZ R245, R129, R203, R245 ;  /* 0x000000cb81f57223 */ /* 0x000fe200000100f5 */
[----:B------:R-:W-:Y:S01]  /*1930*/  MOV R203, R178 ;  /* 0x000000b200cb7202 */ /* 0x000fe20000000f00 */
[----:B------:R-:W-:Y:S02]  /*1940*/  FADD.FTZ R214, R127, R214 ;  /* 0x000000d67fd67221 */ /* 0x000fe40000010000 */
[-C--:B------:R-:W-:Y:S02]  /*1950*/  FFMA.FTZ R18, R130, R127.reuse, R18 ;  /* 0x0000007f82127223 */ /* 0x080fe40000010012 */
[----:B------:R-:W-:Y:S01]  /*1960*/  FFMA.FTZ R176, R86, R127, R176 ;  /* 0x0000007f56b07223 */ /* 0x000fe200000100b0 */
[----:B------:R-:W-:Y:S01]  /*1970*/  PRMT R127, RZ, 0x5410, R177 ;  /* 0x00005410ff7f7816 */ /* 0x000fe200000000b1 */
[----:B------:R-:W-:Y:S01]  /*1980*/  FFMA.FTZ R248, R130, R202, R248 ;  /* 0x000000ca82f87223 */ /* 0x000fe200000100f8 */
[----:B------:R-:W-:-:S02]  /*1990*/  SHF.R.U64 R202, R178, 0x10, R179 ;  /* 0x00000010b2ca7819 */ /* 0x000fc400000012b3 */
[----:B------:R-:W-:Y:S01]  /*19a0*/  MOV R178, R180 ;  /* 0x000000b400b27202 */ /* 0x000fe20000000f00 */
[----:B------:R-:W-:Y:S01]  /*19b0*/  FADD.FTZ R252, R205, R252 ;  /* 0x000000fccdfc7221 */ /* 0x000fe20000010000 */
[----:B------:R-:W-:Y:S01]  /*19c0*/  PRMT R126, RZ, 0x5410, R126 ;  /* 0x00005410ff7e7816 */ /* 0x000fe2000000007e */
[----:B------:R-:W-:Y:S01]  /*19d0*/  FFMA.FTZ R246, R128, R205, R246 ;  /* 0x000000cd80f67223 */ /* 0x000fe200000100f6 */
[----:B------:R-:W-:Y:S01]  /*19e0*/  PRMT R205, RZ, 0x5410, R178 ;  /* 0x00005410ffcd7816 */ /* 0x000fe200000000b2 */
[----:B------:R-:W-:Y:S02]  /*19f0*/  FMUL.FTZ R131, R165, R131 ;  /* 0x00000083a5837220 */ /* 0x000fe40000410000 */
[----:B------:R-:W-:Y:S01]  /*1a00*/  FMUL.FTZ R177, R59, R127 ;  /* 0x0000007f3bb17220 */ /* 0x000fe20000410000 */
[----:B------:R-:W-:Y:S01]  /*1a10*/  PRMT R203, RZ, 0x5410, R203 ;  /* 0x00005410ffcb7816 */ /* 0x000fe200000000cb */
[----:B------:R-:W-:Y:S02]  /*1a20*/  FADD.FTZ R213, R126, R213 ;  /* 0x000000d57ed57221 */ /* 0x000fe40000010000 */
[----:B------:R-:W-:-:S02]  /*1a30*/  FFMA.FTZ R17, R131, R126, R17 ;  /* 0x0000007e83117223 */ /* 0x000fc40000010011 */
[----:B------:R-:W-:Y:S01]  /*1a40*/  FFMA.FTZ R177, R87, R126, R177 ;  /* 0x0000007e57b17223 */ /* 0x000fe200000100b1 */
[----:B------:R-:W-:Y:S01]  /*1a50*/  SHF.R.U32.HI R126, RZ, 0x10, R179 ;  /* 0x00000010ff7e7819 */ /* 0x000fe200000116b3 */
[----:B------:R-:W-:Y:S02]  /*1a60*/  FADD.FTZ R215, R127, R215 ;  /* 0x000000d77fd77221 */ /* 0x000fe40000010000 */
[----:B------:R-:W-:Y:S02]  /*1a70*/  FFMA.FTZ R247, R131, R127, R247 ;  /* 0x0000007f83f77223 */ /* 0x000fe400000100f7 */
[----:B------:R-:W-:Y:S01]  /*1a80*/  IMAD.MOV.U32 R127, RZ, RZ, R179 ;  /* 0x000000ffff7f7224 */ /* 0x000fe200078e00b3 */
[----:B------:R-:W-:Y:S01]  /*1a90*/  SHF.R.U64 R179, R180, 0x10, R181 ;  /* 0x00000010b4b37819 */ /* 0x000fe200000012b5 */
[----:B------:R-:W-:Y:S02]  /*1aa0*/  FMUL.FTZ R132, R165, R132 ;  /* 0x00000084a5847220 */ /* 0x000fe40000410000 */
[----:B------:R-:W-:Y:S01]  /*1ab0*/  FMUL.FTZ R178, R52, R205 ;  /* 0x000000cd34b27220 */ /* 0x000fe20000410000 */
[----:B------:R0:W-:Y:S01]  /*1ac0*/  STL [R1], R215 ;  /* 0x000000d701007387 */ /* 0x0001e20000100800 */
[----:B------:R-:W-:-:S02]  /*1ad0*/  FADD.FTZ R218, R203, R218 ;  /* 0x000000dacbda7221 */ /* 0x000fc40000010000 */
[-C--:B------:R-:W-:Y:S02]  /*1ae0*/  FFMA.FTZ R20, R132, R203.reuse, R20 ;  /* 0x000000cb84147223 */ /* 0x080fe40000010014 */
[----:B------:R-:W-:Y:S01]  /*1af0*/  FFMA.FTZ R178, R80, R203, R178 ;  /* 0x000000cb50b27223 */ /* 0x000fe200000100b2 */
[----:B------:R-:W-:Y:S01]  /*1b00*/  PRMT R203, RZ, 0x5410, R179 ;  /* 0x00005410ffcb7816 */ /* 0x000fe200000000b3 */
[----:B------:R-:W-:Y:S01]  /*1b10*/  FFMA.FTZ R250, R132, R205, R250 ;  /* 0x000000cd84fa7223 */ /* 0x000fe200000100fa */
[----:B0-----:R-:W3:Y:S01]  /*1b20*/  LDL.LU R215, [R1+0xc] ;  /* 0x00000c0001d77983 */ /* 0x001ee20000300800 */
[----:B----4-:R-:W-:-:S03]  /*1b30*/  FADD.FTZ R121, R205, R121 ;  /* 0x00000079cd797221 */ /* 0x010fc60000010000 */
[----:B------:R-:W4:Y:S01]  /*1b40*/  LDL.LU R205, [R1+0x34] ;  /* 0x0000340001cd7983 */ /* 0x000f220000300800 */
[----:B--2---:R-:W-:-:S03]  /*1b50*/  FADD.FTZ R120, R203, R120 ;  /* 0x00000078cb787221 */ /* 0x004fc60000010000 */
[----:B------:R0:W-:Y:S04]  /*1b60*/  STL [R1+0x2c], R121 ;  /* 0x00002c7901007387 */ /* 0x0001e80000100800 */
[----:B0-----:R-:W2:Y:S04]  /*1b70*/  LDL.LU R121, [R1+0x30] ;  /* 0x0000300001797983 */ /* 0x001ea80000300800 */
[----:B------:R0:W-:Y:S04]  /*1b80*/  STL [R1+0x28], R120 ;  /* 0x0000287801007387 */ /* 0x0001e80000100800 */
[----:B0-----:R-:W2:Y:S01]  /*1b90*/  LDL.LU R120, [R1+0x8] ;  /* 0x0000080001787983 */ /* 0x001ea20000300800 */
[----:B------:R-:W-:Y:S01]  /*1ba0*/  PRMT R202, RZ, 0x5410, R202 ;  /* 0x00005410ffca7816 */ /* 0x000fe200000000ca */
[----:B------:R-:W-:-:S02]  /*1bb0*/  IMAD.MOV.U32 R180, RZ, RZ, R181 ;  /* 0x000000ffffb47224 */ /* 0x000fc400078e00b5 */
[----:B------:R-:W-:Y:S02]  /*1bc0*/  FMUL.FTZ R133, R165, R133 ;  /* 0x00000085a5857220 */ /* 0x000fe40000410000 */
[----:B------:R-:W-:Y:S02]  /*1bd0*/  FMUL.FTZ R179, R53, R203 ;  /* 0x000000cb35b37220 */ /* 0x000fe40000410000 */
[----:B------:R-:W-:Y:S02]  /*1be0*/  FADD.FTZ R217, R202, R217 ;  /* 0x000000d9cad97221 */ /* 0x000fe40000010000 */
[-C--:B------:R-:W-:Y:S02]  /*1bf0*/  FFMA.FTZ R19, R133, R202.reuse, R19 ;  /* 0x000000ca85137223 */ /* 0x080fe40000010013 */
[----:B------:R-:W-:Y:S01]  /*1c00*/  FFMA.FTZ R179, R81, R202, R179 ;  /* 0x000000ca51b37223 */ /* 0x000fe200000100b3 */
[----:B------:R-:W-:Y:S01]  /*1c10*/  PRMT R202, RZ, 0x5410, R180 ;  /* 0x00005410ffca7816 */ /* 0x000fe200000000b4 */
[----:B------:R-:W-:Y:S01]  /*1c20*/  FMUL.FTZ R134, R165, R134 ;  /* 0x00000086a5867220 */ /* 0x000fe20000410000 */
[----:B------:R-:W-:-:S02]  /*1c30*/  PRMT R127, RZ, 0x5410, R127 ;  /* 0x00005410ff7f7816 */ /* 0x000fc4000000007f */
[----:B------:R-:W-:Y:S01]  /*1c40*/  SHF.R.U32.HI R181, RZ, 0x10, R181 ;  /* 0x00000010ffb57819 */ /* 0x000fe200000116b5 */
[----:B------:R-:W-:Y:S02]  /*1c50*/  FMUL.FTZ R180, R54, R202 ;  /* 0x000000ca36b47220 */ /* 0x000fe40000410000 */
[----:B------:R-:W-:Y:S01]  /*1c60*/  FFMA.FTZ R249, R133, R203, R249 ;  /* 0x000000cb85f97223 */ /* 0x000fe200000100f9 */
[----:B------:R-:W-:Y:S01]  /*1c70*/  MOV R203, R182 ;  /* 0x000000b600cb7202 */ /* 0x000fe20000000f00 */
[----:B------:R-:W-:Y:S02]  /*1c80*/  FADD.FTZ R220, R127, R220 ;  /* 0x000000dc7fdc7221 */ /* 0x000fe40000010000 */
[-C--:B------:R-:W-:Y:S02]  /*1c90*/  FFMA.FTZ R22, R134, R127.reuse, R22 ;  /* 0x0000007f86167223 */ /* 0x080fe40000010016 */
[----:B------:R-:W-:Y:S02]  /*1ca0*/  FFMA.FTZ R180, R82, R127, R180 ;  /* 0x0000007f52b47223 */ /* 0x000fe400000100b4 */
[----:B---3--:R-:W-:Y:S01]  /*1cb0*/  FFMA.FTZ R215, R134, R202, R215 ;  /* 0x000000ca86d77223 */ /* 0x008fe200000100d7 */
[----:B------:R-:W-:Y:S01]  /*1cc0*/  PRMT R127, RZ, 0x5410, R181 ;  /* 0x00005410ff7f7816 */ /* 0x000fe200000000b5 */
[----:B------:R-:W-:Y:S01]  /*1cd0*/  FMUL.FTZ R135, R165, R135 ;  /* 0x00000087a5877220 */ /* 0x000fe20000410000 */
[----:B------:R-:W-:-:S05]  /*1ce0*/  PRMT R203, RZ, 0x5410, R203 ;  /* 0x00005410ffcb7816 */ /* 0x000fca00000000cb */
[----:B------:R-:W-:Y:S02]  /*1cf0*/  FADD.FTZ R222, R203, R222 ;  /* 0x000000decbde7221 */ /* 0x000fe40000010000 */
[----:B----4-:R-:W-:Y:S01]  /*1d00*/  FADD.FTZ R205, R202, R205 ;  /* 0x000000cdcacd7221 */ /* 0x010fe20000010000 */
[----:B------:R-:W-:Y:S02]  /*1d10*/  SHF.R.U64 R202, R182, 0x10, R183 ;  /* 0x00000010b6ca7819 */ /* 0x000fe400000012b7 */
[----:B------:R-:W-:Y:S02]  /*1d20*/  MOV R182, R184 ;  /* 0x000000b800b67202 */ /* 0x000fe40000000f00 */
[----:B------:R0:W-:Y:S04]  /*1d30*/  STL [R1+0x34], R205 ;  /* 0x000034cd01007387 */ /* 0x0001e80000100800 */
[----:B------:R1:W-:Y:S01]  /*1d40*/  STL [R1+0xc], R215 ;  /* 0x00000cd701007387 */ /* 0x0003e20000100800 */
[----:B--2---:R-:W-:Y:S01]  /*1d50*/  FADD.FTZ R121, R127, R121 ;  /* 0x000000797f797221 */ /* 0x004fe20000010000 */
[----:B0-----:R-:W-:Y:S01]  /*1d60*/  PRMT R205, RZ, 0x5410, R182 ;  /* 0x00005410ffcd7816 */ /* 0x001fe200000000b6 */
[----:B------:R-:W-:Y:S01]  /*1d70*/  FMUL.FTZ R182, R165, R136 ;  /* 0x00000088a5b67220 */ /* 0x000fe20000410000 */
[----:B-1----:R-:W2:Y:S03]  /*1d80*/  LDL.LU R215, [R1+0x14] ;  /* 0x0000140001d77983 */ /* 0x002ea60000300800 */
[----:B------:R-:W-:Y:S01]  /*1d90*/  FMUL.FTZ R136, R48, R205 ;  /* 0x000000cd30887220 */ /* 0x000fe20000410000 */
[----:B------:R0:W-:Y:S01]  /*1da0*/  STL [R1+0x30], R121 ;  /* 0x0000307901007387 */ /* 0x0001e20000100800 */
[----:B------:R-:W-:-:S02]  /*1db0*/  FFMA.FTZ R120, R135, R127, R120 ;  /* 0x0000007f87787223 */ /* 0x000fc40000010078 */
[-C--:B------:R-:W-:Y:S01]  /*1dc0*/  FFMA.FTZ R24, R182, R203.reuse, R24 ;  /* 0x000000cbb6187223 */ /* 0x080fe20000010018 */
[----:B0-----:R-:W3:Y:S01]  /*1dd0*/  LDL.LU R121, [R1+0x58] ;  /* 0x0000580001797983 */ /* 0x001ee20000300800 */
[----:B------:R-:W-:-:S03]  /*1de0*/  FFMA.FTZ R136, R76, R203, R136 ;  /* 0x000000cb4c887223 */ /* 0x000fc60000010088 */
[----:B------:R0:W-:Y:S04]  /*1df0*/  STL [R1+0x8], R120 ;  /* 0x0000087801007387 */ /* 0x0001e80000100800 */
[----:B0-----:R-:W4:Y:S04]  /*1e00*/  LDL.LU R120, [R1+0x10] ;  /* 0x0000100001787983 */ /* 0x001f280000300800 */
[----:B------:R-:W3:Y:S01]  /*1e10*/  LDL.LU R203, [R1+0x5c] ;  /* 0x00005c0001cb7983 */ /* 0x000ee20000300800 */
[----:B------:R-:W-:Y:S01]  /*1e20*/  PRMT R126, RZ, 0x5410, R126 ;  /* 0x00005410ff7e7816 */ /* 0x000fe2000000007e */
[----:B------:R-:W-:-:S02]  /*1e30*/  FMUL.FTZ R181, R55, R127 ;  /* 0x0000007f37b57220 */ /* 0x000fc40000410000 */
[----:B------:R-:W-:Y:S02]  /*1e40*/  IMAD.MOV.U32 R127, RZ, RZ, R183 ;  /* 0x000000ffff7f7224 */ /* 0x000fe400078e00b7 */
[----:B------:R-:W-:Y:S02]  /*1e50*/  FADD.FTZ R219, R126, R219 ;  /* 0x000000db7edb7221 */ /* 0x000fe40000010000 */
[-C--:B------:R-:W-:Y:S02]  /*1e60*/  FFMA.FTZ R21, R135, R126.reuse, R21 ;  /* 0x0000007e87157223 */ /* 0x080fe40000010015 */
[----:B------:R-:W-:Y:S01]  /*1e70*/  FFMA.FTZ R181, R83, R126, R181 ;  /* 0x0000007e53b57223 */ /* 0x000fe200000100b5 */
[----:B------:R-:W-:Y:S02]  /*1e80*/  SHF.R.U32.HI R126, RZ, 0x10, R183 ;  /* 0x00000010ff7e7819 */ /* 0x000fe400000116b7 */
[----:B------:R-:W-:Y:S01]  /*1e90*/  SHF.R.U64 R183, R184, 0x10, R185 ;  /* 0x00000010b8b77819 */ /* 0x000fe200000012b9 */
[----:B--2---:R-:W-:-:S02]  /*1ea0*/  FFMA.FTZ R215, R182, R205, R215 ;  /* 0x000000cdb6d77223 */ /* 0x004fc400000100d7 */
[----:B---3--:R-:W-:Y:S02]  /*1eb0*/  FADD.FTZ R203, R205, R203 ;  /* 0x000000cbcdcb7221 */ /* 0x008fe40000010000 */
[----:B------:R-:W2:Y:S04]  /*1ec0*/  LDL.LU R205, [R1+0x64] ;  /* 0x0000640001cd7983 */ /* 0x000ea80000300800 */
[----:B------:R0:W-:Y:S04]  /*1ed0*/  STL [R1+0x14], R215 ;  /* 0x000014d701007387 */ /* 0x0001e80000100800 */
[----:B------:R1:W-:Y:S04]  /*1ee0*/  STL [R1+0x5c], R203 ;  /* 0x00005ccb01007387 */ /* 0x0003e80000100800 */
[----:B0-----:R-:W3:Y:S01]  /*1ef0*/  LDL.LU R215, [R1+0x1c] ;  /* 0x00001c0001d77983 */ /* 0x001ee20000300800 */
[----:B-1----:R-:W-:Y:S01]  /*1f00*/  PRMT R203, RZ, 0x5410, R183 ;  /* 0x00005410ffcb7816 */ /* 0x002fe200000000b7 */
[----:B------:R-:W-:-:S04]  /*1f10*/  FMUL.FTZ R183, R165, R137 ;  /* 0x00000089a5b77220 */ /* 0x000fc80000410000 */
[----:B------:R-:W-:Y:S02]  /*1f20*/  FADD.FTZ R121, R203, R121 ;  /* 0x00000079cb797221 */ /* 0x000fe40000010000 */
[----:B----4-:R-:W-:-:S03]  /*1f30*/  FFMA.FTZ R120, R183, R203, R120 ;  /* 0x000000cbb7787223 */ /* 0x010fc60000010078 */
[----:B------:R0:W-:Y:S04]  /*1f40*/  STL [R1+0x58], R121 ;  /* 0x0000587901007387 */ /* 0x0001e80000100800 */
[----:B0-----:R-:W4:Y:S04]  /*1f50*/  LDL.LU R121, [R1+0x60] ;  /* 0x0000600001797983 */ /* 0x001f280000300800 */
[----:B------:R0:W-:Y:S04]  /*1f60*/  STL [R1+0x10], R120 ;  /* 0x0000107801007387 */ /* 0x0001e80000100800 */
[----:B0-----:R-:W4:Y:S01]  /*1f70*/  LDL.LU R120, [R1+0x18] ;  /* 0x0000180001787983 */ /* 0x001f220000300800 */
[----:B------:R-:W-:Y:S01]  /*1f80*/  PRMT R202, RZ, 0x5410, R202 ;  /* 0x00005410ffca7816 */ /* 0x000fe200000000ca */
[----:B------:R-:W-:-:S02]  /*1f90*/  IMAD.MOV.U32 R184, RZ, RZ, R185 ;  /* 0x000000ffffb87224 */ /* 0x000fc400078e00b9 */
[----:B------:R-:W-:Y:S02]  /*1fa0*/  FMUL.FTZ R137, R49, R203 ;  /* 0x000000cb31897220 */ /* 0x000fe40000410000 */
[----:B------:R-:W-:Y:S02]  /*1fb0*/  FADD.FTZ R221, R202, R221 ;  /* 0x000000ddcadd7221 */ /* 0x000fe40000010000 */
[-C--:B------:R-:W-:Y:S02]  /*1fc0*/  FFMA.FTZ R23, R183, R202.reuse, R23 ;  /* 0x000000cab7177223 */ /* 0x080fe40000010017 */
[----:B------:R-:W-:Y:S01]  /*1fd0*/  FFMA.FTZ R137, R77, R202, R137 ;  /* 0x000000ca4d897223 */ /* 0x000fe20000010089 */
[----:B------:R-:W-:Y:S01]  /*1fe0*/  PRMT R202, RZ, 0x5410, R184 ;  /* 0x00005410ffca7816 */ /* 0x000fe200000000b8 */
[----:B------:R-:W-:Y:S01]  /*1ff0*/  FMUL.FTZ R184, R165, R138 ;  /* 0x0000008aa5b87220 */ /* 0x000fe20000410000 */
[----:B------:R-:W-:Y:S02]  /*2000*/  PRMT R127, RZ, 0x5410, R127 ;  /* 0x00005410ff7f7816 */ /* 0x000fe4000000007f */
[----:B------:R-:W-:Y:S01]  /*2010*/  SHF.R.U32.HI R185, RZ, 0x10, R185 ;  /* 0x00000010ffb97819 */ /* 0x000fe200000116b9 */
[----:B------:R-:W-:-:S02]  /*2020*/  FMUL.FTZ R138, R50, R202 ;  /* 0x000000ca328a7220 */ /* 0x000fc40000410000 */
[----:B------:R-:W-:Y:S02]  /*2030*/  FADD.FTZ R224, R127, R224 ;  /* 0x000000e07fe07221 */ /* 0x000fe40000010000 */
[-C--:B------:R-:W-:Y:S02]  /*2040*/  FFMA.FTZ R26, R184, R127.reuse, R26 ;  /* 0x0000007fb81a7223 */ /* 0x080fe4000001001a */
[----:B------:R-:W-:Y:S01]  /*2050*/  FFMA.FTZ R138, R78, R127, R138 ;  /* 0x0000007f4e8a7223 */ /* 0x000fe2000001008a */
[----:B------:R-:W-:Y:S01]  /*2060*/  PRMT R127, RZ, 0x5410, R185 ;  /* 0x00005410ff7f7816 */ /* 0x000fe200000000b9 */
[----:B------:R-:W-:Y:S01]  /*2070*/  FMUL.FTZ R139, R165, R139 ;  /* 0x0000008ba58b7220 */ /* 0x000fe20000410000 */
[----:B------:R-:W-:Y:S02]  /*2080*/  MOV R203, R186 ;  /* 0x000000ba00cb7202 */ /* 0x000fe40000000f00 */
[----:B------:R-:W-:Y:S01]  /*2090*/  PRMT R126, RZ, 0x5410, R126 ;  /* 0x00005410ff7e7816 */ /* 0x000fe2000000007e */
[----:B------:R-:W-:Y:S01]  /*20a0*/  FMUL.FTZ R185, R51, R127 ;  /* 0x0000007f33b97220 */ /* 0x000fe20000410000 */
[----:B------:R-:W-:-:S03]  /*20b0*/  PRMT R203, RZ, 0x5410, R203 ;  /* 0x00005410ffcb7816 */ /* 0x000fc600000000cb */
[----:B------:R-:W-:Y:S02]  /*20c0*/  FADD.FTZ R223, R126, R223 ;  /* 0x000000df7edf7221 */ /* 0x000fe40000010000 */
[-C--:B------:R-:W-:Y:S02]  /*20d0*/  FFMA.FTZ R25, R139, R126.reuse, R25 ;  /* 0x0000007e8b197223 */ /* 0x080fe40000010019 */
[----:B------:R-:W-:Y:S01]  /*20e0*/  FFMA.FTZ R185, R79, R126, R185 ;  /* 0x0000007e4fb97223 */ /* 0x000fe200000100b9 */
[----:B------:R-:W-:Y:S01]  /*20f0*/  SHF.R.U32.HI R126, RZ, 0x10, R187 ;  /* 0x00000010ff7e7819 */ /* 0x000fe200000116bb */
[----:B------:R-:W-:Y:S02]  /*2100*/  FADD.FTZ R226, R203, R226 ;  /* 0x000000e2cbe27221 */ /* 0x000fe40000010000 */
[----:B--2---:R-:W-:-:S05]  /*2110*/  FADD.FTZ R205, R202, R205 ;  /* 0x000000cdcacd7221 */ /* 0x004fca0000010000 */
[----:B------:R0:W-:Y:S01]  /*2120*/  STL [R1+0x64], R205 ;  /* 0x000064cd01007387 */ /* 0x0001e20000100800 */
[----:B---3--:R-:W-:Y:S01]  /*2130*/  FFMA.FTZ R215, R184, R202, R215 ;  /* 0x000000cab8d77223 */ /* 0x008fe200000100d7 */
[----:B------:R-:W-:Y:S02]  /*2140*/  SHF.R.U64 R202, R186, 0x10, R187 ;  /* 0x00000010baca7819 */ /* 0x000fe400000012bb */
[----:B------:R-:W-:Y:S02]  /*2150*/  MOV R186, R188 ;  /* 0x000000bc00ba7202 */ /* 0x000fe40000000f00 */
[----:B------:R1:W-:Y:S01]  /*2160*/  STL [R1+0x1c], R215 ;  /* 0x00001cd701007387 */ /* 0x0003e20000100800 */
[--C-:B0-----:R-:W-:Y:S02]  /*2170*/  SHF.R.U32.HI R205, RZ, 0x10, R189.reuse ;  /* 0x00000010ffcd7819 */ /* 0x101fe400000116bd */
[--C-:B-1----:R-:W-:Y:S01]  /*2180*/  SHF.R.U64 R215, R188, 0x10, R189.reuse ;  /* 0x00000010bcd77819 */ /* 0x102fe200000012bd */
[----:B------:R-:W-:Y:S01]  /*2190*/  IMAD.MOV.U32 R188, RZ, RZ, R189 ;  /* 0x000000ffffbc7224 */ /* 0x000fe200078e00bd */
[----:B------:R-:W-:Y:S01]  /*21a0*/  PRMT R189, RZ, 0x5410, R186 ;  /* 0x00005410ffbd7816 */ /* 0x000fe200000000ba */
[----:B----4-:R-:W-:-:S02]  /*21b0*/  FADD.FTZ R121, R127, R121 ;  /* 0x000000797f797221 */ /* 0x010fc40000010000 */
[----:B------:R-:W-:-:S03]  /*21c0*/  FMUL.FTZ R186, R165, R140 ;  /* 0x0000008ca5ba7220 */ /* 0x000fc60000410000 */
[----:B------:R0:W-:Y:S01]  /*21d0*/  STL [R1+0x60], R121 ;  /* 0x0000607901007387 */ /* 0x0001e20000100800 */
[----:B------:R-:W-:-:S03]  /*21e0*/  FFMA.FTZ R120, R139, R127, R120 ;  /* 0x0000007f8b787223 */ /* 0x000fc60000010078 */
[----:B0-----:R-:W2:Y:S04]  /*21f0*/  LDL.LU R121, [R1+0x74] ;  /* 0x0000740001797983 */ /* 0x001ea80000300800 */
[----:B------:R0:W-:Y:S01]  /*2200*/  STL [R1+0x18], R120 ;  /* 0x0000187801007387 */ /* 0x0001e20000100800 */
[----:B------:R-:W-:Y:S02]  /*2210*/  IMAD.MOV.U32 R127, RZ, RZ, R187 ;  /* 0x000000ffff7f7224 */ /* 0x000fe400078e00bb */
[----:B------:R-:W-:Y:S01]  /*2220*/  FMUL.FTZ R187, R44, R189 ;  /* 0x000000bd2cbb7220 */ /* 0x000fe20000410000 */
[----:B0-----:R-:W3:Y:S04]  /*2230*/  LDL.LU R120, [R1+0x20] ;  /* 0x0000200001787983 */ /* 0x001ee80000300800 */
[----:B------:R-:W4:Y:S01]  /*2240*/  LDL.LU R140, [R1+0x24] ;  /* 0x00002400018c7983 */ /* 0x000f220000300800 */
[----:B------:R-:W-:-:S02]  /*2250*/  FFMA.FTZ R28, R186, R203, R28 ;  /* 0x000000cbba1c7223 */ /* 0x000fc4000001001c */
[----:B------:R-:W-:Y:S02]  /*2260*/  FFMA.FTZ R187, R72, R203, R187 ;  /* 0x000000cb48bb7223 */ /* 0x000fe400000100bb */
[----:B------:R-:W3:Y:S01]  /*2270*/  LDL.LU R203, [R1+0x70] ;  /* 0x0000700001cb7983 */ /* 0x000ee20000300800 */
[----:B------:R-:W-:Y:S01]  /*2280*/  PRMT R215, RZ, 0x5410, R215 ;  /* 0x00005410ffd77816 */ /* 0x000fe200000000d7 */
[----:B--2---:R-:W-:-:S05]  /*2290*/  FADD.FTZ R121, R189, R121 ;  /* 0x00000079bd797221 */ /* 0x004fca0000010000 */
[----:B------:R0:W-:Y:S04]  /*22a0*/  STL [R1+0x74], R121 ;  /* 0x0000747901007387 */ /* 0x0001e80000100800 */
[----:B0-----:R0:W5:Y:S01]  /*22b0*/  LDL.LU R121, [R1+0xa4] ;  /* 0x0000a40001797983 */ /* 0x0011620000300800 */
[----:B----4-:R-:W-:Y:S01]  /*22c0*/  FFMA.FTZ R140, R186, R189, R140 ;  /* 0x000000bdba8c7223 */ /* 0x010fe2000001008c */
[----:B------:R-:W-:Y:S01]  /*22d0*/  PRMT R189, RZ, 0x5410, R202 ;  /* 0x00005410ffbd7816 */ /* 0x000fe200000000ca */
[----:B------:R-:W-:-:S03]  /*22e0*/  FMUL.FTZ R202, R165, R141 ;  /* 0x0000008da5ca7220 */ /* 0x000fc60000410000 */
[----:B------:R1:W-:Y:S01]  /*22f0*/  STL [R1+0x24], R140 ;  /* 0x0000248c01007387 */ /* 0x0003e20000100800 */
[----:B---3--:R-:W-:Y:S02]  /*2300*/  FADD.FTZ R203, R215, R203 ;  /* 0x000000cbd7cb7221 */ /* 0x008fe40000010000 */
[CC--:B------:R-:W-:Y:S01]  /*2310*/  FFMA.FTZ R120, R202.reuse, R215.reuse, R120 ;  /* 0x000000d7ca787223 */ /* 0x0c0fe20000010078 */
[----:B------:R-:W2:Y:S01]  /*2320*/  LDL.LU R141, [R1+0x3c] ;  /* 0x00003c00018d7983 */ /* 0x000ea20000300800 */
[----:B------:R-:W-:Y:S02]  /*2330*/  FADD.FTZ R225, R189, R225 ;  /* 0x000000e1bde17221 */ /* 0x000fe40000010000 */
[----:B-1----:R-:W-:Y:S02]  /*2340*/  FMUL.FTZ R140, R45, R215 ;  /* 0x000000d72d8c7220 */ /* 0x002fe40000410000 */
[-C--:B------:R-:W-:Y:S01]  /*2350*/  FFMA.FTZ R27, R202, R189.reuse, R27 ;  /* 0x000000bdca1b7223 */ /* 0x080fe2000001001b */
[----:B------:R-:W3:Y:S01]  /*2360*/  LDL.LU R215, [R1+0x7c] ;  /* 0x00007c0001d77983 */ /* 0x000ee20000300800 */
[----:B------:R-:W-:-:S03]  /*2370*/  FFMA.FTZ R189, R73, R189, R140 ;  /* 0x000000bd49bd7223 */ /* 0x000fc6000001008c */
[----:B------:R-:W4:Y:S04]  /*2380*/  LDL.LU R140, [R1+0x78] ;  /* 0x00007800018c7983 */ /* 0x000f280000300800 */
[----:B------:R-:W-:Y:S04]  /*2390*/  STL [R1+0x70], R203 ;  /* 0x000070cb01007387 */ /* 0x000fe80000100800 */
[----:B------:R1:W-:Y:S04]  /*23a0*/  STL [R1+0x20], R120 ;  /* 0x0000207801007387 */ /* 0x0003e80000100800 */
[----:B-1----:R-:W4:Y:S01]  /*23b0*/  LDL.LU R120, [R1+0x38] ;  /* 0x0000380001787983 */ /* 0x002f220000300800 */
[----:B------:R-:W-:Y:S01]  /*23c0*/  PRMT R188, RZ, 0x5410, R188 ;  /* 0x00005410ffbc7816 */ /* 0x000fe200000000bc */
[----:B------:R-:W-:-:S02]  /*23d0*/  FMUL.FTZ R203, R165, R142 ;  /* 0x0000008ea5cb7220 */ /* 0x000fc40000410000 */
[----:B------:R-:W-:Y:S01]  /*23e0*/  FADD.FTZ R143, -R204, R143 ;  /* 0x0000008fcc8f7221 */ /* 0x000fe20000010100 */
[----:B------:R-:W-:Y:S01]  /*23f0*/  LEA.HI.X R145, R6, c[0x0][0x18c], RZ, 0x4, P2 ;  /* 0x0000630006917a11 */ /* 0x000fe200010f24ff */
[----:B------:R-:W-:Y:S01]  /*2400*/  FMUL.FTZ R142, R46, R188 ;  /* 0x000000bc2e8e7220 */ /* 0x000fe20000410000 */
[----:B------:R-:W-:-:S04]  /*2410*/  PRMT R205, RZ, 0x5410, R205 ;  /* 0x00005410ffcd7816 */ /* 0x000fc800000000cd */
[----:B------:R-:W4:Y:S01]  /*2420*/  LDG.E.128 R144, [R144.64] ;  /* 0x0000000490907981 */ /* 0x000f22000c1e1d00 */
[----:B--2---:R-:W-:Y:S02]  /*2430*/  FFMA.FTZ R141, R203, R188, R141 ;  /* 0x000000bccb8d7223 */ /* 0x004fe4000001008d */
[----:B---3--:R-:W-:Y:S02]  /*2440*/  FADD.FTZ R215, R188, R215 ;  /* 0x000000d7bcd77221 */ /* 0x008fe40000010000 */
[----:B------:R-:W-:Y:S02]  /*2450*/  FMUL.FTZ R188, R165, R143 ;  /* 0x0000008fa5bc7220 */ /* 0x000fe40000410000 */
[----:B----4-:R-:W-:Y:S01]  /*2460*/  FADD.FTZ R140, R205, R140 ;  /* 0x0000008ccd8c7221 */ /* 0x010fe20000010000 */
[----:B------:R-:W-:Y:S04]  /*2470*/  STL [R1+0x7c], R215 ;  /* 0x00007cd701007387 */ /* 0x000fe80000100800 */
[----:B------:R-:W-:Y:S01]  /*2480*/  STL [R1+0x3c], R141 ;  /* 0x00003c8d01007387 */ /* 0x000fe20000100800 */
[----:B------:R-:W-:-:S05]  /*2490*/  FFMA.FTZ R120, R188, R205, R120 ;  /* 0x000000cdbc787223 */ /* 0x000fca0000010078 */
[----:B------:R1:W-:Y:S04]  /*24a0*/  STL [R1+0x38], R120 ;  /* 0x0000387801007387 */ /* 0x0003e80000100800 */
[----:B-1----:R-:W2:Y:S04]  /*24b0*/  LDL.LU R120, [R1+0x84] ;  /* 0x0000840001787983 */ /* 0x002ea80000300800 */
[----:B------:R1:W-:Y:S04]  /*24c0*/  STL [R1+0x78], R140 ;  /* 0x0000788c01007387 */ /* 0x0003e80000100800 */
[----:B------:R-:W3:Y:S01]  /*24d0*/  LDL.LU R215, [R1+0x44] ;  /* 0x0000440001d77983 */ /* 0x000ee20000300800 */
[----:B------:R-:W-:Y:S01]  /*24e0*/  PRMT R127, RZ, 0x5410, R127 ;  /* 0x00005410ff7f7816 */ /* 0x000fe2000000007f */
[----:B------:R-:W-:Y:S01]  /*24f0*/  FMUL.FTZ R143, R47, R205 ;  /* 0x000000cd2f8f7220 */ /* 0x000fe20000410000 */
[----:B------:R-:W-:-:S02]  /*2500*/  PRMT R126, RZ, 0x5410, R126 ;  /* 0x00005410ff7e7816 */ /* 0x000fc4000000007e */
[----:B------:R-:W-:Y:S02]  /*2510*/  MOV R205, R190 ;  /* 0x000000be00cd7202 */ /* 0x000fe40000000f00 */
[----:B-1----:R-:W-:Y:S01]  /*2520*/  SHF.R.U64 R140, R190, 0x10, R191 ;  /* 0x00000010be8c7819 */ /* 0x002fe200000012bf */
[----:B------:R-:W-:Y:S01]  /*2530*/  FADD.FTZ R228, R127, R228 ;  /* 0x000000e47fe47221 */ /* 0x000fe20000010000 */
[----:B------:R-:W-:Y:S01]  /*2540*/  MOV R190, R192 ;  /* 0x000000c000be7202 */ /* 0x000fe20000000f00 */
[-C--:B------:R-:W-:Y:S02]  /*2550*/  FFMA.FTZ R30, R203, R127.reuse, R30 ;  /* 0x0000007fcb1e7223 */ /* 0x080fe4000001001e */
[----:B------:R-:W-:Y:S02]  /*2560*/  FFMA.FTZ R142, R74, R127, R142 ;  /* 0x0000007f4a8e7223 */ /* 0x000fe4000001008e */
[----:B------:R-:W-:Y:S02]  /*2570*/  FADD.FTZ R227, R126, R227 ;  /* 0x000000e37ee37221 */ /* 0x000fe40000010000 */
[----:B------:R-:W-:-:S02]  /*2580*/  FFMA.FTZ R29, R188, R126, R29 ;  /* 0x0000007ebc1d7223 */ /* 0x000fc4000001001d */
[----:B------:R-:W-:Y:S01]  /*2590*/  FFMA.FTZ R143, R75, R126, R143 ;  /* 0x0000007e4b8f7223 */ /* 0x000fe2000001008f */
[--C-:B------:R-:W-:Y:S01]  /*25a0*/  SHF.R.U32.HI R126, RZ, 0x10, R191.reuse ;  /* 0x00000010ff7e7819 */ /* 0x100fe200000116bf */
[----:B------:R-:W-:Y:S02]  /*25b0*/  FADD.FTZ R144, -R204, R144 ;  /* 0x00000090cc907221 */ /* 0x000fe40000010100 */
[----:B------:R-:W-:Y:S01]  /*25c0*/  IMAD.MOV.U32 R127, RZ, RZ, R191 ;  /* 0x000000ffff7f7224 */ /* 0x000fe200078e00bf */
        /* <DEDUP_REMOVED lines=20> */
[----:B-1----:R0:W5:Y:S04]  /*2710*/  LDL.LU R120, [R1+0xa0] ;  /* 0x0000a00001787983 */ /* 0x0021680000300800 */
[----:B------:R1:W-:Y:S04]  /*2720*/  STL [R1+0x44], R215 ;  /* 0x000044d701007387 */ /* 0x0003e80000100800 */
[----:B-1----:R-:W2:Y:S04]  /*2730*/  LDL.LU R215, [R1+0x4c] ;  /* 0x00004c0001d77983 */ /* 0x002ea80000300800 */
[----:B------:R-:W3:Y:S01]  /*2740*/  LDL.LU R140, [R1+0x80] ;  /* 0x00008000018c7983 */ /* 0x000ee20000300800 */
[----:B------:R-:W-:-:S02]  /*2750*/  IMAD.MOV.U32 R141, RZ, RZ, R193 ;  /* 0x000000ffff8d7224 */ /* 0x000fc400078e00c1 */
[----:B------:R-:W-:-:S03]  /*2760*/  FADD.FTZ R146, -R204, R146 ;  /* 0x00000092cc927221 */ /* 0x000fc60000010100 */
[----:B------:R-:W-:Y:S01]  /*2770*/  PRMT R141, RZ, 0x5410, R141 ;  /* 0x00005410ff8d7816 */ /* 0x000fe2000000008d */
[----:B----4-:R-:W-:Y:S01]  /*2780*/  FFMA.FTZ R205, R191, R192, R205 ;  /* 0x000000c0bfcd7223 */ /* 0x010fe200000100cd */
[----:B------:R-:W-:-:S04]  /*2790*/  PRMT R127, RZ, 0x5410, R127 ;  /* 0x00005410ff7f7816 */ /* 0x000fc8000000007f */
[----:B------:R1:W-:Y:S01]  /*27a0*/  STL [R1+0x40], R205 ;  /* 0x000040cd01007387 */ /* 0x0003e20000100800 */
[----:B------:R-:W-:-:S03]  /*27b0*/  FADD.FTZ R232, R127, R232 ;  /* 0x000000e87fe87221 */ /* 0x000fc60000010000 */
[----:B-1----:R-:W4:Y:S01]  /*27c0*/  LDL.LU R205, [R1+0x88] ;  /* 0x0000880001cd7983 */ /* 0x002f220000300800 */
[----:B------:R-:W-:Y:S02]  /*27d0*/  FADD.FTZ R242, R148, R242 ;  /* 0x000000f294f27221 */ /* 0x000fe40000010000 */
[----:B------:R-:W-:Y:S01]  /*27e0*/  FFMA.FTZ R238, R199, R148, R238 ;  /* 0x00000094c7ee7223 */ /* 0x000fe200000100ee */
[----:B------:R-:W-:Y:S01]  /*27f0*/  LEA R148, P1, R5, c[0x0][0x188], 0x4 ;  /* 0x0000620005947a11 */ /* 0x000fe200078220ff */
        /* <DEDUP_REMOVED lines=33> */
[----:B------:R-:W-:Y:S02]  /*2a10*/  MOV R151, R194 ;  /* 0x000000c200977202 */ /* 0x000fe40000000f00 */
[----:B------:R-:W-:Y:S02]  /*2a20*/  MOV R149, R124 ;  /* 0x0000007c00957202 */ /* 0x000fe40000000f00 */
[----:B------:R-:W-:Y:S01]  /*2a30*/  PRMT R151, RZ, 0x5410, R151 ;  /* 0x00005410ff977816 */ /* 0x000fe20000000097 */
[----:B------:R1:W-:Y:S01]  /*2a40*/  STL [R1+0x4c], R215 ;  /* 0x00004cd701007387 */ /* 0x0003e20000100800 */
[----:B------:R-:W-:Y:S02]  /*2a50*/  SHF.R.U64 R150, R194, 0x10, R195 ;  /* 0x00000010c2967819 */ /* 0x000fe400000012c3 */
[----:B------:R-:W-:Y:S01]  /*2a60*/  PRMT R149, RZ, 0x5410, R149 ;  /* 0x00005410ff957816 */ /* 0x000fe20000000095 */
[----:B------:R-:W-:Y:S01]  /*2a70*/  FMUL.FTZ R194, R36, R151 ;  /* 0x0000009724c27220 */ /* 0x000fe20000410000 */
[----:B------:R-:W-:-:S02]  /*2a80*/  SHF.R.U64 R141, R124, 0x10, R125 ;  /* 0x000000107c8d7819 */ /* 0x000fc4000000127d */
[----:B------:R-:W-:Y:S01]  /*2a90*/  SHF.R.U32.HI R124, RZ, 0x10, R125 ;  /* 0x00000010ff7c7819 */ /* 0x000fe2000001167d */
[----:B-1----:R-:W2:Y:S01]  /*2aa0*/  LDL.LU R215, [R1+0x54] ;  /* 0x0000540001d77983 */ /* 0x002ea20000300800 */
[----:B------:R-:W-:-:S03]  /*2ab0*/  FADD.FTZ R234, R149, R234 ;  /* 0x000000ea95ea7221 */ /* 0x000fc60000010000 */
[----:B------:R1:W-:Y:S01]  /*2ac0*/  STL [R1+0x88], R205 ;  /* 0x000088cd01007387 */ /* 0x0003e20000100800 */
[----:B------:R-:W-:-:S03]  /*2ad0*/  FFMA.FTZ R152, R148, R149, R152 ;  /* 0x0000009594987223 */ /* 0x000fc60000010098 */
[----:B------:R3:W-:Y:S01]  /*2ae0*/  STL [R1+0x48], R140 ;  /* 0x0000488c01007387 */ /* 0x0007e20000100800 */
[----:B------:R-:W-:Y:S01]  /*2af0*/  FFMA.FTZ R149, R64, R149, R194 ;  /* 0x0000009540957223 */ /* 0x000fe200000100c2 */
[----:B-1----:R-:W-:Y:S01]  /*2b00*/  SHF.R.U32.HI R205, RZ, 0x10, R195 ;  /* 0x00000010ffcd7819 */ /* 0x002fe200000116c3 */
[----:B---3--:R-:W-:Y:S02]  /*2b10*/  IMAD.MOV.U32 R140, RZ, RZ, R125 ;  /* 0x000000ffff8c7224 */ /* 0x008fe400078e007d */
[----:B------:R-:W-:Y:S02]  /*2b20*/  IMAD.MOV.U32 R125, RZ, RZ, R195 ;  /* 0x000000ffff7d7224 */ /* 0x000fe400078e00c3 */
        /* <DEDUP_REMOVED lines=28> */
[----:B------:R-:W-:Y:S02]  /*2cf0*/  LOP3.LUT P2, RZ, R10, 0xff, RZ, 0xc0, !PT ;  /* 0x000000ff0aff7812 */ /* 0x000fe4000784c0ff */
[----:B------:R-:W-:Y:S01]  /*2d00*/  PRMT R124, RZ, 0x5410, R124 ;  /* 0x00005410ff7c7816 */ /* 0x000fe2000000007c */
[-C--:B------:R-:W-:Y:S01]  /*2d10*/  FFMA.FTZ R195, R66, R140.reuse, R195 ;  /* 0x0000008c42c37223 */ /* 0x080fe200000100c3 */
[----:B------:R-:W-:Y:S02]  /*2d20*/  LOP3.LUT P1, RZ, R216, 0x1f, RZ, 0xc0, !PT ;  /* 0x0000001fd8ff7812 */ /* 0x000fe4000782c0ff */
[----:B------:R-:W-:Y:S01]  /*2d30*/  SHF.R.U32.HI R216, RZ, 0x5, R216 ;  /* 0x00000005ffd87819 */ /* 0x000fe200000116d8 */
[----:B------:R-:W-:Y:S01]  /*2d40*/  FADD.FTZ R244, R140, R244 ;  /* 0x000000f48cf47221 */ /* 0x000fe20000010000 */
[----:B------:R-:W-:Y:S01]  /*2d50*/  IADD3 R154, R154, c[0x0][0x160], RZ ;  /* 0x000058009a9a7a10 */ /* 0x000fe20007ffe0ff */
[----:B------:R-:W-:Y:S01]  /*2d60*/  FFMA.FTZ R206, R194, R140, R206 ;  /* 0x0000008cc2ce7223 */ /* 0x000fe200000100ce */
[----:B------:R-:W-:Y:S01]  /*2d70*/  LOP3.LUT R140, R216, 0x7fffff8, RZ, 0xc0, !PT ;  /* 0x07fffff8d88c7812 */ /* 0x000fe200078ec0ff */
[----:B------:R-:W-:Y:S01]  /*2d80*/  FADD.FTZ R243, R124, R243 ;  /* 0x000000f37cf37221 */ /* 0x000fe20000010000 */
[----:B------:R-:W-:Y:S01]  /*2d90*/  ISETP.GE.AND P4, PT, R154, c[0x0][0x164], PT ;  /* 0x000059009a007a0c */ /* 0x000fe20003f86270 */
[----:B------:R-:W-:Y:S01]  /*2da0*/  FFMA.FTZ R153, R204, R124, R153 ;  /* 0x0000007ccc997223 */ /* 0x000fe20000010099 */
[----:B------:R-:W-:Y:S01]  /*2db0*/  @!P2 IADD3 R140, R140, 0x8, RZ ;  /* 0x000000088c8ca810 */ /* 0x000fe20007ffe0ff */
        /* <DEDUP_REMOVED lines=63> */
[----:B------:R-:W-:Y:S02]  /*31b0*/  FADD.FTZ R126, R126, R195 ;  /* 0x000000c37e7e7221 */ /* 0x000fe40000010000 */
[----:B------:R-:W-:-:S02]  /*31c0*/  FFMA.FTZ R127, R204, R205, R127 ;  /* 0x000000cdcc7f7223 */ /* 0x000fc4000001007f */
[----:B------:R-:W-:Y:S01]  /*31d0*/  FADD.FTZ R126, R126, R205 ;  /* 0x000000cd7e7e7221 */ /* 0x000fe20000010000 */
[----:B------:R-:W-:Y:S05]  /*31e0*/  BRA.DIV ~URZ, `(.L_x_1627) ;  /* 0x00002c927f007947 */ /* 0x000fea000b800000 */
[----:B0-----:R0:W1:Y:S02]  /*31f0*/  SHFL.DOWN PT, R215, R126, 0x10, 0x1f ;  /* 0x0a001f007ed77f89 */ /* 0x00106400000e0000 */
.L_x_1638:
        /* <DEDUP_REMOVED lines=18> */
.L_x_1639:
[----:B------:R-:W-:Y:S01]  /*3320*/  @!P1 LOP3.LUT R141, R216, 0x7, RZ, 0xc0, !PT ;  /* 0x00000007d88d9812 */ /* 0x000fe200078ec0ff */
[----:B--2---:R-:W-:Y:S01]  /*3330*/  FADD.FTZ R125, R125, R215 ;  /* 0x000000d77d7d7221 */ /* 0x004fe20000010000 */
[----:B------:R-:W-:Y:S01]  /*3340*/  ULDC.U8 UR6, c[0x0][0x1f0] ;  /* 0x00007c0000067ab9 */ /* 0x000fe20000000000 */
[----:B-1----:R-:W-:Y:S01]  /*3350*/  FADD.FTZ R124, R127, R126 ;  /* 0x0000007e7f7c7221 */ /* 0x002fe20000010000 */
[----:B------:R-:W-:Y:S02]  /*3360*/  @!P1 IADD3 R141, R140, R141, RZ ;  /* 0x0000008d8c8d9210 */ /* 0x000fe40007ffe0ff */
[----:B-----5:R-:W-:-:S02]  /*3370*/  @P0 LOP3.LUT P5, RZ, R9, 0xff00, RZ, 0xc0, !PT ;  /* 0x0000ff0009ff0812 */ /* 0x020fc400078ac0ff */
[----:B------:R-:W-:Y:S01]  /*3380*/  LOP3.LUT P2, RZ, R171, 0xff00, RZ, 0xc0, !PT ;  /* 0x0000ff00abff7812 */ /* 0x000fe2000784c0ff */
[----:B------:R-:W-:Y:S01]  /*3390*/  @!P1 STS.64 [R141.X8+0x7000], R124 ;  /* 0x0070007c8d009388 */ /* 0x000fe20000008a00 */
[----:B------:R-:W-:Y:S01]  /*33a0*/  ISETP.NE.AND P1, PT, RZ, UR6, PT ;  /* 0x00000006ff007c0c */ /* 0x000fe2000bf25270 */
[----:B------:R-:W-:Y:S02]  /*33b0*/  WARPSYNC 0xffffffff ;  /* 0xffffffff00007948 */ /* 0x000fe40003800000 */
[----:B------:R-:W-:Y:S01]  /*33c0*/  BAR.SYNC.DEFER_BLOCKING 0x0 ;  /* 0x0000000000007b1d */ /* 0x000fe20000010000 */
[----:B------:R-:W-:Y:S02]  /*33d0*/  @P0 LOP3.LUT P3, RZ, R9, 0xff, RZ, 0xc0, !PT ;  /* 0x000000ff09ff0812 */ /* 0x000fe4000786c0ff */
[----:B------:R-:W-:-:S03]  /*33e0*/  LOP3.LUT P6, RZ, R171, 0xff, RZ, 0xc0, !PT ;  /* 0x000000ffabff7812 */ /* 0x000fc600078cc0ff */
        /* <DEDUP_REMOVED lines=41> */
[----:B------:R-:W-:Y:S01]  /*3680*/  @P0 FSEL R141, R196, RZ, P5 ;  /* 0x000000ffc48d0208 */ /* 0x000fe20002800000 */
[----:B------:R-:W-:Y:S01]  /*3690*/  FMUL.FTZ R173, R124, c[0x0][0x1e8] ;  /* 0x00007a007cad7a20 */ /* 0x000fe20000410000 */
[----:B------:R-:W-:Y:S01]  /*36a0*/  FSEL R196, R196, RZ, P2 ;  /* 0x000000ffc4c47208 */ /* 0x000fe20001000000 */
[----:B------:R-:W-:Y:S01]  /*36b0*/  FMUL.FTZ R198, R126, c[0x0][0x1e8] ;  /* 0x00007a007ec67a20 */ /* 0x000fe20000410000 */
[----:B------:R-:W-:Y:S01]  /*36c0*/  @P0 LOP3.LUT P2, RZ, R9, 0xff0000, RZ, 0xc0, !PT ;  /* 0x00ff000009ff0812 */ /* 0x000fe2000784c0ff */
[----:B------:R-:W-:Y:S01]  /*36d0*/  @P1 FADD.FTZ R127, R95, R127 ;  /* 0x0000007f5f7f1221 */ /* 0x000fe20000010000 */
[----:B------:R-:W-:-:S02]  /*36e0*/  @P0 FSEL R140, R173, RZ, P3 ;  /* 0x000000ffad8c0208 */ /* 0x000fc40001800000 */
[----:B------:R-:W-:Y:S01]  /*36f0*/  LOP3.LUT P3, RZ, R171, 0xff0000, RZ, 0xc0, !PT ;  /* 0x00ff0000abff7812 */ /* 0x000fe2000786c0ff */
        /* <DEDUP_REMOVED lines=15> */
[C---:B------:R-:W-:Y:S02]  /*37f0*/  @P2 LEA R140, P3, R170.reuse, c[0x0][0x258], 0x4 ;  /* 0x00009600aa8c2a11 */ /* 0x040fe400078620ff */
        /* <DEDUP_REMOVED lines=12> */
[----:B------:R-:W-:Y:S02]  /*38c0*/  FSEL R126, R173, RZ, P6 ;  /* 0x000000ffad7e7208 */ /* 0x000fe40003000000 */
[----:B------:R-:W-:Y:S02]  /*38d0*/  SHF.L.U32 R140, R170, 0x3, RZ ;  /* 0x00000003aa8c7819 */ /* 0x000fe400000006ff */
[----:B------:R-:W-:-:S03]  /*38e0*/  SHF.R.U32.HI R170, RZ, 0x1d, R170 ;  /* 0x0000001dffaa7819 */ /* 0x000fc600000116aa */
[----:B------:R-:W1:Y:S08]  /*38f0*/  F2F.BF16.F32 R127, R127 ;  /* 0x0000007f007f7304 */ /* 0x000e700000202000 */
[----:B------:R-:W2:Y:S01]  /*3900*/  F2F.BF16.F32 R126, R126 ;  /* 0x0000007e007e7304 */ /* 0x000ea20000202000 */
[----:B0-----:R-:W-:-:S04]  /*3910*/  IMAD.WIDE.U32 R124, R124, 0x10000, RZ ;  /* 0x000100007c7c7825 */ /* 0x001fc800078e00ff */
[----:B-1----:R-:W-:-:S05]  /*3920*/  IMAD.U32 R127, R127, 0x10000, RZ ;  /* 0x000100007f7f7824 */ /* 0x002fca00078e00ff */
        /* <DEDUP_REMOVED lines=14> */
.L_x_1629:
        /* <DEDUP_REMOVED lines=13> */
[----:B------:R-:W-:Y:S01]  /*3ae0*/  @P2 LEA R128, P5, R166, c[0x0][0x258], 0x4 ;  /* 0x00009600a6802a11 */ /* 0x000fe200078a20ff */
[----:B------:R-:W-:-:S02]  /*3af0*/  @P1 FADD.FTZ R141, R97, R141 ;  /* 0x0000008d618d1221 */ /* 0x000fc40000010000 */
[----:B------:R-:W-:Y:S01]  /*3b00*/  @P1 FADD.FTZ R140, R98, R140 ;  /* 0x0000008c628c1221 */ /* 0x000fe20000010000 */
[----:B------:R-:W-:Y:S01]  /*3b10*/  @P2 LEA.HI.X R129, R166, c[0x0][0x25c], RZ, 0x4, P5 ;  /* 0x00009700a6812a11 */ /* 0x000fe200028f24ff */
[----:B------:R-:W-:Y:S01]  /*3b20*/  @P1 FADD.FTZ R130, R96, R130 ;  /* 0x0000008260821221 */ /* 0x000fe20000010000 */
[----:B0-----:R-:W-:Y:S01]  /*3b30*/  SEL R125, R141, R121, P3 ;  /* 0x000000798d7d7207 */ /* 0x001fe20001800000 */
[----:B------:R-:W-:Y:S01]  /*3b40*/  @P1 FADD.FTZ R131, R99, R131 ;  /* 0x0000008363831221 */ /* 0x000fe20000010000 */
[----:B------:R-:W-:Y:S01]  /*3b50*/  SEL R126, R140, R122, P3 ;  /* 0x0000007a8c7e7207 */ /* 0x000fe20001800000 */
[----:B------:R-:W-:Y:S01]  /*3b60*/  FFMA.FTZ R133, R133, R216, R215 ;  /* 0x000000d885857223 */ /* 0x000fe200000100d7 */
[C---:B------:R-:W-:Y:S01]  /*3b70*/  SEL R124, R130.reuse, R120, P3 ;  /* 0x00000078827c7207 */ /* 0x040fe20001800000 */
[----:B------:R-:W-:Y:S01]  /*3b80*/  FMUL.FTZ R130, R130, c[0x0][0x1e8] ;  /* 0x00007a0082827a20 */ /* 0x000fe20000410000 */
[----:B------:R-:W-:Y:S01]  /*3b90*/  SEL R127, R131, R123, P3 ;  /* 0x0000007b837f7207 */ /* 0x000fe20001800000 */
[----:B------:R-:W-:Y:S01]  /*3ba0*/  FADD.FTZ R179, R179, -R133 ;  /* 0x80000085b3b37221 */ /* 0x000fe20000010000 */
[----:B------:R-:W-:Y:S01]  /*3bb0*/  LOP3.LUT P5, RZ, R167, 0xff0000, RZ, 0xc0, !PT ;  /* 0x00ff0000a7ff7812 */ /* 0x000fe200078ac0ff */
[----:B------:R-:W-:-:S02]  /*3bc0*/  FFMA.FTZ R133, R134, R216, R215 ;  /* 0x000000d886857223 */ /* 0x000fc400000100d7 */
[----:B------:R0:W-:Y:S01]  /*3bd0*/  @P2 STG.E.128 [R128.64], R124 ;  /* 0x0000007c80002986 */ /* 0x0001e2000c101d04 */
[-C--:B------:R-:W-:Y:S02]  /*3be0*/  FFMA.FTZ R135, R135, R216.reuse, R215 ;  /* 0x000000d887877223 */ /* 0x080fe400000100d7 */
[----:B------:R-:W-:Y:S02]  /*3bf0*/  FADD.FTZ R133, R180, -R133 ;  /* 0x80000085b4857221 */ /* 0x000fe40000010000 */
[----:B------:R-:W-:Y:S02]  /*3c00*/  FFMA.FTZ R183, R183, R216, R215 ;  /* 0x000000d8b7b77223 */ /* 0x000fe400000100d7 */
[----:B------:R-:W-:Y:S02]  /*3c10*/  FMUL.FTZ R133, R165, R133 ;  /* 0x00000085a5857220 */ /* 0x000fe40000410000 */
[----:B------:R-:W-:Y:S02]  /*3c20*/  FADD.FTZ R181, R181, -R135 ;  /* 0x80000087b5b57221 */ /* 0x000fe40000010000 */
[----:B------:R-:W-:-:S02]  /*3c30*/  FADD.FTZ R137, R137, -R183 ;  /* 0x800000b789897221 */ /* 0x000fc40000010000 */
[----:B------:R-:W-:Y:S02]  /*3c40*/  @P1 FADD.FTZ R133, R102, R133 ;  /* 0x0000008566851221 */ /* 0x000fe40000010000 */
[----:B0-----:R-:W-:Y:S02]  /*3c50*/  FMUL.FTZ R126, R140, c[0x0][0x1e8] ;  /* 0x00007a008c7e7a20 */ /* 0x001fe40000410000 */
[----:B------:R-:W-:Y:S02]  /*3c60*/  FMUL.FTZ R127, R141, c[0x0][0x1e8] ;  /* 0x00007a008d7f7a20 */ /* 0x000fe40000410000 */
[----:B------:R-:W-:Y:S01]  /*3c70*/  FMUL.FTZ R128, R131, c[0x0][0x1e8] ;  /* 0x00007a0083807a20 */ /* 0x000fe20000410000 */
[----:B------:R-:W-:Y:S01]  /*3c80*/  FSEL R129, R126, RZ, P5 ;  /* 0x000000ff7e817208 */ /* 0x000fe20002800000 */
[-C--:B------:R-:W-:Y:S01]  /*3c90*/  FFMA.FTZ R131, R132, R216.reuse, R215 ;  /* 0x000000d884837223 */ /* 0x080fe200000100d7 */
[----:B------:R-:W-:Y:S02]  /*3ca0*/  LOP3.LUT P5, RZ, R167, 0xff000000, RZ, 0xc0, !PT ;  /* 0xff000000a7ff7812 */ /* 0x000fe400078ac0ff */
[----:B------:R-:W-:Y:S01]  /*3cb0*/  FSEL R124, R127, RZ, P6 ;  /* 0x000000ff7f7c7208 */ /* 0x000fe20003000000 */
[----:B------:R-:W-:Y:S01]  /*3cc0*/  FADD.FTZ R178, R178, -R131 ;  /* 0x80000083b2b27221 */ /* 0x000fe20000010000 */
[----:B------:R-:W-:Y:S01]  /*3cd0*/  FSEL R125, R128, RZ, P5 ;  /* 0x000000ff807d7208 */ /* 0x000fe20002800000 */
[----:B------:R-:W-:Y:S01]  /*3ce0*/  F2F.BF16.F32 R129, R129 ;  /* 0x0000008100817304 */ /* 0x000fe20000202000 */
[----:B------:R-:W-:Y:S01]  /*3cf0*/  LOP3.LUT P6, RZ, R167, 0xff, RZ, 0xc0, !PT ;  /* 0x000000ffa7ff7812 */ /* 0x000fe200078cc0ff */
[----:B------:R-:W-:Y:S01]  /*3d00*/  FFMA.FTZ R131, R184, R216, R215 ;  /* 0x000000d8b8837223 */ /* 0x000fe200000100d7 */
[----:B------:R-:W-:-:S02]  /*3d10*/  @P0 LOP3.LUT P5, RZ, R8, 0xff00, RZ, 0xc0, !PT ;  /* 0x0000ff0008ff0812 */ /* 0x000fc400078ac0ff */
[----:B------:R-:W-:Y:S01]  /*3d20*/  FSEL R134, R130, RZ, P6 ;  /* 0x000000ff82867208 */ /* 0x000fe20003000000 */
[----:B------:R-:W-:Y:S01]  /*3d30*/  FADD.FTZ R131, R138, -R131 ;  /* 0x800000838a837221 */ /* 0x000fe20000010000 */
[----:B------:R-:W-:Y:S01]  /*3d40*/  @P0 FSEL R127, R127, RZ, P5 ;  /* 0x000000ff7f7f0208 */ /* 0x000fe20002800000 */
[----:B------:R-:W0:Y:S01]  /*3d50*/  F2F.BF16.F32 R124, R124 ;  /* 0x0000007c007c7304 */ /* 0x000e220000202000 */
[C---:B------:R-:W-:Y:S02]  /*3d60*/  @P0 LOP3.LUT P6, RZ, R8.reuse, 0xff0000, RZ, 0xc0, !PT ;  /* 0x00ff000008ff0812 */ /* 0x040fe400078cc0ff */
[----:B------:R-:W-:Y:S02]  /*3d70*/  @P0 F2FP.BF16.PACK_AB R127, RZ, R127 ;  /* 0x0000007fff7f023e */ /* 0x000fe400000010ff */
[----:B------:R-:W-:Y:S02]  /*3d80*/  @P0 LOP3.LUT P5, RZ, R8, 0xff, RZ, 0xc0, !PT ;  /* 0x000000ff08ff0812 */ /* 0x000fe400078ac0ff */
[----:B------:R-:W-:Y:S01]  /*3d90*/  @P0 FSEL R126, R126, RZ, P6 ;  /* 0x000000ff7e7e0208 */ /* 0x000fe20003000000 */
[----:B------:R0:W1:Y:S01]  /*3da0*/  F2F.BF16.F32 R132, R125 ;  /* 0x0000007d00847304 */ /* 0x0000620000202000 */
[----:B------:R-:W-:-:S02]  /*3db0*/  @P0 PRMT R156, R127, 0x7610, R156 ;  /* 0x000076107f9c0816 */ /* 0x000fc4000000009c */
[----:B------:R-:W-:Y:S02]  /*3dc0*/  @P0 FSEL R127, R130, RZ, P5 ;  /* 0x000000ff827f0208 */ /* 0x000fe40002800000 */
[----:B------:R-:W-:Y:S02]  /*3dd0*/  @P0 F2FP.BF16.PACK_AB R126, RZ, R126 ;  /* 0x0000007eff7e023e */ /* 0x000fe400000010ff */
[----:B------:R-:W-:Y:S01]  /*3de0*/  @P0 LOP3.LUT P5, RZ, R8, 0xff000000, RZ, 0xc0, !PT ;  /* 0xff00000008ff0812 */ /* 0x000fe200078ac0ff */
[----:B------:R-:W2:Y:S01]  /*3df0*/  F2F.BF16.F32 R134, R134 ;  /* 0x0000008600867304 */ /* 0x000ea20000202000 */
[----:B0-----:R-:W-:Y:S01]  /*3e00*/  IMAD.WIDE.U32 R124, R124, 0x10000, RZ ;  /* 0x000100007c7c7825 */ /* 0x001fe200078e00ff */
[----:B------:R-:W-:Y:S02]  /*3e10*/  @P0 PRMT R157, R126, 0x7610, R157 ;  /* 0x000076107e9d0816 */ /* 0x000fe4000000009d */
[----:B------:R-:W-:Y:S02]  /*3e20*/  @P0 F2FP.BF16.PACK_AB R127, RZ, R127 ;  /* 0x0000007fff7f023e */ /* 0x000fe400000010ff */
[----:B------:R-:W-:Y:S01]  /*3e30*/  @P0 FSEL R128, R128, RZ, P5 ;  /* 0x000000ff80800208 */ /* 0x000fe20002800000 */
[----:B-1----:R-:W-:Y:S01]  /*3e40*/  IMAD.U32 R132, R132, 0x10000, RZ ;  /* 0x0001000084847824 */ /* 0x002fe200078e00ff */
[----:B------:R-:W-:-:S02]  /*3e50*/  @P0 PRMT R155, R127, 0x7610, R155 ;  /* 0x000076107f9b0816 */ /* 0x000fc4000000009b */
[----:B------:R-:W-:Y:S02]  /*3e60*/  @P0 F2FP.BF16.PACK_AB R128, RZ, R128 ;  /* 0x00000080ff80023e */ /* 0x000fe400000010ff */
[----:B------:R-:W-:Y:S02]  /*3e70*/  LOP3.LUT R125, R125, R132, R129, 0xfe, !PT ;  /* 0x000000847d7d7212 */ /* 0x000fe400078efe81 */
[----:B------:R-:W-:Y:S02]  /*3e80*/  SHF.L.U32 R129, R166, 0x3, RZ ;  /* 0x00000003a6817819 */ /* 0x000fe400000006ff */
[----:B------:R-:W-:Y:S02]  /*3e90*/  SHF.R.U32.HI R166, RZ, 0x1d, R166 ;  /* 0x0000001dffa67819 */ /* 0x000fe400000116a6 */
[----:B------:R-:W-:Y:S02]  /*3ea0*/  IADD3 R126, P5, R129, c[0x0][0x248], RZ ;  /* 0x00009200817e7a10 */ /* 0x000fe40007fbe0ff */
[----:B--2---:R-:W-:Y:S01]  /*3eb0*/  LOP3.LUT R124, R124, R134, RZ, 0xfc, !PT ;  /* 0x000000867c7c7212 */ /* 0x004fe200078efcff */
[----:B------:R-:W-:Y:S01]  /*3ec0*/  FMUL.FTZ R134, R165, R179 ;  /* 0x000000b3a5867220 */ /* 0x000fe20000410000 */
[----:B------:R-:W-:-:S02]  /*3ed0*/  IADD3.X R127, R166, c[0x0][0x24c], RZ, P5, !PT ;  /* 0x00009300a67f7a10 */ /* 0x000fc40002ffe4ff */
[----:B------:R-:W-:Y:S01]  /*3ee0*/  LOP3.LUT P5, RZ, R168, 0xff00, RZ, 0xc0, !PT ;  /* 0x0000ff00a8ff7812 */ /* 0x000fe200078ac0ff */
[----:B------:R-:W-:Y:S01]  /*3ef0*/  @P1 FADD.FTZ R134, R101, R134 ;  /* 0x0000008665861221 */ /* 0x000fe20000010000 */
[----:B------:R-:W-:Y:S01]  /*3f00*/  @P0 PRMT R158, R128, 0x7610, R158 ;  /* 0x00007610809e0816 */ /* 0x000fe2000000009e */
[----:B------:R0:W-:Y:S02]  /*3f10*/  STG.E.64 [R126.64], R124 ;  /* 0x0000007c7e007986 */ /* 0x0001e4000c101b04 */
[----:B------:R-:W-:Y:S01]  /*3f20*/  FMUL.FTZ R130, R134, c[0x0][0x1e8] ;  /* 0x00007a0086827a20 */ /* 0x000fe20000410000 */
        /* <DEDUP_REMOVED lines=9> */
.L_x_1630:
[----:B0-----:R-:W-:Y:S01]  /*3fc0*/  FMUL.FTZ R124, R165, R178 ;  /* 0x000000b2a57c7220 */ /* 0x001fe20000410000 */
[----:B------:R-:W-:Y:S01]  /*3fd0*/  FSEL R126, R130, RZ, P5 ;  /* 0x000000ff827e7208 */ /* 0x000fe20002800000 */
[----:B------:R-:W-:Y:S01]  /*3fe0*/  FMUL.FTZ R138, R133, c[0x0][0x1e8] ;  /* 0x00007a00858a7a20 */ /* 0x000fe20000410000 */
[----:B------:R-:W-:Y:S01]  /*3ff0*/  LOP3.LUT P6, RZ, R168, 0xff0000, RZ, 0xc0, !PT ;  /* 0x00ff0000a8ff7812 */ /* 0x000fe200078cc0ff */
[----:B------:R-:W-:Y:S01]  /*4000*/  @P1 FADD.FTZ R124, R100, R124 ;  /* 0x0000007c647c1221 */ /* 0x000fe20000010000 */
[----:B------:R-:W-:Y:S01]  /*4010*/  @P2 LEA R128, P5, R164, c[0x0][0x258], 0x4 ;  /* 0x00009600a4802a11 */ /* 0x000fe200078a20ff */
[C---:B------:R-:W-:Y:S01]  /*4020*/  FMUL.FTZ R127, R165.reuse, R181 ;  /* 0x000000b5a57f7220 */ /* 0x040fe20000410000 */
[----:B------:R-:W-:Y:S01]  /*4030*/  FSEL R125, R138, RZ, P6 ;  /* 0x000000ff8a7d7208 */ /* 0x000fe20003000000 */
[----:B------:R-:W-:Y:S01]  /*4040*/  FMUL.FTZ R170, R165, R137 ;  /* 0x00000089a5aa7220 */ /* 0x000fe20000410000 */
[----:B------:R-:W-:Y:S01]  /*4050*/  @P2 LEA.HI.X R129, R164, c[0x0][0x25c], RZ, 0x4, P5 ;  /* 0x00009700a4812a11 */ /* 0x000fe200028f24ff */
[----:B------:R-:W-:Y:S01]  /*4060*/  FMUL.FTZ R140, R124, c[0x0][0x1e8] ;  /* 0x00007a007c8c7a20 */ /* 0x000fe20000410000 */
[C---:B------:R-:W-:Y:S01]  /*4070*/  LOP3.LUT P6, RZ, R168.reuse, 0xff, RZ, 0xc0, !PT ;  /* 0x000000ffa8ff7812 */ /* 0x040fe200078cc0ff */
[----:B------:R-:W-:Y:S01]  /*4080*/  @P1 FADD.FTZ R127, R103, R127 ;  /* 0x0000007f677f1221 */ /* 0x000fe20000010000 */
[----:B------:R-:W-:Y:S01]  /*4090*/  LOP3.LUT P5, RZ, R168, 0xff000000, RZ, 0xc0, !PT ;  /* 0xff000000a8ff7812 */ /* 0x000fe200078ac0ff */
[----:B------:R-:W-:Y:S01]  /*40a0*/  FMUL.FTZ R168, R165, R131 ;  /* 0x00000083a5a87220 */ /* 0x000fe20000410000 */
[----:B------:R-:W-:Y:S01]  /*40b0*/  FSEL R132, R140, RZ, P6 ;  /* 0x000000ff8c847208 */ /* 0x000fe20003000000 */
[----:B------:R-:W-:Y:S01]  /*40c0*/  @P1 FADD.FTZ R170, R105, R170 ;  /* 0x000000aa69aa1221 */ /* 0x000fe20000010000 */
[----:B------:R0:W-:Y:S01]  /*40d0*/  F2F.BF16.F32 R131, R126 ;  /* 0x0000007e00837304 */ /* 0x0001e20000202000 */
[--C-:B------:R-:W-:Y:S01]  /*40e0*/  FFMA.FTZ R139, R139, R216, R215.reuse ;  /* 0x000000d88b8b7223 */ /* 0x100fe200000100d7 */
[----:B------:R-:W-:Y:S01]  /*40f0*/  LOP3.LUT P6, RZ, R169, 0xff00, RZ, 0xc0, !PT ;  /* 0x0000ff00a9ff7812 */ /* 0x000fe200078cc0ff */
[C---:B------:R-:W-:Y:S01]  /*4100*/  FMUL.FTZ R141, R127.reuse, c[0x0][0x1e8] ;  /* 0x00007a007f8d7a20 */ /* 0x040fe20000410000 */
[----:B------:R-:W-:Y:S01]  /*4110*/  SEL R124, R124, R120, P3 ;  /* 0x000000787c7c7207 */ /* 0x000fe20001800000 */
[----:B------:R-:W-:Y:S01]  /*4120*/  FMUL.FTZ R167, R170, c[0x0][0x1e8] ;  /* 0x00007a00aaa77a20 */ /* 0x000fe20000410000 */
[----:B------:R-:W-:Y:S01]  /*4130*/  SEL R127, R127, R123, P3 ;  /* 0x0000007b7f7f7207 */ /* 0x000fe20001800000 */
[-CC-:B------:R-:W-:Y:S01]  /*4140*/  FFMA.FTZ R202, R202, R216.reuse, R215.reuse ;  /* 0x000000d8caca7223 */ /* 0x180fe200000100d7 */
[----:B------:R1:W-:Y:S01]  /*4150*/  F2F.BF16.F32 R137, R125 ;  /* 0x0000007d00897304 */ /* 0x0003e20000202000 */
[----:B0-----:R-:W-:Y:S01]  /*4160*/  FFMA.FTZ R126, R182, R216, R215 ;  /* 0x000000d8b67e7223 */ /* 0x001fe200000100d7 */
[----:B------:R-:W-:Y:S01]  /*4170*/  FSEL R172, R141, RZ, P5 ;  /* 0x000000ff8dac7208 */ /* 0x000fe20002800000 */
[----:B------:R-:W-:Y:S01]  /*4180*/  FADD.FTZ R182, R185, -R139 ;  /* 0x8000008bb9b67221 */ /* 0x000fe20000010000 */
[----:B------:R-:W-:Y:S01]  /*4190*/  FSEL R171, R167, RZ, P6 ;  /* 0x000000ffa7ab7208 */ /* 0x000fe20003000000 */
[----:B------:R-:W-:Y:S01]  /*41a0*/  FADD.FTZ R136, R136, -R126 ;  /* 0x8000007e88887221 */ /* 0x000fe20000010000 */
[----:B------:R-:W-:Y:S01]  /*41b0*/  SEL R126, R133, R122, P3 ;  /* 0x0000007a857e7207 */ /* 0x000fe20001800000 */
[----:B------:R-:W-:Y:S01]  /*41c0*/  FFMA.FTZ R203, R203, R216, R215 ;  /* 0x000000d8cbcb7223 */ /* 0x000fe200000100d7 */
[----:B------:R-:W-:Y:S01]  /*41d0*/  LOP3.LUT P5, RZ, R169, 0xff0000, RZ, 0xc0, !PT ;  /* 0x00ff0000a9ff7812 */ /* 0x000fe200078ac0ff */
[----:B------:R-:W-:Y:S01]  /*41e0*/  @P1 FADD.FTZ R168, R106, R168 ;  /* 0x000000a86aa81221 */ /* 0x000fe20000010000 */
[----:B-1----:R-:W-:Y:S01]  /*41f0*/  SEL R125, R134, R121, P3 ;  /* 0x00000079867d7207 */ /* 0x002fe20001800000 */
[C---:B------:R-:W-:Y:S01]  /*4200*/  FMUL.FTZ R179, R165.reuse, R136 ;  /* 0x00000088a5b37220 */ /* 0x040fe20000410000 */
[----:B------:R0:W-:Y:S01]  /*4210*/  F2F.BF16.F32 R133, R172 ;  /* 0x000000ac00857304 */ /* 0x0001e20000202000 */
[----:B------:R-:W-:Y:S01]  /*4220*/  FMUL.FTZ R182, R165, R182 ;  /* 0x000000b6a5b67220 */ /* 0x000fe20000410000 */
[----:B------:R-:W-:Y:S01]  /*4230*/  LOP3.LUT P6, RZ, R169, 0xff, RZ, 0xc0, !PT ;  /* 0x000000ffa9ff7812 */ /* 0x000fe200078cc0ff */
[----:B------:R-:W-:Y:S01]  /*4240*/  FADD.FTZ R189, R189, -R202 ;  /* 0x800000cabdbd7221 */ /* 0x000fe20000010000 */
[----:B------:R1:W-:Y:S01]  /*4250*/  @P2 STG.E.128 [R128.64], R124 ;  /* 0x0000007c80002986 */ /* 0x0003e2000c101d04 */
[----:B------:R-:W-:-:S02]  /*4260*/  FADD.FTZ R203, R142, -R203 ;  /* 0x800000cb8ecb7221 */ /* 0x000fc40000010000 */
[-CC-:B------:R-:W-:Y:S01]  /*4270*/  FFMA.FTZ R188, R188, R216.reuse, R215.reuse ;  /* 0x000000d8bcbc7223 */ /* 0x180fe200000100d7 */
[----:B------:R-:W-:Y:S01]  /*4280*/  F2F.BF16.F32 R132, R132 ;  /* 0x0000008400847304 */ /* 0x000fe20000202000 */
[----:B------:R-:W-:Y:S02]  /*4290*/  FFMA.FTZ R186, R186, R216, R215 ;  /* 0x000000d8baba7223 */ /* 0x000fe400000100d7 */
[----:B------:R-:W-:Y:S02]  /*42a0*/  FMUL.FTZ R166, R168, c[0x0][0x1e8] ;  /* 0x00007a00a8a67a20 */ /* 0x000fe40000410000 */
[----:B------:R-:W-:Y:S02]  /*42b0*/  @P1 FADD.FTZ R179, R104, R179 ;  /* 0x000000b368b31221 */ /* 0x000fe40000010000 */
[----:B------:R-:W-:Y:S01]  /*42c0*/  @P1 FADD.FTZ R182, R107, R182 ;  /* 0x000000b66bb61221 */ /* 0x000fe20000010000 */
[----:B------:R-:W-:Y:S01]  /*42d0*/  FSEL R135, R166, RZ, P5 ;  /* 0x000000ffa6877208 */ /* 0x000fe20002800000 */
[----:B0-----:R-:W-:Y:S01]  /*42e0*/  FMUL.FTZ R172, R165, R189 ;  /* 0x000000bda5ac7220 */ /* 0x001fe20000410000 */
[----:B------:R-:W-:Y:S01]  /*42f0*/  LOP3.LUT P5, RZ, R169, 0xff000000, RZ, 0xc0, !PT ;  /* 0xff000000a9ff7812 */ /* 0x000fe200078ac0ff */
[----:B------:R-:W-:-:S02]  /*4300*/  FADD.FTZ R143, R143, -R188 ;  /* 0x800000bc8f8f7221 */ /* 0x000fc40000010000 */
[----:B------:R-:W-:Y:S01]  /*4310*/  FADD.FTZ R186, R187, -R186 ;  /* 0x800000babbba7221 */ /* 0x000fe20000010000 */
[----:B-1----:R0:W-:Y:S01]  /*4320*/  F2F.BF16.F32 R128, R171 ;  /* 0x000000ab00807304 */ /* 0x0021e20000202000 */
[-CC-:B------:R-:W-:Y:S02]  /*4330*/  FFMA.FTZ R191, R191, R216.reuse, R215.reuse ;  /* 0x000000d8bfbf7223 */ /* 0x180fe400000100d7 */
[----:B------:R-:W-:Y:S02]  /*4340*/  FFMA.FTZ R192, R192, R216, R215 ;  /* 0x000000d8c0c07223 */ /* 0x000fe400000100d7 */
[----:B------:R-:W-:Y:S02]  /*4350*/  FMUL.FTZ R176, R179, c[0x0][0x1e8] ;  /* 0x00007a00b3b07a20 */ /* 0x000fe40000410000 */
[----:B------:R-:W-:Y:S01]  /*4360*/  FMUL.FTZ R175, R182, c[0x0][0x1e8] ;  /* 0x00007a00b6af7a20 */ /* 0x000fe20000410000 */
[----:B------:R1:W-:Y:S01]  /*4370*/  F2F.BF16.F32 R127, R135 ;  /* 0x00000087007f7304 */ /* 0x0003e20000202000 */
[----:B0-----:R-:W-:Y:S01]  /*4380*/  FMUL.FTZ R171, R165, R203 ;  /* 0x000000cba5ab7220 */ /* 0x001fe20000410000 */
[----:B------:R-:W-:Y:S01]  /*4390*/  FSEL R126, R176, RZ, P6 ;  /* 0x000000ffb07e7208 */ /* 0x000fe20003000000 */
[----:B------:R-:W-:Y:S01]  /*43a0*/  @P1 FADD.FTZ R172, R109, R172 ;  /* 0x000000ac6dac1221 */ /* 0x000fe20000010000 */
[----:B------:R-:W-:Y:S01]  /*43b0*/  FSEL R129, R175, RZ, P5 ;  /* 0x000000ffaf817208 */ /* 0x000fe20002800000 */
[----:B------:R-:W-:Y:S01]  /*43c0*/  @P1 FADD.FTZ R171, R110, R171 ;  /* 0x000000ab6eab1221 */ /* 0x000fe20000010000 */
[----:B------:R-:W-:Y:S01]  /*43d0*/  LOP3.LUT P6, RZ, R163, 0xff00, RZ, 0xc0, !PT ;  /* 0x0000ff00a3ff7812 */ /* 0x000fe200078cc0ff */
[----:B------:R-:W-:Y:S01]  /*43e0*/  FMUL.FTZ R180, R165, R186 ;  /* 0x000000baa5b47220 */ /* 0x000fe20000410000 */
[----:B------:R-:W-:Y:S01]  /*43f0*/  LOP3.LUT P5, RZ, R163, 0xff0000, RZ, 0xc0, !PT ;  /* 0x00ff0000a3ff7812 */ /* 0x000fe200078ac0ff */
[----:B------:R-:W-:Y:S01]  /*4400*/  FMUL.FTZ R183, R165, R143 ;  /* 0x0000008fa5b77220 */ /* 0x000fe20000410000 */
[----:B------:R-:W0:Y:S01]  /*4410*/  F2F.BF16.F32 R129, R129 ;  /* 0x0000008100817304 */ /* 0x000e220000202000 */
[----:B------:R-:W-:-:S02]  /*4420*/  FADD.FTZ R191, R145, -R191 ;  /* 0x800000bf91bf7221 */ /* 0x000fc40000010000 */
[----:B------:R-:W-:Y:S02]  /*4430*/  FADD.FTZ R146, R146, -R192 ;  /* 0x800000c092927221 */ /* 0x000fe40000010000 */
[----:B------:R-:W-:Y:S02]  /*4440*/  FMUL.FTZ R169, R172, c[0x0][0x1e8] ;  /* 0x00007a00aca97a20 */ /* 0x000fe40000410000 */
[----:B------:R-:W-:Y:S01]  /*4450*/  FMUL.FTZ R142, R171, c[0x0][0x1e8] ;  /* 0x00007a00ab8e7a20 */ /* 0x000fe20000410000 */
[----:B------:R-:W-:Y:S01]  /*4460*/  F2F.BF16.F32 R126, R126 ;  /* 0x0000007e007e7304 */ /* 0x000fe20000202000 */
[-CC-:B------:R-:W-:Y:S01]  /*4470*/  FFMA.FTZ R193, R193, R216.reuse, R215.reuse ;  /* 0x000000d8c1c17223 */ /* 0x180fe200000100d7 */
[----:B------:R-:W-:Y:S01]  /*4480*/  FSEL R134, R169, RZ, P6 ;  /* 0x000000ffa9867208 */ /* 0x000fe20003000000 */
[----:B------:R-:W-:Y:S01]  /*4490*/  @P1 FADD.FTZ R180, R108, R180 ;  /* 0x000000b46cb41221 */ /* 0x000fe20000010000 */
[----:B-1----:R-:W-:Y:S01]  /*44a0*/  FSEL R135, R142, RZ, P5 ;  /* 0x000000ff8e877208 */ /* 0x002fe20002800000 */
[----:B------:R-:W-:Y:S01]  /*44b0*/  FFMA.FTZ R124, R148, R216, R215 ;  /* 0x000000d8947c7223 */ /* 0x000fe200000100d7 */
[----:B------:R-:W-:Y:S01]  /*44c0*/  LOP3.LUT P6, RZ, R163, 0xff, RZ, 0xc0, !PT ;  /* 0x000000ffa3ff7812 */ /* 0x000fe200078cc0ff */
[----:B------:R-:W-:Y:S01]  /*44d0*/  @P1 FADD.FTZ R183, R111, R183 ;  /* 0x000000b76fb71221 */ /* 0x000fe20000010000 */
[----:B------:R-:W-:Y:S01]  /*44e0*/  LOP3.LUT P5, RZ, R163, 0xff000000, RZ, 0xc0, !PT ;  /* 0xff000000a3ff7812 */ /* 0x000fe200078ac0ff */
[----:B------:R-:W-:Y:S01]  /*44f0*/  FMUL.FTZ R148, R165, R191 ;  /* 0x000000bfa5947220 */ /* 0x000fe20000410000 */
[----:B0-----:R-:W-:Y:S01]  /*4500*/  SHF.L.U32 R129, R129, 0x10, RZ ;  /* 0x0000001081817819 */ /* 0x001fe200000006ff */
[----:B------:R-:W-:Y:S01]  /*4510*/  FMUL.FTZ R146, R165, R146 ;  /* 0x00000092a5927220 */ /* 0x000fe20000410000 */
[----:B------:R-:W-:Y:S01]  /*4520*/  F2F.BF16.F32 R134, R134 ;  /* 0x0000008600867304 */ /* 0x000fe20000202000 */
[----:B------:R-:W-:-:S02]  /*4530*/  FMUL.FTZ R177, R180, c[0x0][0x1e8] ;  /* 0x00007a00b4b17a20 */ /* 0x000fc40000410000 */
[----:B------:R-:W-:Y:S02]  /*4540*/  FMUL.FTZ R181, R183, c[0x0][0x1e8] ;  /* 0x00007a00b7b57a20 */ /* 0x000fe40000410000 */
[----:B------:R-:W-:Y:S01]  /*4550*/  FADD.FTZ R193, R147, -R193 ;  /* 0x800000c193c17221 */ /* 0x000fe20000010000 */
[----:B------:R-:W-:Y:S01]  /*4560*/  FSEL R139, R177, RZ, P6 ;  /* 0x000000ffb18b7208 */ /* 0x000fe20003000000 */
[----:B------:R-:W-:Y:S01]  /*4570*/  @P1 FADD.FTZ R148, R113, R148 ;  /* 0x0000009471941221 */ /* 0x000fe20000010000 */
[----:B------:R-:W-:Y:S01]  /*4580*/  FSEL R187, R181, RZ, P5 ;  /* 0x000000ffb5bb7208 */ /* 0x000fe20002800000 */
[----:B------:R-:W-:Y:S01]  /*4590*/  @P1 FADD.FTZ R146, R114, R146 ;  /* 0x0000009272921221 */ /* 0x000fe20000010000 */
[----:B------:R-:W-:Y:S01]  /*45a0*/  LOP3.LUT P6, RZ, R162, 0xff00, RZ, 0xc0, !PT ;  /* 0x0000ff00a2ff7812 */ /* 0x000fe200078cc0ff */
[-CC-:B------:R-:W-:Y:S01]  /*45b0*/  FFMA.FTZ R150, R150, R216.reuse, R215.reuse ;  /* 0x000000d896967223 */ /* 0x180fe200000100d7 */
[----:B------:R-:W-:Y:S01]  /*45c0*/  LOP3.LUT P5, RZ, R162, 0xff0000, RZ, 0xc0, !PT ;  /* 0x00ff0000a2ff7812 */ /* 0x000fe200078ac0ff */
[----:B------:R-:W-:Y:S01]  /*45d0*/  FFMA.FTZ R194, R194, R216, R215 ;  /* 0x000000d8c2c27223 */ /* 0x000fe200000100d7 */
[----:B------:R-:W0:Y:S01]  /*45e0*/  F2F.BF16.F32 R187, R187 ;  /* 0x000000bb00bb7304 */ /* 0x000e220000202000 */
[----:B------:R-:W-:-:S02]  /*45f0*/  FMUL.FTZ R163, R165, R193 ;  /* 0x000000c1a5a37220 */ /* 0x000fc40000410000 */
[-CC-:B------:R-:W-:Y:S02]  /*4600*/  FFMA.FTZ R190, R190, R216.reuse, R215.reuse ;  /* 0x000000d8bebe7223 */ /* 0x180fe400000100d7 */
[----:B------:R-:W-:Y:S02]  /*4610*/  FMUL.FTZ R145, R148, c[0x0][0x1e8] ;  /* 0x00007a0094917a20 */ /* 0x000fe40000410000 */
[----:B------:R-:W-:Y:S01]  /*4620*/  FMUL.FTZ R143, R146, c[0x0][0x1e8] ;  /* 0x00007a00928f7a20 */ /* 0x000fe20000410000 */
[----:B------:R-:W1:Y:S01]  /*4630*/  F2F.BF16.F32 R139, R139 ;  /* 0x0000008b008b7304 */ /* 0x000e620000202000 */
[----:B------:R-:W-:Y:S01]  /*4640*/  FADD.FTZ R150, R151, -R150 ;  /* 0x8000009697967221 */ /* 0x000fe20000010000 */
[----:B------:R-:W-:Y:S01]  /*4650*/  FSEL R185, R145, RZ, P6 ;  /* 0x000000ff91b97208 */ /* 0x000fe20003000000 */
[----:B------:R-:W-:Y:S01]  /*4660*/  FADD.FTZ R194, R195, -R194 ;  /* 0x800000c2c3c27221 */ /* 0x000fe20000010000 */
[----:B------:R-:W-:Y:S01]  /*4670*/  FSEL R186, R143, RZ, P5 ;  /* 0x000000ff8fba7208 */ /* 0x000fe20002800000 */
[----:B------:R-:W-:Y:S01]  /*4680*/  FFMA.FTZ R204, R204, R216, R215 ;  /* 0x000000d8cccc7223 */ /* 0x000fe200000100d7 */
[C---:B------:R-:W-:Y:S01]  /*4690*/  LOP3.LUT P6, RZ, R162.reuse, 0xff, RZ, 0xc0, !PT ;  /* 0x000000ffa2ff7812 */ /* 0x040fe200078cc0ff */
[----:B------:R-:W-:Y:S01]  /*46a0*/  @P1 FADD.FTZ R163, R115, R163 ;  /* 0x000000a373a31221 */ /* 0x000fe20000010000 */
[----:B------:R-:W-:Y:S01]  /*46b0*/  LOP3.LUT P5, RZ, R162, 0xff000000, RZ, 0xc0, !PT ;  /* 0xff000000a2ff7812 */ /* 0x000fe200078ac0ff */
[----:B------:R-:W-:Y:S01]  /*46c0*/  FADD.FTZ R144, R144, -R190 ;  /* 0x800000be90907221 */ /* 0x000fe20000010000 */
[----:B------:R-:W2:Y:S01]  /*46d0*/  F2F.BF16.F32 R135, R135 ;  /* 0x0000008700877304 */ /* 0x000ea20000202000 */
[----:B------:R-:W-:-:S02]  /*46e0*/  FADD.FTZ R124, R149, -R124 ;  /* 0x8000007c957c7221 */ /* 0x000fc40000010000 */
[C---:B------:R-:W-:Y:S02]  /*46f0*/  FMUL.FTZ R149, R165.reuse, R150 ;  /* 0x00000096a5957220 */ /* 0x040fe40000410000 */
[----:B------:R-:W-:Y:S02]  /*4700*/  FMUL.FTZ R150, R165, R194 ;  /* 0x000000c2a5967220 */ /* 0x000fe40000410000 */
[----:B------:R-:W-:Y:S01]  /*4710*/  FADD.FTZ R204, R205, -R204 ;  /* 0x800000cccdcc7221 */ /* 0x000fe20000010000 */
[----:B------:R-:W-:Y:S01]  /*4720*/  F2F.BF16.F32 R185, R185 ;  /* 0x000000b900b97304 */ /* 0x000fe20000202000 */
[----:B------:R-:W-:Y:S02]  /*4730*/  FMUL.FTZ R162, R163, c[0x0][0x1e8] ;  /* 0x00007a00a3a27a20 */ /* 0x000fe40000410000 */
[C---:B------:R-:W-:Y:S02]  /*4740*/  FMUL.FTZ R144, R165.reuse, R144 ;  /* 0x00000090a5907220 */ /* 0x040fe40000410000 */
[----:B------:R-:W-:Y:S01]  /*4750*/  FMUL.FTZ R151, R165, R124 ;  /* 0x0000007ca5977220 */ /* 0x000fe20000410000 */
[----:B------:R-:W-:Y:S01]  /*4760*/  FSEL R136, R162, RZ, P5 ;  /* 0x000000ffa2887208 */ /* 0x000fe20002800000 */
[----:B------:R-:W-:Y:S01]  /*4770*/  @P1 FADD.FTZ R150, R118, R150 ;  /* 0x0000009676961221 */ /* 0x000fe20000010000 */
[----:B------:R-:W-:Y:S01]  /*4780*/  LOP3.LUT P5, RZ, R161, 0xff0000, RZ, 0xc0, !PT ;  /* 0x00ff0000a1ff7812 */ /* 0x000fe200078ac0ff */
[----:B------:R-:W-:Y:S01]  /*4790*/  FMUL.FTZ R165, R165, R204 ;  /* 0x000000cca5a57220 */ /* 0x000fe20000410000 */
[----:B------:R-:W-:Y:S01]  /*47a0*/  F2F.BF16.F32 R186, R186 ;  /* 0x000000ba00ba7304 */ /* 0x000fe20000202000 */
[----:B------:R-:W-:-:S02]  /*47b0*/  @P1 FADD.FTZ R144, R112, R144 ;  /* 0x0000009070901221 */ /* 0x000fc40000010000 */
[----:B------:R-:W-:-:S04]  /*47c0*/  IMAD.WIDE.U32 R124, R131, 0x10000, RZ ;  /* 0x00010000837c7825 */ /* 0x000fc800078e00ff */
[----:B------:R-:W-:Y:S01]  /*47d0*/  IMAD.U32 R133, R133, 0x10000, RZ ;  /* 0x0001000085857824 */ /* 0x000fe200078e00ff */
[----:B------:R3:W-:Y:S01]  /*47e0*/  F2F.BF16.F32 R131, R136 ;  /* 0x0000008800837304 */ /* 0x0007e20000202000 */
[----:B------:R-:W-:Y:S02]  /*47f0*/  FMUL.FTZ R174, R150, c[0x0][0x1e8] ;  /* 0x00007a0096ae7a20 */ /* 0x000fe40000410000 */
[----:B------:R-:W-:Y:S01]  /*4800*/  @P1 FADD.FTZ R165, R119, R165 ;  /* 0x000000a577a51221 */ /* 0x000fe20000010000 */
[----:B------:R-:W-:Y:S01]  /*4810*/  LOP3.LUT R137, R125, R133, R137, 0xfe, !PT ;  /* 0x000000857d897212 */ /* 0x000fe200078efe89 */
[----:B------:R-:W-:Y:S01]  /*4820*/  FMUL.FTZ R147, R144, c[0x0][0x1e8] ;  /* 0x00007a0090937a20 */ /* 0x000fe20000410000 */
[----:B------:R-:W-:Y:S01]  /*4830*/  FSEL R188, R174, RZ, P5 ;  /* 0x000000ffaebc7208 */ /* 0x000fe20002800000 */
[----:B------:R-:W-:Y:S01]  /*4840*/  @P1 FADD.FTZ R149, R117, R149 ;  /* 0x0000009575951221 */ /* 0x000fe20000010000 */
[----:B------:R-:W-:Y:S01]  /*4850*/  LOP3.LUT P5, RZ, R161, 0xff000000, RZ, 0xc0, !PT ;  /* 0xff000000a1ff7812 */ /* 0x000fe200078ac0ff */
[----:B------:R-:W-:Y:S01]  /*4860*/  FMUL.FTZ R178, R165, c[0x0][0x1e8] ;  /* 0x00007a00a5b27a20 */ /* 0x000fe20000410000 */
[----:B---3--:R-:W-:Y:S01]  /*4870*/  LOP3.LUT R136, R124, R132, RZ, 0xfc, !PT ;  /* 0x000000847c887212 */ /* 0x008fe200078efcff */
[----:B------:R-:W-:Y:S01]  /*4880*/  IMAD.WIDE.U32 R124, R128, 0x10000, RZ ;  /* 0x00010000807c7825 */ /* 0x000fe200078e00ff */
[----:B------:R-:W-:Y:S01]  /*4890*/  FSEL R184, R147, RZ, P6 ;  /* 0x000000ff93b87208 */ /* 0x000fe20003000000 */
[----:B------:R-:W-:Y:S01]  /*48a0*/  F2F.BF16.F32 R188, R188 ;  /* 0x000000bc00bc7304 */ /* 0x000fe20000202000 */
[----:B------:R-:W-:Y:S01]  /*48b0*/  LOP3.LUT P6, RZ, R161, 0xff00, RZ, 0xc0, !PT ;  /* 0x0000ff00a1ff7812 */ /* 0x000fe200078cc0ff */
[----:B------:R-:W-:Y:S01]  /*48c0*/  FMUL.FTZ R173, R149, c[0x0][0x1e8] ;  /* 0x00007a0095ad7a20 */ /* 0x000fe20000410000 */
[----:B------:R-:W-:Y:S01]  /*48d0*/  LOP3.LUT R133, R125, R129, R127, 0xfe, !PT ;  /* 0x000000817d857212 */ /* 0x000fe200078efe7f */
[----:B------:R-:W-:Y:S01]  /*48e0*/  @P1 FADD.FTZ R151, R116, R151 ;  /* 0x0000009774971221 */ /* 0x000fe20000010000 */
[----:B------:R-:W-:Y:S01]  /*48f0*/  FSEL R129, R178, RZ, P5 ;  /* 0x000000ffb2817208 */ /* 0x000fe20002800000 */
[----:B0-----:R-:W-:Y:S01]  /*4900*/  IMAD.U32 R127, R187, 0x10000, RZ ;  /* 0x00010000bb7f7824 */ /* 0x001fe200078e00ff */
[----:B------:R-:W-:Y:S01]  /*4910*/  FSEL R132, R173, RZ, P6 ;  /* 0x000000ffad847208 */ /* 0x000fe20003000000 */
[----:B------:R-:W-:Y:S01]  /*4920*/  F2F.BF16.F32 R184, R184 ;  /* 0x000000b800b87304 */ /* 0x000fe20000202000 */
[----:B------:R-:W-:Y:S01]  /*4930*/  LOP3.LUT P1, RZ, R161, 0xff, RZ, 0xc0, !PT ;  /* 0x000000ffa1ff7812 */ /* 0x000fe2000782c0ff */
[----:B------:R-:W-:Y:S01]  /*4940*/  FMUL.FTZ R161, R151, c[0x0][0x1e8] ;  /* 0x00007a0097a17a20 */ /* 0x000fe20000410000 */
[----:B------:R-:W-:-:S05]  /*4950*/  @P0 LOP3.LUT P5, RZ, R7, 0xff0000, RZ, 0xc0, !PT ;  /* 0x00ff000007ff0812 */ /* 0x000fca00078ac0ff */
[----:B------:R0:W3:Y:S08]  /*4960*/  F2F.BF16.F32 R128, R132 ;  /* 0x0000008400807304 */ /* 0x0000f00000202000 */
[----:B------:R-:W4:Y:S01]  /*4970*/  F2F.BF16.F32 R129, R129 ;  /* 0x0000008100817304 */ /* 0x000f220000202000 */
[----:B0-----:R-:W-:Y:S01]  /*4980*/  LOP3.LUT R132, R124, R126, RZ, 0xfc, !PT ;  /* 0x0000007e7c847212 */ /* 0x001fe200078efcff */
[----:B------:R-:W-:Y:S01]  /*4990*/  IMAD.WIDE.U32 R124, R134, 0x10000, RZ ;  /* 0x00010000867c7825 */ /* 0x000fe200078e00ff */
[----:B------:R-:W-:-:S02]  /*49a0*/  FSEL R126, R161, RZ, P1 ;  /* 0x000000ffa17e7208 */ /* 0x000fc40000800000 */
[----:B------:R-:W-:Y:S02]  /*49b0*/  @P0 LOP3.LUT P1, RZ, R7, 0xff00, RZ, 0xc0, !PT ;  /* 0x0000ff0007ff0812 */ /* 0x000fe4000782c0ff */
[----:B-1----:R-:W-:Y:S01]  /*49c0*/  LOP3.LUT R134, R124, R139, RZ, 0xfc, !PT ;  /* 0x0000008b7c867212 */ /* 0x002fe200078efcff */
[----:B------:R0:W1:Y:S01]  /*49d0*/  F2F.BF16.F32 R187, R126 ;  /* 0x0000007e00bb7304 */ /* 0x0000620000202000 */
[----:B--2---:R-:W-:Y:S01]  /*49e0*/  LOP3.LUT R135, R125, R127, R135, 0xfe, !PT ;  /* 0x0000007f7d877212 */ /* 0x004fe200078efe87 */
[----:B---3--:R-:W-:Y:S01]  /*49f0*/  IMAD.WIDE.U32 R124, R128, 0x10000, RZ ;  /* 0x00010000807c7825 */ /* 0x008fe200078e00ff */
[----:B------:R-:W-:Y:S02]  /*4a00*/  SHF.L.U32 R139, R131, 0x10, RZ ;  /* 0x00000010838b7819 */ /* 0x000fe400000006ff */
[----:B------:R-:W-:Y:S02]  /*4a10*/  @P0 FSEL R130, R130, RZ, P1 ;  /* 0x000000ff82820208 */ /* 0x000fe40000800000 */
[----:B------:R-:W-:Y:S01]  /*4a20*/  @P0 LOP3.LUT P1, RZ, R7, 0xff, RZ, 0xc0, !PT ;  /* 0x000000ff07ff0812 */ /* 0x000fe2000782c0ff */
[----:B----4-:R-:W-:-:S02]  /*4a30*/  IMAD.U32 R131, R129, 0x10000, RZ ;  /* 0x0001000081837824 */ /* 0x010fc400078e00ff */
[----:B0-----:R-:W-:-:S03]  /*4a40*/  IMAD.WIDE.U32 R126, R185, 0x10000, RZ ;  /* 0x00010000b97e7825 */ /* 0x001fc600078e00ff */
[----:B------:R-:W-:Y:S02]  /*4a50*/  LOP3.LUT R131, R125, R131, R188, 0xfe, !PT ;  /* 0x000000837d837212 */ /* 0x000fe400078efebc */
[----:B------:R-:W-:Y:S02]  /*4a60*/  @P0 F2FP.BF16.PACK_AB R125, RZ, R130 ;  /* 0x00000082ff7d023e */ /* 0x000fe400000010ff */
[----:B-1----:R-:W-:Y:S02]  /*4a70*/  LOP3.LUT R130, R124, R187, RZ, 0xfc, !PT ;  /* 0x000000bb7c827212 */ /* 0x002fe400078efcff */
[----:B------:R-:W-:Y:S02]  /*4a80*/  @P0 FSEL R124, R138, RZ, P5 ;  /* 0x000000ff8a7c0208 */ /* 0x000fe40002800000 */
[----:B------:R-:W-:Y:S02]  /*4a90*/  LOP3.LUT R128, R126, R184, RZ, 0xfc, !PT ;  /* 0x000000b87e807212 */ /* 0x000fe400078efcff */
[----:B------:R-:W-:-:S02]  /*4aa0*/  @P0 LOP3.LUT P5, RZ, R7, 0xff000000, RZ, 0xc0, !PT ;  /* 0xff00000007ff0812 */ /* 0x000fc400078ac0ff */
[----:B------:R-:W-:Y:S02]  /*4ab0*/  SHF.L.U32 R184, R164, 0x3, RZ ;  /* 0x00000003a4b87819 */ /* 0x000fe400000006ff */
[----:B------:R-:W-:Y:S02]  /*4ac0*/  @P0 PRMT R156, R125, 0x7610, R156 ;  /* 0x000076107d9c0816 */ /* 0x000fe4000000009c */
[----:B------:R-:W-:Y:S02]  /*4ad0*/  @P0 FSEL R125, R140, RZ, P1 ;  /* 0x000000ff8c7d0208 */ /* 0x000fe40000800000 */
[----:B------:R-:W-:Y:S02]  /*4ae0*/  @P0 FSEL R141, R141, RZ, P5 ;  /* 0x000000ff8d8d0208 */ /* 0x000fe40002800000 */
[----:B------:R-:W-:Y:S02]  /*4af0*/  SHF.R.U32.HI R164, RZ, 0x1d, R164 ;  /* 0x0000001dffa47819 */ /* 0x000fe400000116a4 */
[----:B------:R-:W-:-:S02]  /*4b00*/  IADD3 R140, P1, R184, c[0x0][0x248], RZ ;  /* 0x00009200b88c7a10 */ /* 0x000fc40007f3e0ff */
[----:B------:R-:W-:Y:S02]  /*4b10*/  @P0 F2FP.BF16.PACK_AB R126, RZ, R141 ;  /* 0x0000008dff7e023e */ /* 0x000fe400000010ff */
[----:B------:R-:W-:Y:S02]  /*4b20*/  IADD3.X R141, R164, c[0x0][0x24c], RZ, P1, !PT ;  /* 0x00009300a48d7a10 */ /* 0x000fe40000ffe4ff */
[----:B------:R-:W-:Y:S02]  /*4b30*/  @P0 F2FP.BF16.PACK_AB R124, RZ, R124 ;  /* 0x0000007cff7c023e */ /* 0x000fe400000010ff */
[----:B------:R-:W-:Y:S01]  /*4b40*/  @P0 F2FP.BF16.PACK_AB R125, RZ, R125 ;  /* 0x0000007dff7d023e */ /* 0x000fe200000010ff */
[----:B------:R0:W-:Y:S01]  /*4b50*/  STG.E.64 [R140.64], R136 ;  /* 0x000000888c007986 */ /* 0x0001e2000c101b04 */
[----:B------:R-:W-:Y:S02]  /*4b60*/  @P2 LEA R138, P6, R160, c[0x0][0x258], 0x4 ;  /* 0x00009600a08a2a11 */ /* 0x000fe400078c20ff */
[----:B------:R-:W-:-:S02]  /*4b70*/  @P0 LOP3.LUT P5, RZ, R4, 0xff00, RZ, 0xc0, !PT ;  /* 0x0000ff0004ff0812 */ /* 0x000fc400078ac0ff */
[----:B------:R-:W-:Y:S02]  /*4b80*/  LOP3.LUT R129, R127, R139, R186, 0xfe, !PT ;  /* 0x0000008b7f817212 */ /* 0x000fe400078efeba */
[----:B------:R-:W-:Y:S02]  /*4b90*/  @P0 PRMT R157, R124, 0x7610, R157 ;  /* 0x000076107c9d0816 */ /* 0x000fe4000000009d */
[----:B------:R-:W-:Y:S02]  /*4ba0*/  @P0 PRMT R155, R125, 0x7610, R155 ;  /* 0x000076107d9b0816 */ /* 0x000fe4000000009b */
[----:B------:R-:W-:Y:S02]  /*4bb0*/  @P0 PRMT R158, R126, 0x7610, R158 ;  /* 0x000076107e9e0816 */ /* 0x000fe4000000009e */
[----:B------:R-:W-:Y:S02]  /*4bc0*/  @P0 LOP3.LUT P1, RZ, R4, 0xff0000, RZ, 0xc0, !PT ;  /* 0x00ff000004ff0812 */ /* 0x000fe4000782c0ff */
[----:B------:R-:W-:-:S02]  /*4bd0*/  @P2 LEA.HI.X R139, R160, c[0x0][0x25c], RZ, 0x4, P6 ;  /* 0x00009700a08b2a11 */ /* 0x000fc400030f24ff */
        /* <DEDUP_REMOVED lines=14> */
.L_x_1631:
[----:B0-----:R-:W-:Y:S01]  /*4cc0*/  @P0 FSEL R166, R166, RZ, P1 ;  /* 0x000000ffa6a60208 */ /* 0x001fe20000800000 */
[----:B------:R-:W-:Y:S01]  /*4cd0*/  IMAD.SHL.U32 R140, R160, 0x8, RZ ;  /* 0x00000008a08c7824 */ /* 0x000fe200078e00ff */
[----:B------:R-:W-:Y:S01]  /*4ce0*/  @P0 LOP3.LUT P1, RZ, R4, 0xff, RZ, 0xc0, !PT ;  /* 0x000000ff04ff0812 */ /* 0x000fe2000782c0ff */
        /* <DEDUP_REMOVED lines=33> */
.L_x_1632:
[----:B0-----:R-:W-:Y:S01]  /*4f00*/  @P0 LOP3.LUT P1, RZ, R3, 0xff, RZ, 0xc0, !PT ;  /* 0x000000ff03ff0812 */ /* 0x001fe2000782c0ff */
[----:B------:R0:W-:Y:S01]  /*4f10*/  @P2 STG.E.128 [R136.64], R124 ;  /* 0x0000007c88002986 */ /* 0x0001e2000c101d04 */
[----:B------:R-:W-:Y:S02]  /*4f20*/  SHF.L.U32 R133, R159, 0x3, RZ ;  /* 0x000000039f857819 */ /* 0x000fe400000006ff */
[----:B------:R-:W-:Y:S02]  /*4f30*/  @P0 FSEL R177, R177, RZ, P1 ;  /* 0x000000ffb1b10208 */ /* 0x000fe40000800000 */
[----:B------:R-:W-:Y:S02]  /*4f40*/  SHF.R.U32.HI R159, RZ, 0x1d, R159 ;  /* 0x0000001dff9f7819 */ /* 0x000fe4000001169f */
[C---:B------:R-:W-:Y:S02]  /*4f50*/  @P0 LOP3.LUT P5, RZ, R3.reuse, 0xff0000, RZ, 0xc0, !PT ;  /* 0x00ff000003ff0812 */ /* 0x040fe400078ac0ff */
[----:B------:R-:W-:-:S02]  /*4f60*/  @P0 LOP3.LUT P6, RZ, R3, 0xff000000, RZ, 0xc0, !PT ;  /* 0xff00000003ff0812 */ /* 0x000fc400078cc0ff */
[----:B------:R-:W-:Y:S02]  /*4f70*/  @P0 FSEL R142, R142, RZ, P5 ;  /* 0x000000ff8e8e0208 */ /* 0x000fe40002800000 */
[----:B------:R-:W-:Y:S02]  /*4f80*/  @P0 FSEL R181, R181, RZ, P6 ;  /* 0x000000ffb5b50208 */ /* 0x000fe40003000000 */
[----:B------:R-:W-:Y:S02]  /*4f90*/  @P0 F2FP.BF16.PACK_AB R169, RZ, R169 ;  /* 0x000000a9ffa9023e */ /* 0x000fe400000010ff */
[----:B------:R-:W-:Y:S02]  /*4fa0*/  @P0 F2FP.BF16.PACK_AB R142, RZ, R142 ;  /* 0x0000008eff8e023e */ /* 0x000fe400000010ff */
[----:B0-----:R-:W-:Y:S02]  /*4fb0*/  IADD3 R124, P1, R133, c[0x0][0x248], RZ ;  /* 0x00009200857c7a10 */ /* 0x001fe40007f3e0ff */
[----:B------:R-:W-:-:S02]  /*4fc0*/  @P0 F2FP.BF16.PACK_AB R177, RZ, R177 ;  /* 0x000000b1ffb1023e */ /* 0x000fc400000010ff */
[----:B------:R-:W-:Y:S02]  /*4fd0*/  IADD3.X R125, R159, c[0x0][0x24c], RZ, P1, !PT ;  /* 0x000093009f7d7a10 */ /* 0x000fe40000ffe4ff */
[----:B------:R-:W-:Y:S02]  /*4fe0*/  @P0 F2FP.BF16.PACK_AB R181, RZ, R181 ;  /* 0x000000b5ffb5023e */ /* 0x000fe400000010ff */
[----:B------:R-:W-:Y:S01]  /*4ff0*/  @P2 LEA R132, P5, R6, c[0x0][0x258], 0x4 ;  /* 0x0000960006842a11 */ /* 0x000fe200078a20ff */
[----:B------:R0:W-:Y:S01]  /*5000*/  STG.E.64 [R124.64], R134 ;  /* 0x000000867c007986 */ /* 0x0001e2000c101b04 */
[----:B------:R-:W-:Y:S02]  /*5010*/  @P0 PRMT R156, R169, 0x7610, R156 ;  /* 0x00007610a99c0816 */ /* 0x000fe4000000009c */
[----:B------:R-:W-:Y:S02]  /*5020*/  @P0 PRMT R157, R142, 0x7610, R157 ;  /* 0x000076108e9d0816 */ /* 0x000fe4000000009d */
[----:B------:R-:W-:-:S02]  /*5030*/  @P0 PRMT R155, R177, 0x7610, R155 ;  /* 0x00007610b19b0816 */ /* 0x000fc4000000009b */
[----:B------:R-:W-:Y:S01]  /*5040*/  @P0 PRMT R158, R181, 0x7610, R158 ;  /* 0x00007610b59e0816 */ /* 0x000fe2000000009e */
[----:B------:R-:W-:Y:S05]  /*5050*/  @!P0 BRA `(.L_x_1633) ;  /* 0x0000008000008947 */ /* 0x000fea0003800000 */
[----:B------:R-:W-:Y:S02]  /*5060*/  LOP3.LUT R126, R156, 0xffff, RZ, 0xc0, !PT ;  /* 0x0000ffff9c7e7812 */ /* 0x000fe400078ec0ff */
[----:B0-----:R-:W-:Y:S02]  /*5070*/  PRMT R125, R157, 0x5410, R158 ;  /* 0x000054109d7d7816 */ /* 0x001fe4000000009e */
[----:B------:R-:W-:Y:S01]  /*5080*/  IADD3 R124, P1, R133, c[0x0][0x250], RZ ;  /* 0x00009400857c7a10 */ /* 0x000fe20007f3e0ff */
[----:B------:R-:W-:-:S05]  /*5090*/  IMAD.WIDE.U32 R126, R126, 0x10000, RZ ;  /* 0x000100007e7e7825 */ /* 0x000fca00078e00ff */
[----:B------:R-:W-:Y:S02]  /*50a0*/  LOP3.LUT R127, R125, R127, RZ, 0xfc, !PT ;  /* 0x0000007f7d7f7212 */ /* 0x000fe400078efcff */
[----:B------:R-:W-:Y:S02]  /*50b0*/  LOP3.LUT R126, R126, 0xffff, R155, 0xf8, !PT ;  /* 0x0000ffff7e7e7812 */ /* 0x000fe400078ef89b */
[----:B------:R-:W-:-:S05]  /*50c0*/  IADD3.X R125, R159, c[0x0][0x254], RZ, P1, !PT ;  /* 0x000095009f7d7a10 */ /* 0x000fca0000ffe4ff */
[----:B------:R0:W-:Y:S02]  /*50d0*/  STG.E.64 [R124.64], R126 ;  /* 0x0000007e7c007986 */ /* 0x0001e4000c101b04 */
.L_x_1633:
[C---:B------:R-:W-:Y:S01]  /*50e0*/  @P2 LEA.HI.X R133, R6.reuse, c[0x0][0x25c], RZ, 0x4, P5 ;  /* 0x0000970006852a11 */ /* 0x040fe200028f24ff */
[----:B0-----:R-:W-:Y:S01]  /*50f0*/  IMAD.SHL.U32 R134, R6, 0x8, RZ ;  /* 0x0000000806867824 */ /* 0x001fe200078e00ff */
[----:B------:R-:W-:Y:S02]  /*5100*/  SEL R125, R148, R121, P3 ;  /* 0x00000079947d7207 */ /* 0x000fe40001800000 */
[----:B------:R-:W-:Y:S02]  /*5110*/  SEL R126, R146, R122, P3 ;  /* 0x0000007a927e7207 */ /* 0x000fe40001800000 */
[----:B------:R-:W-:Y:S02]  /*5120*/  SEL R124, R144, R120, P3 ;  /* 0x00000078907c7207 */ /* 0x000fe40001800000 */
[----:B------:R-:W-:Y:S02]  /*5130*/  SEL R127, R163, R123, P3 ;  /* 0x0000007ba37f7207 */ /* 0x000fe40001800000 */
[----:B------:R-:W-:-:S02]  /*5140*/  @P0 LOP3.LUT P1, RZ, R2, 0xff0000, RZ, 0xc0, !PT ;  /* 0x00ff000002ff0812 */ /* 0x000fc4000782c0ff */
[----:B------:R-:W-:Y:S01]  /*5150*/  SHF.R.U32.HI R135, RZ, 0x1d, R6 ;  /* 0x0000001dff877819 */ /* 0x000fe20000011606 */
[----:B------:R0:W-:Y:S01]  /*5160*/  @P2 STG.E.128 [R132.64], R124 ;  /* 0x0000007c84002986 */ /* 0x0001e2000c101d04 */
[----:B------:R-:W-:Y:S02]  /*5170*/  @P0 FSEL R143, R143, RZ, P1 ;  /* 0x000000ff8f8f0208 */ /* 0x000fe40000800000 */
[C---:B------:R-:W-:Y:S02]  /*5180*/  @P0 LOP3.LUT P6, RZ, R2.reuse, 0xff00, RZ, 0xc0, !PT ;  /* 0x0000ff0002ff0812 */ /* 0x040fe400078cc0ff */
[C---:B------:R-:W-:Y:S02]  /*5190*/  @P0 LOP3.LUT P5, RZ, R2.reuse, 0xff, RZ, 0xc0, !PT ;  /* 0x000000ff02ff0812 */ /* 0x040fe400078ac0ff */
[----:B------:R-:W-:Y:S02]  /*51a0*/  @P0 FSEL R145, R145, RZ, P6 ;  /* 0x000000ff91910208 */ /* 0x000fe40003000000 */
[----:B------:R-:W-:-:S02]  /*51b0*/  @P0 LOP3.LUT P6, RZ, R2, 0xff000000, RZ, 0xc0, !PT ;  /* 0xff00000002ff0812 */ /* 0x000fc400078cc0ff */
[----:B------:R-:W-:Y:S02]  /*51c0*/  @P0 FSEL R147, R147, RZ, P5 ;  /* 0x000000ff93930208 */ /* 0x000fe40002800000 */
[----:B------:R-:W-:Y:S02]  /*51d0*/  @P0 FSEL R162, R162, RZ, P6 ;  /* 0x000000ffa2a20208 */ /* 0x000fe40003000000 */
[----:B------:R-:W-:Y:S02]  /*51e0*/  SHF.L.U32 R6, R5, 0x3, RZ ;  /* 0x0000000305067819 */ /* 0x000fe400000006ff */
        /* <DEDUP_REMOVED lines=29> */
.L_x_1634:
        /* <DEDUP_REMOVED lines=27> */
.L_x_1635:
[----:B0-----:R-:W-:-:S04]  /*5570*/  LOP3.LUT P0, RZ, R10, 0xff, RZ, 0xc0, !PT ;  /* 0x000000ff0aff7812 */ /* 0x001fc8000780c0ff */
[----:B------:R-:W-:Y:S01]  /*5580*/  SEL R10, RZ, 0x1, P0 ;  /* 0x00000001ff0a7807 */ /* 0x000fe20000000000 */
[----:B------:R-:W-:Y:S01]  /*5590*/  @P4 CALL.REL.NOINC `(.L_x_1636) ;  /* 0x0000001000004944 */ /* 0x000fe20003c00000 */
[----:B------:R-:W-:Y:S05]  /*55a0*/  BRA `(.L_x_1637) ;  /* 0xffffb49000007947 */ /* 0x000fea000383ffff */
.L_x_1636:
        /* <DEDUP_REMOVED lines=48> */
[----:B------:R-:W-:-:S03]  /*58b0*/  MOV R46, R214 ;  /* 0x000000d6002e7202 */ /* 0x000fc60000000f00 */
        /* <DEDUP_REMOVED lines=52> */
.L_x_1626:
[----:B0-----:R-:W0:Y:S01]  /*5c00*/  S2R R2, SR_TID.X ;  /* 0x0000000000027919 */ /* 0x001e220000002100 */
        /* <DEDUP_REMOVED lines=39> */
.L_x_1627:
[----:B0-----:R-:W-:Y:S01]  /*5e80*/  IMAD.MOV.U32 R125, RZ, RZ, R126 ;  /* 0x000000ffff7d7224 */ /* 0x001fe200078e007e */
[----:B------:R-:W-:-:S02]  /*5e90*/  MOV R141, 0x10 ;  /* 0x00000010008d7802 */ /* 0x000fc40000000f00 */
[----:B------:R-:W-:Y:S02]  /*5ea0*/  MOV R124, 0x5ec0 ;  /* 0x00005ec0007c7802 */ /* 0x000fe40000000f00 */
[----:B-----5:R-:W-:Y:S05]  /*5eb0*/  CALL.REL.NOINC `($__internal_53_$__cuda_sm70_shflsync_down_p) ;  /* 0x0000034000007944 */ /* 0x020fea0003c00000 */
[----:B------:R-:W-:Y:S01]  /*5ec0*/  IMAD.MOV.U32 R215, RZ, RZ, R141 ;  /* 0x000000ffffd77224 */ /* 0x000fe200078e008d */
[----:B-----5:R-:W-:Y:S05]  /*5ed0*/  BRA `(.L_x_1638) ;  /* 0xffffd32000007947 */ /* 0x020fea000383ffff */
.L_x_1628:
[----:B------:R-:W-:Y:S01]  /*5ee0*/  MOV R125, R127 ;  /* 0x0000007f007d7202 */ /* 0x000fe20000000f00 */
[----:B------:R-:W-:Y:S01]  /*5ef0*/  IMAD.MOV.U32 R141, RZ, RZ, 0x10 ;  /* 0x00000010ff8d7424 */ /* 0x000fe200078e00ff */
[----:B------:R-:W-:Y:S02]  /*5f00*/  MOV R124, 0x5f20 ;  /* 0x00005f20007c7802 */ /* 0x000fe40000000f00 */
[----:B01---5:R-:W-:Y:S05]  /*5f10*/  CALL.REL.NOINC `($__internal_53_$__cuda_sm70_shflsync_down_p) ;  /* 0x000002e000007944 */ /* 0x023fea0003c00000 */
[----:B------:R-:W-:Y:S01]  /*5f20*/  FADD.FTZ R126, R126, R215 ;  /* 0x000000d77e7e7221 */ /* 0x000fe20000010000 */
[----:B------:R-:W-:Y:S01]  /*5f30*/  MOV R124, 0x5f80 ;  /* 0x00005f80007c7802 */ /* 0x000fe20000000f00 */
[----:B------:R-:W-:Y:S01]  /*5f40*/  FADD.FTZ R127, R127, R141 ;  /* 0x0000008d7f7f7221 */ /* 0x000fe20000010000 */
[----:B------:R-:W-:Y:S01]  /*5f50*/  HFMA2.MMA R141, -RZ, RZ, 0, 4.76837158203125e-07 ;  /* 0x00000008ff8d7435 */ /* 0x000fe200000001ff */
[----:B------:R-:W-:-:S05]  /*5f60*/  IMAD.MOV.U32 R125, RZ, RZ, R126 ;  /* 0x000000ffff7d7224 */ /* 0x000fca00078e007e */
[----:B-----5:R-:W-:Y:S05]  /*5f70*/  CALL.REL.NOINC `($__internal_53_$__cuda_sm70_shflsync_down_p) ;  /* 0x0000028000007944 */ /* 0x020fea0003c00000 */
[----:B------:R-:W-:Y:S01]  /*5f80*/  MOV R215, R141 ;  /* 0x0000008d00d77202 */ /* 0x000fe20000000f00 */
[----:B------:R-:W-:Y:S01]  /*5f90*/  HFMA2.MMA R141, -RZ, RZ, 0, 4.76837158203125e-07 ;  /* 0x00000008ff8d7435 */ /* 0x000fe200000001ff */
[----:B------:R-:W-:Y:S01]  /*5fa0*/  IMAD.MOV.U32 R125, RZ, RZ, R127 ;  /* 0x000000ffff7d7224 */ /* 0x000fe200078e007f */
[----:B------:R-:W-:-:S04]  /*5fb0*/  MOV R124, 0x5fd0 ;  /* 0x00005fd0007c7802 */ /* 0x000fc80000000f00 */
[----:B-----5:R-:W-:Y:S05]  /*5fc0*/  CALL.REL.NOINC `($__internal_53_$__cuda_sm70_shflsync_down_p) ;  /* 0x0000023000007944 */ /* 0x020fea0003c00000 */
[----:B------:R-:W-:Y:S01]  /*5fd0*/  FADD.FTZ R126, R215, R126 ;  /* 0x0000007ed77e7221 */ /* 0x000fe20000010000 */
[----:B------:R-:W-:Y:S01]  /*5fe0*/  MOV R124, 0x6030 ;  /* 0x00006030007c7802 */ /* 0x000fe20000000f00 */
[----:B------:R-:W-:-:S02]  /*5ff0*/  FADD.FTZ R127, R127, R141 ;  /* 0x0000008d7f7f7221 */ /* 0x000fc40000010000 */
[----:B------:R-:W-:Y:S01]  /*6000*/  IMAD.MOV.U32 R141, RZ, RZ, 0x4 ;  /* 0x00000004ff8d7424 */ /* 0x000fe200078e00ff */
[----:B------:R-:W-:Y:S02]  /*6010*/  MOV R125, R126 ;  /* 0x0000007e007d7202 */ /* 0x000fe40000000f00 */
[----:B-----5:R-:W-:Y:S05]  /*6020*/  CALL.REL.NOINC `($__internal_53_$__cuda_sm70_shflsync_down_p) ;  /* 0x000001d000007944 */ /* 0x020fea0003c00000 */
[----:B------:R-:W-:Y:S01]  /*6030*/  IMAD.MOV.U32 R215, RZ, RZ, R141 ;  /* 0x000000ffffd77224 */ /* 0x000fe200078e008d */
[----:B------:R-:W-:Y:S01]  /*6040*/  MOV R125, R127 ;  /* 0x0000007f007d7202 */ /* 0x000fe20000000f00 */
[----:B------:R-:W-:Y:S01]  /*6050*/  IMAD.MOV.U32 R141, RZ, RZ, 0x4 ;  /* 0x00000004ff8d7424 */ /* 0x000fe200078e00ff */
[----:B------:R-:W-:Y:S02]  /*6060*/  MOV R124, 0x6080 ;  /* 0x00006080007c7802 */ /* 0x000fe40000000f00 */
[----:B-----5:R-:W-:Y:S05]  /*6070*/  CALL.REL.NOINC `($__internal_53_$__cuda_sm70_shflsync_down_p) ;  /* 0x0000018000007944 */ /* 0x020fea0003c00000 */
[----:B------:R-:W-:Y:S01]  /*6080*/  FADD.FTZ R126, R215, R126 ;  /* 0x0000007ed77e7221 */ /* 0x000fe20000010000 */
[----:B------:R-:W-:Y:S01]  /*6090*/  MOV R124, 0x60e0 ;  /* 0x000060e0007c7802 */ /* 0x000fe20000000f00 */
[----:B------:R-:W-:Y:S01]  /*60a0*/  FADD.FTZ R127, R127, R141 ;  /* 0x0000008d7f7f7221 */ /* 0x000fe20000010000 */
[----:B------:R-:W-:Y:S01]  /*60b0*/  HFMA2.MMA R141, -RZ, RZ, 0, 1.1920928955078125e-07 ;  /* 0x00000002ff8d7435 */ /* 0x000fe200000001ff */
[----:B------:R-:W-:-:S05]  /*60c0*/  IMAD.MOV.U32 R125, RZ, RZ, R126 ;  /* 0x000000ffff7d7224 */ /* 0x000fca00078e007e */
[----:B-----5:R-:W-:Y:S05]  /*60d0*/  CALL.REL.NOINC `($__internal_53_$__cuda_sm70_shflsync_down_p) ;  /* 0x0000012000007944 */ /* 0x020fea0003c00000 */
[----:B------:R-:W-:Y:S01]  /*60e0*/  MOV R215, R141 ;  /* 0x0000008d00d77202 */ /* 0x000fe20000000f00 */
[----:B------:R-:W-:Y:S01]  /*60f0*/  HFMA2.MMA R141, -RZ, RZ, 0, 1.1920928955078125e-07 ;  /* 0x00000002ff8d7435 */ /* 0x000fe200000001ff */
        /* <DEDUP_REMOVED lines=9> */
[----:B------:R-:W-:Y:S01]  /*6190*/  MOV R127, R141 ;  /* 0x0000008d007f7202 */ /* 0x000fe20000000f00 */
[----:B------:R-:W-:Y:S01]  /*61a0*/  HFMA2.MMA R141, -RZ, RZ, 0, 5.9604644775390625e-08 ;  /* 0x00000001ff8d7435 */ /* 0x000fe200000001ff */
[----:B------:R-:W-:Y:S01]  /*61b0*/  IMAD.MOV.U32 R125, RZ, RZ, R215 ;  /* 0x000000ffff7d7224 */ /* 0x000fe200078e00d7 */
[----:B------:R-:W-:-:S04]  /*61c0*/  MOV R124, 0x61e0 ;  /* 0x000061e0007c7802 */ /* 0x000fc80000000f00 */
[----:B-----5:R-:W-:Y:S05]  /*61d0*/  CALL.REL.NOINC `($__internal_53_$__cuda_sm70_shflsync_down_p) ;  /* 0x0000002000007944 */ /* 0x020fea0003c00000 */
[----:B------:R-:W-:Y:S01]  /*61e0*/  MOV R125, R141 ;  /* 0x0000008d007d7202 */ /* 0x000fe20000000f00 */
[----:B-----5:R-:W-:Y:S05]  /*61f0*/  BRA `(.L_x_1639) ;  /* 0xffffd12000007947 */ /* 0x020fea000383ffff */
        .weak           $__internal_53_$__cuda_sm70_shflsync_down_p
        .type           $__internal_53_$__cuda_sm70_shflsync_down_p,@function
        .size           $__internal_53_$__cuda_sm70_shflsync_down_p,(.L_x_3415 - $__internal_53_$__cuda_sm70_shflsync_down_p)
$__internal_53_$__cuda_sm70_shflsync_down_p:
[----:B------:R-:W-:Y:S01]  /*6200*/  HFMA2.MMA R216, -RZ, RZ, 0, 1.847743988037109375e-06 ;  /* 0x0000001fffd87435 */ /* 0x000fe200000001ff */
[----:B------:R0:W-:Y:S02]  /*6210*/  STL [R1+0xa0], R0 ;  /* 0x0000a00001007387 */ /* 0x0001e40000100800 */
[----:B0-----:R-:W-:-:S04]  /*6220*/  IMAD.MOV.U32 R0, RZ, RZ, -0x1 ;  /* 0xffffffffff007424 */ /* 0x001fc800078e00ff */
[----:B------:R-:W-:Y:S04]  /*6230*/  WARPSYNC R0 ;  /* 0x0000000000007348 */ /* 0x000fe80003800000 */
[----:B------:R0:W1:Y:S04]  /*6240*/  SHFL.DOWN PT, R141, R125, R141, R216 ;  /* 0x0800008d7d8d7389 */ /* 0x00006800000e00d8 */
[----:B0-----:R0:W5:Y:S01]  /*6250*/  LDL.LU R0, [R1+0xa0] ;  /* 0x0000a00001007983 */ /* 0x0011620000300800 */
[----:B------:R-:W-:-:S03]  /*6260*/  MOV R125, 0x0 ;  /* 0x00000000007d7802 */ /* 0x000fc60000000f00 */
[----:B------:R-:W2:Y:S02]  /*6270*/  S2R R216, SR_TID.X ;  /* 0x0000000000d87919 */ /* 0x000ea40000002100 */
[----:B--2---:R-:W-:Y:S01]  /*6280*/  SHF.R.U32.HI R216, RZ, 0x5, R216 ;  /* 0x00000005ffd87819 */ /* 0x004fe200000116d8 */
[----:B01----:R-:W-:Y:S06]  /*6290*/  RET.REL.NODEC R124 `(_ZN10layer_norm31ln_parallel_residual_bwd_kernelINS_13Kernel_traitsIf13__nv_bfloat16fS2_fjLj7168ELj1ELj1ELj8ELj8ENS_18Kernel_traits_baseILj7168EfS2_fS2_fjLj256EEEEELb1ELb0ELb1EEEvNS_9BwdParamsE) ;  /* 0xffff9d607c007950 */ /* 0x003fec0003c3ffff */
.L_x_1640:
        /* <DEDUP_REMOVED lines=14> */
.L_x_3415:


//--------------------- .text._ZN10layer_norm22ln_bwd_finalize_kernelINS_22Kernel_traits_finalizeILj7168Ef13__nv_bfloat16fS2_fjLb0ELj1024ELj4ENS_18Kernel_traits_baseILj7168EfS2_fS2_fjLj1024EEEEELb0ELb0EEEvNS_9BwdParamsE --------------------------
	.section	.text._ZN10layer_norm22ln_bwd_finalize_kernelINS_22Kernel_traits_finalizeILj7168Ef13__nv_bfloat16fS2_fjLb0ELj1024ELj4ENS_18Kernel_traits_baseILj7168EfS2_fS2_fjLj1024EEEEELb0ELb0EEEvNS_9BwdParamsE,"ax",@progbits
	.sectioninfo	@"SHI_REGISTERS=30"
	.align	128
        .global         _ZN10layer_norm22ln_bwd_finalize_kernelINS_22Kernel_traits_finalizeILj7168Ef13__nv_bfloat16fS2_fjLb0ELj1024ELj4ENS_18Kernel_traits_baseILj7168EfS2_fS2_fjLj1024EEEEELb0ELb0EEEvNS_9BwdParamsE
        .type           _ZN10layer_norm22ln_bwd_finalize_kernelINS_22Kernel_traits_finalizeILj7168Ef13__nv_bfloat16fS2_fjLb0ELj1024ELj4ENS_18Kernel_traits_baseILj7168EfS2_fS2_fjLj1024EEEEELb0ELb0EEEvNS_9BwdParamsE,@function
        .size           _ZN10layer_norm22ln_bwd_finalize_kernelINS_22Kernel_traits_finalizeILj7168Ef13__nv_bfloat16fS2_fjLb0ELj1024ELj4ENS_18Kernel_traits_baseILj7168EfS2_fS2_fjLj1024EEEEELb0ELb0EEEvNS_9BwdParamsE,(.L_x_3416 - _ZN10layer_norm22ln_bwd_finalize_kernelINS_22Kernel_traits_finalizeILj7168Ef13__nv_bfloat16fS2_fjLb0ELj1024ELj4ENS_18Kernel_traits_baseILj7168EfS2_fS2_fjLj1024EEEEELb0ELb0EEEvNS_9BwdParamsE)
        .other          _ZN10layer_norm22ln_bwd_finalize_kernelINS_22Kernel_traits_finalizeILj7168Ef13__nv_bfloat16fS2_fjLb0ELj1024ELj4ENS_18Kernel_traits_baseILj7168EfS2_fS2_fjLj1024EEEEELb0ELb0EEEvNS_9BwdParamsE,@"STO_CUDA_ENTRY STV_DEFAULT"
_ZN10layer_norm22ln_bwd_finalize_kernelINS_22Kernel_traits_finalizeILj7168Ef13__nv_bfloat16fS2_fjLb0ELj1024ELj4ENS_18Kernel_traits_baseILj7168EfS2_fS2_fjLj1024EEEEELb0ELb0EEEvNS_9BwdParamsE:
.text._ZN10layer_norm22ln_bwd_finalize_kernelINS_22Kernel_traits_finalizeILj7168Ef13__nv_bfloat16fS2_fjLb0ELj1024ELj4ENS_18Kernel_traits_baseILj7168EfS2_fS2_fjLj1024EEEEELb0ELb0EEEvNS_9BwdParamsE:
        /* <DEDUP_REMOVED lines=19> */
.L_x_1654:
        /* <DEDUP_REMOVED lines=28> */
.L_x_1645:
        /* <DEDUP_REMOVED lines=35> */
.L_x_1644:
[----:B------:R-:W-:Y:S05]  /*0520*/  BSYNC B1 ;  /* 0x0000000000017941 */ /* 0x000fea0003800000 */
.L_x_1643:
        /* <DEDUP_REMOVED lines=23> */
.L_x_1647:
[----:B------:R-:W-:Y:S05]  /*06a0*/  BSYNC B1 ;  /* 0x0000000000017941 */ /* 0x000fea0003800000 */
.L_x_1646:
        /* <DEDUP_REMOVED lines=11> */
.L_x_1648:
[----:B------:R-:W-:Y:S05]  /*0760*/  BSYNC B1 ;  /* 0x0000000000017941 */ /* 0x000fea0003800000 */
.L_x_1642:
[----:B------:R-:W-:Y:S05]  /*0770*/  BSYNC B0 ;  /* 0x0000000000007941 */ /* 0x000fea0003800000 */
.L_x_1641:
        /* <DEDUP_REMOVED lines=11> */
.L_x_1655:
        /* <DEDUP_REMOVED lines=18> */
.L_x_1656:
[----:B---3--:R-:W-:Y:S02]  /*0950*/  FADD.FTZ R4, R4, R9 ;  /* 0x0000000904047221 */ /* 0x008fe40000010000 */
[----:B-12---:R-:W-:-:S03]  /*0960*/  FADD.FTZ R6, R5, R6 ;  /* 0x0000000605067221 */ /* 0x006fc60000010000 */
[----:B------:R1:W-:Y:S04]  /*0970*/  @!P1 STS [R17.X4+0x2000], R4 ;  /* 0x0020000411009388 */ /* 0x0003e80000004800 */
[----:B------:R1:W-:Y:S02]  /*0980*/  @!P1 STS [R17.X4+0x2080], R6 ;  /* 0x0020800611009388 */ /* 0x0003e40000004800 */
.L_x_1649:
        /* <DEDUP_REMOVED lines=15> */
.L_x_1653:
[----:B------:R-:W-:Y:S05]  /*0a80*/  BSYNC B0 ;  /* 0x0000000000007941 */ /* 0x000fea0003800000 */
.L_x_1652:
[C---:B------:R-:W-:Y:S02]  /*0a90*/  ISETP.GT.U32.AND P1, PT, R18.reuse, -0x1c01, PT ;  /* 0xffffe3ff1200780c */ /* 0x040fe40003f24070 */
[----:B------:R-:W-:Y:S02]  /*0aa0*/  IADD3 R18, R18, 0x1c00, RZ ;  /* 0x00001c0012127810 */ /* 0x000fe40007ffe0ff */
[----:B------:R-:W-:-:S09]  /*0ab0*/  IADD3 R19, R19, 0xe00, RZ ;  /* 0x00000e0013137810 */ /* 0x000fd20007ffe0ff */
[----:B01----:R-:W-:Y:S05]  /*0ac0*/  @P1 BRA `(.L_x_1654) ;  /* 0xfffff66000001947 */ /* 0x003fea000383ffff */
[----:B------:R-:W-:Y:S05]  /*0ad0*/  EXIT ;  /* 0x000000000000794d */ /* 0x000fea0003800000 */
.L_x_1650:
[----:B--2---:R-:W-:Y:S01]  /*0ae0*/  IMAD.MOV.U32 R9, RZ, RZ, R5 ;  /* 0x000000ffff097224 */ /* 0x004fe200078e0005 */
[----:B------:R-:W-:Y:S01]  /*0af0*/  MOV R8, 0x1 ;  /* 0x0000000100087802 */ /* 0x000fe20000000f00 */
[----:B------:R-:W-:Y:S01]  /*0b00*/  IMAD.MOV.U32 R7, RZ, RZ, 0x1f ;  /* 0x0000001fff077424 */ /* 0x000fe200078e00ff */
[----:B------:R-:W-:Y:S02]  /*0b10*/  MOV R10, 0xffffffff ;  /* 0xffffffff000a7802 */ /* 0x000fe40000000f00 */
[----:B------:R-:W-:Y:S02]  /*0b20*/  MOV R2, 0xb40 ;  /* 0x00000b4000027802 */ /* 0x000fe40000000f00 */
[----:B01----:R-:W-:Y:S05]  /*0b30*/  CALL.REL.NOINC `($__internal_54_$__cuda_sm70_shflsync_bfly_p) ;  /* 0x000003b000007944 */ /* 0x003fea0003c00000 */
[----:B-1----:R-:W-:Y:S01]  /*0b40*/  IMAD.MOV.U32 R2, RZ, RZ, R7 ;  /* 0x000000ffff027224 */ /* 0x002fe200078e0007 */
[----:B0-----:R-:W-:Y:S05]  /*0b50*/  BRA `(.L_x_1655) ;  /* 0xfffffcd000007947 */ /* 0x001fea000383ffff */
.L_x_1651:
[----:B------:R-:W-:Y:S01]  /*0b60*/  HFMA2.MMA R8, -RZ, RZ, 0, 1.1920928955078125e-07 ;  /* 0x00000002ff087435 */ /* 0x000fe200000001ff */
[----:B------:R-:W-:Y:S01]  /*0b70*/  MOV R7, 0x1f ;  /* 0x0000001f00077802 */ /* 0x000fe20000000f00 */
[----:B------:R-:W-:Y:S01]  /*0b80*/  IMAD.MOV.U32 R10, RZ, RZ, -0x1 ;  /* 0xffffffffff0a7424 */ /* 0x000fe200078e00ff */
[----:B------:R-:W-:-:S03]  /*0b90*/  MOV R2, 0xbb0 ;  /* 0x00000bb000027802 */ /* 0x000fc60000000f00 */
[----:B012---:R-:W-:Y:S05]  /*0ba0*/  CALL.REL.NOINC `($__internal_54_$__cuda_sm70_shflsync_bfly_p) ;  /* 0x0000034000007944 */ /* 0x007fea0003c00000 */
[----:B0-----:R-:W-:Y:S01]  /*0bb0*/  HFMA2.MMA R8, -RZ, RZ, 0, 2.384185791015625e-07 ;  /* 0x00000004ff087435 */ /* 0x001fe200000001ff */
[----:B-1----:R-:W-:Y:S01]  /*0bc0*/  FADD.FTZ R9, R9, R7 ;  /* 0x0000000709097221 */ /* 0x002fe20000010000 */
[----:B------:R-:W-:Y:S01]  /*0bd0*/  MOV R7, 0x1f ;  /* 0x0000001f00077802 */ /* 0x000fe20000000f00 */
[----:B------:R-:W-:Y:S01]  /*0be0*/  IMAD.MOV.U32 R10, RZ, RZ, -0x1 ;  /* 0xffffffffff0a7424 */ /* 0x000fe200078e00ff */
[----:B------:R-:W-:-:S02]  /*0bf0*/  MOV R2, 0xc10 ;  /* 0x00000c1000027802 */ /* 0x000fc40000000f00 */
[----:B------:R-:W-:Y:S05]  /*0c00*/  CALL.REL.NOINC `($__internal_54_$__cuda_sm70_shflsync_bfly_p) ;  /* 0x000002e000007944 */ /* 0x000fea0003c00000 */
[----:B0-----:R-:W-:Y:S01]  /*0c10*/  HFMA2.MMA R8, -RZ, RZ, 0, 4.76837158203125e-07 ;  /* 0x00000008ff087435 */ /* 0x001fe200000001ff */
[----:B-1----:R-:W-:Y:S01]  /*0c20*/  FADD.FTZ R9, R9, R7 ;  /* 0x0000000709097221 */ /* 0x002fe20000010000 */
[----:B------:R-:W-:Y:S01]  /*0c30*/  MOV R7, 0x1f ;  /* 0x0000001f00077802 */ /* 0x000fe20000000f00 */
[----:B------:R-:W-:Y:S01]  /*0c40*/  IMAD.MOV.U32 R10, RZ, RZ, -0x1 ;  /* 0xffffffffff0a7424 */ /* 0x000fe200078e00ff */
[----:B------:R-:W-:-:S02]  /*0c50*/  MOV R2, 0xc70 ;  /* 0x00000c7000027802 */ /* 0x000fc40000000f00 */
[----:B------:R-:W-:Y:S05]  /*0c60*/  CALL.REL.NOINC `($__internal_54_$__cuda_sm70_shflsync_bfly_p) ;  /* 0x0000028000007944 */ /* 0x000fea0003c00000 */
[----:B-1----:R-:W-:Y:S01]  /*0c70*/  FADD.FTZ R6, R9, R7 ;  /* 0x0000000709067221 */ /* 0x002fe20000010000 */
[----:B0-----:R-:W-:Y:S01]  /*0c80*/  HFMA2.MMA R8, -RZ, RZ, 0, 9.5367431640625e-07 ;  /* 0x00000010ff087435 */ /* 0x001fe200000001ff */
[----:B------:R-:W-:Y:S01]  /*0c90*/  MOV R7, 0x1f ;  /* 0x0000001f00077802 */ /* 0x000fe20000000f00 */
[----:B------:R-:W-:Y:S01]  /*0ca0*/  IMAD.MOV.U32 R10, RZ, RZ, -0x1 ;  /* 0xffffffffff0a7424 */ /* 0x000fe200078e00ff */
[----:B------:R-:W-:-:S02]  /*0cb0*/  MOV R2, 0xce0 ;  /* 0x00000ce000027802 */ /* 0x000fc40000000f00 */
[----:B------:R-:W-:Y:S02]  /*0cc0*/  MOV R9, R6 ;  /* 0x0000000600097202 */ /* 0x000fe40000000f00 */
[----:B------:R-:W-:Y:S05]  /*0cd0*/  CALL.REL.NOINC `($__internal_54_$__cuda_sm70_shflsync_bfly_p) ;  /* 0x0000021000007944 */ /* 0x000fea0003c00000 */
[----:B0-----:R-:W-:Y:S01]  /*0ce0*/  HFMA2.MMA R8, -RZ, RZ, 0, 5.9604644775390625e-08 ;  /* 0x00000001ff087435 */ /* 0x001fe200000001ff */
[----:B-1----:R-:W-:Y:S01]  /*0cf0*/  MOV R5, R7 ;  /* 0x0000000700057202 */ /* 0x002fe20000000f00 */
[----:B------:R-:W-:Y:S01]  /*0d00*/  IMAD.MOV.U32 R9, RZ, RZ, R4 ;  /* 0x000000ffff097224 */ /* 0x000fe200078e0004 */
[----:B------:R-:W-:Y:S01]  /*0d10*/  MOV R7, 0x1f ;  /* 0x0000001f00077802 */ /* 0x000fe20000000f00 */
[----:B------:R-:W-:Y:S01]  /*0d20*/  IMAD.MOV.U32 R10, RZ, RZ, -0x1 ;  /* 0xffffffffff0a7424 */ /* 0x000fe200078e00ff */
[----:B------:R-:W-:Y:S02]  /*0d30*/  MOV R2, 0xd50 ;  /* 0x00000d5000027802 */ /* 0x000fe40000000f00 */
[----:B------:R-:W-:Y:S05]  /*0d40*/  CALL.REL.NOINC `($__internal_54_$__cuda_sm70_shflsync_bfly_p) ;  /* 0x000001a000007944 */ /* 0x000fea0003c00000 */
[----:B0-----:R-:W-:Y:S01]  /*0d50*/  HFMA2.MMA R8, -RZ, RZ, 0, 1.1920928955078125e-07 ;  /* 0x00000002ff087435 */ /* 0x001fe200000001ff */
[----:B-1----:R-:W-:Y:S01]  /*0d60*/  FADD.FTZ R9, R4, R7 ;  /* 0x0000000704097221 */ /* 0x002fe20000010000 */
[----:B------:R-:W-:Y:S01]  /*0d70*/  MOV R7, 0x1f ;  /* 0x0000001f00077802 */ /* 0x000fe20000000f00 */
[----:B------:R-:W-:Y:S01]  /*0d80*/  IMAD.MOV.U32 R10, RZ, RZ, -0x1 ;  /* 0xffffffffff0a7424 */ /* 0x000fe200078e00ff */
[----:B------:R-:W-:Y:S02]  /*0d90*/  MOV R2, 0xdb0 ;  /* 0x00000db000027802 */ /* 0x000fe40000000f00 */
[----:B------:R-:W-:Y:S05]  /*0da0*/  CALL.REL.NOINC `($__internal_54_$__cuda_sm70_shflsync_bfly_p) ;  /* 0x0000014000007944 */ /* 0x000fea0003c00000 */
        /* <DEDUP_REMOVED lines=12> */
[----:B0-----:R-:W-:Y:S01]  /*0e70*/  HFMA2.MMA R8, -RZ, RZ, 0, 9.5367431640625e-07 ;  /* 0x00000010ff087435 */ /* 0x001fe200000001ff */
[----:B-1----:R-:W-:Y:S01]  /*0e80*/  FADD.FTZ R9, R9, R7 ;  /* 0x0000000709097221 */ /* 0x002fe20000010000 */
[----:B------:R-:W-:Y:S01]  /*0e90*/  MOV R7, 0x1f ;  /* 0x0000001f00077802 */ /* 0x000fe20000000f00 */
[----:B------:R-:W-:Y:S01]  /*0ea0*/  IMAD.MOV.U32 R10, RZ, RZ, -0x1 ;  /* 0xffffffffff0a7424 */ /* 0x000fe200078e00ff */
[----:B------:R-:W-:-:S02]  /*0eb0*/  MOV R2, 0xed0 ;  /* 0x00000ed000027802 */ /* 0x000fc40000000f00 */
[----:B------:R-:W-:Y:S05]  /*0ec0*/  CALL.REL.NOINC `($__internal_54_$__cuda_sm70_shflsync_bfly_p) ;  /* 0x0000002000007944 */ /* 0x000fea0003c00000 */
[----:B-1----:R-:W-:Y:S01]  /*0ed0*/  MOV R4, R7 ;  /* 0x0000000700047202 */ /* 0x002fe20000000f00 */
[----:B0-----:R-:W-:Y:S05]  /*0ee0*/  BRA `(.L_x_1656) ;  /* 0xfffffa6000007947 */ /* 0x001fea000383ffff */
        .weak           $__internal_54_$__cuda_sm70_shflsync_bfly_p
        .type           $__internal_54_$__cuda_sm70_shflsync_bfly_p,@function
        .size           $__internal_54_$__cuda_sm70_shflsync_bfly_p,(.L_x_3416 - $__internal_54_$__cuda_sm70_shflsync_bfly_p)
$__internal_54_$__cuda_sm70_shflsync_bfly_p:
[----:B------:R-:W-:Y:S01]  /*0ef0*/  HFMA2.MMA R3, -RZ, RZ, 0, 0 ;  /* 0x00000000ff037435 */ /* 0x000fe200000001ff */
[----:B------:R-:W-:Y:S04]  /*0f00*/  WARPSYNC R10 ;  /* 0x0000000a00007348 */ /* 0x000fe80003800000 */
[----:B------:R0:W1:Y:S01]  /*0f10*/  SHFL.BFLY PT, R7, R9, R8, R7 ;  /* 0x0c00000809077389 */ /* 0x00006200000e0007 */
[----:B------:R-:W-:Y:S05]  /*0f20*/  RET.REL.NODEC R2 `(_ZN10layer_norm22ln_bwd_finalize_kernelINS_22Kernel_traits_finalizeILj7168Ef13__nv_bfloat16fS2_fjLb0ELj1024ELj4ENS_18Kernel_traits_baseILj7168EfS2_fS2_fjLj1024EEEEELb0ELb0EEEvNS_9BwdParamsE) ;  /* 0xfffff0d002007950 */ /* 0x000fea0003c3ffff */
.L_x_1657:
        /* <DEDUP_REMOVED lines=13> */
.L_x_3416:


//--------------------- .text._ZN10layer_norm40ln_parallel_residual_bwd_finalize_kernelINS_22Kernel_traits_finalizeILj7168Ef13__nv_bfloat16fS2_fjLb0ELj1024ELj4ENS_18Kernel_traits_baseILj7168EfS2_fS2_fjLj1024EEEEELb0EEEvNS_9BwdParamsE --------------------------
	.section	.text._ZN10layer_norm40ln_parallel_residual_bwd_finalize_kernelINS_22Kernel_traits_finalizeILj7168Ef13__nv_bfloat16fS2_fjLb0ELj1024ELj4ENS_18Kernel_traits_baseILj7168EfS2_fS2_fjLj1024EEEEELb0EEEvNS_9BwdParamsE,"ax",@progbits
	.sectioninfo	@"SHI_REGISTERS=32"
	.align	128
        .global         _ZN10layer_norm40ln_parallel_residual_bwd_finalize_kernelINS_22Kernel_traits_finalizeILj7168Ef13__nv_bfloat16fS2_fjLb0ELj1024ELj4ENS_18Kernel_traits_baseILj7168EfS2_fS2_fjLj1024EEEEELb0EEEvNS_9BwdParamsE
        .type           _ZN10layer_norm40ln_parallel_residual_bwd_finalize_kernelINS_22Kernel_traits_finalizeILj7168Ef13__nv_bfloat16fS2_fjLb0ELj1024ELj4ENS_18Kernel_traits_baseILj7168EfS2_fS2_fjLj1024EEEEELb0EEEvNS_9BwdParamsE,@function
        .size           _ZN10layer_norm40ln_parallel_residual_bwd_finalize_kernelINS_22Kernel_traits_finalizeILj7168Ef13__nv_bfloat16fS2_fjLb0ELj1024ELj4ENS_18Kernel_traits_baseILj7168EfS2_fS2_fjLj1024EEEEELb0EEEvNS_9BwdParamsE,(.L_x_3417 - _ZN10layer_norm40ln_parallel_residual_bwd_finalize_kernelINS_22Kernel_traits_finalizeILj7168Ef13__nv_bfloat16fS2_fjLb0ELj1024ELj4ENS_18Kernel_traits_baseILj7168EfS2_fS2_fjLj1024EEEEELb0EEEvNS_9BwdParamsE)
        .other          _ZN10layer_norm40ln_parallel_residual_bwd_finalize_kernelINS_22Kernel_traits_finalizeILj7168Ef13__nv_bfloat16fS2_fjLb0ELj1024ELj4ENS_18Kernel_traits_baseILj7168EfS2_fS2_fjLj1024EEEEELb0EEEvNS_9BwdParamsE,@"STO_CUDA_ENTRY STV_DEFAULT"
_ZN10layer_norm40ln_parallel_residual_bwd_finalize_kernelINS_22Kernel_traits_finalizeILj7168Ef13__nv_bfloat16fS2_fjLb0ELj1024ELj4ENS_18Kernel_traits_baseILj7168EfS2_fS2_fjLj1024EEEEELb0EEEvNS_9BwdParamsE:
.text._ZN10layer_norm40ln_parallel_residual_bwd_finalize_kernelINS_22Kernel_traits_finalizeILj7168Ef13__nv_bfloat16fS2_fjLb0ELj1024ELj4ENS_18Kernel_traits_baseILj7168EfS2_fS2_fjLj1024EEEEELb0EEEvNS_9BwdParamsE:
        /* <DEDUP_REMOVED lines=19> */
.L_x_1672:
        /* <DEDUP_REMOVED lines=36> */
.L_x_1662:
        /* <DEDUP_REMOVED lines=59> */
.L_x_1661:
[----:B------:R-:W-:Y:S05]  /*0720*/  BSYNC B1 ;  /* 0x0000000000017941 */ /* 0x000fea0003800000 */
.L_x_1660:
        /* <DEDUP_REMOVED lines=35> */
.L_x_1664:
[----:B------:R-:W-:Y:S05]  /*0960*/  BSYNC B1 ;  /* 0x0000000000017941 */ /* 0x000fea0003800000 */
.L_x_1663:
        /* <DEDUP_REMOVED lines=17> */
.L_x_1665:
[----:B------:R-:W-:Y:S05]  /*0a80*/  BSYNC B1 ;  /* 0x0000000000017941 */ /* 0x000fea0003800000 */
.L_x_1659:
[----:B------:R-:W-:Y:S05]  /*0a90*/  BSYNC B0 ;  /* 0x0000000000007941 */ /* 0x000fea0003800000 */
.L_x_1658:
        /* <DEDUP_REMOVED lines=14> */
.L_x_1673:
        /* <DEDUP_REMOVED lines=36> */
.L_x_1674:
        /* <DEDUP_REMOVED lines=11> */
.L_x_1666:
        /* <DEDUP_REMOVED lines=21> */
.L_x_1670:
[----:B------:R-:W-:Y:S05]  /*0fc0*/  BSYNC B0 ;  /* 0x0000000000007941 */ /* 0x000fea0003800000 */
.L_x_1669:
[C---:B------:R-:W-:Y:S02]  /*0fd0*/  ISETP.GT.U32.AND P1, PT, R4.reuse, -0x1c01, PT ;  /* 0xffffe3ff0400780c */ /* 0x040fe40003f24070 */
[----:B------:R-:W-:-:S02]  /*0fe0*/  IADD3 R4, R4, 0x1c00, RZ ;  /* 0x00001c0004047810 */ /* 0x000fc40007ffe0ff */
[----:B------:R-:W-:-:S09]  /*0ff0*/  IADD3 R5, R5, 0xe00, RZ ;  /* 0x00000e0005057810 */ /* 0x000fd20007ffe0ff */
[----:B0-----:R-:W-:Y:S01]  /*1000*/  @!P1 CALL.REL.NOINC `(.L_x_1671) ;  /* 0x0000001000009944 */ /* 0x001fe20003c00000 */
[----:B------:R-:W-:Y:S05]  /*1010*/  BRA `(.L_x_1672) ;  /* 0xfffff11000007947 */ /* 0x000fea000383ffff */
.L_x_1671:
[----:B------:R-:W-:Y:S05]  /*1020*/  EXIT ;  /* 0x000000000000794d */ /* 0x000fea0003800000 */
.L_x_1667:
[----:B------:R-:W-:Y:S01]  /*1030*/  HFMA2.MMA R17, -RZ, RZ, 0, 1.847743988037109375e-06 ;  /* 0x0000001fff117435 */ /* 0x000fe200000001ff */
[----:B----4-:R-:W-:Y:S01]  /*1040*/  IMAD.MOV.U32 R19, RZ, RZ, R12 ;  /* 0x000000ffff137224 */ /* 0x010fe200078e000c */
[----:B------:R-:W-:Y:S02]  /*1050*/  MOV R16, 0x1 ;  /* 0x0000000100107802 */ /* 0x000fe40000000f00 */
[----:B------:R-:W-:Y:S02]  /*1060*/  MOV R14, 0xffffffff ;  /* 0xffffffff000e7802 */ /* 0x000fe40000000f00 */
[----:B------:R-:W-:Y:S02]  /*1070*/  MOV R8, 0x1090 ;  /* 0x0000109000087802 */ /* 0x000fe40000000f00 */
[----:B0123--:R-:W-:Y:S05]  /*1080*/  CALL.REL.NOINC `($__internal_55_$__cuda_sm70_shflsync_bfly_p) ;  /* 0x000007b000007944 */ /* 0x00ffea0003c00000 */
[----:B01----:R-:W-:Y:S05]  /*1090*/  BRA `(.L_x_1673) ;  /* 0xfffffae000007947 */ /* 0x003fea000383ffff */
.L_x_1668:
[----:B------:R-:W-:Y:S01]  /*10a0*/  HFMA2.MMA R16, -RZ, RZ, 0, 1.1920928955078125e-07 ;  /* 0x00000002ff107435 */ /* 0x000fe200000001ff */
[----:B------:R-:W-:Y:S01]  /*10b0*/  IMAD.MOV.U32 R19, RZ, RZ, R12 ;  /* 0x000000ffff137224 */ /* 0x000fe200078e000c */
[----:B------:R-:W-:Y:S02]  /*10c0*/  MOV R17, 0x1f ;  /* 0x0000001f00117802 */ /* 0x000fe40000000f00 */
[----:B------:R-:W-:-:S02]  /*10d0*/  MOV R14, 0xffffffff ;  /* 0xffffffff000e7802 */ /* 0x000fc40000000f00 */
[----:B------:R-:W-:Y:S02]  /*10e0*/  MOV R8, 0x1100 ;  /* 0x0000110000087802 */ /* 0x000fe40000000f00 */
[----:B-123--:R-:W-:Y:S05]  /*10f0*/  CALL.REL.NOINC `($__internal_55_$__cuda_sm70_shflsync_bfly_p) ;  /* 0x0000074000007944 */ /* 0x00efea0003c00000 */
[----:B0-----:R-:W-:Y:S01]  /*1100*/  HFMA2.MMA R17, -RZ, RZ, 0, 1.847743988037109375e-06 ;  /* 0x0000001fff117435 */ /* 0x001fe200000001ff */
[----:B-1----:R-:W-:Y:S01]  /*1110*/  FADD.FTZ R19, R12, R14 ;  /* 0x0000000e0c137221 */ /* 0x002fe20000010000 */
[----:B------:R-:W-:Y:S01]  /*1120*/  MOV R14, 0xffffffff ;  /* 0xffffffff000e7802 */ /* 0x000fe20000000f00 */
[----:B------:R-:W-:Y:S01]  /*1130*/  IMAD.MOV.U32 R16, RZ, RZ, 0x4 ;  /* 0x00000004ff107424 */ /* 0x000fe200078e00ff */
[----:B------:R-:W-:Y:S02]  /*1140*/  MOV R8, 0x1160 ;  /* 0x0000116000087802 */ /* 0x000fe40000000f00 */
[----:B------:R-:W-:Y:S05]  /*1150*/  CALL.REL.NOINC `($__internal_55_$__cuda_sm70_shflsync_bfly_p) ;  /* 0x000006e000007944 */ /* 0x000fea0003c00000 */
[----:B0-----:R-:W-:Y:S01]  /*1160*/  HFMA2.MMA R16, -RZ, RZ, 0, 4.76837158203125e-07 ;  /* 0x00000008ff107435 */ /* 0x001fe200000001ff */
[----:B-1----:R-:W-:Y:S01]  /*1170*/  FADD.FTZ R19, R19, R14 ;  /* 0x0000000e13137221 */ /* 0x002fe20000010000 */
[----:B------:R-:W-:Y:S01]  /*1180*/  MOV R14, 0xffffffff ;  /* 0xffffffff000e7802 */ /* 0x000fe20000000f00 */
[----:B------:R-:W-:Y:S01]  /*1190*/  IMAD.MOV.U32 R17, RZ, RZ, 0x1f ;  /* 0x0000001fff117424 */ /* 0x000fe200078e00ff */
[----:B------:R-:W-:Y:S02]  /*11a0*/  MOV R8, 0x11c0 ;  /* 0x000011c000087802 */ /* 0x000fe40000000f00 */
[----:B------:R-:W-:Y:S05]  /*11b0*/  CALL.REL.NOINC `($__internal_55_$__cuda_sm70_shflsync_bfly_p) ;  /* 0x0000068000007944 */ /* 0x000fea0003c00000 */
[----:B-1----:R-:W-:Y:S01]  /*11c0*/  FADD.FTZ R12, R19, R14 ;  /* 0x0000000e130c7221 */ /* 0x002fe20000010000 */
[----:B0-----:R-:W-:Y:S01]  /*11d0*/  HFMA2.MMA R16, -RZ, RZ, 0, 9.5367431640625e-07 ;  /* 0x00000010ff107435 */ /* 0x001fe200000001ff */
[----:B------:R-:W-:Y:S01]  /*11e0*/  MOV R17, 0x1f ;  /* 0x0000001f00117802 */ /* 0x000fe20000000f00 */
[----:B------:R-:W-:Y:S01]  /*11f0*/  IMAD.MOV.U32 R14, RZ, RZ, -0x1 ;  /* 0xffffffffff0e7424 */ /* 0x000fe200078e00ff */
[----:B------:R-:W-:-:S02]  /*1200*/  MOV R8, 0x1230 ;  /* 0x0000123000087802 */ /* 0x000fc40000000f00 */
[----:B------:R-:W-:Y:S02]  /*1210*/  MOV R19, R12 ;  /* 0x0000000c00137202 */ /* 0x000fe40000000f00 */
[----:B------:R-:W-:Y:S05]  /*1220*/  CALL.REL.NOINC `($__internal_55_$__cuda_sm70_shflsync_bfly_p) ;  /* 0x0000061000007944 */ /* 0x000fea0003c00000 */
[----:B0-----:R-:W-:Y:S01]  /*1230*/  HFMA2.MMA R17, -RZ, RZ, 0, 1.847743988037109375e-06 ;  /* 0x0000001fff117435 */ /* 0x001fe200000001ff */
[----:B-1----:R-:W-:Y:S01]  /*1240*/  MOV R15, R14 ;  /* 0x0000000e000f7202 */ /* 0x002fe20000000f00 */
[----:B------:R-:W-:Y:S01]  /*1250*/  IMAD.MOV.U32 R16, RZ, RZ, 0x1 ;  /* 0x00000001ff107424 */ /* 0x000fe200078e00ff */
[----:B------:R-:W-:Y:S02]  /*1260*/  MOV R19, R13 ;  /* 0x0000000d00137202 */ /* 0x000fe40000000f00 */
[----:B------:R-:W-:Y:S02]  /*1270*/  MOV R14, 0xffffffff ;  /* 0xffffffff000e7802 */ /* 0x000fe40000000f00 */
[----:B------:R-:W-:Y:S02]  /*1280*/  MOV R8, 0x12a0 ;  /* 0x000012a000087802 */ /* 0x000fe40000000f00 */
[----:B------:R-:W-:Y:S05]  /*1290*/  CALL.REL.NOINC `($__internal_55_$__cuda_sm70_shflsync_bfly_p) ;  /* 0x000005a000007944 */ /* 0x000fea0003c00000 */
[----:B0-----:R-:W-:Y:S01]  /*12a0*/  HFMA2.MMA R16, -RZ, RZ, 0, 1.1920928955078125e-07 ;  /* 0x00000002ff107435 */ /* 0x001fe200000001ff */
[----:B-1----:R-:W-:Y:S01]  /*12b0*/  FADD.FTZ R19, R13, R14 ;  /* 0x0000000e0d137221 */ /* 0x002fe20000010000 */
[----:B------:R-:W-:Y:S01]  /*12c0*/  MOV R14, 0xffffffff ;  /* 0xffffffff000e7802 */ /* 0x000fe20000000f00 */
[----:B------:R-:W-:Y:S01]  /*12d0*/  IMAD.MOV.U32 R17, RZ, RZ, 0x1f ;  /* 0x0000001fff117424 */ /* 0x000fe200078e00ff */
[----:B------:R-:W-:-:S02]  /*12e0*/  MOV R8, 0x1300 ;  /* 0x0000130000087802 */ /* 0x000fc40000000f00 */
[----:B------:R-:W-:Y:S05]  /*12f0*/  CALL.REL.NOINC `($__internal_55_$__cuda_sm70_shflsync_bfly_p) ;  /* 0x0000054000007944 */ /* 0x000fea0003c00000 */
[----:B0-----:R-:W-:Y:S01]  /*1300*/  HFMA2.MMA R16, -RZ, RZ, 0, 2.384185791015625e-07 ;  /* 0x00000004ff107435 */ /* 0x001fe200000001ff */
[----:B-1----:R-:W-:Y:S01]  /*1310*/  FADD.FTZ R19, R19, R14 ;  /* 0x0000000e13137221 */ /* 0x002fe20000010000 */
[----:B------:R-:W-:Y:S01]  /*1320*/  MOV R17, 0x1f ;  /* 0x0000001f00117802 */ /* 0x000fe20000000f00 */
[----:B------:R-:W-:Y:S01]  /*1330*/  IMAD.MOV.U32 R14, RZ, RZ, -0x1 ;  /* 0xffffffffff0e7424 */ /* 0x000fe200078e00ff */
[----:B------:R-:W-:-:S02]  /*1340*/  MOV R8, 0x1360 ;  /* 0x0000136000087802 */ /* 0x000fc40000000f00 */
[----:B------:R-:W-:Y:S05]  /*1350*/  CALL.REL.NOINC `($__internal_55_$__cuda_sm70_shflsync_bfly_p) ;  /* 0x000004e000007944 */ /* 0x000fea0003c00000 */
[----:B0-----:R-:W-:Y:S01]  /*1360*/  HFMA2.MMA R16, -RZ, RZ, 0, 4.76837158203125e-07 ;  /* 0x00000008ff107435 */ /* 0x001fe200000001ff */
[----:B-1----:R-:W-:Y:S01]  /*1370*/  FADD.FTZ R19, R19, R14 ;  /* 0x0000000e13137221 */ /* 0x002fe20000010000 */
[----:B------:R-:W-:-:S02]  /*1380*/  MOV R17, 0x1f ;  /* 0x0000001f00117802 */ /* 0x000fc40000000f00 */
[----:B------:R-:W-:Y:S02]  /*1390*/  MOV R14, 0xffffffff ;  /* 0xffffffff000e7802 */ /* 0x000fe40000000f00 */
[----:B------:R-:W-:Y:S02]  /*13a0*/  MOV R8, 0x13c0 ;  /* 0x000013c000087802 */ /* 0x000fe40000000f00 */
[----:B------:R-:W-:Y:S05]  /*13b0*/  CALL.REL.NOINC `($__internal_55_$__cuda_sm70_shflsync_bfly_p) ;  /* 0x0000048000007944 */ /* 0x000fea0003c00000 */
[----:B-1----:R-:W-:Y:S01]  /*13c0*/  FADD.FTZ R13, R19, R14 ;  /* 0x0000000e130d7221 */ /* 0x002fe20000010000 */
[----:B0-----:R-:W-:Y:S01]  /*13d0*/  HFMA2.MMA R16, -RZ, RZ, 0, 9.5367431640625e-07 ;  /* 0x00000010ff107435 */ /* 0x001fe200000001ff */
[----:B------:R-:W-:Y:S01]  /*13e0*/  IMAD.MOV.U32 R17, RZ, RZ, 0x1f ;  /* 0x0000001fff117424 */ /* 0x000fe200078e00ff */
[----:B------:R-:W-:Y:S02]  /*13f0*/  MOV R14, 0xffffffff ;  /* 0xffffffff000e7802 */ /* 0x000fe40000000f00 */
[----:B------:R-:W-:Y:S02]  /*1400*/  MOV R19, R13 ;  /* 0x0000000d00137202 */ /* 0x000fe40000000f00 */
[----:B------:R-:W-:Y:S02]  /*1410*/  MOV R8, 0x1430 ;  /* 0x0000143000087802 */ /* 0x000fe40000000f00 */
[----:B------:R-:W-:Y:S05]  /*1420*/  CALL.REL.NOINC `($__internal_55_$__cuda_sm70_shflsync_bfly_p) ;  /* 0x0000041000007944 */ /* 0x000fea0003c00000 */
[----:B0-----:R-:W-:Y:S01]  /*1430*/  HFMA2.MMA R17, -RZ, RZ, 0, 1.847743988037109375e-06 ;  /* 0x0000001fff117435 */ /* 0x001fe200000001ff */
[----:B-1----:R-:W-:Y:S01]  /*1440*/  MOV R18, R14 ;  /* 0x0000000e00127202 */ /* 0x002fe20000000f00 */
[----:B------:R-:W-:Y:S01]  /*1450*/  IMAD.MOV.U32 R16, RZ, RZ, 0x1 ;  /* 0x00000001ff107424 */ /* 0x000fe200078e00ff */
[----:B------:R-:W-:-:S02]  /*1460*/  MOV R19, R11 ;  /* 0x0000000b00137202 */ /* 0x000fc40000000f00 */
[----:B------:R-:W-:Y:S02]  /*1470*/  MOV R14, 0xffffffff ;  /* 0xffffffff000e7802 */ /* 0x000fe40000000f00 */
[----:B------:R-:W-:Y:S02]  /*1480*/  MOV R8, 0x14a0 ;  /* 0x000014a000087802 */ /* 0x000fe40000000f00 */
[----:B------:R-:W-:Y:S05]  /*1490*/  CALL.REL.NOINC `($__internal_55_$__cuda_sm70_shflsync_bfly_p) ;  /* 0x000003a000007944 */ /* 0x000fea0003c00000 */
[----:B0-----:R-:W-:Y:S01]  /*14a0*/  HFMA2.MMA R16, -RZ, RZ, 0, 1.1920928955078125e-07 ;  /* 0x00000002ff107435 */ /* 0x001fe200000001ff */
[----:B-1----:R-:W-:Y:S01]  /*14b0*/  FADD.FTZ R19, R11, R14 ;  /* 0x0000000e0b137221 */ /* 0x002fe20000010000 */
[----:B------:R-:W-:Y:S01]  /*14c0*/  MOV R17, 0x1f ;  /* 0x0000001f00117802 */ /* 0x000fe20000000f00 */
[----:B------:R-:W-:Y:S01]  /*14d0*/  IMAD.MOV.U32 R14, RZ, RZ, -0x1 ;  /* 0xffffffffff0e7424 */ /* 0x000fe200078e00ff */
[----:B------:R-:W-:Y:S02]  /*14e0*/  MOV R8, 0x1500 ;  /* 0x0000150000087802 */ /* 0x000fe40000000f00 */
[----:B------:R-:W-:Y:S05]  /*14f0*/  CALL.REL.NOINC `($__internal_55_$__cuda_sm70_shflsync_bfly_p) ;  /* 0x0000034000007944 */ /* 0x000fea0003c00000 */
[----:B0-----:R-:W-:Y:S01]  /*1500*/  HFMA2.MMA R16, -RZ, RZ, 0, 2.384185791015625e-07 ;  /* 0x00000004ff107435 */ /* 0x001fe200000001ff */
[----:B-1----:R-:W-:Y:S01]  /*1510*/  FADD.FTZ R19, R19, R14 ;  /* 0x0000000e13137221 */ /* 0x002fe20000010000 */
[----:B------:R-:W-:Y:S02]  /*1520*/  MOV R17, 0x1f ;  /* 0x0000001f00117802 */ /* 0x000fe40000000f00 */
[----:B------:R-:W-:-:S02]  /*1530*/  MOV R14, 0xffffffff ;  /* 0xffffffff000e7802 */ /* 0x000fc40000000f00 */
        /* <DEDUP_REMOVED lines=10> */
[----:B------:R-:W-:Y:S02]  /*15e0*/  MOV R17, 0x1f ;  /* 0x0000001f00117802 */ /* 0x000fe40000000f00 */
[----:B------:R-:W-:Y:S01]  /*15f0*/  MOV R14, 0xffffffff ;  /* 0xffffffff000e7802 */ /* 0x000fe20000000f00 */
[----:B------:R-:W-:Y:S01]  /*1600*/  IMAD.MOV.U32 R19, RZ, RZ, R11 ;  /* 0x000000ffff137224 */ /* 0x000fe200078e000b */
[----:B------:R-:W-:-:S02]  /*1610*/  MOV R8, 0x1630 ;  /* 0x0000163000087802 */ /* 0x000fc40000000f00 */
[----:B------:R-:W-:Y:S05]  /*1620*/  CALL.REL.NOINC `($__internal_55_$__cuda_sm70_shflsync_bfly_p) ;  /* 0x0000021000007944 */ /* 0x000fea0003c00000 */
[----:B0-----:R-:W-:Y:S01]  /*1630*/  HFMA2.MMA R16, -RZ, RZ, 0, 5.9604644775390625e-08 ;  /* 0x00000001ff107435 */ /* 0x001fe200000001ff */
[----:B-1----:R-:W-:Y:S01]  /*1640*/  MOV R20, R14 ;  /* 0x0000000e00147202 */ /* 0x002fe20000000f00 */
[----:B------:R-:W-:Y:S01]  /*1650*/  IMAD.MOV.U32 R14, RZ, RZ, -0x1 ;  /* 0xffffffffff0e7424 */ /* 0x000fe200078e00ff */
[----:B------:R-:W-:-:S02]  /*1660*/  MOV R19, R10 ;  /* 0x0000000a00137202 */ /* 0x000fc40000000f00 */
[----:B------:R-:W-:Y:S02]  /*1670*/  MOV R17, 0x1f ;  /* 0x0000001f00117802 */ /* 0x000fe40000000f00 */
[----:B------:R-:W-:Y:S02]  /*1680*/  MOV R8, 0x16a0 ;  /* 0x000016a000087802 */ /* 0x000fe40000000f00 */
[----:B------:R-:W-:Y:S05]  /*1690*/  CALL.REL.NOINC `($__internal_55_$__cuda_sm70_shflsync_bfly_p) ;  /* 0x000001a000007944 */ /* 0x000fea0003c00000 */
[----:B0-----:R-:W-:Y:S01]  /*16a0*/  HFMA2.MMA R16, -RZ, RZ, 0, 1.1920928955078125e-07 ;  /* 0x00000002ff107435 */ /* 0x001fe200000001ff */
[----:B-1----:R-:W-:Y:S01]  /*16b0*/  FADD.FTZ R19, R10, R14 ;  /* 0x0000000e0a137221 */ /* 0x002fe20000010000 */
[----:B------:R-:W-:Y:S02]  /*16c0*/  MOV R17, 0x1f ;  /* 0x0000001f00117802 */ /* 0x000fe40000000f00 */
[----:B------:R-:W-:Y:S02]  /*16d0*/  MOV R14, 0xffffffff ;  /* 0xffffffff000e7802 */ /* 0x000fe40000000f00 */
[----:B------:R-:W-:Y:S02]  /*16e0*/  MOV R8, 0x1700 ;  /* 0x0000170000087802 */ /* 0x000fe40000000f00 */
[----:B------:R-:W-:Y:S05]  /*16f0*/  CALL.REL.NOINC `($__internal_55_$__cuda_sm70_shflsync_bfly_p) ;  /* 0x0000014000007944 */ /* 0x000fea0003c00000 */
[----:B0-----:R-:W-:Y:S01]  /*1700*/  HFMA2.MMA R16, -RZ, RZ, 0, 2.384185791015625e-07 ;  /* 0x00000004ff107435 */ /* 0x001fe200000001ff */
[----:B-1----:R-:W-:Y:S01]  /*1710*/  FADD.FTZ R19, R19, R14 ;  /* 0x0000000e13137221 */ /* 0x002fe20000010000 */
[----:B------:R-:W-:Y:S01]  /*1720*/  MOV R14, 0xffffffff ;  /* 0xffffffff000e7802 */ /* 0x000fe20000000f00 */
[----:B------:R-:W-:Y:S01]  /*1730*/  IMAD.MOV.U32 R17, RZ, RZ, 0x1f ;  /* 0x0000001fff117424 */ /* 0x000fe200078e00ff */
        /* <DEDUP_REMOVED lines=8> */
[----:B0-----:R-:W-:Y:S01]  /*17c0*/  HFMA2.MMA R17, -RZ, RZ, 0, 1.847743988037109375e-06 ;  /* 0x0000001fff117435 */ /* 0x001fe200000001ff */
[----:B-1----:R-:W-:Y:S01]  /*17d0*/  FADD.FTZ R19, R19, R14 ;  /* 0x0000000e13137221 */ /* 0x002fe20000010000 */
[----:B------:R-:W-:Y:S01]  /*17e0*/  MOV R14, 0xffffffff ;  /* 0xffffffff000e7802 */ /* 0x000fe20000000f00 */
[----:B------:R-:W-:Y:S01]  /*17f0*/  IMAD.MOV.U32 R16, RZ, RZ, 0x10 ;  /* 0x00000010ff107424 */ /* 0x000fe200078e00ff */
[----:B------:R-:W-:Y:S02]  /*1800*/  MOV R8, 0x1820 ;  /* 0x0000182000087802 */ /* 0x000fe40000000f00 */
[----:B------:R-:W-:Y:S05]  /*1810*/  CALL.REL.NOINC `($__internal_55_$__cuda_sm70_shflsync_bfly_p) ;  /* 0x0000002000007944 */ /* 0x000fea0003c00000 */
[----:B-1----:R-:W-:Y:S01]  /*1820*/  MOV R8, R14 ;  /* 0x0000000e00087202 */ /* 0x002fe20000000f00 */
[----:B0-----:R-:W-:Y:S05]  /*1830*/  BRA `(.L_x_1674) ;  /* 0xfffff58000007947 */ /* 0x001fea000383ffff */
        .weak           $__internal_55_$__cuda_sm70_shflsync_bfly_p
        .type           $__internal_55_$__cuda_sm70_shflsync_bfly_p,@function
        .size           $__internal_55_$__cuda_sm70_shflsync_bfly_p,(.L_x_3417 - $__internal_55_$__cuda_sm70_shflsync_bfly_p)
$__internal_55_$__cuda_sm70_shflsync_bfly_p:
[----:B------:R-:W-:Y:S01]  /*1840*/  HFMA2.MMA R9, -RZ, RZ, 0, 0 ;  /* 0x00000000ff097435 */ /* 0x000fe200000001ff */
[----:B------:R-:W-:Y:S04]  /*1850*/  WARPSYNC R14 ;  /* 0x0000000e00007348 */ /* 0x000fe80003800000 */
[----:B------:R0:W1:Y:S01]  /*1860*/  SHFL.BFLY PT, R14, R19, R16, R17 ;  /* 0x0c000010130e7389 */ /* 0x00006200000e0011 */
[----:B------:R-:W-:Y:S05]  /*1870*/  RET.REL.NODEC R8 `(_ZN10layer_norm40ln_parallel_residual_bwd_finalize_kernelINS_22Kernel_traits_finalizeILj7168Ef13__nv_bfloat16fS2_fjLb0ELj1024ELj4ENS_18Kernel_traits_baseILj7168EfS2_fS2_fjLj1024EEEEELb0EEEvNS_9BwdParamsE) ;  /* 0xffffe78008007950 */ /* 0x000fea0003c3ffff */
.L_x_1675:
        /* <DEDUP_REMOVED lines=16> */
.L_x_3417:


//--------------------- .text._ZN10layer_norm31ln_parallel_residual_bwd_kernelINS_13Kernel_traitsIf13__nv_bfloat16fS2_fjLj7168ELj1ELj1ELj8ELj8ENS_18Kernel_traits_baseILj7168EfS2_fS2_fjLj256EEEEELb1ELb1ELb0EEEvNS_9BwdParamsE --------------------------
	.section	.text._ZN10layer_norm31ln_parallel_residual_bwd_kernelINS_13Kernel_traitsIf13__nv_bfloat16fS2_fjLj7168ELj1ELj1ELj8ELj8ENS_18Kernel_traits_baseILj7168EfS2_fS2_fjLj256EEEEELb1ELb1ELb0EEEvNS_9BwdParamsE,"ax",@progbits
	.sectioninfo	@"SHI_REGISTERS=222"
	.align	128
        .global         _ZN10layer_norm31ln_parallel_residual_bwd_kernelINS_13Kernel_traitsIf13__nv_bfloat16fS2_fjLj7168ELj1ELj1ELj8ELj8ENS_18Kernel_traits_baseILj7168EfS2_fS2_fjLj256EEEEELb1ELb1ELb0EEEvNS_9BwdParamsE
        .type           _ZN10layer_norm31ln_parallel_residual_bwd_kernelINS_13Kernel_traitsIf13__nv_bfloat16fS2_fjLj7168ELj1ELj1ELj8ELj8ENS_18Kernel_traits_baseILj7168EfS2_fS2_fjLj256EEEEELb1ELb1ELb0EEEvNS_9BwdParamsE,@function
        .size           _ZN10layer_norm31ln_parallel_residual_bwd_kernelINS_13Kernel_traitsIf13__nv_bfloat16fS2_fjLj7168ELj1ELj1ELj8ELj8ENS_18Kernel_traits_baseILj7168EfS2_fS2_fjLj256EEEEELb1ELb1ELb0EEEvNS_9BwdParamsE,(.L_x_3418 - _ZN10layer_norm31ln_parallel_residual_bwd_kernelINS_13Kernel_traitsIf13__nv_bfloat16fS2_fjLj7168ELj1ELj1ELj8ELj8ENS_18Kernel_traits_baseILj7168EfS2_fS2_fjLj256EEEEELb1ELb1ELb0EEEvNS_9BwdParamsE)
        .other          _ZN10layer_norm31ln_parallel_residual_bwd_kernelINS_13Kernel_traitsIf13__nv_bfloat16fS2_fjLj7168ELj1ELj1ELj8ELj8ENS_18Kernel_traits_baseILj7168EfS2_fS2_fjLj256EEEEELb1ELb1ELb0EEEvNS_9BwdParamsE,@"STO_CUDA_ENTRY STV_DEFAULT"
_ZN10layer_norm31ln_parallel_residual_bwd_kernelINS_13Kernel_traitsIf13__nv_bfloat16fS2_fjLj7168ELj1ELj1ELj8ELj8ENS_18Kernel_traits_baseILj7168EfS2_fS2_fjLj256EEEEELb1ELb1ELb0EEEvNS_9BwdParamsE:
.text._ZN10layer_norm31ln_parallel_residual_bwd_kernelINS_13Kernel_traitsIf13__nv_bfloat16fS2_fjLj7168ELj1ELj1ELj8ELj8ENS_18Kernel_traits_baseILj7168EfS2_fS2_fjLj256EEEEELb1ELb1ELb0EEEvNS_9BwdParamsE:
        /* <DEDUP_REMOVED lines=81> */
.L_x_1713:
        /* <DEDUP_REMOVED lines=15> */
[----:B------:R-:W-:Y:S01]  /*0600*/  LEA.HI.SX32 R16, R16, R153, 0x1e ;  /* 0x0000009910107211 */ /* 0x000fe200078ff2ff */
[----:B------:R-:W-:Y:S02]  /*0610*/  IMAD.MOV.U32 R157, RZ, RZ, RZ ;  /* 0x000000ffff9d7224 */ /* 0x000fe400078e00ff */
[----:B------:R-:W-:Y:S02]  /*0620*/  IMAD.MOV.U32 R158, RZ, RZ, RZ ;  /* 0x000000ffff9e7224 */ /* 0x000fe400078e00ff */
        /* <DEDUP_REMOVED lines=13> */
[----:B------:R-:W1:Y:S06]  /*0700*/  LDG.E.64 R26, [R26.64] ;  /* 0x000000041a1a7981 */ /* 0x000e6c000c1e1b00 */
[----:B------:R-:W-:-:S04]  /*0710*/  @P4 LEA R152, P6, R16, c[0x0][0x218], 0x4 ;  /* 0x0000860010984a11 */ /* 0x000fc800078c20ff */
[C---:B------:R-:W-:Y:S02]  /*0720*/  @P4 LEA.HI.X R153, R16.reuse, c[0x0][0x21c], RZ, 0x4, P6 ;  /* 0x0000870010994a11 */ /* 0x040fe400030f24ff */
[----:B------:R-:W-:-:S03]  /*0730*/  LEA R28, P6, R16, c[0x0][0x188], 0x4 ;  /* 0x00006200101c7a11 */ /* 0x000fc600078c20ff */
[----:B------:R2:W5:Y:S01]  /*0740*/  @P4 LDG.E.128 R32, [R152.64] ;  /* 0x0000000498204981 */ /* 0x000562000c1e1d00 */
[----:B------:R-:W-:-:S06]  /*0750*/  LEA.HI.X R29, R16, c[0x0][0x18c], RZ, 0x4, P6 ;  /* 0x00006300101d7a11 */ /* 0x000fcc00030f24ff */
[----:B------:R-:W3:Y:S01]  /*0760*/  LDG.E.128 R28, [R28.64] ;  /* 0x000000041c1c7981 */ /* 0x000ee2000c1e1d00 */
[----:B0-----:R-:W-:-:S04]  /*0770*/  ISETP.NE.AND P4, PT, R20, RZ, PT ;  /* 0x000000ff1400720c */ /* 0x001fc80003f85270 */
[----:B-----5:R-:W-:Y:S02]  /*0780*/  FSEL R154, R159, RZ, !P4 ;  /* 0x000000ff9f9a7208 */ /* 0x020fe40006000000 */
[----:B------:R-:W-:-:S04]  /*0790*/  IADD3 R148, P4, R148, c[0x0][0x190], RZ ;  /* 0x0000640094947a10 */ /* 0x000fc80007f9e0ff */
[----:B------:R-:W-:-:S05]  /*07a0*/  IADD3.X R149, R13, c[0x0][0x194], RZ, P4, !PT ;  /* 0x000065000d957a10 */ /* 0x000fca00027fe4ff */
[----:B------:R0:W5:Y:S01]  /*07b0*/  LDG.E R13, [R148.64] ;  /* 0x00000004940d7981 */ /* 0x000162000c1e1900 */
[----:B------:R-:W-:Y:S01]  /*07c0*/  IADD3 R160, R16, 0x100, RZ ;  /* 0x0000010010a07810 */ /* 0x000fe20007ffe0ff */
[----:B-1----:R-:W-:Y:S01]  /*07d0*/  IMAD.MOV.U32 R150, RZ, RZ, R26 ;  /* 0x000000ffff967224 */ /* 0x002fe200078e001a */
[--C-:B------:R-:W-:Y:S01]  /*07e0*/  SHF.R.U64 R155, R26, 0x10, R27.reuse ;  /* 0x000000101a9b7819 */ /* 0x100fe2000000121b */
[--C-:B------:R-:W-:Y:S01]  /*07f0*/  IMAD.MOV.U32 R151, RZ, RZ, R27.reuse ;  /* 0x000000ffff977224 */ /* 0x100fe200078e001b */
[----:B--2---:R-:W-:-:S04]  /*0800*/  SHF.R.U32.HI R153, RZ, 0x10, R27 ;  /* 0x00000010ff997819 */ /* 0x004fc8000001161b */
[----:B------:R-:W-:Y:S01]  /*0810*/  PRMT R151, RZ, 0x5410, R151 ;  /* 0x00005410ff977816 */ /* 0x000fe20000000097 */
[--C-:B---3--:R-:W-:Y:S02]  /*0820*/  FADD.FTZ R152, R28, -R154.reuse ;  /* 0x8000009a1c987221 */ /* 0x108fe40000010000 */
[----:B------:R-:W-:Y:S01]  /*0830*/  FADD.FTZ R158, R29, -R154 ;  /* 0x8000009a1d9e7221 */ /* 0x000fe20000010000 */
[----:B------:R-:W-:Y:S01]  /*0840*/  PRMT R29, RZ, 0x5410, R150 ;  /* 0x00005410ff1d7816 */ /* 0x000fe20000000096 */
[C---:B------:R-:W-:Y:S01]  /*0850*/  FMUL.FTZ R26, R17.reuse, R152 ;  /* 0x00000098111a7220 */ /* 0x040fe20000410000 */
[----:B------:R-:W-:Y:S01]  /*0860*/  PRMT R28, RZ, 0x5410, R155 ;  /* 0x00005410ff1c7816 */ /* 0x000fe2000000009b */
[----:B------:R-:W-:Y:S02]  /*0870*/  FMUL.FTZ R27, R17, R158 ;  /* 0x0000009e111b7220 */ /* 0x000fe40000410000 */
[----:B------:R-:W-:Y:S02]  /*0880*/  FADD.FTZ R60, R60, R29 ;  /* 0x0000001d3c3c7221 */ /* 0x000fe40000010000 */
[----:B------:R-:W-:-:S02]  /*0890*/  FFMA.FTZ R88, R26, R29, R88 ;  /* 0x0000001d1a587223 */ /* 0x000fc40000010058 */
[----:B------:R-:W-:Y:S02]  /*08a0*/  FMUL.FTZ R29, R116, R29 ;  /* 0x0000001d741d7220 */ /* 0x000fe40000410000 */
[----:B------:R-:W-:Y:S02]  /*08b0*/  FADD.FTZ R30, R30, -R154 ;  /* 0x8000009a1e1e7221 */ /* 0x000fe40000010000 */
[----:B------:R-:W-:Y:S02]  /*08c0*/  FADD.FTZ R61, R61, R28 ;  /* 0x0000001c3d3d7221 */ /* 0x000fe40000010000 */
[-C--:B------:R-:W-:Y:S02]  /*08d0*/  FFMA.FTZ R89, R27, R28.reuse, R89 ;  /* 0x0000001c1b597223 */ /* 0x080fe40000010059 */
[----:B------:R-:W-:Y:S02]  /*08e0*/  FMUL.FTZ R28, R117, R28 ;  /* 0x0000001c751c7220 */ /* 0x000fe40000410000 */
[----:B0-----:R-:W-:-:S02]  /*08f0*/  FADD.FTZ R149, RZ, R29 ;  /* 0x0000001dff957221 */ /* 0x001fc40000010000 */
[----:B------:R-:W-:Y:S01]  /*0900*/  FFMA.FTZ R148, R26, R29, RZ ;  /* 0x0000001d1a947223 */ /* 0x000fe200000100ff */
[----:B------:R-:W-:Y:S01]  /*0910*/  PRMT R150, RZ, 0x5410, R153 ;  /* 0x00005410ff967816 */ /* 0x000fe20000000099 */
[----:B------:R-:W-:Y:S02]  /*0920*/  FADD.FTZ R154, R31, -R154 ;  /* 0x8000009a1f9a7221 */ /* 0x000fe40000010000 */
[----:B------:R-:W-:Y:S02]  /*0930*/  FMUL.FTZ R31, R17, R30 ;  /* 0x0000001e111f7220 */ /* 0x000fe40000410000 */
[----:B------:R-:W-:Y:S02]  /*0940*/  FMUL.FTZ R30, R118, R151 ;  /* 0x00000097761e7220 */ /* 0x000fe40000410000 */
[----:B------:R-:W-:Y:S02]  /*0950*/  FADD.FTZ R149, R149, R28 ;  /* 0x0000001c95957221 */ /* 0x000fe40000010000 */
[----:B------:R-:W-:-:S02]  /*0960*/  FFMA.FTZ R148, R27, R28, R148 ;  /* 0x0000001c1b947223 */ /* 0x000fc40000010094 */
[----:B------:R-:W-:Y:S02]  /*0970*/  FMUL.FTZ R164, R119, R150 ;  /* 0x0000009677a47220 */ /* 0x000fe40000410000 */
[----:B------:R-:W-:Y:S02]  /*0980*/  FMUL.FTZ R165, R17, R154 ;  /* 0x0000009a11a57220 */ /* 0x000fe40000410000 */
[----:B------:R-:W-:Y:S02]  /*0990*/  FADD.FTZ R149, R149, R30 ;  /* 0x0000001e95957221 */ /* 0x000fe40000010000 */
[C---:B------:R-:W-:Y:S02]  /*09a0*/  FFMA.FTZ R148, R31.reuse, R30, R148 ;  /* 0x0000001e1f947223 */ /* 0x040fe40000010094 */
[----:B------:R-:W-:Y:S02]  /*09b0*/  FADD.FTZ R62, R62, R151 ;  /* 0x000000973e3e7221 */ /* 0x000fe40000010000 */
[----:B------:R-:W-:-:S02]  /*09c0*/  FFMA.FTZ R90, R31, R151, R90 ;  /* 0x000000971f5a7223 */ /* 0x000fc4000001005a */
[----:B------:R-:W-:Y:S02]  /*09d0*/  FADD.FTZ R63, R63, R150 ;  /* 0x000000963f3f7221 */ /* 0x000fe40000010000 */
[----:B------:R-:W-:Y:S02]  /*09e0*/  FFMA.FTZ R91, R165, R150, R91 ;  /* 0x00000096a55b7223 */ /* 0x000fe4000001005b */
[----:B------:R-:W-:Y:S02]  /*09f0*/  FADD.FTZ R157, R149, R164 ;  /* 0x000000a4959d7221 */ /* 0x000fe40000010000 */
[----:B------:R-:W-:Y:S02]  /*0a00*/  FFMA.FTZ R158, R165, R164, R148 ;  /* 0x000000a4a59e7223 */ /* 0x000fe40000010094 */
.L_x_1678:
[----:B-1----:R-:W-:Y:S05]  /*0a10*/  BSYNC B0 ;  /* 0x0000000000007941 */ /* 0x002fea0003800000 */
.L_x_1677:
        /* <DEDUP_REMOVED lines=20> */
[----:B------:R-:W4:Y:S01]  /*0b60*/  LDG.E.128 R148, [R148.64] ;  /* 0x0000000494947981 */ /* 0x000f22000c1e1d00 */
[----:B0-----:R-:W-:-:S04]  /*0b70*/  ISETP.NE.AND P4, PT, R20, RZ, PT ;  /* 0x000000ff1400720c */ /* 0x001fc80003f85270 */
[----:B-----5:R-:W-:Y:S02]  /*0b80*/  FSEL R200, R159, RZ, !P4 ;  /* 0x000000ff9fc87208 */ /* 0x020fe40006000000 */
[----:B------:R-:W-:-:S04]  /*0b90*/  IADD3 R154, P4, R154, c[0x0][0x190], RZ ;  /* 0x000064009a9a7a10 */ /* 0x000fc80007f9e0ff */
[----:B------:R-:W-:-:S05]  /*0ba0*/  IADD3.X R155, R11, c[0x0][0x194], RZ, P4, !PT ;  /* 0x000065000b9b7a10 */ /* 0x000fca00027fe4ff */
[----:B------:R0:W5:Y:S01]  /*0bb0*/  LDG.E R11, [R154.64] ;  /* 0x000000049a0b7981 */ /* 0x000162000c1e1900 */
[----:B------:R-:W-:Y:S01]  /*0bc0*/  IADD3 R160, R160, 0x100, RZ ;  /* 0x00000100a0a07810 */ /* 0x000fe20007ffe0ff */
[----:B--2---:R-:W-:Y:S01]  /*0bd0*/  IMAD.MOV.U32 R161, RZ, RZ, R152 ;  /* 0x000000ffffa17224 */ /* 0x004fe200078e0098 */
[----:B---3--:R-:W-:-:S04]  /*0be0*/  SHF.R.U64 R167, R152, 0x10, R153 ;  /* 0x0000001098a77819 */ /* 0x008fc80000001299 */
[----:B------:R-:W-:Y:S02]  /*0bf0*/  PRMT R161, RZ, 0x5410, R161 ;  /* 0x00005410ffa17816 */ /* 0x000fe400000000a1 */
[----:B-1----:R-:W-:Y:S02]  /*0c00*/  MOV R162, R153 ;  /* 0x0000009900a27202 */ /* 0x002fe40000000f00 */
[----:B------:R-:W-:Y:S01]  /*0c10*/  SHF.R.U32.HI R163, RZ, 0x10, R153 ;  /* 0x00000010ffa37819 */ /* 0x000fe20000011699 */
[C---:B----4-:R-:W-:Y:S02]  /*0c20*/  FADD.FTZ R166, -R200.reuse, R148 ;  /* 0x00000094c8a67221 */ /* 0x050fe40000010100 */
[C---:B------:R-:W-:Y:S01]  /*0c30*/  FADD.FTZ R168, -R200.reuse, R149 ;  /* 0x00000095c8a87221 */ /* 0x040fe20000010100 */
[----:B------:R-:W-:Y:S01]  /*0c40*/  PRMT R148, RZ, 0x5410, R167 ;  /* 0x00005410ff947816 */ /* 0x000fe200000000a7 */
[----:B------:R-:W-:Y:S02]  /*0c50*/  FMUL.FTZ R167, R17, R166 ;  /* 0x000000a611a77220 */ /* 0x000fe40000410000 */
[----:B------:R-:W-:-:S02]  /*0c60*/  FADD.FTZ R150, -R200, R150 ;  /* 0x00000096c8967221 */ /* 0x000fc40000010100 */
[----:B------:R-:W-:Y:S02]  /*0c70*/  FMUL.FTZ R166, R17, R168 ;  /* 0x000000a811a67220 */ /* 0x000fe40000410000 */
[----:B------:R-:W-:Y:S01]  /*0c80*/  FMUL.FTZ R168, R112, R161 ;  /* 0x000000a170a87220 */ /* 0x000fe20000410000 */
[----:B------:R-:W-:Y:S01]  /*0c90*/  PRMT R149, RZ, 0x5410, R162 ;  /* 0x00005410ff957816 */ /* 0x000fe200000000a2 */
[----:B------:R-:W-:Y:S02]  /*0ca0*/  FADD.FTZ R57, R57, R148 ;  /* 0x0000009439397221 */ /* 0x000fe40000010000 */
[-C--:B------:R-:W-:Y:S02]  /*0cb0*/  FFMA.FTZ R85, R166, R148.reuse, R85 ;  /* 0x00000094a6557223 */ /* 0x080fe40000010055 */
        /* <DEDUP_REMOVED lines=21> */
.L_x_1680:
[----:B0-----:R-:W-:Y:S05]  /*0e10*/  BSYNC B0 ;  /* 0x0000000000007941 */ /* 0x001fea0003800000 */
.L_x_1679:
        /* <DEDUP_REMOVED lines=62> */
.L_x_1682:
[----:B----4-:R-:W-:Y:S05]  /*1200*/  BSYNC B0 ;  /* 0x0000000000007941 */ /* 0x010fea0003800000 */
.L_x_1681:
        /* <DEDUP_REMOVED lines=62> */
.L_x_1684:
[----:B----4-:R-:W-:Y:S05]  /*15f0*/  BSYNC B0 ;  /* 0x0000000000007941 */ /* 0x010fea0003800000 */
.L_x_1683:
        /* <DEDUP_REMOVED lines=25> */
[----:B------:R-:W-:Y:S02]  /*1790*/  IADD3 R160, R160, 0x100, RZ ;  /* 0x00000100a0a07810 */ /* 0x000fe40007ffe0ff */
[----:B--2---:R-:W-:Y:S02]  /*17a0*/  MOV R161, R152 ;  /* 0x0000009800a17202 */ /* 0x004fe40000000f00 */
[----:B-1----:R-:W-:Y:S02]  /*17b0*/  SHF.R.U64 R191, R152, 0x10, R153 ;  /* 0x0000001098bf7819 */ /* 0x002fe40000001299 */
[----:B------:R-:W-:Y:S01]  /*17c0*/  PRMT R161, RZ, 0x5410, R161 ;  /* 0x00005410ffa17816 */ /* 0x000fe200000000a1 */
[--C-:B0-----:R-:W-:Y:S01]  /*17d0*/  IMAD.MOV.U32 R162, RZ, RZ, R153.reuse ;  /* 0x000000ffffa27224 */ /* 0x101fe200078e0099 */
[----:B------:R-:W-:Y:S01]  /*17e0*/  SHF.R.U32.HI R163, RZ, 0x10, R153 ;  /* 0x00000010ffa37819 */ /* 0x000fe20000011699 */
[----:B---3--:R-:W-:-:S02]  /*17f0*/  FADD.FTZ R190, -R200, R148 ;  /* 0x00000094c8be7221 */ /* 0x008fc40000010100 */
[C---:B------:R-:W-:Y:S01]  /*1800*/  FADD.FTZ R192, -R200.reuse, R149 ;  /* 0x00000095c8c07221 */ /* 0x040fe20000010100 */
[----:B------:R-:W-:Y:S01]  /*1810*/  PRMT R148, RZ, 0x5410, R191 ;  /* 0x00005410ff947816 */ /* 0x000fe200000000bf */
[C---:B------:R-:W-:Y:S02]  /*1820*/  FMUL.FTZ R191, R17.reuse, R190 ;  /* 0x000000be11bf7220 */ /* 0x040fe40000410000 */
[----:B------:R-:W-:Y:S02]  /*1830*/  FADD.FTZ R150, -R200, R150 ;  /* 0x00000096c8967221 */ /* 0x000fe40000010100 */
[----:B------:R-:W-:Y:S02]  /*1840*/  FMUL.FTZ R190, R17, R192 ;  /* 0x000000c011be7220 */ /* 0x000fe40000410000 */
        /* <DEDUP_REMOVED lines=25> */
.L_x_1686:
[----:B----4-:R-:W-:Y:S05]  /*19e0*/  BSYNC B0 ;  /* 0x0000000000007941 */ /* 0x010fea0003800000 */
.L_x_1685:
        /* <DEDUP_REMOVED lines=35> */
[C---:B------:R-:W-:Y:S02]  /*1c20*/  FMUL.FTZ R199, R17.reuse, R198 ;  /* 0x000000c611c77220 */ /* 0x040fe40000410000 */
[----:B------:R-:W-:Y:S02]  /*1c30*/  FADD.FTZ R150, -R218, R150 ;  /* 0x00000096da967221 */ /* 0x000fe40000010100 */
        /* <DEDUP_REMOVED lines=25> */
.L_x_1688:
[----:B----4-:R-:W-:Y:S05]  /*1dd0*/  BSYNC B0 ;  /* 0x0000000000007941 */ /* 0x010fea0003800000 */
.L_x_1687:
        /* <DEDUP_REMOVED lines=27> */
[--C-:B-1----:R-:W-:Y:S01]  /*1f90*/  SHF.R.U64 R163, R152, 0x10, R153.reuse ;  /* 0x0000001098a37819 */ /* 0x102fe20000001299 */
[----:B------:R-:W-:-:S03]  /*1fa0*/  IMAD.MOV.U32 R160, RZ, RZ, R153 ;  /* 0x000000ffffa07224 */ /* 0x000fc600078e0099 */
[----:B------:R-:W-:Y:S01]  /*1fb0*/  PRMT R159, RZ, 0x5410, R159 ;  /* 0x00005410ff9f7816 */ /* 0x000fe2000000009f */
[C---:B---3--:R-:W-:Y:S02]  /*1fc0*/  FADD.FTZ R208, -R209.reuse, R149 ;  /* 0x00000095d1d07221 */ /* 0x048fe40000010100 */
[C---:B------:R-:W-:Y:S01]  /*1fd0*/  FADD.FTZ R162, -R209.reuse, R148 ;  /* 0x00000094d1a27221 */ /* 0x040fe20000010100 */
[----:B------:R-:W-:Y:S01]  /*1fe0*/  PRMT R148, RZ, 0x5410, R163 ;  /* 0x00005410ff947816 */ /* 0x000fe200000000a3 */
[C---:B------:R-:W-:Y:S02]  /*1ff0*/  FADD.FTZ R150, -R209.reuse, R150 ;  /* 0x00000096d1967221 */ /* 0x040fe40000010100 */
[----:B0-----:R-:W-:Y:S02]  /*2000*/  FADD.FTZ R200, -R209, R151 ;  /* 0x00000097d1c87221 */ /* 0x001fe40000010100 */
[C---:B------:R-:W-:Y:S02]  /*2010*/  FMUL.FTZ R208, R17.reuse, R208 ;  /* 0x000000d011d07220 */ /* 0x040fe40000410000 */
[----:B------:R-:W-:-:S02]  /*2020*/  FMUL.FTZ R209, R17, R162 ;  /* 0x000000a211d17220 */ /* 0x000fc40000410000 */
[----:B------:R-:W-:Y:S01]  /*2030*/  FMUL.FTZ R210, R92, R159 ;  /* 0x0000009f5cd27220 */ /* 0x000fe20000410000 */
[----:B------:R-:W-:Y:S01]  /*2040*/  PRMT R149, RZ, 0x5410, R160 ;  /* 0x00005410ff957816 */ /* 0x000fe200000000a0 */
[----:B------:R-:W-:Y:S01]  /*2050*/  FADD.FTZ R37, R37, R148 ;  /* 0x0000009425257221 */ /* 0x000fe20000010000 */
[----:B------:R-:W-:Y:S01]  /*2060*/  SHF.R.U32.HI R161, RZ, 0x10, R153 ;  /* 0x00000010ffa17819 */ /* 0x000fe20000011699 */
        /* <DEDUP_REMOVED lines=21> */
.L_x_1690:
[----:B----4-:R-:W-:Y:S05]  /*21c0*/  BSYNC B0 ;  /* 0x0000000000007941 */ /* 0x010fea0003800000 */
.L_x_1689:
[----:B------:R-:W-:Y:S01]  /*21d0*/  LOP3.LUT P4, RZ, R21, 0x1f, RZ, 0xc0, !PT ;  /* 0x0000001f15ff7812 */ /* 0x000fe2000788c0ff */
[----:B------:R-:W-:Y:S10]  /*21e0*/  BRA.DIV ~URZ, `(.L_x_1691) ;  /* 0x00002b127f007947 */ /* 0x000ff4000b800000 */
[----:B------:R0:W1:Y:S02]  /*21f0*/  SHFL.DOWN PT, R150, R157, 0x10, 0x1f ;  /* 0x0a001f009d967f89 */ /* 0x00006400000e0000 */
.L_x_1714:
        /* <DEDUP_REMOVED lines=18> */
.L_x_1715:
        /* <DEDUP_REMOVED lines=63> */
[----:B------:R-:W-:-:S05]  /*2710*/  @P4 MOV R149, 0x10 ;  /* 0x0000001000954802 */ /* 0x000fca0000000f00 */
        /* <DEDUP_REMOVED lines=47> */
.L_x_1695:
[----:B------:R-:W-:Y:S02]  /*2a10*/  IADD3 R16, R16, 0x100, RZ ;  /* 0x0000010010107810 */ /* 0x000fe40007ffe0ff */
.L_x_1694:
[----:B------:R-:W-:Y:S05]  /*2a20*/  BSYNC B0 ;  /* 0x0000000000007941 */ /* 0x000fea0003800000 */
.L_x_1693:
        /* <DEDUP_REMOVED lines=82> */
.L_x_1698:
[----:B------:R-:W-:Y:S02]  /*2f50*/  IADD3 R16, R16, 0x100, RZ ;  /* 0x0000010010107810 */ /* 0x000fe40007ffe0ff */
.L_x_1697:
[----:B------:R-:W-:Y:S05]  /*2f60*/  BSYNC B0 ;  /* 0x0000000000007941 */ /* 0x000fea0003800000 */
.L_x_1696:
        /* <DEDUP_REMOVED lines=81> */
.L_x_1701:
[----:B------:R-:W-:Y:S02]  /*3480*/  IADD3 R16, R16, 0x100, RZ ;  /* 0x0000010010107810 */ /* 0x000fe40007ffe0ff */
.L_x_1700:
[----:B------:R-:W-:Y:S05]  /*3490*/  BSYNC B0 ;  /* 0x0000000000007941 */ /* 0x000fea0003800000 */
.L_x_1699:
        /* <DEDUP_REMOVED lines=81> */
.L_x_1704:
[----:B------:R-:W-:Y:S02]  /*39b0*/  IADD3 R16, R16, 0x100, RZ ;  /* 0x0000010010107810 */ /* 0x000fe40007ffe0ff */
.L_x_1703:
[----:B------:R-:W-:Y:S05]  /*39c0*/  BSYNC B0 ;  /* 0x0000000000007941 */ /* 0x000fea0003800000 */
.L_x_1702:
        /* <DEDUP_REMOVED lines=81> */
.L_x_1707:
[----:B------:R-:W-:Y:S02]  /*3ee0*/  IADD3 R16, R16, 0x100, RZ ;  /* 0x0000010010107810 */ /* 0x000fe40007ffe0ff */
.L_x_1706:
[----:B------:R-:W-:Y:S05]  /*3ef0*/  BSYNC B0 ;  /* 0x0000000000007941 */ /* 0x000fea0003800000 */
.L_x_1705:
        /* <DEDUP_REMOVED lines=81> */
.L_x_1710:
[----:B------:R-:W-:Y:S02]  /*4410*/  IADD3 R16, R16, 0x100, RZ ;  /* 0x0000010010107810 */ /* 0x000fe40007ffe0ff */
.L_x_1709:
[----:B------:R-:W-:Y:S05]  /*4420*/  BSYNC B0 ;  /* 0x0000000000007941 */ /* 0x000fea0003800000 */
.L_x_1708:
        /* <DEDUP_REMOVED lines=82> */
.L_x_1712:
[----:B------:R-:W-:Y:S05]  /*4950*/  BSYNC B0 ;  /* 0x0000000000007941 */ /* 0x000fea0003800000 */
.L_x_1711:
[----:B------:R-:W-:Y:S02]  /*4960*/  LOP3.LUT P4, RZ, R18, 0xff, RZ, 0xc0, !PT ;  /* 0x000000ff12ff7812 */ /* 0x000fe4000788c0ff */
[----:B------:R-:W-:Y:S02]  /*4970*/  IADD3 R19, R19, c[0x0][0x160], RZ ;  /* 0x0000580013137a10 */ /* 0x000fe40007ffe0ff */
[----:B------:R-:W-:Y:S02]  /*4980*/  SEL R18, RZ, 0x1, P4 ;  /* 0x00000001ff127807 */ /* 0x000fe40002000000 */
[----:B------:R-:W-:-:S13]  /*4990*/  ISETP.GE.AND P4, PT, R19, c[0x0][0x164], PT ;  /* 0x0000590013007a0c */ /* 0x000fda0003f86270 */
[----:B0-----:R-:W-:Y:S01]  /*49a0*/  @P4 CALL.REL.NOINC `(.L_x_1676) ;  /* 0x0000001000004944 */ /* 0x001fe20003c00000 */
[----:B------:R-:W-:Y:S05]  /*49b0*/  BRA `(.L_x_1713) ;  /* 0xffffbb5000007947 */ /* 0x000fea000383ffff */
.L_x_1676:
        /* <DEDUP_REMOVED lines=52> */
.L_x_1691:
[----:B------:R-:W-:Y:S01]  /*4d00*/  IMAD.MOV.U32 R151, RZ, RZ, R157 ;  /* 0x000000ffff977224 */ /* 0x000fe200078e009d */
[----:B------:R-:W-:Y:S01]  /*4d10*/  MOV R148, 0x4d60 ;  /* 0x00004d6000947802 */ /* 0x000fe20000000f00 */
[----:B------:R-:W-:Y:S02]  /*4d20*/  IMAD.MOV.U32 R160, RZ, RZ, 0x10 ;  /* 0x00000010ffa07424 */ /* 0x000fe400078e00ff */
[----:B------:R-:W-:-:S02]  /*4d30*/  IMAD.MOV.U32 R201, RZ, RZ, 0x1f ;  /* 0x0000001fffc97424 */ /* 0x000fc400078e00ff */
[----:B------:R-:W-:Y:S02]  /*4d40*/  IMAD.MOV.U32 R162, RZ, RZ, -0x1 ;  /* 0xffffffffffa27424 */ /* 0x000fe400078e00ff */
[----:B-----5:R-:W-:Y:S05]  /*4d50*/  CALL.REL.NOINC `($__internal_56_$__cuda_sm70_shflsync_down_p) ;  /* 0x0000045000007944 */ /* 0x020fea0003c00000 */
[----:B-1----:R-:W-:Y:S01]  /*4d60*/  IMAD.MOV.U32 R150, RZ, RZ, R201 ;  /* 0x000000ffff967224 */ /* 0x002fe200078e00c9 */
[----:B0-----:R-:W-:Y:S05]  /*4d70*/  BRA `(.L_x_1714) ;  /* 0xffffd48000007947 */ /* 0x001fea000383ffff */
.L_x_1692:
[----:B------:R-:W-:Y:S01]  /*4d80*/  MOV R151, R158 ;  /* 0x0000009e00977202 */ /* 0x000fe20000000f00 */
[----:B------:R-:W-:Y:S01]  /*4d90*/  IMAD.MOV.U32 R160, RZ, RZ, 0x10 ;  /* 0x00000010ffa07424 */ /* 0x000fe200078e00ff */
[----:B------:R-:W-:Y:S01]  /*4da0*/  MOV R148, 0x4de0 ;  /* 0x00004de000947802 */ /* 0x000fe20000000f00 */
[----:B------:R-:W-:Y:S02]  /*4db0*/  IMAD.MOV.U32 R201, RZ, RZ, 0x1f ;  /* 0x0000001fffc97424 */ /* 0x000fe400078e00ff */
[----:B------:R-:W-:Y:S02]  /*4dc0*/  IMAD.MOV.U32 R162, RZ, RZ, -0x1 ;  /* 0xffffffffffa27424 */ /* 0x000fe400078e00ff */
[----:B01---5:R-:W-:Y:S05]  /*4dd0*/  CALL.REL.NOINC `($__internal_56_$__cuda_sm70_shflsync_down_p) ;  /* 0x000003d000007944 */ /* 0x023fea0003c00000 */
[----:B------:R-:W-:Y:S01]  /*4de0*/  FADD.FTZ R157, R150, R157 ;  /* 0x0000009d969d7221 */ /* 0x000fe20000010000 */
[----:B------:R-:W-:Y:S01]  /*4df0*/  MOV R148, 0x4e60 ;  /* 0x00004e6000947802 */ /* 0x000fe20000000f00 */
[----:B-1----:R-:W-:Y:S02]  /*4e00*/  FADD.FTZ R158, R158, R201 ;  /* 0x000000c99e9e7221 */ /* 0x002fe40000010000 */
[----:B0-----:R-:W-:-:S02]  /*4e10*/  IMAD.MOV.U32 R160, RZ, RZ, 0x8 ;  /* 0x00000008ffa07424 */ /* 0x001fc400078e00ff */
[----:B------:R-:W-:Y:S02]  /*4e20*/  IMAD.MOV.U32 R201, RZ, RZ, 0x1f ;  /* 0x0000001fffc97424 */ /* 0x000fe400078e00ff */
[----:B------:R-:W-:Y:S02]  /*4e30*/  IMAD.MOV.U32 R162, RZ, RZ, -0x1 ;  /* 0xffffffffffa27424 */ /* 0x000fe400078e00ff */
[----:B------:R-:W-:Y:S02]  /*4e40*/  IMAD.MOV.U32 R151, RZ, RZ, R157 ;  /* 0x000000ffff977224 */ /* 0x000fe400078e009d */
[----:B------:R-:W-:Y:S05]  /*4e50*/  CALL.REL.NOINC `($__internal_56_$__cuda_sm70_shflsync_down_p) ;  /* 0x0000035000007944 */ /* 0x000fea0003c00000 */
[----:B-1----:R-:W-:Y:S01]  /*4e60*/  IMAD.MOV.U32 R150, RZ, RZ, R201 ;  /* 0x000000ffff967224 */ /* 0x002fe200078e00c9 */
[----:B------:R-:W-:Y:S01]  /*4e70*/  HFMA2.MMA R201, -RZ, RZ, 0, 1.847743988037109375e-06 ;  /* 0x0000001fffc97435 */ /* 0x000fe200000001ff */
[----:B0-----:R-:W-:Y:S01]  /*4e80*/  IMAD.MOV.U32 R151, RZ, RZ, R158 ;  /* 0x000000ffff977224 */ /* 0x001fe200078e009e */
[----:B------:R-:W-:Y:S01]  /*4e90*/  MOV R148, 0x4ed0 ;  /* 0x00004ed000947802 */ /* 0x000fe20000000f00 */
[----:B------:R-:W-:Y:S02]  /*4ea0*/  IMAD.MOV.U32 R160, RZ, RZ, 0x8 ;  /* 0x00000008ffa07424 */ /* 0x000fe400078e00ff */
[----:B------:R-:W-:-:S02]  /*4eb0*/  IMAD.MOV.U32 R162, RZ, RZ, -0x1 ;  /* 0xffffffffffa27424 */ /* 0x000fc400078e00ff */
[----:B------:R-:W-:Y:S05]  /*4ec0*/  CALL.REL.NOINC `($__internal_56_$__cuda_sm70_shflsync_down_p) ;  /* 0x000002e000007944 */ /* 0x000fea0003c00000 */
[----:B------:R-:W-:Y:S01]  /*4ed0*/  FADD.FTZ R157, R150, R157 ;  /* 0x0000009d969d7221 */ /* 0x000fe20000010000 */
[----:B------:R-:W-:Y:S01]  /*4ee0*/  MOV R148, 0x4f50 ;  /* 0x00004f5000947802 */ /* 0x000fe20000000f00 */
[----:B-1----:R-:W-:-:S02]  /*4ef0*/  FADD.FTZ R158, R158, R201 ;  /* 0x000000c99e9e7221 */ /* 0x002fc40000010000 */
[----:B0-----:R-:W-:Y:S02]  /*4f00*/  IMAD.MOV.U32 R160, RZ, RZ, 0x4 ;  /* 0x00000004ffa07424 */ /* 0x001fe400078e00ff */
[----:B------:R-:W-:Y:S02]  /*4f10*/  IMAD.MOV.U32 R201, RZ, RZ, 0x1f ;  /* 0x0000001fffc97424 */ /* 0x000fe400078e00ff */
[----:B------:R-:W-:Y:S02]  /*4f20*/  IMAD.MOV.U32 R162, RZ, RZ, -0x1 ;  /* 0xffffffffffa27424 */ /* 0x000fe400078e00ff */
[----:B------:R-:W-:Y:S02]  /*4f30*/  IMAD.MOV.U32 R151, RZ, RZ, R157 ;  /* 0x000000ffff977224 */ /* 0x000fe400078e009d */
[----:B------:R-:W-:Y:S05]  /*4f40*/  CALL.REL.NOINC `($__internal_56_$__cuda_sm70_shflsync_down_p) ;  /* 0x0000026000007944 */ /* 0x000fea0003c00000 */
[----:B-1----:R-:W-:Y:S01]  /*4f50*/  IMAD.MOV.U32 R150, RZ, RZ, R201 ;  /* 0x000000ffff967224 */ /* 0x002fe200078e00c9 */
[----:B------:R-:W-:Y:S01]  /*4f60*/  MOV R148, 0x4fc0 ;  /* 0x00004fc000947802 */ /* 0x000fe20000000f00 */
[----:B0-----:R-:W-:Y:S02]  /*4f70*/  IMAD.MOV.U32 R151, RZ, RZ, R158 ;  /* 0x000000ffff977224 */ /* 0x001fe400078e009e */
[----:B------:R-:W-:-:S02]  /*4f80*/  IMAD.MOV.U32 R160, RZ, RZ, 0x4 ;  /* 0x00000004ffa07424 */ /* 0x000fc400078e00ff */
[----:B------:R-:W-:Y:S02]  /*4f90*/  IMAD.MOV.U32 R201, RZ, RZ, 0x1f ;  /* 0x0000001fffc97424 */ /* 0x000fe400078e00ff */
[----:B------:R-:W-:Y:S02]  /*4fa0*/  IMAD.MOV.U32 R162, RZ, RZ, -0x1 ;  /* 0xffffffffffa27424 */ /* 0x000fe400078e00ff */
[----:B------:R-:W-:Y:S05]  /*4fb0*/  CALL.REL.NOINC `($__internal_56_$__cuda_sm70_shflsync_down_p) ;  /* 0x000001f000007944 */ /* 0x000fea0003c00000 */
[----:B------:R-:W-:Y:S01]  /*4fc0*/  FADD.FTZ R157, R150, R157 ;  /* 0x0000009d969d7221 */ /* 0x000fe20000010000 */
[----:B0-----:R-:W-:Y:S01]  /*4fd0*/  MOV R160, 0x2 ;  /* 0x0000000200a07802 */ /* 0x001fe20000000f00 */
[----:B-1----:R-:W-:Y:S01]  /*4fe0*/  FADD.FTZ R154, R158, R201 ;  /* 0x000000c99e9a7221 */ /* 0x002fe20000010000 */
[----:B------:R-:W-:Y:S01]  /*4ff0*/  MOV R148, 0x5040 ;  /* 0x0000504000947802 */ /* 0x000fe20000000f00 */
[----:B------:R-:W-:Y:S02]  /*5000*/  IMAD.MOV.U32 R201, RZ, RZ, 0x1f ;  /* 0x0000001fffc97424 */ /* 0x000fe400078e00ff */
[----:B------:R-:W-:Y:S02]  /*5010*/  IMAD.MOV.U32 R162, RZ, RZ, -0x1 ;  /* 0xffffffffffa27424 */ /* 0x000fe400078e00ff */
[----:B------:R-:W-:-:S02]  /*5020*/  IMAD.MOV.U32 R151, RZ, RZ, R157 ;  /* 0x000000ffff977224 */ /* 0x000fc400078e009d */
[----:B------:R-:W-:Y:S05]  /*5030*/  CALL.REL.NOINC `($__internal_56_$__cuda_sm70_shflsync_down_p) ;  /* 0x0000017000007944 */ /* 0x000fea0003c00000 */
[----:B-1----:R-:W-:Y:S01]  /*5040*/  IMAD.MOV.U32 R150, RZ, RZ, R201 ;  /* 0x000000ffff967224 */ /* 0x002fe200078e00c9 */
[----:B------:R-:W-:Y:S01]  /*5050*/  MOV R148, 0x50b0 ;  /* 0x000050b000947802 */ /* 0x000fe20000000f00 */
[----:B0-----:R-:W-:-:S02]  /*5060*/  IMAD.MOV.U32 R151, RZ, RZ, R154 ;  /* 0x000000ffff977224 */ /* 0x001fc400078e009a */
[----:B------:R-:W-:Y:S02]  /*5070*/  IMAD.MOV.U32 R160, RZ, RZ, 0x2 ;  /* 0x00000002ffa07424 */ /* 0x000fe400078e00ff */
[----:B------:R-:W-:Y:S02]  /*5080*/  IMAD.MOV.U32 R201, RZ, RZ, 0x1f ;  /* 0x0000001fffc97424 */ /* 0x000fe400078e00ff */
[----:B------:R-:W-:Y:S02]  /*5090*/  IMAD.MOV.U32 R162, RZ, RZ, -0x1 ;  /* 0xffffffffffa27424 */ /* 0x000fe400078e00ff */
[----:B------:R-:W-:Y:S05]  /*50a0*/  CALL.REL.NOINC `($__internal_56_$__cuda_sm70_shflsync_down_p) ;  /* 0x0000010000007944 */ /* 0x000fea0003c00000 */
[----:B------:R-:W-:Y:S01]  /*50b0*/  FADD.FTZ R152, R150, R157 ;  /* 0x0000009d96987221 */ /* 0x000fe20000010000 */
[----:B------:R-:W-:Y:S01]  /*50c0*/  MOV R148, 0x5130 ;  /* 0x0000513000947802 */ /* 0x000fe20000000f00 */
[----:B-1----:R-:W-:Y:S01]  /*50d0*/  FADD.FTZ R154, R154, R201 ;  /* 0x000000c99a9a7221 */ /* 0x002fe20000010000 */
[----:B------:R-:W-:Y:S01]  /*50e0*/  HFMA2.MMA R201, -RZ, RZ, 0, 1.847743988037109375e-06 ;  /* 0x0000001fffc97435 */ /* 0x000fe200000001ff */
[----:B0-----:R-:W-:Y:S02]  /*50f0*/  IMAD.MOV.U32 R160, RZ, RZ, 0x1 ;  /* 0x00000001ffa07424 */ /* 0x001fe400078e00ff */
[----:B------:R-:W-:-:S02]  /*5100*/  IMAD.MOV.U32 R162, RZ, RZ, -0x1 ;  /* 0xffffffffffa27424 */ /* 0x000fc400078e00ff */
[----:B------:R-:W-:Y:S02]  /*5110*/  IMAD.MOV.U32 R151, RZ, RZ, R152 ;  /* 0x000000ffff977224 */ /* 0x000fe400078e0098 */
[----:B------:R-:W-:Y:S05]  /*5120*/  CALL.REL.NOINC `($__internal_56_$__cuda_sm70_shflsync_down_p) ;  /* 0x0000008000007944 */ /* 0x000fea0003c00000 */
[----:B-1----:R-:W-:Y:S01]  /*5130*/  IMAD.MOV.U32 R155, RZ, RZ, R201 ;  /* 0x000000ffff9b7224 */ /* 0x002fe200078e00c9 */
[----:B------:R-:W-:Y:S01]  /*5140*/  MOV R148, 0x51a0 ;  /* 0x000051a000947802 */ /* 0x000fe20000000f00 */
[----:B0-----:R-:W-:Y:S02]  /*5150*/  IMAD.MOV.U32 R151, RZ, RZ, R154 ;  /* 0x000000ffff977224 */ /* 0x001fe400078e009a */
[----:B------:R-:W-:Y:S02]  /*5160*/  IMAD.MOV.U32 R160, RZ, RZ, 0x1 ;  /* 0x00000001ffa07424 */ /* 0x000fe400078e00ff */
[----:B------:R-:W-:Y:S02]  /*5170*/  IMAD.MOV.U32 R201, RZ, RZ, 0x1f ;  /* 0x0000001fffc97424 */ /* 0x000fe400078e00ff */
[----:B------:R-:W-:Y:S02]  /*5180*/  IMAD.MOV.U32 R162, RZ, RZ, -0x1 ;  /* 0xffffffffffa27424 */ /* 0x000fe400078e00ff */
[----:B------:R-:W-:Y:S05]  /*5190*/  CALL.REL.NOINC `($__internal_56_$__cuda_sm70_shflsync_down_p) ;  /* 0x0000001000007944 */ /* 0x000fea0003c00000 */
[----:B01----:R-:W-:Y:S05]  /*51a0*/  BRA `(.L_x_1715) ;  /* 0xffffd17000007947 */ /* 0x003fea000383ffff */
        .weak           $__internal_56_$__cuda_sm70_shflsync_down_p
        .type           $__internal_56_$__cuda_sm70_shflsync_down_p,@function
        .size           $__internal_56_$__cuda_sm70_shflsync_down_p,(.L_x_3418 - $__internal_56_$__cuda_sm70_shflsync_down_p)
$__internal_56_$__cuda_sm70_shflsync_down_p:
[----:B------:R-:W-:Y:S01]  /*51b0*/  IMAD.MOV.U32 R149, RZ, RZ, 0x0 ;  /* 0x00000000ff957424 */ /* 0x000fe200078e00ff */
[----:B------:R-:W-:Y:S04]  /*51c0*/  WARPSYNC R162 ;  /* 0x000000a200007348 */ /* 0x000fe80003800000 */
[----:B------:R0:W1:Y:S01]  /*51d0*/  SHFL.DOWN PT, R201, R151, R160, R201 ;  /* 0x080000a097c97389 */ /* 0x00006200000e00c9 */
[----:B------:R-:W-:Y:S05]  /*51e0*/  RET.REL.NODEC R148 `(_ZN10layer_norm31ln_parallel_residual_bwd_kernelINS_13Kernel_traitsIf13__nv_bfloat16fS2_fjLj7168ELj1ELj1ELj8ELj8ENS_18Kernel_traits_baseILj7168EfS2_fS2_fjLj256EEEEELb1ELb1ELb0EEEvNS_9BwdParamsE) ;  /* 0xffffae1094007950 */ /* 0x000fea0003c3ffff */
.L_x_1716:
        /* <DEDUP_REMOVED lines=9> */
.L_x_3418:


//--------------------- .text._ZN10layer_norm22ln_bwd_finalize_kernelINS_22Kernel_traits_finalizeILj7168Ef13__nv_bfloat16fS2_fjLb0ELj1024ELj4ENS_18Kernel_traits_baseILj7168EfS2_fS2_fjLj1024EEEEELb0ELb1EEEvNS_9BwdParamsE --------------------------
	.section	.text._ZN10layer_norm22ln_bwd_finalize_kernelINS_22Kernel_traits_finalizeILj7168Ef13__nv_bfloat16fS2_fjLb0ELj1024ELj4ENS_18Kernel_traits_baseILj7168EfS2_fS2_fjLj1024EEEEELb0ELb1EEEvNS_9BwdParamsE,"ax",@progbits
	.sectioninfo	@"SHI_REGISTERS=32"
	.align	128
        .global         _ZN10layer_norm22ln_bwd_finalize_kernelINS_22Kernel_traits_finalizeILj7168Ef13__nv_bfloat16fS2_fjLb0ELj1024ELj4ENS_18Kernel_traits_baseILj7168EfS2_fS2_fjLj1024EEEEELb0ELb1EEEvNS_9BwdParamsE
        .type           _ZN10layer_norm22ln_bwd_finalize_kernelINS_22Kernel_traits_finalizeILj7168Ef13__nv_bfloat16fS2_fjLb0ELj1024ELj4ENS_18Kernel_traits_baseILj7168EfS2_fS2_fjLj1024EEEEELb0ELb1EEEvNS_9BwdParamsE,@function
        .size           _ZN10layer_norm22ln_bwd_finalize_kernelINS_22Kernel_traits_finalizeILj7168Ef13__nv_bfloat16fS2_fjLb0ELj1024ELj4ENS_18Kernel_traits_baseILj7168EfS2_fS2_fjLj1024EEEEELb0ELb1EEEvNS_9BwdParamsE,(.L_x_3419 - _ZN10layer_norm22ln_bwd_finalize_kernelINS_22Kernel_traits_finalizeILj7168Ef13__nv_bfloat16fS2_fjLb0ELj1024ELj4ENS_18Kernel_traits_baseILj7168EfS2_fS2_fjLj1024EEEEELb0ELb1EEEvNS_9BwdParamsE)
        .other          _ZN10layer_norm22ln_bwd_finalize_kernelINS_22Kernel_traits_finalizeILj7168Ef13__nv_bfloat16fS2_fjLb0ELj1024ELj4ENS_18Kernel_traits_baseILj7168EfS2_fS2_fjLj1024EEEEELb0ELb1EEEvNS_9BwdParamsE,@"STO_CUDA_ENTRY STV_DEFAULT"
_ZN10layer_norm22ln_bwd_finalize_kernelINS_22Kernel_traits_finalizeILj7168Ef13__nv_bfloat16fS2_fjLb0ELj1024ELj4ENS_18Kernel_traits_baseILj7168EfS2_fS2_fjLj1024EEEEELb0ELb1EEEvNS_9BwdParamsE:
.text._ZN10layer_norm22ln_bwd_finalize_kernelINS_22Kernel_traits_finalizeILj7168Ef13__nv_bfloat16fS2_fjLb0ELj1024ELj4ENS_18Kernel_traits_baseILj7168EfS2_fS2_fjLj1024EEEEELb0ELb1EEEvNS_9BwdParamsE:
        /* <DEDUP_REMOVED lines=19> */
.L_x_1727:
        /* <DEDUP_REMOVED lines=27> */
.L_x_1721:
        /* <DEDUP_REMOVED lines=35> */
.L_x_1720:
[----:B------:R-:W-:Y:S05]  /*0510*/  BSYNC B1 ;  /* 0x0000000000017941 */ /* 0x000fea0003800000 */
.L_x_1719:
        /* <DEDUP_REMOVED lines=23> */
.L_x_1723:
[----:B------:R-:W-:Y:S05]  /*0690*/  BSYNC B1 ;  /* 0x0000000000017941 */ /* 0x000fea0003800000 */
.L_x_1722:
        /* <DEDUP_REMOVED lines=10> */
.L_x_1718:
[----:B------:R-:W-:Y:S05]  /*0740*/  BSYNC B0 ;  /* 0x0000000000007941 */ /* 0x000fea0003800000 */
.L_x_1717:
        /* <DEDUP_REMOVED lines=11> */
.L_x_1728:
        /* <DEDUP_REMOVED lines=18> */
.L_x_1729:
[----:B------:R-:W-:Y:S01]  /*0920*/  @!P1 SHF.R.U32.HI R2, RZ, 0x3, R0 ;  /* 0x00000003ff029819 */ /* 0x000fe20000011600 */
[----:B---3--:R-:W-:Y:S02]  /*0930*/  FADD.FTZ R5, R5, R10 ;  /* 0x0000000a05057221 */ /* 0x008fe40000010000 */
[----:B--2---:R-:W-:Y:S01]  /*0940*/  FADD.FTZ R7, R7, R4 ;  /* 0x0000000407077221 */ /* 0x004fe20000010000 */
[----:B------:R-:W-:-:S05]  /*0950*/  @!P1 LOP3.LUT R2, R2, 0x1ffffffc, RZ, 0xc0, !PT ;  /* 0x1ffffffc02029812 */ /* 0x000fca00078ec0ff */
[----:B------:R2:W-:Y:S04]  /*0960*/  @!P1 STS [R2+0x2000], R5 ;  /* 0x0020000502009388 */ /* 0x0005e80000000800 */
[----:B------:R2:W-:Y:S02]  /*0970*/  @!P1 STS [R2+0x2080], R7 ;  /* 0x0020800702009388 */ /* 0x0005e40000000800 */
.L_x_1724:
        /* <DEDUP_REMOVED lines=14> */
.L_x_1725:
[----:B------:R-:W-:Y:S01]  /*0a60*/  HFMA2.MMA R9, -RZ, RZ, 0, 5.9604644775390625e-08 ;  /* 0x00000001ff097435 */ /* 0x000fe200000001ff */
[----:B--2---:R-:W-:Y:S01]  /*0a70*/  IMAD.MOV.U32 R10, RZ, RZ, R4 ;  /* 0x000000ffff0a7224 */ /* 0x004fe200078e0004 */
[----:B------:R-:W-:Y:S01]  /*0a80*/  MOV R11, 0xffffffff ;  /* 0xffffffff000b7802 */ /* 0x000fe20000000f00 */
[----:B------:R-:W-:Y:S01]  /*0a90*/  IMAD.MOV.U32 R6, RZ, RZ, 0x1f ;  /* 0x0000001fff067424 */ /* 0x000fe200078e00ff */
[----:B------:R-:W-:-:S02]  /*0aa0*/  MOV R2, 0xac0 ;  /* 0x00000ac000027802 */ /* 0x000fc40000000f00 */
[----:B01----:R-:W-:Y:S05]  /*0ab0*/  CALL.REL.NOINC `($__internal_57_$__cuda_sm70_shflsync_bfly_p) ;  /* 0x000003c000007944 */ /* 0x003fea0003c00000 */
[----:B-1----:R-:W-:Y:S01]  /*0ac0*/  MOV R3, R6 ;  /* 0x0000000600037202 */ /* 0x002fe20000000f00 */
[----:B0-----:R-:W-:Y:S05]  /*0ad0*/  BRA `(.L_x_1728) ;  /* 0xfffffd2000007947 */ /* 0x001fea000383ffff */
.L_x_1726:
[----:B------:R-:W-:Y:S01]  /*0ae0*/  HFMA2.MMA R9, -RZ, RZ, 0, 1.1920928955078125e-07 ;  /* 0x00000002ff097435 */ /* 0x000fe200000001ff */
[----:B------:R-:W-:Y:S01]  /*0af0*/  IMAD.MOV.U32 R10, RZ, RZ, R13 ;  /* 0x000000ffff0a7224 */ /* 0x000fe200078e000d */
[----:B------:R-:W-:Y:S01]  /*0b00*/  MOV R6, 0x1f ;  /* 0x0000001f00067802 */ /* 0x000fe20000000f00 */
[----:B------:R-:W-:Y:S01]  /*0b10*/  IMAD.MOV.U32 R11, RZ, RZ, -0x1 ;  /* 0xffffffffff0b7424 */ /* 0x000fe200078e00ff */
[----:B------:R-:W-:-:S02]  /*0b20*/  MOV R2, 0xb40 ;  /* 0x00000b4000027802 */ /* 0x000fc40000000f00 */
[----:B012---:R-:W-:Y:S05]  /*0b30*/  CALL.REL.NOINC `($__internal_57_$__cuda_sm70_shflsync_bfly_p) ;  /* 0x0000034000007944 */ /* 0x007fea0003c00000 */
[----:B0-----:R-:W-:Y:S01]  /*0b40*/  HFMA2.MMA R9, -RZ, RZ, 0, 2.384185791015625e-07 ;  /* 0x00000004ff097435 */ /* 0x001fe200000001ff */
[----:B-1----:R-:W-:Y:S01]  /*0b50*/  FADD.FTZ R10, R13, R6 ;  /* 0x000000060d0a7221 */ /* 0x002fe20000010000 */
[----:B------:R-:W-:Y:S01]  /*0b60*/  MOV R6, 0x1f ;  /* 0x0000001f00067802 */ /* 0x000fe20000000f00 */
[----:B------:R-:W-:Y:S01]  /*0b70*/  IMAD.MOV.U32 R11, RZ, RZ, -0x1 ;  /* 0xffffffffff0b7424 */ /* 0x000fe200078e00ff */
[----:B------:R-:W-:-:S02]  /*0b80*/  MOV R2, 0xba0 ;  /* 0x00000ba000027802 */ /* 0x000fc40000000f00 */
[----:B------:R-:W-:Y:S05]  /*0b90*/  CALL.REL.NOINC `($__internal_57_$__cuda_sm70_shflsync_bfly_p) ;  /* 0x000002e000007944 */ /* 0x000fea0003c00000 */
[----:B0-----:R-:W-:Y:S01]  /*0ba0*/  HFMA2.MMA R9, -RZ, RZ, 0, 4.76837158203125e-07 ;  /* 0x00000008ff097435 */ /* 0x001fe200000001ff */
[----:B-1----:R-:W-:Y:S01]  /*0bb0*/  FADD.FTZ R10, R10, R6 ;  /* 0x000000060a0a7221 */ /* 0x002fe20000010000 */
[----:B------:R-:W-:Y:S01]  /*0bc0*/  MOV R6, 0x1f ;  /* 0x0000001f00067802 */ /* 0x000fe20000000f00 */
[----:B------:R-:W-:Y:S01]  /*0bd0*/  IMAD.MOV.U32 R11, RZ, RZ, -0x1 ;  /* 0xffffffffff0b7424 */ /* 0x000fe200078e00ff */
[----:B------:R-:W-:-:S02]  /*0be0*/  MOV R2, 0xc00 ;  /* 0x00000c0000027802 */ /* 0x000fc40000000f00 */
[----:B------:R-:W-:Y:S05]  /*0bf0*/  CALL.REL.NOINC `($__internal_57_$__cuda_sm70_shflsync_bfly_p) ;  /* 0x0000028000007944 */ /* 0x000fea0003c00000 */
[----:B-1----:R-:W-:Y:S01]  /*0c00*/  FADD.FTZ R4, R10, R6 ;  /* 0x000000060a047221 */ /* 0x002fe20000010000 */
[----:B0-----:R-:W-:Y:S01]  /*0c10*/  HFMA2.MMA R9, -RZ, RZ, 0, 9.5367431640625e-07 ;  /* 0x00000010ff097435 */ /* 0x001fe200000001ff */
[----:B------:R-:W-:Y:S01]  /*0c20*/  MOV R6, 0x1f ;  /* 0x0000001f00067802 */ /* 0x000fe20000000f00 */
[----:B------:R-:W-:Y:S01]  /*0c30*/  IMAD.MOV.U32 R11, RZ, RZ, -0x1 ;  /* 0xffffffffff0b7424 */ /* 0x000fe200078e00ff */
[----:B------:R-:W-:-:S02]  /*0c40*/  MOV R2, 0xc70 ;  /* 0x00000c7000027802 */ /* 0x000fc40000000f00 */
[----:B------:R-:W-:Y:S02]  /*0c50*/  MOV R10, R4 ;  /* 0x00000004000a7202 */ /* 0x000fe40000000f00 */
[----:B------:R-:W-:Y:S05]  /*0c60*/  CALL.REL.NOINC `($__internal_57_$__cuda_sm70_shflsync_bfly_p) ;  /* 0x0000021000007944 */ /* 0x000fea0003c00000 */
[----:B0-----:R-:W-:Y:S01]  /*0c70*/  HFMA2.MMA R9, -RZ, RZ, 0, 5.9604644775390625e-08 ;  /* 0x00000001ff097435 */ /* 0x001fe200000001ff */
[----:B-1----:R-:W-:Y:S01]  /*0c80*/  MOV R7, R6 ;  /* 0x0000000600077202 */ /* 0x002fe20000000f00 */
[----:B------:R-:W-:Y:S01]  /*0c90*/  IMAD.MOV.U32 R10, RZ, RZ, R5 ;  /* 0x000000ffff0a7224 */ /* 0x000fe200078e0005 */
[----:B------:R-:W-:Y:S01]  /*0ca0*/  MOV R6, 0x1f ;  /* 0x0000001f00067802 */ /* 0x000fe20000000f00 */
[----:B------:R-:W-:Y:S01]  /*0cb0*/  IMAD.MOV.U32 R11, RZ, RZ, -0x1 ;  /* 0xffffffffff0b7424 */ /* 0x000fe200078e00ff */
[----:B------:R-:W-:Y:S02]  /*0cc0*/  MOV R2, 0xce0 ;  /* 0x00000ce000027802 */ /* 0x000fe40000000f00 */
[----:B------:R-:W-:Y:S05]  /*0cd0*/  CALL.REL.NOINC `($__internal_57_$__cuda_sm70_shflsync_bfly_p) ;  /* 0x000001a000007944 */ /* 0x000fea0003c00000 */
[----:B0-----:R-:W-:Y:S01]  /*0ce0*/  HFMA2.MMA R9, -RZ, RZ, 0, 1.1920928955078125e-07 ;  /* 0x00000002ff097435 */ /* 0x001fe200000001ff */
[----:B-1----:R-:W-:Y:S01]  /*0cf0*/  FADD.FTZ R10, R5, R6 ;  /* 0x00000006050a7221 */ /* 0x002fe20000010000 */
[----:B------:R-:W-:Y:S01]  /*0d00*/  MOV R6, 0x1f ;  /* 0x0000001f00067802 */ /* 0x000fe20000000f00 */
[----:B------:R-:W-:Y:S01]  /*0d10*/  IMAD.MOV.U32 R11, RZ, RZ, -0x1 ;  /* 0xffffffffff0b7424 */ /* 0x000fe200078e00ff */
[----:B------:R-:W-:Y:S02]  /*0d20*/  MOV R2, 0xd40 ;  /* 0x00000d4000027802 */ /* 0x000fe40000000f00 */
[----:B------:R-:W-:Y:S05]  /*0d30*/  CALL.REL.NOINC `($__internal_57_$__cuda_sm70_shflsync_bfly_p) ;  /* 0x0000014000007944 */ /* 0x000fea0003c00000 */
        /* <DEDUP_REMOVED lines=12> */
[----:B0-----:R-:W-:Y:S01]  /*0e00*/  HFMA2.MMA R9, -RZ, RZ, 0, 9.5367431640625e-07 ;  /* 0x00000010ff097435 */ /* 0x001fe200000001ff */
[----:B-1----:R-:W-:Y:S01]  /*0e10*/  FADD.FTZ R10, R10, R6 ;  /* 0x000000060a0a7221 */ /* 0x002fe20000010000 */
[----:B------:R-:W-:Y:S01]  /*0e20*/  MOV R6, 0x1f ;  /* 0x0000001f00067802 */ /* 0x000fe20000000f00 */
[----:B------:R-:W-:Y:S01]  /*0e30*/  IMAD.MOV.U32 R11, RZ, RZ, -0x1 ;  /* 0xffffffffff0b7424 */ /* 0x000fe200078e00ff */
[----:B------:R-:W-:-:S02]  /*0e40*/  MOV R2, 0xe60 ;  /* 0x00000e6000027802 */ /* 0x000fc40000000f00 */
[----:B------:R-:W-:Y:S05]  /*0e50*/  CALL.REL.NOINC `($__internal_57_$__cuda_sm70_shflsync_bfly_p) ;  /* 0x0000002000007944 */ /* 0x000fea0003c00000 */
[----:B-1----:R-:W-:Y:S01]  /*0e60*/  MOV R5, R6 ;  /* 0x0000000600057202 */ /* 0x002fe20000000f00 */
[----:B0-----:R-:W-:Y:S05]  /*0e70*/  BRA `(.L_x_1729) ;  /* 0xfffffaa000007947 */ /* 0x001fea000383ffff */
        .weak           $__internal_57_$__cuda_sm70_shflsync_bfly_p
        .type           $__internal_57_$__cuda_sm70_shflsync_bfly_p,@function
        .size           $__internal_57_$__cuda_sm70_shflsync_bfly_p,(.L_x_3419 - $__internal_57_$__cuda_sm70_shflsync_bfly_p)
$__internal_57_$__cuda_sm70_shflsync_bfly_p:
[----:B------:R-:W-:Y:S01]  /*0e80*/  HFMA2.MMA R3, -RZ, RZ, 0, 0 ;  /* 0x00000000ff037435 */ /* 0x000fe200000001ff */
[----:B------:R-:W-:Y:S04]  /*0e90*/  WARPSYNC R11 ;  /* 0x0000000b00007348 */ /* 0x000fe80003800000 */
[----:B------:R0:W1:Y:S01]  /*0ea0*/  SHFL.BFLY PT, R6, R10, R9, R6 ;  /* 0x0c0000090a067389 */ /* 0x00006200000e0006 */
[----:B------:R-:W-:Y:S05]  /*0eb0*/  RET.REL.NODEC R2 `(_ZN10layer_norm22ln_bwd_finalize_kernelINS_22Kernel_traits_finalizeILj7168Ef13__nv_bfloat16fS2_fjLb0ELj1024ELj4ENS_18Kernel_traits_baseILj7168EfS2_fS2_fjLj1024EEEEELb0ELb1EEEvNS_9BwdParamsE) ;  /* 0xfffff14002007950 */ /* 0x000fea0003c3ffff */
.L_x_1730:
        /* <DEDUP_REMOVED lines=12> */
.L_x_3419:


//--------------------- .text._ZN10layer_norm40ln_parallel_residual_bwd_finalize_kernelINS_22Kernel_traits_finalizeILj7168Ef13__nv_bfloat16fS2_fjLb0ELj1024ELj4ENS_18Kernel_traits_baseILj7168EfS2_fS2_fjLj1024EEEEELb1EEEvNS_9BwdParamsE --------------------------
	.section	.text._ZN10layer_norm40ln_parallel_residual_bwd_finalize_kernelINS_22Kernel_traits_finalizeILj7168Ef13__nv_bfloat16fS2_fjLb0ELj1024ELj4ENS_18Kernel_traits_baseILj7168EfS2_fS2_fjLj1024EEEEELb1EEEvNS_9BwdParamsE,"ax",@progbits
	.sectioninfo	@"SHI_REGISTERS=32"
	.align	128
        .global         _ZN10layer_norm40ln_parallel_residual_bwd_finalize_kernelINS_22Kernel_traits_finalizeILj7168Ef13__nv_bfloat16fS2_fjLb0ELj1024ELj4ENS_18Kernel_traits_baseILj7168EfS2_fS2_fjLj1024EEEEELb1EEEvNS_9BwdParamsE
        .type           _ZN10layer_norm40ln_parallel_residual_bwd_finalize_kernelINS_22Kernel_traits_finalizeILj7168Ef13__nv_bfloat16fS2_fjLb0ELj1024ELj4ENS_18Kernel_traits_baseILj7168EfS2_fS2_fjLj1024EEEEELb1EEEvNS_9BwdParamsE,@function
        .size           _ZN10layer_norm40ln_parallel_residual_bwd_finalize_kernelINS_22Kernel_traits_finalizeILj7168Ef13__nv_bfloat16fS2_fjLb0ELj1024ELj4ENS_18Kernel_traits_baseILj7168EfS2_fS2_fjLj1024EEEEELb1EEEvNS_9BwdParamsE,(.L_x_3420 - _ZN10layer_norm40ln_parallel_residual_bwd_finalize_kernelINS_22Kernel_traits_finalizeILj7168Ef13__nv_bfloat16fS2_fjLb0ELj1024ELj4ENS_18Kernel_traits_baseILj7168EfS2_fS2_fjLj1024EEEEELb1EEEvNS_9BwdParamsE)
        .other          _ZN10layer_norm40ln_parallel_residual_bwd_finalize_kernelINS_22Kernel_traits_finalizeILj7168Ef13__nv_bfloat16fS2_fjLb0ELj1024ELj4ENS_18Kernel_traits_baseILj7168EfS2_fS2_fjLj1024EEEEELb1EEEvNS_9BwdParamsE,@"STO_CUDA_ENTRY STV_DEFAULT"
_ZN10layer_norm40ln_parallel_residual_bwd_finalize_kernelINS_22Kernel_traits_finalizeILj7168Ef13__nv_bfloat16fS2_fjLb0ELj1024ELj4ENS_18Kernel_traits_baseILj7168EfS2_fS2_fjLj1024EEEEELb1EEEvNS_9BwdParamsE:
.text._ZN10layer_norm40ln_parallel_residual_bwd_finalize_kernelINS_22Kernel_traits_finalizeILj7168Ef13__nv_bfloat16fS2_fjLb0ELj1024ELj4ENS_18Kernel_traits_baseILj7168EfS2_fS2_fjLj1024EEEEELb1EEEvNS_9BwdParamsE:
        /* <DEDUP_REMOVED lines=19> */
.L_x_1744:
        /* <DEDUP_REMOVED lines=37> */
.L_x_1735:
        /* <DEDUP_REMOVED lines=59> */
.L_x_1734:
[----:B------:R-:W-:Y:S05]  /*0730*/  BSYNC B1 ;  /* 0x0000000000017941 */ /* 0x000fea0003800000 */
.L_x_1733:
        /* <DEDUP_REMOVED lines=35> */
.L_x_1737:
[----:B------:R-:W-:Y:S05]  /*0970*/  BSYNC B1 ;  /* 0x0000000000017941 */ /* 0x000fea0003800000 */
.L_x_1736:
        /* <DEDUP_REMOVED lines=16> */
.L_x_1732:
[----:B------:R-:W-:Y:S05]  /*0a80*/  BSYNC B0 ;  /* 0x0000000000007941 */ /* 0x000fea0003800000 */
.L_x_1731:
        /* <DEDUP_REMOVED lines=14> */
.L_x_1745:
        /* <DEDUP_REMOVED lines=36> */
.L_x_1746:
        /* <DEDUP_REMOVED lines=11> */
.L_x_1738:
        /* <DEDUP_REMOVED lines=19> */
.L_x_1742:
[----:B------:R-:W-:Y:S05]  /*0f90*/  BSYNC B0 ;  /* 0x0000000000007941 */ /* 0x000fea0003800000 */
.L_x_1741:
[C---:B------:R-:W-:Y:S02]  /*0fa0*/  ISETP.GT.U32.AND P1, PT, R4.reuse, -0x1c01, PT ;  /* 0xffffe3ff0400780c */ /* 0x040fe40003f24070 */
[----:B------:R-:W-:-:S02]  /*0fb0*/  IADD3 R4, R4, 0x1c00, RZ ;  /* 0x00001c0004047810 */ /* 0x000fc40007ffe0ff */
[----:B------:R-:W-:-:S09]  /*0fc0*/  IADD3 R5, R5, 0xe00, RZ ;  /* 0x00000e0005057810 */ /* 0x000fd20007ffe0ff */
[----:B0-----:R-:W-:Y:S01]  /*0fd0*/  @!P1 CALL.REL.NOINC `(.L_x_1743) ;  /* 0x0000001000009944 */ /* 0x001fe20003c00000 */
[----:B------:R-:W-:Y:S05]  /*0fe0*/  BRA `(.L_x_1744) ;  /* 0xfffff14000007947 */ /* 0x000fea000383ffff */
.L_x_1743:
[----:B------:R-:W-:Y:S05]  /*0ff0*/  EXIT ;  /* 0x000000000000794d */ /* 0x000fea0003800000 */
.L_x_1739:
[----:B------:R-:W-:Y:S01]  /*1000*/  HFMA2.MMA R17, -RZ, RZ, 0, 1.847743988037109375e-06 ;  /* 0x0000001fff117435 */ /* 0x000fe200000001ff */
[----:B----4-:R-:W-:Y:S01]  /*1010*/  MOV R19, R12 ;  /* 0x0000000c00137202 */ /* 0x010fe20000000f00 */
[----:B------:R-:W-:Y:S01]  /*1020*/  IMAD.MOV.U32 R16, RZ, RZ, 0x1 ;  /* 0x00000001ff107424 */ /* 0x000fe200078e00ff */
[----:B------:R-:W-:Y:S02]  /*1030*/  MOV R14, 0xffffffff ;  /* 0xffffffff000e7802 */ /* 0x000fe40000000f00 */
[----:B------:R-:W-:Y:S02]  /*1040*/  MOV R8, 0x1060 ;  /* 0x0000106000087802 */ /* 0x000fe40000000f00 */
[----:B0123--:R-:W-:Y:S05]  /*1050*/  CALL.REL.NOINC `($__internal_58_$__cuda_sm70_shflsync_bfly_p) ;  /* 0x000007b000007944 */ /* 0x00ffea0003c00000 */
[----:B01----:R-:W-:Y:S05]  /*1060*/  BRA `(.L_x_1745) ;  /* 0xfffffb0000007947 */ /* 0x003fea000383ffff */
.L_x_1740:
[----:B------:R-:W-:Y:S01]  /*1070*/  HFMA2.MMA R17, -RZ, RZ, 0, 1.847743988037109375e-06 ;  /* 0x0000001fff117435 */ /* 0x000fe200000001ff */
[----:B------:R-:W-:Y:S01]  /*1080*/  MOV R19, R12 ;  /* 0x0000000c00137202 */ /* 0x000fe20000000f00 */
[----:B------:R-:W-:Y:S01]  /*1090*/  IMAD.MOV.U32 R16, RZ, RZ, 0x2 ;  /* 0x00000002ff107424 */ /* 0x000fe200078e00ff */
[----:B------:R-:W-:Y:S02]  /*10a0*/  MOV R14, 0xffffffff ;  /* 0xffffffff000e7802 */ /* 0x000fe40000000f00 */
[----:B------:R-:W-:-:S02]  /*10b0*/  MOV R8, 0x10d0 ;  /* 0x000010d000087802 */ /* 0x000fc40000000f00 */
[----:B-123--:R-:W-:Y:S05]  /*10c0*/  CALL.REL.NOINC `($__internal_58_$__cuda_sm70_shflsync_bfly_p) ;  /* 0x0000074000007944 */ /* 0x00efea0003c00000 */
[----:B0-----:R-:W-:Y:S01]  /*10d0*/  HFMA2.MMA R16, -RZ, RZ, 0, 2.384185791015625e-07 ;  /* 0x00000004ff107435 */ /* 0x001fe200000001ff */
[----:B-1----:R-:W-:Y:S01]  /*10e0*/  FADD.FTZ R19, R12, R14 ;  /* 0x0000000e0c137221 */ /* 0x002fe20000010000 */
[----:B------:R-:W-:Y:S01]  /*10f0*/  MOV R14, 0xffffffff ;  /* 0xffffffff000e7802 */ /* 0x000fe20000000f00 */
[----:B------:R-:W-:Y:S01]  /*1100*/  IMAD.MOV.U32 R17, RZ, RZ, 0x1f ;  /* 0x0000001fff117424 */ /* 0x000fe200078e00ff */
[----:B------:R-:W-:-:S02]  /*1110*/  MOV R8, 0x1130 ;  /* 0x0000113000087802 */ /* 0x000fc40000000f00 */
[----:B------:R-:W-:Y:S05]  /*1120*/  CALL.REL.NOINC `($__internal_58_$__cuda_sm70_shflsync_bfly_p) ;  /* 0x000006e000007944 */ /* 0x000fea0003c00000 */
[----:B0-----:R-:W-:Y:S01]  /*1130*/  HFMA2.MMA R16, -RZ, RZ, 0, 4.76837158203125e-07 ;  /* 0x00000008ff107435 */ /* 0x001fe200000001ff */
[----:B-1----:R-:W-:Y:S01]  /*1140*/  FADD.FTZ R19, R19, R14 ;  /* 0x0000000e13137221 */ /* 0x002fe20000010000 */
[----:B------:R-:W-:Y:S01]  /*1150*/  MOV R17, 0x1f ;  /* 0x0000001f00117802 */ /* 0x000fe20000000f00 */
[----:B------:R-:W-:Y:S01]  /*1160*/  IMAD.MOV.U32 R14, RZ, RZ, -0x1 ;  /* 0xffffffffff0e7424 */ /* 0x000fe200078e00ff */
[----:B------:R-:W-:-:S02]  /*1170*/  MOV R8, 0x1190 ;  /* 0x0000119000087802 */ /* 0x000fc40000000f00 */
[----:B------:R-:W-:Y:S05]  /*1180*/  CALL.REL.NOINC `($__internal_58_$__cuda_sm70_shflsync_bfly_p) ;  /* 0x0000068000007944 */ /* 0x000fea0003c00000 */
[----:B-1----:R-:W-:Y:S01]  /*1190*/  FADD.FTZ R12, R19, R14 ;  /* 0x0000000e130c7221 */ /* 0x002fe20000010000 */
[----:B0-----:R-:W-:Y:S01]  /*11a0*/  HFMA2.MMA R16, -RZ, RZ, 0, 9.5367431640625e-07 ;  /* 0x00000010ff107435 */ /* 0x001fe200000001ff */
[----:B------:R-:W-:-:S02]  /*11b0*/  MOV R17, 0x1f ;  /* 0x0000001f00117802 */ /* 0x000fc40000000f00 */
[----:B------:R-:W-:Y:S01]  /*11c0*/  MOV R14, 0xffffffff ;  /* 0xffffffff000e7802 */ /* 0x000fe20000000f00 */
[----:B------:R-:W-:Y:S01]  /*11d0*/  IMAD.MOV.U32 R19, RZ, RZ, R12 ;  /* 0x000000ffff137224 */ /* 0x000fe200078e000c */
[----:B------:R-:W-:Y:S02]  /*11e0*/  MOV R8, 0x1200 ;  /* 0x0000120000087802 */ /* 0x000fe40000000f00 */
[----:B------:R-:W-:Y:S05]  /*11f0*/  CALL.REL.NOINC `($__internal_58_$__cuda_sm70_shflsync_bfly_p) ;  /* 0x0000061000007944 */ /* 0x000fea0003c00000 */
[----:B0-----:R-:W-:Y:S01]  /*1200*/  HFMA2.MMA R16, -RZ, RZ, 0, 5.9604644775390625e-08 ;  /* 0x00000001ff107435 */ /* 0x001fe200000001ff */
[----:B-1----:R-:W-:Y:S01]  /*1210*/  MOV R15, R14 ;  /* 0x0000000e000f7202 */ /* 0x002fe20000000f00 */
[----:B------:R-:W-:Y:S01]  /*1220*/  IMAD.MOV.U32 R17, RZ, RZ, 0x1f ;  /* 0x0000001fff117424 */ /* 0x000fe200078e00ff */
[----:B------:R-:W-:Y:S02]  /*1230*/  MOV R19, R13 ;  /* 0x0000000d00137202 */ /* 0x000fe40000000f00 */
[----:B------:R-:W-:Y:S02]  /*1240*/  MOV R14, 0xffffffff ;  /* 0xffffffff000e7802 */ /* 0x000fe40000000f00 */
[----:B------:R-:W-:Y:S02]  /*1250*/  MOV R8, 0x1270 ;  /* 0x0000127000087802 */ /* 0x000fe40000000f00 */
[----:B------:R-:W-:Y:S05]  /*1260*/  CALL.REL.NOINC `($__internal_58_$__cuda_sm70_shflsync_bfly_p) ;  /* 0x000005a000007944 */ /* 0x000fea0003c00000 */
[----:B0-----:R-:W-:Y:S01]  /*1270*/  HFMA2.MMA R16, -RZ, RZ, 0, 1.1920928955078125e-07 ;  /* 0x00000002ff107435 */ /* 0x001fe200000001ff */
[----:B-1----:R-:W-:Y:S01]  /*1280*/  FADD.FTZ R19, R13, R14 ;  /* 0x0000000e0d137221 */ /* 0x002fe20000010000 */
[----:B------:R-:W-:Y:S01]  /*1290*/  MOV R17, 0x1f ;  /* 0x0000001f00117802 */ /* 0x000fe20000000f00 */
[----:B------:R-:W-:Y:S01]  /*12a0*/  IMAD.MOV.U32 R14, RZ, RZ, -0x1 ;  /* 0xffffffffff0e7424 */ /* 0x000fe200078e00ff */
[----:B------:R-:W-:-:S02]  /*12b0*/  MOV R8, 0x12d0 ;  /* 0x000012d000087802 */ /* 0x000fc40000000f00 */
[----:B------:R-:W-:Y:S05]  /*12c0*/  CALL.REL.NOINC `($__internal_58_$__cuda_sm70_shflsync_bfly_p) ;  /* 0x0000054000007944 */ /* 0x000fea0003c00000 */
[----:B0-----:R-:W-:Y:S01]  /*12d0*/  HFMA2.MMA R16, -RZ, RZ, 0, 2.384185791015625e-07 ;  /* 0x00000004ff107435 */ /* 0x001fe200000001ff */
[----:B-1----:R-:W-:Y:S01]  /*12e0*/  FADD.FTZ R19, R19, R14 ;  /* 0x0000000e13137221 */ /* 0x002fe20000010000 */
[----:B------:R-:W-:-:S02]  /*12f0*/  MOV R17, 0x1f ;  /* 0x0000001f00117802 */ /* 0x000fc40000000f00 */
[----:B------:R-:W-:Y:S02]  /*1300*/  MOV R14, 0xffffffff ;  /* 0xffffffff000e7802 */ /* 0x000fe40000000f00 */
[----:B------:R-:W-:Y:S02]  /*1310*/  MOV R8, 0x1330 ;  /* 0x0000133000087802 */ /* 0x000fe40000000f00 */
[----:B------:R-:W-:Y:S05]  /*1320*/  CALL.REL.NOINC `($__internal_58_$__cuda_sm70_shflsync_bfly_p) ;  /* 0x000004e000007944 */ /* 0x000fea0003c00000 */
[----:B0-----:R-:W-:Y:S01]  /*1330*/  HFMA2.MMA R17, -RZ, RZ, 0, 1.847743988037109375e-06 ;  /* 0x0000001fff117435 */ /* 0x001fe200000001ff */
[----:B-1----:R-:W-:Y:S01]  /*1340*/  FADD.FTZ R19, R19, R14 ;  /* 0x0000000e13137221 */ /* 0x002fe20000010000 */
[----:B------:R-:W-:Y:S01]  /*1350*/  MOV R14, 0xffffffff ;  /* 0xffffffff000e7802 */ /* 0x000fe20000000f00 */
[----:B------:R-:W-:Y:S01]  /*1360*/  IMAD.MOV.U32 R16, RZ, RZ, 0x8 ;  /* 0x00000008ff107424 */ /* 0x000fe200078e00ff */
[----:B------:R-:W-:Y:S02]  /*1370*/  MOV R8, 0x1390 ;  /* 0x0000139000087802 */ /* 0x000fe40000000f00 */
[----:B------:R-:W-:Y:S05]  /*1380*/  CALL.REL.NOINC `($__internal_58_$__cuda_sm70_shflsync_bfly_p) ;  /* 0x0000048000007944 */ /* 0x000fea0003c00000 */
[----:B-1----:R-:W-:Y:S01]  /*1390*/  FADD.FTZ R13, R19, R14 ;  /* 0x0000000e130d7221 */ /* 0x002fe20000010000 */
[----:B0-----:R-:W-:Y:S01]  /*13a0*/  HFMA2.MMA R16, -RZ, RZ, 0, 9.5367431640625e-07 ;  /* 0x00000010ff107435 */ /* 0x001fe200000001ff */
[----:B------:R-:W-:Y:S01]  /*13b0*/  IMAD.MOV.U32 R17, RZ, RZ, 0x1f ;  /* 0x0000001fff117424 */ /* 0x000fe200078e00ff */
[----:B------:R-:W-:Y:S02]  /*13c0*/  MOV R14, 0xffffffff ;  /* 0xffffffff000e7802 */ /* 0x000fe40000000f00 */
[----:B------:R-:W-:-:S02]  /*13d0*/  MOV R19, R13 ;  /* 0x0000000d00137202 */ /* 0x000fc40000000f00 */
[----:B------:R-:W-:Y:S02]  /*13e0*/  MOV R8, 0x1400 ;  /* 0x0000140000087802 */ /* 0x000fe40000000f00 */
[----:B------:R-:W-:Y:S05]  /*13f0*/  CALL.REL.NOINC `($__internal_58_$__cuda_sm70_shflsync_bfly_p) ;  /* 0x0000041000007944 */ /* 0x000fea0003c00000 */
[----:B0-----:R-:W-:Y:S01]  /*1400*/  HFMA2.MMA R17, -RZ, RZ, 0, 1.847743988037109375e-06 ;  /* 0x0000001fff117435 */ /* 0x001fe200000001ff */
        /* <DEDUP_REMOVED lines=18> */
[----:B0-----:R-:W-:Y:S01]  /*1530*/  HFMA2.MMA R16, -RZ, RZ, 0, 4.76837158203125e-07 ;  /* 0x00000008ff107435 */ /* 0x001fe200000001ff */
[----:B-1----:R-:W-:Y:S01]  /*1540*/  FADD.FTZ R19, R19, R14 ;  /* 0x0000000e13137221 */ /* 0x002fe20000010000 */
[----:B------:R-:W-:Y:S01]  /*1550*/  MOV R14, 0xffffffff ;  /* 0xffffffff000e7802 */ /* 0x000fe20000000f00 */
[----:B------:R-:W-:Y:S01]  /*1560*/  IMAD.MOV.U32 R17, RZ, RZ, 0x1f ;  /* 0x0000001fff117424 */ /* 0x000fe200078e00ff */
[----:B------:R-:W-:Y:S02]  /*1570*/  MOV R8, 0x1590 ;  /* 0x0000159000087802 */ /* 0x000fe40000000f00 */
[----:B------:R-:W-:Y:S05]  /*1580*/  CALL.REL.NOINC `($__internal_58_$__cuda_sm70_shflsync_bfly_p) ;  /* 0x0000028000007944 */ /* 0x000fea0003c00000 */
[----:B-1----:R-:W-:Y:S01]  /*1590*/  FADD.FTZ R11, R19, R14 ;  /* 0x0000000e130b7221 */ /* 0x002fe20000010000 */
[----:B0-----:R-:W-:Y:S01]  /*15a0*/  HFMA2.MMA R16, -RZ, RZ, 0, 9.5367431640625e-07 ;  /* 0x00000010ff107435 */ /* 0x001fe200000001ff */
[----:B------:R-:W-:Y:S02]  /*15b0*/  MOV R17, 0x1f ;  /* 0x0000001f00117802 */ /* 0x000fe40000000f00 */
[----:B------:R-:W-:Y:S01]  /*15c0*/  MOV R14, 0xffffffff ;  /* 0xffffffff000e7802 */ /* 0x000fe20000000f00 */
[----:B------:R-:W-:Y:S01]  /*15d0*/  IMAD.MOV.U32 R19, RZ, RZ, R11 ;  /* 0x000000ffff137224 */ /* 0x000fe200078e000b */
[----:B------:R-:W-:-:S02]  /*15e0*/  MOV R8, 0x1600 ;  /* 0x0000160000087802 */ /* 0x000fc40000000f00 */
[----:B------:R-:W-:Y:S05]  /*15f0*/  CALL.REL.NOINC `($__internal_58_$__cuda_sm70_shflsync_bfly_p) ;  /* 0x0000021000007944 */ /* 0x000fea0003c00000 */
[----:B0-----:R-:W-:Y:S01]  /*1600*/  HFMA2.MMA R16, -RZ, RZ, 0, 5.9604644775390625e-08 ;  /* 0x00000001ff107435 */ /* 0x001fe200000001ff */
[----:B-1----:R-:W-:Y:S01]  /*1610*/  MOV R20, R14 ;  /* 0x0000000e00147202 */ /* 0x002fe20000000f00 */
[----:B------:R-:W-:Y:S01]  /*1620*/  IMAD.MOV.U32 R14, RZ, RZ, -0x1 ;  /* 0xffffffffff0e7424 */ /* 0x000fe200078e00ff */
[----:B------:R-:W-:-:S02]  /*1630*/  MOV R19, R10 ;  /* 0x0000000a00137202 */ /* 0x000fc40000000f00 */
[----:B------:R-:W-:Y:S02]  /*1640*/  MOV R17, 0x1f ;  /* 0x0000001f00117802 */ /* 0x000fe40000000f00 */
[----:B------:R-:W-:Y:S02]  /*1650*/  MOV R8, 0x1670 ;  /* 0x0000167000087802 */ /* 0x000fe40000000f00 */
[----:B------:R-:W-:Y:S05]  /*1660*/  CALL.REL.NOINC `($__internal_58_$__cuda_sm70_shflsync_bfly_p) ;  /* 0x000001a000007944 */ /* 0x000fea0003c00000 */
[----:B0-----:R-:W-:Y:S01]  /*1670*/  HFMA2.MMA R16, -RZ, RZ, 0, 1.1920928955078125e-07 ;  /* 0x00000002ff107435 */ /* 0x001fe200000001ff */
[----:B-1----:R-:W-:Y:S01]  /*1680*/  FADD.FTZ R19, R10, R14 ;  /* 0x0000000e0a137221 */ /* 0x002fe20000010000 */
[----:B------:R-:W-:Y:S02]  /*1690*/  MOV R17, 0x1f ;  /* 0x0000001f00117802 */ /* 0x000fe40000000f00 */
[----:B------:R-:W-:Y:S02]  /*16a0*/  MOV R14, 0xffffffff ;  /* 0xffffffff000e7802 */ /* 0x000fe40000000f00 */
[----:B------:R-:W-:Y:S02]  /*16b0*/  MOV R8, 0x16d0 ;  /* 0x000016d000087802 */ /* 0x000fe40000000f00 */
[----:B------:R-:W-:Y:S05]  /*16c0*/  CALL.REL.NOINC `($__internal_58_$__cuda_sm70_shflsync_bfly_p) ;  /* 0x0000014000007944 */ /* 0x000fea0003c00000 */
        /* <DEDUP_REMOVED lines=18> */
[----:B-1----:R-:W-:Y:S01]  /*17f0*/  MOV R8, R14 ;  /* 0x0000000e00087202 */ /* 0x002fe20000000f00 */
[----:B0-----:R-:W-:Y:S05]  /*1800*/  BRA `(.L_x_1746) ;  /* 0xfffff5a000007947 */ /* 0x001fea000383ffff */
        .weak           $__internal_58_$__cuda_sm70_shflsync_bfly_p
        .type           $__internal_58_$__cuda_sm70_shflsync_bfly_p,@function
        .size           $__internal_58_$__cuda_sm70_shflsync_bfly_p,(.L_x_3420 - $__internal_58_$__cuda_sm70_shflsync_bfly_p)
$__internal_58_$__cuda_sm70_shflsync_bfly_p:
[----:B------:R-:W-:Y:S01]  /*1810*/  HFMA2.MMA R9, -RZ, RZ, 0, 0 ;  /* 0x00000000ff097435 */ /* 0x000fe200000001ff */
[----:B------:R-:W-:Y:S04]  /*1820*/  WARPSYNC R14 ;  /* 0x0000000e00007348 */ /* 0x000fe80003800000 */
[----:B------:R0:W1:Y:S01]  /*1830*/  SHFL.BFLY PT, R14, R19, R16, R17 ;  /* 0x0c000010130e7389 */ /* 0x00006200000e0011 */
[----:B------:R-:W-:Y:S05]  /*1840*/  RET.REL.NODEC R8 `(_ZN10layer_norm40ln_parallel_residual_bwd_finalize_kernelINS_22Kernel_traits_finalizeILj7168Ef13__nv_bfloat16fS2_fjLb0ELj1024ELj4ENS_18Kernel_traits_baseILj7168EfS2_fS2_fjLj1024EEEEELb1EEEvNS_9BwdParamsE) ;  /* 0xffffe7b008007950 */ /* 0x000fea0003c3ffff */
.L_x_1747:
        /* <DEDUP_REMOVED lines=11> */
.L_x_3420:


//--------------------- .text._ZN10layer_norm31ln_parallel_residual_bwd_kernelINS_13Kernel_traitsIf13__nv_bfloat16fS2_fjLj7168ELj1ELj1ELj8ELj8ENS_18Kernel_traits_baseILj7168EfS2_fS2_fjLj256EEEEELb1ELb1ELb1EEEvNS_9BwdParamsE --------------------------
	.section	.text._ZN10layer_norm31ln_parallel_residual_bwd_kernelINS_13Kernel_traitsIf13__nv_bfloat16fS2_fjLj7168ELj1ELj1ELj8ELj8ENS_18Kernel_traits_baseILj7168EfS2_fS2_fjLj256EEEEELb1ELb1ELb1EEEvNS_9BwdParamsE,"ax",@progbits
	.sectioninfo	@"SHI_REGISTERS=224"
	.align	128
        .global         _ZN10layer_norm31ln_parallel_residual_bwd_kernelINS_13Kernel_traitsIf13__nv_bfloat16fS2_fjLj7168ELj1ELj1ELj8ELj8ENS_18Kernel_traits_baseILj7168EfS2_fS2_fjLj256EEEEELb1ELb1ELb1EEEvNS_9BwdParamsE
        .type           _ZN10layer_norm31ln_parallel_residual_bwd_kernelINS_13Kernel_traitsIf13__nv_bfloat16fS2_fjLj7168ELj1ELj1ELj8ELj8ENS_18Kernel_traits_baseILj7168EfS2_fS2_fjLj256EEEEELb1ELb1ELb1EEEvNS_9BwdParamsE,@function
        .size           _ZN10layer_norm31ln_parallel_residual_bwd_kernelINS_13Kernel_traitsIf13__nv_bfloat16fS2_fjLj7168ELj1ELj1ELj8ELj8ENS_18Kernel_traits_baseILj7168EfS2_fS2_fjLj256EEEEELb1ELb1ELb1EEEvNS_9BwdParamsE,(.L_x_3421 - _ZN10layer_norm31ln_parallel_residual_bwd_kernelINS_13Kernel_traitsIf13__nv_bfloat16fS2_fjLj7168ELj1ELj1ELj8ELj8ENS_18Kernel_traits_baseILj7168EfS2_fS2_fjLj256EEEEELb1ELb1ELb1EEEvNS_9BwdParamsE)
        .other          _ZN10layer_norm31ln_parallel_residual_bwd_kernelINS_13Kernel_traitsIf13__nv_bfloat16fS2_fjLj7168ELj1ELj1ELj8ELj8ENS_18Kernel_traits_baseILj7168EfS2_fS2_fjLj256EEEEELb1ELb1ELb1EEEvNS_9BwdParamsE,@"STO_CUDA_ENTRY STV_DEFAULT"
_ZN10layer_norm31ln_parallel_residual_bwd_kernelINS_13Kernel_traitsIf13__nv_bfloat16fS2_fjLj7168ELj1ELj1ELj8ELj8ENS_18Kernel_traits_baseILj7168EfS2_fS2_fjLj256EEEEELb1ELb1ELb1EEEvNS_9BwdParamsE:
.text._ZN10layer_norm31ln_parallel_residual_bwd_kernelINS_13Kernel_traitsIf13__nv_bfloat16fS2_fjLj7168ELj1ELj1ELj8ELj8ENS_18Kernel_traits_baseILj7168EfS2_fS2_fjLj256EEEEELb1ELb1ELb1EEEvNS_9BwdParamsE:
        /* <DEDUP_REMOVED lines=36> */
.L_x_1748:
        /* <DEDUP_REMOVED lines=11> */
[----:B------:R-:W-:Y:S01]  /*02f0*/  HFMA2.MMA R144, -RZ, RZ, 0, 0 ;  /* 0x00000000ff907435 */ /* 0x000fe200000001ff */
        /* <DEDUP_REMOVED lines=29> */
[----:B0-----:R-:W-:Y:S02]  /*04d0*/  IMAD.MOV.U32 R159, RZ, RZ, RZ ;  /* 0x000000ffff9f7224 */ /* 0x001fe400078e00ff */
.L_x_1760:
[----:B------:R-:W-:Y:S01]  /*04e0*/  IMAD R2, R141, c[0x0][0x168], RZ ;  /* 0x00005a008d027a24 */ /* 0x000fe200078e02ff */
[----:B------:R-:W-:Y:S01]  /*04f0*/  LOP3.LUT R64, R0, 0xff, RZ, 0xc0, !PT ;  /* 0x000000ff00407812 */ /* 0x000fe200078ec0ff */
[----:B------:R-:W-:Y:S01]  /*0500*/  IMAD.MOV.U32 R103, RZ, RZ, 0x8 ;  /* 0x00000008ff677424 */ /* 0x000fe200078e00ff */
[----:B------:R-:W-:Y:S02]  /*0510*/  MOV R108, 0x4 ;  /* 0x00000004006c7802 */ /* 0x000fe40000000f00 */
[----:B------:R-:W-:-:S03]  /*0520*/  SHF.R.S32.HI R3, RZ, 0x1f, R2 ;  /* 0x0000001fff037819 */ /* 0x000fc60000011402 */
[----:B------:R-:W-:Y:S01]  /*0530*/  IMAD.WIDE R72, R141, R108, c[0x0][0x1a0] ;  /* 0x000068008d487625 */ /* 0x000fe200078e026c */
[----:B------:R-:W-:-:S04]  /*0540*/  LEA.HI R3, R3, R2, RZ, 0x2 ;  /* 0x0000000203037211 */ /* 0x000fc800078f10ff */
[----:B------:R-:W-:Y:S01]  /*0550*/  LEA.HI.SX32 R195, R3, R64, 0x1e ;  /* 0x0000004003c37211 */ /* 0x000fe200078ff2ff */
[----:B------:R0:W2:Y:S03]  /*0560*/  LDG.E R203, [R72.64] ;  /* 0x0000000448cb7981 */ /* 0x0000a6000c1e1900 */
[C---:B------:R-:W-:Y:S01]  /*0570*/  LEA R64, P0, R195.reuse, c[0x0][0x188], 0x4 ;  /* 0x00006200c3407a11 */ /* 0x040fe200078020ff */
[C---:B------:R-:W-:Y:S01]  /*0580*/  IMAD.WIDE.U32 R2, R195.reuse, R103, c[0x0][0x208] ;  /* 0x00008200c3027625 */ /* 0x040fe200078e0067 */
[C---:B------:R-:W-:Y:S02]  /*0590*/  IADD3 R194, R195.reuse, 0x100, RZ ;  /* 0x00000100c3c27810 */ /* 0x040fe40007ffe0ff */
[----:B------:R-:W-:Y:S02]  /*05a0*/  LEA.HI.X R65, R195, c[0x0][0x18c], RZ, 0x4, P0 ;  /* 0x00006300c3417a11 */ /* 0x000fe400000f24ff */
[----:B------:R-:W-:-:S02]  /*05b0*/  LEA R68, P0, R194, c[0x0][0x188], 0x4 ;  /* 0x00006200c2447a11 */ /* 0x000fc400078020ff */
[----:B------:R-:W-:Y:S01]  /*05c0*/  IADD3 R191, R195, 0x200, RZ ;  /* 0x00000200c3bf7810 */ /* 0x000fe20007ffe0ff */
[----:B------:R-:W3:Y:S01]  /*05d0*/  LDG.E.64 R2, [R2.64] ;  /* 0x0000000402027981 */ /* 0x000ee2000c1e1b00 */
[C---:B------:R-:W-:Y:S02]  /*05e0*/  LEA.HI.X R69, R194.reuse, c[0x0][0x18c], RZ, 0x4, P0 ;  /* 0x00006300c2457a11 */ /* 0x040fe400000f24ff */
[----:B------:R-:W-:Y:S01]  /*05f0*/  LEA R74, P0, R191, c[0x0][0x188], 0x4 ;  /* 0x00006200bf4a7a11 */ /* 0x000fe200078020ff */
[-C--:B------:R-:W-:Y:S01]  /*0600*/  IMAD.WIDE.U32 R92, R194, R103.reuse, c[0x0][0x208] ;  /* 0x00008200c25c7625 */ /* 0x080fe200078e0067 */
[----:B------:R-:W-:Y:S01]  /*0610*/  IADD3 R192, R195, 0x300, RZ ;  /* 0x00000300c3c07810 */ /* 0x000fe20007ffe0ff */
[----:B------:R-:W4:Y:S01]  /*0620*/  LDG.E.128 R64, [R64.64] ;  /* 0x0000000440407981 */ /* 0x000f22000c1e1d00 */
[----:B------:R-:W-:Y:S02]  /*0630*/  LEA.HI.X R75, R191, c[0x0][0x18c], RZ, 0x4, P0 ;  /* 0x00006300bf4b7a11 */ /* 0x000fe400000f24ff */
[C---:B------:R-:W-:Y:S01]  /*0640*/  LEA R76, P0, R192.reuse, c[0x0][0x188], 0x4 ;  /* 0x00006200c04c7a11 */ /* 0x040fe200078020ff */
[----:B------:R-:W-:Y:S01]  /*0650*/  IMAD.WIDE R108, R141, R108, c[0x0][0x1a8] ;  /* 0x00006a008d6c7625 */ /* 0x000fe200078e026c */
[----:B------:R-:W-:Y:S01]  /*0660*/  IADD3 R190, R195, 0x400, RZ ;  /* 0x00000400c3be7810 */ /* 0x000fe20007ffe0ff */
[----:B------:R-:W4:Y:S01]  /*0670*/  LDG.E.64 R92, [R92.64] ;  /* 0x000000045c5c7981 */ /* 0x000f22000c1e1b00 */
[C---:B------:R-:W-:Y:S01]  /*0680*/  LEA.HI.X R77, R192.reuse, c[0x0][0x18c], RZ, 0x4, P0 ;  /* 0x00006300c04d7a11 */ /* 0x040fe200000f24ff */
[----:B------:R-:W-:-:S02]  /*0690*/  IMAD.WIDE.U32 R96, R192, R103, c[0x0][0x208] ;  /* 0x00008200c0607625 */ /* 0x000fc400078e0067 */
[----:B------:R-:W4:Y:S02]  /*06a0*/  LDG.E.128 R68, [R68.64] ;  /* 0x0000000444447981 */ /* 0x000f24000c1e1d00 */
[C---:B------:R-:W-:Y:S02]  /*06b0*/  IMAD.WIDE.U32 R98, R190.reuse, R103, c[0x0][0x208] ;  /* 0x00008200be627625 */ /* 0x040fe400078e0067 */
[----:B------:R1:W4:Y:S04]  /*06c0*/  LDG.E R193, [R108.64] ;  /* 0x000000046cc17981 */ /* 0x000328000c1e1900 */
[----:B0-----:R-:W4:Y:S01]  /*06d0*/  LDG.E.128 R72, [R74.64] ;  /* 0x000000044a487981 */ /* 0x001f22000c1e1d00 */
[----:B------:R-:W-:-:S03]  /*06e0*/  LEA R80, P0, R190, c[0x0][0x188], 0x4 ;  /* 0x00006200be507a11 */ /* 0x000fc600078020ff */
[----:B------:R-:W4:Y:S04]  /*06f0*/  LDG.E.64 R96, [R96.64] ;  /* 0x0000000460607981 */ /* 0x000f28000c1e1b00 */
[----:B------:R-:W4:Y:S04]  /*0700*/  LDG.E.128 R76, [R76.64] ;  /* 0x000000044c4c7981 */ /* 0x000f28000c1e1d00 */
[----:B------:R-:W4:Y:S01]  /*0710*/  LDG.E.64 R98, [R98.64] ;  /* 0x0000000462627981 */ /* 0x000f22000c1e1b00 */
[----:B------:R-:W-:Y:S01]  /*0720*/  LEA.HI.X R81, R190, c[0x0][0x18c], RZ, 0x4, P0 ;  /* 0x00006300be517a11 */ /* 0x000fe200000f24ff */
[----:B------:R-:W-:Y:S01]  /*0730*/  IMAD.WIDE.U32 R94, R191, R103, c[0x0][0x208] ;  /* 0x00008200bf5e7625 */ /* 0x000fe200078e0067 */
[----:B------:R-:W-:-:S02]  /*0740*/  IADD3 R146, R195, 0x600, RZ ;  /* 0x00000600c3927810 */ /* 0x000fc40007ffe0ff */
[----:B------:R-:W-:Y:S02]  /*0750*/  IADD3 R145, R195, 0x500, RZ ;  /* 0x00000500c3917810 */ /* 0x000fe40007ffe0ff */
[----:B------:R-:W4:Y:S01]  /*0760*/  LDG.E.128 R80, [R80.64] ;  /* 0x0000000450507981 */ /* 0x000f22000c1e1d00 */
[C---:B------:R-:W-:Y:S02]  /*0770*/  LEA R88, P1, R146.reuse, c[0x0][0x188], 0x4 ;  /* 0x0000620092587a11 */ /* 0x040fe400078220ff */
[C---:B------:R-:W-:Y:S01]  /*0780*/  LEA R84, P0, R145.reuse, c[0x0][0x188], 0x4 ;  /* 0x0000620091547a11 */ /* 0x040fe200078020ff */
[----:B------:R-:W4:Y:S01]  /*0790*/  LDG.E.64 R94, [R94.64] ;  /* 0x000000045e5e7981 */ /* 0x000f22000c1e1b00 */
[----:B------:R-:W-:Y:S02]  /*07a0*/  LEA.HI.X R89, R146, c[0x0][0x18c], RZ, 0x4, P1 ;  /* 0x0000630092597a11 */ /* 0x000fe400008f24ff */
[C---:B------:R-:W-:Y:S01]  /*07b0*/  LEA.HI.X R85, R145.reuse, c[0x0][0x18c], RZ, 0x4, P0 ;  /* 0x0000630091557a11 */ /* 0x040fe200000f24ff */
[----:B------:R-:W-:-:S03]  /*07c0*/  IMAD.WIDE.U32 R100, R145, R103, c[0x0][0x208] ;  /* 0x0000820091647625 */ /* 0x000fc600078e0067 */
[----:B------:R-:W4:Y:S01]  /*07d0*/  LDG.E.128 R88, [R88.64] ;  /* 0x0000000458587981 */ /* 0x000f22000c1e1d00 */
[----:B------:R-:W-:-:S03]  /*07e0*/  IMAD.WIDE.U32 R102, R146, R103, c[0x0][0x208] ;  /* 0x0000820092667625 */ /* 0x000fc600078e0067 */
[----:B------:R-:W4:Y:S04]  /*07f0*/  LDG.E.128 R84, [R84.64] ;  /* 0x0000000454547981 */ /* 0x000f28000c1e1d00 */
[----:B------:R-:W4:Y:S04]  /*0800*/  LDG.E.64 R102, [R102.64] ;  /* 0x0000000466667981 */ /* 0x000f28000c1e1b00 */
[----:B------:R-:W4:Y:S01]  /*0810*/  LDG.E.64 R100, [R100.64] ;  /* 0x0000000464647981 */ /* 0x000f22000c1e1b00 */
[----:B------:R-:W-:-:S04]  /*0820*/  ISETP.NE.U32.AND P1, PT, RZ, c[0x0][0x250], PT ;  /* 0x00009400ff007a0c */ /* 0x000fc80003f25070 */
[----:B------:R-:W-:Y:S01]  /*0830*/  ISETP.NE.AND.EX P1, PT, RZ, c[0x0][0x254], PT, P1 ;  /* 0x00009500ff007a0c */ /* 0x000fe20003f25310 */
[----:B------:R-:W-:Y:S01]  /*0840*/  IMAD.SHL.U32 R106, R195, 0x4, RZ ;  /* 0x00000004c36a7824 */ /* 0x000fe200078e00ff */
[----:B------:R-:W-:Y:S01]  /*0850*/  SHF.R.U32.HI R105, RZ, 0x1e, R195 ;  /* 0x0000001eff697819 */ /* 0x000fe200000116c3 */
[----:B------:R-:W-:-:S03]  /*0860*/  IMAD.SHL.U32 R197, R191, 0x4, RZ ;  /* 0x00000004bfc57824 */ /* 0x000fc600078e00ff */
[----:B------:R-:W-:Y:S01]  /*0870*/  IADD3 R104, P0, R106, c[0x0][0x190], RZ ;  /* 0x000064006a687a10 */ /* 0x000fe20007f1e0ff */
[----:B------:R-:W-:-:S06]  /*0880*/  IMAD.SHL.U32 R198, R192, 0x4, RZ ;  /* 0x00000004c0c67824 */ /* 0x000fcc00078e00ff */
[----:B------:R-:W-:Y:S02]  /*0890*/  @P1 IADD3 R106, P2, R106, c[0x0][0x198], RZ ;  /* 0x000066006a6a1a10 */ /* 0x000fe40007f5e0ff */
[----:B------:R-:W-:Y:S02]  /*08a0*/  SHF.R.U32.HI R200, RZ, 0x1e, R191 ;  /* 0x0000001effc87819 */ /* 0x000fe400000116bf */
[C---:B------:R-:W-:Y:S02]  /*08b0*/  @P1 IADD3.X R107, R105.reuse, c[0x0][0x19c], RZ, P2, !PT ;  /* 0x00006700696b1a10 */ /* 0x040fe400017fe4ff */
[----:B------:R-:W-:Y:S02]  /*08c0*/  IADD3.X R105, R105, c[0x0][0x194], RZ, P0, !PT ;  /* 0x0000650069697a10 */ /* 0x000fe400007fe4ff */
[----:B------:R-:W-:Y:S01]  /*08d0*/  @P1 IADD3 R110, P0, R197, c[0x0][0x198], RZ ;  /* 0x00006600c56e1a10 */ /* 0x000fe20007f1e0ff */
[----:B------:R-:W-:Y:S01]  /*08e0*/  IMAD.SHL.U32 R206, R145, 0x4, RZ ;  /* 0x0000000491ce7824 */ /* 0x000fe200078e00ff */
[----:B------:R-:W-:Y:S01]  /*08f0*/  SHF.R.U32.HI R199, RZ, 0x1e, R192 ;  /* 0x0000001effc77819 */ /* 0x000fe200000116c0 */
[----:B-----5:R0:W5:Y:S01]  /*0900*/  LDG.E R201, [R104.64] ;  /* 0x0000000468c97981 */ /* 0x020162000c1e1900 */
[----:B------:R-:W-:-:S02]  /*0910*/  @P1 IADD3.X R111, R200, c[0x0][0x19c], RZ, P0, !PT ;  /* 0x00006700c86f1a10 */ /* 0x000fc400007fe4ff */
[----:B------:R-:W-:Y:S02]  /*0920*/  @P1 IADD3 R118, P0, R198, c[0x0][0x198], RZ ;  /* 0x00006600c6761a10 */ /* 0x000fe40007f1e0ff */
[----:B------:R-:W-:Y:S02]  /*0930*/  SHF.L.U32 R115, R194, 0x2, RZ ;  /* 0x00000002c2737819 */ /* 0x000fe400000006ff */
[----:B------:R-:W-:Y:S02]  /*0940*/  SHF.R.U32.HI R196, RZ, 0x1e, R194 ;  /* 0x0000001effc47819 */ /* 0x000fe400000116c2 */
[----:B------:R-:W-:Y:S01]  /*0950*/  SHF.L.U32 R204, R190, 0x2, RZ ;  /* 0x00000002becc7819 */ /* 0x000fe200000006ff */
[----:B------:R-:W-:Y:S01]  /*0960*/  IMAD.SHL.U32 R208, R146, 0x4, RZ ;  /* 0x0000000492d07824 */ /* 0x000fe200078e00ff */
[----:B------:R-:W-:Y:S01]  /*0970*/  @P1 IADD3.X R119, R199, c[0x0][0x19c], RZ, P0, !PT ;  /* 0x00006700c7771a10 */ /* 0x000fe200007fe4ff */
[----:B------:R0:W5:Y:S01]  /*0980*/  @P1 LDG.E R189, [R106.64] ;  /* 0x000000046abd1981 */ /* 0x000162000c1e1900 */
[----:B------:R-:W-:-:S02]  /*0990*/  SHF.R.U32.HI R207, RZ, 0x1e, R145 ;  /* 0x0000001effcf7819 */ /* 0x000fc40000011691 */
[----:B------:R-:W-:Y:S01]  /*09a0*/  @P1 IADD3 R112, P0, R206, c[0x0][0x198], RZ ;  /* 0x00006600ce701a10 */ /* 0x000fe20007f1e0ff */
[----:B------:R0:W5:Y:S01]  /*09b0*/  @P1 LDG.E R148, [R110.64] ;  /* 0x000000046e941981 */ /* 0x000162000c1e1900 */
[----:B-1----:R-:W-:Y:S02]  /*09c0*/  @P1 IADD3 R108, P2, R115, c[0x0][0x198], RZ ;  /* 0x00006600736c1a10 */ /* 0x002fe40007f5e0ff */
[----:B------:R-:W-:Y:S01]  /*09d0*/  @P1 IADD3.X R113, R207, c[0x0][0x19c], RZ, P0, !PT ;  /* 0x00006700cf711a10 */ /* 0x000fe200007fe4ff */
[----:B------:R1:W5:Y:S01]  /*09e0*/  @P1 LDG.E R188, [R118.64] ;  /* 0x0000000476bc1981 */ /* 0x000362000c1e1900 */
[----:B0-----:R-:W-:Y:S02]  /*09f0*/  IADD3 R104, P0, R115, c[0x0][0x190], RZ ;  /* 0x0000640073687a10 */ /* 0x001fe40007f1e0ff */
[----:B------:R-:W-:Y:S01]  /*0a00*/  @P1 IADD3.X R109, R196, c[0x0][0x19c], RZ, P2, !PT ;  /* 0x00006700c46d1a10 */ /* 0x000fe200017fe4ff */
[----:B------:R0:W5:Y:S01]  /*0a10*/  @P1 LDG.E R150, [R112.64] ;  /* 0x0000000470961981 */ /* 0x000162000c1e1900 */
[----:B------:R-:W-:-:S02]  /*0a20*/  SHF.R.U32.HI R205, RZ, 0x1e, R190 ;  /* 0x0000001effcd7819 */ /* 0x000fc400000116be */
[----:B------:R-:W-:Y:S01]  /*0a30*/  @P1 IADD3 R116, P2, R204, c[0x0][0x198], RZ ;  /* 0x00006600cc741a10 */ /* 0x000fe20007f5e0ff */
[----:B------:R0:W5:Y:S01]  /*0a40*/  @P1 LDG.E R147, [R108.64] ;  /* 0x000000046c931981 */ /* 0x000162000c1e1900 */
[----:B------:R-:W-:Y:S02]  /*0a50*/  IADD3.X R105, R196, c[0x0][0x194], RZ, P0, !PT ;  /* 0x00006500c4697a10 */ /* 0x000fe400007fe4ff */
[----:B------:R-:W-:Y:S02]  /*0a60*/  ISETP.NE.U32.AND P0, PT, RZ, c[0x0][0x218], PT ;  /* 0x00008600ff007a0c */ /* 0x000fe40003f05070 */
[----:B------:R-:W-:Y:S02]  /*0a70*/  @P1 IADD3.X R117, R205, c[0x0][0x19c], RZ, P2, !PT ;  /* 0x00006700cd751a10 */ /* 0x000fe400017fe4ff */
[----:B------:R-:W-:Y:S02]  /*0a80*/  SHF.R.U32.HI R209, RZ, 0x1e, R146 ;  /* 0x0000001effd17819 */ /* 0x000fe40000011692 */
[----:B------:R-:W-:Y:S01]  /*0a90*/  @P1 IADD3 R114, P2, R208, c[0x0][0x198], RZ ;  /* 0x00006600d0721a10 */ /* 0x000fe20007f5e0ff */
[----:B------:R1:W5:Y:S01]  /*0aa0*/  @P1 LDG.E R149, [R116.64] ;  /* 0x0000000474951981 */ /* 0x000362000c1e1900 */
[----:B------:R-:W-:-:S02]  /*0ab0*/  ISETP.NE.AND.EX P0, PT, RZ, c[0x0][0x21c], PT, P0 ;  /* 0x00008700ff007a0c */ /* 0x000fc40003f05300 */
[----:B------:R-:W-:Y:S02]  /*0ac0*/  @P1 IADD3.X R115, R209, c[0x0][0x19c], RZ, P2, !PT ;  /* 0x00006700d1731a10 */ /* 0x000fe400017fe4ff */
[----:B------:R-:W-:Y:S02]  /*0ad0*/  IADD3 R106, P2, R197, c[0x0][0x190], RZ ;  /* 0x00006400c56a7a10 */ /* 0x000fe40007f5e0ff */
[----:B0-----:R-:W-:Y:S01]  /*0ae0*/  IADD3 R108, P3, R198, c[0x0][0x190], RZ ;  /* 0x00006400c66c7a10 */ /* 0x001fe20007f7e0ff */
[----:B------:R0:W5:Y:S01]  /*0af0*/  @P1 LDG.E R151, [R114.64] ;  /* 0x0000000472971981 */ /* 0x000162000c1e1900 */
[----:B------:R-:W-:Y:S02]  /*0b00*/  IADD3.X R107, R200, c[0x0][0x194], RZ, P2, !PT ;  /* 0x00006500c86b7a10 */ /* 0x000fe400017fe4ff */
[----:B------:R-:W-:Y:S01]  /*0b10*/  IADD3 R110, P2, R204, c[0x0][0x190], RZ ;  /* 0x00006400cc6e7a10 */ /* 0x000fe20007f5e0ff */
[----:B------:R0:W5:Y:S03]  /*0b20*/  LDG.E R200, [R104.64] ;  /* 0x0000000468c87981 */ /* 0x000166000c1e1900 */
[----:B------:R-:W-:-:S02]  /*0b30*/  IADD3.X R111, R205, c[0x0][0x194], RZ, P2, !PT ;  /* 0x00006500cd6f7a10 */ /* 0x000fc400017fe4ff */
[----:B-1----:R-:W-:Y:S02]  /*0b40*/  @P0 LEA R116, P2, R195, c[0x0][0x218], 0x4 ;  /* 0x00008600c3740a11 */ /* 0x002fe400078420ff */
[----:B------:R-:W-:Y:S01]  /*0b50*/  IADD3.X R109, R199, c[0x0][0x194], RZ, P3, !PT ;  /* 0x00006500c76d7a10 */ /* 0x000fe20001ffe4ff */
[----:B------:R1:W5:Y:S01]  /*0b60*/  LDG.E R197, [R110.64] ;  /* 0x000000046ec57981 */ /* 0x000362000c1e1900 */
[----:B------:R-:W-:Y:S02]  /*0b70*/  @P0 LEA.HI.X R117, R195, c[0x0][0x21c], RZ, 0x4, P2 ;  /* 0x00008700c3750a11 */ /* 0x000fe400010f24ff */
[----:B------:R-:W-:Y:S01]  /*0b80*/  IADD3 R112, P3, R206, c[0x0][0x190], RZ ;  /* 0x00006400ce707a10 */ /* 0x000fe20007f7e0ff */
[----:B------:R1:W5:Y:S01]  /*0b90*/  LDG.E R199, [R106.64] ;  /* 0x000000046ac77981 */ /* 0x000362000c1e1900 */
[C---:B------:R-:W-:Y:S02]  /*0ba0*/  @P0 LEA R118, P2, R194.reuse, c[0x0][0x218], 0x4 ;  /* 0x00008600c2760a11 */ /* 0x040fe400078420ff */
[----:B------:R-:W-:Y:S01]  /*0bb0*/  IADD3.X R113, R207, c[0x0][0x194], RZ, P3, !PT ;  /* 0x00006500cf717a10 */ /* 0x000fe20001ffe4ff */
[----:B------:R1:W5:Y:S01]  /*0bc0*/  LDG.E R196, [R108.64] ;  /* 0x000000046cc47981 */ /* 0x000362000c1e1900 */
[----:B------:R-:W-:-:S02]  /*0bd0*/  @P0 LEA.HI.X R119, R194, c[0x0][0x21c], RZ, 0x4, P2 ;  /* 0x00008700c2770a11 */ /* 0x000fc400010f24ff */
[----:B0-----:R-:W-:Y:S01]  /*0be0*/  IADD3 R114, P4, R208, c[0x0][0x190], RZ ;  /* 0x00006400d0727a10 */ /* 0x001fe20007f9e0ff */
[----:B------:R0:W5:Y:S01]  /*0bf0*/  LDG.E R198, [R112.64] ;  /* 0x0000000470c67981 */ /* 0x000162000c1e1900 */
[----:B------:R-:W-:Y:S02]  /*0c00*/  @P0 LEA R104, P3, R191, c[0x0][0x218], 0x4 ;  /* 0x00008600bf680a11 */ /* 0x000fe400078620ff */
[C---:B-1----:R-:W-:Y:S01]  /*0c10*/  @P0 LEA R106, P2, R192.reuse, c[0x0][0x218], 0x4 ;  /* 0x00008600c06a0a11 */ /* 0x042fe200078420ff */
[----:B------:R-:W-:Y:S01]  /*0c20*/  ULDC.U8 UR6, c[0x0][0x1f0] ;  /* 0x00007c0000067ab9 */ /* 0x000fe20000000000 */
[----:B------:R-:W-:Y:S01]  /*0c30*/  IADD3.X R115, R209, c[0x0][0x194], RZ, P4, !PT ;  /* 0x00006500d1737a10 */ /* 0x000fe200027fe4ff */
[----:B------:R2:W5:Y:S01]  /*0c40*/  @P0 LDG.E.128 R32, [R116.64] ;  /* 0x0000000474200981 */ /* 0x000562000c1e1d00 */
[----:B------:R-:W-:Y:S02]  /*0c50*/  @P0 LEA.HI.X R105, R191, c[0x0][0x21c], RZ, 0x4, P3 ;  /* 0x00008700bf690a11 */ /* 0x000fe400018f24ff */
[----:B------:R-:W-:Y:S01]  /*0c60*/  @P0 LEA.HI.X R107, R192, c[0x0][0x21c], RZ, 0x4, P2 ;  /* 0x00008700c06b0a11 */ /* 0x000fe200010f24ff */
[----:B------:R1:W5:Y:S01]  /*0c70*/  @P0 LDG.E.128 R36, [R118.64] ;  /* 0x0000000476240981 */ /* 0x000362000c1e1d00 */
[----:B------:R-:W-:-:S02]  /*0c80*/  @P0 LEA R108, P3, R190, c[0x0][0x218], 0x4 ;  /* 0x00008600be6c0a11 */ /* 0x000fc400078620ff */
[C---:B------:R-:W-:Y:S01]  /*0c90*/  @P0 LEA R110, P4, R145.reuse, c[0x0][0x218], 0x4 ;  /* 0x00008600916e0a11 */ /* 0x040fe200078820ff */
[----:B------:R3:W5:Y:S01]  /*0ca0*/  @P0 LDG.E.128 R40, [R104.64] ;  /* 0x0000000468280981 */ /* 0x000762000c1e1d00 */
[----:B0-----:R-:W-:Y:S02]  /*0cb0*/  @P0 LEA R112, P2, R146, c[0x0][0x218], 0x4 ;  /* 0x0000860092700a11 */ /* 0x001fe400078420ff */
[----:B------:R-:W-:Y:S01]  /*0cc0*/  @P0 LEA.HI.X R109, R190, c[0x0][0x21c], RZ, 0x4, P3 ;  /* 0x00008700be6d0a11 */ /* 0x000fe200018f24ff */
[----:B------:R0:W5:Y:S01]  /*0cd0*/  @P0 LDG.E.128 R44, [R106.64] ;  /* 0x000000046a2c0981 */ /* 0x000162000c1e1d00 */
[----:B------:R-:W-:Y:S02]  /*0ce0*/  @P0 LEA.HI.X R111, R145, c[0x0][0x21c], RZ, 0x4, P4 ;  /* 0x00008700916f0a11 */ /* 0x000fe400020f24ff */
[----:B------:R-:W-:Y:S01]  /*0cf0*/  @P0 LEA.HI.X R113, R146, c[0x0][0x21c], RZ, 0x4, P2 ;  /* 0x0000870092710a11 */ /* 0x000fe200010f24ff */
[----:B------:R0:W5:Y:S04]  /*0d00*/  @P0 LDG.E.128 R48, [R108.64] ;  /* 0x000000046c300981 */ /* 0x000168000c1e1d00 */
[----:B------:R0:W5:Y:S04]  /*0d10*/  @P0 LDG.E.128 R52, [R110.64] ;  /* 0x000000046e340981 */ /* 0x000168000c1e1d00 */
[----:B------:R0:W5:Y:S01]  /*0d20*/  @P0 LDG.E.128 R56, [R112.64] ;  /* 0x0000000470380981 */ /* 0x000162000c1e1d00 */
[----:B------:R-:W-:-:S03]  /*0d30*/  ISETP.NE.AND P0, PT, RZ, UR6, PT ;  /* 0x00000006ff007c0c */ /* 0x000fc6000bf05270 */
[----:B------:R0:W5:Y:S01]  /*0d40*/  LDG.E R114, [R114.64] ;  /* 0x0000000472727981 */ /* 0x000162000c1e1900 */
[----:B--2---:R-:W-:Y:S02]  /*0d50*/  FSEL R117, R203, RZ, !P0 ;  /* 0x000000ffcb757208 */ /* 0x004fe40004000000 */
[----:B---3--:R-:W-:Y:S02]  /*0d60*/  MOV R105, R2 ;  /* 0x0000000200697202 */ /* 0x008fe40000000f00 */
[----:B------:R-:W-:Y:S02]  /*0d70*/  SHF.R.U64 R215, R2, 0x10, R3 ;  /* 0x0000001002d77819 */ /* 0x000fe40000001203 */
[----:B------:R-:W-:Y:S01]  /*0d80*/  PRMT R105, RZ, 0x5410, R105 ;  /* 0x00005410ff697816 */ /* 0x000fe20000000069 */
[----:B----4-:R-:W-:Y:S01]  /*0d90*/  FADD.FTZ R218, R65, -R117 ;  /* 0x8000007541da7221 */ /* 0x010fe20000010000 */
[----:B------:R-:W-:Y:S01]  /*0da0*/  PRMT R215, RZ, 0x5410, R215 ;  /* 0x00005410ffd77816 */ /* 0x000fe200000000d7 */
[----:B------:R-:W-:Y:S01]  /*0db0*/  FADD.FTZ R116, R64, -R117 ;  /* 0x8000007540747221 */ /* 0x000fe20000010000 */
[----:B------:R-:W-:Y:S01]  /*0dc0*/  MOV R65, R93 ;  /* 0x0000005d00417202 */ /* 0x000fe20000000f00 */
[----:B0-----:R-:W-:-:S02]  /*0dd0*/  IMAD.MOV.U32 R115, RZ, RZ, R3 ;  /* 0x000000ffff737224 */ /* 0x001fc400078e0003 */
[----:B------:R-:W-:Y:S01]  /*0de0*/  FADD.FTZ R210, -R117, R70 ;  /* 0x0000004675d27221 */ /* 0x000fe20000010100 */
[----:B------:R-:W-:Y:S01]  /*0df0*/  PRMT R65, RZ, 0x5410, R65 ;  /* 0x00005410ff417816 */ /* 0x000fe20000000041 */
[----:B------:R-:W-:Y:S02]  /*0e00*/  FMUL.FTZ R217, R28, R105 ;  /* 0x000000691cd97220 */ /* 0x000fe40000410000 */
[C---:B------:R-:W-:Y:S02]  /*0e10*/  FMUL.FTZ R218, R193.reuse, R218 ;  /* 0x000000dac1da7220 */ /* 0x040fe40000410000 */
[----:B------:R-:W-:Y:S01]  /*0e20*/  FMUL.FTZ R210, R193, R210 ;  /* 0x000000d2c1d27220 */ /* 0x000fe20000410000 */
[----:B------:R-:W-:Y:S01]  /*0e30*/  SHF.R.U32.HI R211, RZ, 0x10, R3 ;  /* 0x00000010ffd37819 */ /* 0x000fe20000011603 */
[C---:B------:R-:W-:Y:S02]  /*0e40*/  FADD.FTZ R108, -R117.reuse, R73 ;  /* 0x00000049756c7221 */ /* 0x040fe40000010100 */
[----:B------:R-:W-:-:S02]  /*0e50*/  FADD.FTZ R104, -R117, R75 ;  /* 0x0000004b75687221 */ /* 0x000fc40000010100 */
[----:B------:R-:W-:Y:S01]  /*0e60*/  FMUL.FTZ R219, R193, R116 ;  /* 0x00000074c1db7220 */ /* 0x000fe20000410000 */
[--C-:B------:R-:W-:Y:S01]  /*0e70*/  SHF.R.U64 R111, R96, 0x10, R97.reuse ;  /* 0x00000010606f7819 */ /* 0x100fe20000001261 */
[--C-:B------:R-:W-:Y:S01]  /*0e80*/  IMAD.MOV.U32 R73, RZ, RZ, R97.reuse ;  /* 0x000000ffff497224 */ /* 0x100fe200078e0061 */
[----:B------:R-:W-:Y:S01]  /*0e90*/  SHF.R.U32.HI R75, RZ, 0x10, R97 ;  /* 0x00000010ff4b7819 */ /* 0x000fe20000011661 */
[----:B------:R-:W-:Y:S01]  /*0ea0*/  FADD.FTZ R106, -R117, R76 ;  /* 0x0000004c756a7221 */ /* 0x000fe20000010100 */
[----:B------:R-:W-:Y:S01]  /*0eb0*/  PRMT R115, RZ, 0x5410, R115 ;  /* 0x00005410ff737816 */ /* 0x000fe20000000073 */
[----:B------:R-:W-:Y:S02]  /*0ec0*/  FADD.FTZ R214, R67, -R117 ;  /* 0x8000007543d67221 */ /* 0x000fe40000010000 */
[----:B------:R-:W-:Y:S01]  /*0ed0*/  IMAD.MOV.U32 R76, RZ, RZ, R98 ;  /* 0x000000ffff4c7224 */ /* 0x000fe200078e0062 */
[----:B------:R-:W-:Y:S01]  /*0ee0*/  SHF.R.U64 R97, R98, 0x10, R99 ;  /* 0x0000001062617819 */ /* 0x000fe20000001263 */
[----:B------:R-:W-:-:S02]  /*0ef0*/  FADD.FTZ R153, R215, R153 ;  /* 0x00000099d7997221 */ /* 0x000fc40000010000 */
[-C--:B------:R-:W-:Y:S02]  /*0f00*/  FFMA.FTZ R154, R218, R215.reuse, R154 ;  /* 0x000000d7da9a7223 */ /* 0x080fe4000001009a */
[----:B------:R-:W-:Y:S02]  /*0f10*/  FMUL.FTZ R215, R29, R215 ;  /* 0x000000d71dd77220 */ /* 0x000fe40000410000 */
[----:B------:R-:W-:Y:S02]  /*0f20*/  FADD.FTZ R98, RZ, R217 ;  /* 0x000000d9ff627221 */ /* 0x000fe40000010000 */
[----:B------:R-:W-:Y:S02]  /*0f30*/  FADD.FTZ R162, R65, R162 ;  /* 0x000000a241a27221 */ /* 0x000fe40000010000 */
[-C--:B------:R-:W-:Y:S02]  /*0f40*/  FFMA.FTZ R163, R210, R65.reuse, R163 ;  /* 0x00000041d2a37223 */ /* 0x080fe400000100a3 */
[----:B------:R-:W-:Y:S01]  /*0f50*/  FMUL.FTZ R207, R26, R65 ;  /* 0x000000411acf7220 */ /* 0x000fe20000410000 */
[----:B------:R-:W-:Y:S01]  /*0f60*/  PRMT R211, RZ, 0x5410, R211 ;  /* 0x00005410ffd37816 */ /* 0x000fe200000000d3 */
[----:B------:R-:W-:-:S02]  /*0f70*/  FADD.FTZ R216, R66, -R117 ;  /* 0x8000007542d87221 */ /* 0x000fc40000010000 */
[----:B------:R-:W-:Y:S02]  /*0f80*/  IMAD.MOV.U32 R3, RZ, RZ, R92 ;  /* 0x000000ffff037224 */ /* 0x000fe400078e005c */
[----:B------:R-:W-:Y:S02]  /*0f90*/  FFMA.FTZ R65, R219, R217, RZ ;  /* 0x000000d9db417223 */ /* 0x000fe400000100ff */
[----:B------:R-:W-:Y:S02]  /*0fa0*/  FADD.FTZ R208, -R117, R68 ;  /* 0x0000004475d07221 */ /* 0x000fe40000010100 */
[C---:B------:R-:W-:Y:S02]  /*0fb0*/  FMUL.FTZ R214, R193.reuse, R214 ;  /* 0x000000d6c1d67220 */ /* 0x040fe40000410000 */
[----:B------:R-:W-:Y:S02]  /*0fc0*/  FMUL.FTZ R213, R30, R115 ;  /* 0x000000731ed57220 */ /* 0x000fe40000410000 */
[----:B------:R-:W-:Y:S01]  /*0fd0*/  FADD.FTZ R98, R98, R215 ;  /* 0x000000d762627221 */ /* 0x000fe20000010000 */
[----:B------:R-:W-:Y:S01]  /*0fe0*/  SHF.R.U64 R209, R92, 0x10, R93 ;  /* 0x000000105cd17819 */ /* 0x000fe2000000125d */
[----:B------:R-:W-:Y:S01]  /*0ff0*/  FMUL.FTZ R216, R193, R216 ;  /* 0x000000d8c1d87220 */ /* 0x000fe20000410000 */
[----:B------:R-:W-:Y:S01]  /*1000*/  PRMT R205, RZ, 0x5410, R3 ;  /* 0x00005410ffcd7816 */ /* 0x000fe20000000003 */
[----:B------:R-:W-:-:S02]  /*1010*/  FFMA.FTZ R65, R218, R215, R65 ;  /* 0x000000d7da417223 */ /* 0x000fc40000010041 */
[----:B------:R-:W-:Y:S02]  /*1020*/  FADD.FTZ R212, -R117, R69 ;  /* 0x0000004575d47221 */ /* 0x000fe40000010100 */
[----:B------:R-:W-:Y:S02]  /*1030*/  FADD.FTZ R157, R211, R157 ;  /* 0x0000009dd39d7221 */ /* 0x000fe40000010000 */
[-C--:B------:R-:W-:Y:S02]  /*1040*/  FFMA.FTZ R136, R214, R211.reuse, R136 ;  /* 0x000000d3d6887223 */ /* 0x080fe40000010088 */
[----:B------:R-:W-:Y:S02]  /*1050*/  FMUL.FTZ R208, R193, R208 ;  /* 0x000000d0c1d07220 */ /* 0x000fe40000410000 */
[----:B------:R-:W-:Y:S02]  /*1060*/  FMUL.FTZ R211, R31, R211 ;  /* 0x000000d31fd37220 */ /* 0x000fe40000410000 */
[----:B------:R-:W-:Y:S01]  /*1070*/  FADD.FTZ R98, R98, R213 ;  /* 0x000000d562627221 */ /* 0x000fe20000010000 */
[----:B------:R-:W-:Y:S01]  /*1080*/  PRMT R209, RZ, 0x5410, R209 ;  /* 0x00005410ffd17816 */ /* 0x000fe200000000d1 */
[----:B------:R-:W-:-:S02]  /*1090*/  FFMA.FTZ R65, R216, R213, R65 ;  /* 0x000000d5d8417223 */ /* 0x000fc40000010041 */
[C---:B------:R-:W-:Y:S02]  /*10a0*/  FADD.FTZ R92, -R117.reuse, R79 ;  /* 0x0000004f755c7221 */ /* 0x040fe40000010100 */
[----:B------:R-:W-:Y:S02]  /*10b0*/  FADD.FTZ R80, -R117, R80 ;  /* 0x0000005075507221 */ /* 0x000fe40000010100 */
[----:B------:R-:W-:Y:S02]  /*10c0*/  FADD.FTZ R179, R205, R179 ;  /* 0x000000b3cdb37221 */ /* 0x000fe40000010000 */
[----:B------:R-:W-:Y:S02]  /*10d0*/  FMUL.FTZ R212, R193, R212 ;  /* 0x000000d4c1d47220 */ /* 0x000fe40000410000 */
[-C--:B------:R-:W-:Y:S02]  /*10e0*/  FFMA.FTZ R159, R208, R205.reuse, R159 ;  /* 0x000000cdd09f7223 */ /* 0x080fe4000001009f */
[----:B------:R-:W-:-:S02]  /*10f0*/  FMUL.FTZ R205, R24, R205 ;  /* 0x000000cd18cd7220 */ /* 0x000fc40000410000 */
[----:B------:R-:W-:Y:S01]  /*1100*/  FADD.FTZ R98, R98, R211 ;  /* 0x000000d362627221 */ /* 0x000fe20000010000 */
[----:B------:R-:W-:Y:S01]  /*1110*/  SHF.R.U32.HI R203, RZ, 0x10, R93 ;  /* 0x00000010ffcb7819 */ /* 0x000fe2000001165d */
[----:B------:R-:W-:Y:S02]  /*1120*/  FFMA.FTZ R65, R214, R211, R65 ;  /* 0x000000d3d6417223 */ /* 0x000fe40000010041 */
[----:B------:R-:W-:Y:S02]  /*1130*/  FMUL.FTZ R107, R193, R92 ;  /* 0x0000005cc16b7220 */ /* 0x000fe40000410000 */
[----:B------:R-:W-:Y:S02]  /*1140*/  FADD.FTZ R206, -R117, R71 ;  /* 0x0000004775ce7221 */ /* 0x000fe40000010100 */
[----:B------:R-:W-:Y:S02]  /*1150*/  FADD.FTZ R160, R209, R160 ;  /* 0x000000a0d1a07221 */ /* 0x000fe40000010000 */
[----:B------:R-:W-:-:S02]  /*1160*/  FFMA.FTZ R161, R212, R209, R161 ;  /* 0x000000d1d4a17223 */ /* 0x000fc400000100a1 */
[----:B------:R-:W-:Y:S02]  /*1170*/  FMUL.FTZ R92, R193, R80 ;  /* 0x00000050c15c7220 */ /* 0x000fe40000410000 */
[----:B------:R-:W-:Y:S02]  /*1180*/  FMUL.FTZ R209, R25, R209 ;  /* 0x000000d119d17220 */ /* 0x000fe40000410000 */
[----:B------:R-:W-:Y:S01]  /*1190*/  FADD.FTZ R80, R98, R205 ;  /* 0x000000cd62507221 */ /* 0x000fe20000010000 */
[----:B------:R-:W-:Y:S01]  /*11a0*/  PRMT R203, RZ, 0x5410, R203 ;  /* 0x00005410ffcb7816 */ /* 0x000fe200000000cb */
[----:B------:R-:W-:Y:S02]  /*11b0*/  FFMA.FTZ R65, R208, R205, R65 ;  /* 0x000000cdd0417223 */ /* 0x000fe40000010041 */
[----:B------:R-:W-:Y:S02]  /*11c0*/  IMAD.MOV.U32 R67, RZ, RZ, R94 ;  /* 0x000000ffff437224 */ /* 0x000fe400078e005e */
[----:B------:R-:W-:-:S02]  /*11d0*/  FMUL.FTZ R206, R193, R206 ;  /* 0x000000cec1ce7220 */ /* 0x000fc40000410000 */
[----:B------:R-:W-:Y:S02]  /*11e0*/  FADD.FTZ R204, -R117, R72 ;  /* 0x0000004875cc7221 */ /* 0x000fe40000010100 */
[----:B------:R-:W-:Y:S01]  /*11f0*/  FADD.FTZ R80, R80, R209 ;  /* 0x000000d150507221 */ /* 0x000fe20000010000 */
[----:B------:R-:W-:Y:S01]  /*1200*/  SHF.R.U64 R93, R94, 0x10, R95 ;  /* 0x000000105e5d7819 */ /* 0x000fe2000000125f */
[----:B------:R-:W-:Y:S01]  /*1210*/  FFMA.FTZ R65, R212, R209, R65 ;  /* 0x000000d1d4417223 */ /* 0x000fe20000010041 */
[----:B------:R-:W-:Y:S01]  /*1220*/  PRMT R67, RZ, 0x5410, R67 ;  /* 0x00005410ff437816 */ /* 0x000fe20000000043 */
[----:B------:R-:W-:Y:S02]  /*1230*/  FADD.FTZ R164, R203, R164 ;  /* 0x000000a4cba47221 */ /* 0x000fe40000010000 */
[----:B------:R-:W-:Y:S02]  /*1240*/  FFMA.FTZ R165, R206, R203, R165 ;  /* 0x000000cbcea57223 */ /* 0x000fe400000100a5 */
[----:B------:R-:W-:-:S02]  /*1250*/  FMUL.FTZ R204, R193, R204 ;  /* 0x000000ccc1cc7220 */ /* 0x000fc40000410000 */
[----:B------:R-:W-:Y:S02]  /*1260*/  FMUL.FTZ R203, R27, R203 ;  /* 0x000000cb1bcb7220 */ /* 0x000fe40000410000 */
[----:B------:R-:W-:Y:S01]  /*1270*/  FADD.FTZ R80, R80, R207 ;  /* 0x000000cf50507221 */ /* 0x000fe20000010000 */
[----:B------:R-:W-:Y:S01]  /*1280*/  PRMT R116, RZ, 0x5410, R93 ;  /* 0x00005410ff747816 */ /* 0x000fe2000000005d */
[----:B------:R-:W-:Y:S02]  /*1290*/  FFMA.FTZ R65, R210, R207, R65 ;  /* 0x000000cfd2417223 */ /* 0x000fe40000010041 */
[----:B------:R-:W-:Y:S02]  /*12a0*/  IMAD.MOV.U32 R69, RZ, RZ, R95 ;  /* 0x000000ffff457224 */ /* 0x000fe400078e005f */
[C---:B-1----:R-:W-:Y:S02]  /*12b0*/  FADD.FTZ R118, -R117.reuse, R74 ;  /* 0x0000004a75767221 */ /* 0x042fe40000010100 */
        /* <DEDUP_REMOVED lines=21> */
[----:B------:R-:W-:-:S02]  /*1410*/  FADD.FTZ R168, R116, R168 ;  /* 0x000000a874a87221 */ /* 0x000fc40000010000 */
[-C--:B------:R-:W-:Y:S02]  /*1420*/  FFMA.FTZ R169, R119, R116.reuse, R169 ;  /* 0x0000007477a97223 */ /* 0x080fe400000100a9 */
[----:B------:R-:W-:Y:S02]  /*1430*/  FMUL.FTZ R116, R21, R116 ;  /* 0x0000007415747220 */ /* 0x000fe40000410000 */
[----:B------:R-:W-:Y:S01]  /*1440*/  FADD.FTZ R65, R80, R117 ;  /* 0x0000007550417221 */ /* 0x000fe20000010000 */
[----:B------:R-:W-:Y:S01]  /*1450*/  SHF.R.U64 R79, R102, 0x10, R103 ;  /* 0x00000010664f7819 */ /* 0x000fe20000001267 */
[----:B------:R-:W-:Y:S01]  /*1460*/  FFMA.FTZ R67, R204, R117, R67 ;  /* 0x00000075cc437223 */ /* 0x000fe20000010043 */
[--C-:B------:R-:W-:Y:S01]  /*1470*/  SHF.R.U32.HI R77, RZ, 0x10, R103.reuse ;  /* 0x00000010ff4d7819 */ /* 0x100fe20000011667 */
[----:B------:R-:W-:Y:S01]  /*1480*/  IMAD.MOV.U32 R89, RZ, RZ, R103 ;  /* 0x000000ffff597224 */ /* 0x000fe200078e0067 */
[----:B------:R-:W-:Y:S01]  /*1490*/  PRMT R112, RZ, 0x5410, R112 ;  /* 0x00005410ff707816 */ /* 0x000fe20000000070 */
[----:B------:R-:W-:Y:S01]  /*14a0*/  FADD.FTZ R155, R115, R155 ;  /* 0x0000009b739b7221 */ /* 0x000fe20000010000 */
[----:B------:R-:W-:Y:S01]  /*14b0*/  MOV R71, R96 ;  /* 0x0000006000477202 */ /* 0x000fe20000000f00 */
[----:B------:R-:W-:-:S02]  /*14c0*/  FFMA.FTZ R156, R216, R115, R156 ;  /* 0x00000073d89c7223 */ /* 0x000fc4000001009c */
[C---:B------:R-:W-:Y:S02]  /*14d0*/  FMUL.FTZ R115, R193.reuse, R104 ;  /* 0x00000068c1737220 */ /* 0x040fe40000410000 */
[----:B------:R-:W-:Y:S02]  /*14e0*/  FMUL.FTZ R103, R193, R74 ;  /* 0x0000004ac1677220 */ /* 0x000fe40000410000 */
[----:B------:R-:W-:Y:S02]  /*14f0*/  FMUL.FTZ R113, R22, R69 ;  /* 0x0000004516717220 */ /* 0x000fe40000410000 */
[----:B------:R-:W-:Y:S02]  /*1500*/  FADD.FTZ R74, R65, R116 ;  /* 0x00000074414a7221 */ /* 0x000fe40000010000 */
[----:B------:R-:W-:Y:S02]  /*1510*/  FMUL.FTZ R118, R193, R118 ;  /* 0x00000076c1767220 */ /* 0x000fe40000410000 */
[----:B------:R-:W-:Y:S01]  /*1520*/  FFMA.FTZ R67, R119, R116, R67 ;  /* 0x0000007477437223 */ /* 0x000fe20000010043 */
[----:B------:R-:W-:Y:S01]  /*1530*/  PRMT R71, RZ, 0x5410, R71 ;  /* 0x00005410ff477816 */ /* 0x000fe20000000047 */
[----:B------:R-:W-:-:S02]  /*1540*/  FADD.FTZ R172, R112, R172 ;  /* 0x000000ac70ac7221 */ /* 0x000fc40000010000 */
[----:B------:R-:W-:Y:S01]  /*1550*/  FFMA.FTZ R173, R115, R112, R173 ;  /* 0x0000007073ad7223 */ /* 0x000fe200000100ad */
[----:B------:R-:W-:Y:S01]  /*1560*/  MOV R78, R102 ;  /* 0x00000066004e7202 */ /* 0x000fe20000000f00 */
[----:B------:R-:W-:Y:S02]  /*1570*/  FMUL.FTZ R112, R23, R112 ;  /* 0x0000007017707220 */ /* 0x000fe40000410000 */
[----:B------:R-:W-:Y:S01]  /*1580*/  FADD.FTZ R65, R74, R113 ;  /* 0x000000714a417221 */ /* 0x000fe20000010000 */
[----:B------:R-:W-:Y:S01]  /*1590*/  PRMT R111, RZ, 0x5410, R111 ;  /* 0x00005410ff6f7816 */ /* 0x000fe2000000006f */
[----:B------:R-:W-:Y:S01]  /*15a0*/  FFMA.FTZ R67, R118, R113, R67 ;  /* 0x0000007176437223 */ /* 0x000fe20000010043 */
[----:B------:R-:W-:Y:S01]  /*15b0*/  PRMT R102, RZ, 0x5410, R97 ;  /* 0x00005410ff667816 */ /* 0x000fe20000000061 */
[----:B------:R-:W-:Y:S02]  /*15c0*/  FADD.FTZ R144, R105, R144 ;  /* 0x0000009069907221 */ /* 0x000fe40000010000 */
        /* <DEDUP_REMOVED lines=15> */
[----:B------:R-:W-:-:S02]  /*16c0*/  FADD.FTZ R67, R70, R111 ;  /* 0x0000006f46437221 */ /* 0x000fc40000010000 */
[----:B------:R-:W-:Y:S02]  /*16d0*/  FMUL.FTZ R109, R193, R94 ;  /* 0x0000005ec16d7220 */ /* 0x000fe40000410000 */
[----:B------:R-:W-:Y:S01]  /*16e0*/  FFMA.FTZ R65, R110, R111, R65 ;  /* 0x0000006f6e417223 */ /* 0x000fe20000010041 */
[----:B------:R-:W-:Y:S01]  /*16f0*/  PRMT R93, RZ, 0x5410, R76 ;  /* 0x00005410ff5d7816 */ /* 0x000fe2000000004c */
[----:B------:R-:W-:Y:S02]  /*1700*/  FMUL.FTZ R104, R19, R75 ;  /* 0x0000004b13687220 */ /* 0x000fe40000410000 */
[----:B------:R-:W-:Y:S02]  /*1710*/  FADD.FTZ R67, R67, R108 ;  /* 0x0000006c43437221 */ /* 0x000fe40000010000 */
[----:B------:R-:W-:Y:S01]  /*1720*/  FFMA.FTZ R65, R109, R108, R65 ;  /* 0x0000006c6d417223 */ /* 0x000fe20000010041 */
[----:B------:R-:W-:Y:S01]  /*1730*/  MOV R95, R99 ;  /* 0x00000063005f7202 */ /* 0x000fe20000000f00 */
[----:B------:R-:W-:-:S02]  /*1740*/  FADD.FTZ R182, R93, R182 ;  /* 0x000000b65db67221 */ /* 0x000fc40000010000 */
[-C--:B------:R-:W-:Y:S02]  /*1750*/  FFMA.FTZ R131, R92, R93.reuse, R131 ;  /* 0x0000005d5c837223 */ /* 0x080fe40000010083 */
[----:B------:R-:W-:Y:S02]  /*1760*/  FADD.FTZ R70, R67, R104 ;  /* 0x0000006843467221 */ /* 0x000fe40000010000 */
[----:B------:R-:W-:Y:S02]  /*1770*/  FMUL.FTZ R93, R12, R93 ;  /* 0x0000005d0c5d7220 */ /* 0x000fe40000410000 */
[----:B------:R-:W-:Y:S01]  /*1780*/  FFMA.FTZ R67, R107, R104, R65 ;  /* 0x000000686b437223 */ /* 0x000fe20000010041 */
[----:B------:R-:W-:Y:S01]  /*1790*/  SHF.R.U32.HI R96, RZ, 0x10, R99 ;  /* 0x00000010ff607819 */ /* 0x000fe20000011663 */
[----:B------:R-:W-:Y:S01]  /*17a0*/  FADD.FTZ R183, R102, R183 ;  /* 0x000000b766b77221 */ /* 0x000fe20000010000 */
[----:B------:R-:W-:Y:S01]  /*17b0*/  PRMT R95, RZ, 0x5410, R95 ;  /* 0x00005410ff5f7816 */ /* 0x000fe2000000005f */
[----:B------:R-:W-:-:S02]  /*17c0*/  FFMA.FTZ R128, R103, R102, R128 ;  /* 0x0000006667807223 */ /* 0x000fc40000010080 */
[----:B------:R-:W-:Y:S02]  /*17d0*/  FMUL.FTZ R94, R193, R82 ;  /* 0x00000052c15e7220 */ /* 0x000fe40000410000 */
[----:B------:R-:W-:Y:S02]  /*17e0*/  FMUL.FTZ R102, R13, R102 ;  /* 0x000000660d667220 */ /* 0x000fe40000410000 */
[----:B------:R-:W-:Y:S02]  /*17f0*/  FADD.FTZ R65, R70, R93 ;  /* 0x0000005d46417221 */ /* 0x000fe40000010000 */
[----:B------:R-:W-:Y:S01]  /*1800*/  FFMA.FTZ R67, R92, R93, R67 ;  /* 0x0000005d5c437223 */ /* 0x000fe20000010043 */
[----:B------:R-:W-:Y:S01]  /*1810*/  PRMT R96, RZ, 0x5410, R96 ;  /* 0x00005410ff607816 */ /* 0x000fe20000000060 */
[----:B------:R-:W-:Y:S02]  /*1820*/  IMAD.MOV.U32 R81, RZ, RZ, R100 ;  /* 0x000000ffff517224 */ /* 0x000fe400078e0064 */
[----:B------:R-:W-:-:S02]  /*1830*/  FADD.FTZ R184, R95, R184 ;  /* 0x000000b85fb87221 */ /* 0x000fc40000010000 */
[-C--:B------:R-:W-:Y:S02]  /*1840*/  FFMA.FTZ R129, R94, R95.reuse, R129 ;  /* 0x0000005f5e817223 */ /* 0x080fe40000010081 */
[----:B------:R-:W-:Y:S02]  /*1850*/  FMUL.FTZ R95, R14, R95 ;  /* 0x0000005f0e5f7220 */ /* 0x000fe40000410000 */
[----:B------:R-:W-:Y:S02]  /*1860*/  FADD.FTZ R70, R65, R102 ;  /* 0x0000006641467221 */ /* 0x000fe40000010000 */
[----:B------:R-:W-:Y:S01]  /*1870*/  FFMA.FTZ R67, R103, R102, R67 ;  /* 0x0000006667437223 */ /* 0x000fe20000010043 */
[----:B------:R-:W-:Y:S01]  /*1880*/  SHF.R.U64 R100, R100, 0x10, R101 ;  /* 0x0000001064647819 */ /* 0x000fe20000001265 */
[----:B------:R-:W-:Y:S01]  /*1890*/  FADD.FTZ R185, R96, R185 ;  /* 0x000000b960b97221 */ /* 0x000fe20000010000 */
[----:B------:R-:W-:Y:S01]  /*18a0*/  SHF.R.U32.HI R83, RZ, 0x10, R101 ;  /* 0x00000010ff537819 */ /* 0x000fe20000011665 */
[----:B------:R-:W-:Y:S01]  /*18b0*/  FFMA.FTZ R126, R97, R96, R126 ;  /* 0x00000060617e7223 */ /* 0x000fe2000001007e */
[----:B------:R-:W-:Y:S01]  /*18c0*/  PRMT R81, RZ, 0x5410, R81 ;  /* 0x00005410ff517816 */ /* 0x000fe20000000051 */
[----:B------:R-:W-:-:S02]  /*18d0*/  FMUL.FTZ R98, R193, R84 ;  /* 0x00000054c1627220 */ /* 0x000fc40000410000 */
[----:B------:R-:W-:Y:S02]  /*18e0*/  FMUL.FTZ R96, R15, R96 ;  /* 0x000000600f607220 */ /* 0x000fe40000410000 */
[----:B------:R-:W-:Y:S02]  /*18f0*/  FADD.FTZ R65, R70, R95 ;  /* 0x0000005f46417221 */ /* 0x000fe40000010000 */
[----:B------:R-:W-:Y:S01]  /*1900*/  FFMA.FTZ R67, R94, R95, R67 ;  /* 0x0000005f5e437223 */ /* 0x000fe20000010043 */
[----:B------:R-:W-:Y:S01]  /*1910*/  PRMT R100, RZ, 0x5410, R100 ;  /* 0x00005410ff647816 */ /* 0x000fe20000000064 */
[----:B------:R-:W-:Y:S01]  /*1920*/  IMAD.MOV.U32 R220, RZ, RZ, R101 ;  /* 0x000000ffffdc7224 */ /* 0x000fe200078e0065 */
[----:B------:R-:W-:Y:S01]  /*1930*/  PRMT R90, RZ, 0x5410, R83 ;  /* 0x00005410ff5a7816 */ /* 0x000fe20000000053 */
        /* <DEDUP_REMOVED lines=18> */
[----:B------:R-:W-:Y:S01]  /*1a60*/  PRMT R3, RZ, 0x5410, R79 ;  /* 0x00005410ff037816 */ /* 0x000fe2000000004f */
[----:B------:R-:W-:Y:S01]  /*1a70*/  FMUL.FTZ R87, R193, R64 ;  /* 0x00000040c1577220 */ /* 0x000fe20000410000 */
[----:B------:R-:W-:Y:S01]  /*1a80*/  PRMT R78, RZ, 0x5410, R78 ;  /* 0x00005410ff4e7816 */ /* 0x000fe2000000004e */
        /* <DEDUP_REMOVED lines=18> */
[----:B------:R-:W-:Y:S01]  /*1bb0*/  FFMA.FTZ R64, R87, R86, R64 ;  /* 0x0000005657407223 */ /* 0x000fe20000010040 */
[----:B------:R-:W-:Y:S01]  /*1bc0*/  IADD3 R141, R141, c[0x0][0x160], RZ ;  /* 0x000058008d8d7a10 */ /* 0x000fe20007ffe0ff */
        /* <DEDUP_REMOVED lines=26> */
.L_x_1761:
        /* <DEDUP_REMOVED lines=18> */
.L_x_1762:
        /* <DEDUP_REMOVED lines=46> */
[-C--:B------:R-:W-:Y:S02]  /*2170*/  FFMA.FTZ R218, R218, R73.reuse, R72 ;  /* 0x00000049dada7223 */ /* 0x080fe40000010048 */
        /* <DEDUP_REMOVED lines=11> */
[C---:B------:R-:W-:Y:S01]  /*2230*/  FSEL R70, R68.reuse, RZ, P2 ;  /* 0x000000ff44467208 */ /* 0x040fe20001000000 */
        /* <DEDUP_REMOVED lines=9> */
[C---:B------:R-:W-:Y:S01]  /*22d0*/  FSEL R66, R69.reuse, RZ, P5 ;  /* 0x000000ff45427208 */ /* 0x040fe20002800000 */
[----:B------:R-:W-:Y:S01]  /*22e0*/  FMUL.FTZ R78, R214, c[0x0][0x1e8] ;  /* 0x00007a00d64e7a20 */ /* 0x000fe20000410000 */
[----:B------:R-:W-:Y:S01]  /*22f0*/  @P1 FSEL R69, R69, RZ, P6 ;  /* 0x000000ff45451208 */ /* 0x000fe20003000000 */
[----:B------:R-:W-:Y:S01]  /*2300*/  FMUL.FTZ R75, R67, c[0x0][0x1e8] ;  /* 0x00007a00434b7a20 */ /* 0x000fe20000410000 */
[C---:B------:R-:W-:Y:S01]  /*2310*/  LOP3.LUT P6, RZ, R201.reuse, 0xff000000, RZ, 0xc0, !PT ;  /* 0xff000000c9ff7812 */ /* 0x040fe200078cc0ff */
        /* <DEDUP_REMOVED lines=8> */
[----:B------:R1:W2:Y:S01]  /*23a0*/  F2F.BF16.F32 R79, R74 ;  /* 0x0000004a004f7304 */ /* 0x0002a20000202000 */
[----:B------:R-:W-:Y:S01]  /*23b0*/  @P2 LEA R2, P6, R195, c[0x0][0x258], 0x4 ;  /* 0x00009600c3022a11 */ /* 0x000fe200078c20ff */
[----:B------:R-:W-:Y:S01]  /*23c0*/  FADD.FTZ R210, R207, -R210 ;  /* 0x800000d2cfd27221 */ /* 0x000fe20000010000 */
[----:B------:R-:W-:-:S02]  /*23d0*/  ISETP.NE.AND.EX P5, PT, RZ, c[0x0][0x25c], PT, P5 ;  /* 0x00009700ff007a0c */ /* 0x000fc40003fa5350 */
[----:B------:R-:W-:Y:S02]  /*23e0*/  @P2 LEA.HI.X R3, R195, c[0x0][0x25c], RZ, 0x4, P6 ;  /* 0x00009700c3032a11 */ /* 0x000fe400030f24ff */
[----:B------:R-:W-:Y:S01]  /*23f0*/  SEL R64, R65, R60, P5 ;  /* 0x0000003c41407207 */ /* 0x000fe20002800000 */
[----:B------:R2:W3:Y:S01]  /*2400*/  F2F.BF16.F32 R77, R71 ;  /* 0x00000047004d7304 */ /* 0x0004e20000202000 */
[----:B0-----:R-:W-:Y:S02]  /*2410*/  SEL R66, R67, R62, P5 ;  /* 0x0000003e43427207 */ /* 0x001fe40002800000 */
[----:B------:R-:W-:Y:S02]  /*2420*/  @P1 LOP3.LUT P6, RZ, R189, 0xff0000, RZ, 0xc0, !PT ;  /* 0x00ff0000bdff1812 */ /* 0x000fe400078cc0ff */
[----:B------:R-:W-:Y:S02]  /*2430*/  SEL R65, R218, R61, P5 ;  /* 0x0000003dda417207 */ /* 0x000fe40002800000 */
[----:B------:R-:W-:-:S02]  /*2440*/  SEL R67, R214, R63, P5 ;  /* 0x0000003fd6437207 */ /* 0x000fc40002800000 */
[----:B-1----:R-:W-:Y:S02]  /*2450*/  @P1 FSEL R74, R75, RZ, P6 ;  /* 0x000000ff4b4a1208 */ /* 0x002fe40003000000 */
[----:B------:R-:W0:Y:S01]  /*2460*/  F2F.BF16.F32 R75, R70 ;  /* 0x00000046004b7304 */ /* 0x000e220000202000 */
[----:B------:R1:W-:Y:S01]  /*2470*/  @P2 STG.E.128 [R2.64], R64 ;  /* 0x0000004002002986 */ /* 0x0003e2000c101d04 */
[----:B------:R-:W-:Y:S02]  /*2480*/  @P1 F2FP.BF16.PACK_AB R201, RZ, R69 ;  /* 0x00000045ffc9123e */ /* 0x000fe400000010ff */
[----:B--2---:R-:W-:Y:S02]  /*2490*/  SHF.L.U32 R71, R79, 0x10, RZ ;  /* 0x000000104f477819 */ /* 0x004fe400000006ff */
[----:B------:R-:W-:Y:S02]  /*24a0*/  @P1 LOP3.LUT P6, RZ, R189, 0xff000000, RZ, 0xc0, !PT ;  /* 0xff000000bdff1812 */ /* 0x000fe400078cc0ff */
[----:B------:R-:W-:-:S02]  /*24b0*/  @P1 F2FP.BF16.PACK_AB R74, RZ, R74 ;  /* 0x0000004aff4a123e */ /* 0x000fc400000010ff */
[----:B------:R-:W-:Y:S02]  /*24c0*/  @P1 PRMT R158, R201, 0x7610, R158 ;  /* 0x00007610c99e1816 */ /* 0x000fe4000000009e */
[----:B------:R-:W-:Y:S02]  /*24d0*/  @P1 PRMT R132, R74, 0x7610, R132 ;  /* 0x000076104a841816 */ /* 0x000fe40000000084 */
[----:B-1----:R-:W-:Y:S01]  /*24e0*/  @P1 F2FP.BF16.PACK_AB R3, RZ, R68 ;  /* 0x00000044ff03123e */ /* 0x002fe200000010ff */
[----:B------:R-:W-:Y:S01]  /*24f0*/  IMAD.WIDE.U32 R68, R76, 0x10000, RZ ;  /* 0x000100004c447825 */ /* 0x000fe200078e00ff */
[----:B------:R-:W-:Y:S02]  /*2500*/  @P1 FSEL R65, R78, RZ, P6 ;  /* 0x000000ff4e411208 */ /* 0x000fe40003000000 */
[----:B------:R-:W-:Y:S01]  /*2510*/  @P1 PRMT R138, R3, 0x7610, R138 ;  /* 0x00007610038a1816 */ /* 0x000fe2000000008a */
[----:B------:R-:W-:Y:S01]  /*2520*/  FMUL.FTZ R66, R193, R212 ;  /* 0x000000d4c1427220 */ /* 0x000fe20000410000 */
[----:B---3--:R-:W-:Y:S01]  /*2530*/  LOP3.LUT R3, R69, R71, R77, 0xfe, !PT ;  /* 0x0000004745037212 */ /* 0x008fe200078efe4d */
[----:B------:R-:W-:Y:S01]  /*2540*/  IMAD.SHL.U32 R69, R195, 0x8, RZ ;  /* 0x00000008c3457824 */ /* 0x000fe200078e00ff */
[----:B------:R-:W-:Y:S01]  /*2550*/  SHF.R.U32.HI R195, RZ, 0x1d, R195 ;  /* 0x0000001dffc37819 */ /* 0x000fe200000116c3 */
[----:B------:R-:W-:Y:S01]  /*2560*/  @P0 FADD.FTZ R66, R37, R66 ;  /* 0x0000004225420221 */ /* 0x000fe20000010000 */
[----:B0-----:R-:W-:Y:S01]  /*2570*/  LOP3.LUT R2, R68, R75, RZ, 0xfc, !PT ;  /* 0x0000004b44027212 */ /* 0x001fe200078efcff */
[----:B------:R-:W-:Y:S01]  /*2580*/  FMUL.FTZ R67, R193, R210 ;  /* 0x000000d2c1437220 */ /* 0x000fe20000410000 */
[----:B------:R-:W-:Y:S01]  /*2590*/  IADD3 R64, P6, R69, c[0x0][0x248], RZ ;  /* 0x0000920045407a10 */ /* 0x000fe20007fde0ff */
[----:B------:R-:W-:Y:S01]  /*25a0*/  FMUL.FTZ R70, R66, c[0x0][0x1e8] ;  /* 0x00007a0042467a20 */ /* 0x000fe20000410000 */
[----:B------:R-:W-:Y:S01]  /*25b0*/  @P1 F2FP.BF16.PACK_AB R68, RZ, R65 ;  /* 0x00000041ff44123e */ /* 0x000fe200000010ff */
[----:B------:R-:W-:Y:S01]  /*25c0*/  @P0 FADD.FTZ R67, R38, R67 ;  /* 0x0000004326430221 */ /* 0x000fe20000010000 */
[----:B------:R-:W-:-:S02]  /*25d0*/  IADD3.X R65, R195, c[0x0][0x24c], RZ, P6, !PT ;  /* 0x00009300c3417a10 */ /* 0x000fc400037fe4ff */
        /* <DEDUP_REMOVED lines=13> */
.L_x_1752:
[----:B------:R-:W-:Y:S01]  /*26b0*/  @P1 LOP3.LUT P6, RZ, R147, 0xff00, RZ, 0xc0, !PT ;  /* 0x0000ff0093ff1812 */ /* 0x000fe200078cc0ff */
[-C--:B------:R-:W-:Y:S01]  /*26c0*/  FFMA.FTZ R208, R208, R73.reuse, R72 ;  /* 0x00000049d0d07223 */ /* 0x080fe20000010048 */
[----:B------:R1:W2:Y:S01]  /*26d0*/  F2F.BF16.F32 R69, R68 ;  /* 0x0000004400457304 */ /* 0x0002a20000202000 */
[----:B------:R-:W-:Y:S01]  /*26e0*/  FMUL.FTZ R76, R67, c[0x0][0x1e8] ;  /* 0x00007a00434c7a20 */ /* 0x000fe20000410000 */
[----:B------:R-:W-:Y:S01]  /*26f0*/  @P1 FSEL R70, R70, RZ, P6 ;  /* 0x000000ff46461208 */ /* 0x000fe20003000000 */
[----:B------:R-:W-:Y:S01]  /*2700*/  FADD.FTZ R208, R205, -R208 ;  /* 0x800000d0cdd07221 */ /* 0x000fe20000010000 */
[----:B------:R-:W-:Y:S01]  /*2710*/  LOP3.LUT P6, RZ, R200, 0xff0000, RZ, 0xc0, !PT ;  /* 0x00ff0000c8ff7812 */ /* 0x000fe200078cc0ff */
[-C--:B------:R-:W-:Y:S02]  /*2720*/  FFMA.FTZ R206, R206, R73.reuse, R72 ;  /* 0x00000049cece7223 */ /* 0x080fe40000010048 */
[----:B------:R-:W-:Y:S01]  /*2730*/  FMUL.FTZ R71, R193, R208 ;  /* 0x000000d0c1477220 */ /* 0x000fe20000410000 */
[----:B0-----:R-:W-:Y:S01]  /*2740*/  FSEL R65, R76, RZ, P6 ;  /* 0x000000ff4c417208 */ /* 0x001fe20003000000 */
[----:B------:R-:W-:Y:S01]  /*2750*/  FADD.FTZ R206, R203, -R206 ;  /* 0x800000cecbce7221 */ /* 0x000fe20000010000 */
[----:B------:R-:W-:Y:S01]  /*2760*/  @P1 LOP3.LUT P6, RZ, R147, 0xff0000, RZ, 0xc0, !PT ;  /* 0x00ff000093ff1812 */ /* 0x000fe200078cc0ff */
[----:B------:R-:W-:Y:S01]  /*2770*/  @P0 FADD.FTZ R71, R36, R71 ;  /* 0x0000004724470221 */ /* 0x000fe20000010000 */
[----:B------:R-:W-:Y:S01]  /*2780*/  F2F.BF16.F32 R195, R65 ;  /* 0x0000004100c37304 */ /* 0x000fe20000202000 */
[----:B------:R-:W-:Y:S01]  /*2790*/  FMUL.FTZ R206, R193, R206 ;  /* 0x000000cec1ce7220 */ /* 0x000fe20000410000 */
[----:B------:R-:W-:Y:S01]  /*27a0*/  @P1 FSEL R76, R76, RZ, P6 ;  /* 0x000000ff4c4c1208 */ /* 0x000fe20003000000 */
[----:B------:R-:W-:Y:S01]  /*27b0*/  FMUL.FTZ R75, R71, c[0x0][0x1e8] ;  /* 0x00007a00474b7a20 */ /* 0x000fe20000410000 */
[C---:B------:R-:W-:Y:S01]  /*27c0*/  @P2 LEA R2, P6, R194.reuse, c[0x0][0x258], 0x4 ;  /* 0x00009600c2022a11 */ /* 0x040fe200078c20ff */
        /* <DEDUP_REMOVED lines=8> */
[-CC-:B------:R-:W-:Y:S01]  /*2850*/  FFMA.FTZ R118, R118, R73.reuse, R72.reuse ;  /* 0x0000004976767223 */ /* 0x180fe20000010048 */
[----:B------:R-:W-:Y:S01]  /*2860*/  FSEL R64, R75, RZ, P6 ;  /* 0x000000ff4b407208 */ /* 0x000fe20003000000 */
[----:B------:R-:W-:Y:S01]  /*2870*/  FFMA.FTZ R204, R204, R73, R72 ;  /* 0x00000049cccc7223 */ /* 0x000fe20000010048 */
[----:B------:R-:W-:Y:S01]  /*2880*/  @P1 LOP3.LUT P6, RZ, R147, 0xff, RZ, 0xc0, !PT ;  /* 0x000000ff93ff1812 */ /* 0x000fe200078cc0ff */
[----:B------:R-:W-:Y:S01]  /*2890*/  FMUL.FTZ R74, R193, R74 ;  /* 0x0000004ac14a7220 */ /* 0x000fe20000410000 */
[----:B------:R0:W-:Y:S01]  /*28a0*/  F2F.BF16.F32 R119, R64 ;  /* 0x0000004000777304 */ /* 0x0001e20000202000 */
[----:B------:R-:W-:Y:S01]  /*28b0*/  FADD.FTZ R118, R113, -R118 ;  /* 0x8000007671767221 */ /* 0x000fe20000010000 */
[----:B------:R-:W-:Y:S01]  /*28c0*/  @P1 FSEL R75, R75, RZ, P6 ;  /* 0x000000ff4b4b1208 */ /* 0x000fe20003000000 */
[----:B------:R-:W-:Y:S01]  /*28d0*/  FADD.FTZ R204, R117, -R204 ;  /* 0x800000cc75cc7221 */ /* 0x000fe20000010000 */
[----:B------:R-:W-:Y:S01]  /*28e0*/  LOP3.LUT P6, RZ, R200, 0xff000000, RZ, 0xc0, !PT ;  /* 0xff000000c8ff7812 */ /* 0x000fe200078cc0ff */
[----:B------:R-:W-:Y:S01]  /*28f0*/  @P0 FADD.FTZ R74, R41, R74 ;  /* 0x0000004a294a0221 */ /* 0x000fe20000010000 */
[----:B------:R-:W-:Y:S01]  /*2900*/  @P1 F2FP.BF16.PACK_AB R75, RZ, R75 ;  /* 0x0000004bff4b123e */ /* 0x000fe200000010ff */
[----:B------:R-:W-:Y:S01]  /*2910*/  FMUL.FTZ R117, R193, R118 ;  /* 0x00000076c1757220 */ /* 0x000fe20000410000 */
[----:B-1----:R-:W-:Y:S01]  /*2920*/  FSEL R68, R77, RZ, P6 ;  /* 0x000000ff4d447208 */ /* 0x002fe20003000000 */
[----:B------:R-:W-:Y:S01]  /*2930*/  FMUL.FTZ R118, R74, c[0x0][0x1e8] ;  /* 0x00007a004a767a20 */ /* 0x000fe20000410000 */
[----:B------:R-:W-:Y:S01]  /*2940*/  @P1 LOP3.LUT P6, RZ, R147, 0xff000000, RZ, 0xc0, !PT ;  /* 0xff00000093ff1812 */ /* 0x000fe200078cc0ff */
[----:B------:R-:W-:Y:S01]  /*2950*/  @P0 FADD.FTZ R117, R42, R117 ;  /* 0x000000752a750221 */ /* 0x000fe20000010000 */
[----:B------:R2:W1:Y:S01]  /*2960*/  F2F.BF16.F32 R116, R68 ;  /* 0x0000004400747304 */ /* 0x0004620000202000 */
[----:B------:R-:W-:Y:S01]  /*2970*/  FFMA.FTZ R115, R115, R73, R72 ;  /* 0x0000004973737223 */ /* 0x000fe20000010048 */
[----:B------:R-:W-:Y:S01]  /*2980*/  @P1 FSEL R77, R77, RZ, P6 ;  /* 0x000000ff4d4d1208 */ /* 0x000fe20003000000 */
[----:B------:R-:W-:Y:S01]  /*2990*/  FMUL.FTZ R79, R193, R204 ;  /* 0x000000ccc14f7220 */ /* 0x000fe20000410000 */
[----:B------:R-:W-:Y:S01]  /*29a0*/  LOP3.LUT P6, RZ, R199, 0xff00, RZ, 0xc0, !PT ;  /* 0x0000ff00c7ff7812 */ /* 0x000fe200078cc0ff */
[----:B------:R-:W-:Y:S01]  /*29b0*/  FMUL.FTZ R201, R117, c[0x0][0x1e8] ;  /* 0x00007a0075c97a20 */ /* 0x000fe20000410000 */
[----:B0-----:R-:W-:Y:S01]  /*29c0*/  SEL R64, R71, R60, P5 ;  /* 0x0000003c47407207 */ /* 0x001fe20002800000 */
[----:B------:R-:W-:Y:S01]  /*29d0*/  FADD.FTZ R78, R112, -R115 ;  /* 0x80000073704e7221 */ /* 0x000fe20000010000 */
[----:B------:R-:W-:Y:S01]  /*29e0*/  FSEL R113, R118, RZ, P6 ;  /* 0x000000ff76717208 */ /* 0x000fe20003000000 */
[----:B------:R-:W-:Y:S01]  /*29f0*/  @P0 FADD.FTZ R79, R40, R79 ;  /* 0x0000004f284f0221 */ /* 0x000fe20000010000 */
[----:B------:R-:W-:Y:S01]  /*2a00*/  LOP3.LUT P6, RZ, R199, 0xff0000, RZ, 0xc0, !PT ;  /* 0x00ff0000c7ff7812 */ /* 0x000fe200078cc0ff */
[----:B--2---:R-:W-:Y:S01]  /*2a10*/  IMAD.WIDE.U32 R68, R69, 0x10000, RZ ;  /* 0x0001000045447825 */ /* 0x004fe200078e00ff */
[----:B------:R0:W2:Y:S01]  /*2a20*/  F2F.BF16.F32 R200, R113 ;  /* 0x0000007100c87304 */ /* 0x0000a20000202000 */
[----:B------:R-:W-:-:S02]  /*2a30*/  @P1 F2FP.BF16.PACK_AB R77, RZ, R77 ;  /* 0x0000004dff4d123e */ /* 0x000fc400000010ff */
[----:B------:R-:W-:Y:S01]  /*2a40*/  FSEL R112, R201, RZ, P6 ;  /* 0x000000ffc9707208 */ /* 0x000fe20003000000 */
[----:B-1----:R-:W-:Y:S01]  /*2a50*/  IMAD.U32 R65, R116, 0x10000, RZ ;  /* 0x0001000074417824 */ /* 0x002fe200078e00ff */
[----:B------:R-:W-:Y:S01]  /*2a60*/  LOP3.LUT P6, RZ, R199, 0xff, RZ, 0xc0, !PT ;  /* 0x000000ffc7ff7812 */ /* 0x000fe200078cc0ff */
[----:B------:R-:W-:Y:S01]  /*2a70*/  FMUL.FTZ R116, R193, R78 ;  /* 0x0000004ec1747220 */ /* 0x000fe20000410000 */
[----:B------:R-:W-:Y:S01]  /*2a80*/  LOP3.LUT R68, R68, R119, RZ, 0xfc, !PT ;  /* 0x0000007744447212 */ /* 0x000fe200078efcff */
[----:B------:R-:W-:Y:S01]  /*2a90*/  FMUL.FTZ R115, R79, c[0x0][0x1e8] ;  /* 0x00007a004f737a20 */ /* 0x000fe20000410000 */
[----:B------:R-:W-:Y:S01]  /*2aa0*/  LOP3.LUT R69, R69, R65, R195, 0xfe, !PT ;  /* 0x0000004145457212 */ /* 0x000fe200078efec3 */
[----:B------:R-:W-:Y:S01]  /*2ab0*/  @P0 FADD.FTZ R116, R43, R116 ;  /* 0x000000742b740221 */ /* 0x000fe20000010000 */
[----:B------:R-:W-:Y:S01]  /*2ac0*/  SEL R65, R66, R61, P5 ;  /* 0x0000003d42417207 */ /* 0x000fe20002800000 */
[----:B------:R1:W3:Y:S01]  /*2ad0*/  F2F.BF16.F32 R195, R112 ;  /* 0x0000007000c37304 */ /* 0x0002e20000202000 */
[----:B------:R-:W-:-:S02]  /*2ae0*/  FSEL R78, R115, RZ, P6 ;  /* 0x000000ff734e7208 */ /* 0x000fc40003000000 */
[----:B------:R-:W-:Y:S02]  /*2af0*/  SEL R66, R67, R62, P5 ;  /* 0x0000003e43427207 */ /* 0x000fe40002800000 */
[----:B------:R-:W-:Y:S01]  /*2b00*/  LOP3.LUT P6, RZ, R199, 0xff000000, RZ, 0xc0, !PT ;  /* 0xff000000c7ff7812 */ /* 0x000fe200078cc0ff */
[----:B------:R-:W-:Y:S01]  /*2b10*/  FMUL.FTZ R199, R116, c[0x0][0x1e8] ;  /* 0x00007a0074c77a20 */ /* 0x000fe20000410000 */
[----:B------:R-:W-:Y:S01]  /*2b20*/  SEL R67, R206, R63, P5 ;  /* 0x0000003fce437207 */ /* 0x000fe20002800000 */
[----:B------:R4:W2:Y:S01]  /*2b30*/  F2F.BF16.F32 R119, R78 ;  /* 0x0000004e00777304 */ /* 0x0008a20000202000 */
[----:B0-----:R-:W-:Y:S02]  /*2b40*/  SHF.L.U32 R113, R194, 0x3, RZ ;  /* 0x00000003c2717819 */ /* 0x001fe400000006ff */
[----:B-1----:R-:W-:Y:S01]  /*2b50*/  FSEL R112, R199, RZ, P6 ;  /* 0x000000ffc7707208 */ /* 0x002fe20003000000 */
[----:B------:R0:W-:Y:S01]  /*2b60*/  @P2 STG.E.128 [R2.64], R64 ;  /* 0x0000004002002986 */ /* 0x0001e2000c101d04 */
[----:B------:R-:W-:-:S02]  /*2b70*/  SHF.R.U32.HI R194, RZ, 0x1d, R194 ;  /* 0x0000001dffc27819 */ /* 0x000fc400000116c2 */
[----:B------:R-:W-:Y:S02]  /*2b80*/  @P1 PRMT R138, R75, 0x7610, R138 ;  /* 0x000076104b8a1816 */ /* 0x000fe4000000008a */
[----:B------:R-:W1:Y:S01]  /*2b90*/  F2F.BF16.F32 R112, R112 ;  /* 0x0000007000707304 */ /* 0x000e620000202000 */
[----:B------:R-:W-:Y:S02]  /*2ba0*/  @P1 PRMT R139, R77, 0x7610, R139 ;  /* 0x000076104d8b1816 */ /* 0x000fe4000000008b */
[----:B0-----:R-:W-:Y:S02]  /*2bb0*/  @P1 F2FP.BF16.PACK_AB R3, RZ, R70 ;  /* 0x00000046ff03123e */ /* 0x001fe400000010ff */
[----:B------:R-:W-:Y:S02]  /*2bc0*/  IADD3 R70, P6, R113, c[0x0][0x248], RZ ;  /* 0x0000920071467a10 */ /* 0x000fe40007fde0ff */
[----:B------:R-:W-:Y:S02]  /*2bd0*/  @P1 PRMT R158, R3, 0x7610, R158 ;  /* 0x00007610039e1816 */ /* 0x000fe4000000009e */
[----:B------:R-:W-:-:S05]  /*2be0*/  IADD3.X R71, R194, c[0x0][0x24c], RZ, P6, !PT ;  /* 0x00009300c2477a10 */ /* 0x000fca00037fe4ff */
[----:B------:R4:W-:Y:S01]  /*2bf0*/  STG.E.64 [R70.64], R68 ;  /* 0x0000004446007986 */ /* 0x0009e2000c101b04 */
[----:B------:R-:W-:Y:S05]  /*2c00*/  @!P1 BRA `(.L_x_1753) ;  /* 0x0000008000009947 */ /* 0x000fea0003800000 */
[----:B-123--:R-:W-:Y:S02]  /*2c10*/  LOP3.LUT R64, R158, 0xffff, RZ, 0xc0, !PT ;  /* 0x0000ffff9e407812 */ /* 0x00efe400078ec0ff */
[----:B------:R-:W-:Y:S02]  /*2c20*/  IADD3 R2, P6, R113, c[0x0][0x250], RZ ;  /* 0x0000940071027a10 */ /* 0x000fe40007fde0ff */
[----:B------:R-:W-:Y:S01]  /*2c30*/  PRMT R67, R132, 0x5410, R139 ;  /* 0x0000541084437816 */ /* 0x000fe2000000008b */
[----:B------:R-:W-:Y:S01]  /*2c40*/  IMAD.WIDE.U32 R64, R64, 0x10000, RZ ;  /* 0x0001000040407825 */ /* 0x000fe200078e00ff */
[----:B------:R-:W-:-:S04]  /*2c50*/  IADD3.X R3, R194, c[0x0][0x254], RZ, P6, !PT ;  /* 0x00009500c2037a10 */ /* 0x000fc800037fe4ff */
[----:B------:R-:W-:Y:S02]  /*2c60*/  LOP3.LUT R65, R67, R65, RZ, 0xfc, !PT ;  /* 0x0000004143417212 */ /* 0x000fe400078efcff */
[----:B------:R-:W-:-:S05]  /*2c70*/  LOP3.LUT R64, R64, 0xffff, R138, 0xf8, !PT ;  /* 0x0000ffff40407812 */ /* 0x000fca00078ef88a */
[----:B------:R0:W-:Y:S02]  /*2c80*/  STG.E.64 [R2.64], R64 ;  /* 0x0000004002007986 */ /* 0x0001e4000c101b04 */
.L_x_1753:
[----:B-123--:R-:W-:Y:S01]  /*2c90*/  @P1 LOP3.LUT P6, RZ, R148, 0xff00, RZ, 0xc0, !PT ;  /* 0x0000ff0094ff1812 */ /* 0x00efe200078cc0ff */
[----:B0-----:R-:W-:Y:S01]  /*2ca0*/  IMAD.WIDE.U32 R64, R200, 0x10000, RZ ;  /* 0x00010000c8407825 */ /* 0x001fe200078e00ff */
[----:B------:R-:W-:Y:S02]  /*2cb0*/  SEL R66, R117, R62, P5 ;  /* 0x0000003e75427207 */ /* 0x000fe40002800000 */
[----:B----4-:R-:W-:Y:S01]  /*2cc0*/  @P1 FSEL R70, R118, RZ, P6 ;  /* 0x000000ff76461208 */ /* 0x010fe20003000000 */
[----:B------:R-:W-:Y:S01]  /*2cd0*/  IMAD.U32 R69, R112, 0x10000, RZ ;  /* 0x0001000070457824 */ /* 0x000fe200078e00ff */
        /* <DEDUP_REMOVED lines=8> */
[----:B------:R-:W-:Y:S01]  /*2d60*/  LOP3.LUT R69, R65, R69, R195, 0xfe, !PT ;  /* 0x0000004541457212 */ /* 0x000fe200078efec3 */
[----:B------:R-:W-:Y:S01]  /*2d70*/  FMUL.FTZ R78, R193, R110 ;  /* 0x0000006ec14e7220 */ /* 0x000fe20000410000 */
[----:B------:R-:W-:-:S02]  /*2d80*/  @P2 LEA.HI.X R3, R191, c[0x0][0x25c], RZ, 0x4, P6 ;  /* 0x00009700bf032a11 */ /* 0x000fc400030f24ff */
[----:B------:R-:W-:Y:S01]  /*2d90*/  SEL R65, R74, R61, P5 ;  /* 0x0000003d4a417207 */ /* 0x000fe20002800000 */
[----:B------:R-:W-:Y:S01]  /*2da0*/  @P0 FADD.FTZ R78, R45, R78 ;  /* 0x0000004e2d4e0221 */ /* 0x000fe20000010000 */
[----:B------:R-:W-:Y:S02]  /*2db0*/  @P1 LOP3.LUT P6, RZ, R148, 0xff, RZ, 0xc0, !PT ;  /* 0x000000ff94ff1812 */ /* 0x000fe400078cc0ff */
[----:B------:R-:W-:Y:S01]  /*2dc0*/  @P1 F2FP.BF16.PACK_AB R74, RZ, R70 ;  /* 0x00000046ff4a123e */ /* 0x000fe200000010ff */
[----:B------:R-:W-:Y:S01]  /*2dd0*/  FMUL.FTZ R75, R78, c[0x0][0x1e8] ;  /* 0x00007a004e4b7a20 */ /* 0x000fe20000410000 */
[----:B------:R-:W-:Y:S02]  /*2de0*/  SEL R67, R116, R63, P5 ;  /* 0x0000003f74437207 */ /* 0x000fe40002800000 */
[----:B------:R-:W-:Y:S02]  /*2df0*/  SEL R64, R79, R60, P5 ;  /* 0x0000003c4f407207 */ /* 0x000fe40002800000 */
[----:B------:R-:W-:-:S02]  /*2e00*/  @P1 F2FP.BF16.PACK_AB R71, RZ, R71 ;  /* 0x00000047ff47123e */ /* 0x000fc400000010ff */
[----:B------:R-:W-:Y:S01]  /*2e10*/  @P1 FSEL R70, R115, RZ, P6 ;  /* 0x000000ff73461208 */ /* 0x000fe20003000000 */
[----:B------:R0:W-:Y:S01]  /*2e20*/  @P2 STG.E.128 [R2.64], R64 ;  /* 0x0000004002002986 */ /* 0x0001e2000c101d04 */
[----:B------:R-:W-:Y:S01]  /*2e30*/  @P1 PRMT R158, R74, 0x7610, R158 ;  /* 0x000076104a9e1816 */ /* 0x000fe2000000009e */
[----:B------:R-:W-:Y:S01]  /*2e40*/  IMAD.SHL.U32 R74, R191, 0x8, RZ ;  /* 0x00000008bf4a7824 */ /* 0x000fe200078e00ff */
[----:B------:R-:W-:Y:S02]  /*2e50*/  @P1 LOP3.LUT P6, RZ, R148, 0xff000000, RZ, 0xc0, !PT ;  /* 0xff00000094ff1812 */ /* 0x000fe400078cc0ff */
[----:B------:R-:W-:Y:S02]  /*2e60*/  @P1 PRMT R132, R71, 0x7610, R132 ;  /* 0x0000761047841816 */ /* 0x000fe40000000084 */
[----:B------:R-:W-:Y:S02]  /*2e70*/  @P1 FSEL R71, R199, RZ, P6 ;  /* 0x000000ffc7471208 */ /* 0x000fe40003000000 */
[----:B------:R-:W-:-:S02]  /*2e80*/  SHF.R.U32.HI R191, RZ, 0x1d, R191 ;  /* 0x0000001dffbf7819 */ /* 0x000fc400000116bf */
[----:B0-----:R-:W-:Y:S01]  /*2e90*/  @P1 F2FP.BF16.PACK_AB R3, RZ, R70 ;  /* 0x00000046ff03123e */ /* 0x001fe200000010ff */
[----:B------:R-:W-:Y:S01]  /*2ea0*/  FMUL.FTZ R67, R193, R108 ;  /* 0x0000006cc1437220 */ /* 0x000fe20000410000 */
[----:B------:R-:W-:Y:S02]  /*2eb0*/  IADD3 R70, P6, R74, c[0x0][0x248], RZ ;  /* 0x000092004a467a10 */ /* 0x000fe40007fde0ff */
[----:B------:R-:W-:Y:S01]  /*2ec0*/  @P1 F2FP.BF16.PACK_AB R2, RZ, R71 ;  /* 0x00000047ff02123e */ /* 0x000fe200000010ff */
[----:B------:R-:W-:Y:S01]  /*2ed0*/  @P0 FADD.FTZ R67, R46, R67 ;  /* 0x000000432e430221 */ /* 0x000fe20000010000 */
[----:B------:R-:W-:Y:S02]  /*2ee0*/  IADD3.X R71, R191, c[0x0][0x24c], RZ, P6, !PT ;  /* 0x00009300bf477a10 */ /* 0x000fe400037fe4ff */
[----:B------:R-:W-:Y:S02]  /*2ef0*/  LOP3.LUT P6, RZ, R196, 0xff00, RZ, 0xc0, !PT ;  /* 0x0000ff00c4ff7812 */ /* 0x000fe400078cc0ff */
[----:B------:R-:W-:Y:S01]  /*2f00*/  @P1 PRMT R138, R3, 0x7610, R138 ;  /* 0x00007610038a1816 */ /* 0x000fe2000000008a */
        /* <DEDUP_REMOVED lines=12> */
.L_x_1754:
[----:B------:R-:W-:Y:S01]  /*2fd0*/  @P1 LOP3.LUT P6, RZ, R188, 0xff00, RZ, 0xc0, !PT ;  /* 0x0000ff00bcff1812 */ /* 0x000fe200078cc0ff */
[-C--:B0-----:R-:W-:Y:S01]  /*2fe0*/  FFMA.FTZ R2, R106, R73.reuse, R72 ;  /* 0x000000496a027223 */ /* 0x081fe20000010048 */
[----:B------:R0:W-:Y:S01]  /*2ff0*/  F2F.BF16.F32 R113, R66 ;  /* 0x0000004200717304 */ /* 0x0001e20000202000 */
[----:B------:R-:W-:Y:S01]  /*3000*/  FMUL.FTZ R64, R67, c[0x0][0x1e8] ;  /* 0x00007a0043407a20 */ /* 0x000fe20000410000 */
[----:B------:R-:W-:Y:S01]  /*3010*/  @P1 FSEL R106, R75, RZ, P6 ;  /* 0x000000ff4b6a1208 */ /* 0x000fe20003000000 */
[----:B------:R-:W-:Y:S01]  /*3020*/  FADD.FTZ R2, R105, -R2 ;  /* 0x8000000269027221 */ /* 0x000fe20000010000 */
[----:B------:R-:W-:Y:S01]  /*3030*/  LOP3.LUT P6, RZ, R196, 0xff0000, RZ, 0xc0, !PT ;  /* 0x00ff0000c4ff7812 */ /* 0x000fe200078cc0ff */
[----:B------:R-:W-:Y:S01]  /*3040*/  FFMA.FTZ R3, R107, R73, R72 ;  /* 0x000000496b037223 */ /* 0x000fe20000010048 */
[----:B------:R-:W-:Y:S01]  /*3050*/  @P1 F2FP.BF16.PACK_AB R106, RZ, R106 ;  /* 0x0000006aff6a123e */ /* 0x000fe200000010ff */
[C---:B------:R-:W-:Y:S01]  /*3060*/  FMUL.FTZ R107, R193.reuse, R2 ;  /* 0x00000002c16b7220 */ /* 0x040fe20000410000 */
        /* <DEDUP_REMOVED lines=11> */
[-CC-:B------:R-:W-:Y:S01]  /*3120*/  FFMA.FTZ R69, R103, R73.reuse, R72.reuse ;  /* 0x0000004967457223 */ /* 0x180fe20000010048 */
[----:B------:R-:W-:Y:S01]  /*3130*/  @P2 LEA.HI.X R3, R192, c[0x0][0x25c], RZ, 0x4, P6 ;  /* 0x00009700c0032a11 */ /* 0x000fe200030f24ff */
[----:B------:R-:W-:Y:S01]  /*3140*/  FMUL.FTZ R108, R104, c[0x0][0x1e8] ;  /* 0x00007a00686c7a20 */ /* 0x000fe20000410000 */
[----:B------:R-:W-:Y:S01]  /*3150*/  LOP3.LUT P6, RZ, R196, 0xff, RZ, 0xc0, !PT ;  /* 0x000000ffc4ff7812 */ /* 0x000fe200078cc0ff */
[----:B------:R-:W-:Y:S01]  /*3160*/  FADD.FTZ R76, R102, -R69 ;  /* 0x80000045664c7221 */ /* 0x000fe20000010000 */
[----:B------:R-:W-:Y:S01]  /*3170*/  SHF.L.U32 R102, R192, 0x3, RZ ;  /* 0x00000003c0667819 */ /* 0x000fe200000006ff */
[-C--:B------:R-:W-:Y:S01]  /*3180*/  FFMA.FTZ R94, R94, R73.reuse, R72 ;  /* 0x000000495e5e7223 */ /* 0x080fe20000010048 */
[----:B------:R-:W-:Y:S01]  /*3190*/  FSEL R64, R68, RZ, P6 ;  /* 0x000000ff44407208 */ /* 0x000fe20003000000 */
[----:B------:R-:W-:Y:S01]  /*31a0*/  FMUL.FTZ R76, R193, R76 ;  /* 0x0000004cc14c7220 */ /* 0x000fe20000410000 */
[----:B------:R-:W-:Y:S01]  /*31b0*/  @P1 LOP3.LUT P6, RZ, R188, 0xff, RZ, 0xc0, !PT ;  /* 0x000000ffbcff1812 */ /* 0x000fe200078cc0ff */
[----:B------:R-:W-:Y:S01]  /*31c0*/  FADD.FTZ R94, R95, -R94 ;  /* 0x8000005e5f5e7221 */ /* 0x000fe20000010000 */
[----:B------:R-:W-:Y:S01]  /*31d0*/  SHF.R.U32.HI R192, RZ, 0x1d, R192 ;  /* 0x0000001dffc07819 */ /* 0x000fe200000116c0 */
[----:B------:R-:W-:Y:S01]  /*31e0*/  @P0 FADD.FTZ R76, R49, R76 ;  /* 0x0000004c314c0221 */ /* 0x000fe20000010000 */
[----:B------:R-:W-:Y:S01]  /*31f0*/  @P1 FSEL R103, R68, RZ, P6 ;  /* 0x000000ff44671208 */ /* 0x000fe20003000000 */
[----:B------:R-:W-:Y:S01]  /*3200*/  FMUL.FTZ R75, R193, R94 ;  /* 0x0000005ec14b7220 */ /* 0x000fe20000410000 */
[----:B------:R-:W-:Y:S01]  /*3210*/  LOP3.LUT P6, RZ, R196, 0xff000000, RZ, 0xc0, !PT ;  /* 0xff000000c4ff7812 */ /* 0x000fe200078cc0ff */
[----:B------:R-:W-:Y:S01]  /*3220*/  FMUL.FTZ R74, R76, c[0x0][0x1e8] ;  /* 0x00007a004c4a7a20 */ /* 0x000fe20000410000 */
[----:B------:R-:W-:Y:S01]  /*3230*/  F2F.BF16.F32 R111, R64 ;  /* 0x00000040006f7304 */ /* 0x000fe20000202000 */
[----:B------:R-:W-:Y:S01]  /*3240*/  @P0 FADD.FTZ R75, R50, R75 ;  /* 0x0000004b324b0221 */ /* 0x000fe20000010000 */
[----:B------:R-:W-:Y:S01]  /*3250*/  FSEL R79, R108, RZ, P6 ;  /* 0x000000ff6c4f7208 */ /* 0x000fe20003000000 */
[-C--:B------:R-:W-:Y:S01]  /*3260*/  FFMA.FTZ R92, R92, R73.reuse, R72 ;  /* 0x000000495c5c7223 */ /* 0x080fe20000010048 */
[----:B------:R-:W-:Y:S01]  /*3270*/  @P1 LOP3.LUT P6, RZ, R188, 0xff000000, RZ, 0xc0, !PT ;  /* 0xff000000bcff1812 */ /* 0x000fe200078cc0ff */
[----:B------:R-:W-:Y:S01]  /*3280*/  FMUL.FTZ R94, R75, c[0x0][0x1e8] ;  /* 0x00007a004b5e7a20 */ /* 0x000fe20000410000 */
[----:B------:R-:W-:Y:S01]  /*3290*/  @P1 PRMT R158, R106, 0x7610, R158 ;  /* 0x000076106a9e1816 */ /* 0x000fe2000000009e */
[----:B------:R-:W-:Y:S01]  /*32a0*/  FADD.FTZ R92, R93, -R92 ;  /* 0x8000005c5d5c7221 */ /* 0x000fe20000010000 */
[----:B------:R-:W-:Y:S01]  /*32b0*/  @P1 FSEL R108, R108, RZ, P6 ;  /* 0x000000ff6c6c1208 */ /* 0x000fe20003000000 */
[-CC-:B------:R-:W-:Y:S01]  /*32c0*/  FFMA.FTZ R97, R97, R73.reuse, R72.reuse ;  /* 0x0000004961617223 */ /* 0x180fe20000010048 */
[----:B------:R-:W-:Y:S01]  /*32d0*/  IADD3 R68, P6, R102, c[0x0][0x248], RZ ;  /* 0x0000920066447a10 */ /* 0x000fe20007fde0ff */
[-CC-:B------:R-:W-:Y:S01]  /*32e0*/  FFMA.FTZ R99, R99, R73.reuse, R72.reuse ;  /* 0x0000004963637223 */ /* 0x180fe20000010048 */
[----:B------:R-:W-:Y:S01]  /*32f0*/  @P1 F2FP.BF16.PACK_AB R108, RZ, R108 ;  /* 0x0000006cff6c123e */ /* 0x000fe200000010ff */
[-C--:B------:R-:W-:Y:S01]  /*3300*/  FFMA.FTZ R98, R98, R73.reuse, R72 ;  /* 0x0000004962627223 */ /* 0x080fe20000010048 */
[----:B------:R-:W-:Y:S01]  /*3310*/  IADD3.X R69, R192, c[0x0][0x24c], RZ, P6, !PT ;  /* 0x00009300c0457a10 */ /* 0x000fe200037fe4ff */
[----:B------:R-:W-:Y:S01]  /*3320*/  FMUL.FTZ R95, R193, R92 ;  /* 0x0000005cc15f7220 */ /* 0x000fe20000410000 */
[----:B------:R-:W-:Y:S01]  /*3330*/  LOP3.LUT P6, RZ, R197, 0xff00, RZ, 0xc0, !PT ;  /* 0x0000ff00c5ff7812 */ /* 0x000fe200078cc0ff */
[----:B------:R-:W-:Y:S01]  /*3340*/  FADD.FTZ R96, R96, -R97 ;  /* 0x8000006160607221 */ /* 0x000fe20000010000 */
[----:B------:R-:W-:Y:S01]  /*3350*/  @P1 PRMT R132, R105, 0x7610, R132 ;  /* 0x0000761069841816 */ /* 0x000fe20000000084 */
[----:B------:R-:W-:Y:S01]  /*3360*/  FADD.FTZ R110, R100, -R99 ;  /* 0x80000063646e7221 */ /* 0x000fe20000010000 */
[----:B------:R-:W-:Y:S01]  /*3370*/  FSEL R109, R74, RZ, P6 ;  /* 0x000000ff4a6d7208 */ /* 0x000fe20003000000 */
[----:B------:R-:W-:Y:S01]  /*3380*/  FADD.FTZ R100, R81, -R98 ;  /* 0x8000006251647221 */ /* 0x000fe20000010000 */
[----:B------:R-:W-:Y:S01]  /*3390*/  @P1 LOP3.LUT P6, RZ, R149, 0xff00, RZ, 0xc0, !PT ;  /* 0x0000ff0095ff1812 */ /* 0x000fe200078cc0ff */
[----:B------:R-:W-:Y:S01]  /*33a0*/  @P0 FADD.FTZ R95, R48, R95 ;  /* 0x0000005f305f0221 */ /* 0x000fe20000010000 */
[----:B------:R-:W-:Y:S01]  /*33b0*/  @P1 PRMT R139, R108, 0x7610, R139 ;  /* 0x000076106c8b1816 */ /* 0x000fe2000000008b */
[----:B------:R-:W-:Y:S01]  /*33c0*/  FFMA.FTZ R101, R101, R73, R72 ;  /* 0x0000004965657223 */ /* 0x000fe20000010048 */
[----:B------:R-:W-:Y:S01]  /*33d0*/  @P1 FSEL R74, R74, RZ, P6 ;  /* 0x000000ff4a4a1208 */ /* 0x000fe20003000000 */
[----:B------:R-:W-:Y:S01]  /*33e0*/  FMUL.FTZ R98, R193, R96 ;  /* 0x00000060c1627220 */ /* 0x000fe20000410000 */
[----:B------:R-:W-:Y:S01]  /*33f0*/  LOP3.LUT P6, RZ, R197, 0xff0000, RZ, 0xc0, !PT ;  /* 0x00ff0000c5ff7812 */ /* 0x000fe200078cc0ff */
[----:B------:R-:W-:-:S02]  /*3400*/  FMUL.FTZ R116, R95, c[0x0][0x1e8] ;  /* 0x00007a005f747a20 */ /* 0x000fc40000410000 */
[----:B------:R-:W-:Y:S01]  /*3410*/  FADD.FTZ R112, R82, -R101 ;  /* 0x8000006552707221 */ /* 0x000fe20000010000 */
[----:B0-----:R-:W-:Y:S01]  /*3420*/  FSEL R66, R94, RZ, P6 ;  /* 0x000000ff5e427208 */ /* 0x001fe20003000000 */
[----:B------:R-:W-:Y:S01]  /*3430*/  @P0 FADD.FTZ R98, R51, R98 ;  /* 0x0000006233620221 */ /* 0x000fe20000010000 */
[----:B------:R-:W-:Y:S01]  /*3440*/  @P1 LOP3.LUT P6, RZ, R149, 0xff0000, RZ, 0xc0, !PT ;  /* 0x00ff000095ff1812 */ /* 0x000fe200078cc0ff */
[----:B------:R-:W-:Y:S01]  /*3450*/  FMUL.FTZ R82, R193, R110 ;  /* 0x0000006ec1527220 */ /* 0x000fe20000410000 */
[----:B------:R0:W1:Y:S01]  /*3460*/  F2F.BF16.F32 R101, R79 ;  /* 0x0000004f00657304 */ /* 0x0000620000202000 */
[----:B------:R-:W-:Y:S01]  /*3470*/  FMUL.FTZ R96, R98, c[0x0][0x1e8] ;  /* 0x00007a0062607a20 */ /* 0x000fe20000410000 */
[----:B------:R-:W-:Y:S01]  /*3480*/  @P1 FSEL R94, R94, RZ, P6 ;  /* 0x000000ff5e5e1208 */ /* 0x000fe20003000000 */
[----:B------:R-:W-:Y:S01]  /*3490*/  @P0 FADD.FTZ R82, R53, R82 ;  /* 0x0000005235520221 */ /* 0x000fe20000010000 */
[----:B------:R-:W-:Y:S01]  /*34a0*/  @P2 LEA R70, P6, R190, c[0x0][0x258], 0x4 ;  /* 0x00009600be462a11 */ /* 0x000fe200078c20ff */
[----:B------:R-:W-:-:S02]  /*34b0*/  FMUL.FTZ R77, R193, R112 ;  /* 0x00000070c14d7220 */ /* 0x000fc40000410000 */
[-CC-:B------:R-:W-:Y:S01]  /*34c0*/  FFMA.FTZ R83, R83, R73.reuse, R72.reuse ;  /* 0x0000004953537223 */ /* 0x180fe20000010048 */
[----:B------:R-:W-:Y:S01]  /*34d0*/  @P2 LEA.HI.X R71, R190, c[0x0][0x25c], RZ, 0x4, P6 ;  /* 0x00009700be472a11 */ /* 0x000fe200030f24ff */
[----:B------:R-:W-:Y:S01]  /*34e0*/  FMUL.FTZ R93, R82, c[0x0][0x1e8] ;  /* 0x00007a00525d7a20 */ /* 0x000fe20000410000 */
[----:B------:R-:W-:Y:S01]  /*34f0*/  LOP3.LUT P6, RZ, R197, 0xff, RZ, 0xc0, !PT ;  /* 0x000000ffc5ff7812 */ /* 0x000fe200078cc0ff */
[----:B------:R-:W-:Y:S01]  /*3500*/  @P0 FADD.FTZ R77, R54, R77 ;  /* 0x0000004d364d0221 */ /* 0x000fe20000010000 */
[----:B------:R-:W2:Y:S01]  /*3510*/  F2F.BF16.F32 R112, R109 ;  /* 0x0000006d00707304 */ /* 0x000ea20000202000 */
[----:B0-----:R-:W-:Y:S01]  /*3520*/  FMUL.FTZ R79, R193, R100 ;  /* 0x00000064c14f7220 */ /* 0x001fe20000410000 */
[----:B------:R-:W-:Y:S01]  /*3530*/  FSEL R64, R116, RZ, P6 ;  /* 0x000000ff74407208 */ /* 0x000fe20003000000 */
[----:B------:R-:W-:Y:S01]  /*3540*/  FADD.FTZ R84, R84, -R83 ;  /* 0x8000005354547221 */ /* 0x000fe20000010000 */
[----:B------:R-:W-:Y:S01]  /*3550*/  LOP3.LUT P6, RZ, R197, 0xff000000, RZ, 0xc0, !PT ;  /* 0xff000000c5ff7812 */ /* 0x000fe200078cc0ff */
[----:B------:R-:W-:-:S02]  /*3560*/  FFMA.FTZ R83, R87, R73, R72 ;  /* 0x0000004957537223 */ /* 0x000fc40000010048 */
[----:B------:R-:W-:Y:S01]  /*3570*/  FMUL.FTZ R81, R77, c[0x0][0x1e8] ;  /* 0x00007a004d517a20 */ /* 0x000fe20000410000 */
[----:B------:R-:W-:Y:S01]  /*3580*/  FSEL R65, R96, RZ, P6 ;  /* 0x000000ff60417208 */ /* 0x000fe20003000000 */
[----:B------:R-:W-:Y:S01]  /*3590*/  @P0 FADD.FTZ R79, R52, R79 ;  /* 0x0000004f344f0221 */ /* 0x000fe20000010000 */
[----:B------:R-:W-:Y:S01]  /*35a0*/  LOP3.LUT P6, RZ, R198, 0xff00, RZ, 0xc0, !PT ;  /* 0x0000ff00c6ff7812 */ /* 0x000fe200078cc0ff */
[-CC-:B------:R-:W-:Y:S01]  /*35b0*/  FFMA.FTZ R88, R88, R73.reuse, R72.reuse ;  /* 0x0000004958587223 */ /* 0x180fe20000010048 */
[----:B------:R-:W0:Y:S01]  /*35c0*/  F2F.BF16.F32 R109, R64 ;  /* 0x00000040006d7304 */ /* 0x000e220000202000 */
[----:B------:R-:W-:Y:S01]  /*35d0*/  FMUL.FTZ R84, R193, R84 ;  /* 0x00000054c1547220 */ /* 0x000fe20000410000 */
[----:B------:R-:W-:Y:S01]  /*35e0*/  FSEL R99, R93, RZ, P6 ;  /* 0x000000ff5d637208 */ /* 0x000fe20003000000 */
[----:B------:R-:W-:Y:S01]  /*35f0*/  FFMA.FTZ R87, R85, R73, R72 ;  /* 0x0000004955577223 */ /* 0x000fe20000010048 */
[----:B------:R-:W-:Y:S01]  /*3600*/  LOP3.LUT P6, RZ, R198, 0xff0000, RZ, 0xc0, !PT ;  /* 0x00ff0000c6ff7812 */ /* 0x000fe200078cc0ff */
[----:B------:R-:W-:-:S02]  /*3610*/  FADD.FTZ R86, R86, -R83 ;  /* 0x8000005356567221 */ /* 0x000fc40000010000 */
[----:B------:R-:W-:Y:S01]  /*3620*/  FFMA.FTZ R73, R91, R73, R72 ;  /* 0x000000495b497223 */ /* 0x000fe20000010048 */
[----:B------:R-:W-:Y:S01]  /*3630*/  FSEL R100, R81, RZ, P6 ;  /* 0x000000ff51647208 */ /* 0x000fe20003000000 */
[----:B------:R-:W-:Y:S01]  /*3640*/  FMUL.FTZ R92, R79, c[0x0][0x1e8] ;  /* 0x00007a004f5c7a20 */ /* 0x000fe20000410000 */
[----:B------:R-:W-:Y:S01]  /*3650*/  LOP3.LUT P6, RZ, R198, 0xff, RZ, 0xc0, !PT ;  /* 0x000000ffc6ff7812 */ /* 0x000fe200078cc0ff */
[----:B------:R-:W-:Y:S01]  /*3660*/  @P0 FADD.FTZ R84, R55, R84 ;  /* 0x0000005437540221 */ /* 0x000fe20000010000 */
[----:B------:R3:W4:Y:S01]  /*3670*/  F2F.BF16.F32 R118, R65 ;  /* 0x0000004100767304 */ /* 0x0007220000202000 */
[----:B------:R-:W-:Y:S01]  /*3680*/  FADD.FTZ R110, R89, -R88 ;  /* 0x80000058596e7221 */ /* 0x000fe20000010000 */
[----:B------:R-:W-:Y:S01]  /*3690*/  FSEL R97, R92, RZ, P6 ;  /* 0x000000ff5c617208 */ /* 0x000fe20003000000 */
[----:B------:R-:W-:Y:S01]  /*36a0*/  FMUL.FTZ R88, R193, R86 ;  /* 0x00000056c1587220 */ /* 0x000fe20000410000 */
[----:B------:R-:W-:Y:S01]  /*36b0*/  LOP3.LUT P6, RZ, R198, 0xff000000, RZ, 0xc0, !PT ;  /* 0xff000000c6ff7812 */ /* 0x000fe200078cc0ff */
[----:B-1----:R-:W-:-:S02]  /*36c0*/  IMAD.U32 R85, R101, 0x10000, RZ ;  /* 0x0001000065557824 */ /* 0x002fc400078e00ff */
[----:B------:R-:W-:Y:S01]  /*36d0*/  FADD.FTZ R90, R90, -R73 ;  /* 0x800000495a5a7221 */ /* 0x000fe20000010000 */
[----:B------:R1:W0:Y:S01]  /*36e0*/  F2F.BF16.F32 R117, R66 ;  /* 0x0000004200757304 */ /* 0x0002220000202000 */
[----:B---3--:R-:W-:-:S04]  /*36f0*/  IMAD.WIDE.U32 R64, R113, 0x10000, RZ ;  /* 0x0001000071407825 */ /* 0x008fc800078e00ff */
[----:B------:R-:W-:Y:S01]  /*3700*/  FMUL.FTZ R83, R84, c[0x0][0x1e8] ;  /* 0x00007a0054537a20 */ /* 0x000fe20000410000 */
[----:B------:R-:W-:Y:S01]  /*3710*/  LOP3.LUT R73, R65, R85, R115, 0xfe, !PT ;  /* 0x0000005541497212 */ /* 0x000fe200078efe73 */
[----:B------:R-:W-:Y:S01]  /*3720*/  @P0 FADD.FTZ R88, R57, R88 ;  /* 0x0000005839580221 */ /* 0x000fe20000010000 */
[----:B------:R-:W-:Y:S01]  /*3730*/  LOP3.LUT R72, R64, R111, RZ, 0xfc, !PT ;  /* 0x0000006f40487212 */ /* 0x000fe200078efcff */
[----:B------:R-:W-:Y:S01]  /*3740*/  FMUL.FTZ R90, R193, R90 ;  /* 0x0000005ac15a7220 */ /* 0x000fe20000410000 */
[----:B------:R-:W-:Y:S01]  /*3750*/  SEL R65, R78, R61, P5 ;  /* 0x0000003d4e417207 */ /* 0x000fe20002800000 */
[----:B------:R-:W-:Y:S01]  /*3760*/  FMUL.FTZ R78, R88, c[0x0][0x1e8] ;  /* 0x00007a00584e7a20 */ /* 0x000fe20000410000 */
[----:B-1----:R-:W-:Y:S01]  /*3770*/  SEL R66, R67, R62, P5 ;  /* 0x0000003e43427207 */ /* 0x002fe20002800000 */
[----:B------:R-:W-:Y:S01]  /*3780*/  @P0 FADD.FTZ R90, R59, R90 ;  /* 0x0000005a3b5a0221 */ /* 0x000fe20000010000 */
[----:B------:R-:W-:Y:S01]  /*3790*/  FSEL R86, R83, RZ, P6 ;  /* 0x000000ff53567208 */ /* 0x000fe20003000000 */
[----:B------:R-:W1:Y:S01]  /*37a0*/  F2F.BF16.F32 R119, R99 ;  /* 0x0000006300777304 */ /* 0x000e620000202000 */
[----:B------:R-:W-:Y:S01]  /*37b0*/  SEL R67, R104, R63, P5 ;  /* 0x0000003f68437207 */ /* 0x000fe20002800000 */
[----:B------:R-:W-:Y:S01]  /*37c0*/  FMUL.FTZ R85, R90, c[0x0][0x1e8] ;  /* 0x00007a005a557a20 */ /* 0x000fe20000410000 */
[----:B------:R-:W-:Y:S01]  /*37d0*/  SEL R64, R107, R60, P5 ;  /* 0x0000003c6b407207 */ /* 0x000fe20002800000 */
[----:B------:R-:W-:Y:S01]  /*37e0*/  FMUL.FTZ R91, R193, R110 ;  /* 0x0000006ec15b7220 */ /* 0x000fe20000410000 */
[----:B------:R-:W-:-:S03]  /*37f0*/  LOP3.LUT P6, RZ, R114, 0xff00, RZ, 0xc0, !PT ;  /* 0x0000ff0072ff7812 */ /* 0x000fc600078cc0ff */
[----:B------:R3:W0:Y:S01]  /*3800*/  F2F.BF16.F32 R99, R97 ;  /* 0x0000006100637304 */ /* 0x0006220000202000 */
[----:B------:R5:W-:Y:S01]  /*3810*/  @P2 STG.E.128 [R2.64], R64 ;  /* 0x0000004002002986 */ /* 0x000be2000c101d04 */
[----:B------:R-:W-:-:S03]  /*3820*/  @P0 FADD.FTZ R91, R58, R91 ;  /* 0x0000005b3a5b0221 */ /* 0x000fc60000010000 */
[----:B------:R0:W-:Y:S01]  /*3830*/  STG.E.64 [R68.64], R72 ;  /* 0x0000004844007986 */ /* 0x0001e2000c101b04 */
[----:B------:R-:W-:Y:S02]  /*3840*/  FMUL.FTZ R89, R91, c[0x0][0x1e8] ;  /* 0x00007a005b597a20 */ /* 0x000fe40000410000 */
[----:B------:R-:W0:Y:S01]  /*3850*/  F2F.BF16.F32 R100, R100 ;  /* 0x0000006400647304 */ /* 0x000e220000202000 */
[----:B---3--:R-:W-:Y:S02]  /*3860*/  FSEL R97, R78, RZ, P6 ;  /* 0x000000ff4e617208 */ /* 0x008fe40003000000 */
[----:B------:R-:W-:-:S05]  /*3870*/  LOP3.LUT P6, RZ, R114, 0xff000000, RZ, 0xc0, !PT ;  /* 0xff00000072ff7812 */ /* 0x000fca00078cc0ff */
[----:B------:R-:W3:Y:S01]  /*3880*/  F2F.BF16.F32 R97, R97 ;  /* 0x0000006100617304 */ /* 0x000ee20000202000 */
[----:B-----5:R-:W-:Y:S02]  /*3890*/  FSEL R2, R85, RZ, P6 ;  /* 0x000000ff55027208 */ /* 0x020fe40003000000 */
[----:B------:R-:W-:Y:S02]  /*38a0*/  @P1 F2FP.BF16.PACK_AB R3, RZ, R103 ;  /* 0x00000067ff03123e */ /* 0x000fe400000010ff */
[----:B------:R-:W-:-:S03]  /*38b0*/  @P1 LOP3.LUT P6, RZ, R149, 0xff, RZ, 0xc0, !PT ;  /* 0x000000ff95ff1812 */ /* 0x000fc600078cc0ff */
[----:B------:R-:W0:Y:S01]  /*38c0*/  F2F.BF16.F32 R103, R2 ;  /* 0x0000000200677304 */ /* 0x000e220000202000 */
[----:B------:R-:W-:-:S07]  /*38d0*/  @P1 PRMT R138, R3, 0x7610, R138 ;  /* 0x00007610038a1816 */ /* 0x000fce000000008a */
[----:B------:R5:W0:Y:S02]  /*38e0*/  F2F.BF16.F32 R101, R86 ;  /* 0x0000005600657304 */ /* 0x000a240000202000 */
[----:B-----5:R-:W-:Y:S02]  /*38f0*/  @P1 FSEL R86, R116, RZ, P6 ;  /* 0x000000ff74561208 */ /* 0x020fe40003000000 */
[----:B------:R-:W-:-:S04]  /*3900*/  LOP3.LUT P6, RZ, R114, 0xff0000, RZ, 0xc0, !PT ;  /* 0x00ff000072ff7812 */ /* 0x000fc800078cc0ff */
[----:B------:R-:W-:Y:S01]  /*3910*/  FSEL R67, R89, RZ, P6 ;  /* 0x000000ff59437208 */ /* 0x000fe20003000000 */
[----:B------:R-:W-:Y:S05]  /*3920*/  @!P1 BRA `(.L_x_1755) ;  /* 0x0000008000009947 */ /* 0x000fea0003800000 */
[----:B01234-:R-:W-:Y:S02]  /*3930*/  LOP3.LUT R64, R158, 0xffff, RZ, 0xc0, !PT ;  /* 0x0000ffff9e407812 */ /* 0x01ffe400078ec0ff */
[----:B------:R-:W-:Y:S02]  /*3940*/  IADD3 R2, P6, R102, c[0x0][0x250], RZ ;  /* 0x0000940066027a10 */ /* 0x000fe40007fde0ff */
[----:B------:R-:W-:Y:S01]  /*3950*/  PRMT R69, R132, 0x5410, R139 ;  /* 0x0000541084457816 */ /* 0x000fe2000000008b */
[----:B------:R-:W-:Y:S01]  /*3960*/  IMAD.WIDE.U32 R64, R64, 0x10000, RZ ;  /* 0x0001000040407825 */ /* 0x000fe200078e00ff */
[----:B------:R-:W-:-:S04]  /*3970*/  IADD3.X R3, R192, c[0x0][0x254], RZ, P6, !PT ;  /* 0x00009500c0037a10 */ /* 0x000fc800037fe4ff */
[----:B------:R-:W-:Y:S02]  /*3980*/  LOP3.LUT R65, R69, R65, RZ, 0xfc, !PT ;  /* 0x0000004145417212 */ /* 0x000fe400078efcff */
[----:B------:R-:W-:-:S05]  /*3990*/  LOP3.LUT R64, R64, 0xffff, R138, 0xf8, !PT ;  /* 0x0000ffff40407812 */ /* 0x000fca00078ef88a */
[----:B------:R0:W-:Y:S02]  /*39a0*/  STG.E.64 [R2.64], R64 ;  /* 0x0000004002007986 */ /* 0x0001e4000c101b04 */
.L_x_1755:
[----:B01234-:R-:W-:Y:S01]  /*39b0*/  FADD.FTZ R80, R80, -R87 ;  /* 0x8000005750507221 */ /* 0x01ffe20000010000 */
[----:B------:R-:W-:Y:S01]  /*39c0*/  SHF.L.U32 R73, R101, 0x10, RZ ;  /* 0x0000001065497819 */ /* 0x000fe200000006ff */
[----:B------:R0:W1:Y:S01]  /*39d0*/  F2F.BF16.F32 R87, R67 ;  /* 0x0000004300577304 */ /* 0x0000620000202000 */
[----:B------:R-:W-:Y:S01]  /*39e0*/  IMAD.WIDE.U32 R2, R119, 0x10000, RZ ;  /* 0x0001000077027825 */ /* 0x000fe200078e00ff */
[----:B------:R-:W-:Y:S02]  /*39f0*/  SEL R66, R75, R62, P5 ;  /* 0x0000003e4b427207 */ /* 0x000fe40002800000 */
[----:B------:R-:W-:Y:S01]  /*3a00*/  LOP3.LUT P6, RZ, R114, 0xff, RZ, 0xc0, !PT ;  /* 0x000000ff72ff7812 */ /* 0x000fe200078cc0ff */
[----:B------:R-:W-:Y:S01]  /*3a10*/  FMUL.FTZ R193, R193, R80 ;  /* 0x00000050c1c17220 */ /* 0x000fe20000410000 */
[----:B------:R-:W-:Y:S01]  /*3a20*/  LOP3.LUT R3, R3, R73, R100, 0xfe, !PT ;  /* 0x0000004903037212 */ /* 0x000fe200078efe64 */
[----:B------:R-:W-:Y:S01]  /*3a30*/  IMAD.SHL.U32 R80, R190, 0x8, RZ ;  /* 0x00000008be507824 */ /* 0x000fe200078e00ff */
[----:B------:R-:W-:Y:S01]  /*3a40*/  SHF.R.U32.HI R190, RZ, 0x1d, R190 ;  /* 0x0000001dffbe7819 */ /* 0x000fe200000116be */
[----:B------:R-:W-:Y:S01]  /*3a50*/  @P0 FADD.FTZ R193, R56, R193 ;  /* 0x000000c138c10221 */ /* 0x000fe20000010000 */
[----:B------:R-:W-:Y:S01]  /*3a60*/  @P1 LOP3.LUT P0, RZ, R149, 0xff000000, RZ, 0xc0, !PT ;  /* 0xff00000095ff1812 */ /* 0x000fe2000780c0ff */
[----:B------:R-:W-:Y:S01]  /*3a70*/  IMAD.WIDE.U32 R64, R112, 0x10000, RZ ;  /* 0x0001000070407825 */ /* 0x000fe200078e00ff */
[----:B0-----:R-:W-:-:S02]  /*3a80*/  SEL R67, R98, R63, P5 ;  /* 0x0000003f62437207 */ /* 0x001fc40002800000 */
[----:B------:R-:W-:Y:S01]  /*3a90*/  @P1 F2FP.BF16.PACK_AB R98, RZ, R94 ;  /* 0x0000005eff62123e */ /* 0x000fe200000010ff */
[----:B------:R-:W-:Y:S01]  /*3aa0*/  IMAD.U32 R69, R118, 0x10000, RZ ;  /* 0x0001000076457824 */ /* 0x000fe200078e00ff */
[----:B------:R-:W-:Y:S01]  /*3ab0*/  @P1 F2FP.BF16.PACK_AB R94, RZ, R86 ;  /* 0x00000056ff5e123e */ /* 0x000fe200000010ff */
[----:B------:R-:W-:Y:S01]  /*3ac0*/  IMAD.WIDE.U32 R72, R97, 0x10000, RZ ;  /* 0x0001000061487825 */ /* 0x000fe200078e00ff */
[----:B------:R-:W-:Y:S02]  /*3ad0*/  @P1 FSEL R96, R96, RZ, P0 ;  /* 0x000000ff60601208 */ /* 0x000fe40000000000 */
[----:B------:R-:W-:Y:S01]  /*3ae0*/  IADD3 R86, P0, R80, c[0x0][0x248], RZ ;  /* 0x0000920050567a10 */ /* 0x000fe20007f1e0ff */
[----:B------:R-:W-:Y:S01]  /*3af0*/  IMAD.U32 R75, R103, 0x10000, RZ ;  /* 0x00010000674b7824 */ /* 0x000fe200078e00ff */
[----:B------:R-:W-:Y:S02]  /*3b00*/  LOP3.LUT R69, R65, R69, R117, 0xfe, !PT ;  /* 0x0000004541457212 */ /* 0x000fe400078efe75 */
[----:B------:R-:W-:-:S02]  /*3b10*/  LOP3.LUT R68, R64, R109, RZ, 0xfc, !PT ;  /* 0x0000006d40447212 */ /* 0x000fc400078efcff */
[----:B------:R-:W-:Y:S02]  /*3b20*/  SEL R65, R76, R61, P5 ;  /* 0x0000003d4c417207 */ /* 0x000fe40002800000 */
[----:B------:R-:W-:Y:S01]  /*3b30*/  SEL R64, R95, R60, P5 ;  /* 0x0000003c5f407207 */ /* 0x000fe20002800000 */
[----:B------:R-:W-:Y:S01]  /*3b40*/  FMUL.FTZ R95, R193, c[0x0][0x1e8] ;  /* 0x00007a00c15f7a20 */ /* 0x000fe20000410000 */
[----:B-1----:R-:W-:Y:S02]  /*3b50*/  LOP3.LUT R75, R73, R75, R87, 0xfe, !PT ;  /* 0x0000004b494b7212 */ /* 0x002fe400078efe57 */
[----:B------:R-:W-:Y:S01]  /*3b60*/  IADD3.X R87, R190, c[0x0][0x24c], RZ, P0, !PT ;  /* 0x00009300be577a10 */ /* 0x000fe200007fe4ff */
[----:B------:R0:W-:Y:S01]  /*3b70*/  @P2 STG.E.128 [R70.64], R64 ;  /* 0x0000004046002986 */ /* 0x0001e2000c101d04 */
[----:B------:R-:W-:Y:S02]  /*3b80*/  FSEL R76, R95, RZ, P6 ;  /* 0x000000ff5f4c7208 */ /* 0x000fe40003000000 */
[----:B------:R-:W-:Y:S01]  /*3b90*/  @P1 F2FP.BF16.PACK_AB R97, RZ, R74 ;  /* 0x0000004aff61123e */ /* 0x000fe200000010ff */
[----:B------:R1:W-:Y:S01]  /*3ba0*/  STG.E.64 [R86.64], R68 ;  /* 0x0000004456007986 */ /* 0x0003e2000c101b04 */
[----:B------:R-:W-:-:S02]  /*3bb0*/  @P1 F2FP.BF16.PACK_AB R96, RZ, R96 ;  /* 0x00000060ff60123e */ /* 0x000fc400000010ff */
[----:B------:R-:W-:Y:S02]  /*3bc0*/  LOP3.LUT R2, R2, R99, RZ, 0xfc, !PT ;  /* 0x0000006302027212 */ /* 0x000fe400078efcff */
[----:B------:R-:W-:Y:S02]  /*3bd0*/  @P1 LOP3.LUT P6, RZ, R150, 0xff00, RZ, 0xc0, !PT ;  /* 0x0000ff0096ff1812 */ /* 0x000fe400078cc0ff */
[----:B------:R-:W-:Y:S02]  /*3be0*/  @P1 PRMT R158, R97, 0x7610, R158 ;  /* 0x00007610619e1816 */ /* 0x000fe4000000009e */
[----:B------:R-:W-:Y:S02]  /*3bf0*/  @P1 PRMT R132, R98, 0x7610, R132 ;  /* 0x0000761062841816 */ /* 0x000fe40000000084 */
[----:B------:R-:W-:Y:S02]  /*3c00*/  @P1 PRMT R138, R94, 0x7610, R138 ;  /* 0x000076105e8a1816 */ /* 0x000fe4000000008a */
[----:B------:R-:W-:Y:S01]  /*3c10*/  @P1 PRMT R139, R96, 0x7610, R139 ;  /* 0x00007610608b1816 */ /* 0x000fe2000000008b */
[----:B0-----:R1:W0:Y:S01]  /*3c20*/  F2F.BF16.F32 R71, R76 ;  /* 0x0000004c00477304 */ /* 0x0012220000202000 */
        /* <DEDUP_REMOVED lines=9> */
.L_x_1756:
[----:B------:R-:W-:Y:S02]  /*3cc0*/  @P1 FSEL R93, R93, RZ, P6 ;  /* 0x000000ff5d5d1208 */ /* 0x000fe40003000000 */
[C---:B-1----:R-:W-:Y:S02]  /*3cd0*/  @P2 LEA R68, P0, R145.reuse, c[0x0][0x258], 0x4 ;  /* 0x0000960091442a11 */ /* 0x042fe400078020ff */
[----:B------:R-:W-:Y:S02]  /*3ce0*/  @P1 LOP3.LUT P6, RZ, R150, 0xff0000, RZ, 0xc0, !PT ;  /* 0x00ff000096ff1812 */ /* 0x000fe400078cc0ff */
[----:B------:R-:W-:Y:S02]  /*3cf0*/  @P2 LEA.HI.X R69, R145, c[0x0][0x25c], RZ, 0x4, P0 ;  /* 0x0000970091452a11 */ /* 0x000fe400000f24ff */
[----:B------:R-:W-:Y:S02]  /*3d00*/  SEL R65, R82, R61, P5 ;  /* 0x0000003d52417207 */ /* 0x000fe40002800000 */
[----:B------:R-:W-:-:S02]  /*3d10*/  SEL R66, R77, R62, P5 ;  /* 0x0000003e4d427207 */ /* 0x000fc40002800000 */
[----:B------:R-:W-:Y:S02]  /*3d20*/  SEL R67, R84, R63, P5 ;  /* 0x0000003f54437207 */ /* 0x000fe40002800000 */
[----:B------:R-:W-:Y:S02]  /*3d30*/  SEL R64, R79, R60, P5 ;  /* 0x0000003c4f407207 */ /* 0x000fe40002800000 */
[----:B------:R-:W-:Y:S02]  /*3d40*/  @P1 FSEL R81, R81, RZ, P6 ;  /* 0x000000ff51511208 */ /* 0x000fe40003000000 */
[----:B------:R-:W-:Y:S01]  /*3d50*/  @P1 LOP3.LUT P6, RZ, R150, 0xff000000, RZ, 0xc0, !PT ;  /* 0xff00000096ff1812 */ /* 0x000fe200078cc0ff */
[----:B------:R1:W-:Y:S01]  /*3d60*/  @P2 STG.E.128 [R68.64], R64 ;  /* 0x0000004044002986 */ /* 0x0003e2000c101d04 */
[----:B------:R-:W-:Y:S02]  /*3d70*/  SHF.L.U32 R70, R145, 0x3, RZ ;  /* 0x0000000391467819 */ /* 0x000fe400000006ff */
[----:B------:R-:W-:-:S02]  /*3d80*/  @P1 FSEL R83, R83, RZ, P6 ;  /* 0x000000ff53531208 */ /* 0x000fc40003000000 */
[----:B------:R-:W-:Y:S02]  /*3d90*/  SHF.R.U32.HI R145, RZ, 0x1d, R145 ;  /* 0x0000001dff917819 */ /* 0x000fe40000011691 */
[----:B------:R-:W-:Y:S02]  /*3da0*/  @P1 LOP3.LUT P0, RZ, R150, 0xff, RZ, 0xc0, !PT ;  /* 0x000000ff96ff1812 */ /* 0x000fe4000780c0ff */
[----:B0-----:R-:W-:Y:S01]  /*3db0*/  LOP3.LUT R74, R72, R71, RZ, 0xfc, !PT ;  /* 0x00000047484a7212 */ /* 0x001fe200078efcff */
[----:B------:R-:W-:Y:S01]  /*3dc0*/  IMAD.SHL.U32 R71, R146, 0x8, RZ ;  /* 0x0000000892477824 */ /* 0x000fe200078e00ff */
[----:B------:R-:W-:Y:S02]  /*3dd0*/  @P1 FSEL R92, R92, RZ, P0 ;  /* 0x000000ff5c5c1208 */ /* 0x000fe40000000000 */
[----:B------:R-:W-:Y:S02]  /*3de0*/  @P1 F2FP.BF16.PACK_AB R93, RZ, R93 ;  /* 0x0000005dff5d123e */ /* 0x000fe400000010ff */
[----:B------:R-:W-:-:S02]  /*3df0*/  @P1 F2FP.BF16.PACK_AB R81, RZ, R81 ;  /* 0x00000051ff51123e */ /* 0x000fc400000010ff */
[----:B------:R-:W-:Y:S02]  /*3e00*/  @P1 F2FP.BF16.PACK_AB R92, RZ, R92 ;  /* 0x0000005cff5c123e */ /* 0x000fe400000010ff */
[----:B-1----:R-:W-:Y:S02]  /*3e10*/  IADD3 R64, P6, R70, c[0x0][0x248], RZ ;  /* 0x0000920046407a10 */ /* 0x002fe40007fde0ff */
[----:B------:R-:W-:Y:S02]  /*3e20*/  @P1 F2FP.BF16.PACK_AB R83, RZ, R83 ;  /* 0x00000053ff53123e */ /* 0x000fe400000010ff */
[----:B------:R-:W-:Y:S02]  /*3e30*/  IADD3.X R65, R145, c[0x0][0x24c], RZ, P6, !PT ;  /* 0x0000930091417a10 */ /* 0x000fe400037fe4ff */
[----:B------:R-:W-:Y:S02]  /*3e40*/  SHF.R.U32.HI R72, RZ, 0x1d, R146 ;  /* 0x0000001dff487819 */ /* 0x000fe40000011692 */
[----:B------:R-:W-:Y:S01]  /*3e50*/  IADD3 R68, P0, R71, c[0x0][0x248], RZ ;  /* 0x0000920047447a10 */ /* 0x000fe20007f1e0ff */
[----:B------:R0:W-:Y:S01]  /*3e60*/  STG.E.64 [R64.64], R2 ;  /* 0x0000000240007986 */ /* 0x0001e2000c101b04 */
        /* <DEDUP_REMOVED lines=20> */
.L_x_1757:
        /* <DEDUP_REMOVED lines=27> */
.L_x_1758:
[----:B0-----:R-:W-:Y:S01]  /*4160*/  SEL R202, RZ, 0x1, P4 ;  /* 0x00000001ffca7807 */ /* 0x001fe20002000000 */
[----:B------:R-:W-:Y:S01]  /*4170*/  @P3 CALL.REL.NOINC `(.L_x_1759) ;  /* 0x0000001000003944 */ /* 0x000fe20003c00000 */
[----:B------:R-:W-:Y:S05]  /*4180*/  BRA `(.L_x_1760) ;  /* 0xffffc35000007947 */ /* 0x000fea000383ffff */
.L_x_1759:
        /* <DEDUP_REMOVED lines=54> */
.L_x_1749:
        /* <DEDUP_REMOVED lines=23> */
.L_x_1750:
[----:B------:R-:W-:Y:S01]  /*4660*/  MOV R65, R67 ;  /* 0x0000004300417202 */ /* 0x000fe20000000f00 */
[----:B------:R-:W-:Y:S01]  /*4670*/  IMAD.MOV.U32 R66, RZ, RZ, 0x10 ;  /* 0x00000010ff427424 */ /* 0x000fe200078e00ff */
[----:B------:R-:W-:Y:S01]  /*4680*/  MOV R71, 0xffffffff ;  /* 0xffffffff00477802 */ /* 0x000fe20000000f00 */
[----:B------:R-:W-:Y:S01]  /*4690*/  IMAD.MOV.U32 R70, RZ, RZ, 0x1f ;  /* 0x0000001fff467424 */ /* 0x000fe200078e00ff */
[----:B------:R-:W-:-:S02]  /*46a0*/  MOV R2, 0x46c0 ;  /* 0x000046c000027802 */ /* 0x000fc40000000f00 */
[----:B-----5:R-:W-:Y:S05]  /*46b0*/  CALL.REL.NOINC `($__internal_59_$__cuda_sm70_shflsync_down_p) ;  /* 0x0000046000007944 */ /* 0x020fea0003c00000 */
[----:B-1----:R-:W-:Y:S01]  /*46c0*/  IMAD.MOV.U32 R64, RZ, RZ, R65 ;  /* 0x000000ffff407224 */ /* 0x002fe200078e0041 */
[----:B0-----:R-:W-:Y:S05]  /*46d0*/  BRA `(.L_x_1761) ;  /* 0xffffd69000007947 */ /* 0x001fea000383ffff */
.L_x_1751:
[----:B------:R-:W-:Y:S01]  /*46e0*/  HFMA2.MMA R66, -RZ, RZ, 0, 9.5367431640625e-07 ;  /* 0x00000010ff427435 */ /* 0x000fe200000001ff */
[----:B------:R-:W-:Y:S01]  /*46f0*/  IMAD.MOV.U32 R65, RZ, RZ, R68 ;  /* 0x000000ffff417224 */ /* 0x000fe200078e0044 */
[----:B------:R-:W-:Y:S01]  /*4700*/  MOV R2, 0x4740 ;  /* 0x0000474000027802 */ /* 0x000fe20000000f00 */
[----:B------:R-:W-:-:S02]  /*4710*/  IMAD.MOV.U32 R70, RZ, RZ, 0x1f ;  /* 0x0000001fff467424 */ /* 0x000fc400078e00ff */
[----:B------:R-:W-:Y:S02]  /*4720*/  IMAD.MOV.U32 R71, RZ, RZ, -0x1 ;  /* 0xffffffffff477424 */ /* 0x000fe400078e00ff */
[----:B01---5:R-:W-:Y:S05]  /*4730*/  CALL.REL.NOINC `($__internal_59_$__cuda_sm70_shflsync_down_p) ;  /* 0x000003e000007944 */ /* 0x023fea0003c00000 */
[----:B------:R-:W-:Y:S01]  /*4740*/  FADD.FTZ R67, R67, R64 ;  /* 0x0000004043437221 */ /* 0x000fe20000010000 */
[----:B0-----:R-:W-:Y:S01]  /*4750*/  MOV R66, 0x8 ;  /* 0x0000000800427802 */ /* 0x001fe20000000f00 */
[----:B-1----:R-:W-:Y:S01]  /*4760*/  FADD.FTZ R68, R68, R65 ;  /* 0x0000004144447221 */ /* 0x002fe20000010000 */
[----:B------:R-:W-:Y:S01]  /*4770*/  MOV R2, 0x47c0 ;  /* 0x000047c000027802 */ /* 0x000fe20000000f00 */
[----:B------:R-:W-:Y:S01]  /*4780*/  IMAD.MOV.U32 R70, RZ, RZ, 0x1f ;  /* 0x0000001fff467424 */ /* 0x000fe200078e00ff */
[----:B------:R-:W-:Y:S01]  /*4790*/  MOV R65, R67 ;  /* 0x0000004300417202 */ /* 0x000fe20000000f00 */
[----:B------:R-:W-:Y:S02]  /*47a0*/  IMAD.MOV.U32 R71, RZ, RZ, -0x1 ;  /* 0xffffffffff477424 */ /* 0x000fe400078e00ff */
[----:B------:R-:W-:Y:S05]  /*47b0*/  CALL.REL.NOINC `($__internal_59_$__cuda_sm70_shflsync_down_p) ;  /* 0x0000036000007944 */ /* 0x000fea0003c00000 */
[----:B0-----:R-:W-:Y:S01]  /*47c0*/  HFMA2.MMA R66, -RZ, RZ, 0, 4.76837158203125e-07 ;  /* 0x00000008ff427435 */ /* 0x001fe200000001ff */
[----:B-1----:R-:W-:Y:S01]  /*47d0*/  IMAD.MOV.U32 R64, RZ, RZ, R65 ;  /* 0x000000ffff407224 */ /* 0x002fe200078e0041 */
[----:B------:R-:W-:Y:S01]  /*47e0*/  MOV R2, 0x4830 ;  /* 0x0000483000027802 */ /* 0x000fe20000000f00 */
[----:B------:R-:W-:Y:S02]  /*47f0*/  IMAD.MOV.U32 R65, RZ, RZ, R68 ;  /* 0x000000ffff417224 */ /* 0x000fe400078e0044 */
[----:B------:R-:W-:-:S02]  /*4800*/  IMAD.MOV.U32 R70, RZ, RZ, 0x1f ;  /* 0x0000001fff467424 */ /* 0x000fc400078e00ff */
[----:B------:R-:W-:Y:S02]  /*4810*/  IMAD.MOV.U32 R71, RZ, RZ, -0x1 ;  /* 0xffffffffff477424 */ /* 0x000fe400078e00ff */
[----:B------:R-:W-:Y:S05]  /*4820*/  CALL.REL.NOINC `($__internal_59_$__cuda_sm70_shflsync_down_p) ;  /* 0x000002f000007944 */ /* 0x000fea0003c00000 */
        /* <DEDUP_REMOVED lines=8> */
[----:B0-----:R-:W-:Y:S01]  /*48b0*/  HFMA2.MMA R66, -RZ, RZ, 0, 2.384185791015625e-07 ;  /* 0x00000004ff427435 */ /* 0x001fe200000001ff */
        /* <DEDUP_REMOVED lines=14> */
[----:B0-----:R-:W-:Y:S01]  /*49a0*/  HFMA2.MMA R70, -RZ, RZ, 0, 1.847743988037109375e-06 ;  /* 0x0000001fff467435 */ /* 0x001fe200000001ff */
[----:B-1----:R-:W-:Y:S01]  /*49b0*/  IMAD.MOV.U32 R64, RZ, RZ, R65 ;  /* 0x000000ffff407224 */ /* 0x002fe200078e0041 */
[----:B------:R-:W-:Y:S01]  /*49c0*/  MOV R65, R68 ;  /* 0x0000004400417202 */ /* 0x000fe20000000f00 */
[----:B------:R-:W-:Y:S01]  /*49d0*/  IMAD.MOV.U32 R66, RZ, RZ, 0x2 ;  /* 0x00000002ff427424 */ /* 0x000fe200078e00ff */
[----:B------:R-:W-:Y:S01]  /*49e0*/  MOV R2, 0x4a10 ;  /* 0x00004a1000027802 */ /* 0x000fe20000000f00 */
[----:B------:R-:W-:-:S02]  /*49f0*/  IMAD.MOV.U32 R71, RZ, RZ, -0x1 ;  /* 0xffffffffff477424 */ /* 0x000fc400078e00ff */
[----:B------:R-:W-:Y:S05]  /*4a00*/  CALL.REL.NOINC `($__internal_59_$__cuda_sm70_shflsync_down_p) ;  /* 0x0000011000007944 */ /* 0x000fea0003c00000 */
[----:B------:R-:W-:Y:S01]  /*4a10*/  FADD.FTZ R67, R64, R67 ;  /* 0x0000004340437221 */ /* 0x000fe20000010000 */
[----:B0-----:R-:W-:Y:S01]  /*4a20*/  MOV R66, 0x1 ;  /* 0x0000000100427802 */ /* 0x001fe20000000f00 */
[----:B-1----:R-:W-:Y:S01]  /*4a30*/  FADD.FTZ R69, R68, R65 ;  /* 0x0000004144457221 */ /* 0x002fe20000010000 */
[----:B------:R-:W-:Y:S01]  /*4a40*/  MOV R71, 0xffffffff ;  /* 0xffffffff00477802 */ /* 0x000fe20000000f00 */
[----:B------:R-:W-:Y:S01]  /*4a50*/  IMAD.MOV.U32 R70, RZ, RZ, 0x1f ;  /* 0x0000001fff467424 */ /* 0x000fe200078e00ff */
[----:B------:R-:W-:Y:S01]  /*4a60*/  MOV R2, 0x4a90 ;  /* 0x00004a9000027802 */ /* 0x000fe20000000f00 */
[----:B------:R-:W-:-:S02]  /*4a70*/  IMAD.MOV.U32 R65, RZ, RZ, R67 ;  /* 0x000000ffff417224 */ /* 0x000fc400078e0043 */
[----:B------:R-:W-:Y:S05]  /*4a80*/  CALL.REL.NOINC `($__internal_59_$__cuda_sm70_shflsync_down_p) ;  /* 0x0000009000007944 */ /* 0x000fea0003c00000 */
[----:B0-----:R-:W-:Y:S01]  /*4a90*/  HFMA2.MMA R66, -RZ, RZ, 0, 5.9604644775390625e-08 ;  /* 0x00000001ff427435 */ /* 0x001fe200000001ff */
[----:B-1----:R-:W-:Y:S01]  /*4aa0*/  MOV R68, R65 ;  /* 0x0000004100447202 */ /* 0x002fe20000000f00 */
[----:B------:R-:W-:Y:S01]  /*4ab0*/  IMAD.MOV.U32 R65, RZ, RZ, R69 ;  /* 0x000000ffff417224 */ /* 0x000fe200078e0045 */
[----:B------:R-:W-:Y:S01]  /*4ac0*/  MOV R71, 0xffffffff ;  /* 0xffffffff00477802 */ /* 0x000fe20000000f00 */
[----:B------:R-:W-:Y:S01]  /*4ad0*/  IMAD.MOV.U32 R70, RZ, RZ, 0x1f ;  /* 0x0000001fff467424 */ /* 0x000fe200078e00ff */
[----:B------:R-:W-:-:S02]  /*4ae0*/  MOV R2, 0x4b00 ;  /* 0x00004b0000027802 */ /* 0x000fc40000000f00 */
[----:B------:R-:W-:Y:S05]  /*4af0*/  CALL.REL.NOINC `($__internal_59_$__cuda_sm70_shflsync_down_p) ;  /* 0x0000002000007944 */ /* 0x000fea0003c00000 */
[----:B-1----:R-:W-:Y:S01]  /*4b00*/  IMAD.MOV.U32 R2, RZ, RZ, R65 ;  /* 0x000000ffff027224 */ /* 0x002fe200078e0041 */
[----:B0-----:R-:W-:Y:S05]  /*4b10*/  BRA `(.L_x_1762) ;  /* 0xffffd37000007947 */ /* 0x001fea000383ffff */
        .weak           $__internal_59_$__cuda_sm70_shflsync_down_p
        .type           $__internal_59_$__cuda_sm70_shflsync_down_p,@function
        .size           $__internal_59_$__cuda_sm70_shflsync_down_p,(.L_x_3421 - $__internal_59_$__cuda_sm70_shflsync_down_p)
$__internal_59_$__cuda_sm70_shflsync_down_p:
[----:B------:R-:W-:Y:S01]  /*4b20*/  HFMA2.MMA R3, -RZ, RZ, 0, 0 ;  /* 0x00000000ff037435 */ /* 0x000fe200000001ff */
[----:B------:R-:W-:Y:S04]  /*4b30*/  WARPSYNC R71 ;  /* 0x0000004700007348 */ /* 0x000fe80003800000 */
[----:B------:R0:W1:Y:S01]  /*4b40*/  SHFL.DOWN PT, R65, R65, R66, R70 ;  /* 0x0800004241417389 */ /* 0x00006200000e0046 */
[----:B------:R-:W-:Y:S05]  /*4b50*/  RET.REL.NODEC R2 `(_ZN10layer_norm31ln_parallel_residual_bwd_kernelINS_13Kernel_traitsIf13__nv_bfloat16fS2_fjLj7168ELj1ELj1ELj8ELj8ENS_18Kernel_traits_baseILj7168EfS2_fS2_fjLj256EEEEELb1ELb1ELb1EEEvNS_9BwdParamsE) ;  /* 0xffffb4a002007950 */ /* 0x000fea0003c3ffff */
.L_x_1763:
        /* <DEDUP_REMOVED lines=10> */
.L_x_3421:


//--------------------- .text._ZN10layer_norm31ln_parallel_residual_bwd_kernelINS_13Kernel_traitsIf6__halfS2_S2_fjLj7168ELj1ELj1ELj8ELj8ENS_18Kernel_traits_baseILj7168EfS2_S2_S2_fjLj256EEEEELb0ELb0ELb0EEEvNS_9BwdParamsE --------------------------
	.section	.text._ZN10layer_norm31ln_parallel_residual_bwd_kernelINS_13Kernel_traitsIf6__halfS2_S2_fjLj7168ELj1ELj1ELj8ELj8ENS_18Kernel_traits_baseILj7168EfS2_S2_S2_fjLj256EEEEELb0ELb0ELb0EEEvNS_9BwdParamsE,"ax",@progbits
	.sectioninfo	@"SHI_REGISTERS=255"
	.align	128
        .global         _ZN10layer_norm31ln_parallel_residual_bwd_kernelINS_13Kernel_traitsIf6__halfS2_S2_fjLj7168ELj1ELj1ELj8ELj8ENS_18Kernel_traits_baseILj7168EfS2_S2_S2_fjLj256EEEEELb0ELb0ELb0EEEvNS_9BwdParamsE
        .type           _ZN10layer_norm31ln_parallel_residual_bwd_kernelINS_13Kernel_traitsIf6__halfS2_S2_fjLj7168ELj1ELj1ELj8ELj8ENS_18Kernel_traits_baseILj7168EfS2_S2_S2_fjLj256EEEEELb0ELb0ELb0EEEvNS_9BwdParamsE,@function
        .size           _ZN10layer_norm31ln_parallel_residual_bwd_kernelINS_13Kernel_traitsIf6__halfS2_S2_fjLj7168ELj1ELj1ELj8ELj8ENS_18Kernel_traits_baseILj7168EfS2_S2_S2_fjLj256EEEEELb0ELb0ELb0EEEvNS_9BwdParamsE,(.L_x_3422 - _ZN10layer_norm31ln_parallel_residual_bwd_kernelINS_13Kernel_traitsIf6__halfS2_S2_fjLj7168ELj1ELj1ELj8ELj8ENS_18Kernel_traits_baseILj7168EfS2_S2_S2_fjLj256EEEEELb0ELb0ELb0EEEvNS_9BwdParamsE)
        .other          _ZN10layer_norm31ln_parallel_residual_bwd_kernelINS_13Kernel_traitsIf6__halfS2_S2_fjLj7168ELj1ELj1ELj8ELj8ENS_18Kernel_traits_baseILj7168EfS2_S2_S2_fjLj256EEEEELb0ELb0ELb0EEEvNS_9BwdParamsE,@"STO_CUDA_ENTRY STV_DEFAULT"
_ZN10layer_norm31ln_parallel_residual_bwd_kernelINS_13Kernel_traitsIf6__halfS2_S2_fjLj7168ELj1ELj1ELj8ELj8ENS_18Kernel_traits_baseILj7168EfS2_S2_S2_fjLj256EEEEELb0ELb0ELb0EEEvNS_9BwdParamsE:
.text._ZN10layer_norm31ln_parallel_residual_bwd_kernelINS_13Kernel_traitsIf6__halfS2_S2_fjLj7168ELj1ELj1ELj8ELj8ENS_18Kernel_traits_baseILj7168EfS2_S2_S2_fjLj256EEEEELb0ELb0ELb0EEEvNS_9BwdParamsE:
[----:B------:R-:W-:-:S04]  /*0000*/  MOV R1, c[0x0][0x28] ;  /* 0x00000a0000017a02 */ /* 0x000fc80000000f00 */
[----:B------:R-:W-:-:S05]  /*0010*/  IADD3 R1, R1, -0x28, RZ ;  /* 0xffffffd801017810 */ /* 0x000fca0007ffe0ff */
[----:B------:R0:W2:Y:S04]  /*0020*/  LDL.64 R24, [R1+0x8] ;  /* 0x0000080001187983 */ /* 0x0000a80000100a00 */
[----:B------:R0:W2:Y:S04]  /*0030*/  LDL.64 R26, [R1+0x10] ;  /* 0x00001000011a7983 */ /* 0x0000a80000100a00 */
[----:B------:R-:W1:Y:S01]  /*0040*/  S2R R172, SR_TID.X ;  /* 0x0000000000ac7919 */ /* 0x000e620000002100 */
[----:B------:R-:W-:Y:S01]  /*0050*/  MOV R0, c[0x0][0x168] ;  /* 0x00005a0000007a02 */ /* 0x000fe20000000f00 */
[----:B------:R-:W-:-:S02]  /*0060*/  ULDC.64 UR4, c[0x0][0x118] ;  /* 0x0000460000047ab9 */ /* 0x000fc40000000a00 */
[----:B------:R0:W3:Y:S01]  /*0070*/  LDL.64 R64, [R1+0x18] ;  /* 0x0000180001407983 */ /* 0x0000e20000100a00 */
[----:B------:R-:W-:-:S03]  /*0080*/  SHF.R.S32.HI R0, RZ, 0x1f, R0 ;  /* 0x0000001fff007819 */ /* 0x000fc60000011400 */
[----:B------:R0:W3:Y:S01]  /*0090*/  LDL.64 R66, [R1+0x20] ;  /* 0x0000200001427983 */ /* 0x0000e20000100a00 */
        /* <DEDUP_REMOVED lines=16> */
[----:B------:R-:W-:-:S02]  /*01a0*/  @P0 MOV R11, 0x10 ;  /* 0x00000010000b0802 */ /* 0x000fc40000000f00 */
[----:B------:R-:W-:-:S03]  /*01b0*/  @P1 MOV R15, 0x10 ;  /* 0x00000010000f1802 */ /* 0x000fc60000000f00 */
[----:B------:R-:W-:-:S04]  /*01c0*/  @P0 IMAD.WIDE.U32 R8, R0, R11, c[0x0][0x1b0] ;  /* 0x00006c0000080625 */ /* 0x000fc800078e000b */
[C---:B------:R-:W-:Y:S01]  /*01d0*/  @P0 IMAD.WIDE.U32 R10, R0.reuse, R11, c[0x0][0x1b8] ;  /* 0x00006e00000a0625 */ /* 0x040fe200078e000b */
[----:B------:R-:W-:Y:S01]  /*01e0*/  @P0 IADD3 R0, R0, 0x100, RZ ;  /* 0x0000010000000810 */ /* 0x000fe20007ffe0ff */
[----:B------:R0:W5:Y:S01]  /*01f0*/  @P0 LDG.E.128 R224, [R8.64] ;  /* 0x0000000408e00981 */ /* 0x000162000c1e1d00 */
[----:B------:R-:W-:-:S03]  /*0200*/  @P2 MOV R19, 0x10 ;  /* 0x0000001000132802 */ /* 0x000fc60000000f00 */
        /* <DEDUP_REMOVED lines=9> */
[----:B------:R0:W5:Y:S02]  /*02a0*/  @P2 LDG.E.128 R32, [R16.64] ;  /* 0x0000000410202981 */ /* 0x000164000c1e1d00 */
[----:B------:R-:W-:-:S02]  /*02b0*/  @P3 IMAD.MOV.U32 R23, RZ, RZ, 0x10 ;  /* 0x00000010ff173424 */ /* 0x000fc400078e00ff */
[----:B------:R0:W5:Y:S02]  /*02c0*/  @P2 LDG.E.128 R36, [R18.64] ;  /* 0x0000000412242981 */ /* 0x000164000c1e1d00 */
[----:B------:R-:W-:-:S04]  /*02d0*/  @P3 IMAD.WIDE.U32 R20, R0, R23, c[0x0][0x1b0] ;  /* 0x00006c0000143625 */ /* 0x000fc800078e0017 */
[C---:B------:R-:W-:Y:S01]  /*02e0*/  @P3 IMAD.WIDE.U32 R22, R0.reuse, R23, c[0x0][0x1b8] ;  /* 0x00006e0000163625 */ /* 0x040fe200078e0017 */
[----:B------:R-:W-:Y:S01]  /*02f0*/  @P3 IADD3 R0, R0, 0x100, RZ ;  /* 0x0000010000003810 */ /* 0x000fe20007ffe0ff */
[----:B------:R0:W5:Y:S04]  /*0300*/  @P3 LDG.E.128 R40, [R20.64] ;  /* 0x0000000414283981 */ /* 0x000168000c1e1d00 */
[----:B------:R0:W5:Y:S04]  /*0310*/  @P3 LDG.E.128 R44, [R22.64] ;  /* 0x00000004162c3981 */ /* 0x000168000c1e1d00 */
[----:B--2---:R-:W-:Y:S04]  /*0320*/  @P6 STL.64 [R1+0x8], R24 ;  /* 0x0000081801006387 */ /* 0x004fe80000100a00 */
[----:B------:R2:W-:Y:S02]  /*0330*/  @P6 STL.64 [R1+0x10], R26 ;  /* 0x0000101a01006387 */ /* 0x0005e40000100a00 */
[----:B--2---:R-:W-:-:S05]  /*0340*/  @P4 MOV R27, 0x10 ;  /* 0x00000010001b4802 */ /* 0x004fca0000000f00 */
        /* <DEDUP_REMOVED lines=73> */
[----:B0-----:R-:W-:Y:S01]  /*07e0*/  HFMA2.MMA R2, -RZ, RZ, 0, 5.9604644775390625e-08 ;  /* 0x00000001ff027435 */ /* 0x001fe200000001ff */
[----:B------:R-:W-:-:S06]  /*07f0*/  MOV R65, RZ ;  /* 0x000000ff00417202 */ /* 0x000fcc0000000f00 */
[----:B------:R0:W-:Y:S04]  /*0800*/  STL.S16 [R1], R2 ;  /* 0x0000000201007387 */ /* 0x0001e80000100600 */
.L_x_1808:
[----:B------:R-:W1:Y:S01]  /*0810*/  S2R R178, SR_TID.X ;  /* 0x0000000000b27919 */ /* 0x000e620000002100 */
[----:B0-----:R-:W-:-:S05]  /*0820*/  MOV R2, 0x4 ;  /* 0x0000000400027802 */ /* 0x001fca0000000f00 */
[----:B------:R-:W-:-:S04]  /*0830*/  IMAD.WIDE R176, R0, R2, c[0x0][0x1a0] ;  /* 0x0000680000b07625 */ /* 0x000fc800078e0202 */
[----:B------:R-:W-:Y:S01]  /*0840*/  IMAD.WIDE R2, R0, R2, c[0x0][0x1a8] ;  /* 0x00006a0000027625 */ /* 0x000fe200078e0202 */
[----:B------:R-:W0:Y:S01]  /*0850*/  LDC.U8 R212, c[0x0][0x1f0] ;  /* 0x00007c00ffd47b82 */ /* 0x000e220000000000 */
        /* <DEDUP_REMOVED lines=8> */
[----:B-1----:R-:W-:-:S04]  /*08e0*/  LOP3.LUT R176, R178, 0xff, RZ, 0xc0, !PT ;  /* 0x000000ffb2b07812 */ /* 0x002fc800078ec0ff */
[----:B------:R-:W-:Y:S02]  /*08f0*/  LEA.HI.SX32 R3, R3, R176, 0x1e ;  /* 0x000000b003037211 */ /* 0x000fe400078ff2ff */
[----:B------:R-:W-:Y:S02]  /*0900*/  MOV R176, RZ ;  /* 0x000000ff00b07202 */ /* 0x000fe40000000f00 */
[----:B------:R-:W-:Y:S01]  /*0910*/  MOV R178, R3 ;  /* 0x0000000300b27202 */ /* 0x000fe20000000f00 */
[----:B------:R-:W-:Y:S05]  /*0920*/  @!P5 BRA `(.L_x_1766) ;  /* 0x000005600000d947 */ /* 0x000fea0003800000 */
[----:B0-----:R-:W-:Y:S01]  /*0930*/  ISETP.NE.U32.AND P5, PT, RZ, c[0x0][0x218], PT ;  /* 0x00008600ff007a0c */ /* 0x001fe20003fa5070 */
[----:B------:R-:W2:Y:S03]  /*0940*/  LDL R245, [R1+0x8] ;  /* 0x0000080001f57983 */ /* 0x000ea60000100800 */
[----:B------:R-:W-:Y:S01]  /*0950*/  ISETP.NE.AND.EX P5, PT, RZ, c[0x0][0x21c], PT, P5 ;  /* 0x00008700ff007a0c */ /* 0x000fe20003fa5350 */
[----:B------:R-:W-:Y:S01]  /*0960*/  HFMA2.MMA R208, -RZ, RZ, 0, 4.76837158203125e-07 ;  /* 0x00000008ffd07435 */ /* 0x000fe200000001ff */
        /* <DEDUP_REMOVED lines=15> */
[----:B--2---:R-:W-:Y:S01]  /*0a60*/  HADD2.F32 R5, -RZ, R178.H0_H0 ;  /* 0x200000b2ff057230 */ /* 0x004fe20000004100 */
[----:B---3--:R-:W-:-:S04]  /*0a70*/  MOV R207, R6 ;  /* 0x0000000600cf7202 */ /* 0x008fc80000000f00 */
[----:B------:R-:W-:Y:S01]  /*0a80*/  FADD.FTZ R5, -R8, R5 ;  /* 0x0000000508057221 */ /* 0x000fe20000010100 */
[----:B----4-:R-:W-:Y:S01]  /*0a90*/  MOV R176, R208 ;  /* 0x000000d000b07202 */ /* 0x010fe20000000f00 */
[----:B------:R-:W-:Y:S02]  /*0aa0*/  HADD2.F32 R211, -RZ, R207.H0_H0 ;  /* 0x200000cfffd37230 */ /* 0x000fe40000004100 */
[----:B------:R-:W-:Y:S02]  /*0ab0*/  FMUL.FTZ R5, R2, R5 ;  /* 0x0000000502057220 */ /* 0x000fe40000410000 */
[----:B------:R-:W-:Y:S01]  /*0ac0*/  HADD2.F32 R176, -RZ, R176.H0_H0 ;  /* 0x200000b0ffb07230 */ /* 0x000fe20000004100 */
[----:B------:R-:W-:Y:S02]  /*0ad0*/  FMUL.FTZ R207, R245, R211 ;  /* 0x000000d3f5cf7220 */ /* 0x000fe40000410000 */
[----:B------:R-:W-:Y:S01]  /*0ae0*/  FADD.FTZ R148, R148, R211 ;  /* 0x000000d394947221 */ /* 0x000fe20000010000 */
[----:B------:R-:W2:Y:S01]  /*0af0*/  LDL R245, [R1+0x20] ;  /* 0x0000200001f57983 */ /* 0x000ea20000100800 */
[----:B------:R-:W-:-:S02]  /*0b00*/  FADD.FTZ R92, R92, R176 ;  /* 0x000000b05c5c7221 */ /* 0x000fc40000010000 */
[-C--:B------:R-:W-:Y:S02]  /*0b10*/  FFMA.FTZ R64, R5, R176.reuse, R64 ;  /* 0x000000b005407223 */ /* 0x080fe40000010040 */
[----:B------:R-:W-:Y:S01]  /*0b20*/  FFMA.FTZ R213, R210, R176, R207 ;  /* 0x000000b0d2d57223 */ /* 0x000fe200000100cf */
[--C-:B------:R-:W-:Y:S02]  /*0b30*/  SHF.R.U64 R207, R208, 0x10, R209.reuse ;  /* 0x00000010d0cf7819 */ /* 0x100fe400000012d1 */
[----:B------:R-:W-:Y:S02]  /*0b40*/  MOV R210, R209 ;  /* 0x000000d100d27202 */ /* 0x000fe40000000f00 */
[----:B------:R-:W-:Y:S02]  /*0b50*/  SHF.R.U32.HI R176, RZ, 0x10, R209 ;  /* 0x00000010ffb07819 */ /* 0x000fe400000116d1 */
[----:B------:R-:W-:Y:S02]  /*0b60*/  SHF.R.U64 R209, R6, 0x10, R7 ;  /* 0x0000001006d17819 */ /* 0x000fe40000001207 */
[----:B------:R-:W-:-:S02]  /*0b70*/  MOV R6, R7 ;  /* 0x0000000700067202 */ /* 0x000fc40000000f00 */
[----:B------:R-:W-:Y:S02]  /*0b80*/  SHF.R.U32.HI R208, RZ, 0x10, R7 ;  /* 0x00000010ffd07819 */ /* 0x000fe40000011607 */
[--C-:B------:R-:W-:Y:S01]  /*0b90*/  SHF.R.U64 R7, R178, 0x10, R179.reuse ;  /* 0x00000010b2077819 */ /* 0x100fe200000012b3 */
[----:B------:R-:W-:Y:S01]  /*0ba0*/  FFMA.FTZ R120, R5, R211, R120 ;  /* 0x000000d305787223 */ /* 0x000fe20000010078 */
[----:B------:R-:W-:Y:S01]  /*0bb0*/  SHF.R.U32.HI R178, RZ, 0x10, R179 ;  /* 0x00000010ffb27819 */ /* 0x000fe200000116b3 */
[----:B------:R-:W-:Y:S02]  /*0bc0*/  HADD2.F32 R211, -RZ, R179.H0_H0 ;  /* 0x200000b3ffd37230 */ /* 0x000fe40000004100 */
[----:B------:R-:W-:Y:S02]  /*0bd0*/  HADD2.F32 R7, -RZ, R7.H0_H0 ;  /* 0x20000007ff077230 */ /* 0x000fe40000004100 */
[----:B------:R-:W-:Y:S01]  /*0be0*/  HADD2.F32 R179, -RZ, R178.H0_H0 ;  /* 0x200000b2ffb37230 */ /* 0x000fe20000004100 */
[----:B------:R-:W-:-:S02]  /*0bf0*/  FADD.FTZ R178, -R8, R211 ;  /* 0x000000d308b27221 */ /* 0x000fc40000010100 */
[C---:B------:R-:W-:Y:S01]  /*0c00*/  FADD.FTZ R7, -R8.reuse, R7 ;  /* 0x0000000708077221 */ /* 0x040fe20000010100 */
[----:B------:R-:W-:Y:S01]  /*0c10*/  HADD2.F32 R210, -RZ, R210.H0_H0 ;  /* 0x200000d2ffd27230 */ /* 0x000fe20000004100 */
[----:B------:R-:W-:Y:S01]  /*0c20*/  FADD.FTZ R8, -R8, R179 ;  /* 0x000000b308087221 */ /* 0x000fe20000010100 */
[----:B------:R-:W-:Y:S01]  /*0c30*/  HADD2.F32 R179, -RZ, R6.H0_H0 ;  /* 0x20000006ffb37230 */ /* 0x000fe20000004100 */
[----:B------:R-:W-:Y:S01]  /*0c40*/  FMUL.FTZ R6, R2, R178 ;  /* 0x000000b202067220 */ /* 0x000fe20000410000 */
[----:B------:R-:W3:Y:S04]  /*0c50*/  LDL R211, [R1+0x14] ;  /* 0x0000140001d37983 */ /* 0x000ee80000100800 */
[----:B------:R-:W4:Y:S01]  /*0c60*/  LDL R178, [R1+0x10] ;  /* 0x0000100001b27983 */ /* 0x000f220000100800 */
[----:B------:R-:W-:-:S02]  /*0c70*/  FFMA.FTZ R66, R6, R210, R66 ;  /* 0x000000d206427223 */ /* 0x000fc40000010042 */
[----:B------:R-:W-:Y:S02]  /*0c80*/  FADD.FTZ R94, R94, R210 ;  /* 0x000000d25e5e7221 */ /* 0x000fe40000010000 */
[----:B----4-:R-:W-:-:S04]  /*0c90*/  FMUL.FTZ R178, R178, R179 ;  /* 0x000000b3b2b27220 */ /* 0x010fc80000410000 */
[----:B--2---:R-:W-:Y:S02]  /*0ca0*/  FFMA.FTZ R245, R245, R210, R178 ;  /* 0x000000d2f5f57223 */ /* 0x004fe400000100b2 */
[----:B------:R-:W2:Y:S01]  /*0cb0*/  LDL R210, [R1+0xc] ;  /* 0x00000c0001d27983 */ /* 0x000ea20000100800 */
[----:B------:R-:W-:Y:S01]  /*0cc0*/  HADD2.F32 R178, -RZ, R209.H0_H0 ;  /* 0x200000d1ffb27230 */ /* 0x000fe20000004100 */
[----:B------:R-:W-:Y:S02]  /*0cd0*/  FMUL.FTZ R7, R2, R7 ;  /* 0x0000000702077220 */ /* 0x000fe40000410000 */
[----:B------:R-:W-:Y:S02]  /*0ce0*/  FADD.FTZ R150, R150, R179 ;  /* 0x000000b396967221 */ /* 0x000fe40000010000 */
[----:B------:R-:W-:Y:S01]  /*0cf0*/  FFMA.FTZ R122, R6, R179, R122 ;  /* 0x000000b3067a7223 */ /* 0x000fe2000001007a */
[----:B------:R-:W-:Y:S01]  /*0d00*/  HADD2.F32 R179, -RZ, R207.H0_H0 ;  /* 0x200000cfffb37230 */ /* 0x000fe20000004100 */
[----:B------:R-:W-:-:S02]  /*0d10*/  FADD.FTZ R149, R149, R178 ;  /* 0x000000b295957221 */ /* 0x000fc40000010000 */
[----:B------:R-:W-:Y:S01]  /*0d20*/  FFMA.FTZ R121, R7, R178, R121 ;  /* 0x000000b207797223 */ /* 0x000fe20000010079 */
[----:B------:R-:W-:Y:S01]  /*0d30*/  HADD2.F32 R176, -RZ, R176.H0_H0 ;  /* 0x200000b0ffb07230 */ /* 0x000fe20000004100 */
[----:B------:R-:W-:Y:S02]  /*0d40*/  FADD.FTZ R93, R93, R179 ;  /* 0x000000b35d5d7221 */ /* 0x000fe40000010000 */
[----:B------:R-:W-:Y:S02]  /*0d50*/  FFMA.FTZ R65, R7, R179, R65 ;  /* 0x000000b307417223 */ /* 0x000fe40000010041 */
[----:B------:R-:W-:Y:S02]  /*0d60*/  FMUL.FTZ R8, R2, R8 ;  /* 0x0000000802087220 */ /* 0x000fe40000410000 */
[----:B------:R-:W-:Y:S02]  /*0d70*/  FADD.FTZ R95, R95, R176 ;  /* 0x000000b05f5f7221 */ /* 0x000fe40000010000 */
[----:B------:R-:W-:-:S02]  /*0d80*/  FFMA.FTZ R67, R8, R176, R67 ;  /* 0x000000b008437223 */ /* 0x000fc40000010043 */
[----:B--2---:R-:W-:Y:S01]  /*0d90*/  FMUL.FTZ R207, R210, R178 ;  /* 0x000000b2d2cf7220 */ /* 0x004fe20000410000 */
[----:B------:R-:W-:-:S03]  /*0da0*/  HADD2.F32 R178, -RZ, R208.H0_H0 ;  /* 0x200000d0ffb27230 */ /* 0x000fc60000004100 */
[----:B------:R-:W-:Y:S02]  /*0db0*/  FFMA.FTZ R246, R246, R179, R207 ;  /* 0x000000b3f6f67223 */ /* 0x000fe400000100cf */
[----:B---3--:R-:W-:-:S04]  /*0dc0*/  FMUL.FTZ R179, R211, R178 ;  /* 0x000000b2d3b37220 */ /* 0x008fc80000410000 */
        /* <DEDUP_REMOVED lines=8> */
[----:B------:R-:W-:Y:S01]  /*0e50*/  FFMA.FTZ R123, R8, R178, R123 ;  /* 0x000000b2087b7223 */ /* 0x000fe2000001007b */
[----:B------:R-:W-:Y:S01]  /*0e60*/  IADD3 R178, R3, 0x100, RZ ;  /* 0x0000010003b27810 */ /* 0x000fe20007ffe0ff */
[----:B------:R-:W-:Y:S02]  /*0e70*/  FADD.FTZ R176, R176, R244 ;  /* 0x000000f4b0b07221 */ /* 0x000fe40000010000 */
[----:B------:R-:W-:Y:S02]  /*0e80*/  FFMA.FTZ R179, R8, R244, R179 ;  /* 0x000000f408b37223 */ /* 0x000fe400000100b3 */
.L_x_1766:
[----:B0-----:R-:W-:Y:S05]  /*0e90*/  BSYNC B0 ;  /* 0x0000000000007941 */ /* 0x001fea0003800000 */
.L_x_1765:
[----:B------:R-:W-:Y:S01]  /*0ea0*/  BSSY B0, `(.L_x_1767) ;  /* 0x0000050000007945 */ /* 0x000fe20003800000 */
[----:B------:R-:W-:Y:S05]  /*0eb0*/  @!P0 BRA `(.L_x_1768) ;  /* 0x000004e000008947 */ /* 0x000fea0003800000 */
[----:B------:R-:W-:-:S04]  /*0ec0*/  ISETP.NE.U32.AND P5, PT, RZ, c[0x0][0x218], PT ;  /* 0x00008600ff007a0c */ /* 0x000fc80003fa5070 */
[----:B------:R-:W-:Y:S01]  /*0ed0*/  ISETP.NE.AND.EX P5, PT, RZ, c[0x0][0x21c], PT, P5 ;  /* 0x00008700ff007a0c */ /* 0x000fe20003fa5350 */
[----:B------:R-:W-:-:S12]  /*0ee0*/  IMAD.MOV.U32 R210, RZ, RZ, 0x8 ;  /* 0x00000008ffd27424 */ /* 0x000fd800078e00ff */
        /* <DEDUP_REMOVED lines=20> */
[----:B------:R-:W-:-:S04]  /*1030*/  FMUL.FTZ R241, R220, R212 ;  /* 0x000000d4dcf17220 */ /* 0x000fc80000410000 */
[----:B------:R-:W-:Y:S02]  /*1040*/  FADD.FTZ R96, R96, R207 ;  /* 0x000000cf60607221 */ /* 0x000fe40000010000 */
[CC--:B------:R-:W-:Y:S02]  /*1050*/  FFMA.FTZ R68, R9.reuse, R207.reuse, R68 ;  /* 0x000000cf09447223 */ /* 0x0c0fe40000010044 */
[----:B------:R-:W-:Y:S01]  /*1060*/  FFMA.FTZ R252, R224, R207, R241 ;  /* 0x000000cfe0fc7223 */ /* 0x000fe200000100f1 */
[--C-:B------:R-:W-:Y:S01]  /*1070*/  SHF.R.U64 R207, R210, 0x10, R211.reuse ;  /* 0x00000010d2cf7819 */ /* 0x100fe200000012d3 */
[----:B------:R-:W-:Y:S01]  /*1080*/  FADD.FTZ R152, R152, R212 ;  /* 0x000000d498987221 */ /* 0x000fe20000010000 */
[----:B------:R-:W-:Y:S01]  /*1090*/  MOV R210, R211 ;  /* 0x000000d300d27202 */ /* 0x000fe20000000f00 */
[----:B------:R-:W-:Y:S01]  /*10a0*/  FFMA.FTZ R124, R9, R212, R124 ;  /* 0x000000d4097c7223 */ /* 0x000fe2000001007c */
[----:B------:R-:W-:Y:S02]  /*10b0*/  SHF.R.U32.HI R241, RZ, 0x10, R211 ;  /* 0x00000010fff17819 */ /* 0x000fe400000116d3 */
[----:B------:R-:W-:-:S02]  /*10c0*/  SHF.R.U64 R211, R10, 0x10, R11 ;  /* 0x000000100ad37819 */ /* 0x000fc4000000120b */
[----:B------:R-:W-:Y:S02]  /*10d0*/  MOV R10, R11 ;  /* 0x0000000b000a7202 */ /* 0x000fe40000000f00 */
        /* <DEDUP_REMOVED lines=17> */
[----:B------:R-:W-:Y:S02]  /*11f0*/  FMUL.FTZ R208, R221, R211 ;  /* 0x000000d3ddd07220 */ /* 0x000fe40000410000 */
[----:B------:R-:W-:Y:S02]  /*1200*/  FADD.FTZ R97, R97, R207 ;  /* 0x000000cf61617221 */ /* 0x000fe40000010000 */
[-C--:B------:R-:W-:Y:S02]  /*1210*/  FFMA.FTZ R69, R11, R207.reuse, R69 ;  /* 0x000000cf0b457223 */ /* 0x080fe40000010045 */
        /* <DEDUP_REMOVED lines=24> */
.L_x_1768:
[----:B------:R-:W-:Y:S05]  /*13a0*/  BSYNC B0 ;  /* 0x0000000000007941 */ /* 0x000fea0003800000 */
.L_x_1767:
        /* <DEDUP_REMOVED lines=21> */
[----:B------:R-:W-:Y:S02]  /*1500*/  FADD.FTZ R13, -R16, R13 ;  /* 0x0000000d100d7221 */ /* 0x000fe40000010100 */
[----:B----4-:R-:W-:Y:S01]  /*1510*/  IMAD.MOV.U32 R207, RZ, RZ, R210 ;  /* 0x000000ffffcf7224 */ /* 0x010fe200078e00d2 */
[----:B------:R-:W-:Y:S01]  /*1520*/  HADD2.F32 R212, -RZ, R212.H0_H0 ;  /* 0x200000d4ffd47230 */ /* 0x000fe20000004100 */
[----:B------:R-:W-:-:S03]  /*1530*/  FMUL.FTZ R13, R2, R13 ;  /* 0x0000000d020d7220 */ /* 0x000fc60000410000 */
        /* <DEDUP_REMOVED lines=56> */
.L_x_1770:
[----:B------:R-:W-:Y:S05]  /*18c0*/  BSYNC B0 ;  /* 0x0000000000007941 */ /* 0x000fea0003800000 */
.L_x_1769:
        /* <DEDUP_REMOVED lines=35> */
[--C-:B------:R-:W-:Y:S01]  /*1b00*/  SHF.R.U64 R211, R18, 0x10, R19.reuse ;  /* 0x0000001012d37819 */ /* 0x100fe20000001213 */
[--C-:B------:R-:W-:Y:S01]  /*1b10*/  IMAD.MOV.U32 R18, RZ, RZ, R19.reuse ;  /* 0x000000ffff127224 */ /* 0x100fe200078e0013 */
[----:B------:R-:W-:-:S02]  /*1b20*/  SHF.R.U32.HI R212, RZ, 0x10, R19 ;  /* 0x00000010ffd47819 */ /* 0x000fc40000011613 */
[--C-:B------:R-:W-:Y:S02]  /*1b30*/  SHF.R.U64 R19, R208, 0x10, R209.reuse ;  /* 0x00000010d0137819 */ /* 0x100fe400000012d1 */
[----:B------:R-:W-:Y:S01]  /*1b40*/  SHF.R.U32.HI R208, RZ, 0x10, R209 ;  /* 0x00000010ffd07819 */ /* 0x000fe200000116d1 */
[----:B------:R-:W-:Y:S02]  /*1b50*/  HADD2.F32 R236, -RZ, R209.H0_H0 ;  /* 0x200000d1ffec7230 */ /* 0x000fe40000004100 */
[----:B------:R-:W-:Y:S02]  /*1b60*/  HADD2.F32 R19, -RZ, R19.H0_H0 ;  /* 0x20000013ff137230 */ /* 0x000fe40000004100 */
[----:B------:R-:W-:Y:S01]  /*1b70*/  HADD2.F32 R209, -RZ, R208.H0_H0 ;  /* 0x200000d0ffd17230 */ /* 0x000fe20000004100 */
[C---:B------:R-:W-:Y:S02]  /*1b80*/  FADD.FTZ R208, -R20.reuse, R236 ;  /* 0x000000ec14d07221 */ /* 0x040fe40000010100 */
[----:B------:R-:W-:-:S02]  /*1b90*/  FADD.FTZ R19, -R20, R19 ;  /* 0x0000001314137221 */ /* 0x000fc40000010100 */
[----:B------:R-:W-:Y:S01]  /*1ba0*/  FADD.FTZ R20, -R20, R209 ;  /* 0x000000d114147221 */ /* 0x000fe20000010100 */
[----:B------:R-:W-:Y:S01]  /*1bb0*/  HADD2.F32 R209, -RZ, R18.H0_H0 ;  /* 0x20000012ffd17230 */ /* 0x000fe20000004100 */
[----:B------:R-:W-:Y:S01]  /*1bc0*/  FMUL.FTZ R18, R2, R208 ;  /* 0x000000d002127220 */ /* 0x000fe20000410000 */
[----:B------:R-:W-:Y:S02]  /*1bd0*/  HADD2.F32 R210, -RZ, R210.H0_H0 ;  /* 0x200000d2ffd27230 */ /* 0x000fe40000004100 */
[----:B------:R-:W-:Y:S01]  /*1be0*/  HADD2.F32 R211, -RZ, R211.H0_H0 ;  /* 0x200000d3ffd37230 */ /* 0x000fe20000004100 */
[----:B------:R-:W-:Y:S01]  /*1bf0*/  FMUL.FTZ R208, R38, R209 ;  /* 0x000000d126d07220 */ /* 0x000fe20000410000 */
[----:B------:R-:W-:Y:S01]  /*1c00*/  HADD2.F32 R207, -RZ, R207.H0_H0 ;  /* 0x200000cfffcf7230 */ /* 0x000fe20000004100 */
[----:B------:R-:W-:Y:S02]  /*1c10*/  FMUL.FTZ R19, R2, R19 ;  /* 0x0000001302137220 */ /* 0x000fe40000410000 */
[----:B------:R-:W-:-:S02]  /*1c20*/  FFMA.FTZ R236, R34, R210, R208 ;  /* 0x000000d222ec7223 */ /* 0x000fc400000100d0 */
[----:B------:R-:W-:Y:S02]  /*1c30*/  FMUL.FTZ R208, R37, R211 ;  /* 0x000000d325d07220 */ /* 0x000fe40000410000 */
[----:B------:R-:W-:Y:S02]  /*1c40*/  FADD.FTZ R105, R105, R207 ;  /* 0x000000cf69697221 */ /* 0x000fe40000010000 */
[-C--:B------:R-:W-:Y:S02]  /*1c50*/  FFMA.FTZ R77, R19, R207.reuse, R77 ;  /* 0x000000cf134d7223 */ /* 0x080fe4000001004d */
[----:B------:R-:W-:Y:S01]  /*1c60*/  FFMA.FTZ R237, R33, R207, R208 ;  /* 0x000000cf21ed7223 */ /* 0x000fe200000100d0 */
[----:B------:R-:W-:Y:S01]  /*1c70*/  HADD2.F32 R207, -RZ, R212.H0_H0 ;  /* 0x200000d4ffcf7230 */ /* 0x000fe20000004100 */
[----:B------:R-:W-:Y:S02]  /*1c80*/  FADD.FTZ R176, R176, R250 ;  /* 0x000000fab0b07221 */ /* 0x000fe40000010000 */
[----:B------:R-:W-:Y:S01]  /*1c90*/  FFMA.FTZ R179, R17, R250, R179 ;  /* 0x000000fa11b37223 */ /* 0x000fe200000100b3 */
[----:B------:R-:W-:Y:S01]  /*1ca0*/  HADD2.F32 R208, -RZ, R235.H0_H0 ;  /* 0x200000ebffd07230 */ /* 0x000fe20000004100 */
[----:B------:R-:W-:-:S02]  /*1cb0*/  FADD.FTZ R162, R162, R209 ;  /* 0x000000d1a2a27221 */ /* 0x000fc40000010000 */
        /* <DEDUP_REMOVED lines=18> */
.L_x_1772:
[----:B------:R-:W-:Y:S05]  /*1de0*/  BSYNC B0 ;  /* 0x0000000000007941 */ /* 0x000fea0003800000 */
.L_x_1771:
        /* <DEDUP_REMOVED lines=81> */
.L_x_1774:
[----:B------:R-:W-:Y:S05]  /*2300*/  BSYNC B0 ;  /* 0x0000000000007941 */ /* 0x000fea0003800000 */
.L_x_1773:
        /* <DEDUP_REMOVED lines=20> */
[----:B---3--:R-:W-:-:S04]  /*2450*/  IMAD.MOV.U32 R212, RZ, RZ, R26 ;  /* 0x000000ffffd47224 */ /* 0x008fc800078e001a */
        /* <DEDUP_REMOVED lines=60> */
.L_x_1776:
[----:B------:R-:W-:Y:S05]  /*2820*/  BSYNC B0 ;  /* 0x0000000000007941 */ /* 0x000fea0003800000 */
.L_x_1775:
        /* <DEDUP_REMOVED lines=19> */
[----:B--2---:R-:W-:Y:S02]  /*2960*/  MOV R181, R210 ;  /* 0x000000d200b57202 */ /* 0x004fe40000000f00 */
[--C-:B------:R-:W-:Y:S01]  /*2970*/  SHF.R.U64 R184, R210, 0x10, R211.reuse ;  /* 0x00000010d2b87819 */ /* 0x100fe200000012d3 */
[----:B---3--:R-:W-:Y:S01]  /*2980*/  IMAD.MOV.U32 R212, RZ, RZ, R208 ;  /* 0x000000ffffd47224 */ /* 0x008fe200078e00d0 */
[----:B------:R-:W-:Y:S02]  /*2990*/  MOV R207, R211 ;  /* 0x000000d300cf7202 */ /* 0x000fe40000000f00 */
[----:B------:R-:W-:Y:S01]  /*29a0*/  SHF.R.U32.HI R178, RZ, 0x10, R211 ;  /* 0x00000010ffb27819 */ /* 0x000fe200000116d3 */
[----:B----4-:R-:W-:Y:S02]  /*29b0*/  HADD2.F32 R210, -RZ, R182.H0_H0 ;  /* 0x200000b6ffd27230 */ /* 0x010fe40000004100 */
[----:B------:R-:W-:-:S03]  /*29c0*/  HADD2.F32 R211, -RZ, R212.H0_H0 ;  /* 0x200000d4ffd37230 */ /* 0x000fc60000004100 */
[----:B------:R-:W-:Y:S01]  /*29d0*/  FADD.FTZ R212, -R177, R210 ;  /* 0x000000d2b1d47221 */ /* 0x000fe20000010100 */
[----:B------:R-:W-:-:S03]  /*29e0*/  HADD2.F32 R210, -RZ, R181.H0_H0 ;  /* 0x200000b5ffd27230 */ /* 0x000fc60000004100 */
[----:B------:R-:W-:Y:S02]  /*29f0*/  FMUL.FTZ R181, R2, R212 ;  /* 0x000000d402b57220 */ /* 0x000fe40000410000 */
[----:B------:R-:W-:Y:S02]  /*2a00*/  FMUL.FTZ R212, R60, R211 ;  /* 0x000000d33cd47220 */ /* 0x000fe40000410000 */
[----:B------:R-:W-:Y:S02]  /*2a10*/  FADD.FTZ R116, R116, R210 ;  /* 0x000000d274747221 */ /* 0x000fe40000010000 */
[-C--:B------:R-:W-:Y:S01]  /*2a20*/  FFMA.FTZ R247, R56, R210.reuse, R212 ;  /* 0x000000d238f77223 */ /* 0x080fe200000100d4 */
[--C-:B------:R-:W-:Y:S01]  /*2a30*/  SHF.R.U64 R212, R182, 0x10, R183.reuse ;  /* 0x00000010b6d47819 */ /* 0x100fe200000012b7 */
[----:B------:R-:W-:Y:S01]  /*2a40*/  FFMA.FTZ R88, R181, R210, R88 ;  /* 0x000000d2b5587223 */ /* 0x000fe20000010058 */
[----:B------:R-:W-:Y:S01]  /*2a50*/  MOV R210, R209 ;  /* 0x000000d100d27202 */ /* 0x000fe20000000f00 */
[----:B------:R-:W-:Y:S01]  /*2a60*/  HADD2.F32 R214, -RZ, R183.H0_H0 ;  /* 0x200000b7ffd67230 */ /* 0x000fe20000004100 */
[----:B------:R-:W-:Y:S01]  /*2a70*/  SHF.R.U32.HI R182, RZ, 0x10, R183 ;  /* 0x00000010ffb67819 */ /* 0x000fe200000116b7 */
[----:B------:R-:W-:-:S02]  /*2a80*/  HADD2.F32 R183, -RZ, R212.H0_H0 ;  /* 0x200000d4ffb77230 */ /* 0x000fc40000004100 */
[----:B------:R-:W-:Y:S02]  /*2a90*/  HADD2.F32 R210, -RZ, R210.H0_H0 ;  /* 0x200000d2ffd27230 */ /* 0x000fe40000004100 */
[----:B------:R-:W-:Y:S01]  /*2aa0*/  HADD2.F32 R212, -RZ, R182.H0_H0 ;  /* 0x200000b6ffd47230 */ /* 0x000fe20000004100 */
[----:B------:R-:W-:Y:S01]  /*2ab0*/  FADD.FTZ R182, -R177, R214 ;  /* 0x000000d6b1b67221 */ /* 0x000fe20000010100 */
[----:B------:R-:W-:Y:S01]  /*2ac0*/  HADD2.F32 R207, -RZ, R207.H0_H0 ;  /* 0x200000cfffcf7230 */ /* 0x000fe20000004100 */
[----:B------:R-:W-:Y:S01]  /*2ad0*/  FADD.FTZ R172, R172, R211 ;  /* 0x000000d3acac7221 */ /* 0x000fe20000010000 */
[----:B------:R-:W-:Y:S01]  /*2ae0*/  SHF.R.U64 R208, R208, 0x10, R209 ;  /* 0x00000010d0d07819 */ /* 0x000fe200000012d1 */
[----:B------:R-:W-:Y:S02]  /*2af0*/  FFMA.FTZ R144, R181, R211, R144 ;  /* 0x000000d3b5907223 */ /* 0x000fe40000010090 */
[----:B------:R-:W-:Y:S02]  /*2b00*/  FMUL.FTZ R182, R2, R182 ;  /* 0x000000b602b67220 */ /* 0x000fe40000410000 */
[----:B------:R-:W-:-:S02]  /*2b10*/  FMUL.FTZ R211, R62, R210 ;  /* 0x000000d23ed37220 */ /* 0x000fc40000410000 */
[----:B------:R-:W-:Y:S02]  /*2b20*/  FADD.FTZ R183, -R177, R183 ;  /* 0x000000b7b1b77221 */ /* 0x000fe40000010100 */
[----:B------:R-:W-:Y:S02]  /*2b30*/  FADD.FTZ R118, R118, R207 ;  /* 0x000000cf76767221 */ /* 0x000fe40000010000 */
[-C--:B------:R-:W-:Y:S02]  /*2b40*/  FFMA.FTZ R90, R182, R207.reuse, R90 ;  /* 0x000000cfb65a7223 */ /* 0x080fe4000001005a */
[----:B------:R-:W-:Y:S01]  /*2b50*/  FFMA.FTZ R215, R58, R207, R211 ;  /* 0x000000cf3ad77223 */ /* 0x000fe200000100d3 */
[----:B------:R-:W-:Y:S01]  /*2b60*/  HADD2.F32 R207, -RZ, R208.H0_H0 ;  /* 0x200000d0ffcf7230 */ /* 0x000fe20000004100 */
[----:B------:R-:W-:Y:S01]  /*2b70*/  SHF.R.U32.HI R209, RZ, 0x10, R209 ;  /* 0x00000010ffd17819 */ /* 0x000fe200000116d1 */
[----:B------:R-:W-:Y:S01]  /*2b80*/  FMUL.FTZ R183, R2, R183 ;  /* 0x000000b702b77220 */ /* 0x000fe20000410000 */
[----:B------:R-:W-:-:S02]  /*2b90*/  HADD2.F32 R184, -RZ, R184.H0_H0 ;  /* 0x200000b8ffb87230 */ /* 0x000fc40000004100 */
[-C--:B------:R-:W-:Y:S02]  /*2ba0*/  FMUL.FTZ R208, R61, R207.reuse ;  /* 0x000000cf3dd07220 */ /* 0x080fe40000410000 */
[----:B------:R-:W-:Y:S02]  /*2bb0*/  FADD.FTZ R173, R173, R207 ;  /* 0x000000cfadad7221 */ /* 0x000fe40000010000 */
[----:B------:R-:W-:Y:S01]  /*2bc0*/  FFMA.FTZ R145, R183, R207, R145 ;  /* 0x000000cfb7917223 */ /* 0x000fe20000010091 */
[----:B------:R-:W-:Y:S01]  /*2bd0*/  HADD2.F32 R207, -RZ, R209.H0_H0 ;  /* 0x200000d1ffcf7230 */ /* 0x000fe20000004100 */
[----:B------:R-:W-:Y:S02]  /*2be0*/  FADD.FTZ R177, -R177, R212 ;  /* 0x000000d4b1b17221 */ /* 0x000fe40000010100 */
[----:B------:R-:W-:Y:S02]  /*2bf0*/  FFMA.FTZ R228, R57, R184, R208 ;  /* 0x000000b839e47223 */ /* 0x000fe400000100d0 */
[----:B------:R-:W-:-:S02]  /*2c00*/  FADD.FTZ R176, R176, R247 ;  /* 0x000000f7b0b07221 */ /* 0x000fc40000010000 */
[----:B------:R-:W-:Y:S01]  /*2c10*/  FFMA.FTZ R179, R181, R247, R179 ;  /* 0x000000f7b5b37223 */ /* 0x000fe200000100b3 */
[----:B------:R-:W-:Y:S01]  /*2c20*/  HADD2.F32 R178, -RZ, R178.H0_H0 ;  /* 0x200000b2ffb27230 */ /* 0x000fe20000004100 */
[----:B------:R-:W-:Y:S02]  /*2c30*/  FADD.FTZ R117, R117, R184 ;  /* 0x000000b875757221 */ /* 0x000fe40000010000 */
[----:B------:R-:W-:Y:S02]  /*2c40*/  FFMA.FTZ R89, R183, R184, R89 ;  /* 0x000000b8b7597223 */ /* 0x000fe40000010059 */
[----:B------:R-:W-:Y:S02]  /*2c50*/  FMUL.FTZ R184, R2, R177 ;  /* 0x000000b102b87220 */ /* 0x000fe40000410000 */
[----:B------:R-:W-:Y:S02]  /*2c60*/  FMUL.FTZ R177, R63, R207 ;  /* 0x000000cf3fb17220 */ /* 0x000fe40000410000 */
[----:B------:R-:W-:-:S02]  /*2c70*/  FADD.FTZ R176, R176, R228 ;  /* 0x000000e4b0b07221 */ /* 0x000fc40000010000 */
[----:B------:R-:W-:Y:S02]  /*2c80*/  FFMA.FTZ R179, R183, R228, R179 ;  /* 0x000000e4b7b37223 */ /* 0x000fe400000100b3 */
        /* <DEDUP_REMOVED lines=11> */
.L_x_1778:
[----:B------:R-:W-:Y:S05]  /*2d40*/  BSYNC B0 ;  /* 0x0000000000007941 */ /* 0x000fea0003800000 */
.L_x_1777:
        /* <DEDUP_REMOVED lines=9> */
.L_x_1821:
        /* <DEDUP_REMOVED lines=18> */
.L_x_1822:
[----:B--2---:R-:W-:Y:S01]  /*2f00*/  @!P5 LOP3.LUT R178, R211, 0x7, RZ, 0xc0, !PT ;  /* 0x00000007d3b2d812 */ /* 0x004fe200078ec0ff */
[----:B-1----:R-:W-:Y:S01]  /*2f10*/  FADD.FTZ R176, R210, R176 ;  /* 0x000000b0d2b07221 */ /* 0x002fe20000010000 */
        /* <DEDUP_REMOVED lines=34> */
[----:B------:R-:W-:-:S03]  /*3140*/  HFMA2.MMA R210, -RZ, RZ, 0, 4.76837158203125e-07 ;  /* 0x00000008ffd27435 */ /* 0x000fc600000001ff */
[----:B------:R-:W-:Y:S02]  /*3150*/  FSEL R177, R207, RZ, !P5 ;  /* 0x000000ffcfb17208 */ /* 0x000fe40006800000 */
[----:B------:R-:W-:-:S03]  /*3160*/  ISETP.NE.U32.AND P5, PT, RZ, c[0x0][0x218], PT ;  /* 0x00008600ff007a0c */ /* 0x000fc60003fa5070 */
[----:B------:R-:W-:Y:S01]  /*3170*/  FFMA.FTZ R178, R5, R212, R177 ;  /* 0x000000d405b27223 */ /* 0x000fe200000100b1 */
[----:B------:R-:W-:Y:S01]  /*3180*/  ISETP.NE.AND.EX P5, PT, RZ, c[0x0][0x21c], PT, P5 ;  /* 0x00008700ff007a0c */ /* 0x000fe20003fa5350 */
[----:B------:R-:W-:-:S04]  /*3190*/  IMAD.WIDE.U32 R210, R3, R210, c[0x0][0x248] ;  /* 0x0000920003d27625 */ /* 0x000fc800078e00d2 */
[----:B------:R-:W-:-:S04]  /*31a0*/  FADD.FTZ R178, R213, -R178 ;  /* 0x800000b2d5b27221 */ /* 0x000fc80000010000 */
[----:B------:R-:W-:-:S04]  /*31b0*/  FMUL.FTZ R178, R2, R178 ;  /* 0x000000b202b27220 */ /* 0x000fc80000410000 */
[----:B------:R-:W-:Y:S02]  /*31c0*/  @P5 MOV R176, R202 ;  /* 0x000000ca00b05202 */ /* 0x000fe40000000f00 */
[----:B------:R-:W-:Y:S02]  /*31d0*/  @P5 SHF.R.U64 R179, R202, 0x10, R203 ;  /* 0x00000010cab35819 */ /* 0x000fe400000012cb */
[----:B------:R-:W-:Y:S01]  /*31e0*/  @P5 MOV R208, R203 ;  /* 0x000000cb00d05202 */ /* 0x000fe20000000f00 */
        /* <DEDUP_REMOVED lines=51> */
.L_x_1783:
        /* <DEDUP_REMOVED lines=10> */
.L_x_1784:
[----:B------:R-:W-:Y:S02]  /*35c0*/  IADD3 R3, R3, 0x100, RZ ;  /* 0x0000010003037810 */ /* 0x000fe40007ffe0ff */
.L_x_1782:
[----:B------:R-:W-:Y:S05]  /*35d0*/  BSYNC B0 ;  /* 0x0000000000007941 */ /* 0x000fea0003800000 */
.L_x_1781:
        /* <DEDUP_REMOVED lines=68> */
.L_x_1787:
        /* <DEDUP_REMOVED lines=10> */
.L_x_1788:
[----:B------:R-:W-:Y:S02]  /*3ac0*/  IADD3 R3, R3, 0x100, RZ ;  /* 0x0000010003037810 */ /* 0x000fe40007ffe0ff */
.L_x_1786:
[----:B------:R-:W-:Y:S05]  /*3ad0*/  BSYNC B0 ;  /* 0x0000000000007941 */ /* 0x000fea0003800000 */
.L_x_1785:
        /* <DEDUP_REMOVED lines=68> */
.L_x_1791:
        /* <DEDUP_REMOVED lines=10> */
.L_x_1792:
[----:B------:R-:W-:Y:S02]  /*3fc0*/  IADD3 R3, R3, 0x100, RZ ;  /* 0x0000010003037810 */ /* 0x000fe40007ffe0ff */
.L_x_1790:
[----:B------:R-:W-:Y:S05]  /*3fd0*/  BSYNC B0 ;  /* 0x0000000000007941 */ /* 0x000fea0003800000 */
.L_x_1789:
        /* <DEDUP_REMOVED lines=68> */
.L_x_1795:
        /* <DEDUP_REMOVED lines=10> */
.L_x_1796:
[----:B------:R-:W-:Y:S02]  /*44c0*/  IADD3 R3, R3, 0x100, RZ ;  /* 0x0000010003037810 */ /* 0x000fe40007ffe0ff */
.L_x_1794:
[----:B------:R-:W-:Y:S05]  /*44d0*/  BSYNC B0 ;  /* 0x0000000000007941 */ /* 0x000fea0003800000 */
.L_x_1793:
        /* <DEDUP_REMOVED lines=68> */
.L_x_1799:
        /* <DEDUP_REMOVED lines=10> */
.L_x_1800:
[----:B------:R-:W-:Y:S02]  /*49c0*/  IADD3 R3, R3, 0x100, RZ ;  /* 0x0000010003037810 */ /* 0x000fe40007ffe0ff */
.L_x_1798:
[----:B------:R-:W-:Y:S05]  /*49d0*/  BSYNC B0 ;  /* 0x0000000000007941 */ /* 0x000fea0003800000 */
.L_x_1797:
        /* <DEDUP_REMOVED lines=68> */
.L_x_1803:
        /* <DEDUP_REMOVED lines=10> */
.L_x_1804:
[----:B------:R-:W-:Y:S02]  /*4ec0*/  IADD3 R3, R3, 0x100, RZ ;  /* 0x0000010003037810 */ /* 0x000fe40007ffe0ff */
.L_x_1802:
[----:B------:R-:W-:Y:S05]  /*4ed0*/  BSYNC B0 ;  /* 0x0000000000007941 */ /* 0x000fea0003800000 */
.L_x_1801:
        /* <DEDUP_REMOVED lines=34> */
[----:B------:R-:W-:-:S04]  /*5100*/  ISETP.NE.U32.AND P5, PT, RZ, c[0x0][0x258], PT ;  /* 0x00009600ff007a0c */ /* 0x000fc80003fa5070 */
[----:B------:R-:W-:-:S13]  /*5110*/  ISETP.NE.AND.EX P5, PT, RZ, c[0x0][0x25c], PT, P5 ;  /* 0x00009700ff007a0c */ /* 0x000fda0003fa5350 */
[----:B------:R-:W-:-:S04]  /*5120*/  @P5 F2FP.PACK_AB R179, RZ, R178 ;  /* 0x000000b2ffb3523e */ /* 0x000fc800000000ff */
[----:B------:R-:W-:Y:S02]  /*5130*/  @P5 PRMT R185, R179, 0x7610, R185 ;  /* 0x00007610b3b95816 */ /* 0x000fe400000000b9 */
[----:B------:R-:W-:Y:S02]  /*5140*/  @P5 F2FP.PACK_AB R179, RZ, R177 ;  /* 0x000000b1ffb3523e */ /* 0x000fe400000000ff */
[----:B------:R-:W0:Y:S02]  /*5150*/  F2F.F16.F32 R177, R177 ;  /* 0x000000b100b17304 */ /* 0x000e240000200800 */
[----:B------:R-:W-:Y:S02]  /*5160*/  @P5 PRMT R186, R179, 0x7610, R186 ;  /* 0x00007610b3ba5816 */ /* 0x000fe400000000ba */
[----:B------:R-:W-:-:S04]  /*5170*/  @P5 F2FP.PACK_AB R179, RZ, R176 ;  /* 0x000000b0ffb3523e */ /* 0x000fc800000000ff */
[----:B------:R-:W-:Y:S02]  /*5180*/  @P5 PRMT R187, R179, 0x7610, R187 ;  /* 0x00007610b3bb5816 */ /* 0x000fe400000000bb */
[----:B------:R-:W-:-:S04]  /*5190*/  @P5 F2FP.PACK_AB R179, RZ, R2 ;  /* 0x00000002ffb3523e */ /* 0x000fc800000000ff */
[----:B------:R-:W-:Y:S02]  /*51a0*/  @P5 PRMT R188, R179, 0x7610, R188 ;  /* 0x00007610b3bc5816 */ /* 0x000fe400000000bc */
[----:B------:R-:W1:Y:S01]  /*51b0*/  F2F.F16.F32 R179, R176 ;  /* 0x000000b000b37304 */ /* 0x000e620000200800 */
[----:B------:R-:W-:-:S04]  /*51c0*/  ISETP.NE.U32.AND P5, PT, RZ, c[0x0][0x250], PT ;  /* 0x00009400ff007a0c */ /* 0x000fc80003fa5070 */
[----:B------:R-:W-:-:S03]  /*51d0*/  ISETP.NE.AND.EX P5, PT, RZ, c[0x0][0x254], PT, P5 ;  /* 0x00009500ff007a0c */ /* 0x000fc60003fa5350 */
[----:B------:R-:W2:Y:S08]  /*51e0*/  F2F.F16.F32 R176, R2 ;  /* 0x0000000200b07304 */ /* 0x000eb00000200800 */
[----:B------:R3:W4:Y:S02]  /*51f0*/  F2F.F16.F32 R2, R178 ;  /* 0x000000b200027304 */ /* 0x0007240000200800 */
[----:B0-----:R-:W-:-:S02]  /*5200*/  @P5 PRMT R189, R177, 0x7610, R189 ;  /* 0x00007610b1bd5816 */ /* 0x001fc400000000bd */
[----:B-1----:R-:W-:Y:S02]  /*5210*/  @P5 PRMT R205, R179, 0x7610, R205 ;  /* 0x00007610b3cd5816 */ /* 0x002fe400000000cd */
[C---:B--2---:R-:W-:Y:S01]  /*5220*/  @P5 PRMT R204, R176.reuse, 0x7610, R204 ;  /* 0x00007610b0cc5816 */ /* 0x044fe200000000cc */
[----:B---3--:R-:W-:Y:S02]  /*5230*/  IMAD.U32 R178, R176, 0x10000, RZ ;  /* 0x00010000b0b27824 */ /* 0x008fe400078e00ff */
[----:B------:R-:W-:-:S05]  /*5240*/  IMAD.WIDE.U32 R176, R177, 0x10000, RZ ;  /* 0x00010000b1b07825 */ /* 0x000fca00078e00ff */
[----:B------:R-:W-:Y:S01]  /*5250*/  LOP3.LUT R177, R177, R178, R179, 0xfe, !PT ;  /* 0x000000b2b1b17212 */ /* 0x000fe200078efeb3 */
[----:B------:R-:W-:Y:S01]  /*5260*/  HFMA2.MMA R178, -RZ, RZ, 0, 4.76837158203125e-07 ;  /* 0x00000008ffb27435 */ /* 0x000fe200000001ff */
[----:B----4-:R-:W-:Y:S02]  /*5270*/  @P5 PRMT R206, R2, 0x7610, R206 ;  /* 0x0000761002ce5816 */ /* 0x010fe400000000ce */
[----:B------:R-:W-:-:S07]  /*5280*/  LOP3.LUT R176, R176, R2, RZ, 0xfc, !PT ;  /* 0x00000002b0b07212 */ /* 0x000fce00078efcff */
[----:B------:R-:W-:Y:S01]  /*5290*/  IMAD.WIDE.U32 R178, R3, R178, c[0x0][0x248] ;  /* 0x0000920003b27625 */ /* 0x000fe200078e00b2 */
[----:B------:R-:W-:Y:S05]  /*52a0*/  @!P6 BRA `(.L_x_1807) ;  /* 0x000000800000e947 */ /* 0x000fea0003800000 */
[----:B------:R-:W-:Y:S02]  /*52b0*/  LOP3.LUT R2, R186, 0xffff, RZ, 0xc0, !PT ;  /* 0x0000ffffba027812 */ /* 0x000fe400078ec0ff */
[----:B------:R-:W-:-:S03]  /*52c0*/  MOV R210, 0x8 ;  /* 0x0000000800d27802 */ /* 0x000fc60000000f00 */
[----:B------:R-:W-:Y:S01]  /*52d0*/  IMAD.WIDE.U32 R208, R2, 0x10000, RZ ;  /* 0x0001000002d07825 */ /* 0x000fe200078e00ff */
[----:B------:R-:W-:-:S03]  /*52e0*/  PRMT R2, R187, 0x5410, R188 ;  /* 0x00005410bb027816 */ /* 0x000fc600000000bc */
[----:B------:R-:W-:Y:S01]  /*52f0*/  IMAD.WIDE.U32 R210, R3, R210, c[0x0][0x258] ;  /* 0x0000960003d27625 */ /* 0x000fe200078e00d2 */
[----:B------:R-:W-:Y:S02]  /*5300*/  LOP3.LUT R209, R2, R209, RZ, 0xfc, !PT ;  /* 0x000000d102d17212 */ /* 0x000fe400078efcff */
[----:B------:R-:W-:-:S05]  /*5310*/  LOP3.LUT R208, R208, 0xffff, R185, 0xf8, !PT ;  /* 0x0000ffffd0d07812 */ /* 0x000fca00078ef8b9 */
[----:B------:R0:W-:Y:S02]  /*5320*/  STG.E.64 [R210.64], R208 ;  /* 0x000000d0d2007986 */ /* 0x0001e4000c101b04 */
.L_x_1807:
        /* <DEDUP_REMOVED lines=10> */
.L_x_1806:
[----:B------:R-:W-:Y:S05]  /*53d0*/  BSYNC B0 ;  /* 0x0000000000007941 */ /* 0x000fea0003800000 */
.L_x_1805:
        /* <DEDUP_REMOVED lines=8> */
.L_x_1764:
        /* <DEDUP_REMOVED lines=19> */
.L_x_1810:
[----:B------:R-:W-:Y:S05]  /*5590*/  BSYNC B0 ;  /* 0x0000000000007941 */ /* 0x000fea0003800000 */
.L_x_1809:
        /* <DEDUP_REMOVED lines=12> */
.L_x_1812:
[----:B------:R-:W-:Y:S05]  /*5660*/  BSYNC B0 ;  /* 0x0000000000007941 */ /* 0x000fea0003800000 */
.L_x_1811:
        /* <DEDUP_REMOVED lines=12> */
.L_x_1814:
[----:B------:R-:W-:Y:S05]  /*5730*/  BSYNC B0 ;  /* 0x0000000000007941 */ /* 0x000fea0003800000 */
.L_x_1813:
        /* <DEDUP_REMOVED lines=12> */
.L_x_1816:
[----:B------:R-:W-:Y:S05]  /*5800*/  BSYNC B0 ;  /* 0x0000000000007941 */ /* 0x000fea0003800000 */
.L_x_1815:
        /* <DEDUP_REMOVED lines=12> */
.L_x_1818:
[----:B------:R-:W-:Y:S05]  /*58d0*/  BSYNC B0 ;  /* 0x0000000000007941 */ /* 0x000fea0003800000 */
.L_x_1817:
        /* <DEDUP_REMOVED lines=12> */
.L_x_1820:
[----:B------:R-:W-:Y:S05]  /*59a0*/  BSYNC B0 ;  /* 0x0000000000007941 */ /* 0x000fea0003800000 */
.L_x_1819:
        /* <DEDUP_REMOVED lines=12> */
.L_x_1779:
[----:B------:R-:W-:Y:S01]  /*5a70*/  HFMA2.MMA R177, -RZ, RZ, 0, 9.5367431640625e-07 ;  /* 0x00000010ffb17435 */ /* 0x000fe200000001ff */
[----:B------:R-:W-:-:S02]  /*5a80*/  MOV R208, R176 ;  /* 0x000000b000d07202 */ /* 0x000fc40000000f00 */
[----:B------:R-:W-:Y:S02]  /*5a90*/  MOV R212, 0x1f ;  /* 0x0000001f00d47802 */ /* 0x000fe40000000f00 */
[----:B------:R-:W-:Y:S02]  /*5aa0*/  MOV R209, 0xffffffff ;  /* 0xffffffff00d17802 */ /* 0x000fe40000000f00 */
[----:B------:R-:W-:Y:S02]  /*5ab0*/  MOV R178, 0x5ad0 ;  /* 0x00005ad000b27802 */ /* 0x000fe40000000f00 */
[----:B------:R-:W-:Y:S05]  /*5ac0*/  CALL.REL.NOINC `($__internal_60_$__cuda_sm70_shflsync_down_p) ;  /* 0x0000045000007944 */ /* 0x000fea0003c00000 */
[----:B-1----:R-:W-:Y:S01]  /*5ad0*/  IMAD.MOV.U32 R210, RZ, RZ, R177 ;  /* 0x000000ffffd27224 */ /* 0x002fe200078e00b1 */
[----:B------:R-:W-:Y:S05]  /*5ae0*/  BRA `(.L_x_1821) ;  /* 0xffffd2f000007947 */ /* 0x000fea000383ffff */
.L_x_1780:
[----:B------:R-:W-:Y:S01]  /*5af0*/  HFMA2.MMA R177, -RZ, RZ, 0, 9.5367431640625e-07 ;  /* 0x00000010ffb17435 */ /* 0x000fe200000001ff */
[----:B------:R-:W-:Y:S02]  /*5b00*/  MOV R208, R179 ;  /* 0x000000b300d07202 */ /* 0x000fe40000000f00 */
[----:B------:R-:W-:Y:S02]  /*5b10*/  MOV R212, 0x1f ;  /* 0x0000001f00d47802 */ /* 0x000fe40000000f00 */
[----:B------:R-:W-:-:S02]  /*5b20*/  MOV R209, 0xffffffff ;  /* 0xffffffff00d17802 */ /* 0x000fc40000000f00 */
[----:B------:R-:W-:Y:S02]  /*5b30*/  MOV R178, 0x5b50 ;  /* 0x00005b5000b27802 */ /* 0x000fe40000000f00 */
[----:B01----:R-:W-:Y:S05]  /*5b40*/  CALL.REL.NOINC `($__internal_60_$__cuda_sm70_shflsync_down_p) ;  /* 0x000003d000007944 */ /* 0x003fea0003c00000 */
[----:B------:R-:W-:Y:S01]  /*5b50*/  FADD.FTZ R176, R210, R176 ;  /* 0x000000b0d2b07221 */ /* 0x000fe20000010000 */
[----:B------:R-:W-:Y:S01]  /*5b60*/  MOV R212, 0x1f ;  /* 0x0000001f00d47802 */ /* 0x000fe20000000f00 */
[----:B-1----:R-:W-:Y:S01]  /*5b70*/  FADD.FTZ R179, R179, R177 ;  /* 0x000000b1b3b37221 */ /* 0x002fe20000010000 */
[----:B------:R-:W-:Y:S01]  /*5b80*/  HFMA2.MMA R177, -RZ, RZ, 0, 4.76837158203125e-07 ;  /* 0x00000008ffb17435 */ /* 0x000fe200000001ff */
[----:B------:R-:W-:Y:S01]  /*5b90*/  IMAD.MOV.U32 R209, RZ, RZ, -0x1 ;  /* 0xffffffffffd17424 */ /* 0x000fe200078e00ff */
[----:B------:R-:W-:Y:S02]  /*5ba0*/  MOV R208, R176 ;  /* 0x000000b000d07202 */ /* 0x000fe40000000f00 */
[----:B------:R-:W-:Y:S02]  /*5bb0*/  MOV R178, 0x5bd0 ;  /* 0x00005bd000b27802 */ /* 0x000fe40000000f00 */
[----:B------:R-:W-:Y:S05]  /*5bc0*/  CALL.REL.NOINC `($__internal_60_$__cuda_sm70_shflsync_down_p) ;  /* 0x0000035000007944 */ /* 0x000fea0003c00000 */
[----:B-1----:R-:W-:Y:S01]  /*5bd0*/  MOV R210, R177 ;  /* 0x000000b100d27202 */ /* 0x002fe20000000f00 */
[----:B------:R-:W-:Y:S01]  /*5be0*/  HFMA2.MMA R177, -RZ, RZ, 0, 4.76837158203125e-07 ;  /* 0x00000008ffb17435 */ /* 0x000fe200000001ff */
[----:B------:R-:W-:Y:S02]  /*5bf0*/  MOV R208, R179 ;  /* 0x000000b300d07202 */ /* 0x000fe40000000f00 */
[----:B------:R-:W-:-:S02]  /*5c00*/  MOV R212, 0x1f ;  /* 0x0000001f00d47802 */ /* 0x000fc40000000f00 */
[----:B------:R-:W-:Y:S02]  /*5c10*/  MOV R209, 0xffffffff ;  /* 0xffffffff00d17802 */ /* 0x000fe40000000f00 */
[----:B------:R-:W-:Y:S02]  /*5c20*/  MOV R178, 0x5c40 ;  /* 0x00005c4000b27802 */ /* 0x000fe40000000f00 */
[----:B------:R-:W-:Y:S05]  /*5c30*/  CALL.REL.NOINC `($__internal_60_$__cuda_sm70_shflsync_down_p) ;  /* 0x000002e000007944 */ /* 0x000fea0003c00000 */
[----:B------:R-:W-:Y:S01]  /*5c40*/  FADD.FTZ R176, R210, R176 ;  /* 0x000000b0d2b07221 */ /* 0x000fe20000010000 */
[----:B------:R-:W-:Y:S01]  /*5c50*/  HFMA2.MMA R212, -RZ, RZ, 0, 1.847743988037109375e-06 ;  /* 0x0000001fffd47435 */ /* 0x000fe200000001ff */
[----:B-1----:R-:W-:Y:S01]  /*5c60*/  FADD.FTZ R179, R179, R177 ;  /* 0x000000b1b3b37221 */ /* 0x002fe20000010000 */
[----:B------:R-:W-:Y:S01]  /*5c70*/  MOV R209, 0xffffffff ;  /* 0xffffffff00d17802 */ /* 0x000fe20000000f00 */
[----:B------:R-:W-:Y:S01]  /*5c80*/  IMAD.MOV.U32 R177, RZ, RZ, 0x4 ;  /* 0x00000004ffb17424 */ /* 0x000fe200078e00ff */
[----:B------:R-:W-:Y:S02]  /*5c90*/  MOV R208, R176 ;  /* 0x000000b000d07202 */ /* 0x000fe40000000f00 */
[----:B------:R-:W-:Y:S02]  /*5ca0*/  MOV R178, 0x5cc0 ;  /* 0x00005cc000b27802 */ /* 0x000fe40000000f00 */
[----:B------:R-:W-:Y:S05]  /*5cb0*/  CALL.REL.NOINC `($__internal_60_$__cuda_sm70_shflsync_down_p) ;  /* 0x0000026000007944 */ /* 0x000fea0003c00000 */
[----:B-1----:R-:W-:Y:S01]  /*5cc0*/  MOV R210, R177 ;  /* 0x000000b100d27202 */ /* 0x002fe20000000f00 */
[----:B------:R-:W-:Y:S01]  /*5cd0*/  HFMA2.MMA R177, -RZ, RZ, 0, 2.384185791015625e-07 ;  /* 0x00000004ffb17435 */ /* 0x000fe200000001ff */
[----:B------:R-:W-:Y:S01]  /*5ce0*/  MOV R208, R179 ;  /* 0x000000b300d07202 */ /* 0x000fe20000000f00 */
[----:B------:R-:W-:Y:S01]  /*5cf0*/  IMAD.MOV.U32 R212, RZ, RZ, 0x1f ;  /* 0x0000001fffd47424 */ /* 0x000fe200078e00ff */
[----:B------:R-:W-:-:S02]  /*5d00*/  MOV R209, 0xffffffff ;  /* 0xffffffff00d17802 */ /* 0x000fc40000000f00 */
[----:B------:R-:W-:Y:S02]  /*5d10*/  MOV R178, 0x5d30 ;  /* 0x00005d3000b27802 */ /* 0x000fe40000000f00 */
[----:B------:R-:W-:Y:S05]  /*5d20*/  CALL.REL.NOINC `($__internal_60_$__cuda_sm70_shflsync_down_p) ;  /* 0x000001f000007944 */ /* 0x000fea0003c00000 */
[----:B------:R-:W-:Y:S01]  /*5d30*/  FADD.FTZ R176, R210, R176 ;  /* 0x000000b0d2b07221 */ /* 0x000fe20000010000 */
[----:B------:R-:W-:Y:S01]  /*5d40*/  MOV R212, 0x1f ;  /* 0x0000001f00d47802 */ /* 0x000fe20000000f00 */
[----:B-1----:R-:W-:Y:S01]  /*5d50*/  FADD.FTZ R179, R179, R177 ;  /* 0x000000b1b3b37221 */ /* 0x002fe20000010000 */
[----:B------:R-:W-:Y:S01]  /*5d60*/  HFMA2.MMA R177, -RZ, RZ, 0, 1.1920928955078125e-07 ;  /* 0x00000002ffb17435 */ /* 0x000fe200000001ff */
[----:B------:R-:W-:Y:S02]  /*5d70*/  MOV R209, 0xffffffff ;  /* 0xffffffff00d17802 */ /* 0x000fe40000000f00 */
[----:B------:R-:W-:Y:S02]  /*5d80*/  MOV R208, R176 ;  /* 0x000000b000d07202 */ /* 0x000fe40000000f00 */
[----:B------:R-:W-:Y:S02]  /*5d90*/  MOV R178, 0x5db0 ;  /* 0x00005db000b27802 */ /* 0x000fe40000000f00 */
[----:B------:R-:W-:Y:S05]  /*5da0*/  CALL.REL.NOINC `($__internal_60_$__cuda_sm70_shflsync_down_p) ;  /* 0x0000017000007944 */ /* 0x000fea0003c00000 */
[----:B-1----:R-:W-:Y:S01]  /*5db0*/  MOV R210, R177 ;  /* 0x000000b100d27202 */ /* 0x002fe20000000f00 */
[----:B------:R-:W-:Y:S01]  /*5dc0*/  HFMA2.MMA R177, -RZ, RZ, 0, 1.1920928955078125e-07 ;  /* 0x00000002ffb17435 */ /* 0x000fe200000001ff */
[----:B------:R-:W-:Y:S01]  /*5dd0*/  IMAD.MOV.U32 R208, RZ, RZ, R179 ;  /* 0x000000ffffd07224 */ /* 0x000fe200078e00b3 */
[----:B------:R-:W-:-:S02]  /*5de0*/  MOV R212, 0x1f ;  /* 0x0000001f00d47802 */ /* 0x000fc40000000f00 */
[----:B------:R-:W-:Y:S02]  /*5df0*/  MOV R209, 0xffffffff ;  /* 0xffffffff00d17802 */ /* 0x000fe40000000f00 */
[----:B------:R-:W-:Y:S02]  /*5e00*/  MOV R178, 0x5e20 ;  /* 0x00005e2000b27802 */ /* 0x000fe40000000f00 */
[----:B------:R-:W-:Y:S05]  /*5e10*/  CALL.REL.NOINC `($__internal_60_$__cuda_sm70_shflsync_down_p) ;  /* 0x0000010000007944 */ /* 0x000fea0003c00000 */
[----:B------:R-:W-:Y:S01]  /*5e20*/  FADD.FTZ R176, R210, R176 ;  /* 0x000000b0d2b07221 */ /* 0x000fe20000010000 */
[----:B------:R-:W-:Y:S01]  /*5e30*/  MOV R212, 0x1f ;  /* 0x0000001f00d47802 */ /* 0x000fe20000000f00 */
[----:B-1----:R-:W-:Y:S01]  /*5e40*/  FADD.FTZ R179, R179, R177 ;  /* 0x000000b1b3b37221 */ /* 0x002fe20000010000 */
[----:B------:R-:W-:Y:S01]  /*5e50*/  HFMA2.MMA R177, -RZ, RZ, 0, 5.9604644775390625e-08 ;  /* 0x00000001ffb17435 */ /* 0x000fe200000001ff */
[----:B------:R-:W-:Y:S01]  /*5e60*/  MOV R209, 0xffffffff ;  /* 0xffffffff00d17802 */ /* 0x000fe20000000f00 */
[----:B------:R-:W-:Y:S01]  /*5e70*/  IMAD.MOV.U32 R208, RZ, RZ, R176 ;  /* 0x000000ffffd07224 */ /* 0x000fe200078e00b0 */
[----:B------:R-:W-:-:S03]  /*5e80*/  MOV R178, 0x5ea0 ;  /* 0x00005ea000b27802 */ /* 0x000fc60000000f00 */
[----:B------:R-:W-:Y:S05]  /*5e90*/  CALL.REL.NOINC `($__internal_60_$__cuda_sm70_shflsync_down_p) ;  /* 0x0000008000007944 */ /* 0x000fea0003c00000 */
[----:B-1----:R-:W-:Y:S01]  /*5ea0*/  MOV R210, R177 ;  /* 0x000000b100d27202 */ /* 0x002fe20000000f00 */
[----:B------:R-:W-:Y:S01]  /*5eb0*/  HFMA2.MMA R177, -RZ, RZ, 0, 5.9604644775390625e-08 ;  /* 0x00000001ffb17435 */ /* 0x000fe200000001ff */
[----:B------:R-:W-:-:S02]  /*5ec0*/  MOV R208, R179 ;  /* 0x000000b300d07202 */ /* 0x000fc40000000f00 */
[----:B------:R-:W-:Y:S02]  /*5ed0*/  MOV R212, 0x1f ;  /* 0x0000001f00d47802 */ /* 0x000fe40000000f00 */
[----:B------:R-:W-:Y:S02]  /*5ee0*/  MOV R209, 0xffffffff ;  /* 0xffffffff00d17802 */ /* 0x000fe40000000f00 */
[----:B------:R-:W-:Y:S02]  /*5ef0*/  MOV R178, 0x5f10 ;  /* 0x00005f1000b27802 */ /* 0x000fe40000000f00 */
[----:B------:R-:W-:Y:S05]  /*5f00*/  CALL.REL.NOINC `($__internal_60_$__cuda_sm70_shflsync_down_p) ;  /* 0x0000001000007944 */ /* 0x000fea0003c00000 */
[----:B-1----:R-:W-:Y:S05]  /*5f10*/  BRA `(.L_x_1822) ;  /* 0xffffcfe000007947 */ /* 0x002fea000383ffff */
        .weak           $__internal_60_$__cuda_sm70_shflsync_down_p
        .type           $__internal_60_$__cuda_sm70_shflsync_down_p,@function
        .size           $__internal_60_$__cuda_sm70_shflsync_down_p,(.L_x_3422 - $__internal_60_$__cuda_sm70_shflsync_down_p)
$__internal_60_$__cuda_sm70_shflsync_down_p:
[----:B------:R-:W-:Y:S04]  /*5f20*/  WARPSYNC R209 ;  /* 0x000000d100007348 */ /* 0x000fe80003800000 */
[----:B------:R0:W1:Y:S02]  /*5f30*/  SHFL.DOWN PT, R177, R208, R177, R212 ;  /* 0x080000b1d0b17389 */ /* 0x00006400000e00d4 */
[----:B0-----:R-:W-:Y:S01]  /*5f40*/  HFMA2.MMA R209, -RZ, RZ, 0, 0 ;  /* 0x00000000ffd17435 */ /* 0x001fe200000001ff */
[----:B------:R-:W-:-:S05]  /*5f50*/  MOV R208, R178 ;  /* 0x000000b200d07202 */ /* 0x000fca0000000f00 */
[----:B------:R-:W-:Y:S05]  /*5f60*/  RET.REL.NODEC R208 `(_ZN10layer_norm31ln_parallel_residual_bwd_kernelINS_13Kernel_traitsIf6__halfS2_S2_fjLj7168ELj1ELj1ELj8ELj8ENS_18Kernel_traits_baseILj7168EfS2_S2_S2_fjLj256EEEEELb0ELb0ELb0EEEvNS_9BwdParamsE) ;  /* 0xffffa090d0007950 */ /* 0x000fea0003c3ffff */
.L_x_1823:
        /* <DEDUP_REMOVED lines=9> */
.L_x_3422:


//--------------------- .text._ZN10layer_norm31ln_parallel_residual_bwd_kernelINS_13Kernel_traitsIf6__halfS2_S2_fjLj7168ELj1ELj1ELj8ELj8ENS_18Kernel_traits_baseILj7168EfS2_S2_S2_fjLj256EEEEELb0ELb0ELb1EEEvNS_9BwdParamsE --------------------------
	.section	.text._ZN10layer_norm31ln_parallel_residual_bwd_kernelINS_13Kernel_traitsIf6__halfS2_S2_fjLj7168ELj1ELj1ELj8ELj8ENS_18Kernel_traits_baseILj7168EfS2_S2_S2_fjLj256EEEEELb0ELb0ELb1EEEvNS_9BwdParamsE,"ax",@progbits
	.sectioninfo	@"SHI_REGISTERS=255"
	.align	128
        .global         _ZN10layer_norm31ln_parallel_residual_bwd_kernelINS_13Kernel_traitsIf6__halfS2_S2_fjLj7168ELj1ELj1ELj8ELj8ENS_18Kernel_traits_baseILj7168EfS2_S2_S2_fjLj256EEEEELb0ELb0ELb1EEEvNS_9BwdParamsE
        .type           _ZN10layer_norm31ln_parallel_residual_bwd_kernelINS_13Kernel_traitsIf6__halfS2_S2_fjLj7168ELj1ELj1ELj8ELj8ENS_18Kernel_traits_baseILj7168EfS2_S2_S2_fjLj256EEEEELb0ELb0ELb1EEEvNS_9BwdParamsE,@function
        .size           _ZN10layer_norm31ln_parallel_residual_bwd_kernelINS_13Kernel_traitsIf6__halfS2_S2_fjLj7168ELj1ELj1ELj8ELj8ENS_18Kernel_traits_baseILj7168EfS2_S2_S2_fjLj256EEEEELb0ELb0ELb1EEEvNS_9BwdParamsE,(.L_x_3423 - _ZN10layer_norm31ln_parallel_residual_bwd_kernelINS_13Kernel_traitsIf6__halfS2_S2_fjLj7168ELj1ELj1ELj8ELj8ENS_18Kernel_traits_baseILj7168EfS2_S2_S2_fjLj256EEEEELb0ELb0ELb1EEEvNS_9BwdParamsE)
        .other          _ZN10layer_norm31ln_parallel_residual_bwd_kernelINS_13Kernel_traitsIf6__halfS2_S2_fjLj7168ELj1ELj1ELj8ELj8ENS_18Kernel_traits_baseILj7168EfS2_S2_S2_fjLj256EEEEELb0ELb0ELb1EEEvNS_9BwdParamsE,@"STO_CUDA_ENTRY STV_DEFAULT"
_ZN10layer_norm31ln_parallel_residual_bwd_kernelINS_13Kernel_traitsIf6__halfS2_S2_fjLj7168ELj1ELj1ELj8ELj8ENS_18Kernel_traits_baseILj7168EfS2_S2_S2_fjLj256EEEEELb0ELb0ELb1EEEvNS_9BwdParamsE:
.text._ZN10layer_norm31ln_parallel_residual_bwd_kernelINS_13Kernel_traitsIf6__halfS2_S2_fjLj7168ELj1ELj1ELj8ELj8ENS_18Kernel_traits_baseILj7168EfS2_S2_S2_fjLj256EEEEELb0ELb0ELb1EEEvNS_9BwdParamsE:
        /* <DEDUP_REMOVED lines=65> */
.L_x_1824:
        /* <DEDUP_REMOVED lines=24> */
[----:B------:R-:W-:-:S02]  /*0590*/  HFMA2.MMA R246, -RZ, RZ, 0, 0 ;  /* 0x00000000fff67435 */ /* 0x000fc400000001ff */
[----:B------:R-:W-:Y:S01]  /*05a0*/  HFMA2.MMA R235, -RZ, RZ, 0, 0 ;  /* 0x00000000ffeb7435 */ /* 0x000fe200000001ff */
[----:B------:R1:W5:Y:S01]  /*05b0*/  LDG.E.128 R48, [R2.64] ;  /* 0x0000000402307981 */ /* 0x000362000c1e1d00 */
[----:B------:R-:W-:Y:S02]  /*05c0*/  HFMA2.MMA R199, -RZ, RZ, 0, 0 ;  /* 0x00000000ffc77435 */ /* 0x000fe400000001ff */
[----:B------:R-:W-:Y:S01]  /*05d0*/  HFMA2.MMA R0, -RZ, RZ, 0, 0 ;  /* 0x00000000ff007435 */ /* 0x000fe200000001ff */
[----:B------:R1:W5:Y:S01]  /*05e0*/  LDG.E.128 R52, [R2.64+0x1000] ;  /* 0x0010000402347981 */ /* 0x000362000c1e1d00 */
[----:B------:R-:W-:Y:S01]  /*05f0*/  IMAD.MOV.U32 R193, RZ, RZ, 0x1 ;  /* 0x00000001ffc17424 */ /* 0x000fe200078e00ff */
        /* <DEDUP_REMOVED lines=16> */
[----:B------:R-:W-:Y:S01]  /*0700*/  MOV R242, RZ ;  /* 0x000000ff00f27202 */ /* 0x000fe20000000f00 */
[----:B------:R-:W-:Y:S01]  /*0710*/  CS2R R236, SRZ ;  /* 0x0000000000ec7805 */ /* 0x000fe2000001ff00 */
[----:B------:R1:W5:Y:S01]  /*0720*/  LDG.E.128 R72, [R2.64+0x6000] ;  /* 0x0060000402487981 */ /* 0x000362000c1e1d00 */
[----:B------:R-:W-:Y:S01]  /*0730*/  MOV R222, RZ ;  /* 0x000000ff00de7202 */ /* 0x000fe20000000f00 */
[----:B------:R-:W-:Y:S01]  /*0740*/  CS2R R220, SRZ ;  /* 0x0000000000dc7805 */ /* 0x000fe2000001ff00 */
[----:B------:R-:W-:Y:S01]  /*0750*/  IMAD.MOV.U32 R218, RZ, RZ, RZ ;  /* 0x000000ffffda7224 */ /* 0x000fe200078e00ff */
[----:B------:R2:W5:Y:S01]  /*0760*/  LDG.E.128 R76, [R4.64] ;  /* 0x00000004044c7981 */ /* 0x000562000c1e1d00 */
[----:B------:R-:W-:Y:S01]  /*0770*/  CS2R R208, SRZ ;  /* 0x0000000000d07805 */ /* 0x000fe2000001ff00 */
[----:B------:R-:W-:Y:S01]  /*0780*/  CS2R R206, SRZ ;  /* 0x0000000000ce7805 */ /* 0x000fe2000001ff00 */
[----:B------:R-:W-:Y:S01]  /*0790*/  CS2R R112, SRZ ;  /* 0x0000000000707805 */ /* 0x000fe2000001ff00 */
[----:B------:R2:W5:Y:S01]  /*07a0*/  LDG.E.128 R80, [R4.64+0x1000] ;  /* 0x0010000404507981 */ /* 0x000562000c1e1d00 */
[----:B------:R-:W-:Y:S01]  /*07b0*/  MOV R192, RZ ;  /* 0x000000ff00c07202 */ /* 0x000fe20000000f00 */
        /* <DEDUP_REMOVED lines=15> */
[----:B------:R-:W-:Y:S01]  /*08b0*/  MOV R122, RZ ;  /* 0x000000ff007a7202 */ /* 0x000fe20000000f00 */
[----:B------:R-:W-:Y:S01]  /*08c0*/  CS2R R118, SRZ ;  /* 0x0000000000767805 */ /* 0x000fe2000001ff00 */
        /* <DEDUP_REMOVED lines=12> */
[----:B------:R-:W-:Y:S01]  /*0990*/  CS2R R44, SRZ ;  /* 0x00000000002c7805 */ /* 0x000fe2000001ff00 */
[----:B------:R-:W-:Y:S01]  /*09a0*/  CS2R R46, SRZ ;  /* 0x00000000002e7805 */ /* 0x000fe2000001ff00 */
[----:B0-----:R-:W-:-:S02]  /*09b0*/  IMAD.MOV.U32 R184, RZ, RZ, RZ ;  /* 0x000000ffffb87224 */ /* 0x001fc400078e00ff */
.L_x_1843:
[----:B------:R-:W0:Y:S01]  /*09c0*/  S2R R106, SR_TID.X ;  /* 0x00000000006a7919 */ /* 0x000e220000002100 */
[----:B------:R-:W-:-:S03]  /*09d0*/  IMAD R104, R185, c[0x0][0x168], RZ ;  /* 0x00005a00b9687a24 */ /* 0x000fc600078e02ff */
[----:B------:R-:W2:Y:S02]  /*09e0*/  LDL.LU R230, [R1+0x4] ;  /* 0x0000040001e67983 */ /* 0x000ea40000300800 */
[----:B------:R-:W-:Y:S02]  /*09f0*/  SHF.R.S32.HI R105, RZ, 0x1f, R104 ;  /* 0x0000001fff697819 */ /* 0x000fe40000011468 */
[----:B------:R-:W-:Y:S01]  /*0a00*/  MOV R130, 0x4 ;  /* 0x0000000400827802 */ /* 0x000fe20000000f00 */
[----:B------:R-:W3:Y:S01]  /*0a10*/  LDL.LU R232, [R1+0xc] ;  /* 0x00000c0001e87983 */ /* 0x000ee20000300800 */
[----:B------:R-:W-:Y:S02]  /*0a20*/  LEA.HI R105, R105, R104, RZ, 0x2 ;  /* 0x0000006869697211 */ /* 0x000fe400078f10ff */
[----:B------:R-:W-:Y:S02]  /*0a30*/  MOV R224, 0x8 ;  /* 0x0000000800e07802 */ /* 0x000fe40000000f00 */
[----:B------:R-:W-:Y:S01]  /*0a40*/  ISETP.NE.U32.AND P1, PT, RZ, c[0x0][0x218], PT ;  /* 0x00008600ff007a0c */ /* 0x000fe20003f25070 */
[----:B------:R-:W-:Y:S01]  /*0a50*/  ULDC.U8 UR6, c[0x0][0x1f0] ;  /* 0x00007c0000067ab9 */ /* 0x000fe20000000000 */
[----:B------:R-:W4:Y:S01]  /*0a60*/  LDL.LU R231, [R1] ;  /* 0x0000000001e77983 */ /* 0x000f220000300800 */
[----:B0-----:R-:W-:-:S04]  /*0a70*/  LOP3.LUT R106, R106, 0xff, RZ, 0xc0, !PT ;  /* 0x000000ff6a6a7812 */ /* 0x001fc800078ec0ff */
[----:B------:R-:W-:-:S04]  /*0a80*/  LEA.HI.SX32 R205, R105, R106, 0x1e ;  /* 0x0000006a69cd7211 */ /* 0x000fc800078ff2ff */
[----:B------:R-:W-:Y:S02]  /*0a90*/  SHF.L.U32 R183, R205, 0x3, RZ ;  /* 0x00000003cdb77819 */ /* 0x000fe400000006ff */
[----:B------:R-:W-:Y:S02]  /*0aa0*/  SHF.R.U32.HI R182, RZ, 0x1d, R205 ;  /* 0x0000001dffb67819 */ /* 0x000fe400000116cd */
[----:B------:R-:W-:Y:S01]  /*0ab0*/  IADD3 R146, P0, R183, c[0x0][0x188], RZ ;  /* 0x00006200b7927a10 */ /* 0x000fe20007f1e0ff */
[----:B------:R-:W-:-:S03]  /*0ac0*/  IMAD.WIDE R104, R185, R130, c[0x0][0x1a0] ;  /* 0x00006800b9687625 */ /* 0x000fc600078e0282 */
[----:B------:R-:W-:Y:S01]  /*0ad0*/  IADD3.X R147, R182, c[0x0][0x18c], RZ, P0, !PT ;  /* 0x00006300b6937a10 */ /* 0x000fe200007fe4ff */
[CC--:B------:R-:W-:Y:S01]  /*0ae0*/  IMAD.WIDE.U32 R128, R205.reuse, R224.reuse, c[0x0][0x208] ;  /* 0x00008200cd807625 */ /* 0x0c0fe200078e00e0 */
[----:B------:R0:W2:Y:S03]  /*0af0*/  LDG.E R213, [R104.64] ;  /* 0x0000000468d57981 */ /* 0x0000a6000c1e1900 */
[----:B------:R-:W-:Y:S01]  /*0b00*/  IMAD.WIDE.U32 R106, R205, R224, c[0x0][0x210] ;  /* 0x00008400cd6a7625 */ /* 0x000fe200078e00e0 */
[----:B------:R-:W3:Y:S05]  /*0b10*/  LDG.E.64 R146, [R146.64] ;  /* 0x0000000492927981 */ /* 0x000eea000c1e1b00 */
[----:B------:R-:W4:Y:S04]  /*0b20*/  LDG.E.64 R106, [R106.64] ;  /* 0x000000046a6a7981 */ /* 0x000f28000c1e1b00 */
[----:B0-----:R0:W4:Y:S02]  /*0b30*/  LDG.E.64 R104, [R128.64] ;  /* 0x0000000480687981 */ /* 0x001124000c1e1b00 */
[----:B0-----:R-:W-:-:S05]  /*0b40*/  IMAD.WIDE R128, R185, R130, c[0x0][0x1a8] ;  /* 0x00006a00b9807625 */ /* 0x001fca00078e0282 */
[----:B------:R0:W4:Y:S01]  /*0b50*/  LDG.E R181, [R128.64] ;  /* 0x0000000480b57981 */ /* 0x000122000c1e1900 */
[----:B------:R-:W-:-:S04]  /*0b60*/  IADD3 R169, R205, 0x100, RZ ;  /* 0x00000100cda97810 */ /* 0x000fc80007ffe0ff */
[C---:B------:R-:W-:Y:S02]  /*0b70*/  SHF.L.U32 R180, R169.reuse, 0x3, RZ ;  /* 0x00000003a9b47819 */ /* 0x040fe400000006ff */
[----:B------:R-:W-:Y:S02]  /*0b80*/  SHF.R.U32.HI R131, RZ, 0x1d, R169 ;  /* 0x0000001dff837819 */ /* 0x000fe400000116a9 */
        /* <DEDUP_REMOVED lines=8> */
[C---:B------:R-:W-:Y:S01]  /*0c10*/  IMAD.SHL.U32 R130, R172.reuse, 0x8, RZ ;  /* 0x00000008ac827824 */ /* 0x040fe200078e00ff */
[----:B0-----:R-:W-:Y:S01]  /*0c20*/  SHF.R.U32.HI R129, RZ, 0x1d, R172 ;  /* 0x0000001dff817819 */ /* 0x001fe200000116ac */
[----:B------:R-:W-:-:S03]  /*0c30*/  IMAD.WIDE.U32 R154, R172, R224, c[0x0][0x208] ;  /* 0x00008200ac9a7625 */ /* 0x000fc600078e00e0 */
[----:B------:R-:W-:Y:S01]  /*0c40*/  IADD3 R158, P0, R130, c[0x0][0x188], RZ ;  /* 0x00006200829e7a10 */ /* 0x000fe20007f1e0ff */
[----:B------:R-:W-:Y:S02]  /*0c50*/  IMAD.WIDE.U32 R156, R172, R224, c[0x0][0x210] ;  /* 0x00008400ac9c7625 */ /* 0x000fe400078e00e0 */
[----:B------:R-:W4:Y:S01]  /*0c60*/  LDG.E.64 R154, [R154.64] ;  /* 0x000000049a9a7981 */ /* 0x000f22000c1e1b00 */
[----:B------:R-:W-:-:S03]  /*0c70*/  IADD3.X R159, R129, c[0x0][0x18c], RZ, P0, !PT ;  /* 0x00006300819f7a10 */ /* 0x000fc600007fe4ff */
[----:B------:R-:W4:Y:S04]  /*0c80*/  LDG.E.64 R156, [R156.64] ;  /* 0x000000049c9c7981 */ /* 0x000f28000c1e1b00 */
[----:B------:R-:W4:Y:S01]  /*0c90*/  LDG.E.64 R158, [R158.64] ;  /* 0x000000049e9e7981 */ /* 0x000f22000c1e1b00 */
[----:B------:R-:W-:-:S04]  /*0ca0*/  IADD3 R173, R205, 0x300, RZ ;  /* 0x00000300cdad7810 */ /* 0x000fc80007ffe0ff */
[C---:B------:R-:W-:Y:S01]  /*0cb0*/  SHF.L.U32 R128, R173.reuse, 0x3, RZ ;  /* 0x00000003ad807819 */ /* 0x040fe200000006ff */
[CC--:B------:R-:W-:Y:S01]  /*0cc0*/  IMAD.WIDE.U32 R160, R173.reuse, R224.reuse, c[0x0][0x208] ;  /* 0x00008200ada07625 */ /* 0x0c0fe200078e00e0 */
[----:B------:R-:W-:Y:S02]  /*0cd0*/  SHF.R.U32.HI R127, RZ, 0x1d, R173 ;  /* 0x0000001dff7f7819 */ /* 0x000fe400000116ad */
[----:B------:R-:W-:Y:S01]  /*0ce0*/  IADD3 R164, P0, R128, c[0x0][0x188], RZ ;  /* 0x0000620080a47a10 */ /* 0x000fe20007f1e0ff */
[----:B------:R-:W-:Y:S02]  /*0cf0*/  IMAD.WIDE.U32 R162, R173, R224, c[0x0][0x210] ;  /* 0x00008400ada27625 */ /* 0x000fe400078e00e0 */
[----:B------:R-:W4:Y:S01]  /*0d00*/  LDG.E.64 R160, [R160.64] ;  /* 0x00000004a0a07981 */ /* 0x000f22000c1e1b00 */
[----:B------:R-:W-:-:S03]  /*0d10*/  IADD3.X R165, R127, c[0x0][0x18c], RZ, P0, !PT ;  /* 0x000063007fa57a10 */ /* 0x000fc600007fe4ff */
[----:B------:R-:W4:Y:S04]  /*0d20*/  LDG.E.64 R162, [R162.64] ;  /* 0x00000004a2a27981 */ /* 0x000f28000c1e1b00 */
[----:B------:R-:W4:Y:S01]  /*0d30*/  LDG.E.64 R164, [R164.64] ;  /* 0x00000004a4a47981 */ /* 0x000f22000c1e1b00 */
[----:B------:R-:W-:Y:S02]  /*0d40*/  ISETP.NE.AND.EX P1, PT, RZ, c[0x0][0x21c], PT, P1 ;  /* 0x00008700ff007a0c */ /* 0x000fe40003f25310 */
[----:B------:R-:W-:-:S04]  /*0d50*/  IADD3 R179, R205, 0x400, RZ ;  /* 0x00000400cdb37810 */ /* 0x000fc80007ffe0ff */
[----:B------:R-:W-:Y:S02]  /*0d60*/  SHF.L.U32 R191, R179, 0x3, RZ ;  /* 0x00000003b3bf7819 */ /* 0x000fe400000006ff */
[----:B------:R-:W-:-:S05]  /*0d70*/  SHF.R.U32.HI R190, RZ, 0x1d, R179 ;  /* 0x0000001dffbe7819 */ /* 0x000fca00000116b3 */
[----:B------:R-:W-:Y:S02]  /*0d80*/  @P1 LEA R168, P2, R169, c[0x0][0x218], 0x3 ;  /* 0x00008600a9a81a11 */ /* 0x000fe400078418ff */
[----:B------:R-:W-:Y:S02]  /*0d90*/  @P1 LEA R166, P0, R205, c[0x0][0x218], 0x3 ;  /* 0x00008600cda61a11 */ /* 0x000fe400078018ff */
[----:B------:R-:W-:Y:S02]  /*0da0*/  @P1 LEA.HI.X R169, R169, c[0x0][0x21c], RZ, 0x3, P2 ;  /* 0x00008700a9a91a11 */ /* 0x000fe400010f1cff */
[----:B------:R-:W-:Y:S02]  /*0db0*/  @P1 LEA.HI.X R167, R205, c[0x0][0x21c], RZ, 0x3, P0 ;  /* 0x00008700cda71a11 */ /* 0x000fe400000f1cff */
[----:B------:R-:W-:Y:S01]  /*0dc0*/  IADD3 R174, P2, R191, c[0x0][0x188], RZ ;  /* 0x00006200bfae7a10 */ /* 0x000fe20007f5e0ff */
[----:B-----5:R0:W5:Y:S01]  /*0dd0*/  @P1 LDG.E.64 R142, [R168.64] ;  /* 0x00000004a88e1981 */ /* 0x020162000c1e1b00 */
[----:B------:R-:W-:-:S02]  /*0de0*/  @P1 LEA R176, P0, R172, c[0x0][0x218], 0x3 ;  /* 0x00008600acb01a11 */ /* 0x000fc400078018ff */
[----:B------:R-:W-:Y:S01]  /*0df0*/  IADD3.X R175, R190, c[0x0][0x18c], RZ, P2, !PT ;  /* 0x00006300beaf7a10 */ /* 0x000fe200017fe4ff */
[----:B------:R1:W5:Y:S01]  /*0e00*/  @P1 LDG.E.64 R144, [R166.64] ;  /* 0x00000004a6901981 */ /* 0x000362000c1e1b00 */
[----:B------:R-:W-:Y:S02]  /*0e10*/  @P1 LEA.HI.X R177, R172, c[0x0][0x21c], RZ, 0x3, P0 ;  /* 0x00008700acb11a11 */ /* 0x000fe400000f1cff */
[----:B------:R-:W-:Y:S02]  /*0e20*/  @P1 LEA R172, P0, R179, c[0x0][0x218], 0x3 ;  /* 0x00008600b3ac1a11 */ /* 0x000fe400078018ff */
[----:B------:R-:W-:Y:S01]  /*0e30*/  IADD3 R196, R205, 0x500, RZ ;  /* 0x00000500cdc47810 */ /* 0x000fe20007ffe0ff */
[----:B------:R-:W-:Y:S01]  /*0e40*/  IMAD.WIDE.U32 R170, R179, R224, c[0x0][0x210] ;  /* 0x00008400b3aa7625 */ /* 0x000fe200078e00e0 */
[----:B0-----:R-:W-:Y:S01]  /*0e50*/  @P1 LEA R168, P2, R173, c[0x0][0x218], 0x3 ;  /* 0x00008600ada81a11 */ /* 0x001fe200078418ff */
[----:B------:R0:W5:Y:S01]  /*0e60*/  @P1 LDG.E.64 R140, [R176.64] ;  /* 0x00000004b08c1981 */ /* 0x000162000c1e1b00 */
[----:B------:R-:W-:-:S02]  /*0e70*/  IADD3 R205, R205, 0x600, RZ ;  /* 0x00000600cdcd7810 */ /* 0x000fc40007ffe0ff */
[----:B------:R-:W-:Y:S01]  /*0e80*/  @P1 LEA.HI.X R169, R173, c[0x0][0x21c], RZ, 0x3, P2 ;  /* 0x00008700ada91a11 */ /* 0x000fe200010f1cff */
[C---:B-1----:R-:W-:Y:S01]  /*0e90*/  IMAD.WIDE.U32 R166, R179.reuse, R224, c[0x0][0x208] ;  /* 0x00008200b3a67625 */ /* 0x042fe200078e00e0 */
[----:B------:R-:W-:Y:S01]  /*0ea0*/  @P1 LEA.HI.X R173, R179, c[0x0][0x21c], RZ, 0x3, P0 ;  /* 0x00008700b3ad1a11 */ /* 0x000fe200000f1cff */
[----:B------:R-:W4:Y:S01]  /*0eb0*/  LDG.E.64 R170, [R170.64] ;  /* 0x00000004aaaa7981 */ /* 0x000f22000c1e1b00 */
[----:B------:R-:W-:Y:S02]  /*0ec0*/  ISETP.NE.AND P0, PT, RZ, UR6, PT ;  /* 0x00000006ff007c0c */ /* 0x000fe4000bf05270 */
[C---:B------:R-:W-:Y:S01]  /*0ed0*/  @P1 LEA R178, P3, R205.reuse, c[0x0][0x218], 0x3 ;  /* 0x00008600cdb21a11 */ /* 0x040fe200078618ff */
[----:B------:R4:W5:Y:S03]  /*0ee0*/  @P1 LDG.E.64 R138, [R168.64] ;  /* 0x00000004a88a1981 */ /* 0x000966000c1e1b00 */
[----:B------:R-:W-:Y:S01]  /*0ef0*/  @P1 LEA.HI.X R179, R205, c[0x0][0x21c], RZ, 0x3, P3 ;  /* 0x00008700cdb31a11 */ /* 0x000fe200018f1cff */
[----:B------:R1:W5:Y:S01]  /*0f00*/  @P1 LDG.E.64 R136, [R172.64] ;  /* 0x00000004ac881981 */ /* 0x000362000c1e1b00 */
[----:B0-----:R-:W-:-:S03]  /*0f10*/  @P1 LEA R176, P2, R196, c[0x0][0x218], 0x3 ;  /* 0x00008600c4b01a11 */ /* 0x001fc600078418ff */
[----:B------:R0:W5:Y:S01]  /*0f20*/  @P1 LDG.E.64 R132, [R178.64] ;  /* 0x00000004b2841981 */ /* 0x000162000c1e1b00 */
[----:B------:R-:W-:-:S03]  /*0f30*/  @P1 LEA.HI.X R177, R196, c[0x0][0x21c], RZ, 0x3, P2 ;  /* 0x00008700c4b11a11 */ /* 0x000fc600010f1cff */
[----:B------:R-:W4:Y:S04]  /*0f40*/  LDG.E.64 R166, [R166.64] ;  /* 0x00000004a6a67981 */ /* 0x000f28000c1e1b00 */
[----:B------:R0:W5:Y:S04]  /*0f50*/  @P1 LDG.E.64 R134, [R176.64] ;  /* 0x00000004b0861981 */ /* 0x000168000c1e1b00 */
[----:B------:R-:W4:Y:S01]  /*0f60*/  LDG.E.64 R174, [R174.64] ;  /* 0x00000004aeae7981 */ /* 0x000f22000c1e1b00 */
[----:B--2---:R-:W-:Y:S01]  /*0f70*/  FSEL R213, R213, RZ, !P0 ;  /* 0x000000ffd5d57208 */ /* 0x004fe20004000000 */
[----:B---3--:R-:W-:Y:S01]  /*0f80*/  HADD2.F32 R200, -RZ, R146.H0_H0 ;  /* 0x20000092ffc87230 */ /* 0x008fe20000004100 */
[----:B------:R-:W-:Y:S01]  /*0f90*/  SHF.R.U64 R146, R146, 0x10, R147 ;  /* 0x0000001092927819 */ /* 0x000fe20000001293 */
[----:B----4-:R-:W-:Y:S01]  /*0fa0*/  IMAD.MOV.U32 R169, RZ, RZ, R106 ;  /* 0x000000ffffa97224 */ /* 0x010fe200078e006a */
[----:B-1----:R-:W-:-:S02]  /*0fb0*/  SHF.R.U64 R173, R106, 0x10, R107 ;  /* 0x000000106aad7819 */ /* 0x002fc4000000126b */
[----:B------:R-:W-:Y:S01]  /*0fc0*/  FADD.FTZ R106, -R213, R200 ;  /* 0x000000c8d56a7221 */ /* 0x000fe20000010100 */
[----:B------:R-:W-:Y:S02]  /*0fd0*/  MOV R198, R107 ;  /* 0x0000006b00c67202 */ /* 0x000fe40000000f00 */
[----:B------:R-:W-:Y:S01]  /*0fe0*/  MOV R194, R104 ;  /* 0x0000006800c27202 */ /* 0x000fe20000000f00 */
[----:B------:R-:W-:Y:S01]  /*0ff0*/  HADD2.F32 R172, -RZ, R169.H0_H0 ;  /* 0x200000a9ffac7230 */ /* 0x000fe20000004100 */
[--C-:B------:R-:W-:Y:S02]  /*1000*/  SHF.R.U64 R104, R104, 0x10, R105.reuse ;  /* 0x0000001068687819 */ /* 0x100fe40000001269 */
[----:B------:R-:W-:Y:S02]  /*1010*/  MOV R168, R105 ;  /* 0x0000006900a87202 */ /* 0x000fe40000000f00 */
[----:B------:R-:W-:Y:S01]  /*1020*/  SHF.R.U32.HI R197, RZ, 0x10, R105 ;  /* 0x00000010ffc57819 */ /* 0x000fe20000011669 */
[----:B------:R-:W-:Y:S01]  /*1030*/  HADD2.F32 R105, -RZ, R194.H0_H0 ;  /* 0x200000c2ff697230 */ /* 0x000fe20000004100 */
[----:B0-----:R-:W-:Y:S01]  /*1040*/  FMUL.FTZ R179, R181, R106 ;  /* 0x0000006ab5b37220 */ /* 0x001fe20000410000 */
[----:B------:R-:W-:-:S02]  /*1050*/  HADD2.F32 R106, -RZ, R146.H0_H0 ;  /* 0x20000092ff6a7230 */ /* 0x000fc40000004100 */
[----:B------:R-:W-:Y:S01]  /*1060*/  HADD2.F32 R146, -RZ, R147.H0_H0 ;  /* 0x20000093ff927230 */ /* 0x000fe20000004100 */
[----:B------:R-:W-:Y:S01]  /*1070*/  FMUL.FTZ R178, R76, R172 ;  /* 0x000000ac4cb27220 */ /* 0x000fe20000410000 */
[----:B------:R-:W-:Y:S01]  /*1080*/  HADD2.F32 R173, -RZ, R173.H0_H0 ;  /* 0x200000adffad7230 */ /* 0x000fe20000004100 */
[C---:B------:R-:W-:Y:S01]  /*1090*/  FADD.FTZ R106, -R213.reuse, R106 ;  /* 0x0000006ad56a7221 */ /* 0x040fe20000010100 */
[----:B------:R-:W-:Y:S01]  /*10a0*/  HADD2.F32 R198, -RZ, R198.H0_H0 ;  /* 0x200000c6ffc67230 */ /* 0x000fe20000004100 */
[----:B------:R-:W-:Y:S01]  /*10b0*/  FADD.FTZ R146, -R213, R146 ;  /* 0x00000092d5927221 */ /* 0x000fe20000010100 */
[----:B------:R-:W-:Y:S01]  /*10c0*/  SHF.R.U32.HI R201, RZ, 0x10, R147 ;  /* 0x00000010ffc97819 */ /* 0x000fe20000011693 */
[----:B------:R-:W-:Y:S01]  /*10d0*/  HADD2.F32 R194, -RZ, R168.H0_H0 ;  /* 0x200000a8ffc27230 */ /* 0x000fe20000004100 */
[----:B------:R-:W-:Y:S01]  /*10e0*/  FADD.FTZ R122, R105, R122 ;  /* 0x0000007a697a7221 */ /* 0x000fe20000010000 */
[----:B------:R-:W-:Y:S01]  /*10f0*/  HADD2.F32 R104, -RZ, R104.H0_H0 ;  /* 0x20000068ff687230 */ /* 0x000fe20000004100 */
[----:B------:R-:W-:-:S02]  /*1100*/  FFMA.FTZ R184, R179, R105, R184 ;  /* 0x00000069b3b87223 */ /* 0x000fc400000100b8 */
[----:B------:R-:W-:Y:S02]  /*1110*/  FFMA.FTZ R178, R48, R105, R178 ;  /* 0x0000006930b27223 */ /* 0x000fe400000100b2 */
[C---:B------:R-:W-:Y:S01]  /*1120*/  FMUL.FTZ R195, R181.reuse, R146 ;  /* 0x00000092b5c37220 */ /* 0x040fe20000410000 */
[----:B------:R-:W-:Y:S01]  /*1130*/  HADD2.F32 R201, -RZ, R201.H0_H0 ;  /* 0x200000c9ffc97230 */ /* 0x000fe20000004100 */
[----:B------:R-:W-:Y:S02]  /*1140*/  FMUL.FTZ R177, R181, R106 ;  /* 0x0000006ab5b17220 */ /* 0x000fe40000410000 */
[----:B------:R-:W-:Y:S02]  /*1150*/  FMUL.FTZ R176, R77, R173 ;  /* 0x000000ad4db07220 */ /* 0x000fe40000410000 */
[----:B------:R-:W-:Y:S01]  /*1160*/  FMUL.FTZ R105, R78, R198 ;  /* 0x000000c64e697220 */ /* 0x000fe20000410000 */
[----:B------:R-:W-:Y:S01]  /*1170*/  SHF.R.U32.HI R200, RZ, 0x10, R107 ;  /* 0x00000010ffc87819 */ /* 0x000fe2000001166b */
[----:B------:R-:W-:-:S02]  /*1180*/  FADD.FTZ R114, R194, R114 ;  /* 0x00000072c2727221 */ /* 0x000fc40000010000 */
[----:B------:R-:W-:Y:S01]  /*1190*/  FFMA.FTZ R115, R195, R194, R115 ;  /* 0x000000c2c3737223 */ /* 0x000fe20000010073 */
[----:B------:R-:W-:Y:S01]  /*11a0*/  SHF.L.U32 R168, R196, 0x3, RZ ;  /* 0x00000003c4a87819 */ /* 0x000fe200000006ff */
[----:B------:R-:W-:Y:S01]  /*11b0*/  FADD.FTZ R118, R104, R118 ;  /* 0x0000007668767221 */ /* 0x000fe20000010000 */
[----:B------:R-:W-:Y:S01]  /*11c0*/  SHF.R.U32.HI R169, RZ, 0x1d, R196 ;  /* 0x0000001dffa97819 */ /* 0x000fe200000116c4 */
[-C--:B------:R-:W-:Y:S02]  /*11d0*/  FFMA.FTZ R119, R177, R104.reuse, R119 ;  /* 0x00000068b1777223 */ /* 0x080fe40000010077 */
[----:B------:R-:W-:Y:S02]  /*11e0*/  FFMA.FTZ R176, R49, R104, R176 ;  /* 0x0000006831b07223 */ /* 0x000fe400000100b0 */
[----:B------:R-:W-:Y:S02]  /*11f0*/  FFMA.FTZ R194, R50, R194, R105 ;  /* 0x000000c232c27223 */ /* 0x000fe40000010069 */
[----:B------:R-:W-:-:S04]  /*1200*/  IMAD.WIDE.U32 R106, R196, R224, c[0x0][0x208] ;  /* 0x00008200c46a7625 */ /* 0x000fc800078e00e0 */
[----:B------:R-:W-:Y:S01]  /*1210*/  IMAD.WIDE.U32 R104, R196, R224, c[0x0][0x210] ;  /* 0x00008400c4687625 */ /* 0x000fe200078e00e0 */
[----:B------:R-:W-:-:S03]  /*1220*/  HADD2.F32 R200, -RZ, R200.H0_H0 ;  /* 0x200000c8ffc87230 */ /* 0x000fc60000004100 */
[----:B------:R-:W-:Y:S02]  /*1230*/  FADD.FTZ R111, R198, R111 ;  /* 0x0000006fc66f7221 */ /* 0x000fe40000010000 */
[----:B------:R-:W-:Y:S01]  /*1240*/  FFMA.FTZ R113, R195, R198, R113 ;  /* 0x000000c6c3717223 */ /* 0x000fe20000010071 */
[----:B------:R-:W-:Y:S01]  /*1250*/  MOV R204, R148 ;  /* 0x0000009400cc7202 */ /* 0x000fe20000000f00 */
[----:B------:R-:W-:Y:S01]  /*1260*/  FADD.FTZ R196, -R213, R201 ;  /* 0x000000c9d5c47221 */ /* 0x000fe20000010100 */
[----:B------:R-:W-:Y:S01]  /*1270*/  SHF.R.U64 R219, R150, 0x10, R151 ;  /* 0x0000001096db7819 */ /* 0x000fe20000001297 */
[----:B------:R-:W-:Y:S02]  /*1280*/  FADD.FTZ R120, R172, R120 ;  /* 0x00000078ac787221 */ /* 0x000fe40000010000 */
[----:B------:R-:W-:Y:S01]  /*1290*/  FFMA.FTZ R121, R179, R172, R121 ;  /* 0x000000acb3797223 */ /* 0x000fe20000010079 */
[----:B------:R-:W-:Y:S01]  /*12a0*/  SHF.R.U32.HI R223, RZ, 0x10, R151 ;  /* 0x00000010ffdf7819 */ /* 0x000fe20000011697 */
[----:B------:R-:W-:Y:S01]  /*12b0*/  FMUL.FTZ R196, R181, R196 ;  /* 0x000000c4b5c47220 */ /* 0x000fe20000410000 */
[----:B------:R-:W-:Y:S01]  /*12c0*/  HADD2.F32 R198, -RZ, R152.H0_H0 ;  /* 0x20000098ffc67230 */ /* 0x000fe20000004100 */
[----:B------:R-:W-:Y:S01]  /*12d0*/  FMUL.FTZ R201, R79, R200 ;  /* 0x000000c84fc97220 */ /* 0x000fe20000410000 */
[----:B------:R-:W-:Y:S01]  /*12e0*/  HADD2.F32 R197, -RZ, R197.H0_H0 ;  /* 0x200000c5ffc57230 */ /* 0x000fe20000004100 */
[----:B------:R-:W-:-:S02]  /*12f0*/  FADD.FTZ R108, R200, R108 ;  /* 0x0000006cc86c7221 */ /* 0x000fc40000010000 */
[----:B------:R-:W-:Y:S02]  /*1300*/  FADD.FTZ R116, R173, R116 ;  /* 0x00000074ad747221 */ /* 0x000fe40000010000 */
[----:B------:R-:W-:Y:S01]  /*1310*/  FFMA.FTZ R117, R177, R173, R117 ;  /* 0x000000adb1757223 */ /* 0x000fe20000010075 */
[----:B------:R-:W-:Y:S01]  /*1320*/  SHF.R.U32.HI R212, RZ, 0x10, R153 ;  /* 0x00000010ffd47819 */ /* 0x000fe20000011699 */
[----:B------:R-:W-:Y:S01]  /*1330*/  FFMA.FTZ R109, R196, R200, R109 ;  /* 0x000000c8c46d7223 */ /* 0x000fe2000001006d */
[----:B------:R-:W-:Y:S01]  /*1340*/  MOV R200, R150 ;  /* 0x0000009600c87202 */ /* 0x000fe20000000f00 */
[----:B------:R-:W2:Y:S01]  /*1350*/  LDG.E.64 R104, [R104.64] ;  /* 0x0000000468687981 */ /* 0x000ea2000c1e1b00 */
[----:B------:R-:W-:Y:S01]  /*1360*/  SHF.R.U64 R152, R152, 0x10, R153 ;  /* 0x0000001098987819 */ /* 0x000fe20000001299 */
[----:B------:R-:W-:Y:S01]  /*1370*/  FADD.FTZ R198, -R213, R198 ;  /* 0x000000c6d5c67221 */ /* 0x000fe20000010100 */
[--C-:B------:R-:W-:Y:S01]  /*1380*/  SHF.R.U64 R172, R148, 0x10, R149.reuse ;  /* 0x0000001094ac7819 */ /* 0x100fe20000001295 */
[----:B------:R-:W-:Y:S01]  /*1390*/  HADD2.F32 R148, -RZ, R200.H0_H0 ;  /* 0x200000c8ff947230 */ /* 0x000fe20000004100 */
[----:B------:R-:W-:Y:S01]  /*13a0*/  MOV R150, R151 ;  /* 0x0000009700967202 */ /* 0x000fe20000000f00 */
[----:B------:R-:W-:Y:S01]  /*13b0*/  HADD2.F32 R152, -RZ, R152.H0_H0 ;  /* 0x20000098ff987230 */ /* 0x000fe20000004100 */
[----:B------:R-:W-:Y:S01]  /*13c0*/  MOV R227, R154 ;  /* 0x0000009a00e37202 */ /* 0x000fe20000000f00 */
[----:B------:R-:W-:Y:S01]  /*13d0*/  HADD2.F32 R151, -RZ, R153.H0_H0 ;  /* 0x20000099ff977230 */ /* 0x000fe20000004100 */
[----:B------:R-:W-:Y:S01]  /*13e0*/  IMAD.MOV.U32 R173, RZ, RZ, R149 ;  /* 0x000000ffffad7224 */ /* 0x000fe200078e0095 */
[----:B------:R-:W-:Y:S01]  /*13f0*/  HADD2.F32 R204, -RZ, R204.H0_H0 ;  /* 0x200000ccffcc7230 */ /* 0x000fe20000004100 */
[----:B------:R-:W-:Y:S01]  /*1400*/  FMUL.FTZ R198, R181, R198 ;  /* 0x000000c6b5c67220 */ /* 0x000fe20000410000 */
[----:B------:R-:W-:Y:S01]  /*1410*/  HADD2.F32 R219, -RZ, R219.H0_H0 ;  /* 0x200000dbffdb7230 */ /* 0x000fe20000004100 */
[----:B------:R-:W-:Y:S01]  /*1420*/  FMUL.FTZ R200, R80, R148 ;  /* 0x0000009450c87220 */ /* 0x000fe20000410000 */
[----:B------:R-:W-:Y:S01]  /*1430*/  HADD2.F32 R150, -RZ, R150.H0_H0 ;  /* 0x20000096ff967230 */ /* 0x000fe20000004100 */
[C---:B------:R-:W-:Y:S01]  /*1440*/  FADD.FTZ R152, -R213.reuse, R152 ;  /* 0x00000098d5987221 */ /* 0x040fe20000010100 */
[----:B------:R-:W-:Y:S01]  /*1450*/  SHF.R.U64 R225, R156, 0x10, R157 ;  /* 0x000000109ce17819 */ /* 0x000fe2000000129d */
[----:B------:R-:W-:Y:S01]  /*1460*/  FADD.FTZ R151, -R213, R151 ;  /* 0x00000097d5977221 */ /* 0x000fe20000010100 */
[----:B------:R-:W-:Y:S01]  /*1470*/  HADD2.F32 R172, -RZ, R172.H0_H0 ;  /* 0x200000acffac7230 */ /* 0x000fe20000004100 */
[----:B------:R-:W-:Y:S01]  /*1480*/  FADD.FTZ R110, R197, R110 ;  /* 0x0000006ec56e7221 */ /* 0x000fe20000010000 */
[----:B------:R-:W-:Y:S01]  /*1490*/  HADD2.F32 R173, -RZ, R173.H0_H0 ;  /* 0x200000adffad7230 */ /* 0x000fe20000004100 */
[-C--:B------:R-:W-:Y:S01]  /*14a0*/  FFMA.FTZ R112, R196, R197.reuse, R112 ;  /* 0x000000c5c4707223 */ /* 0x080fe20000010070 */
[----:B------:R-:W-:Y:S01]  /*14b0*/  SHF.R.U32.HI R226, RZ, 0x10, R157 ;  /* 0x00000010ffe27819 */ /* 0x000fe2000001169d */
[----:B------:R-:W-:Y:S01]  /*14c0*/  FADD.FTZ R22, R204, R22 ;  /* 0x00000016cc167221 */ /* 0x000fe20000010000 */
[----:B------:R-:W-:Y:S01]  /*14d0*/  MOV R229, R160 ;  /* 0x000000a000e57202 */ /* 0x000fe20000000f00 */
[-C--:B------:R-:W-:Y:S01]  /*14e0*/  FFMA.FTZ R46, R198, R204.reuse, R46 ;  /* 0x000000ccc62e7223 */ /* 0x080fe2000001002e */
[----:B------:R-:W-:Y:S01]  /*14f0*/  SHF.R.U32.HI R228, RZ, 0x10, R163 ;  /* 0x00000010ffe47819 */ /* 0x000fe200000116a3 */
[----:B------:R-:W-:Y:S01]  /*1500*/  FFMA.FTZ R197, R51, R197, R201 ;  /* 0x000000c533c57223 */ /* 0x000fe200000100c9 */
[----:B------:R-:W-:Y:S01]  /*1510*/  IADD3 R146, P0, R168, c[0x0][0x188], RZ ;  /* 0x00006200a8927a10 */ /* 0x000fe20007f1e0ff */
[----:B------:R-:W-:Y:S01]  /*1520*/  FFMA.FTZ R204, R52, R204, R200 ;  /* 0x000000cc34cc7223 */ /* 0x000fe200000100c8 */
[----:B------:R-:W-:Y:S01]  /*1530*/  HADD2.F32 R212, -RZ, R212.H0_H0 ;  /* 0x200000d4ffd47230 */ /* 0x000fe20000004100 */
[----:B------:R-:W-:Y:S01]  /*1540*/  FMUL.FTZ R203, R181, R152 ;  /* 0x00000098b5cb7220 */ /* 0x000fe20000410000 */
[----:B------:R-:W3:Y:S01]  /*1550*/  LDG.E.64 R106, [R106.64] ;  /* 0x000000046a6a7981 */ /* 0x000ee2000c1e1b00 */
[----:B------:R-:W-:-:S02]  /*1560*/  FMUL.FTZ R201, R81, R219 ;  /* 0x000000db51c97220 */ /* 0x000fc40000410000 */
[----:B------:R-:W-:Y:S02]  /*1570*/  FMUL.FTZ R200, R82, R150 ;  /* 0x0000009652c87220 */ /* 0x000fe40000410000 */
[----:B------:R-:W-:Y:S01]  /*1580*/  FMUL.FTZ R202, R181, R151 ;  /* 0x00000097b5ca7220 */ /* 0x000fe20000410000 */
[----:B------:R-:W-:Y:S01]  /*1590*/  SHF.R.U32.HI R149, RZ, 0x10, R149 ;  /* 0x00000010ff957819 */ /* 0x000fe20000011695 */
[----:B------:R-:W-:Y:S02]  /*15a0*/  FADD.FTZ R23, R172, R23 ;  /* 0x00000017ac177221 */ /* 0x000fe40000010000 */
[-C--:B------:R-:W-:Y:S02]  /*15b0*/  FFMA.FTZ R47, R203, R172.reuse, R47 ;  /* 0x000000accb2f7223 */ /* 0x080fe4000001002f */
[----:B------:R-:W-:Y:S01]  /*15c0*/  FFMA.FTZ R201, R53, R172, R201 ;  /* 0x000000ac35c97223 */ /* 0x000fe200000100c9 */
[----:B------:R-:W-:Y:S01]  /*15d0*/  SHF.L.U32 R172, R205, 0x3, RZ ;  /* 0x00000003cdac7819 */ /* 0x000fe200000006ff */
[----:B------:R-:W-:-:S02]  /*15e0*/  FADD.FTZ R20, R173, R20 ;  /* 0x00000014ad147221 */ /* 0x000fc40000010000 */
[-C--:B------:R-:W-:Y:S02]  /*15f0*/  FFMA.FTZ R44, R202, R173.reuse, R44 ;  /* 0x000000adca2c7223 */ /* 0x080fe4000001002c */
[----:B------:R-:W-:Y:S01]  /*1600*/  FFMA.FTZ R200, R54, R173, R200 ;  /* 0x000000ad36c87223 */ /* 0x000fe200000100c8 */
[----:B------:R-:W-:Y:S01]  /*1610*/  SHF.R.U32.HI R173, RZ, 0x1d, R205 ;  /* 0x0000001dffad7819 */ /* 0x000fe200000116cd */
[----:B------:R-:W-:Y:S02]  /*1620*/  FADD.FTZ R216, R150, R216 ;  /* 0x000000d896d87221 */ /* 0x000fe40000010000 */
[----:B------:R-:W-:Y:S01]  /*1630*/  FFMA.FTZ R208, R202, R150, R208 ;  /* 0x00000096cad07223 */ /* 0x000fe200000100d0 */
[----:B------:R-:W-:Y:S01]  /*1640*/  HADD2.F32 R223, -RZ, R223.H0_H0 ;  /* 0x200000dfffdf7230 */ /* 0x000fe20000004100 */
[----:B------:R-:W-:-:S04]  /*1650*/  IMAD.WIDE.U32 R150, R205, R224, c[0x0][0x208] ;  /* 0x00008200cd967625 */ /* 0x000fc800078e00e0 */
[----:B------:R-:W-:-:S04]  /*1660*/  IMAD.WIDE.U32 R152, R205, R224, c[0x0][0x210] ;  /* 0x00008400cd987625 */ /* 0x000fc800078e00e0 */
[----:B------:R-:W-:Y:S01]  /*1670*/  FADD.FTZ R211, R219, R211 ;  /* 0x000000d3dbd37221 */ /* 0x000fe20000010000 */
[----:B------:R-:W-:Y:S01]  /*1680*/  HADD2.F32 R227, -RZ, R227.H0_H0 ;  /* 0x200000e3ffe37230 */ /* 0x000fe20000004100 */
[----:B------:R-:W-:Y:S01]  /*1690*/  FADD.FTZ R205, -R213, R212 ;  /* 0x000000d4d5cd7221 */ /* 0x000fe20000010100 */
[----:B------:R-:W-:Y:S01]  /*16a0*/  HADD2.F32 R212, -RZ, R149.H0_H0 ;  /* 0x20000095ffd47230 */ /* 0x000fe20000004100 */
[----:B------:R-:W-:Y:S01]  /*16b0*/  FMUL.FTZ R224, R83, R223 ;  /* 0x000000df53e07220 */ /* 0x000fe20000410000 */
[----:B------:R-:W-:Y:S01]  /*16c0*/  HADD2.F32 R225, -RZ, R225.H0_H0 ;  /* 0x200000e1ffe17230 */ /* 0x000fe20000004100 */
[----:B------:R-:W-:Y:S01]  /*16d0*/  FMUL.FTZ R205, R181, R205 ;  /* 0x000000cdb5cd7220 */ /* 0x000fe20000410000 */
[----:B------:R-:W-:Y:S01]  /*16e0*/  HADD2.F32 R226, -RZ, R226.H0_H0 ;  /* 0x200000e2ffe27230 */ /* 0x000fe20000004100 */
[----:B------:R-:W-:Y:S01]  /*16f0*/  FADD.FTZ R21, R212, R21 ;  /* 0x00000015d4157221 */ /* 0x000fe20000010000 */
[----:B------:R-:W-:Y:S01]  /*1700*/  HADD2.F32 R229, -RZ, R229.H0_H0 ;  /* 0x200000e5ffe57230 */ /* 0x000fe20000004100 */
[-C--:B------:R-:W-:Y:S01]  /*1710*/  FFMA.FTZ R45, R205, R212.reuse, R45 ;  /* 0x000000d4cd2d7223 */ /* 0x080fe2000001002d */
[----:B------:R-:W-:Y:S01]  /*1720*/  HADD2.F32 R228, -RZ, R228.H0_H0 ;  /* 0x200000e4ffe47230 */ /* 0x000fe20000004100 */
[----:B------:R-:W-:Y:S01]  /*1730*/  FFMA.FTZ R212, R55, R212, R224 ;  /* 0x000000d437d47223 */ /* 0x000fe200000100e0 */
[----:B------:R-:W-:Y:S01]  /*1740*/  SHF.R.U32.HI R224, RZ, 0x10, R155 ;  /* 0x00000010ffe07819 */ /* 0x000fe2000001169b */
[----:B------:R-:W-:Y:S01]  /*1750*/  FFMA.FTZ R199, R203, R219, R199 ;  /* 0x000000dbcbc77223 */ /* 0x000fe200000100c7 */
[----:B------:R-:W-:Y:S01]  /*1760*/  SHF.R.U64 R219, R154, 0x10, R155 ;  /* 0x000000109adb7819 */ /* 0x000fe2000000129b */
[----:B------:R-:W-:Y:S01]  /*1770*/  FADD.FTZ R215, R223, R215 ;  /* 0x000000d7dfd77221 */ /* 0x000fe20000010000 */
[----:B------:R-:W-:Y:S01]  /*1780*/  IADD3.X R147, R169, c[0x0][0x18c], RZ, P0, !PT ;  /* 0x00006300a9937a10 */ /* 0x000fe200007fe4ff */
[----:B------:R-:W-:Y:S01]  /*1790*/  FFMA.FTZ R207, R205, R223, R207 ;  /* 0x000000dfcdcf7223 */ /* 0x000fe200000100cf */
[----:B------:R-:W-:Y:S01]  /*17a0*/  MOV R223, R155 ;  /* 0x0000009b00df7202 */ /* 0x000fe20000000f00 */
[----:B------:R-:W-:Y:S01]  /*17b0*/  HADD2.F32 R155, -RZ, R158.H0_H0 ;  /* 0x2000009eff9b7230 */ /* 0x000fe20000004100 */
[----:B------:R-:W-:Y:S01]  /*17c0*/  IMAD.MOV.U32 R154, RZ, RZ, R156 ;  /* 0x000000ffff9a7224 */ /* 0x000fe200078e009c */
[----:B------:R-:W-:Y:S01]  /*17d0*/  MOV R156, R157 ;  /* 0x0000009d009c7202 */ /* 0x000fe20000000f00 */
[----:B------:R-:W-:Y:S01]  /*17e0*/  FADD.FTZ R18, R227, R18 ;  /* 0x00000012e3127221 */ /* 0x000fe20000010000 */
[----:B------:R-:W-:Y:S01]  /*17f0*/  HADD2.F32 R219, -RZ, R219.H0_H0 ;  /* 0x200000dbffdb7230 */ /* 0x000fe20000004100 */
[----:B------:R-:W-:Y:S01]  /*1800*/  FADD.FTZ R155, -R213, R155 ;  /* 0x0000009bd59b7221 */ /* 0x000fe20000010100 */
[----:B------:R-:W-:Y:S01]  /*1810*/  HADD2.F32 R157, -RZ, R154.H0_H0 ;  /* 0x2000009aff9d7230 */ /* 0x000fe20000004100 */
[----:B------:R-:W-:Y:S01]  /*1820*/  FADD.FTZ R238, R225, R238 ;  /* 0x000000eee1ee7221 */ /* 0x000fe20000010000 */
[----:B------:R-:W-:Y:S01]  /*1830*/  HADD2.F32 R224, -RZ, R224.H0_H0 ;  /* 0x200000e0ffe07230 */ /* 0x000fe20000004100 */
[----:B------:R-:W-:Y:S01]  /*1840*/  FMUL.FTZ R155, R181, R155 ;  /* 0x0000009bb59b7220 */ /* 0x000fe20000410000 */
[----:B------:R-:W-:Y:S01]  /*1850*/  SHF.R.U64 R158, R158, 0x10, R159 ;  /* 0x000000109e9e7819 */ /* 0x000fe2000000129f */
[----:B------:R-:W-:Y:S01]  /*1860*/  FMUL.FTZ R154, R84, R157 ;  /* 0x0000009d549a7220 */ /* 0x000fe20000410000 */
[----:B------:R-:W4:Y:S01]  /*1870*/  LDG.E.64 R146, [R146.64] ;  /* 0x0000000492927981 */ /* 0x000f22000c1e1b00 */
[----:B------:R-:W-:-:S02]  /*1880*/  FADD.FTZ R239, R157, R239 ;  /* 0x000000ef9def7221 */ /* 0x000fc40000010000 */
[C---:B------:R-:W-:Y:S01]  /*1890*/  FFMA.FTZ R210, R155.reuse, R157, R210 ;  /* 0x0000009d9bd27223 */ /* 0x040fe200000100d2 */
[----:B------:R-:W-:Y:S01]  /*18a0*/  HADD2.F32 R157, -RZ, R159.H0_H0 ;  /* 0x2000009fff9d7230 */ /* 0x000fe20000004100 */
[-C--:B------:R-:W-:Y:S01]  /*18b0*/  FFMA.FTZ R42, R155, R227.reuse, R42 ;  /* 0x000000e39b2a7223 */ /* 0x080fe2000001002a */
[----:B------:R-:W2:Y:S01]  /*18c0*/  LDG.E.64 R150, [R150.64] ;  /* 0x0000000496967981 */ /* 0x000ea2000c1e1b00 */
[----:B------:R-:W-:Y:S01]  /*18d0*/  FFMA.FTZ R154, R56, R227, R154 ;  /* 0x000000e3389a7223 */ /* 0x000fe2000001009a */
[----:B------:R-:W-:Y:S01]  /*18e0*/  HADD2.F32 R227, -RZ, R156.H0_H0 ;  /* 0x2000009cffe37230 */ /* 0x000fe20000004100 */
[----:B------:R-:W-:Y:S01]  /*18f0*/  FADD.FTZ R157, -R213, R157 ;  /* 0x0000009dd59d7221 */ /* 0x000fe20000010100 */
[----:B------:R-:W-:Y:S01]  /*1900*/  HADD2.F32 R158, -RZ, R158.H0_H0 ;  /* 0x2000009eff9e7230 */ /* 0x000fe20000004100 */
[----:B------:R-:W-:Y:S01]  /*1910*/  SHF.R.U32.HI R159, RZ, 0x10, R159 ;  /* 0x00000010ff9f7819 */ /* 0x000fe2000001169f */
[----:B------:R-:W-:Y:S01]  /*1920*/  HADD2.F32 R223, -RZ, R223.H0_H0 ;  /* 0x200000dfffdf7230 */ /* 0x000fe20000004100 */
[----:B------:R-:W-:Y:S01]  /*1930*/  FMUL.FTZ R157, R181, R157 ;  /* 0x0000009db59d7220 */ /* 0x000fe20000410000 */
[----:B------:R-:W2:Y:S01]  /*1940*/  LDG.E.64 R152, [R152.64] ;  /* 0x0000000498987981 */ /* 0x000ea2000c1e1b00 */
[----:B------:R-:W-:Y:S01]  /*1950*/  FMUL.FTZ R156, R86, R227 ;  /* 0x000000e3569c7220 */ /* 0x000fe20000410000 */
[----:B------:R-:W-:Y:S01]  /*1960*/  HADD2.F32 R159, -RZ, R159.H0_H0 ;  /* 0x2000009fff9f7230 */ /* 0x000fe20000004100 */
[----:B------:R-:W-:-:S02]  /*1970*/  FADD.FTZ R158, -R213, R158 ;  /* 0x0000009ed59e7221 */ /* 0x000fc40000010100 */
[----:B------:R-:W-:Y:S02]  /*1980*/  FADD.FTZ R16, R223, R16 ;  /* 0x00000010df107221 */ /* 0x000fe40000010000 */
[-C--:B------:R-:W-:Y:S02]  /*1990*/  FFMA.FTZ R40, R157, R223.reuse, R40 ;  /* 0x000000df9d287223 */ /* 0x080fe40000010028 */
[----:B------:R-:W-:Y:S02]  /*19a0*/  FFMA.FTZ R156, R58, R223, R156 ;  /* 0x000000df3a9c7223 */ /* 0x000fe4000001009c */
[----:B------:R-:W-:Y:S02]  /*19b0*/  FMUL.FTZ R223, R181, R158 ;  /* 0x0000009eb5df7220 */ /* 0x000fe40000410000 */
[----:B------:R-:W-:Y:S02]  /*19c0*/  FMUL.FTZ R158, R85, R225 ;  /* 0x000000e1559e7220 */ /* 0x000fe40000410000 */
[----:B------:R-:W-:-:S02]  /*19d0*/  FADD.FTZ R159, -R213, R159 ;  /* 0x0000009fd59f7221 */ /* 0x000fc40000010100 */
[----:B------:R-:W-:Y:S02]  /*19e0*/  FADD.FTZ R19, R219, R19 ;  /* 0x00000013db137221 */ /* 0x000fe40000010000 */
[-C--:B------:R-:W-:Y:S02]  /*19f0*/  FFMA.FTZ R43, R223, R219.reuse, R43 ;  /* 0x000000dbdf2b7223 */ /* 0x080fe4000001002b */
[----:B------:R-:W-:Y:S02]  /*1a00*/  FFMA.FTZ R219, R57, R219, R158 ;  /* 0x000000db39db7223 */ /* 0x000fe4000001009e */
[----:B------:R-:W-:Y:S02]  /*1a10*/  FMUL.FTZ R159, R181, R159 ;  /* 0x0000009fb59f7220 */ /* 0x000fe40000410000 */
[----:B------:R-:W-:Y:S02]  /*1a20*/  FMUL.FTZ R158, R87, R226 ;  /* 0x000000e2579e7220 */ /* 0x000fe40000410000 */
[----:B------:R-:W-:-:S02]  /*1a30*/  FADD.FTZ R17, R224, R17 ;  /* 0x00000011e0117221 */ /* 0x000fc40000010000 */
[-C--:B------:R-:W-:Y:S02]  /*1a40*/  FFMA.FTZ R41, R159, R224.reuse, R41 ;  /* 0x000000e09f297223 */ /* 0x080fe40000010029 */
[----:B------:R-:W-:Y:S01]  /*1a50*/  FFMA.FTZ R158, R59, R224, R158 ;  /* 0x000000e03b9e7223 */ /* 0x000fe2000001009e */
[----:B------:R-:W-:Y:S01]  /*1a60*/  SHF.R.U64 R224, R160, 0x10, R161 ;  /* 0x00000010a0e07819 */ /* 0x000fe200000012a1 */
[----:B------:R-:W-:Y:S01]  /*1a70*/  FFMA.FTZ R209, R223, R225, R209 ;  /* 0x000000e1dfd17223 */ /* 0x000fe200000100d1 */
[----:B------:R-:W-:Y:S01]  /*1a80*/  MOV R160, R162 ;  /* 0x000000a200a07202 */ /* 0x000fe20000000f00 */
[----:B------:R-:W-:Y:S01]  /*1a90*/  FADD.FTZ R240, R226, R240 ;  /* 0x000000f0e2f07221 */ /* 0x000fe20000010000 */
[----:B------:R-:W-:Y:S01]  /*1aa0*/  MOV R225, R161 ;  /* 0x000000a100e17202 */ /* 0x000fe20000000f00 */
[----:B------:R-:W-:Y:S01]  /*1ab0*/  FFMA.FTZ R217, R159, R226, R217 ;  /* 0x000000e29fd97223 */ /* 0x000fe200000100d9 */
[----:B------:R-:W-:Y:S01]  /*1ac0*/  SHF.R.U32.HI R226, RZ, 0x10, R161 ;  /* 0x00000010ffe27819 */ /* 0x000fe200000116a1 */
[----:B------:R-:W-:Y:S01]  /*1ad0*/  FADD.FTZ R241, R227, R241 ;  /* 0x000000f1e3f17221 */ /* 0x000fe20000010000 */
[----:B------:R-:W-:Y:S01]  /*1ae0*/  HADD2.F32 R161, -RZ, R164.H0_H0 ;  /* 0x200000a4ffa17230 */ /* 0x000fe20000004100 */
[----:B------:R-:W-:Y:S01]  /*1af0*/  FFMA.FTZ R218, R157, R227, R218 ;  /* 0x000000e39dda7223 */ /* 0x000fe200000100da */
[--C-:B------:R-:W-:Y:S01]  /*1b00*/  SHF.R.U64 R227, R162, 0x10, R163.reuse ;  /* 0x00000010a2e37819 */ /* 0x100fe200000012a3 */
[----:B------:R-:W-:Y:S01]  /*1b10*/  IMAD.MOV.U32 R162, RZ, RZ, R163 ;  /* 0x000000ffffa27224 */ /* 0x000fe200078e00a3 */
[----:B------:R-:W-:Y:S01]  /*1b20*/  HADD2.F32 R163, -RZ, R160.H0_H0 ;  /* 0x200000a0ffa37230 */ /* 0x000fe20000004100 */
[----:B------:R-:W-:-:S04]  /*1b30*/  FADD.FTZ R161, -R213, R161 ;  /* 0x000000a1d5a17221 */ /* 0x000fc80000010100 */
[----:B------:R-:W-:Y:S02]  /*1b40*/  FADD.FTZ R230, R163, R230 ;  /* 0x000000e6a3e67221 */ /* 0x000fe40000010000 */
[----:B------:R-:W-:Y:S02]  /*1b50*/  FMUL.FTZ R161, R181, R161 ;  /* 0x000000a1b5a17220 */ /* 0x000fe40000410000 */
[----:B------:R-:W-:Y:S01]  /*1b60*/  FMUL.FTZ R160, R88, R163 ;  /* 0x000000a358a07220 */ /* 0x000fe20000410000 */
[----:B------:R0:W-:Y:S01]  /*1b70*/  STL [R1+0x4], R230 ;  /* 0x000004e601007387 */ /* 0x0001e20000100800 */
[----:B------:R-:W-:Y:S02]  /*1b80*/  FADD.FTZ R14, R229, R14 ;  /* 0x0000000ee50e7221 */ /* 0x000fe40000010000 */
[-C--:B------:R-:W-:Y:S02]  /*1b90*/  FFMA.FTZ R38, R161, R229.reuse, R38 ;  /* 0x000000e5a1267223 */ /* 0x080fe40000010026 */
[----:B------:R-:W-:Y:S01]  /*1ba0*/  FFMA.FTZ R160, R60, R229, R160 ;  /* 0x000000e53ca07223 */ /* 0x000fe200000100a0 */
[----:B------:R-:W-:Y:S01]  /*1bb0*/  HADD2.F32 R229, -RZ, R162.H0_H0 ;  /* 0x200000a2ffe57230 */ /* 0x000fe20000004100 */
[----:B0-----:R-:W2:Y:S04]  /*1bc0*/  LDL.LU R230, [R1+0x8] ;  /* 0x0000080001e67983 */ /* 0x001ea80000300800 */
[----:B------:R-:W-:-:S05]  /*1bd0*/  FADD.FTZ R232, R229, R232 ;  /* 0x000000e8e5e87221 */ /* 0x000fca0000010000 */
[----:B------:R0:W-:Y:S04]  /*1be0*/  STL [R1+0xc], R232 ;  /* 0x00000ce801007387 */ /* 0x0001e80000100800 */
[----:B0-----:R-:W3:Y:S01]  /*1bf0*/  LDL.LU R232, [R1+0x1c] ;  /* 0x00001c0001e87983 */ /* 0x001ee20000300800 */
[----:B------:R-:W-:Y:S01]  /*1c00*/  FFMA.FTZ R221, R161, R163, R221 ;  /* 0x000000a3a1dd7223 */ /* 0x000fe200000100dd */
[----:B------:R-:W-:Y:S01]  /*1c10*/  HADD2.F32 R163, -RZ, R165.H0_H0 ;  /* 0x200000a5ffa37230 */ /* 0x000fe20000004100 */
[--C-:B------:R-:W-:Y:S02]  /*1c20*/  SHF.R.U64 R164, R164, 0x10, R165.reuse ;  /* 0x00000010a4a47819 */ /* 0x100fe400000012a5 */
[----:B------:R-:W-:Y:S02]  /*1c30*/  SHF.R.U32.HI R165, RZ, 0x10, R165 ;  /* 0x00000010ffa57819 */ /* 0x000fe400000116a5 */
[----:B------:R-:W-:Y:S01]  /*1c40*/  FADD.FTZ R163, -R213, R163 ;  /* 0x000000a3d5a37221 */ /* 0x000fe20000010100 */
[----:B------:R-:W-:Y:S01]  /*1c50*/  HADD2.F32 R164, -RZ, R164.H0_H0 ;  /* 0x200000a4ffa47230 */ /* 0x000fe20000004100 */
[----:B------:R-:W-:Y:S01]  /*1c60*/  FMUL.FTZ R162, R90, R229 ;  /* 0x000000e55aa27220 */ /* 0x000fe20000410000 */
[----:B------:R-:W-:Y:S01]  /*1c70*/  HADD2.F32 R225, -RZ, R225.H0_H0 ;  /* 0x200000e1ffe17230 */ /* 0x000fe20000004100 */
[----:B------:R-:W-:Y:S01]  /*1c80*/  FMUL.FTZ R163, R181, R163 ;  /* 0x000000a3b5a37220 */ /* 0x000fe20000410000 */
        /* <DEDUP_REMOVED lines=9> */
[----:B------:R-:W-:Y:S02]  /*1d20*/  FADD.FTZ R231, R227, R231 ;  /* 0x000000e7e3e77221 */ /* 0x000fe40000010000 */
[----:B------:R-:W-:Y:S01]  /*1d30*/  FADD.FTZ R165, -R213, R165 ;  /* 0x000000a5d5a57221 */ /* 0x000fe20000010100 */
[----:B------:R-:W-:Y:S01]  /*1d40*/  HADD2.F32 R226, -RZ, R226.H0_H0 ;  /* 0x200000e2ffe27230 */ /* 0x000fe20000004100 */
[----:B------:R-:W-:-:S02]  /*1d50*/  FADD.FTZ R15, R224, R15 ;  /* 0x0000000fe00f7221 */ /* 0x000fc40000010000 */
[-C--:B------:R-:W-:Y:S02]  /*1d60*/  FFMA.FTZ R39, R225, R224.reuse, R39 ;  /* 0x000000e0e1277223 */ /* 0x080fe40000010027 */
[----:B------:R-:W-:Y:S01]  /*1d70*/  FFMA.FTZ R224, R61, R224, R164 ;  /* 0x000000e03de07223 */ /* 0x000fe200000100a4 */
[----:B------:R0:W-:Y:S01]  /*1d80*/  STL [R1], R231 ;  /* 0x000000e701007387 */ /* 0x0001e20000100800 */
[----:B------:R-:W-:Y:S02]  /*1d90*/  FMUL.FTZ R165, R181, R165 ;  /* 0x000000a5b5a57220 */ /* 0x000fe40000410000 */
[----:B------:R-:W-:Y:S01]  /*1da0*/  FMUL.FTZ R164, R91, R228 ;  /* 0x000000e45ba47220 */ /* 0x000fe20000410000 */
[----:B------:R-:W4:Y:S01]  /*1db0*/  LDL.LU R234, [R1+0x24] ;  /* 0x0000240001ea7983 */ /* 0x000f220000300800 */
[----:B------:R-:W-:Y:S02]  /*1dc0*/  FADD.FTZ R13, R226, R13 ;  /* 0x0000000de20d7221 */ /* 0x000fe40000010000 */
[-C--:B------:R-:W-:Y:S01]  /*1dd0*/  FFMA.FTZ R37, R165, R226.reuse, R37 ;  /* 0x000000e2a5257223 */ /* 0x080fe20000010025 */
[----:B------:R-:W4:Y:S01]  /*1de0*/  LDL.LU R233, [R1+0x18] ;  /* 0x0000180001e97983 */ /* 0x000f220000300800 */
[----:B------:R-:W-:Y:S01]  /*1df0*/  FFMA.FTZ R164, R63, R226, R164 ;  /* 0x000000e23fa47223 */ /* 0x000fe200000100a4 */
[----:B0-----:R-:W-:-:S02]  /*1e00*/  MOV R231, R166 ;  /* 0x000000a600e77202 */ /* 0x001fc40000000f00 */
[----:B------:R-:W-:Y:S02]  /*1e10*/  SHF.R.U64 R226, R166, 0x10, R167 ;  /* 0x00000010a6e27819 */ /* 0x000fe400000012a7 */
[----:B------:R-:W-:Y:S01]  /*1e20*/  MOV R166, R170 ;  /* 0x000000aa00a67202 */ /* 0x000fe20000000f00 */
[----:B------:R-:W-:Y:S01]  /*1e30*/  FFMA.FTZ R235, R163, R229, R235 ;  /* 0x000000e5a3eb7223 */ /* 0x000fe200000100eb */
[----:B------:R-:W-:Y:S02]  /*1e40*/  SHF.R.U64 R229, R170, 0x10, R171 ;  /* 0x00000010aae57819 */ /* 0x000fe400000012ab */
[----:B------:R-:W-:Y:S01]  /*1e50*/  MOV R170, R171 ;  /* 0x000000ab00aa7202 */ /* 0x000fe20000000f00 */
[----:B--2---:R-:W-:-:S05]  /*1e60*/  FADD.FTZ R230, R228, R230 ;  /* 0x000000e6e4e67221 */ /* 0x004fca0000010000 */
[----:B------:R0:W-:Y:S02]  /*1e70*/  STL [R1+0x8], R230 ;  /* 0x000008e601007387 */ /* 0x0001e40000100800 */
[----:B0-----:R-:W-:Y:S01]  /*1e80*/  SHF.R.U32.HI R230, RZ, 0x10, R171 ;  /* 0x00000010ffe67819 */ /* 0x001fe200000116ab */
[----:B------:R-:W-:-:S05]  /*1e90*/  HADD2.F32 R171, -RZ, R166.H0_H0 ;  /* 0x200000a6ffab7230 */ /* 0x000fca0000004100 */
[----:B---3--:R-:W-:-:S05]  /*1ea0*/  FADD.FTZ R232, R171, R232 ;  /* 0x000000e8abe87221 */ /* 0x008fca0000010000 */
[----:B------:R0:W-:Y:S04]  /*1eb0*/  STL [R1+0x1c], R232 ;  /* 0x00001ce801007387 */ /* 0x0001e80000100800 */
[----:B0-----:R-:W2:Y:S01]  /*1ec0*/  LDL.LU R232, [R1+0x20] ;  /* 0x0000200001e87983 */ /* 0x001ea20000300800 */
[----:B------:R-:W-:Y:S01]  /*1ed0*/  FFMA.FTZ R220, R225, R227, R220 ;  /* 0x000000e3e1dc7223 */ /* 0x000fe200000100dc */
[----:B------:R-:W-:Y:S01]  /*1ee0*/  MOV R227, R167 ;  /* 0x000000a700e37202 */ /* 0x000fe20000000f00 */
[----:B------:R-:W-:Y:S01]  /*1ef0*/  FFMA.FTZ R222, R165, R228, R222 ;  /* 0x000000e4a5de7223 */ /* 0x000fe200000100de */
[----:B------:R-:W-:Y:S01]  /*1f00*/  SHF.R.U32.HI R228, RZ, 0x10, R167 ;  /* 0x00000010ffe47819 */ /* 0x000fe200000116a7 */
[----:B------:R-:W-:Y:S01]  /*1f10*/  HADD2.F32 R167, -RZ, R174.H0_H0 ;  /* 0x200000aeffa77230 */ /* 0x000fe20000004100 */
[----:B------:R-:W-:Y:S01]  /*1f20*/  FMUL.FTZ R166, R92, R171 ;  /* 0x000000ab5ca67220 */ /* 0x000fe20000410000 */
[----:B------:R-:W-:-:S03]  /*1f30*/  HADD2.F32 R231, -RZ, R231.H0_H0 ;  /* 0x200000e7ffe77230 */ /* 0x000fc60000004100 */
[----:B------:R-:W-:-:S04]  /*1f40*/  FADD.FTZ R167, -R213, R167 ;  /* 0x000000a7d5a77221 */ /* 0x000fc80000010100 */
[----:B------:R-:W-:Y:S02]  /*1f50*/  FMUL.FTZ R167, R181, R167 ;  /* 0x000000a7b5a77220 */ /* 0x000fe40000410000 */
[----:B------:R-:W-:Y:S02]  /*1f60*/  FADD.FTZ R10, R231, R10 ;  /* 0x0000000ae70a7221 */ /* 0x000fe40000010000 */
[-C--:B------:R-:W-:Y:S02]  /*1f70*/  FFMA.FTZ R34, R167, R231.reuse, R34 ;  /* 0x000000e7a7227223 */ /* 0x080fe40000010022 */
[----:B------:R-:W-:Y:S01]  /*1f80*/  FFMA.FTZ R166, R64, R231, R166 ;  /* 0x000000e740a67223 */ /* 0x000fe200000100a6 */
[----:B------:R-:W-:-:S05]  /*1f90*/  HADD2.F32 R231, -RZ, R170.H0_H0 ;  /* 0x200000aaffe77230 */ /* 0x000fca0000004100 */
[----:B----4-:R-:W-:-:S05]  /*1fa0*/  FADD.FTZ R234, R231, R234 ;  /* 0x000000eae7ea7221 */ /* 0x010fca0000010000 */
[----:B------:R0:W-:Y:S01]  /*1fb0*/  STL [R1+0x24], R234 ;  /* 0x000024ea01007387 */ /* 0x0001e20000100800 */
[----:B------:R-:W-:-:S03]  /*1fc0*/  HADD2.F32 R229, -RZ, R229.H0_H0 ;  /* 0x200000e5ffe57230 */ /* 0x000fc60000004100 */
[----:B0-----:R-:W3:Y:S01]  /*1fd0*/  LDL.LU R234, [R1+0x2c] ;  /* 0x00002c0001ea7983 */ /* 0x001ee20000300800 */
[----:B------:R-:W-:Y:S01]  /*1fe0*/  HADD2.F32 R230, -RZ, R230.H0_H0 ;  /* 0x200000e6ffe67230 */ /* 0x000fe20000004100 */
[----:B------:R-:W-:Y:S02]  /*1ff0*/  FADD.FTZ R233, R229, R233 ;  /* 0x000000e9e5e97221 */ /* 0x000fe40000010000 */
[----:B------:R-:W-:Y:S02]  /*2000*/  FADD.FTZ R214, R148, R214 ;  /* 0x000000d694d67221 */ /* 0x000fe40000010000 */
[----:B------:R-:W-:Y:S01]  /*2010*/  FFMA.FTZ R206, R198, R148, R206 ;  /* 0x00000094c6ce7223 */ /* 0x000fe200000100ce */
[----:B------:R0:W-:Y:S01]  /*2020*/  STL [R1+0x18], R233 ;  /* 0x000018e901007387 */ /* 0x0001e20000100800 */
[----:B------:R-:W-:-:S03]  /*2030*/  IADD3 R148, P0, R172, c[0x0][0x188], RZ ;  /* 0x00006200ac947a10 */ /* 0x000fc60007f1e0ff */
[----:B------:R-:W4:Y:S01]  /*2040*/  LDL.LU R252, [R1+0x34] ;  /* 0x0000340001fc7983 */ /* 0x000f220000300800 */
[----:B------:R-:W-:-:S06]  /*2050*/  IADD3.X R149, R173, c[0x0][0x18c], RZ, P0, !PT ;  /* 0x00006300ad957a10 */ /* 0x000fcc00007fe4ff */
[----:B------:R-:W3:Y:S01]  /*2060*/  LDG.E.64 R148, [R148.64] ;  /* 0x0000000494947981 */ /* 0x000ee2000c1e1b00 */
[----:B--2---:R-:W-:-:S05]  /*2070*/  FADD.FTZ R232, R230, R232 ;  /* 0x000000e8e6e87221 */ /* 0x004fca0000010000 */
[----:B------:R1:W-:Y:S04]  /*2080*/  STL [R1+0x20], R232 ;  /* 0x000020e801007387 */ /* 0x0003e80000100800 */
[----:B------:R-:W2:Y:S04]  /*2090*/  LDL.LU R247, [R1+0x28] ;  /* 0x0000280001f77983 */ /* 0x000ea80000300800 */
[----:B------:R-:W2:Y:S01]  /*20a0*/  LDL.LU R243, [R1+0x30] ;  /* 0x0000300001f37983 */ /* 0x000ea20000300800 */
[----:B------:R-:W-:Y:S01]  /*20b0*/  FFMA.FTZ R237, R167, R171, R237 ;  /* 0x000000aba7ed7223 */ /* 0x000fe200000100ed */
[----:B------:R-:W-:Y:S01]  /*20c0*/  HADD2.F32 R171, -RZ, R175.H0_H0 ;  /* 0x200000afffab7230 */ /* 0x000fe20000004100 */
[----:B------:R-:W-:Y:S01]  /*20d0*/  SHF.R.U64 R174, R174, 0x10, R175 ;  /* 0x00000010aeae7819 */ /* 0x000fe200000012af */
[----:B------:R-:W-:-:S03]  /*20e0*/  HADD2.F32 R227, -RZ, R227.H0_H0 ;  /* 0x200000e3ffe37230 */ /* 0x000fc60000004100 */
[----:B------:R-:W-:Y:S01]  /*20f0*/  FADD.FTZ R171, -R213, R171 ;  /* 0x000000abd5ab7221 */ /* 0x000fe20000010100 */
[----:B------:R-:W-:Y:S01]  /*2100*/  HADD2.F32 R174, -RZ, R174.H0_H0 ;  /* 0x200000aeffae7230 */ /* 0x000fe20000004100 */
[----:B------:R-:W-:Y:S02]  /*2110*/  FMUL.FTZ R170, R94, R231 ;  /* 0x000000e75eaa7220 */ /* 0x000fe40000410000 */
[----:B------:R-:W-:Y:S01]  /*2120*/  FMUL.FTZ R171, R181, R171 ;  /* 0x000000abb5ab7220 */ /* 0x000fe20000410000 */
[----:B------:R-:W-:Y:S01]  /*2130*/  SHF.R.U32.HI R175, RZ, 0x10, R175 ;  /* 0x00000010ffaf7819 */ /* 0x000fe200000116af */
[----:B------:R-:W-:Y:S02]  /*2140*/  FADD.FTZ R174, -R213, R174 ;  /* 0x000000aed5ae7221 */ /* 0x000fe40000010100 */
[----:B------:R-:W-:Y:S02]  /*2150*/  FADD.FTZ R8, R227, R8 ;  /* 0x00000008e3087221 */ /* 0x000fe40000010000 */
[----:B------:R-:W-:-:S02]  /*2160*/  FFMA.FTZ R32, R171, R227, R32 ;  /* 0x000000e3ab207223 */ /* 0x000fc40000010020 */
[----:B------:R-:W-:Y:S02]  /*2170*/  FFMA.FTZ R170, R66, R227, R170 ;  /* 0x000000e342aa7223 */ /* 0x000fe400000100aa */
[----:B------:R-:W-:Y:S01]  /*2180*/  FMUL.FTZ R227, R181, R174 ;  /* 0x000000aeb5e37220 */ /* 0x000fe20000410000 */
[----:B------:R-:W-:Y:S01]  /*2190*/  HADD2.F32 R175, -RZ, R175.H0_H0 ;  /* 0x200000afffaf7230 */ /* 0x000fe20000004100 */
[-C--:B------:R-:W-:Y:S01]  /*21a0*/  FMUL.FTZ R174, R93, R229.reuse ;  /* 0x000000e55dae7220 */ /* 0x080fe20000410000 */
[----:B------:R-:W-:Y:S01]  /*21b0*/  HADD2.F32 R226, -RZ, R226.H0_H0 ;  /* 0x200000e2ffe27230 */ /* 0x000fe20000004100 */
[----:B------:R-:W-:Y:S01]  /*21c0*/  FFMA.FTZ R236, R227, R229, R236 ;  /* 0x000000e5e3ec7223 */ /* 0x000fe200000100ec */
[----:B------:R-:W-:Y:S01]  /*21d0*/  MOV R229, R104 ;  /* 0x0000006800e57202 */ /* 0x000fe20000000f00 */
[----:B0-----:R-:W-:Y:S01]  /*21e0*/  HADD2.F32 R233, -RZ, R146.H0_H0 ;  /* 0x20000092ffe97230 */ /* 0x001fe20000004100 */
[----:B------:R-:W-:Y:S01]  /*21f0*/  FADD.FTZ R175, -R213, R175 ;  /* 0x000000afd5af7221 */ /* 0x000fe20000010100 */
[----:B------:R-:W-:Y:S01]  /*2200*/  HADD2.F32 R228, -RZ, R228.H0_H0 ;  /* 0x200000e4ffe47230 */ /* 0x000fe20000004100 */
[----:B------:R-:W-:Y:S01]  /*2210*/  FADD.FTZ R11, R226, R11 ;  /* 0x0000000be20b7221 */ /* 0x000fe20000010000 */
[----:B-1----:R-:W-:Y:S01]  /*2220*/  HADD2.F32 R232, -RZ, R229.H0_H0 ;  /* 0x200000e5ffe87230 */ /* 0x002fe20000004100 */
[----:B------:R-:W-:-:S02]  /*2230*/  FFMA.FTZ R35, R227, R226, R35 ;  /* 0x000000e2e3237223 */ /* 0x000fc40000010023 */
[----:B------:R-:W-:Y:S02]  /*2240*/  FFMA.FTZ R226, R65, R226, R174 ;  /* 0x000000e241e27223 */ /* 0x000fe400000100ae */
[----:B------:R-:W-:Y:S02]  /*2250*/  FMUL.FTZ R175, R181, R175 ;  /* 0x000000afb5af7220 */ /* 0x000fe40000410000 */
[----:B------:R-:W-:Y:S02]  /*2260*/  FMUL.FTZ R174, R95, R230 ;  /* 0x000000e65fae7220 */ /* 0x000fe40000410000 */
[----:B------:R-:W-:Y:S02]  /*2270*/  FADD.FTZ R229, -R213, R233 ;  /* 0x000000e9d5e57221 */ /* 0x000fe40000010100 */
[----:B------:R-:W-:Y:S02]  /*2280*/  FADD.FTZ R9, R228, R9 ;  /* 0x00000009e4097221 */ /* 0x000fe40000010000 */
[----:B------:R-:W-:-:S02]  /*2290*/  FFMA.FTZ R33, R175, R228, R33 ;  /* 0x000000e4af217223 */ /* 0x000fc40000010021 */
[----:B------:R-:W-:Y:S02]  /*22a0*/  FFMA.FTZ R174, R67, R228, R174 ;  /* 0x000000e443ae7223 */ /* 0x000fe400000100ae */
[----:B------:R-:W-:Y:S02]  /*22b0*/  FMUL.FTZ R229, R181, R229 ;  /* 0x000000e5b5e57220 */ /* 0x000fe40000410000 */
[----:B------:R-:W-:Y:S02]  /*22c0*/  IMAD.MOV.U32 R228, RZ, RZ, R106 ;  /* 0x000000ffffe47224 */ /* 0x000fe400078e006a */
[----:B---3--:R-:W-:Y:S02]  /*22d0*/  FADD.FTZ R234, R232, R234 ;  /* 0x000000eae8ea7221 */ /* 0x008fe40000010000 */
[----:B------:R-:W-:Y:S01]  /*22e0*/  FFMA.FTZ R244, R171, R231, R244 ;  /* 0x000000e7abf47223 */ /* 0x000fe200000100f4 */
[----:B------:R-:W-:Y:S01]  /*22f0*/  MOV R231, R105 ;  /* 0x0000006900e77202 */ /* 0x000fe20000000f00 */
[----:B------:R-:W-:-:S02]  /*2300*/  FMUL.FTZ R233, R96, R232 ;  /* 0x000000e860e97220 */ /* 0x000fc40000410000 */
[----:B------:R-:W-:Y:S01]  /*2310*/  FFMA.FTZ R246, R229, R232, R246 ;  /* 0x000000e8e5f67223 */ /* 0x000fe200000100f6 */
[----:B------:R-:W-:Y:S01]  /*2320*/  HADD2.F32 R232, -RZ, R147.H0_H0 ;  /* 0x20000093ffe87230 */ /* 0x000fe20000004100 */
[----:B------:R0:W-:Y:S01]  /*2330*/  STL [R1+0x2c], R234 ;  /* 0x00002cea01007387 */ /* 0x0001e20000100800 */
[----:B------:R-:W-:Y:S01]  /*2340*/  HADD2.F32 R228, -RZ, R228.H0_H0 ;  /* 0x200000e4ffe47230 */ /* 0x000fe20000004100 */
[----:B------:R-:W-:Y:S01]  /*2350*/  FFMA.FTZ R242, R175, R230, R242 ;  /* 0x000000e6aff27223 */ /* 0x000fe200000100f2 */
[----:B------:R-:W-:Y:S01]  /*2360*/  MOV R230, R107 ;  /* 0x0000006b00e67202 */ /* 0x000fe20000000f00 */
[----:B------:R-:W-:Y:S01]  /*2370*/  HADD2.F32 R231, -RZ, R231.H0_H0 ;  /* 0x200000e7ffe77230 */ /* 0x000fe20000004100 */
[----:B------:R-:W-:Y:S01]  /*2380*/  FADD.FTZ R232, -R213, R232 ;  /* 0x000000e8d5e87221 */ /* 0x000fe20000010100 */
[----:B------:R-:W-:Y:S02]  /*2390*/  SHF.R.U64 R104, R104, 0x10, R105 ;  /* 0x0000001068687819 */ /* 0x000fe40000001269 */
[----:B0-----:R-:W-:-:S02]  /*23a0*/  SHF.R.U64 R234, R146, 0x10, R147 ;  /* 0x0000001092ea7819 */ /* 0x001fc40000001293 */
[----:B------:R-:W-:Y:S01]  /*23b0*/  SHF.R.U32.HI R147, RZ, 0x10, R147 ;  /* 0x00000010ff937819 */ /* 0x000fe20000011693 */
[----:B------:R-:W-:Y:S01]  /*23c0*/  FADD.FTZ R6, R228, R6 ;  /* 0x00000006e4067221 */ /* 0x000fe20000010000 */
[----:B------:R-:W-:Y:S01]  /*23d0*/  SHF.R.U32.HI R105, RZ, 0x10, R105 ;  /* 0x00000010ff697819 */ /* 0x000fe20000011669 */
[-C--:B------:R-:W-:Y:S02]  /*23e0*/  FFMA.FTZ R30, R229, R228.reuse, R30 ;  /* 0x000000e4e51e7223 */ /* 0x080fe4000001001e */
[----:B------:R-:W-:Y:S01]  /*23f0*/  FFMA.FTZ R228, R68, R228, R233 ;  /* 0x000000e444e47223 */ /* 0x000fe200000100e9 */
[----:B------:R-:W-:Y:S01]  /*2400*/  HADD2.F32 R233, -RZ, R230.H0_H0 ;  /* 0x200000e6ffe97230 */ /* 0x000fe20000004100 */
[----:B------:R-:W-:Y:S01]  /*2410*/  FMUL.FTZ R230, R181, R232 ;  /* 0x000000e8b5e67220 */ /* 0x000fe20000410000 */
[----:B------:R-:W-:Y:S01]  /*2420*/  HADD2.F32 R147, -RZ, R147.H0_H0 ;  /* 0x20000093ff937230 */ /* 0x000fe20000004100 */
[----:B------:R-:W-:Y:S01]  /*2430*/  FMUL.FTZ R146, R98, R231 ;  /* 0x000000e762927220 */ /* 0x000fe20000410000 */
[----:B------:R-:W-:Y:S01]  /*2440*/  HADD2.F32 R234, -RZ, R234.H0_H0 ;  /* 0x200000eaffea7230 */ /* 0x000fe20000004100 */
[--C-:B------:R-:W-:Y:S01]  /*2450*/  SHF.R.U64 R106, R106, 0x10, R107.reuse ;  /* 0x000000106a6a7819 */ /* 0x100fe2000000126b */
[----:B------:R-:W-:Y:S01]  /*2460*/  HADD2.F32 R104, -RZ, R104.H0_H0 ;  /* 0x20000068ff687230 */ /* 0x000fe20000004100 */
[----:B------:R-:W-:Y:S01]  /*2470*/  SHF.R.U32.HI R107, RZ, 0x10, R107 ;  /* 0x00000010ff6b7819 */ /* 0x000fe2000001166b */
[----:B------:R-:W-:Y:S01]  /*2480*/  HADD2.F32 R105, -RZ, R105.H0_H0 ;  /* 0x20000069ff697230 */ /* 0x000fe20000004100 */
[----:B------:R-:W-:-:S02]  /*2490*/  FADD.FTZ R4, R233, R4 ;  /* 0x00000004e9047221 */ /* 0x000fc40000010000 */
[-C--:B------:R-:W-:Y:S02]  /*24a0*/  FFMA.FTZ R28, R230, R233.reuse, R28 ;  /* 0x000000e9e61c7223 */ /* 0x080fe4000001001c */
[----:B------:R-:W-:Y:S02]  /*24b0*/  FFMA.FTZ R146, R70, R233, R146 ;  /* 0x000000e946927223 */ /* 0x000fe40000010092 */
[C---:B------:R-:W-:Y:S02]  /*24c0*/  FADD.FTZ R147, -R213.reuse, R147 ;  /* 0x00000093d5937221 */ /* 0x040fe40000010100 */
[----:B------:R-:W-:Y:S02]  /*24d0*/  FADD.FTZ R233, -R213, R234 ;  /* 0x000000ead5e97221 */ /* 0x000fe40000010100 */
[----:B----4-:R-:W-:Y:S01]  /*24e0*/  FADD.FTZ R252, R231, R252 ;  /* 0x000000fce7fc7221 */ /* 0x010fe20000010000 */
[----:B------:R-:W-:Y:S01]  /*24f0*/  HADD2.F32 R107, -RZ, R107.H0_H0 ;  /* 0x2000006bff6b7230 */ /* 0x000fe20000004100 */
[----:B------:R-:W-:Y:S01]  /*2500*/  FFMA.FTZ R249, R230, R231, R249 ;  /* 0x000000e7e6f97223 */ /* 0x000fe200000100f9 */
[----:B------:R-:W-:Y:S01]  /*2510*/  HADD2.F32 R106, -RZ, R106.H0_H0 ;  /* 0x2000006aff6a7230 */ /* 0x000fe20000004100 */
[----:B------:R-:W-:-:S02]  /*2520*/  FMUL.FTZ R231, R181, R147 ;  /* 0x00000093b5e77220 */ /* 0x000fc40000410000 */
[----:B------:R-:W-:Y:S02]  /*2530*/  FMUL.FTZ R233, R181, R233 ;  /* 0x000000e9b5e97220 */ /* 0x000fe40000410000 */
[----:B------:R-:W-:Y:S01]  /*2540*/  FMUL.FTZ R147, R99, R105 ;  /* 0x0000006963937220 */ /* 0x000fe20000410000 */
[----:B------:R0:W-:Y:S01]  /*2550*/  STL [R1+0x34], R252 ;  /* 0x000034fc01007387 */ /* 0x0001e20000100800 */
[-C--:B------:R-:W-:Y:S02]  /*2560*/  FMUL.FTZ R232, R97, R104.reuse ;  /* 0x0000006861e87220 */ /* 0x080fe40000410000 */
[----:B------:R-:W-:Y:S02]  /*2570*/  FFMA.FTZ R245, R233, R104, R245 ;  /* 0x00000068e9f57223 */ /* 0x000fe400000100f5 */
[----:B------:R-:W-:Y:S02]  /*2580*/  FADD.FTZ R5, R107, R5 ;  /* 0x000000056b057221 */ /* 0x000fe40000010000 */
[----:B------:R-:W-:-:S02]  /*2590*/  FFMA.FTZ R29, R231, R107, R29 ;  /* 0x0000006be71d7223 */ /* 0x000fc4000001001d */
[----:B------:R-:W-:Y:S02]  /*25a0*/  FFMA.FTZ R147, R71, R107, R147 ;  /* 0x0000006b47937223 */ /* 0x000fe40000010093 */
[----:B------:R-:W-:Y:S01]  /*25b0*/  FFMA.FTZ R248, R231, R105, R248 ;  /* 0x00000069e7f87223 */ /* 0x000fe200000100f8 */
[----:B------:R-:W-:Y:S01]  /*25c0*/  SHF.R.U32.HI R234, RZ, 0x10, R153 ;  /* 0x00000010ffea7819 */ /* 0x000fe20000011699 */
[----:B------:R-:W-:Y:S02]  /*25d0*/  FADD.FTZ R7, R106, R7 ;  /* 0x000000076a077221 */ /* 0x000fe40000010000 */
[-C--:B------:R-:W-:Y:S02]  /*25e0*/  FFMA.FTZ R31, R233, R106.reuse, R31 ;  /* 0x0000006ae91f7223 */ /* 0x080fe4000001001f */
[----:B------:R-:W-:Y:S01]  /*25f0*/  FFMA.FTZ R232, R69, R106, R232 ;  /* 0x0000006a45e87223 */ /* 0x000fe200000100e8 */
[----:B------:R-:W-:Y:S01]  /*2600*/  SHF.R.U64 R106, R152, 0x10, R153 ;  /* 0x00000010986a7819 */ /* 0x000fe20000001299 */
[----:B------:R-:W-:Y:S01]  /*2610*/  IMAD.MOV.U32 R107, RZ, RZ, R151 ;  /* 0x000000ffff6b7224 */ /* 0x000fe200078e0097 */
[----:B0-----:R-:W-:Y:S01]  /*2620*/  HADD2.F32 R252, -RZ, R149.H0_H0 ;  /* 0x20000095fffc7230 */ /* 0x001fe20000004100 */
[----:B--2---:R-:W-:-:S02]  /*2630*/  FADD.FTZ R247, R104, R247 ;  /* 0x000000f768f77221 */ /* 0x004fc40000010000 */
[----:B------:R-:W-:-:S03]  /*2640*/  FADD.FTZ R243, R105, R243 ;  /* 0x000000f369f37221 */ /* 0x000fc60000010000 */
[----:B------:R-:W-:Y:S01]  /*2650*/  STL [R1+0x28], R247 ;  /* 0x000028f701007387 */ /* 0x000fe20000100800 */
[--C-:B------:R-:W-:Y:S02]  /*2660*/  SHF.R.U64 R105, R150, 0x10, R151.reuse ;  /* 0x0000001096697819 */ /* 0x100fe40000001297 */
[----:B------:R-:W-:Y:S01]  /*2670*/  SHF.R.U32.HI R104, RZ, 0x10, R151 ;  /* 0x00000010ff687819 */ /* 0x000fe20000011697 */
[----:B------:R0:W-:Y:S01]  /*2680*/  STL [R1+0x30], R243 ;  /* 0x000030f301007387 */ /* 0x0001e20000100800 */
[----:B------:R-:W-:Y:S02]  /*2690*/  MOV R151, R153 ;  /* 0x0000009900977202 */ /* 0x000fe40000000f00 */
[----:B------:R-:W-:Y:S02]  /*26a0*/  SHF.R.U64 R153, R148, 0x10, R149 ;  /* 0x0000001094997819 */ /* 0x000fe40000001295 */
[----:B0-----:R-:W-:Y:S02]  /*26b0*/  MOV R243, R150 ;  /* 0x0000009600f37202 */ /* 0x001fe40000000f00 */
[----:B------:R-:W-:-:S02]  /*26c0*/  MOV R150, R152 ;  /* 0x0000009800967202 */ /* 0x000fc40000000f00 */
[----:B------:R-:W-:Y:S01]  /*26d0*/  SHF.R.U32.HI R152, RZ, 0x10, R149 ;  /* 0x00000010ff987819 */ /* 0x000fe20000011695 */
[----:B------:R-:W-:Y:S02]  /*26e0*/  HADD2.F32 R247, -RZ, R148.H0_H0 ;  /* 0x20000094fff77230 */ /* 0x000fe40000004100 */
[----:B------:R-:W-:Y:S02]  /*26f0*/  HADD2.F32 R153, -RZ, R153.H0_H0 ;  /* 0x20000099ff997230 */ /* 0x000fe40000004100 */
[----:B------:R-:W-:Y:S01]  /*2700*/  HADD2.F32 R148, -RZ, R152.H0_H0 ;  /* 0x20000098ff947230 */ /* 0x000fe20000004100 */
[C---:B------:R-:W-:Y:S02]  /*2710*/  FADD.FTZ R149, -R213.reuse, R247 ;  /* 0x000000f7d5957221 */ /* 0x040fe40000010100 */
[C---:B------:R-:W-:Y:S01]  /*2720*/  FADD.FTZ R152, -R213.reuse, R252 ;  /* 0x000000fcd5987221 */ /* 0x040fe20000010100 */
[----:B------:R-:W2:Y:S01]  /*2730*/  LDL.LU R247, [R1+0x3c] ;  /* 0x00003c0001f77983 */ /* 0x000ea20000300800 */
[----:B------:R-:W-:-:S02]  /*2740*/  FADD.FTZ R153, -R213, R153 ;  /* 0x00000099d5997221 */ /* 0x000fc40000010100 */
[----:B------:R-:W-:Y:S01]  /*2750*/  FADD.FTZ R148, -R213, R148 ;  /* 0x00000094d5947221 */ /* 0x000fe20000010100 */
[----:B------:R-:W-:Y:S01]  /*2760*/  HADD2.F32 R213, -RZ, R150.H0_H0 ;  /* 0x20000096ffd57230 */ /* 0x000fe20000004100 */
[----:B------:R-:W-:Y:S01]  /*2770*/  FMUL.FTZ R149, R181, R149 ;  /* 0x00000095b5957220 */ /* 0x000fe20000410000 */
[----:B------:R-:W-:Y:S01]  /*2780*/  HADD2.F32 R243, -RZ, R243.H0_H0 ;  /* 0x200000f3fff37230 */ /* 0x000fe20000004100 */
[----:B------:R-:W3:Y:S02]  /*2790*/  LDL.LU R252, [R1+0x14] ;  /* 0x0000140001fc7983 */ /* 0x000ee40000300800 */
[----:B------:R-:W-:Y:S02]  /*27a0*/  FMUL.FTZ R150, R100, R213 ;  /* 0x000000d564967220 */ /* 0x000fe40000410000 */
[----:B------:R-:W-:Y:S02]  /*27b0*/  FADD.FTZ R2, R243, R2 ;  /* 0x00000002f3027221 */ /* 0x000fe40000010000 */
[----:B------:R-:W-:-:S02]  /*27c0*/  FFMA.FTZ R26, R149, R243, R26 ;  /* 0x000000f3951a7223 */ /* 0x000fc4000001001a */
[----:B------:R-:W-:Y:S02]  /*27d0*/  FFMA.FTZ R150, R72, R243, R150 ;  /* 0x000000f348967223 */ /* 0x000fe40000010096 */
[----:B------:R-:W4:Y:S01]  /*27e0*/  LDL.LU R243, [R1+0x44] ;  /* 0x0000440001f37983 */ /* 0x000f220000300800 */
[----:B------:R-:W-:Y:S01]  /*27f0*/  FFMA.FTZ R251, R149, R213, R251 ;  /* 0x000000d595fb7223 */ /* 0x000fe200000100fb */
[----:B------:R-:W-:-:S05]  /*2800*/  HADD2.F32 R107, -RZ, R107.H0_H0 ;  /* 0x2000006bff6b7230 */ /* 0x000fca0000004100 */
[----:B------:R-:W-:Y:S02]  /*2810*/  FADD.FTZ R192, R107, R192 ;  /* 0x000000c06bc07221 */ /* 0x000fe40000010000 */
[----:B--2---:R-:W-:Y:S01]  /*2820*/  FADD.FTZ R247, R213, R247 ;  /* 0x000000f7d5f77221 */ /* 0x004fe20000010000 */
[----:B------:R-:W-:Y:S01]  /*2830*/  HADD2.F32 R213, -RZ, R151.H0_H0 ;  /* 0x20000097ffd57230 */ /* 0x000fe20000004100 */
[----:B------:R-:W-:-:S03]  /*2840*/  FMUL.FTZ R151, R181, R152 ;  /* 0x00000098b5977220 */ /* 0x000fc60000410000 */
[----:B------:R0:W-:Y:S01]  /*2850*/  STL [R1+0x3c], R247 ;  /* 0x00003cf701007387 */ /* 0x0001e20000100800 */
[----:B------:R-:W-:Y:S02]  /*2860*/  FMUL.FTZ R152, R102, R213 ;  /* 0x000000d566987220 */ /* 0x000fe40000410000 */
[-C--:B------:R-:W-:Y:S02]  /*2870*/  FFMA.FTZ R24, R151, R107.reuse, R24 ;  /* 0x0000006b97187223 */ /* 0x080fe40000010018 */
[----:B------:R-:W-:Y:S01]  /*2880*/  FFMA.FTZ R152, R74, R107, R152 ;  /* 0x0000006b4a987223 */ /* 0x000fe20000010098 */
[----:B0-----:R-:W2:Y:S01]  /*2890*/  LDL.LU R247, [R1+0x38] ;  /* 0x0000380001f77983 */ /* 0x001ea20000300800 */
[----:B----4-:R-:W-:-:S05]  /*28a0*/  FADD.FTZ R243, R213, R243 ;  /* 0x000000f3d5f37221 */ /* 0x010fca0000010000 */
[----:B------:R0:W-:Y:S04]  /*28b0*/  STL [R1+0x44], R243 ;  /* 0x000044f301007387 */ /* 0x0001e80000100800 */
[----:B0-----:R-:W4:Y:S04]  /*28c0*/  LDL.LU R243, [R1+0x40] ;  /* 0x0000400001f37983 */ /* 0x001f280000300800 */
[----:B------:R-:W4:Y:S01]  /*28d0*/  LDL.LU R107, [R1+0x10] ;  /* 0x00001000016b7983 */ /* 0x000f220000300800 */
[----:B------:R-:W-:Y:S01]  /*28e0*/  HADD2.F32 R106, -RZ, R106.H0_H0 ;  /* 0x2000006aff6a7230 */ /* 0x000fe20000004100 */
[----:B---3--:R-:W-:Y:S01]  /*28f0*/  FFMA.FTZ R252, R151, R213, R252 ;  /* 0x000000d597fc7223 */ /* 0x008fe200000100fc */
[----:B------:R-:W-:Y:S01]  /*2900*/  HADD2.F32 R105, -RZ, R105.H0_H0 ;  /* 0x20000069ff697230 */ /* 0x000fe20000004100 */
[----:B------:R-:W-:-:S02]  /*2910*/  FMUL.FTZ R153, R181, R153 ;  /* 0x00000099b5997220 */ /* 0x000fc40000410000 */
[----:B------:R-:W-:Y:S02]  /*2920*/  FMUL.FTZ R213, R101, R106 ;  /* 0x0000006a65d57220 */ /* 0x000fe40000410000 */
[----:B------:R-:W-:Y:S02]  /*2930*/  FADD.FTZ R3, R105, R3 ;  /* 0x0000000369037221 */ /* 0x000fe40000010000 */
[-C--:B------:R-:W-:Y:S02]  /*2940*/  FFMA.FTZ R27, R153, R105.reuse, R27 ;  /* 0x00000069991b7223 */ /* 0x080fe4000001001b */
[----:B------:R-:W-:Y:S01]  /*2950*/  FFMA.FTZ R213, R73, R105, R213 ;  /* 0x0000006949d57223 */ /* 0x000fe200000100d5 */
[----:B------:R-:W-:Y:S01]  /*2960*/  HADD2.F32 R105, -RZ, R234.H0_H0 ;  /* 0x200000eaff697230 */ /* 0x000fe20000004100 */
[----:B------:R-:W-:Y:S01]  /*2970*/  FMUL.FTZ R234, R181, R148 ;  /* 0x00000094b5ea7220 */ /* 0x000fe20000410000 */
[----:B------:R-:W-:Y:S01]  /*2980*/  STL [R1+0x14], R252 ;  /* 0x000014fc01007387 */ /* 0x000fe20000100800 */
[----:B------:R-:W-:Y:S01]  /*2990*/  FFMA.FTZ R250, R153, R106, R250 ;  /* 0x0000006a99fa7223 */ /* 0x000fe200000100fa */
[----:B------:R-:W-:Y:S01]  /*29a0*/  HADD2.F32 R104, -RZ, R104.H0_H0 ;  /* 0x20000068ff687230 */ /* 0x000fe20000004100 */
[----:B------:R-:W-:Y:S01]  /*29b0*/  FMUL.FTZ R148, R103, R105 ;  /* 0x0000006967947220 */ /* 0x000fe20000410000 */
[----:B------:R-:W-:-:S03]  /*29c0*/  IADD3 R185, R185, c[0x0][0x160], RZ ;  /* 0x00005800b9b97a10 */ /* 0x000fc60007ffe0ff */
[-C--:B------:R-:W-:Y:S01]  /*29d0*/  FFMA.FTZ R148, R75, R104.reuse, R148 ;  /* 0x000000684b947223 */ /* 0x080fe20000010094 */
[----:B------:R-:W-:Y:S01]  /*29e0*/  ISETP.GE.AND P3, PT, R185, c[0x0][0x164], PT ;  /* 0x00005900b9007a0c */ /* 0x000fe20003f66270 */
[----:B------:R-:W-:Y:S02]  /*29f0*/  FADD.FTZ R0, R104, R0 ;  /* 0x0000000068007221 */ /* 0x000fe40000010000 */
[----:B------:R-:W-:Y:S02]  /*2a00*/  FFMA.FTZ R25, R234, R104, R25 ;  /* 0x00000068ea197223 */ /* 0x000fe40000010019 */
[----:B--2---:R-:W-:Y:S02]  /*2a10*/  FADD.FTZ R247, R106, R247 ;  /* 0x000000f76af77221 */ /* 0x004fe40000010000 */
[----:B------:R-:W-:-:S03]  /*2a20*/  FADD.FTZ R106, RZ, R178 ;  /* 0x000000b2ff6a7221 */ /* 0x000fc60000010000 */
[----:B------:R-:W-:Y:S01]  /*2a30*/  STL [R1+0x38], R247 ;  /* 0x000038f701007387 */ /* 0x000fe20000100800 */
[----:B------:R-:W-:Y:S02]  /*2a40*/  FADD.FTZ R106, R176, R106 ;  /* 0x0000006ab06a7221 */ /* 0x000fe40000010000 */
[----:B----4-:R-:W-:-:S05]  /*2a50*/  FFMA.FTZ R107, R234, R105, R107 ;  /* 0x00000069ea6b7223 */ /* 0x010fca000001006b */
[----:B------:R0:W-:Y:S01]  /*2a60*/  STL [R1+0x10], R107 ;  /* 0x0000106b01007387 */ /* 0x0001e20000100800 */
[----:B------:R-:W-:Y:S02]  /*2a70*/  FADD.FTZ R106, R194, R106 ;  /* 0x0000006ac26a7221 */ /* 0x000fe40000010000 */
[----:B0-----:R-:W-:-:S04]  /*2a80*/  FFMA.FTZ R107, R179, R178, RZ ;  /* 0x000000b2b36b7223 */ /* 0x001fc800000100ff */
[----:B------:R-:W-:-:S04]  /*2a90*/  FFMA.FTZ R107, R177, R176, R107 ;  /* 0x000000b0b16b7223 */ /* 0x000fc8000001006b */
        /* <DEDUP_REMOVED lines=37> */
[----:B------:R-:W0:Y:S01]  /*2cf0*/  S2R R247, SR_TID.X ;  /* 0x0000000000f77919 */ /* 0x000e220000002100 */
[----:B------:R-:W-:Y:S02]  /*2d00*/  FADD.FTZ R243, R105, R243 ;  /* 0x000000f369f37221 */ /* 0x000fe40000010000 */
[----:B------:R-:W-:Y:S02]  /*2d10*/  FADD.FTZ R106, R232, R106 ;  /* 0x0000006ae86a7221 */ /* 0x000fe40000010000 */
[----:B------:R-:W-:Y:S01]  /*2d20*/  FFMA.FTZ R107, R233, R232, R107 ;  /* 0x000000e8e96b7223 */ /* 0x000fe2000001006b */
[----:B------:R1:W-:Y:S01]  /*2d30*/  STL [R1+0x40], R243 ;  /* 0x000040f301007387 */ /* 0x0003e20000100800 */
        /* <DEDUP_REMOVED lines=10> */
[----:B0-----:R-:W-:Y:S01]  /*2de0*/  LOP3.LUT P2, RZ, R247, 0x1f, RZ, 0xc0, !PT ;  /* 0x0000001ff7ff7812 */ /* 0x001fe2000784c0ff */
[----:B------:R-:W-:Y:S02]  /*2df0*/  FADD.FTZ R106, R106, R148 ;  /* 0x000000946a6a7221 */ /* 0x000fe40000010000 */
[----:B------:R-:W-:Y:S01]  /*2e00*/  FFMA.FTZ R107, R234, R148, R107 ;  /* 0x00000094ea6b7223 */ /* 0x000fe2000001006b */
[----:B------:R-:W-:Y:S07]  /*2e10*/  BRA.DIV ~URZ, `(.L_x_1826) ;  /* 0x000029e27f007947 */ /* 0x000fee000b800000 */
[----:B-1----:R0:W1:Y:S02]  /*2e20*/  SHFL.DOWN PT, R247, R106, 0x10, 0x1f ;  /* 0x0a001f006af77f89 */ /* 0x00206400000e0000 */
.L_x_1844:
        /* <DEDUP_REMOVED lines=18> */
.L_x_1845:
        /* <DEDUP_REMOVED lines=45> */
[-CC-:B------:R-:W-:Y:S02]  /*3220*/  FFMA.FTZ R195, R195, R105.reuse, R104.reuse ;  /* 0x00000069c3c37223 */ /* 0x180fe40000010068 */
[----:B------:R-:W-:Y:S02]  /*3230*/  FADD.FTZ R157, R156, -R157 ;  /* 0x8000009d9c9d7221 */ /* 0x000fe40000010000 */
[----:B------:R-:W-:Y:S02]  /*3240*/  FFMA.FTZ R177, R177, R105, R104 ;  /* 0x00000069b1b17223 */ /* 0x000fe40000010068 */
[----:B------:R-:W-:-:S02]  /*3250*/  FADD.FTZ R156, R158, -R159 ;  /* 0x8000009f9e9c7221 */ /* 0x000fc40000010000 */
[-CC-:B------:R-:W-:Y:S02]  /*3260*/  FFMA.FTZ R202, R202, R105.reuse, R104.reuse ;  /* 0x00000069caca7223 */ /* 0x180fe40000010068 */
[-CC-:B------:R-:W-:Y:S02]  /*3270*/  FFMA.FTZ R161, R161, R105.reuse, R104.reuse ;  /* 0x00000069a1a17223 */ /* 0x180fe40000010068 */
[----:B-----5:R-:W-:Y:S02]  /*3280*/  @P1 IMAD.MOV.U32 R159, RZ, RZ, R145 ;  /* 0x000000ffff9f1224 */ /* 0x020fe400078e0091 */
[----:B------:R-:W-:Y:S02]  /*3290*/  FFMA.FTZ R107, R227, R105, R104 ;  /* 0x00000069e36b7223 */ /* 0x000fe40000010068 */
[----:B------:R-:W-:Y:S02]  /*32a0*/  FADD.FTZ R195, R194, -R195 ;  /* 0x800000c3c2c37221 */ /* 0x000fe40000010000 */
[----:B------:R-:W-:-:S02]  /*32b0*/  FADD.FTZ R177, R176, -R177 ;  /* 0x800000b1b0b17221 */ /* 0x000fc40000010000 */
[----:B------:R-:W-:Y:S02]  /*32c0*/  FFMA.FTZ R203, R203, R105, R104 ;  /* 0x00000069cbcb7223 */ /* 0x000fe40000010068 */
[----:B------:R-:W-:Y:S02]  /*32d0*/  FADD.FTZ R202, R200, -R202 ;  /* 0x800000cac8ca7221 */ /* 0x000fe40000010000 */
[----:B------:R-:W-:Y:S01]  /*32e0*/  FADD.FTZ R176, R160, -R161 ;  /* 0x800000a1a0b07221 */ /* 0x000fe20000010000 */
[----:B------:R-:W-:Y:S01]  /*32f0*/  @P1 HADD2.F32 R160, -RZ, R159.H0_H0 ;  /* 0x2000009fffa01230 */ /* 0x000fe20000004100 */
[----:B------:R-:W-:Y:S01]  /*3300*/  FADD.FTZ R200, R226, -R107 ;  /* 0x8000006be2c87221 */ /* 0x000fe20000010000 */
[----:B------:R-:W-:Y:S01]  /*3310*/  @P1 MOV R159, R142 ;  /* 0x0000008e009f1202 */ /* 0x000fe20000000f00 */
[----:B------:R-:W-:Y:S01]  /*3320*/  FMUL.FTZ R161, R181, R195 ;  /* 0x000000c3b5a17220 */ /* 0x000fe20000410000 */
[----:B------:R-:W-:Y:S01]  /*3330*/  @P1 SHF.R.U64 R107, R142, 0x10, R143 ;  /* 0x000000108e6b1819 */ /* 0x000fe2000000128f */
[----:B------:R-:W-:-:S02]  /*3340*/  FFMA.FTZ R171, R171, R105, R104 ;  /* 0x00000069abab7223 */ /* 0x000fc40000010068 */
[----:B------:R-:W-:Y:S02]  /*3350*/  FADD.FTZ R203, R201, -R203 ;  /* 0x800000cbc9cb7221 */ /* 0x000fe40000010000 */
[-CC-:B------:R-:W-:Y:S01]  /*3360*/  FFMA.FTZ R193, R163, R105.reuse, R104.reuse ;  /* 0x00000069a3c17223 */ /* 0x180fe20000010068 */
[----:B------:R-:W-:Y:S01]  /*3370*/  @P1 HADD2.F32 R107, -RZ, R107.H0_H0 ;  /* 0x2000006bff6b1230 */ /* 0x000fe20000004100 */
        /* <DEDUP_REMOVED lines=16> */
[-C--:B------:R-:W-:Y:S01]  /*3480*/  FFMA.FTZ R243, R151, R105.reuse, R104 ;  /* 0x0000006997f37223 */ /* 0x080fe20000010068 */
[----:B------:R-:W-:Y:S01]  /*3490*/  @P1 SHF.R.U64 R151, R144, 0x10, R145 ;  /* 0x0000001090971819 */ /* 0x000fe20000001291 */
[----:B------:R-:W-:Y:S01]  /*34a0*/  @P1 FADD.FTZ R161, R161, R160 ;  /* 0x000000a0a1a11221 */ /* 0x000fe20000010000 */
[----:B------:R-:W-:Y:S01]  /*34b0*/  @P1 HADD2.F32 R160, -RZ, R159.H0_H0 ;  /* 0x2000009fffa01230 */ /* 0x000fe20000004100 */
[----:B------:R-:W-:Y:S01]  /*34c0*/  FFMA.FTZ R104, R234, R105, R104 ;  /* 0x00000069ea687223 */ /* 0x000fe20000010068 */
[----:B------:R-:W-:Y:S01]  /*34d0*/  @P1 MOV R105, R144 ;  /* 0x0000009000691202 */ /* 0x000fe20000000f00 */
[----:B------:R-:W-:Y:S01]  /*34e0*/  FADD.FTZ R201, R170, -R171 ;  /* 0x800000abaac97221 */ /* 0x000fe20000010000 */
[----:B------:R-:W-:Y:S01]  /*34f0*/  @P1 MOV R159, R143 ;  /* 0x0000008f009f1202 */ /* 0x000fe20000000f00 */
[----:B------:R-:W-:Y:S01]  /*3500*/  FMUL.FTZ R170, R181, R203 ;  /* 0x000000cbb5aa7220 */ /* 0x000fe20000410000 */
[----:B------:R-:W-:Y:S01]  /*3510*/  @P1 HADD2.F32 R151, -RZ, R151.H0_H0 ;  /* 0x20000097ff971230 */ /* 0x000fe20000004100 */
[----:B------:R-:W-:Y:S01]  /*3520*/  FADD.FTZ R179, R178, -R179 ;  /* 0x800000b3b2b37221 */ /* 0x000fe20000010000 */
[----:B------:R-:W-:Y:S01]  /*3530*/  @P1 HADD2.F32 R158, -RZ, R105.H0_H0 ;  /* 0x20000069ff9e1230 */ /* 0x000fe20000004100 */
[----:B------:R-:W-:Y:S01]  /*3540*/  FADD.FTZ R198, R204, -R198 ;  /* 0x800000c6ccc67221 */ /* 0x000fe20000010000 */
[----:B------:R0:W-:Y:S01]  /*3550*/  F2F.F16.F32 R229, R161 ;  /* 0x000000a100e57304 */ /* 0x0001e20000200800 */
[----:B------:R-:W-:-:S02]  /*3560*/  FADD.FTZ R175, R174, -R175 ;  /* 0x800000afaeaf7221 */ /* 0x000fc40000010000 */
[----:B------:R-:W-:Y:S01]  /*3570*/  @P1 FADD.FTZ R170, R170, R107 ;  /* 0x0000006baaaa1221 */ /* 0x000fe20000010000 */
[----:B------:R-:W-:Y:S01]  /*3580*/  @P1 SHF.R.U32.HI R107, RZ, 0x10, R143 ;  /* 0x00000010ff6b1819 */ /* 0x000fe2000001168f */
[----:B------:R-:W-:Y:S01]  /*3590*/  FADD.FTZ R174, R228, -R106 ;  /* 0x8000006ae4ae7221 */ /* 0x000fe20000010000 */
[----:B------:R-:W-:Y:S01]  /*35a0*/  @P1 HADD2.F32 R106, -RZ, R159.H0_H0 ;  /* 0x2000009fff6a1230 */ /* 0x000fe20000004100 */
[----:B------:R-:W-:Y:S01]  /*35b0*/  FADD.FTZ R155, R154, -R155 ;  /* 0x8000009b9a9b7221 */ /* 0x000fe20000010000 */
[----:B------:R-:W-:Y:S01]  /*35c0*/  F2F.F16.F32 R171, R170 ;  /* 0x000000aa00ab7304 */ /* 0x000fe20000200800 */
[----:B------:R-:W-:Y:S01]  /*35d0*/  FADD.FTZ R193, R162, -R193 ;  /* 0x800000c1a2c17221 */ /* 0x000fe20000010000 */
[----:B------:R-:W-:Y:S01]  /*35e0*/  @P1 HADD2.F32 R107, -RZ, R107.H0_H0 ;  /* 0x2000006bff6b1230 */ /* 0x000fe20000004100 */
[----:B------:R-:W-:Y:S01]  /*35f0*/  FADD.FTZ R154, R224, -R225 ;  /* 0x800000e1e09a7221 */ /* 0x000fe20000010000 */
[----:B0-----:R-:W-:Y:S01]  /*3600*/  @P0 F2FP.PACK_AB R161, RZ, R161 ;  /* 0x000000a1ffa1023e */ /* 0x001fe200000000ff */
[----:B------:R-:W-:-:S02]  /*3610*/  FMUL.FTZ R105, R181, R179 ;  /* 0x000000b3b5697220 */ /* 0x000fc40000410000 */
[----:B------:R-:W-:Y:S01]  /*3620*/  FMUL.FTZ R226, R181, R202 ;  /* 0x000000cab5e27220 */ /* 0x000fe20000410000 */
[----:B------:R-:W-:Y:S01]  /*3630*/  @P0 PRMT R124, R161, 0x7610, R124 ;  /* 0x00007610a17c0816 */ /* 0x000fe2000000007c */
[----:B------:R-:W-:Y:S01]  /*3640*/  FADD.FTZ R162, R148, -R104 ;  /* 0x8000006894a27221 */ /* 0x000fe20000010000 */
[----:B------:R-:W-:Y:S01]  /*3650*/  @P1 MOV R104, R141 ;  /* 0x0000008d00681202 */ /* 0x000fe20000000f00 */
[----:B------:R-:W-:Y:S02]  /*3660*/  FADD.FTZ R205, R212, -R205 ;  /* 0x800000cdd4cd7221 */ /* 0x000fe40000010000 */
[----:B------:R-:W-:Y:S02]  /*3670*/  FMUL.FTZ R225, R181, R198 ;  /* 0x000000c6b5e17220 */ /* 0x000fe40000410000 */
[----:B------:R-:W-:Y:S01]  /*3680*/  @P1 FADD.FTZ R105, R105, R158 ;  /* 0x0000009e69691221 */ /* 0x000fe20000010000 */
[----:B------:R-:W-:Y:S01]  /*3690*/  @P1 HADD2.F32 R104, -RZ, R104.H0_H0 ;  /* 0x20000068ff681230 */ /* 0x000fe20000004100 */
[----:B------:R-:W-:Y:S01]  /*36a0*/  @P1 FADD.FTZ R226, R226, R106 ;  /* 0x0000006ae2e21221 */ /* 0x000fe20000010000 */
[----:B------:R-:W-:Y:S01]  /*36b0*/  @P1 MOV R106, R140 ;  /* 0x0000008c006a1202 */ /* 0x000fe20000000f00 */
[----:B------:R-:W-:Y:S01]  /*36c0*/  FMUL.FTZ R158, R181, R177 ;  /* 0x000000b1b59e7220 */ /* 0x000fe20000410000 */
[----:B------:R0:W-:Y:S01]  /*36d0*/  F2F.F16.F32 R167, R105 ;  /* 0x0000006900a77304 */ /* 0x0001e20000200800 */
[----:B------:R-:W-:-:S02]  /*36e0*/  @P1 FADD.FTZ R225, R225, R160 ;  /* 0x000000a0e1e11221 */ /* 0x000fc40000010000 */
[----:B------:R-:W-:Y:S02]  /*36f0*/  FMUL.FTZ R228, R181, R205 ;  /* 0x000000cdb5e47220 */ /* 0x000fe40000410000 */
[----:B------:R-:W-:Y:S02]  /*3700*/  FADD.FTZ R160, R213, -R153 ;  /* 0x80000099d5a07221 */ /* 0x000fe40000010000 */
[C---:B------:R-:W-:Y:S01]  /*3710*/  FMUL.FTZ R213, R181.reuse, R157 ;  /* 0x0000009db5d57220 */ /* 0x040fe20000410000 */
[----:B------:R-:W-:Y:S01]  /*3720*/  F2F.F16.F32 R224, R226 ;  /* 0x000000e200e07304 */ /* 0x000fe20000200800 */
[----:B------:R-:W-:Y:S01]  /*3730*/  @P1 FADD.FTZ R158, R158, R151 ;  /* 0x000000979e9e1221 */ /* 0x000fe20000010000 */
[----:B------:R-:W-:Y:S01]  /*3740*/  @P1 SHF.R.U32.HI R151, RZ, 0x10, R145 ;  /* 0x00000010ff971819 */ /* 0x000fe20000011691 */
[----:B------:R-:W-:Y:S01]  /*3750*/  @P1 FADD.FTZ R228, R228, R107 ;  /* 0x0000006be4e41221 */ /* 0x000fe20000010000 */
[----:B------:R-:W-:Y:S01]  /*3760*/  @P1 HADD2.F32 R107, -RZ, R106.H0_H0 ;  /* 0x2000006aff6b1230 */ /* 0x000fe20000004100 */
[----:B------:R-:W-:Y:S01]  /*3770*/  FADD.FTZ R230, R146, -R230 ;  /* 0x800000e692e67221 */ /* 0x000fe20000010000 */
[----:B------:R-:W-:Y:S01]  /*3780*/  @P1 SHF.R.U64 R146, R140, 0x10, R141 ;  /* 0x000000108c921819 */ /* 0x000fe2000000128d */
[----:B------:R-:W-:Y:S01]  /*3790*/  FADD.FTZ R159, R150, -R149 ;  /* 0x80000095969f7221 */ /* 0x000fe20000010000 */
[----:B------:R-:W-:Y:S01]  /*37a0*/  @P1 HADD2.F32 R151, -RZ, R151.H0_H0 ;  /* 0x20000097ff971230 */ /* 0x000fe20000004100 */
[----:B------:R-:W-:Y:S01]  /*37b0*/  FMUL.FTZ R150, R181, R155 ;  /* 0x0000009bb5967220 */ /* 0x000fe20000410000 */
[----:B------:R-:W-:Y:S01]  /*37c0*/  @P1 SHF.R.U32.HI R106, RZ, 0x10, R141 ;  /* 0x00000010ff6a1819 */ /* 0x000fe2000001168d */
[----:B------:R-:W-:Y:S01]  /*37d0*/  @P1 FADD.FTZ R213, R213, R104 ;  /* 0x00000068d5d51221 */ /* 0x000fe20000010000 */
[----:B------:R1:W-:Y:S01]  /*37e0*/  F2F.F16.F32 R227, R158 ;  /* 0x0000009e00e37304 */ /* 0x0003e20000200800 */
[----:B------:R-:W-:Y:S01]  /*37f0*/  FADD.FTZ R196, R197, -R196 ;  /* 0x800000c4c5c47221 */ /* 0x000fe20000010000 */
[----:B0-----:R-:W-:Y:S01]  /*3800*/  @P0 F2FP.PACK_AB R105, RZ, R105 ;  /* 0x00000069ff69023e */ /* 0x001fe200000000ff */
[----:B------:R-:W-:-:S02]  /*3810*/  @P1 IMAD.MOV.U32 R104, RZ, RZ, R138 ;  /* 0x000000ffff681224 */ /* 0x000fc400078e008a */
[----:B------:R-:W-:Y:S01]  /*3820*/  FADD.FTZ R212, R219, -R223 ;  /* 0x800000dfdbd47221 */ /* 0x000fe20000010000 */
[----:B------:R-:W-:Y:S01]  /*3830*/  @P0 PRMT R126, R105, 0x7610, R126 ;  /* 0x00007610697e0816 */ /* 0x000fe2000000007e */
[----:B------:R-:W-:Y:S01]  /*3840*/  FADD.FTZ R165, R164, -R165 ;  /* 0x800000a5a4a57221 */ /* 0x000fe20000010000 */
[----:B------:R-:W-:Y:S01]  /*3850*/  @P1 HADD2.F32 R104, -RZ, R104.H0_H0 ;  /* 0x20000068ff681230 */ /* 0x000fe20000004100 */
[----:B------:R-:W-:Y:S01]  /*3860*/  @P1 FADD.FTZ R150, R150, R107 ;  /* 0x0000006b96961221 */ /* 0x000fe20000010000 */
[----:B------:R-:W-:Y:S01]  /*3870*/  @P1 HADD2.F32 R107, -RZ, R146.H0_H0 ;  /* 0x20000092ff6b1230 */ /* 0x000fe20000004100 */
[C---:B------:R-:W-:Y:S01]  /*3880*/  FMUL.FTZ R164, R181.reuse, R196 ;  /* 0x000000c4b5a47220 */ /* 0x040fe20000410000 */
[----:B------:R-:W-:Y:S01]  /*3890*/  @P1 SHF.R.U64 R146, R138, 0x10, R139 ;  /* 0x000000108a921819 */ /* 0x000fe2000000128b */
[C---:B------:R-:W-:Y:S01]  /*38a0*/  FMUL.FTZ R212, R181.reuse, R212 ;  /* 0x000000d4b5d47220 */ /* 0x040fe20000410000 */
[----:B------:R-:W-:Y:S01]  /*38b0*/  F2F.F16.F32 R219, R228 ;  /* 0x000000e400db7304 */ /* 0x000fe20000200800 */
[----:B------:R-:W-:Y:S01]  /*38c0*/  FMUL.FTZ R153, R181, R176 ;  /* 0x000000b0b5997220 */ /* 0x000fe20000410000 */
[----:B-1----:R-:W-:Y:S01]  /*38d0*/  @P0 F2FP.PACK_AB R158, RZ, R158 ;  /* 0x0000009eff9e023e */ /* 0x002fe200000000ff */
[----:B------:R-:W-:-:S02]  /*38e0*/  @P1 FADD.FTZ R164, R164, R151 ;  /* 0x00000097a4a41221 */ /* 0x000fc40000010000 */
[----:B------:R-:W-:Y:S01]  /*38f0*/  @P1 FADD.FTZ R212, R212, R107 ;  /* 0x0000006bd4d41221 */ /* 0x000fe20000010000 */
[----:B------:R-:W-:Y:S01]  /*3900*/  @P1 HADD2.F32 R107, -RZ, R106.H0_H0 ;  /* 0x2000006aff6b1230 */ /* 0x000fe20000004100 */
[----:B------:R-:W-:Y:S01]  /*3910*/  @P1 FADD.FTZ R153, R153, R104 ;  /* 0x0000006899991221 */ /* 0x000fe20000010000 */
[----:B------:R-:W-:Y:S01]  /*3920*/  @P1 HADD2.F32 R104, -RZ, R146.H0_H0 ;  /* 0x20000092ff681230 */ /* 0x000fe20000004100 */
[C---:B------:R-:W-:Y:S01]  /*3930*/  FMUL.FTZ R156, R181.reuse, R156 ;  /* 0x0000009cb59c7220 */ /* 0x040fe20000410000 */
[----:B------:R0:W1:Y:S01]  /*3940*/  F2F.F16.F32 R223, R164 ;  /* 0x000000a400df7304 */ /* 0x0000620000200800 */
[C---:B------:R-:W-:Y:S01]  /*3950*/  FMUL.FTZ R154, R181.reuse, R154 ;  /* 0x0000009ab59a7220 */ /* 0x040fe20000410000 */
[----:B------:R-:W-:Y:S01]  /*3960*/  @P1 MOV R106, R139 ;  /* 0x0000008b006a1202 */ /* 0x000fe20000000f00 */
[----:B------:R-:W-:Y:S01]  /*3970*/  @P1 FADD.FTZ R156, R156, R107 ;  /* 0x0000006b9c9c1221 */ /* 0x000fe20000010000 */
[----:B------:R-:W-:Y:S01]  /*3980*/  @P1 SHF.R.U32.HI R107, RZ, 0x10, R139 ;  /* 0x00000010ff6b1819 */ /* 0x000fe2000001168b */
[----:B------:R-:W-:Y:S01]  /*3990*/  @P1 FADD.FTZ R154, R154, R104 ;  /* 0x000000689a9a1221 */ /* 0x000fe20000010000 */
[----:B------:R-:W-:Y:S01]  /*39a0*/  @P1 MOV R146, R136 ;  /* 0x0000008800921202 */ /* 0x000fe20000000f00 */
[----:B------:R-:W-:Y:S01]  /*39b0*/  FADD.FTZ R243, R152, -R243 ;  /* 0x800000f398f37221 */ /* 0x000fe20000010000 */
[----:B------:R2:W3:Y:S01]  /*39c0*/  F2F.F16.F32 R151, R225 ;  /* 0x000000e100977304 */ /* 0x0004e20000200800 */
[----:B------:R-:W-:Y:S01]  /*39d0*/  @P1 HADD2.F32 R106, -RZ, R106.H0_H0 ;  /* 0x2000006aff6a1230 */ /* 0x000fe20000004100 */
[C---:B------:R-:W-:Y:S01]  /*39e0*/  FMUL.FTZ R155, R181.reuse, R193 ;  /* 0x000000c1b59b7220 */ /* 0x040fe20000410000 */
[----:B------:R-:W-:Y:S01]  /*39f0*/  @P1 HADD2.F32 R107, -RZ, R107.H0_H0 ;  /* 0x2000006bff6b1230 */ /* 0x000fe20000004100 */
[----:B------:R-:W-:Y:S01]  /*3a00*/  FMUL.FTZ R195, R181, R165 ;  /* 0x000000a5b5c37220 */ /* 0x000fe20000410000 */
[----:B0-----:R-:W-:Y:S01]  /*3a10*/  @P0 F2FP.PACK_AB R164, RZ, R164 ;  /* 0x000000a4ffa4023e */ /* 0x001fe200000000ff */
[----:B------:R-:W-:Y:S01]  /*3a20*/  @P1 FADD.FTZ R155, R155, R106 ;  /* 0x0000006a9b9b1221 */ /* 0x000fe20000010000 */
[----:B------:R-:W-:Y:S01]  /*3a30*/  IADD3 R104, P2, R183, c[0x0][0x248], RZ ;  /* 0x00009200b7687a10 */ /* 0x000fe20007f5e0ff */
[----:B------:R2:W0:Y:S01]  /*3a40*/  F2F.F16.F32 R152, R150 ;  /* 0x0000009600987304 */ /* 0x0004220000200800 */
[----:B------:R-:W-:Y:S01]  /*3a50*/  @P1 FADD.FTZ R195, R195, R107 ;  /* 0x0000006bc3c31221 */ /* 0x000fe20000010000 */
[----:B------:R-:W-:Y:S01]  /*3a60*/  @P0 PRMT R125, R158, 0x7610, R125 ;  /* 0x000076109e7d0816 */ /* 0x000fe2000000007d */
[----:B------:R-:W-:Y:S01]  /*3a70*/  FADD.FTZ R231, R147, -R231 ;  /* 0x800000e793e77221 */ /* 0x000fe20000010000 */
[----:B-1----:R-:W-:Y:S01]  /*3a80*/  SHF.L.U32 R147, R223, 0x10, RZ ;  /* 0x00000010df937819 */ /* 0x002fe200000006ff */
[----:B------:R-:W-:Y:S01]  /*3a90*/  IMAD.WIDE.U32 R106, R227, 0x10000, RZ ;  /* 0x00010000e36a7825 */ /* 0x000fe200078e00ff */
[----:B------:R-:W-:Y:S01]  /*3aa0*/  @P0 PRMT R123, R164, 0x7610, R123 ;  /* 0x00007610a47b0816 */ /* 0x000fe2000000007b */
[----:B------:R-:W-:Y:S01]  /*3ab0*/  @P1 HADD2.F32 R158, -RZ, R146.H0_H0 ;  /* 0x20000092ff9e1230 */ /* 0x000fe20000004100 */
[----:B------:R2:W1:Y:S01]  /*3ac0*/  F2F.F16.F32 R157, R212 ;  /* 0x000000d4009d7304 */ /* 0x0004620000200800 */
[----:B------:R-:W-:Y:S01]  /*3ad0*/  FADD.FTZ R163, R166, -R163 ;  /* 0x800000a3a6a37221 */ /* 0x000fe20000010000 */
[----:B------:R-:W-:Y:S01]  /*3ae0*/  IADD3.X R105, R182, c[0x0][0x24c], RZ, P2, !PT ;  /* 0x00009300b6697a10 */ /* 0x000fe200017fe4ff */
[----:B------:R-:W-:Y:S01]  /*3af0*/  FADD.FTZ R233, R232, -R233 ;  /* 0x800000e9e8e97221 */ /* 0x000fe20000010000 */
[----:B------:R-:W-:Y:S01]  /*3b00*/  LOP3.LUT R107, R107, R147, R229, 0xfe, !PT ;  /* 0x000000936b6b7212 */ /* 0x000fe200078efee5 */
[----:B------:R-:W-:Y:S01]  /*3b10*/  FMUL.FTZ R198, R181, R163 ;  /* 0x000000a3b5c67220 */ /* 0x000fe20000410000 */
[----:B------:R-:W-:-:S02]  /*3b20*/  LOP3.LUT R106, R106, R167, RZ, 0xfc, !PT ;  /* 0x000000a76a6a7212 */ /* 0x000fc400078efcff */
[----:B------:R2:W4:Y:S08]  /*3b30*/  F2F.F16.F32 R204, R213 ;  /* 0x000000d500cc7304 */ /* 0x0005300000200800 */
[----:B------:R2:W0:Y:S08]  /*3b40*/  F2F.F16.F32 R205, R156 ;  /* 0x0000009c00cd7304 */ /* 0x0004300000200800 */
[----:B------:R2:W0:Y:S08]  /*3b50*/  F2F.F16.F32 R196, R153 ;  /* 0x0000009900c47304 */ /* 0x0004300000200800 */
[----:B------:R2:W0:Y:S01]  /*3b60*/  F2F.F16.F32 R197, R154 ;  /* 0x0000009a00c57304 */ /* 0x0004220000200800 */
[----:B------:R-:W-:Y:S05]  /*3b70*/  @!P0 BRA `(.L_x_1828) ;  /* 0x0000008000008947 */ /* 0x000fea0003800000 */
[----:B-1-34-:R-:W-:Y:S02]  /*3b80*/  LOP3.LUT R146, R125, 0xffff, RZ, 0xc0, !PT ;  /* 0x0000ffff7d927812 */ /* 0x01afe400078ec0ff */
[----:B------:R-:W-:-:S03]  /*3b90*/  PRMT R148, R124, 0x5410, R123 ;  /* 0x000054107c947816 */ /* 0x000fc6000000007b */
[----:B------:R-:W-:-:S05]  /*3ba0*/  IMAD.WIDE.U32 R146, R146, 0x10000, RZ ;  /* 0x0001000092927825 */ /* 0x000fca00078e00ff */
[----:B------:R-:W-:Y:S02]  /*3bb0*/  LOP3.LUT R147, R148, R147, RZ, 0xfc, !PT ;  /* 0x0000009394937212 */ /* 0x000fe400078efcff */
[----:B------:R-:W-:Y:S02]  /*3bc0*/  IADD3 R148, P2, R183, c[0x0][0x258], RZ ;  /* 0x00009600b7947a10 */ /* 0x000fe40007f5e0ff */
[----:B------:R-:W-:Y:S02]  /*3bd0*/  LOP3.LUT R146, R146, 0xffff, R126, 0xf8, !PT ;  /* 0x0000ffff92927812 */ /* 0x000fe400078ef87e */
[----:B------:R-:W-:-:S05]  /*3be0*/  IADD3.X R149, R182, c[0x0][0x25c], RZ, P2, !PT ;  /* 0x00009700b6957a10 */ /* 0x000fca00017fe4ff */
[----:B------:R1:W-:Y:S04]  /*3bf0*/  STG.E.64 [R148.64], R146 ;  /* 0x0000009294007986 */ /* 0x0003e8000c101b04 */
.L_x_1828:
[--C-:B-1-34-:R-:W-:Y:S01]  /*3c00*/  @P1 SHF.R.U64 R147, R136, 0x10, R137.reuse ;  /* 0x0000001088931819 */ /* 0x11afe20000001289 */
[----:B------:R1:W-:Y:S01]  /*3c10*/  STG.E.64 [R104.64], R106 ;  /* 0x0000006a68007986 */ /* 0x0003e2000c101b04 */
[----:B------:R-:W-:Y:S01]  /*3c20*/  @P1 MOV R146, R137 ;  /* 0x0000008900921202 */ /* 0x000fe20000000f00 */
[C---:B------:R-:W-:Y:S01]  /*3c30*/  FMUL.FTZ R200, R181.reuse, R200 ;  /* 0x000000c8b5c87220 */ /* 0x040fe20000410000 */
[----:B------:R-:W-:Y:S01]  /*3c40*/  ISETP.NE.U32.AND P2, PT, RZ, c[0x0][0x250], PT ;  /* 0x00009400ff007a0c */ /* 0x000fe20003f45070 */
[C---:B------:R-:W-:Y:S01]  /*3c50*/  FMUL.FTZ R201, R181.reuse, R201 ;  /* 0x000000c9b5c97220 */ /* 0x040fe20000410000 */
[----:B------:R3:W4:Y:S01]  /*3c60*/  F2F.F16.F32 R202, R155 ;  /* 0x0000009b00ca7304 */ /* 0x0007220000200800 */
[C---:B------:R-:W-:Y:S01]  /*3c70*/  FMUL.FTZ R177, R181.reuse, R175 ;  /* 0x000000afb5b17220 */ /* 0x040fe20000410000 */
[----:B------:R-:W-:Y:S01]  /*3c80*/  ISETP.NE.AND.EX P2, PT, RZ, c[0x0][0x254], PT, P2 ;  /* 0x00009500ff007a0c */ /* 0x000fe20003f45320 */
[C---:B------:R-:W-:Y:S01]  /*3c90*/  FMUL.FTZ R174, R181.reuse, R174 ;  /* 0x000000aeb5ae7220 */ /* 0x040fe20000410000 */
[----:B--2---:R-:W-:Y:S01]  /*3ca0*/  @P0 F2FP.PACK_AB R225, RZ, R225 ;  /* 0x000000e1ffe1023e */ /* 0x004fe200000000ff */
[C---:B------:R-:W-:Y:S01]  /*3cb0*/  FMUL.FTZ R175, R181.reuse, R233 ;  /* 0x000000e9b5af7220 */ /* 0x040fe20000410000 */
[----:B------:R-:W-:Y:S01]  /*3cc0*/  @P0 F2FP.PACK_AB R226, RZ, R226 ;  /* 0x000000e2ffe2023e */ /* 0x000fe200000000ff */
[C---:B------:R-:W-:Y:S01]  /*3cd0*/  FMUL.FTZ R176, R181.reuse, R230 ;  /* 0x000000e6b5b07220 */ /* 0x040fe20000410000 */
[----:B------:R3:W2:Y:S01]  /*3ce0*/  F2F.F16.F32 R203, R195 ;  /* 0x000000c300cb7304 */ /* 0x0006a20000200800 */
        /* <DEDUP_REMOVED lines=9> */
[--C-:B------:R-:W-:Y:S01]  /*3d80*/  @P1 SHF.R.U64 R106, R134, 0x10, R135.reuse ;  /* 0x00000010866a1819 */ /* 0x100fe20000001287 */
[----:B------:R-:W-:Y:S01]  /*3d90*/  @P1 FADD.FTZ R177, R177, R104 ;  /* 0x00000068b1b11221 */ /* 0x000fe20000010000 */
[----:B------:R-:W-:Y:S01]  /*3da0*/  @P2 PRMT R186, R167, 0x7610, R186 ;  /* 0x00007610a7ba2816 */ /* 0x000fe200000000ba */
[----:B------:R-:W-:Y:S01]  /*3db0*/  @P1 HADD2.F32 R105, -RZ, R105.H0_H0 ;  /* 0x20000069ff691230 */ /* 0x000fe20000004100 */
[----:B------:R-:W-:Y:S01]  /*3dc0*/  FMUL.FTZ R159, R181, R159 ;  /* 0x0000009fb59f7220 */ /* 0x000fe20000410000 */
[----:B------:R-:W-:Y:S01]  /*3dd0*/  @P1 HADD2.F32 R104, -RZ, R106.H0_H0 ;  /* 0x2000006aff681230 */ /* 0x000fe20000004100 */
[----:B------:R-:W-:Y:S01]  /*3de0*/  @P1 IMAD.MOV.U32 R106, RZ, RZ, R135 ;  /* 0x000000ffff6a1224 */ /* 0x000fe200078e0087 */
        /* <DEDUP_REMOVED lines=8> */
[C---:B------:R-:W-:Y:S01]  /*3e70*/  FMUL.FTZ R161, R181.reuse, R243 ;  /* 0x000000f3b5a17220 */ /* 0x040fe20000410000 */
[----:B------:R3:W0:Y:S01]  /*3e80*/  F2F.F16.F32 R179, R200 ;  /* 0x000000c800b37304 */ /* 0x0006220000200800 */
[----:B------:R-:W-:Y:S01]  /*3e90*/  @P1 FADD.FTZ R176, R176, R105 ;  /* 0x00000069b0b01221 */ /* 0x000fe20000010000 */
[----:B------:R-:W-:Y:S01]  /*3ea0*/  @P1 HADD2.F32 R105, -RZ, R104.H0_H0 ;  /* 0x20000068ff691230 */ /* 0x000fe20000004100 */
[----:B------:R-:W-:Y:S01]  /*3eb0*/  @P1 MOV R104, R132 ;  /* 0x0000008400681202 */ /* 0x000fe20000000f00 */
[----:B------:R-:W-:Y:S01]  /*3ec0*/  @P1 HADD2.F32 R106, -RZ, R106.H0_H0 ;  /* 0x2000006aff6a1230 */ /* 0x000fe20000004100 */
[----:B------:R-:W-:Y:S01]  /*3ed0*/  FMUL.FTZ R162, R181, R162 ;  /* 0x000000a2b5a27220 */ /* 0x000fe20000410000 */
[----:B------:R-:W-:Y:S01]  /*3ee0*/  @P2 PRMT R187, R227, 0x7610, R187 ;  /* 0x00007610e3bb2816 */ /* 0x000fe200000000bb */
        /* <DEDUP_REMOVED lines=9> */
[----:B------:R-:W-:-:S02]  /*3f80*/  @P2 PRMT R188, R229, 0x7610, R188 ;  /* 0x00007610e5bc2816 */ /* 0x000fc400000000bc */
[----:B------:R-:W-:Y:S01]  /*3f90*/  @P0 PRMT R126, R225, 0x7610, R126 ;  /* 0x00007610e17e0816 */ /* 0x000fe2000000007e */
[----:B------:R-:W-:Y:S01]  /*3fa0*/  @P1 HADD2.F32 R104, -RZ, R104.H0_H0 ;  /* 0x20000068ff681230 */ /* 0x000fe20000004100 */
[----:B------:R-:W-:Y:S01]  /*3fb0*/  @P1 FADD.FTZ R160, R160, R105 ;  /* 0x00000069a0a01221 */ /* 0x000fe20000010000 */
[----:B------:R3:W0:Y:S01]  /*3fc0*/  F2F.F16.F32 R194, R177 ;  /* 0x000000b100c27304 */ /* 0x0006220000200800 */
[----:B------:R-:W-:Y:S02]  /*3fd0*/  @P0 PRMT R124, R226, 0x7610, R124 ;  /* 0x00007610e27c0816 */ /* 0x000fe4000000007c */
[----:B------:R-:W-:Y:S01]  /*3fe0*/  @P1 FADD.FTZ R161, R161, R104 ;  /* 0x00000068a1a11221 */ /* 0x000fe20000010000 */
[----:B------:R-:W-:Y:S01]  /*3ff0*/  @P0 PRMT R123, R228, 0x7610, R123 ;  /* 0x00007610e47b0816 */ /* 0x000fe2000000007b */
[----:B------:R-:W-:Y:S01]  /*4000*/  IMAD.WIDE.U32 R104, R171, 0x10000, RZ ;  /* 0x00010000ab687825 */ /* 0x000fe200078e00ff */
[----:B------:R-:W-:Y:S02]  /*4010*/  @P2 PRMT R189, R223, 0x7610, R189 ;  /* 0x00007610dfbd2816 */ /* 0x000fe400000000bd */
[----:B------:R3:W0:Y:S02]  /*4020*/  F2F.F16.F32 R163, R174 ;  /* 0x000000ae00a37304 */ /* 0x0006240000200800 */
[----:B------:R-:W-:-:S02]  /*4030*/  LOP3.LUT R107, R105, R106, R224, 0xfe, !PT ;  /* 0x0000006a696b7212 */ /* 0x000fc400078efee0 */
[----:B------:R-:W-:Y:S02]  /*4040*/  LOP3.LUT R106, R104, R151, RZ, 0xfc, !PT ;  /* 0x00000097686a7212 */ /* 0x000fe400078efcff */
[----:B------:R-:W-:Y:S02]  /*4050*/  @P0 F2FP.PACK_AB R104, RZ, R170 ;  /* 0x000000aaff68023e */ /* 0x000fe400000000ff */
        /* <DEDUP_REMOVED lines=15> */
.L_x_1829:
[----:B-12-4-:R-:W-:Y:S01]  /*4150*/  @P2 PRMT R187, R171, 0x7610, R187 ;  /* 0x00007610abbb2816 */ /* 0x016fe200000000bb */
[----:B------:R-:W-:Y:S01]  /*4160*/  IMAD.WIDE.U32 R104, R157, 0x10000, RZ ;  /* 0x000100009d687825 */ /* 0x000fe200078e00ff */
[----:B------:R1:W2:Y:S01]  /*4170*/  F2F.F16.F32 R171, R161 ;  /* 0x000000a100ab7304 */ /* 0x0002a20000200800 */
[----:B------:R-:W-:Y:S02]  /*4180*/  IADD3 R146, P1, R180, c[0x0][0x248], RZ ;  /* 0x00009200b4927a10 */ /* 0x000fe40007f3e0ff */
[----:B0-----:R-:W-:Y:S02]  /*4190*/  SHF.L.U32 R149, R205, 0x10, RZ ;  /* 0x00000010cd957819 */ /* 0x001fe400000006ff */
[----:B------:R-:W-:Y:S02]  /*41a0*/  @P2 PRMT R186, R151, 0x7610, R186 ;  /* 0x0000761097ba2816 */ /* 0x000fe400000000ba */
[----:B------:R-:W-:Y:S02]  /*41b0*/  @P2 PRMT R188, R224, 0x7610, R188 ;  /* 0x00007610e0bc2816 */ /* 0x000fe400000000bc */
[----:B------:R-:W-:-:S02]  /*41c0*/  IADD3.X R147, R131, c[0x0][0x24c], RZ, P1, !PT ;  /* 0x0000930083937a10 */ /* 0x000fc40000ffe4ff */
[----:B------:R-:W-:Y:S02]  /*41d0*/  LOP3.LUT R105, R105, R149, R204, 0xfe, !PT ;  /* 0x0000009569697212 */ /* 0x000fe400078efecc */
[----:B------:R-:W-:Y:S02]  /*41e0*/  LOP3.LUT R104, R104, R152, RZ, 0xfc, !PT ;  /* 0x0000009868687212 */ /* 0x000fe400078efcff */
[----:B------:R-:W-:Y:S01]  /*41f0*/  @P0 F2FP.PACK_AB R181, RZ, R150 ;  /* 0x00000096ffb5023e */ /* 0x000fe200000000ff */
[----:B------:R-:W-:Y:S05]  /*4200*/  @!P0 BRA `(.L_x_1830) ;  /* 0x0000008000008947 */ /* 0x000fea0003800000 */
[----:B-12---:R-:W-:Y:S02]  /*4210*/  LOP3.LUT R148, R125, 0xffff, RZ, 0xc0, !PT ;  /* 0x0000ffff7d947812 */ /* 0x006fe400078ec0ff */
[----:B------:R-:W-:-:S03]  /*4220*/  PRMT R150, R124, 0x5410, R123 ;  /* 0x000054107c967816 */ /* 0x000fc6000000007b */
[----:B------:R-:W-:-:S05]  /*4230*/  IMAD.WIDE.U32 R148, R148, 0x10000, RZ ;  /* 0x0001000094947825 */ /* 0x000fca00078e00ff */
[----:B------:R-:W-:Y:S02]  /*4240*/  LOP3.LUT R149, R150, R149, RZ, 0xfc, !PT ;  /* 0x0000009596957212 */ /* 0x000fe400078efcff */
[----:B------:R-:W-:Y:S02]  /*4250*/  IADD3 R150, P1, R180, c[0x0][0x258], RZ ;  /* 0x00009600b4967a10 */ /* 0x000fe40007f3e0ff */
[----:B------:R-:W-:Y:S02]  /*4260*/  LOP3.LUT R148, R148, 0xffff, R126, 0xf8, !PT ;  /* 0x0000ffff94947812 */ /* 0x000fe400078ef87e */
[----:B------:R-:W-:-:S05]  /*4270*/  IADD3.X R151, R131, c[0x0][0x25c], RZ, P1, !PT ;  /* 0x0000970083977a10 */ /* 0x000fca0000ffe4ff */
[----:B------:R0:W-:Y:S04]  /*4280*/  STG.E.64 [R150.64], R148 ;  /* 0x0000009496007986 */ /* 0x0001e8000c101b04 */
.L_x_1830:
[----:B-12---:R1:W2:Y:S01]  /*4290*/  F2F.F16.F32 R182, R162 ;  /* 0x000000a200b67304 */ /* 0x0062a20000200800 */
[----:B------:R4:W-:Y:S01]  /*42a0*/  STG.E.64 [R146.64], R106 ;  /* 0x0000006a92007986 */ /* 0x0009e2000c101b04 */
[----:B0-----:R-:W-:Y:S01]  /*42b0*/  IMAD.U32 R148, R194, 0x10000, RZ ;  /* 0x00010000c2947824 */ /* 0x001fe200078e00ff */
[----:B------:R-:W-:Y:S02]  /*42c0*/  SHF.L.U32 R149, R203, 0x10, RZ ;  /* 0x00000010cb957819 */ /* 0x000fe400000006ff */
[----:B------:R-:W-:Y:S02]  /*42d0*/  @P0 PRMT R126, R181, 0x7610, R126 ;  /* 0x00007610b57e0816 */ /* 0x000fe4000000007e */
[----:B------:R-:W-:Y:S01]  /*42e0*/  @P2 PRMT R189, R219, 0x7610, R189 ;  /* 0x00007610dbbd2816 */ /* 0x000fe200000000bd */
[----:B----4-:R-:W-:-:S04]  /*42f0*/  IMAD.WIDE.U32 R106, R197, 0x10000, RZ ;  /* 0x00010000c56a7825 */ /* 0x010fc800078e00ff */
[----:B------:R-:W-:Y:S01]  /*4300*/  IMAD.WIDE.U32 R146, R179, 0x10000, RZ ;  /* 0x00010000b3927825 */ /* 0x000fe200078e00ff */
[----:B------:R-:W-:Y:S02]  /*4310*/  LOP3.LUT R107, R107, R149, R202, 0xfe, !PT ;  /* 0x000000956b6b7212 */ /* 0x000fe400078efeca */
[----:B------:R-:W-:Y:S02]  /*4320*/  LOP3.LUT R106, R106, R196, RZ, 0xfc, !PT ;  /* 0x000000c46a6a7212 */ /* 0x000fe400078efcff */
[----:B------:R-:W-:Y:S02]  /*4330*/  LOP3.LUT R147, R147, R148, R193, 0xfe, !PT ;  /* 0x0000009493937212 */ /* 0x000fe400078efec1 */
[----:B------:R-:W-:Y:S01]  /*4340*/  LOP3.LUT R146, R146, R178, RZ, 0xfc, !PT ;  /* 0x000000b292927212 */ /* 0x000fe200078efcff */
[----:B------:R-:W-:Y:S05]  /*4350*/  @!P2 BRA `(.L_x_1831) ;  /* 0x000000800000a947 */ /* 0x000fea0003800000 */
[----:B-12---:R-:W-:Y:S02]  /*4360*/  LOP3.LUT R148, R187, 0xffff, RZ, 0xc0, !PT ;  /* 0x0000ffffbb947812 */ /* 0x006fe400078ec0ff */
[----:B------:R-:W-:-:S02]  /*4370*/  PRMT R150, R188, 0x5410, R189 ;  /* 0x00005410bc967816 */ /* 0x000fc400000000bd */
[----:B------:R-:W-:Y:S01]  /*4380*/  IADD3 R180, P1, R180, c[0x0][0x250], RZ ;  /* 0x00009400b4b47a10 */ /* 0x000fe20007f3e0ff */
[----:B------:R-:W-:-:S03]  /*4390*/  IMAD.WIDE.U32 R148, R148, 0x10000, RZ ;  /* 0x0001000094947825 */ /* 0x000fc600078e00ff */
[----:B------:R-:W-:Y:S02]  /*43a0*/  IADD3.X R181, R131, c[0x0][0x254], RZ, P1, !PT ;  /* 0x0000950083b57a10 */ /* 0x000fe40000ffe4ff */
[----:B------:R-:W-:Y:S02]  /*43b0*/  LOP3.LUT R149, R150, R149, RZ, 0xfc, !PT ;  /* 0x0000009596957212 */ /* 0x000fe400078efcff */
[----:B------:R-:W-:-:S05]  /*43c0*/  LOP3.LUT R148, R148, 0xffff, R186, 0xf8, !PT ;  /* 0x0000ffff94947812 */ /* 0x000fca00078ef8ba */
[----:B------:R0:W-:Y:S02]  /*43d0*/  STG.E.64 [R180.64], R148 ;  /* 0x00000094b4007986 */ /* 0x0001e4000c101b04 */
.L_x_1831:
[----:B-12---:R-:W-:Y:S01]  /*43e0*/  IMAD.WIDE.U32 R150, R170, 0x10000, RZ ;  /* 0x00010000aa967825 */ /* 0x006fe200078e00ff */
[----:B------:R-:W-:Y:S02]  /*43f0*/  SHF.L.U32 R131, R182, 0x10, RZ ;  /* 0x00000010b6837819 */ /* 0x000fe400000006ff */
[----:B0-----:R-:W-:Y:S01]  /*4400*/  SHF.L.U32 R180, R166, 0x10, RZ ;  /* 0x00000010a6b47819 */ /* 0x001fe200000006ff */
        /* <DEDUP_REMOVED lines=24> */
[----:B---3--:R-:W-:-:S05]  /*4590*/  IMAD.WIDE.U32 R154, R154, 0x10000, RZ ;  /* 0x000100009a9a7825 */ /* 0x008fca00078e00ff */
[----:B------:R-:W-:Y:S02]  /*45a0*/  LOP3.LUT R155, R157, R155, RZ, 0xfc, !PT ;  /* 0x0000009b9d9b7212 */ /* 0x000fe400078efcff */
[----:B------:R-:W-:Y:S02]  /*45b0*/  LOP3.LUT R154, R154, 0xffff, R126, 0xf8, !PT ;  /* 0x0000ffff9a9a7812 */ /* 0x000fe400078ef87e */
[----:B------:R-:W-:-:S05]  /*45c0*/  IADD3.X R157, R129, c[0x0][0x25c], RZ, P1, !PT ;  /* 0x00009700819d7a10 */ /* 0x000fca0000ffe4ff */
[----:B------:R0:W-:Y:S02]  /*45d0*/  STG.E.64 [R156.64], R154 ;  /* 0x0000009a9c007986 */ /* 0x0001e4000c101b04 */
.L_x_1832:
        /* <DEDUP_REMOVED lines=13> */
.L_x_1833:
[----:B---3--:R-:W-:Y:S02]  /*46b0*/  @P0 F2FP.PACK_AB R195, RZ, R195 ;  /* 0x000000c3ffc3023e */ /* 0x008fe400000000ff */
        /* <DEDUP_REMOVED lines=13> */
[----:B------:R-:W-:Y:S01]  /*4790*/  IADD3 R152, P1, R128, c[0x0][0x258], RZ ;  /* 0x0000960080987a10 */ /* 0x000fe20007f3e0ff */
[----:B------:R-:W-:-:S03]  /*47a0*/  IMAD.WIDE.U32 R130, R130, 0x10000, RZ ;  /* 0x0001000082827825 */ /* 0x000fc600078e00ff */
[----:B------:R-:W-:Y:S02]  /*47b0*/  IADD3.X R153, R127, c[0x0][0x25c], RZ, P1, !PT ;  /* 0x000097007f997a10 */ /* 0x000fe40000ffe4ff */
[----:B------:R-:W-:Y:S02]  /*47c0*/  LOP3.LUT R131, R129, R131, RZ, 0xfc, !PT ;  /* 0x0000008381837212 */ /* 0x000fe400078efcff */
[----:B------:R-:W-:-:S05]  /*47d0*/  LOP3.LUT R130, R130, 0xffff, R126, 0xf8, !PT ;  /* 0x0000ffff82827812 */ /* 0x000fca00078ef87e */
[----:B------:R1:W-:Y:S02]  /*47e0*/  STG.E.64 [R152.64], R130 ;  /* 0x0000008298007986 */ /* 0x0003e4000c101b04 */
.L_x_1834:
        /* <DEDUP_REMOVED lines=13> */
.L_x_1835:
[----:B------:R-:W-:Y:S02]  /*48c0*/  @P0 F2FP.PACK_AB R177, RZ, R177 ;  /* 0x000000b1ffb1023e */ /* 0x000fe400000000ff */
[----:B--2---:R-:W-:Y:S02]  /*48d0*/  IADD3 R104, P1, R191, c[0x0][0x248], RZ ;  /* 0x00009200bf687a10 */ /* 0x004fe40007f3e0ff */
        /* <DEDUP_REMOVED lines=18> */
.L_x_1836:
[----:B------:R3:W-:Y:S01]  /*4a00*/  STG.E.64 [R104.64], R146 ;  /* 0x0000009268007986 */ /* 0x0007e2000c101b04 */
[----:B------:R-:W-:Y:S02]  /*4a10*/  @P0 PRMT R126, R174, 0x7610, R126 ;  /* 0x00007610ae7e0816 */ /* 0x000fe4000000007e */
[----:B------:R-:W-:Y:S02]  /*4a20*/  @P0 PRMT R125, R175, 0x7610, R125 ;  /* 0x00007610af7d0816 */ /* 0x000fe4000000007d */
[----:B------:R-:W-:Y:S01]  /*4a30*/  @P0 PRMT R124, R176, 0x7610, R124 ;  /* 0x00007610b07c0816 */ /* 0x000fe2000000007c */
[----:B------:R-:W-:Y:S05]  /*4a40*/  @!P2 BRA `(.L_x_1837) ;  /* 0x000000800000a947 */ /* 0x000fea0003800000 */
[----:B--2---:R-:W-:Y:S02]  /*4a50*/  LOP3.LUT R106, R187, 0xffff, RZ, 0xc0, !PT ;  /* 0x0000ffffbb6a7812 */ /* 0x004fe400078ec0ff */
[----:B---3--:R-:W-:Y:S02]  /*4a60*/  IADD3 R104, P1, R191, c[0x0][0x250], RZ ;  /* 0x00009400bf687a10 */ /* 0x008fe40007f3e0ff */
[----:B------:R-:W-:Y:S01]  /*4a70*/  PRMT R127, R188, 0x5410, R189 ;  /* 0x00005410bc7f7816 */ /* 0x000fe200000000bd */
[----:B------:R-:W-:Y:S01]  /*4a80*/  IMAD.WIDE.U32 R106, R106, 0x10000, RZ ;  /* 0x000100006a6a7825 */ /* 0x000fe200078e00ff */
[----:B------:R-:W-:-:S04]  /*4a90*/  IADD3.X R105, R190, c[0x0][0x254], RZ, P1, !PT ;  /* 0x00009500be697a10 */ /* 0x000fc80000ffe4ff */
[----:B------:R-:W-:Y:S02]  /*4aa0*/  LOP3.LUT R107, R127, R107, RZ, 0xfc, !PT ;  /* 0x0000006b7f6b7212 */ /* 0x000fe400078efcff */
[----:B------:R-:W-:-:S05]  /*4ab0*/  LOP3.LUT R106, R106, 0xffff, R186, 0xf8, !PT ;  /* 0x0000ffff6a6a7812 */ /* 0x000fca00078ef8ba */
[----:B------:R2:W-:Y:S02]  /*4ac0*/  STG.E.64 [R104.64], R106 ;  /* 0x0000006a68007986 */ /* 0x0005e4000c101b04 */
.L_x_1837:
        /* <DEDUP_REMOVED lines=16> */
.L_x_1838:
[----:B--23--:R-:W-:Y:S02]  /*4bd0*/  IADD3 R104, P1, R168, c[0x0][0x248], RZ ;  /* 0x00009200a8687a10 */ /* 0x00cfe40007f3e0ff */
[----:B------:R-:W-:Y:S02]  /*4be0*/  @P0 F2FP.PACK_AB R160, RZ, R160 ;  /* 0x000000a0ffa0023e */ /* 0x000fe400000000ff */
[----:B------:R-:W-:Y:S02]  /*4bf0*/  IADD3.X R105, R169, c[0x0][0x24c], RZ, P1, !PT ;  /* 0x00009300a9697a10 */ /* 0x000fe40000ffe4ff */
[----:B------:R-:W-:Y:S02]  /*4c00*/  @P0 F2FP.PACK_AB R161, RZ, R161 ;  /* 0x000000a1ffa1023e */ /* 0x000fe400000000ff */
[----:B------:R-:W-:Y:S01]  /*4c10*/  @P0 F2FP.PACK_AB R162, RZ, R162 ;  /* 0x000000a2ffa2023e */ /* 0x000fe200000000ff */
        /* <DEDUP_REMOVED lines=16> */
.L_x_1839:
        /* <DEDUP_REMOVED lines=9> */
.L_x_1840:
[----:B------:R3:W-:Y:S01]  /*4db0*/  STG.E.64 [R106.64], R150 ;  /* 0x000000966a007986 */ /* 0x0007e2000c101b04 */
[----:B------:R-:W-:Y:S02]  /*4dc0*/  @P2 PRMT R186, R167, 0x7610, R186 ;  /* 0x00007610a7ba2816 */ /* 0x000fe400000000ba */
[----:B------:R-:W-:Y:S02]  /*4dd0*/  @P2 PRMT R187, R170, 0x7610, R187 ;  /* 0x00007610aabb2816 */ /* 0x000fe400000000bb */
[----:B------:R-:W-:Y:S02]  /*4de0*/  @P2 PRMT R188, R171, 0x7610, R188 ;  /* 0x00007610abbc2816 */ /* 0x000fe400000000bc */
[----:B------:R-:W-:Y:S01]  /*4df0*/  @P2 PRMT R189, R182, 0x7610, R189 ;  /* 0x00007610b6bd2816 */ /* 0x000fe200000000bd */
[----:B------:R-:W-:Y:S05]  /*4e00*/  @!P2 BRA `(.L_x_1841) ;  /* 0x000000800000a947 */ /* 0x000fea0003800000 */
[----:B--2---:R-:W-:Y:S02]  /*4e10*/  LOP3.LUT R104, R187, 0xffff, RZ, 0xc0, !PT ;  /* 0x0000ffffbb687812 */ /* 0x004fe400078ec0ff */
[----:B------:R-:W-:-:S02]  /*4e20*/  IADD3 R172, P0, R172, c[0x0][0x250], RZ ;  /* 0x00009400acac7a10 */ /* 0x000fc40007f1e0ff */
[----:B---3--:R-:W-:Y:S01]  /*4e30*/  PRMT R107, R188, 0x5410, R189 ;  /* 0x00005410bc6b7816 */ /* 0x008fe200000000bd */
[----:B------:R-:W-:Y:S01]  /*4e40*/  IMAD.WIDE.U32 R104, R104, 0x10000, RZ ;  /* 0x0001000068687825 */ /* 0x000fe200078e00ff */
[----:B------:R-:W-:-:S04]  /*4e50*/  IADD3.X R173, R173, c[0x0][0x254], RZ, P0, !PT ;  /* 0x00009500adad7a10 */ /* 0x000fc800007fe4ff */
[----:B------:R-:W-:Y:S02]  /*4e60*/  LOP3.LUT R105, R107, R105, RZ, 0xfc, !PT ;  /* 0x000000696b697212 */ /* 0x000fe400078efcff */
[----:B------:R-:W-:-:S05]  /*4e70*/  LOP3.LUT R104, R104, 0xffff, R186, 0xf8, !PT ;  /* 0x0000ffff68687812 */ /* 0x000fca00078ef8ba */
[----:B------:R2:W-:Y:S02]  /*4e80*/  STG.E.64 [R172.64], R104 ;  /* 0x00000068ac007986 */ /* 0x0005e4000c101b04 */
.L_x_1841:
[----:B------:R-:W-:Y:S01]  /*4e90*/  SEL R193, RZ, 0x1, P4 ;  /* 0x00000001ffc17807 */ /* 0x000fe20002000000 */
[----:B0123--:R-:W-:Y:S01]  /*4ea0*/  @P3 CALL.REL.NOINC `(.L_x_1842) ;  /* 0x0000001000003944 */ /* 0x00ffe20003c00000 */
[----:B------:R-:W-:Y:S05]  /*4eb0*/  BRA `(.L_x_1843) ;  /* 0xffffbb0000007947 */ /* 0x000fea000383ffff */
.L_x_1842:
[----:B------:R0:W5:Y:S01]  /*4ec0*/  LDL.LU R80, [R1+0x4] ;  /* 0x0000040001507983 */ /* 0x0001620000300800 */
[----:B------:R-:W-:Y:S01]  /*4ed0*/  MOV R64, R46 ;  /* 0x0000002e00407202 */ /* 0x000fe20000000f00 */
[----:B------:R-:W-:Y:S01]  /*4ee0*/  IMAD.MOV.U32 R69, RZ, RZ, R23 ;  /* 0x000000ffff457224 */ /* 0x000fe200078e0017 */
[----:B------:R-:W-:Y:S01]  /*4ef0*/  MOV R65, R47 ;  /* 0x0000002f00417202 */ /* 0x000fe20000000f00 */
        /* <DEDUP_REMOVED lines=104> */
.L_x_1825:
        /* <DEDUP_REMOVED lines=40> */
.L_x_1826:
[----:B-1----:R-:W-:Y:S01]  /*5800*/  HFMA2.MMA R243, -RZ, RZ, 0, 9.5367431640625e-07 ;  /* 0x00000010fff37435 */ /* 0x002fe200000001ff */
[----:B------:R-:W-:Y:S01]  /*5810*/  MOV R105, R106 ;  /* 0x0000006a00697202 */ /* 0x000fe20000000f00 */
[----:B------:R-:W-:Y:S01]  /*5820*/  IMAD.MOV.U32 R252, RZ, RZ, -0x1 ;  /* 0xfffffffffffc7424 */ /* 0x000fe200078e00ff */
[----:B------:R-:W-:-:S03]  /*5830*/  MOV R104, 0x5850 ;  /* 0x0000585000687802 */ /* 0x000fc60000000f00 */
[----:B-----5:R-:W-:Y:S05]  /*5840*/  CALL.REL.NOINC `($__internal_61_$__cuda_sm70_shflsync_down_p) ;  /* 0x000003d000007944 */ /* 0x020fea0003c00000 */
[----:B-1----:R-:W-:Y:S01]  /*5850*/  MOV R247, R243 ;  /* 0x000000f300f77202 */ /* 0x002fe20000000f00 */
[----:B0----5:R-:W-:Y:S05]  /*5860*/  BRA `(.L_x_1844) ;  /* 0xffffd5c000007947 */ /* 0x021fea000383ffff */
.L_x_1827:
[----:B------:R-:W-:Y:S01]  /*5870*/  HFMA2.MMA R243, -RZ, RZ, 0, 9.5367431640625e-07 ;  /* 0x00000010fff37435 */ /* 0x000fe200000001ff */
[----:B------:R-:W-:-:S02]  /*5880*/  MOV R105, R107 ;  /* 0x0000006b00697202 */ /* 0x000fc40000000f00 */
[----:B------:R-:W-:Y:S02]  /*5890*/  MOV R252, 0xffffffff ;  /* 0xffffffff00fc7802 */ /* 0x000fe40000000f00 */
[----:B------:R-:W-:Y:S02]  /*58a0*/  MOV R104, 0x58c0 ;  /* 0x000058c000687802 */ /* 0x000fe40000000f00 */
[----:B01---5:R-:W-:Y:S05]  /*58b0*/  CALL.REL.NOINC `($__internal_61_$__cuda_sm70_shflsync_down_p) ;  /* 0x0000036000007944 */ /* 0x023fea0003c00000 */
[----:B------:R-:W-:Y:S01]  /*58c0*/  FADD.FTZ R106, R106, R247 ;  /* 0x000000f76a6a7221 */ /* 0x000fe20000010000 */
[----:B------:R-:W-:Y:S01]  /*58d0*/  MOV R104, 0x5930 ;  /* 0x0000593000687802 */ /* 0x000fe20000000f00 */
[----:B-1----:R-:W-:Y:S01]  /*58e0*/  FADD.FTZ R107, R107, R243 ;  /* 0x000000f36b6b7221 */ /* 0x002fe20000010000 */
[----:B------:R-:W-:Y:S01]  /*58f0*/  HFMA2.MMA R243, -RZ, RZ, 0, 4.76837158203125e-07 ;  /* 0x00000008fff37435 */ /* 0x000fe200000001ff */
[----:B------:R-:W-:Y:S01]  /*5900*/  IMAD.MOV.U32 R252, RZ, RZ, -0x1 ;  /* 0xfffffffffffc7424 */ /* 0x000fe200078e00ff */
[----:B------:R-:W-:-:S04]  /*5910*/  MOV R105, R106 ;  /* 0x0000006a00697202 */ /* 0x000fc80000000f00 */
[----:B0----5:R-:W-:Y:S05]  /*5920*/  CALL.REL.NOINC `($__internal_61_$__cuda_sm70_shflsync_down_p) ;  /* 0x000002f000007944 */ /* 0x021fea0003c00000 */
[----:B-1----:R-:W-:Y:S01]  /*5930*/  MOV R247, R243 ;  /* 0x000000f300f77202 */ /* 0x002fe20000000f00 */
[----:B------:R-:W-:Y:S01]  /*5940*/  HFMA2.MMA R243, -RZ, RZ, 0, 4.76837158203125e-07 ;  /* 0x00000008fff37435 */ /* 0x000fe200000001ff */
[----:B------:R-:W-:Y:S02]  /*5950*/  MOV R105, R107 ;  /* 0x0000006b00697202 */ /* 0x000fe40000000f00 */
[----:B------:R-:W-:-:S02]  /*5960*/  MOV R252, 0xffffffff ;  /* 0xffffffff00fc7802 */ /* 0x000fc40000000f00 */
[----:B------:R-:W-:Y:S02]  /*5970*/  MOV R104, 0x5990 ;  /* 0x0000599000687802 */ /* 0x000fe40000000f00 */
[----:B0----5:R-:W-:Y:S05]  /*5980*/  CALL.REL.NOINC `($__internal_61_$__cuda_sm70_shflsync_down_p) ;  /* 0x0000029000007944 */ /* 0x021fea0003c00000 */
[----:B------:R-:W-:Y:S01]  /*5990*/  FADD.FTZ R106, R247, R106 ;  /* 0x0000006af76a7221 */ /* 0x000fe20000010000 */
[----:B------:R-:W-:Y:S01]  /*59a0*/  MOV R252, 0xffffffff ;  /* 0xffffffff00fc7802 */ /* 0x000fe20000000f00 */
[----:B-1----:R-:W-:Y:S01]  /*59b0*/  FADD.FTZ R107, R107, R243 ;  /* 0x000000f36b6b7221 */ /* 0x002fe20000010000 */
[----:B------:R-:W-:Y:S01]  /*59c0*/  MOV R104, 0x5a00 ;  /* 0x00005a0000687802 */ /* 0x000fe20000000f00 */
[----:B------:R-:W-:Y:S01]  /*59d0*/  IMAD.MOV.U32 R243, RZ, RZ, 0x4 ;  /* 0x00000004fff37424 */ /* 0x000fe200078e00ff */
[----:B------:R-:W-:Y:S02]  /*59e0*/  MOV R105, R106 ;  /* 0x0000006a00697202 */ /* 0x000fe40000000f00 */
[----:B0----5:R-:W-:Y:S05]  /*59f0*/  CALL.REL.NOINC `($__internal_61_$__cuda_sm70_shflsync_down_p) ;  /* 0x0000022000007944 */ /* 0x021fea0003c00000 */
[----:B-1----:R-:W-:Y:S01]  /*5a00*/  MOV R247, R243 ;  /* 0x000000f300f77202 */ /* 0x002fe20000000f00 */
[----:B------:R-:W-:Y:S01]  /*5a10*/  HFMA2.MMA R243, -RZ, RZ, 0, 2.384185791015625e-07 ;  /* 0x00000004fff37435 */ /* 0x000fe200000001ff */
[----:B------:R-:W-:Y:S01]  /*5a20*/  MOV R105, R107 ;  /* 0x0000006b00697202 */ /* 0x000fe20000000f00 */
[----:B------:R-:W-:Y:S01]  /*5a30*/  IMAD.MOV.U32 R252, RZ, RZ, -0x1 ;  /* 0xfffffffffffc7424 */ /* 0x000fe200078e00ff */
[----:B------:R-:W-:-:S03]  /*5a40*/  MOV R104, 0x5a60 ;  /* 0x00005a6000687802 */ /* 0x000fc60000000f00 */
[----:B0----5:R-:W-:Y:S05]  /*5a50*/  CALL.REL.NOINC `($__internal_61_$__cuda_sm70_shflsync_down_p) ;  /* 0x000001c000007944 */ /* 0x021fea0003c00000 */
[----:B------:R-:W-:Y:S01]  /*5a60*/  FADD.FTZ R106, R247, R106 ;  /* 0x0000006af76a7221 */ /* 0x000fe20000010000 */
[----:B------:R-:W-:Y:S01]  /*5a70*/  MOV R252, 0xffffffff ;  /* 0xffffffff00fc7802 */ /* 0x000fe20000000f00 */
[----:B-1----:R-:W-:Y:S01]  /*5a80*/  FADD.FTZ R107, R107, R243 ;  /* 0x000000f36b6b7221 */ /* 0x002fe20000010000 */
[----:B------:R-:W-:-:S02]  /*5a90*/  MOV R243, 0x2 ;  /* 0x0000000200f37802 */ /* 0x000fc40000000f00 */
[----:B------:R-:W-:Y:S02]  /*5aa0*/  MOV R105, R106 ;  /* 0x0000006a00697202 */ /* 0x000fe40000000f00 */
[----:B------:R-:W-:Y:S02]  /*5ab0*/  MOV R104, 0x5ad0 ;  /* 0x00005ad000687802 */ /* 0x000fe40000000f00 */
[----:B0----5:R-:W-:Y:S05]  /*5ac0*/  CALL.REL.NOINC `($__internal_61_$__cuda_sm70_shflsync_down_p) ;  /* 0x0000015000007944 */ /* 0x021fea0003c00000 */
[----:B-1----:R-:W-:Y:S01]  /*5ad0*/  MOV R247, R243 ;  /* 0x000000f300f77202 */ /* 0x002fe20000000f00 */
[----:B------:R-:W-:Y:S01]  /*5ae0*/  IMAD.MOV.U32 R243, RZ, RZ, 0x2 ;  /* 0x00000002fff37424 */ /* 0x000fe200078e00ff */
[----:B------:R-:W-:Y:S02]  /*5af0*/  MOV R105, R107 ;  /* 0x0000006b00697202 */ /* 0x000fe40000000f00 */
[----:B------:R-:W-:Y:S02]  /*5b00*/  MOV R252, 0xffffffff ;  /* 0xffffffff00fc7802 */ /* 0x000fe40000000f00 */
[----:B------:R-:W-:Y:S02]  /*5b10*/  MOV R104, 0x5b30 ;  /* 0x00005b3000687802 */ /* 0x000fe40000000f00 */
[----:B0----5:R-:W-:Y:S05]  /*5b20*/  CALL.REL.NOINC `($__internal_61_$__cuda_sm70_shflsync_down_p) ;  /* 0x000000f000007944 */ /* 0x021fea0003c00000 */
[----:B------:R-:W-:Y:S01]  /*5b30*/  FADD.FTZ R106, R247, R106 ;  /* 0x0000006af76a7221 */ /* 0x000fe20000010000 */
[----:B------:R-:W-:Y:S01]  /*5b40*/  MOV R252, 0xffffffff ;  /* 0xffffffff00fc7802 */ /* 0x000fe20000000f00 */
[----:B-1----:R-:W-:Y:S01]  /*5b50*/  FADD.FTZ R247, R107, R243 ;  /* 0x000000f36bf77221 */ /* 0x002fe20000010000 */
[----:B------:R-:W-:Y:S01]  /*5b60*/  HFMA2.MMA R243, -RZ, RZ, 0, 5.9604644775390625e-08 ;  /* 0x00000001fff37435 */ /* 0x000fe200000001ff */
[----:B------:R-:W-:-:S02]  /*5b70*/  MOV R104, 0x5ba0 ;  /* 0x00005ba000687802 */ /* 0x000fc40000000f00 */
[----:B------:R-:W-:-:S03]  /*5b80*/  MOV R105, R106 ;  /* 0x0000006a00697202 */ /* 0x000fc60000000f00 */
[----:B0----5:R-:W-:Y:S05]  /*5b90*/  CALL.REL.NOINC `($__internal_61_$__cuda_sm70_shflsync_down_p) ;  /* 0x0000008000007944 */ /* 0x021fea0003c00000 */
[----:B-1----:R-:W-:Y:S01]  /*5ba0*/  MOV R107, R243 ;  /* 0x000000f3006b7202 */ /* 0x002fe20000000f00 */
[----:B------:R-:W-:Y:S01]  /*5bb0*/  HFMA2.MMA R243, -RZ, RZ, 0, 5.9604644775390625e-08 ;  /* 0x00000001fff37435 */ /* 0x000fe200000001ff */
[----:B------:R-:W-:Y:S01]  /*5bc0*/  IMAD.MOV.U32 R105, RZ, RZ, R247 ;  /* 0x000000ffff697224 */ /* 0x000fe200078e00f7 */
[----:B------:R-:W-:Y:S02]  /*5bd0*/  MOV R252, 0xffffffff ;  /* 0xffffffff00fc7802 */ /* 0x000fe40000000f00 */
[----:B------:R-:W-:Y:S02]  /*5be0*/  MOV R104, 0x5c00 ;  /* 0x00005c0000687802 */ /* 0x000fe40000000f00 */
[----:B0----5:R-:W-:Y:S05]  /*5bf0*/  CALL.REL.NOINC `($__internal_61_$__cuda_sm70_shflsync_down_p) ;  /* 0x0000002000007944 */ /* 0x021fea0003c00000 */
[----:B-1----:R-:W-:Y:S01]  /*5c00*/  MOV R105, R243 ;  /* 0x000000f300697202 */ /* 0x002fe20000000f00 */
[----:B0----5:R-:W-:Y:S05]  /*5c10*/  BRA `(.L_x_1845) ;  /* 0xffffd33000007947 */ /* 0x021fea000383ffff */
        .weak           $__internal_61_$__cuda_sm70_shflsync_down_p
        .type           $__internal_61_$__cuda_sm70_shflsync_down_p,@function
        .size           $__internal_61_$__cuda_sm70_shflsync_down_p,(.L_x_3423 - $__internal_61_$__cuda_sm70_shflsync_down_p)
$__internal_61_$__cuda_sm70_shflsync_down_p:
[----:B------:R0:W-:Y:S01]  /*5c20*/  STL [R1+0x48], R0 ;  /* 0x0000480001007387 */ /* 0x0001e20000100800 */
[----:B------:R-:W-:Y:S04]  /*5c30*/  WARPSYNC R252 ;  /* 0x000000fc00007348 */ /* 0x000fe80003800000 */
[----:B0-----:R-:W-:-:S07]  /*5c40*/  HFMA2.MMA R0, -RZ, RZ, 0, 1.847743988037109375e-06 ;  /* 0x0000001fff007435 */ /* 0x001fce00000001ff */
[----:B------:R0:W1:Y:S04]  /*5c50*/  SHFL.DOWN PT, R243, R105, R243, R0 ;  /* 0x080000f369f37389 */ /* 0x00006800000e0000 */
[----:B0-----:R0:W5:Y:S01]  /*5c60*/  LDL.LU R0, [R1+0x48] ;  /* 0x0000480001007983 */ /* 0x0011620000300800 */
[----:B------:R-:W-:-:S04]  /*5c70*/  MOV R105, 0x0 ;  /* 0x0000000000697802 */ /* 0x000fc80000000f00 */
[----:B------:R-:W-:Y:S05]  /*5c80*/  RET.REL.NODEC R104 `(_ZN10layer_norm31ln_parallel_residual_bwd_kernelINS_13Kernel_traitsIf6__halfS2_S2_fjLj7168ELj1ELj1ELj8ELj8ENS_18Kernel_traits_baseILj7168EfS2_S2_S2_fjLj256EEEEELb0ELb0ELb1EEEvNS_9BwdParamsE) ;  /* 0xffffa37068007950 */ /* 0x000fea0003c3ffff */
.L_x_1846:
        /* <DEDUP_REMOVED lines=15> */
.L_x_3423:


//--------------------- .text._ZN10layer_norm31ln_parallel_residual_bwd_kernelINS_13Kernel_traitsIf6__halfS2_S2_fjLj7168ELj1ELj1ELj8ELj8ENS_18Kernel_traits_baseILj7168EfS2_S2_S2_fjLj256EEEEELb0ELb1ELb0EEEvNS_9BwdParamsE --------------------------
	.section	.text._ZN10layer_norm31ln_parallel_residual_bwd_kernelINS_13Kernel_traitsIf6__halfS2_S2_fjLj7168ELj1ELj1ELj8ELj8ENS_18Kernel_traits_baseILj7168EfS2_S2_S2_fjLj256EEEEELb0ELb1ELb0EEEvNS_9BwdParamsE,"ax",@progbits
	.sectioninfo	@"SHI_REGISTERS=194"
	.align	128
        .global         _ZN10layer_norm31ln_parallel_residual_bwd_kernelINS_13Kernel_traitsIf6__halfS2_S2_fjLj7168ELj1ELj1ELj8ELj8ENS_18Kernel_traits_baseILj7168EfS2_S2_S2_fjLj256EEEEELb0ELb1ELb0EEEvNS_9BwdParamsE
        .type           _ZN10layer_norm31ln_parallel_residual_bwd_kernelINS_13Kernel_traitsIf6__halfS2_S2_fjLj7168ELj1ELj1ELj8ELj8ENS_18Kernel_traits_baseILj7168EfS2_S2_S2_fjLj256EEEEELb0ELb1ELb0EEEvNS_9BwdParamsE,@function
        .size           _ZN10layer_norm31ln_parallel_residual_bwd_kernelINS_13Kernel_traitsIf6__halfS2_S2_fjLj7168ELj1ELj1ELj8ELj8ENS_18Kernel_traits_baseILj7168EfS2_S2_S2_fjLj256EEEEELb0ELb1ELb0EEEvNS_9BwdParamsE,(.L_x_3424 - _ZN10layer_norm31ln_parallel_residual_bwd_kernelINS_13Kernel_traitsIf6__halfS2_S2_fjLj7168ELj1ELj1ELj8ELj8ENS_18Kernel_traits_baseILj7168EfS2_S2_S2_fjLj256EEEEELb0ELb1ELb0EEEvNS_9BwdParamsE)
        .other          _ZN10layer_norm31ln_parallel_residual_bwd_kernelINS_13Kernel_traitsIf6__halfS2_S2_fjLj7168ELj1ELj1ELj8ELj8ENS_18Kernel_traits_baseILj7168EfS2_S2_S2_fjLj256EEEEELb0ELb1ELb0EEEvNS_9BwdParamsE,@"STO_CUDA_ENTRY STV_DEFAULT"
_ZN10layer_norm31ln_parallel_residual_bwd_kernelINS_13Kernel_traitsIf6__halfS2_S2_fjLj7168ELj1ELj1ELj8ELj8ENS_18Kernel_traits_baseILj7168EfS2_S2_S2_fjLj256EEEEELb0ELb1ELb0EEEvNS_9BwdParamsE:
.text._ZN10layer_norm31ln_parallel_residual_bwd_kernelINS_13Kernel_traitsIf6__halfS2_S2_fjLj7168ELj1ELj1ELj8ELj8ENS_18Kernel_traits_baseILj7168EfS2_S2_S2_fjLj256EEEEELb0ELb1ELb0EEEvNS_9BwdParamsE:
        /* <DEDUP_REMOVED lines=16> */
[----:B------:R-:W-:Y:S02]  /*0100*/  ISETP.GE.U32.AND P5, PT, R120, 0x700, PT ;  /* 0x000007007800780c */ /* 0x000fe40003fa6070 */
[----:B------:R-:W-:Y:S01]  /*0110*/  @P6 MOV R3, 0x10 ;  /* 0x0000001000036802 */ /* 0x000fe20000000f00 */
[----:B------:R-:W-:Y:S01]  /*0120*/  @P0 IMAD.MOV.U32 R35, RZ, RZ, 0x10 ;  /* 0x00000010ff230424 */ /* 0x000fe200078e00ff */
[----:B------:R-:W-:Y:S02]  /*0130*/  P2R R0, PR, RZ, 0x40 ;  /* 0x00000040ff007803 */ /* 0x000fe40000000000 */
[----:B------:R-:W-:Y:S01]  /*0140*/  @P1 MOV R37, 0x10 ;  /* 0x0000001000251802 */ /* 0x000fe20000000f00 */
[C---:B------:R-:W-:Y:S01]  /*0150*/  @P6 IMAD.WIDE.U32 R2, R32.reuse, R3, c[0x0][0x1b0] ;  /* 0x00006c0020026625 */ /* 0x040fe200078e0003 */
[----:B------:R-:W-:Y:S02]  /*0160*/  @P6 LOP3.LUT R32, R32, 0x100, RZ, 0xfc, !PT ;  /* 0x0000010020206812 */ /* 0x000fe400078efcff */
[----:B------:R-:W-:Y:S01]  /*0170*/  @P3 MOV R41, 0x10 ;  /* 0x0000001000293802 */ /* 0x000fe20000000f00 */
[----:B------:R-:W-:Y:S01]  /*0180*/  @P2 IMAD.MOV.U32 R39, RZ, RZ, 0x10 ;  /* 0x00000010ff272424 */ /* 0x000fe200078e00ff */
[----:B------:R1:W5:Y:S01]  /*0190*/  @P6 LDG.E.128 R4, [R2.64] ;  /* 0x0000000402046981 */ /* 0x000362000c1e1d00 */
[C---:B------:R-:W-:Y:S01]  /*01a0*/  @P0 IMAD.WIDE.U32 R34, R32.reuse, R35, c[0x0][0x1b0] ;  /* 0x00006c0020220625 */ /* 0x040fe200078e0023 */
[----:B------:R-:W-:-:S02]  /*01b0*/  @P0 IADD3 R32, R32, 0x100, RZ ;  /* 0x0000010020200810 */ /* 0x000fc40007ffe0ff */
[----:B------:R-:W-:Y:S01]  /*01c0*/  @P5 MOV R33, 0x10 ;  /* 0x0000001000215802 */ /* 0x000fe20000000f00 */
[----:B------:R-:W-:Y:S01]  /*01d0*/  @P4 IMAD.MOV.U32 R43, RZ, RZ, 0x10 ;  /* 0x00000010ff2b4424 */ /* 0x000fe200078e00ff */
[----:B------:R-:W-:Y:S01]  /*01e0*/  P2R R0, PR, RZ, 0x20 ;  /* 0x00000020ff007803 */ /* 0x000fe20000000000 */
[C---:B------:R-:W-:Y:S01]  /*01f0*/  @P1 IMAD.WIDE.U32 R36, R32.reuse, R37, c[0x0][0x1b0] ;  /* 0x00006c0020241625 */ /* 0x040fe200078e0025 */
[----:B------:R-:W-:Y:S01]  /*0200*/  @P1 IADD3 R32, R32, 0x100, RZ ;  /* 0x0000010020201810 */ /* 0x000fe20007ffe0ff */
[----:B------:R2:W5:Y:S04]  /*0210*/  @P0 LDG.E.128 R8, [R34.64] ;  /* 0x0000000422080981 */ /* 0x000568000c1e1d00 */
        /* <DEDUP_REMOVED lines=8> */
[----:B------:R1:W5:Y:S01]  /*02a0*/  @P3 LDG.E.128 R20, [R40.64] ;  /* 0x0000000428143981 */ /* 0x000362000c1e1d00 */
[----:B0-----:R-:W-:-:S03]  /*02b0*/  LEA.HI R116, R186, UR6, RZ, 0x18 ;  /* 0x00000006ba747c11 */ /* 0x001fc6000f8fc0ff */
        /* <DEDUP_REMOVED lines=27> */
[----:B0-----:R-:W-:Y:S01]  /*0470*/  CS2R R42, SRZ ;  /* 0x00000000002a7805 */ /* 0x001fe2000001ff00 */
[----:B---3--:R-:W-:Y:S01]  /*0480*/  CS2R R36, SRZ ;  /* 0x0000000000247805 */ /* 0x008fe2000001ff00 */
[----:B----4-:R-:W-:Y:S01]  /*0490*/  CS2R R38, SRZ ;  /* 0x0000000000267805 */ /* 0x010fe2000001ff00 */
[----:B------:R-:W-:Y:S01]  /*04a0*/  CS2R R32, SRZ ;  /* 0x0000000000207805 */ /* 0x000fe2000001ff00 */
[----:B--2---:R-:W-:Y:S01]  /*04b0*/  CS2R R34, SRZ ;  /* 0x0000000000227805 */ /* 0x004fe2000001ff00 */
[----:B------:R-:W-:Y:S05]  /*04c0*/  @P5 BRA `(.L_x_1847) ;  /* 0x0000414000005947 */ /* 0x000fea0003800000 */
[----:B------:R-:W0:Y:S01]  /*04d0*/  LDC.U8 R187, c[0x0][0x1f0] ;  /* 0x00007c00ffbb7b82 */ /* 0x000e220000000000 */
[----:B------:R-:W-:Y:S01]  /*04e0*/  HFMA2.MMA R85, -RZ, RZ, 0, 0 ;  /* 0x00000000ff557435 */ /* 0x000fe200000001ff */
[----:B------:R-:W-:-:S06]  /*04f0*/  IMAD.MOV.U32 R117, RZ, RZ, 0x1 ;  /* 0x00000001ff757424 */ /* 0x000fcc00078e00ff */
.L_x_1891:
        /* <DEDUP_REMOVED lines=34> */
[----:B------:R-:W-:Y:S01]  /*0720*/  SHF.R.U32.HI R124, RZ, 0x10, R95 ;  /* 0x00000010ff7c7819 */ /* 0x000fe2000001165f */
[----:B------:R-:W-:Y:S01]  /*0730*/  HADD2.F32 R98, -RZ, R94.H0_H0 ;  /* 0x2000005eff627230 */ /* 0x000fe20000004100 */
[----:B---3--:R-:W-:Y:S01]  /*0740*/  MOV R96, R90 ;  /* 0x0000005a00607202 */ /* 0x008fe20000000f00 */
[----:B------:R-:W-:Y:S01]  /*0750*/  HADD2.F32 R100, -RZ, R100.H0_H0 ;  /* 0x20000064ff647230 */ /* 0x000fe20000004100 */
[--C-:B------:R-:W-:Y:S01]  /*0760*/  SHF.R.U64 R99, R90, 0x10, R91.reuse ;  /* 0x000000105a637819 */ /* 0x100fe2000000125b */
[----:B------:R-:W-:Y:S01]  /*0770*/  HADD2.F32 R102, -RZ, R95.H0_H0 ;  /* 0x2000005fff667230 */ /* 0x000fe20000004100 */
[--C-:B0-----:R-:W-:Y:S01]  /*0780*/  IMAD.MOV.U32 R92, RZ, RZ, R91.reuse ;  /* 0x000000ffff5c7224 */ /* 0x101fe200078e005b */
[----:B------:R-:W-:Y:S01]  /*0790*/  HADD2.F32 R124, -RZ, R124.H0_H0 ;  /* 0x2000007cff7c7230 */ /* 0x000fe20000004100 */
[----:B------:R-:W-:Y:S01]  /*07a0*/  SHF.R.U32.HI R94, RZ, 0x10, R91 ;  /* 0x00000010ff5e7819 */ /* 0x000fe2000001165b */
[C---:B------:R-:W-:Y:S01]  /*07b0*/  FADD.FTZ R93, -R97.reuse, R100 ;  /* 0x00000064615d7221 */ /* 0x040fe20000010100 */
[----:B------:R-:W-:Y:S01]  /*07c0*/  HADD2.F32 R91, -RZ, R96.H0_H0 ;  /* 0x20000060ff5b7230 */ /* 0x000fe20000004100 */
[C---:B------:R-:W-:Y:S01]  /*07d0*/  FADD.FTZ R123, -R97.reuse, R98 ;  /* 0x00000062617b7221 */ /* 0x040fe20000010100 */
[----:B------:R-:W-:Y:S01]  /*07e0*/  HADD2.F32 R90, -RZ, R99.H0_H0 ;  /* 0x20000063ff5a7230 */ /* 0x000fe20000004100 */
[----:B------:R-:W-:-:S02]  /*07f0*/  FADD.FTZ R127, -R97, R102 ;  /* 0x00000066617f7221 */ /* 0x000fc40000010100 */
[----:B------:R-:W-:Y:S02]  /*0800*/  FADD.FTZ R97, -R97, R124 ;  /* 0x0000007c61617221 */ /* 0x000fe40000010100 */
[C---:B------:R-:W-:Y:S02]  /*0810*/  FMUL.FTZ R124, R118.reuse, R93 ;  /* 0x0000005d767c7220 */ /* 0x040fe40000410000 */
[----:B------:R-:W-:Y:S02]  /*0820*/  FMUL.FTZ R123, R118, R123 ;  /* 0x0000007b767b7220 */ /* 0x000fe40000410000 */
[----:B------:R-:W-:Y:S01]  /*0830*/  FMUL.FTZ R126, R4, R91 ;  /* 0x0000005b047e7220 */ /* 0x000fe20000410000 */
[----:B------:R-:W-:Y:S01]  /*0840*/  HADD2.F32 R95, -RZ, R92.H0_H0 ;  /* 0x2000005cff5f7230 */ /* 0x000fe20000004100 */
[----:B------:R-:W-:Y:S02]  /*0850*/  FADD.FTZ R57, R57, R90 ;  /* 0x0000005a39397221 */ /* 0x000fe40000010000 */
[----:B------:R-:W-:-:S02]  /*0860*/  FFMA.FTZ R85, R124, R90, R85 ;  /* 0x0000005a7c557223 */ /* 0x000fc40000010055 */
[----:B------:R-:W-:Y:S02]  /*0870*/  FMUL.FTZ R125, R5, R90 ;  /* 0x0000005a057d7220 */ /* 0x000fe40000410000 */
[----:B------:R-:W-:Y:S02]  /*0880*/  FADD.FTZ R56, R56, R91 ;  /* 0x0000005b38387221 */ /* 0x000fe40000010000 */
[C---:B------:R-:W-:Y:S02]  /*0890*/  FFMA.FTZ R84, R123.reuse, R91, R84 ;  /* 0x0000005b7b547223 */ /* 0x040fe40000010054 */
[----:B------:R-:W-:Y:S02]  /*08a0*/  FADD.FTZ R90, RZ, R126 ;  /* 0x0000007eff5a7221 */ /* 0x000fe40000010000 */
[----:B------:R-:W-:Y:S01]  /*08b0*/  FFMA.FTZ R91, R123, R126, RZ ;  /* 0x0000007e7b5b7223 */ /* 0x000fe200000100ff */
[----:B------:R-:W-:Y:S01]  /*08c0*/  HADD2.F32 R94, -RZ, R94.H0_H0 ;  /* 0x2000005eff5e7230 */ /* 0x000fe20000004100 */
[----:B------:R-:W-:-:S02]  /*08d0*/  FMUL.FTZ R128, R6, R95 ;  /* 0x0000005f06807220 */ /* 0x000fc40000410000 */
[----:B------:R-:W-:Y:S02]  /*08e0*/  FADD.FTZ R93, R90, R125 ;  /* 0x0000007d5a5d7221 */ /* 0x000fe40000010000 */
[----:B------:R-:W-:Y:S02]  /*08f0*/  FMUL.FTZ R127, R118, R127 ;  /* 0x0000007f767f7220 */ /* 0x000fe40000410000 */
[----:B------:R-:W-:Y:S02]  /*0900*/  FFMA.FTZ R91, R124, R125, R91 ;  /* 0x0000007d7c5b7223 */ /* 0x000fe4000001005b */
[----:B------:R-:W-:Y:S02]  /*0910*/  FMUL.FTZ R129, R7, R94 ;  /* 0x0000005e07817220 */ /* 0x000fe40000410000 */
[----:B------:R-:W-:Y:S02]  /*0920*/  FADD.FTZ R92, R93, R128 ;  /* 0x000000805d5c7221 */ /* 0x000fe40000010000 */
[----:B------:R-:W-:-:S02]  /*0930*/  FMUL.FTZ R130, R118, R97 ;  /* 0x0000006176827220 */ /* 0x000fc40000410000 */
[----:B------:R-:W-:Y:S01]  /*0940*/  FFMA.FTZ R93, R127, R128, R91 ;  /* 0x000000807f5d7223 */ /* 0x000fe2000001005b */
[----:B------:R-:W-:Y:S01]  /*0950*/  IADD3 R90, R119, 0x100, RZ ;  /* 0x00000100775a7810 */ /* 0x000fe20007ffe0ff */
[----:B------:R-:W-:Y:S02]  /*0960*/  FADD.FTZ R91, R92, R129 ;  /* 0x000000815c5b7221 */ /* 0x000fe40000010000 */
[----:B------:R-:W-:Y:S02]  /*0970*/  FADD.FTZ R58, R58, R95 ;  /* 0x0000005f3a3a7221 */ /* 0x000fe40000010000 */
[----:B------:R-:W-:Y:S02]  /*0980*/  FFMA.FTZ R86, R127, R95, R86 ;  /* 0x0000005f7f567223 */ /* 0x000fe40000010056 */
[----:B------:R-:W-:Y:S02]  /*0990*/  FADD.FTZ R59, R59, R94 ;  /* 0x0000005e3b3b7221 */ /* 0x000fe40000010000 */
[----:B------:R-:W-:-:S02]  /*09a0*/  FFMA.FTZ R87, R130, R94, R87 ;  /* 0x0000005e82577223 */ /* 0x000fc40000010057 */
[----:B------:R-:W-:Y:S02]  /*09b0*/  FFMA.FTZ R92, R130, R129, R93 ;  /* 0x00000081825c7223 */ /* 0x000fe4000001005d */
.L_x_1849:
[----:B-1----:R-:W-:Y:S05]  /*09c0*/  BSYNC B0 ;  /* 0x0000000000007941 */ /* 0x002fea0003800000 */
.L_x_1848:
        /* <DEDUP_REMOVED lines=12> */
[----:B0-----:R-:W-:-:S03]  /*0a90*/  ISETP.NE.AND P6, PT, R187, RZ, PT ;  /* 0x000000ffbb00720c */ /* 0x001fc60003fc5270 */
[----:B------:R0:W5:Y:S02]  /*0aa0*/  @P5 LDG.E.64 R108, [R96.64] ;  /* 0x00000004606c5981 */ /* 0x000164000c1e1b00 */
[----:B-----5:R-:W-:Y:S02]  /*0ab0*/  FSEL R133, R89, RZ, !P6 ;  /* 0x000000ff59857208 */ /* 0x020fe40007000000 */
[----:B------:R-:W-:Y:S02]  /*0ac0*/  IADD3 R90, R90, 0x100, RZ ;  /* 0x000001005a5a7810 */ /* 0x000fe40007ffe0ff */
[--C-:B--2---:R-:W-:Y:S01]  /*0ad0*/  SHF.R.U64 R103, R98, 0x10, R99.reuse ;  /* 0x0000001062677819 */ /* 0x104fe20000001263 */
[----:B------:R-:W-:Y:S01]  /*0ae0*/  HADD2.F32 R100, -RZ, R98.H0_H0 ;  /* 0x20000062ff647230 */ /* 0x000fe20000004100 */
[----:B------:R-:W-:Y:S01]  /*0af0*/  SHF.R.U32.HI R102, RZ, 0x10, R99 ;  /* 0x00000010ff667819 */ /* 0x000fe20000011663 */
[----:B---3--:R-:W-:Y:S02]  /*0b00*/  IMAD.MOV.U32 R93, RZ, RZ, R94 ;  /* 0x000000ffff5d7224 */ /* 0x008fe400078e005e */
[----:B0-----:R-:W-:Y:S01]  /*0b10*/  HADD2.F32 R97, -RZ, R103.H0_H0 ;  /* 0x20000067ff617230 */ /* 0x001fe20000004100 */
[----:B------:R-:W-:Y:S01]  /*0b20*/  SHF.R.U64 R132, R94, 0x10, R95 ;  /* 0x000000105e847819 */ /* 0x000fe2000000125f */
[----:B------:R-:W-:Y:S01]  /*0b30*/  FADD.FTZ R131, -R133, R100 ;  /* 0x0000006485837221 */ /* 0x000fe20000010100 */
[----:B------:R-:W-:-:S02]  /*0b40*/  HADD2.F32 R93, -RZ, R93.H0_H0 ;  /* 0x2000005dff5d7230 */ /* 0x000fc40000004100 */
[C---:B------:R-:W-:Y:S01]  /*0b50*/  FADD.FTZ R97, -R133.reuse, R97 ;  /* 0x0000006185617221 */ /* 0x040fe20000010100 */
[----:B------:R-:W-:Y:S01]  /*0b60*/  HADD2.F32 R101, -RZ, R99.H0_H0 ;  /* 0x20000063ff657230 */ /* 0x000fe20000004100 */
[----:B------:R-:W-:Y:S01]  /*0b70*/  MOV R96, R95 ;  /* 0x0000005f00607202 */ /* 0x000fe20000000f00 */
[----:B------:R-:W-:Y:S02]  /*0b80*/  HADD2.F32 R102, -RZ, R102.H0_H0 ;  /* 0x20000066ff667230 */ /* 0x000fe40000004100 */
[----:B------:R-:W-:Y:S01]  /*0b90*/  HADD2.F32 R94, -RZ, R132.H0_H0 ;  /* 0x20000084ff5e7230 */ /* 0x000fe20000004100 */
[C---:B------:R-:W-:Y:S02]  /*0ba0*/  FMUL.FTZ R132, R118.reuse, R97 ;  /* 0x0000006176847220 */ /* 0x040fe40000410000 */
[----:B------:R-:W-:Y:S02]  /*0bb0*/  FMUL.FTZ R131, R118, R131 ;  /* 0x0000008376837220 */ /* 0x000fe40000410000 */
[----:B------:R-:W-:Y:S01]  /*0bc0*/  FMUL.FTZ R134, R8, R93 ;  /* 0x0000005d08867220 */ /* 0x000fe20000410000 */
[----:B------:R-:W-:Y:S01]  /*0bd0*/  SHF.R.U32.HI R98, RZ, 0x10, R95 ;  /* 0x00000010ff627819 */ /* 0x000fe2000001165f */
[C---:B------:R-:W-:Y:S01]  /*0be0*/  FADD.FTZ R101, -R133.reuse, R101 ;  /* 0x0000006585657221 */ /* 0x040fe20000010100 */
[----:B------:R-:W-:Y:S01]  /*0bf0*/  HADD2.F32 R95, -RZ, R96.H0_H0 ;  /* 0x20000060ff5f7230 */ /* 0x000fe20000004100 */
[----:B------:R-:W-:-:S02]  /*0c00*/  FADD.FTZ R99, -R133, R102 ;  /* 0x0000006685637221 */ /* 0x000fc40000010100 */
[----:B------:R-:W-:Y:S02]  /*0c10*/  FADD.FTZ R53, R53, R94 ;  /* 0x0000005e35357221 */ /* 0x000fe40000010000 */
[-C--:B------:R-:W-:Y:S02]  /*0c20*/  FFMA.FTZ R81, R132, R94.reuse, R81 ;  /* 0x0000005e84517223 */ /* 0x080fe40000010051 */
[----:B------:R-:W-:Y:S02]  /*0c30*/  FMUL.FTZ R133, R9, R94 ;  /* 0x0000005e09857220 */ /* 0x000fe40000410000 */
[----:B------:R-:W-:Y:S02]  /*0c40*/  FADD.FTZ R94, R91, R134 ;  /* 0x000000865b5e7221 */ /* 0x000fe40000010000 */
[----:B------:R-:W-:Y:S01]  /*0c50*/  FFMA.FTZ R92, R131, R134, R92 ;  /* 0x00000086835c7223 */ /* 0x000fe2000001005c */
[----:B------:R-:W-:Y:S01]  /*0c60*/  HADD2.F32 R96, -RZ, R98.H0_H0 ;  /* 0x20000062ff607230 */ /* 0x000fe20000004100 */
        /* <DEDUP_REMOVED lines=16> */
.L_x_1851:
[----:B------:R-:W-:Y:S05]  /*0d70*/  BSYNC B0 ;  /* 0x0000000000007941 */ /* 0x000fea0003800000 */
.L_x_1850:
        /* <DEDUP_REMOVED lines=18> */
[----:B------:R-:W-:Y:S02]  /*0ea0*/  SHF.R.U32.HI R102, RZ, 0x10, R99 ;  /* 0x00000010ff667819 */ /* 0x000fe40000011663 */
[----:B---3--:R-:W-:Y:S01]  /*0eb0*/  MOV R93, R94 ;  /* 0x0000005e005d7202 */ /* 0x008fe20000000f00 */
[----:B0-----:R-:W-:Y:S01]  /*0ec0*/  HADD2.F32 R97, -RZ, R103.H0_H0 ;  /* 0x20000067ff617230 */ /* 0x001fe20000004100 */
[----:B------:R-:W-:Y:S01]  /*0ed0*/  SHF.R.U64 R140, R94, 0x10, R95 ;  /* 0x000000105e8c7819 */ /* 0x000fe2000000125f */
[----:B------:R-:W-:-:S02]  /*0ee0*/  FADD.FTZ R139, -R141, R100 ;  /* 0x000000648d8b7221 */ /* 0x000fc40000010100 */
[----:B------:R-:W-:Y:S01]  /*0ef0*/  HADD2.F32 R93, -RZ, R93.H0_H0 ;  /* 0x2000005dff5d7230 */ /* 0x000fe20000004100 */
[C---:B------:R-:W-:Y:S01]  /*0f00*/  FADD.FTZ R97, -R141.reuse, R97 ;  /* 0x000000618d617221 */ /* 0x040fe20000010100 */
[----:B------:R-:W-:Y:S01]  /*0f10*/  HADD2.F32 R101, -RZ, R99.H0_H0 ;  /* 0x20000063ff657230 */ /* 0x000fe20000004100 */
[--C-:B------:R-:W-:Y:S01]  /*0f20*/  IMAD.MOV.U32 R96, RZ, RZ, R95.reuse ;  /* 0x000000ffff607224 */ /* 0x100fe200078e005f */
        /* <DEDUP_REMOVED lines=31> */
.L_x_1853:
[----:B------:R-:W-:Y:S05]  /*1120*/  BSYNC B0 ;  /* 0x0000000000007941 */ /* 0x000fea0003800000 */
.L_x_1852:
        /* <DEDUP_REMOVED lines=58> */
.L_x_1855:
[----:B------:R-:W-:Y:S05]  /*14d0*/  BSYNC B0 ;  /* 0x0000000000007941 */ /* 0x000fea0003800000 */
.L_x_1854:
        /* <DEDUP_REMOVED lines=58> */
.L_x_1857:
[----:B------:R-:W-:Y:S05]  /*1880*/  BSYNC B0 ;  /* 0x0000000000007941 */ /* 0x000fea0003800000 */
.L_x_1856:
        /* <DEDUP_REMOVED lines=58> */
.L_x_1859:
[----:B------:R-:W-:Y:S05]  /*1c30*/  BSYNC B0 ;  /* 0x0000000000007941 */ /* 0x000fea0003800000 */
.L_x_1858:
        /* <DEDUP_REMOVED lines=15> */
[----:B------:R-:W3:Y:S01]  /*1d30*/  LDG.E.64 R98, [R98.64] ;  /* 0x0000000462627981 */ /* 0x000ee2000c1e1b00 */
[----:B--2---:R-:W-:Y:S02]  /*1d40*/  MOV R89, R94 ;  /* 0x0000005e00597202 */ /* 0x004fe40000000f00 */
[--C-:B---3--:R-:W-:Y:S02]  /*1d50*/  SHF.R.U64 R102, R98, 0x10, R99.reuse ;  /* 0x0000001062667819 */ /* 0x108fe40000001263 */
[----:B------:R-:W-:Y:S01]  /*1d60*/  SHF.R.U32.HI R101, RZ, 0x10, R99 ;  /* 0x00000010ff657819 */ /* 0x000fe20000011663 */
[----:B------:R-:W-:Y:S01]  /*1d70*/  HADD2.F32 R93, -RZ, R98.H0_H0 ;  /* 0x20000062ff5d7230 */ /* 0x000fe20000004100 */
[----:B------:R-:W-:Y:S01]  /*1d80*/  SHF.R.U64 R103, R94, 0x10, R95 ;  /* 0x000000105e677819 */ /* 0x000fe2000000125f */
[----:B------:R-:W-:-:S02]  /*1d90*/  HADD2.F32 R100, -RZ, R99.H0_H0 ;  /* 0x20000063ff647230 */ /* 0x000fc40000004100 */
[----:B0-----:R-:W-:Y:S02]  /*1da0*/  HADD2.F32 R96, -RZ, R102.H0_H0 ;  /* 0x20000066ff607230 */ /* 0x001fe40000004100 */
[----:B------:R-:W-:Y:S01]  /*1db0*/  HADD2.F32 R97, -RZ, R101.H0_H0 ;  /* 0x20000065ff617230 */ /* 0x000fe20000004100 */
[C---:B------:R-:W-:Y:S01]  /*1dc0*/  FADD.FTZ R93, -R175.reuse, R93 ;  /* 0x0000005daf5d7221 */ /* 0x040fe20000010100 */
[----:B------:R-:W-:Y:S01]  /*1dd0*/  HADD2.F32 R89, -RZ, R89.H0_H0 ;  /* 0x20000059ff597230 */ /* 0x000fe20000004100 */
[--C-:B------:R-:W-:Y:S01]  /*1de0*/  IMAD.MOV.U32 R90, RZ, RZ, R95.reuse ;  /* 0x000000ffff5a7224 */ /* 0x100fe200078e005f */
[----:B------:R-:W-:Y:S01]  /*1df0*/  SHF.R.U32.HI R98, RZ, 0x10, R95 ;  /* 0x00000010ff627819 */ /* 0x000fe2000001165f */
[C---:B------:R-:W-:Y:S01]  /*1e00*/  FADD.FTZ R179, -R175.reuse, R100 ;  /* 0x00000064afb37221 */ /* 0x040fe20000010100 */
[----:B------:R-:W-:Y:S01]  /*1e10*/  HADD2.F32 R94, -RZ, R103.H0_H0 ;  /* 0x20000067ff5e7230 */ /* 0x000fe20000004100 */
[C---:B------:R-:W-:Y:S02]  /*1e20*/  FADD.FTZ R95, -R175.reuse, R96 ;  /* 0x00000060af5f7221 */ /* 0x040fe40000010100 */
[----:B------:R-:W-:-:S02]  /*1e30*/  FADD.FTZ R99, -R175, R97 ;  /* 0x00000061af637221 */ /* 0x000fc40000010100 */
[----:B------:R-:W-:Y:S02]  /*1e40*/  FMUL.FTZ R175, R118, R93 ;  /* 0x0000005d76af7220 */ /* 0x000fe40000410000 */
[----:B------:R-:W-:Y:S01]  /*1e50*/  FMUL.FTZ R178, R28, R89 ;  /* 0x000000591cb27220 */ /* 0x000fe20000410000 */
[----:B------:R-:W-:Y:S01]  /*1e60*/  HADD2.F32 R97, -RZ, R90.H0_H0 ;  /* 0x2000005aff617230 */ /* 0x000fe20000004100 */
        /* <DEDUP_REMOVED lines=23> */
.L_x_1861:
[----:B------:R-:W-:Y:S05]  /*1fe0*/  BSYNC B0 ;  /* 0x0000000000007941 */ /* 0x000fea0003800000 */
.L_x_1860:
[----:B------:R-:W-:Y:S01]  /*1ff0*/  LOP3.LUT P5, RZ, R186, 0x1f, RZ, 0xc0, !PT ;  /* 0x0000001fbaff7812 */ /* 0x000fe200078ac0ff */
[----:B------:R-:W-:Y:S10]  /*2000*/  BRA.DIV ~URZ, `(.L_x_1862) ;  /* 0x000029327f007947 */ /* 0x000ff4000b800000 */
[----:B------:R1:W2:Y:S02]  /*2010*/  SHFL.DOWN PT, R90, R91, 0x10, 0x1f ;  /* 0x0a001f005b5a7f89 */ /* 0x0002a400000e0000 */
.L_x_1892:
[----:B------:R-:W-:Y:S05]  /*2020*/  BRA.DIV ~URZ, `(.L_x_1863) ;  /* 0x000029927f007947 */ /* 0x000fea000b800000 */
[----:B-----5:R-:W3:Y:S01]  /*2030*/  SHFL.DOWN PT, R89, R92, 0x10, 0x1f ;  /* 0x0a001f005c597f89 */ /* 0x020ee200000e0000 */
[----:B--2---:R-:W-:-:S05]  /*2040*/  FADD.FTZ R95, R90, R91 ;  /* 0x0000005b5a5f7221 */ /* 0x004fca0000010000 */
[----:B------:R-:W2:Y:S01]  /*2050*/  SHFL.DOWN PT, R90, R95, 0x8, 0x1f ;  /* 0x09001f005f5a7f89 */ /* 0x000ea200000e0000 */
[----:B---3--:R-:W-:-:S05]  /*2060*/  FADD.FTZ R89, R89, R92 ;  /* 0x0000005c59597221 */ /* 0x008fca0000010000 */
[----:B------:R-:W3:Y:S01]  /*2070*/  SHFL.DOWN PT, R94, R89, 0x8, 0x1f ;  /* 0x09001f00595e7f89 */ /* 0x000ee200000e0000 */
        /* <DEDUP_REMOVED lines=12> */
.L_x_1893:
[----:B------:R-:W-:Y:S01]  /*2140*/  @!P5 LOP3.LUT R88, R88, 0x7, RZ, 0xc0, !PT ;  /* 0x000000075858d812 */ /* 0x000fe200078ec0ff */
[----:B---3--:R-:W-:Y:S01]  /*2150*/  FADD.FTZ R184, R89, R92 ;  /* 0x0000005c59b87221 */ /* 0x008fe20000010000 */
[----:B------:R-:W-:Y:S01]  /*2160*/  WARPSYNC 0xffffffff ;  /* 0xffffffff00007948 */ /* 0x000fe20003800000 */
[----:B--2---:R-:W-:Y:S01]  /*2170*/  FADD.FTZ R185, R185, R96 ;  /* 0x00000060b9b97221 */ /* 0x004fe20000010000 */
[----:B------:R-:W-:Y:S01]  /*2180*/  @!P5 IADD3 R189, R183, R88, RZ ;  /* 0x00000058b7bdd210 */ /* 0x000fe20007ffe0ff */
[----:B------:R-:W-:Y:S01]  /*2190*/  BSSY B0, `(.L_x_1864) ;  /* 0x0000067000007945 */ /* 0x000fe20003800000 */
[----:B------:R-:W-:-:S03]  /*21a0*/  LOP3.LUT P6, RZ, R120, 0xffffff00, RZ, 0xc0, !PT ;  /* 0xffffff0078ff7812 */ /* 0x000fc600078cc0ff */
[----:B------:R-:W-:Y:S04]  /*21b0*/  @!P5 STS.64 [R189.X8+0x7000], R184 ;  /* 0x007000b8bd00d388 */ /* 0x000fe80000008a00 */
[----:B------:R-:W-:Y:S06]  /*21c0*/  BAR.SYNC.DEFER_BLOCKING 0x0 ;  /* 0x0000000000007b1d */ /* 0x000fec0000010000 */
[----:B------:R-:W2:Y:S04]  /*21d0*/  LDS.128 R88, [R183.X8+0x7000] ;  /* 0x00700000b7587984 */ /* 0x000ea80000008c00 */
[----:B-1----:R-:W1:Y:S04]  /*21e0*/  LDS.128 R92, [R183.X8+0x7010] ;  /* 0x00701000b75c7984 */ /* 0x002e680000008c00 */
[----:B------:R-:W3:Y:S04]  /*21f0*/  LDS.128 R96, [R183.X8+0x7020] ;  /* 0x00702000b7607984 */ /* 0x000ee80000008c00 */
        /* <DEDUP_REMOVED lines=33> */
[----:B------:R-:W-:Y:S01]  /*2410*/  @P5 IMAD.MOV.U32 R88, RZ, RZ, R110 ;  /* 0x000000ffff585224 */ /* 0x000fe200078e006e */
[--C-:B------:R-:W-:Y:S01]  /*2420*/  @P5 SHF.R.U64 R99, R110, 0x10, R111.reuse ;  /* 0x000000106e635819 */ /* 0x100fe2000000126f */
[C---:B------:R-:W-:Y:S01]  /*2430*/  FMUL.FTZ R90, R118.reuse, R89 ;  /* 0x00000059765a7220 */ /* 0x040fe20000410000 */
[----:B------:R-:W-:Y:S01]  /*2440*/  @P5 MOV R92, R111 ;  /* 0x0000006f005c5202 */ /* 0x000fe20000000f00 */
[C---:B------:R-:W-:Y:S01]  /*2450*/  FMUL.FTZ R93, R118.reuse, R93 ;  /* 0x0000005d765d7220 */ /* 0x040fe20000410000 */
[----:B------:R-:W-:Y:S01]  /*2460*/  @P5 SHF.R.U32.HI R98, RZ, 0x10, R111 ;  /* 0x00000010ff625819 */ /* 0x000fe2000001166f */
[----:B------:R-:W-:Y:S01]  /*2470*/  @P5 HADD2.F32 R91, -RZ, R88.H0_H0 ;  /* 0x20000058ff5b5230 */ /* 0x000fe20000004100 */
[----:B------:R-:W-:Y:S01]  /*2480*/  FMUL.FTZ R95, R118, R95 ;  /* 0x0000005f765f7220 */ /* 0x000fe20000410000 */
[----:B------:R-:W-:Y:S01]  /*2490*/  @P5 HADD2.F32 R88, -RZ, R99.H0_H0 ;  /* 0x20000063ff585230 */ /* 0x000fe20000004100 */
[----:B------:R-:W-:Y:S01]  /*24a0*/  FADD.FTZ R99, R129, -R94 ;  /* 0x8000005e81637221 */ /* 0x000fe20000010000 */
[----:B------:R-:W-:Y:S01]  /*24b0*/  @P5 HADD2.F32 R92, -RZ, R92.H0_H0 ;  /* 0x2000005cff5c5230 */ /* 0x000fe20000004100 */
[----:B------:R-:W-:Y:S01]  /*24c0*/  @P5 FADD.FTZ R90, R90, R91 ;  /* 0x0000005b5a5a5221 */ /* 0x000fe20000010000 */
[----:B------:R-:W-:Y:S01]  /*24d0*/  @P5 HADD2.F32 R94, -RZ, R98.H0_H0 ;  /* 0x20000062ff5e5230 */ /* 0x000fe20000004100 */
[----:B------:R-:W-:-:S02]  /*24e0*/  FMUL.FTZ R99, R118, R99 ;  /* 0x0000006376637220 */ /* 0x000fc40000410000 */
[----:B------:R-:W-:Y:S01]  /*24f0*/  @P5 FADD.FTZ R93, R93, R88 ;  /* 0x000000585d5d5221 */ /* 0x000fe20000010000 */
[----:B------:R-:W-:Y:S01]  /*2500*/  F2F.F16.F32 R101, R90 ;  /* 0x0000005a00657304 */ /* 0x000fe20000200800 */
[----:B------:R-:W-:Y:S02]  /*2510*/  @P5 FADD.FTZ R95, R95, R92 ;  /* 0x0000005c5f5f5221 */ /* 0x000fe40000010000 */
[----:B------:R-:W-:Y:S01]  /*2520*/  @P5 FADD.FTZ R99, R99, R94 ;  /* 0x0000005e63635221 */ /* 0x000fe20000010000 */
[----:B------:R-:W-:-:S04]  /*2530*/  ISETP.NE.U32.AND P5, PT, RZ, c[0x0][0x258], PT ;  /* 0x00009600ff007a0c */ /* 0x000fc80003fa5070 */
[----:B------:R-:W-:Y:S01]  /*2540*/  ISETP.NE.AND.EX P5, PT, RZ, c[0x0][0x25c], PT, P5 ;  /* 0x00009700ff007a0c */ /* 0x000fe20003fa5350 */
[----:B------:R-:W0:Y:S08]  /*2550*/  F2F.F16.F32 R98, R93 ;  /* 0x0000005d00627304 */ /* 0x000e300000200800 */
[----:B------:R-:W-:Y:S04]  /*2560*/  F2F.F16.F32 R100, R95 ;  /* 0x0000005f00647304 */ /* 0x000fe80000200800 */
[----:B------:R-:W-:-:S02]  /*2570*/  @P5 F2FP.PACK_AB R92, RZ, R99 ;  /* 0x00000063ff5c523e */ /* 0x000fc400000000ff */
[----:B------:R-:W-:Y:S02]  /*2580*/  @P5 F2FP.PACK_AB R88, RZ, R90 ;  /* 0x0000005aff58523e */ /* 0x000fe400000000ff */
[----:B------:R-:W1:Y:S01]  /*2590*/  F2F.F16.F32 R99, R99 ;  /* 0x0000006300637304 */ /* 0x000e620000200800 */
[----:B------:R-:W-:Y:S02]  /*25a0*/  @P5 F2FP.PACK_AB R89, RZ, R93 ;  /* 0x0000005dff59523e */ /* 0x000fe400000000ff */
        /* <DEDUP_REMOVED lines=8> */
[----:B------:R-:W-:Y:S01]  /*2630*/  LOP3.LUT R88, R88, R101, RZ, 0xfc, !PT ;  /* 0x0000006558587212 */ /* 0x000fe200078efcff */
[----:B-1----:R-:W-:Y:S01]  /*2640*/  IMAD.U32 R91, R99, 0x10000, RZ ;  /* 0x00010000635b7824 */ /* 0x002fe200078e00ff */
[----:B------:R-:W-:-:S04]  /*2650*/  ISETP.NE.AND.EX P5, PT, RZ, c[0x0][0x254], PT, P5 ;  /* 0x00009500ff007a0c */ /* 0x000fc80003fa5350 */
[----:B------:R-:W-:Y:S01]  /*2660*/  LOP3.LUT R89, R89, R91, R100, 0xfe, !PT ;  /* 0x0000005b59597212 */ /* 0x000fe200078efe64 */
[----:B------:R-:W-:Y:S01]  /*2670*/  IMAD.WIDE.U32 R90, R119, R92, c[0x0][0x248] ;  /* 0x00009200775a7625 */ /* 0x000fe200078e005c */
[----:B------:R-:W-:Y:S06]  /*2680*/  @!P6 BRA `(.L_x_1866) ;  /* 0x000000800000e947 */ /* 0x000fec0003800000 */
        /* <DEDUP_REMOVED lines=8> */
.L_x_1866:
        /* <DEDUP_REMOVED lines=14> */
.L_x_1867:
[----:B------:R-:W-:Y:S02]  /*27f0*/  IADD3 R119, R119, 0x100, RZ ;  /* 0x0000010077777810 */ /* 0x000fe40007ffe0ff */
.L_x_1865:
[----:B------:R-:W-:Y:S05]  /*2800*/  BSYNC B0 ;  /* 0x0000000000007941 */ /* 0x000fea0003800000 */
.L_x_1864:
        /* <DEDUP_REMOVED lines=16> */
[--C-:B------:R-:W-:Y:S01]  /*2910*/  @P5 IMAD.MOV.U32 R92, RZ, RZ, R109.reuse ;  /* 0x000000ffff5c5224 */ /* 0x100fe200078e006d */
[--C-:B------:R-:W-:Y:S01]  /*2920*/  @P5 SHF.R.U64 R99, R108, 0x10, R109.reuse ;  /* 0x000000106c635819 */ /* 0x100fe2000000126d */
[C---:B------:R-:W-:Y:S01]  /*2930*/  FMUL.FTZ R90, R118.reuse, R89 ;  /* 0x00000059765a7220 */ /* 0x040fe20000410000 */
[----:B------:R-:W-:Y:S01]  /*2940*/  @P5 SHF.R.U32.HI R98, RZ, 0x10, R109 ;  /* 0x00000010ff625819 */ /* 0x000fe2000001166d */
[----:B------:R-:W-:Y:S01]  /*2950*/  @P5 HADD2.F32 R91, -RZ, R88.H0_H0 ;  /* 0x20000058ff5b5230 */ /* 0x000fe20000004100 */
[C---:B------:R-:W-:Y:S01]  /*2960*/  FMUL.FTZ R93, R118.reuse, R93 ;  /* 0x0000005d765d7220 */ /* 0x040fe20000410000 */
[----:B------:R-:W-:Y:S01]  /*2970*/  @P5 HADD2.F32 R88, -RZ, R99.H0_H0 ;  /* 0x20000063ff585230 */ /* 0x000fe20000004100 */
[----:B------:R-:W-:Y:S01]  /*2980*/  FADD.FTZ R99, R137, -R94 ;  /* 0x8000005e89637221 */ /* 0x000fe20000010000 */
        /* <DEDUP_REMOVED lines=39> */
.L_x_1870:
        /* <DEDUP_REMOVED lines=14> */
.L_x_1871:
[----:B------:R-:W-:Y:S02]  /*2ce0*/  IADD3 R119, R119, 0x100, RZ ;  /* 0x0000010077777810 */ /* 0x000fe40007ffe0ff */
.L_x_1869:
[----:B------:R-:W-:Y:S05]  /*2cf0*/  BSYNC B0 ;  /* 0x0000000000007941 */ /* 0x000fea0003800000 */
.L_x_1868:
        /* <DEDUP_REMOVED lines=63> */
.L_x_1874:
        /* <DEDUP_REMOVED lines=14> */
.L_x_1875:
[----:B------:R-:W-:Y:S02]  /*31d0*/  IADD3 R119, R119, 0x100, RZ ;  /* 0x0000010077777810 */ /* 0x000fe40007ffe0ff */
.L_x_1873:
[----:B------:R-:W-:Y:S05]  /*31e0*/  BSYNC B0 ;  /* 0x0000000000007941 */ /* 0x000fea0003800000 */
.L_x_1872:
        /* <DEDUP_REMOVED lines=63> */
.L_x_1878:
        /* <DEDUP_REMOVED lines=14> */
.L_x_1879:
[----:B------:R-:W-:Y:S02]  /*36c0*/  IADD3 R119, R119, 0x100, RZ ;  /* 0x0000010077777810 */ /* 0x000fe40007ffe0ff */
.L_x_1877:
[----:B------:R-:W-:Y:S05]  /*36d0*/  BSYNC B0 ;  /* 0x0000000000007941 */ /* 0x000fea0003800000 */
.L_x_1876:
        /* <DEDUP_REMOVED lines=63> */
.L_x_1882:
        /* <DEDUP_REMOVED lines=14> */
.L_x_1883:
[----:B------:R-:W-:Y:S02]  /*3bb0*/  IADD3 R119, R119, 0x100, RZ ;  /* 0x0000010077777810 */ /* 0x000fe40007ffe0ff */
.L_x_1881:
[----:B------:R-:W-:Y:S05]  /*3bc0*/  BSYNC B0 ;  /* 0x0000000000007941 */ /* 0x000fea0003800000 */
.L_x_1880:
        /* <DEDUP_REMOVED lines=63> */
.L_x_1886:
        /* <DEDUP_REMOVED lines=14> */
.L_x_1887:
[----:B------:R-:W-:Y:S02]  /*40a0*/  IADD3 R119, R119, 0x100, RZ ;  /* 0x0000010077777810 */ /* 0x000fe40007ffe0ff */
.L_x_1885:
[----:B------:R-:W-:Y:S05]  /*40b0*/  BSYNC B0 ;  /* 0x0000000000007941 */ /* 0x000fea0003800000 */
.L_x_1884:
        /* <DEDUP_REMOVED lines=16> */
[----:B------:R-:W-:Y:S01]  /*41c0*/  FADD.FTZ R97, R181, -R94 ;  /* 0x8000005eb5617221 */ /* 0x000fe20000010000 */
[----:B------:R-:W-:Y:S01]  /*41d0*/  @P5 MOV R92, R115 ;  /* 0x00000073005c5202 */ /* 0x000fe20000000f00 */
        /* <DEDUP_REMOVED lines=12> */
[----:B------:R-:W0:Y:S01]  /*42a0*/  F2F.F16.F32 R96, R93 ;  /* 0x0000005d00607304 */ /* 0x000e220000200800 */
[----:B------:R-:W-:Y:S01]  /*42b0*/  @P5 FADD.FTZ R97, R97, R94 ;  /* 0x0000005e61615221 */ /* 0x000fe20000010000 */
[----:B------:R-:W-:-:S04]  /*42c0*/  ISETP.NE.U32.AND P5, PT, RZ, c[0x0][0x258], PT ;  /* 0x00009600ff007a0c */ /* 0x000fc80003fa5070 */
[----:B------:R-:W-:Y:S02]  /*42d0*/  ISETP.NE.AND.EX P5, PT, RZ, c[0x0][0x25c], PT, P5 ;  /* 0x00009700ff007a0c */ /* 0x000fe40003fa5350 */
[----:B------:R-:W-:Y:S08]  /*42e0*/  F2F.F16.F32 R98, R95 ;  /* 0x0000005f00627304 */ /* 0x000ff00000200800 */
[----:B------:R-:W1:Y:S03]  /*42f0*/  F2F.F16.F32 R99, R92 ;  /* 0x0000005c00637304 */ /* 0x000e660000200800 */
[----:B------:R-:W-:-:S02]  /*4300*/  @P5 F2FP.PACK_AB R88, RZ, R92 ;  /* 0x0000005cff58523e */ /* 0x000fc400000000ff */
[----:B------:R-:W-:Y:S02]  /*4310*/  @P5 F2FP.PACK_AB R89, RZ, R93 ;  /* 0x0000005dff59523e */ /* 0x000fe400000000ff */
[----:B------:R-:W-:Y:S02]  /*4320*/  @P5 F2FP.PACK_AB R90, RZ, R95 ;  /* 0x0000005fff5a523e */ /* 0x000fe400000000ff */
[----:B------:R-:W-:Y:S02]  /*4330*/  @P5 F2FP.PACK_AB R91, RZ, R97 ;  /* 0x00000061ff5b523e */ /* 0x000fe400000000ff */
[----:B------:R-:W2:Y:S01]  /*4340*/  F2F.F16.F32 R97, R97 ;  /* 0x0000006100617304 */ /* 0x000ea20000200800 */
[----:B------:R-:W-:Y:S02]  /*4350*/  @P5 PRMT R164, R88, 0x7610, R164 ;  /* 0x0000761058a45816 */ /* 0x000fe400000000a4 */
[----:B------:R-:W-:Y:S01]  /*4360*/  @P5 PRMT R188, R89, 0x7610, R188 ;  /* 0x0000761059bc5816 */ /* 0x000fe200000000bc */
[----:B0-----:R-:W-:Y:S01]  /*4370*/  IMAD.WIDE.U32 R88, R96, 0x10000, RZ ;  /* 0x0001000060587825 */ /* 0x001fe200078e00ff */
[----:B------:R-:W-:Y:S01]  /*4380*/  @P5 PRMT R165, R90, 0x7610, R165 ;  /* 0x000076105aa55816 */ /* 0x000fe200000000a5 */
[----:B------:R-:W-:Y:S01]  /*4390*/  HFMA2.MMA R90, -RZ, RZ, 0, 4.76837158203125e-07 ;  /* 0x00000008ff5a7435 */ /* 0x000fe200000001ff */
[----:B------:R-:W-:-:S02]  /*43a0*/  @P5 PRMT R166, R91, 0x7610, R166 ;  /* 0x000076105ba65816 */ /* 0x000fc400000000a6 */
[----:B------:R-:W-:Y:S02]  /*43b0*/  ISETP.NE.U32.AND P5, PT, RZ, c[0x0][0x258], PT ;  /* 0x00009600ff007a0c */ /* 0x000fe40003fa5070 */
[----:B-1----:R-:W-:Y:S02]  /*43c0*/  LOP3.LUT R88, R88, R99, RZ, 0xfc, !PT ;  /* 0x0000006358587212 */ /* 0x002fe400078efcff */
[----:B------:R-:W-:Y:S01]  /*43d0*/  ISETP.NE.AND.EX P5, PT, RZ, c[0x0][0x25c], PT, P5 ;  /* 0x00009700ff007a0c */ /* 0x000fe20003fa5350 */
[----:B--2---:R-:W-:-:S05]  /*43e0*/  IMAD.U32 R91, R97, 0x10000, RZ ;  /* 0x00010000615b7824 */ /* 0x004fca00078e00ff */
        /* <DEDUP_REMOVED lines=11> */
.L_x_1890:
        /* <DEDUP_REMOVED lines=16> */
.L_x_1889:
[----:B-1----:R-:W-:Y:S05]  /*45a0*/  BSYNC B0 ;  /* 0x0000000000007941 */ /* 0x002fea0003800000 */
.L_x_1888:
[----:B------:R-:W-:Y:S02]  /*45b0*/  LOP3.LUT P5, RZ, R117, 0xff, RZ, 0xc0, !PT ;  /* 0x000000ff75ff7812 */ /* 0x000fe400078ac0ff */
[----:B------:R-:W-:Y:S02]  /*45c0*/  IADD3 R116, R116, c[0x0][0x160], RZ ;  /* 0x0000580074747a10 */ /* 0x000fe40007ffe0ff */
[----:B------:R-:W-:Y:S02]  /*45d0*/  SEL R117, RZ, 0x1, P5 ;  /* 0x00000001ff757807 */ /* 0x000fe40002800000 */
[----:B------:R-:W-:-:S13]  /*45e0*/  ISETP.GE.AND P5, PT, R116, c[0x0][0x164], PT ;  /* 0x0000590074007a0c */ /* 0x000fda0003fa6270 */
[----:B0-----:R-:W-:Y:S01]  /*45f0*/  @P5 CALL.REL.NOINC `(.L_x_1847) ;  /* 0x0000001000005944 */ /* 0x001fe20003c00000 */
[----:B------:R-:W-:Y:S05]  /*4600*/  BRA `(.L_x_1891) ;  /* 0xffffbef000007947 */ /* 0x000fea000383ffff */
.L_x_1847:
[----:B------:R-:W0:Y:S01]  /*4610*/  S2UR UR6, SR_CTAID.X ;  /* 0x00000000000679c3 */ /* 0x000e220000002500 */
        /* <DEDUP_REMOVED lines=50> */
.L_x_1862:
[----:B------:R-:W-:Y:S01]  /*4940*/  IMAD.MOV.U32 R93, RZ, RZ, R91 ;  /* 0x000000ffff5d7224 */ /* 0x000fe200078e005b */
[----:B------:R-:W-:Y:S01]  /*4950*/  MOV R98, 0x10 ;  /* 0x0000001000627802 */ /* 0x000fe20000000f00 */
[----:B------:R-:W-:Y:S01]  /*4960*/  IMAD.MOV.U32 R185, RZ, RZ, 0x1f ;  /* 0x0000001fffb97424 */ /* 0x000fe200078e00ff */
[----:B------:R-:W-:Y:S02]  /*4970*/  MOV R100, 0xffffffff ;  /* 0xffffffff00647802 */ /* 0x000fe40000000f00 */
[----:B------:R-:W-:-:S02]  /*4980*/  MOV R94, 0x49a0 ;  /* 0x000049a0005e7802 */ /* 0x000fc40000000f00 */
[----:B0----5:R-:W-:Y:S05]  /*4990*/  CALL.REL.NOINC `($__internal_62_$__cuda_sm70_shflsync_down_p) ;  /* 0x0000045000007944 */ /* 0x021fea0003c00000 */
[----:B-1----:R-:W-:Y:S01]  /*49a0*/  IMAD.MOV.U32 R90, RZ, RZ, R185 ;  /* 0x000000ffff5a7224 */ /* 0x002fe200078e00b9 */
[----:B0-----:R-:W-:Y:S05]  /*49b0*/  BRA `(.L_x_1892) ;  /* 0xffffd66000007947 */ /* 0x001fea000383ffff */
.L_x_1863:
[----:B------:R-:W-:Y:S01]  /*49c0*/  HFMA2.MMA R185, -RZ, RZ, 0, 1.847743988037109375e-06 ;  /* 0x0000001fffb97435 */ /* 0x000fe200000001ff */
[----:B------:R-:W-:Y:S01]  /*49d0*/  MOV R93, R92 ;  /* 0x0000005c005d7202 */ /* 0x000fe20000000f00 */
[----:B------:R-:W-:Y:S01]  /*49e0*/  IMAD.MOV.U32 R98, RZ, RZ, 0x10 ;  /* 0x00000010ff627424 */ /* 0x000fe200078e00ff */
[----:B------:R-:W-:Y:S01]  /*49f0*/  MOV R94, 0x4a20 ;  /* 0x00004a20005e7802 */ /* 0x000fe20000000f00 */
[----:B------:R-:W-:-:S02]  /*4a00*/  IMAD.MOV.U32 R100, RZ, RZ, -0x1 ;  /* 0xffffffffff647424 */ /* 0x000fc400078e00ff */
[----:B012--5:R-:W-:Y:S05]  /*4a10*/  CALL.REL.NOINC `($__internal_62_$__cuda_sm70_shflsync_down_p) ;  /* 0x000003d000007944 */ /* 0x027fea0003c00000 */
[----:B------:R-:W-:Y:S01]  /*4a20*/  FADD.FTZ R90, R90, R91 ;  /* 0x0000005b5a5a7221 */ /* 0x000fe20000010000 */
[----:B0-----:R-:W-:Y:S01]  /*4a30*/  MOV R98, 0x8 ;  /* 0x0000000800627802 */ /* 0x001fe20000000f00 */
[----:B-1----:R-:W-:Y:S01]  /*4a40*/  FADD.FTZ R92, R92, R185 ;  /* 0x000000b95c5c7221 */ /* 0x002fe20000010000 */
[----:B------:R-:W-:Y:S01]  /*4a50*/  MOV R100, 0xffffffff ;  /* 0xffffffff00647802 */ /* 0x000fe20000000f00 */
[----:B------:R-:W-:Y:S01]  /*4a60*/  IMAD.MOV.U32 R185, RZ, RZ, 0x1f ;  /* 0x0000001fffb97424 */ /* 0x000fe200078e00ff */
[----:B------:R-:W-:Y:S01]  /*4a70*/  MOV R94, 0x4aa0 ;  /* 0x00004aa0005e7802 */ /* 0x000fe20000000f00 */
[----:B------:R-:W-:-:S02]  /*4a80*/  IMAD.MOV.U32 R93, RZ, RZ, R90 ;  /* 0x000000ffff5d7224 */ /* 0x000fc400078e005a */
[----:B------:R-:W-:Y:S05]  /*4a90*/  CALL.REL.NOINC `($__internal_62_$__cuda_sm70_shflsync_down_p) ;  /* 0x0000035000007944 */ /* 0x000fea0003c00000 */
[----:B0-----:R-:W-:Y:S01]  /*4aa0*/  HFMA2.MMA R98, -RZ, RZ, 0, 4.76837158203125e-07 ;  /* 0x00000008ff627435 */ /* 0x001fe200000001ff */
[----:B-1----:R-:W-:Y:S01]  /*4ab0*/  MOV R89, R185 ;  /* 0x000000b900597202 */ /* 0x002fe20000000f00 */
[----:B------:R-:W-:Y:S01]  /*4ac0*/  IMAD.MOV.U32 R93, RZ, RZ, R92 ;  /* 0x000000ffff5d7224 */ /* 0x000fe200078e005c */
[----:B------:R-:W-:Y:S01]  /*4ad0*/  MOV R100, 0xffffffff ;  /* 0xffffffff00647802 */ /* 0x000fe20000000f00 */
[----:B------:R-:W-:Y:S01]  /*4ae0*/  IMAD.MOV.U32 R185, RZ, RZ, 0x1f ;  /* 0x0000001fffb97424 */ /* 0x000fe200078e00ff */
[----:B------:R-:W-:-:S02]  /*4af0*/  MOV R94, 0x4b10 ;  /* 0x00004b10005e7802 */ /* 0x000fc40000000f00 */
[----:B------:R-:W-:Y:S05]  /*4b00*/  CALL.REL.NOINC `($__internal_62_$__cuda_sm70_shflsync_down_p) ;  /* 0x000002e000007944 */ /* 0x000fea0003c00000 */
[----:B------:R-:W-:Y:S01]  /*4b10*/  FADD.FTZ R90, R89, R90 ;  /* 0x0000005a595a7221 */ /* 0x000fe20000010000 */
[----:B------:R-:W-:Y:S01]  /*4b20*/  MOV R94, 0x4b90 ;  /* 0x00004b90005e7802 */ /* 0x000fe20000000f00 */
[----:B-1----:R-:W-:Y:S01]  /*4b30*/  FADD.FTZ R92, R92, R185 ;  /* 0x000000b95c5c7221 */ /* 0x002fe20000010000 */
[----:B------:R-:W-:Y:S01]  /*4b40*/  HFMA2.MMA R185, -RZ, RZ, 0, 1.847743988037109375e-06 ;  /* 0x0000001fffb97435 */ /* 0x000fe200000001ff */
[----:B0-----:R-:W-:Y:S01]  /*4b50*/  IMAD.MOV.U32 R98, RZ, RZ, 0x4 ;  /* 0x00000004ff627424 */ /* 0x001fe200078e00ff */
[----:B------:R-:W-:Y:S01]  /*4b60*/  MOV R93, R90 ;  /* 0x0000005a005d7202 */ /* 0x000fe20000000f00 */
[----:B------:R-:W-:-:S03]  /*4b70*/  IMAD.MOV.U32 R100, RZ, RZ, -0x1 ;  /* 0xffffffffff647424 */ /* 0x000fc600078e00ff */
[----:B------:R-:W-:Y:S05]  /*4b80*/  CALL.REL.NOINC `($__internal_62_$__cuda_sm70_shflsync_down_p) ;  /* 0x0000026000007944 */ /* 0x000fea0003c00000 */
[----:B-1----:R-:W-:Y:S01]  /*4b90*/  IMAD.MOV.U32 R89, RZ, RZ, R185 ;  /* 0x000000ffff597224 */ /* 0x002fe200078e00b9 */
[----:B------:R-:W-:Y:S01]  /*4ba0*/  HFMA2.MMA R185, -RZ, RZ, 0, 1.847743988037109375e-06 ;  /* 0x0000001fffb97435 */ /* 0x000fe200000001ff */
[----:B0-----:R-:W-:Y:S01]  /*4bb0*/  MOV R93, R92 ;  /* 0x0000005c005d7202 */ /* 0x001fe20000000f00 */
[----:B------:R-:W-:Y:S01]  /*4bc0*/  IMAD.MOV.U32 R98, RZ, RZ, 0x4 ;  /* 0x00000004ff627424 */ /* 0x000fe200078e00ff */
[----:B------:R-:W-:Y:S01]  /*4bd0*/  MOV R94, 0x4c00 ;  /* 0x00004c00005e7802 */ /* 0x000fe20000000f00 */
[----:B------:R-:W-:-:S02]  /*4be0*/  IMAD.MOV.U32 R100, RZ, RZ, -0x1 ;  /* 0xffffffffff647424 */ /* 0x000fc400078e00ff */
[----:B------:R-:W-:Y:S05]  /*4bf0*/  CALL.REL.NOINC `($__internal_62_$__cuda_sm70_shflsync_down_p) ;  /* 0x000001f000007944 */ /* 0x000fea0003c00000 */
        /* <DEDUP_REMOVED lines=8> */
[----:B0-----:R-:W-:Y:S01]  /*4c80*/  HFMA2.MMA R98, -RZ, RZ, 0, 1.1920928955078125e-07 ;  /* 0x00000002ff627435 */ /* 0x001fe200000001ff */
        /* <DEDUP_REMOVED lines=14> */
[----:B0-----:R-:W-:Y:S01]  /*4d70*/  HFMA2.MMA R98, -RZ, RZ, 0, 5.9604644775390625e-08 ;  /* 0x00000001ff627435 */ /* 0x001fe200000001ff */
[----:B-1----:R-:W-:Y:S01]  /*4d80*/  IMAD.MOV.U32 R89, RZ, RZ, R185 ;  /* 0x000000ffff597224 */ /* 0x002fe200078e00b9 */
[----:B------:R-:W-:Y:S01]  /*4d90*/  MOV R93, R96 ;  /* 0x00000060005d7202 */ /* 0x000fe20000000f00 */
[----:B------:R-:W-:Y:S01]  /*4da0*/  IMAD.MOV.U32 R185, RZ, RZ, 0x1f ;  /* 0x0000001fffb97424 */ /* 0x000fe200078e00ff */
[----:B------:R-:W-:-:S02]  /*4db0*/  MOV R100, 0xffffffff ;  /* 0xffffffff00647802 */ /* 0x000fc40000000f00 */
[----:B------:R-:W-:Y:S02]  /*4dc0*/  MOV R94, 0x4de0 ;  /* 0x00004de0005e7802 */ /* 0x000fe40000000f00 */
[----:B------:R-:W-:Y:S05]  /*4dd0*/  CALL.REL.NOINC `($__internal_62_$__cuda_sm70_shflsync_down_p) ;  /* 0x0000001000007944 */ /* 0x000fea0003c00000 */
[----:B01----:R-:W-:Y:S05]  /*4de0*/  BRA `(.L_x_1893) ;  /* 0xffffd35000007947 */ /* 0x003fea000383ffff */
        .weak           $__internal_62_$__cuda_sm70_shflsync_down_p
        .type           $__internal_62_$__cuda_sm70_shflsync_down_p,@function
        .size           $__internal_62_$__cuda_sm70_shflsync_down_p,(.L_x_3424 - $__internal_62_$__cuda_sm70_shflsync_down_p)
$__internal_62_$__cuda_sm70_shflsync_down_p:
[----:B------:R-:W-:Y:S01]  /*4df0*/  HFMA2.MMA R95, -RZ, RZ, 0, 0 ;  /* 0x00000000ff5f7435 */ /* 0x000fe200000001ff */
[----:B------:R-:W-:Y:S04]  /*4e00*/  WARPSYNC R100 ;  /* 0x0000006400007348 */ /* 0x000fe80003800000 */
[----:B------:R0:W1:Y:S01]  /*4e10*/  SHFL.DOWN PT, R185, R93, R98, R185 ;  /* 0x080000625db97389 */ /* 0x00006200000e00b9 */
[----:B------:R-:W-:Y:S05]  /*4e20*/  RET.REL.NODEC R94 `(_ZN10layer_norm31ln_parallel_residual_bwd_kernelINS_13Kernel_traitsIf6__halfS2_S2_fjLj7168ELj1ELj1ELj8ELj8ENS_18Kernel_traits_baseILj7168EfS2_S2_S2_fjLj256EEEEELb0ELb1ELb0EEEvNS_9BwdParamsE) ;  /* 0xffffb1d05e007950 */ /* 0x000fea0003c3ffff */
.L_x_1894:
        /* <DEDUP_REMOVED lines=13> */
.L_x_3424:


//--------------------- .text._ZN10layer_norm31ln_parallel_residual_bwd_kernelINS_13Kernel_traitsIf6__halfS2_S2_fjLj7168ELj1ELj1ELj8ELj8ENS_18Kernel_traits_baseILj7168EfS2_S2_S2_fjLj256EEEEELb0ELb1ELb1EEEvNS_9BwdParamsE --------------------------
	.section	.text._ZN10layer_norm31ln_parallel_residual_bwd_kernelINS_13Kernel_traitsIf6__halfS2_S2_fjLj7168ELj1ELj1ELj8ELj8ENS_18Kernel_traits_baseILj7168EfS2_S2_S2_fjLj256EEEEELb0ELb1ELb1EEEvNS_9BwdParamsE,"ax",@progbits
	.sectioninfo	@"SHI_REGISTERS=208"
	.align	128
        .global         _ZN10layer_norm31ln_parallel_residual_bwd_kernelINS_13Kernel_traitsIf6__halfS2_S2_fjLj7168ELj1ELj1ELj8ELj8ENS_18Kernel_traits_baseILj7168EfS2_S2_S2_fjLj256EEEEELb0ELb1ELb1EEEvNS_9BwdParamsE
        .type           _ZN10layer_norm31ln_parallel_residual_bwd_kernelINS_13Kernel_traitsIf6__halfS2_S2_fjLj7168ELj1ELj1ELj8ELj8ENS_18Kernel_traits_baseILj7168EfS2_S2_S2_fjLj256EEEEELb0ELb1ELb1EEEvNS_9BwdParamsE,@function
        .size           _ZN10layer_norm31ln_parallel_residual_bwd_kernelINS_13Kernel_traitsIf6__halfS2_S2_fjLj7168ELj1ELj1ELj8ELj8ENS_18Kernel_traits_baseILj7168EfS2_S2_S2_fjLj256EEEEELb0ELb1ELb1EEEvNS_9BwdParamsE,(.L_x_3425 - _ZN10layer_norm31ln_parallel_residual_bwd_kernelINS_13Kernel_traitsIf6__halfS2_S2_fjLj7168ELj1ELj1ELj8ELj8ENS_18Kernel_traits_baseILj7168EfS2_S2_S2_fjLj256EEEEELb0ELb1ELb1EEEvNS_9BwdParamsE)
        .other          _ZN10layer_norm31ln_parallel_residual_bwd_kernelINS_13Kernel_traitsIf6__halfS2_S2_fjLj7168ELj1ELj1ELj8ELj8ENS_18Kernel_traits_baseILj7168EfS2_S2_S2_fjLj256EEEEELb0ELb1ELb1EEEvNS_9BwdParamsE,@"STO_CUDA_ENTRY STV_DEFAULT"
_ZN10layer_norm31ln_parallel_residual_bwd_kernelINS_13Kernel_traitsIf6__halfS2_S2_fjLj7168ELj1ELj1ELj8ELj8ENS_18Kernel_traits_baseILj7168EfS2_S2_S2_fjLj256EEEEELb0ELb1ELb1EEEvNS_9BwdParamsE:
.text._ZN10layer_norm31ln_parallel_residual_bwd_kernelINS_13Kernel_traitsIf6__halfS2_S2_fjLj7168ELj1ELj1ELj8ELj8ENS_18Kernel_traits_baseILj7168EfS2_S2_S2_fjLj256EEEEELb0ELb1ELb1EEEvNS_9BwdParamsE:
        /* <DEDUP_REMOVED lines=36> */
.L_x_1895:
[----:B------:R-:W-:-:S04]  /*0240*/  SHF.L.U32 R0, R129, 0x4, RZ ;  /* 0x0000000481007819 */ /* 0x000fc800000006ff */
        /* <DEDUP_REMOVED lines=39> */
.L_x_1914:
[----:B------:R-:W-:Y:S01]  /*04c0*/  IMAD R0, R128, c[0x0][0x168], RZ ;  /* 0x00005a0080007a24 */ /* 0x000fe200078e02ff */
[----:B------:R-:W-:-:S02]  /*04d0*/  LOP3.LUT R32, R129, 0xff, RZ, 0xc0, !PT ;  /* 0x000000ff81207812 */ /* 0x000fc400078ec0ff */
[----:B------:R-:W-:Y:S02]  /*04e0*/  MOV R46, 0x8 ;  /* 0x00000008002e7802 */ /* 0x000fe40000000f00 */
[----:B------:R-:W-:-:S04]  /*04f0*/  SHF.R.S32.HI R33, RZ, 0x1f, R0 ;  /* 0x0000001fff217819 */ /* 0x000fc80000011400 */
[----:B------:R-:W-:-:S04]  /*0500*/  LEA.HI R33, R33, R0, RZ, 0x2 ;  /* 0x0000000021217211 */ /* 0x000fc800078f10ff */
[----:B------:R-:W-:-:S04]  /*0510*/  LEA.HI.SX32 R143, R33, R32, 0x1e ;  /* 0x00000020218f7211 */ /* 0x000fc800078ff2ff */
[C---:B------:R-:W-:Y:S01]  /*0520*/  IADD3 R155, R143.reuse, 0x100, RZ ;  /* 0x000001008f9b7810 */ /* 0x040fe20007ffe0ff */
[C---:B------:R-:W-:Y:S01]  /*0530*/  IMAD.SHL.U32 R142, R143.reuse, 0x8, RZ ;  /* 0x000000088f8e7824 */ /* 0x040fe200078e00ff */
[----:B------:R-:W-:Y:S01]  /*0540*/  IADD3 R165, R143, 0x300, RZ ;  /* 0x000003008fa57810 */ /* 0x000fe20007ffe0ff */
[----:B------:R-:W-:Y:S01]  /*0550*/  IMAD.MOV.U32 R63, RZ, RZ, 0x4 ;  /* 0x00000004ff3f7424 */ /* 0x000fe200078e00ff */
[----:B------:R-:W-:Y:S01]  /*0560*/  SHF.R.U32.HI R177, RZ, 0x1d, R143 ;  /* 0x0000001dffb17819 */ /* 0x000fe2000001168f */
[CC--:B------:R-:W-:Y:S01]  /*0570*/  IMAD.WIDE.U32 R150, R155.reuse, R46.reuse, c[0x0][0x208] ;  /* 0x000082009b967625 */ /* 0x0c0fe200078e002e */
[----:B------:R-:W-:Y:S02]  /*0580*/  IADD3 R44, P0, R142, c[0x0][0x188], RZ ;  /* 0x000062008e2c7a10 */ /* 0x000fe40007f1e0ff */
[----:B------:R-:W-:Y:S01]  /*0590*/  SHF.L.U32 R141, R155, 0x3, RZ ;  /* 0x000000039b8d7819 */ /* 0x000fe200000006ff */
[----:B------:R-:W-:Y:S01]  /*05a0*/  IMAD.SHL.U32 R70, R165, 0x8, RZ ;  /* 0x00000008a5467824 */ /* 0x000fe200078e00ff */
[C---:B------:R-:W-:Y:S01]  /*05b0*/  IADD3 R167, R143.reuse, 0x400, RZ ;  /* 0x000004008fa77810 */ /* 0x040fe20007ffe0ff */
[----:B------:R-:W-:Y:S01]  /*05c0*/  IMAD.WIDE.U32 R152, R143, R46, c[0x0][0x208] ;  /* 0x000082008f987625 */ /* 0x000fe200078e002e */
[----:B------:R-:W-:Y:S01]  /*05d0*/  IADD3.X R45, R177, c[0x0][0x18c], RZ, P0, !PT ;  /* 0x00006300b12d7a10 */ /* 0x000fe200007fe4ff */
[----:B------:R-:W2:Y:S01]  /*05e0*/  LDG.E.64 R150, [R150.64] ;  /* 0x0000000496967981 */ /* 0x000ea2000c1e1b00 */
[----:B------:R-:W-:-:S02]  /*05f0*/  SHF.R.U32.HI R140, RZ, 0x1d, R155 ;  /* 0x0000001dff8c7819 */ /* 0x000fc4000001169b */
[----:B------:R-:W-:Y:S01]  /*0600*/  IADD3 R38, P0, R141, c[0x0][0x188], RZ ;  /* 0x000062008d267a10 */ /* 0x000fe20007f1e0ff */
[-C--:B------:R-:W-:Y:S01]  /*0610*/  IMAD.WIDE.U32 R144, R167, R46.reuse, c[0x0][0x208] ;  /* 0x00008200a7907625 */ /* 0x080fe200078e002e */
[----:B------:R-:W-:Y:S01]  /*0620*/  IADD3 R163, R143, 0x200, RZ ;  /* 0x000002008fa37810 */ /* 0x000fe20007ffe0ff */
[----:B------:R-:W3:Y:S01]  /*0630*/  LDG.E.64 R44, [R44.64] ;  /* 0x000000042c2c7981 */ /* 0x000ee2000c1e1b00 */
[----:B------:R-:W-:Y:S02]  /*0640*/  IADD3.X R39, R140, c[0x0][0x18c], RZ, P0, !PT ;  /* 0x000063008c277a10 */ /* 0x000fe400007fe4ff */
[----:B------:R-:W-:Y:S01]  /*0650*/  SHF.R.U32.HI R69, RZ, 0x1d, R165 ;  /* 0x0000001dff457819 */ /* 0x000fe200000116a5 */
[----:B------:R-:W4:Y:S01]  /*0660*/  LDG.E.64 R144, [R144.64] ;  /* 0x0000000490907981 */ /* 0x000f22000c1e1b00 */
[----:B------:R-:W-:Y:S01]  /*0670*/  IADD3 R32, P0, R70, c[0x0][0x188], RZ ;  /* 0x0000620046207a10 */ /* 0x000fe20007f1e0ff */
[----:B------:R-:W-:Y:S01]  /*0680*/  IMAD.WIDE.U32 R148, R163, R46, c[0x0][0x208] ;  /* 0x00008200a3947625 */ /* 0x000fe200078e002e */
[----:B------:R-:W-:Y:S01]  /*0690*/  IADD3 R169, R143, 0x500, RZ ;  /* 0x000005008fa97810 */ /* 0x000fe20007ffe0ff */
[----:B------:R-:W3:Y:S01]  /*06a0*/  LDG.E.64 R38, [R38.64] ;  /* 0x0000000426267981 */ /* 0x000ee2000c1e1b00 */
[----:B------:R-:W-:-:S02]  /*06b0*/  SHF.L.U32 R138, R163, 0x3, RZ ;  /* 0x00000003a38a7819 */ /* 0x000fc400000006ff */
[----:B------:R-:W-:Y:S01]  /*06c0*/  IADD3.X R33, R69, c[0x0][0x18c], RZ, P0, !PT ;  /* 0x0000630045217a10 */ /* 0x000fe200007fe4ff */
[----:B------:R-:W-:Y:S01]  /*06d0*/  IMAD.WIDE R156, R128, R63, c[0x0][0x1a0] ;  /* 0x00006800809c7625 */ /* 0x000fe200078e023f */
[----:B------:R-:W-:Y:S01]  /*06e0*/  SHF.R.U32.HI R136, RZ, 0x1d, R163 ;  /* 0x0000001dff887819 */ /* 0x000fe200000116a3 */
[----:B------:R-:W3:Y:S01]  /*06f0*/  LDG.E.64 R148, [R148.64] ;  /* 0x0000000494947981 */ /* 0x000ee2000c1e1b00 */
[----:B------:R-:W-:Y:S02]  /*0700*/  SHF.L.U32 R66, R169, 0x3, RZ ;  /* 0x00000003a9427819 */ /* 0x000fe400000006ff */
[----:B------:R-:W-:Y:S02]  /*0710*/  IADD3 R34, P1, R138, c[0x0][0x188], RZ ;  /* 0x000062008a227a10 */ /* 0x000fe40007f3e0ff */
[----:B------:R-:W-:Y:S01]  /*0720*/  IADD3 R171, R143, 0x600, RZ ;  /* 0x000006008fab7810 */ /* 0x000fe20007ffe0ff */
[----:B------:R-:W-:Y:S01]  /*0730*/  IMAD.WIDE.U32 R146, R165, R46, c[0x0][0x208] ;  /* 0x00008200a5927625 */ /* 0x000fe200078e002e */
[----:B------:R-:W3:Y:S01]  /*0740*/  LDG.E.64 R32, [R32.64] ;  /* 0x0000000420207981 */ /* 0x000ee2000c1e1b00 */
[----:B------:R-:W-:-:S02]  /*0750*/  SHF.L.U32 R68, R167, 0x3, RZ ;  /* 0x00000003a7447819 */ /* 0x000fc400000006ff */
[----:B------:R-:W-:Y:S01]  /*0760*/  SHF.R.U32.HI R65, RZ, 0x1d, R169 ;  /* 0x0000001dff417819 */ /* 0x000fe200000116a9 */
[----:B------:R0:W3:Y:S01]  /*0770*/  LDG.E R186, [R156.64] ;  /* 0x000000049cba7981 */ /* 0x0000e2000c1e1900 */
[----:B------:R-:W-:Y:S02]  /*0780*/  IADD3.X R35, R136, c[0x0][0x18c], RZ, P1, !PT ;  /* 0x0000630088237a10 */ /* 0x000fe40000ffe4ff */
[----:B------:R-:W-:Y:S01]  /*0790*/  IADD3 R42, P0, R66, c[0x0][0x188], RZ ;  /* 0x00006200422a7a10 */ /* 0x000fe20007f1e0ff */
[----:B------:R-:W3:Y:S01]  /*07a0*/  LDG.E.64 R152, [R152.64] ;  /* 0x0000000498987981 */ /* 0x000ee2000c1e1b00 */
[----:B------:R-:W-:Y:S01]  /*07b0*/  SHF.L.U32 R64, R171, 0x3, RZ ;  /* 0x00000003ab407819 */ /* 0x000fe200000006ff */
[----:B------:R-:W-:Y:S01]  /*07c0*/  IMAD.WIDE.U32 R60, R169, R46, c[0x0][0x208] ;  /* 0x00008200a93c7625 */ /* 0x000fe200078e002e */
[----:B------:R-:W-:Y:S01]  /*07d0*/  SHF.R.U32.HI R67, RZ, 0x1d, R167 ;  /* 0x0000001dff437819 */ /* 0x000fe200000116a7 */
[----:B------:R-:W3:Y:S01]  /*07e0*/  LDG.E.64 R146, [R146.64] ;  /* 0x0000000492927981 */ /* 0x000ee2000c1e1b00 */
[----:B------:R-:W-:-:S02]  /*07f0*/  IADD3 R40, P1, R68, c[0x0][0x188], RZ ;  /* 0x0000620044287a10 */ /* 0x000fc40007f3e0ff */
[----:B------:R-:W-:Y:S01]  /*0800*/  IADD3.X R43, R65, c[0x0][0x18c], RZ, P0, !PT ;  /* 0x00006300412b7a10 */ /* 0x000fe200007fe4ff */
[----:B------:R-:W-:Y:S01]  /*0810*/  IMAD.WIDE.U32 R46, R171, R46, c[0x0][0x208] ;  /* 0x00008200ab2e7625 */ /* 0x000fe200078e002e */
[----:B------:R-:W-:Y:S01]  /*0820*/  SHF.R.U32.HI R0, RZ, 0x1d, R171 ;  /* 0x0000001dff007819 */ /* 0x000fe200000116ab */
[----:B------:R-:W3:Y:S01]  /*0830*/  LDG.E.64 R34, [R34.64] ;  /* 0x0000000422227981 */ /* 0x000ee2000c1e1b00 */
[----:B------:R-:W-:Y:S01]  /*0840*/  IADD3 R36, P0, R64, c[0x0][0x188], RZ ;  /* 0x0000620040247a10 */ /* 0x000fe20007f1e0ff */
[----:B------:R-:W-:Y:S01]  /*0850*/  IMAD.WIDE R62, R128, R63, c[0x0][0x1a8] ;  /* 0x00006a00803e7625 */ /* 0x000fe200078e023f */
[----:B------:R-:W-:Y:S01]  /*0860*/  IADD3.X R41, R67, c[0x0][0x18c], RZ, P1, !PT ;  /* 0x0000630043297a10 */ /* 0x000fe20000ffe4ff */
[----:B------:R-:W3:Y:S01]  /*0870*/  LDG.E.64 R60, [R60.64] ;  /* 0x000000043c3c7981 */ /* 0x000ee2000c1e1b00 */
[----:B------:R-:W-:-:S03]  /*0880*/  IADD3.X R37, R0, c[0x0][0x18c], RZ, P0, !PT ;  /* 0x0000630000257a10 */ /* 0x000fc600007fe4ff */
        /* <DEDUP_REMOVED lines=33> */
[----:B--2---:R-:W-:Y:S02]  /*0aa0*/  SHF.R.U64 R169, R150, 0x10, R151 ;  /* 0x0000001096a97819 */ /* 0x004fe40000001297 */
[--C-:B----4-:R-:W-:Y:S02]  /*0ab0*/  SHF.R.U64 R156, R144, 0x10, R145.reuse ;  /* 0x00000010909c7819 */ /* 0x110fe40000001291 */
[----:B0-----:R-:W-:Y:S02]  /*0ac0*/  MOV R154, R145 ;  /* 0x00000091009a7202 */ /* 0x001fe40000000f00 */
[----:B------:R-:W-:Y:S02]  /*0ad0*/  SHF.R.U32.HI R155, RZ, 0x10, R145 ;  /* 0x00000010ff9b7819 */ /* 0x000fe40000011691 */
[----:B---3--:R-:W-:-:S02]  /*0ae0*/  SHF.R.U64 R145, R44, 0x10, R45 ;  /* 0x000000102c917819 */ /* 0x008fc4000000122d */
[--C-:B------:R-:W-:Y:S02]  /*0af0*/  SHF.R.U64 R164, R148, 0x10, R149.reuse ;  /* 0x0000001094a47819 */ /* 0x100fe40000001295 */
[----:B------:R-:W-:Y:S02]  /*0b00*/  MOV R163, R149 ;  /* 0x0000009500a37202 */ /* 0x000fe40000000f00 */
[----:B------:R-:W-:Y:S02]  /*0b10*/  SHF.R.U32.HI R165, RZ, 0x10, R149 ;  /* 0x00000010ffa57819 */ /* 0x000fe40000011695 */
[----:B------:R-:W-:Y:S01]  /*0b20*/  SHF.R.U64 R149, R32, 0x10, R33 ;  /* 0x0000001020957819 */ /* 0x000fe20000001221 */
[----:B------:R-:W-:Y:S01]  /*0b30*/  HADD2.F32 R171, -RZ, R32.H0_H0 ;  /* 0x20000020ffab7230 */ /* 0x000fe20000004100 */
[----:B------:R-:W-:Y:S01]  /*0b40*/  MOV R157, R144 ;  /* 0x00000090009d7202 */ /* 0x000fe20000000f00 */
[----:B------:R-:W-:Y:S01]  /*0b50*/  HADD2.F32 R32, -RZ, R145.H0_H0 ;  /* 0x20000091ff207230 */ /* 0x000fe20000004100 */
[----:B------:R-:W-:-:S02]  /*0b60*/  FSEL R186, R186, RZ, !P1 ;  /* 0x000000ffbaba7208 */ /* 0x000fc40004800000 */
[----:B------:R-:W-:Y:S02]  /*0b70*/  SHF.R.U64 R184, R38, 0x10, R39 ;  /* 0x0000001026b87819 */ /* 0x000fe40000001227 */
[----:B------:R-:W-:Y:S02]  /*0b80*/  SHF.R.U32.HI R144, RZ, 0x10, R45 ;  /* 0x00000010ff907819 */ /* 0x000fe4000001162d */
[----:B------:R-:W-:Y:S02]  /*0b90*/  MOV R168, R151 ;  /* 0x0000009700a87202 */ /* 0x000fe40000000f00 */
[----:B------:R-:W-:Y:S01]  /*0ba0*/  SHF.R.U32.HI R170, RZ, 0x10, R151 ;  /* 0x00000010ffaa7819 */ /* 0x000fe20000011697 */
[----:B------:R-:W-:Y:S01]  /*0bb0*/  FADD.FTZ R151, -R186, R32 ;  /* 0x00000020ba977221 */ /* 0x000fe20000010100 */
[----:B------:R-:W-:Y:S01]  /*0bc0*/  MOV R180, R152 ;  /* 0x0000009800b47202 */ /* 0x000fe20000000f00 */
[----:B------:R-:W-:Y:S01]  /*0bd0*/  HADD2.F32 R45, -RZ, R45.H0_H0 ;  /* 0x2000002dff2d7230 */ /* 0x000fe20000004100 */
[----:B------:R-:W-:Y:S01]  /*0be0*/  SHF.R.U64 R178, R152, 0x10, R153 ;  /* 0x0000001098b27819 */ /* 0x000fe20000001299 */
[----:B-1----:R-:W-:Y:S01]  /*0bf0*/  HADD2.F32 R159, -RZ, R33.H0_H0 ;  /* 0x20000021ff9f7230 */ /* 0x002fe20000004100 */
[----:B------:R-:W-:Y:S01]  /*0c00*/  MOV R162, R146 ;  /* 0x0000009200a27202 */ /* 0x000fe20000000f00 */
[----:B------:R-:W-:Y:S01]  /*0c10*/  HADD2.F32 R32, -RZ, R184.H0_H0 ;  /* 0x200000b8ff207230 */ /* 0x000fe20000004100 */
[----:B------:R-:W-:Y:S01]  /*0c20*/  SHF.R.U64 R161, R146, 0x10, R147 ;  /* 0x0000001092a17819 */ /* 0x000fe20000001293 */
[----:B------:R-:W-:Y:S01]  /*0c30*/  HADD2.F32 R38, -RZ, R38.H0_H0 ;  /* 0x20000026ff267230 */ /* 0x000fe20000004100 */
[----:B------:R-:W-:-:S02]  /*0c40*/  SHF.R.U64 R152, R34, 0x10, R35 ;  /* 0x0000001022987819 */ /* 0x000fc40000001223 */
[----:B------:R-:W-:Y:S01]  /*0c50*/  SHF.R.U32.HI R146, RZ, 0x10, R33 ;  /* 0x00000010ff927819 */ /* 0x000fe20000011621 */
[----:B------:R-:W-:Y:S01]  /*0c60*/  HADD2.F32 R33, -RZ, R144.H0_H0 ;  /* 0x20000090ff217230 */ /* 0x000fe20000004100 */
[----:B------:R-:W-:Y:S01]  /*0c70*/  SHF.R.U32.HI R182, RZ, 0x10, R39 ;  /* 0x00000010ffb67819 */ /* 0x000fe20000011627 */
[----:B------:R-:W-:Y:S01]  /*0c80*/  IMAD.MOV.U32 R166, RZ, RZ, R148 ;  /* 0x000000ffffa67224 */ /* 0x000fe200078e0094 */
[--C-:B------:R-:W-:Y:S01]  /*0c90*/  SHF.R.U32.HI R160, RZ, 0x10, R147.reuse ;  /* 0x00000010ffa07819 */ /* 0x100fe20000011693 */
[----:B------:R-:W-:Y:S01]  /*0ca0*/  IMAD.MOV.U32 R158, RZ, RZ, R147 ;  /* 0x000000ffff9e7224 */ /* 0x000fe200078e0093 */
[----:B------:R-:W-:Y:S01]  /*0cb0*/  HADD2.F32 R191, -RZ, R39.H0_H0 ;  /* 0x20000027ffbf7230 */ /* 0x000fe20000004100 */
[--C-:B------:R-:W-:Y:S01]  /*0cc0*/  IMAD.MOV.U32 R143, RZ, RZ, R153.reuse ;  /* 0x000000ffff8f7224 */ /* 0x100fe200078e0099 */
[----:B------:R-:W-:Y:S01]  /*0cd0*/  HADD2.F32 R185, -RZ, R34.H0_H0 ;  /* 0x20000022ffb97230 */ /* 0x000fe20000004100 */
[----:B------:R-:W-:Y:S01]  /*0ce0*/  SHF.R.U32.HI R176, RZ, 0x10, R153 ;  /* 0x00000010ffb07819 */ /* 0x000fe20000011699 */
[----:B------:R-:W-:Y:S01]  /*0cf0*/  HADD2.F32 R44, -RZ, R44.H0_H0 ;  /* 0x2000002cff2c7230 */ /* 0x000fe20000004100 */
[----:B------:R-:W-:Y:S01]  /*0d00*/  SHF.R.U64 R148, R60, 0x10, R61 ;  /* 0x000000103c947819 */ /* 0x000fe2000000123d */
[C---:B------:R-:W-:Y:S01]  /*0d10*/  FADD.FTZ R147, -R186.reuse, R45 ;  /* 0x0000002dba937221 */ /* 0x040fe20000010100 */
[----:B------:R-:W-:Y:S01]  /*0d20*/  MOV R63, R61 ;  /* 0x0000003d003f7202 */ /* 0x000fe20000000f00 */
[----:B------:R-:W-:Y:S01]  /*0d30*/  HADD2.F32 R34, -RZ, R152.H0_H0 ;  /* 0x20000098ff227230 */ /* 0x000fe20000004100 */
        /* <DEDUP_REMOVED lines=8> */
[--C-:B------:R-:W-:Y:S01]  /*0dc0*/  SHF.R.U32.HI R46, RZ, 0x10, R47.reuse ;  /* 0x00000010ff2e7819 */ /* 0x100fe2000001162f */
[----:B------:R-:W-:Y:S01]  /*0dd0*/  IMAD.MOV.U32 R60, RZ, RZ, R47 ;  /* 0x000000ffff3c7224 */ /* 0x000fe200078e002f */
[----:B------:R-:W-:Y:S01]  /*0de0*/  HADD2.F32 R33, -RZ, R182.H0_H0 ;  /* 0x200000b6ff217230 */ /* 0x000fe20000004100 */
[----:B------:R-:W-:Y:S01]  /*0df0*/  SHF.R.U32.HI R150, RZ, 0x10, R35 ;  /* 0x00000010ff967819 */ /* 0x000fe20000011623 */
[----:B------:R-:W-:Y:S01]  /*0e00*/  HADD2.F32 R38, -RZ, R146.H0_H0 ;  /* 0x20000092ff267230 */ /* 0x000fe20000004100 */
[----:B------:R-:W-:Y:S01]  /*0e10*/  SHF.R.U64 R187, R40, 0x10, R41 ;  /* 0x0000001028bb7819 */ /* 0x000fe20000001229 */
[----:B------:R-:W-:Y:S01]  /*0e20*/  HADD2.F32 R47, -RZ, R40.H0_H0 ;  /* 0x20000028ff2f7230 */ /* 0x000fe20000004100 */
[----:B------:R-:W-:Y:S01]  /*0e30*/  SHF.R.U64 R167, R42, 0x10, R43 ;  /* 0x000000102aa77819 */ /* 0x000fe2000000122b */
[----:B------:R-:W-:Y:S01]  /*0e40*/  HADD2.F32 R169, -RZ, R169.H0_H0 ;  /* 0x200000a9ffa97230 */ /* 0x000fe20000004100 */
[----:B------:R-:W-:Y:S01]  /*0e50*/  SHF.R.U64 R40, R36, 0x10, R37 ;  /* 0x0000001024287819 */ /* 0x000fe20000001225 */
[----:B------:R-:W-:Y:S01]  /*0e60*/  HADD2.F32 R182, -RZ, R157.H0_H0 ;  /* 0x2000009dffb67230 */ /* 0x000fe20000004100 */
[----:B------:R-:W-:Y:S01]  /*0e70*/  FADD.FTZ R191, -R186, R191 ;  /* 0x000000bfbabf7221 */ /* 0x000fe20000010100 */
[----:B------:R-:W-:Y:S01]  /*0e80*/  HADD2.F32 R42, -RZ, R42.H0_H0 ;  /* 0x2000002aff2a7230 */ /* 0x000fe20000004100 */
[----:B------:R-:W-:Y:S01]  /*0e90*/  FMUL.FTZ R157, R62, R193 ;  /* 0x000000c13e9d7220 */ /* 0x000fe20000410000 */
[----:B------:R-:W-:Y:S01]  /*0ea0*/  HADD2.F32 R180, -RZ, R180.H0_H0 ;  /* 0x200000b4ffb47230 */ /* 0x000fe20000004100 */
[----:B------:R-:W-:Y:S01]  /*0eb0*/  SHF.R.U32.HI R144, RZ, 0x10, R37 ;  /* 0x00000010ff907819 */ /* 0x000fe20000011625 */
[C---:B------:R-:W-:Y:S01]  /*0ec0*/  FADD.FTZ R145, -R186.reuse, R44 ;  /* 0x0000002cba917221 */ /* 0x040fe20000010100 */
[----:B------:R-:W-:Y:S01]  /*0ed0*/  HADD2.F32 R183, -RZ, R35.H0_H0 ;  /* 0x20000023ffb77230 */ /* 0x000fe20000004100 */
[C---:B------:R-:W-:Y:S01]  /*0ee0*/  FADD.FTZ R197, -R186.reuse, R34 ;  /* 0x00000022bac57221 */ /* 0x040fe20000010100 */
[----:B------:R-:W-:Y:S01]  /*0ef0*/  SHF.R.U32.HI R179, RZ, 0x10, R41 ;  /* 0x00000010ffb37819 */ /* 0x000fe20000011629 */
[----:B------:R-:W-:Y:S01]  /*0f00*/  HADD2.F32 R181, -RZ, R41.H0_H0 ;  /* 0x20000029ffb57230 */ /* 0x000fe20000004100 */
[----:B------:R-:W-:Y:S01]  /*0f10*/  FADD.FTZ R205, -R186, R38 ;  /* 0x00000026bacd7221 */ /* 0x000fe20000010100 */
[----:B------:R-:W-:Y:S01]  /*0f20*/  HADD2.F32 R39, -RZ, R36.H0_H0 ;  /* 0x20000024ff277230 */ /* 0x000fe20000004100 */
[----:B------:R-:W-:Y:S01]  /*0f30*/  SHF.R.U32.HI R41, RZ, 0x10, R43 ;  /* 0x00000010ff297819 */ /* 0x000fe2000001162b */
[----:B------:R-:W-:Y:S01]  /*0f40*/  HADD2.F32 R35, -RZ, R37.H0_H0 ;  /* 0x20000025ff237230 */ /* 0x000fe20000004100 */
[----:B------:R-:W-:Y:S01]  /*0f50*/  FADD.FTZ R104, R169, R104 ;  /* 0x00000068a9687221 */ /* 0x000fe20000010000 */
[----:B------:R-:W-:Y:S01]  /*0f60*/  HADD2.F32 R168, -RZ, R168.H0_H0 ;  /* 0x200000a8ffa87230 */ /* 0x000fe20000004100 */
[----:B------:R-:W-:Y:S01]  /*0f70*/  FMUL.FTZ R190, R62, R191 ;  /* 0x000000bf3ebe7220 */ /* 0x000fe20000410000 */
[----:B------:R-:W-:Y:S01]  /*0f80*/  HADD2.F32 R175, -RZ, R43.H0_H0 ;  /* 0x2000002bffaf7230 */ /* 0x000fe20000004100 */
[-C--:B------:R-:W-:Y:S01]  /*0f90*/  FFMA.FTZ R76, R157, R169.reuse, R76 ;  /* 0x000000a99d4c7223 */ /* 0x080fe2000001004c */
[----:B------:R-:W-:Y:S01]  /*0fa0*/  HADD2.F32 R36, -RZ, R150.H0_H0 ;  /* 0x20000096ff247230 */ /* 0x000fe20000004100 */
[----:B------:R-:W-:Y:S01]  /*0fb0*/  FMUL.FTZ R194, R25, R169 ;  /* 0x000000a919c27220 */ /* 0x000fe20000410000 */
[----:B------:R-:W-:Y:S01]  /*0fc0*/  HADD2.F32 R37, -RZ, R149.H0_H0 ;  /* 0x20000095ff257230 */ /* 0x000fe20000004100 */
[----:B------:R-:W-:Y:S01]  /*0fd0*/  FADD.FTZ R43, -R186, R42 ;  /* 0x0000002aba2b7221 */ /* 0x000fe20000010100 */
[----:B------:R-:W-:Y:S01]  /*0fe0*/  HADD2.F32 R178, -RZ, R178.H0_H0 ;  /* 0x200000b2ffb27230 */ /* 0x000fe20000004100 */
[----:B------:R-:W-:Y:S01]  /*0ff0*/  FMUL.FTZ R150, R62, R145 ;  /* 0x000000913e967220 */ /* 0x000fe20000410000 */
[----:B------:R-:W-:Y:S01]  /*1000*/  HADD2.F32 R38, -RZ, R164.H0_H0 ;  /* 0x200000a4ff267230 */ /* 0x000fe20000004100 */
[----:B------:R-:W-:Y:S01]  /*1010*/  FMUL.FTZ R149, R28, R180 ;  /* 0x000000b41c957220 */ /* 0x000fe20000410000 */
[----:B------:R-:W-:Y:S01]  /*1020*/  HADD2.F32 R40, -RZ, R40.H0_H0 ;  /* 0x20000028ff287230 */ /* 0x000fe20000004100 */
[C---:B------:R-:W-:Y:S01]  /*1030*/  FMUL.FTZ R169, R62.reuse, R197 ;  /* 0x000000c53ea97220 */ /* 0x040fe20000410000 */
[----:B------:R-:W-:Y:S01]  /*1040*/  HADD2.F32 R42, -RZ, R144.H0_H0 ;  /* 0x20000090ff2a7230 */ /* 0x000fe20000004100 */
[----:B------:R-:W-:Y:S01]  /*1050*/  FMUL.FTZ R145, R62, R189 ;  /* 0x000000bd3e917220 */ /* 0x000fe20000410000 */
[----:B------:R-:W-:Y:S01]  /*1060*/  HADD2.F32 R144, -RZ, R143.H0_H0 ;  /* 0x2000008fff907230 */ /* 0x000fe20000004100 */
[C---:B------:R-:W-:Y:S01]  /*1070*/  FADD.FTZ R195, -R186.reuse, R33 ;  /* 0x00000021bac37221 */ /* 0x040fe20000010100 */
[----:B------:R-:W-:Y:S01]  /*1080*/  HADD2.F32 R189, -RZ, R172.H0_H0 ;  /* 0x200000acffbd7230 */ /* 0x000fe20000004100 */
[----:B------:R-:W-:Y:S01]  /*1090*/  FADD.FTZ R183, -R186, R183 ;  /* 0x000000b7bab77221 */ /* 0x000fe20000010100 */
[----:B------:R-:W-:Y:S01]  /*10a0*/  HADD2.F32 R201, -RZ, R165.H0_H0 ;  /* 0x200000a5ffc97230 */ /* 0x000fe20000004100 */
[----:B------:R-:W-:Y:S01]  /*10b0*/  FMUL.FTZ R147, R62, R147 ;  /* 0x000000933e937220 */ /* 0x000fe20000410000 */
[----:B------:R-:W-:Y:S01]  /*10c0*/  HADD2.F32 R172, -RZ, R63.H0_H0 ;  /* 0x2000003fffac7230 */ /* 0x000fe20000004100 */
[----:B------:R-:W-:-:S02]  /*10d0*/  FADD.FTZ R107, R168, R107 ;  /* 0x0000006ba86b7221 */ /* 0x000fc40000010000 */
[-C--:B------:R-:W-:Y:S02]  /*10e0*/  FFMA.FTZ R79, R190, R168.reuse, R79 ;  /* 0x000000a8be4f7223 */ /* 0x080fe4000001004f */
[----:B------:R-:W-:Y:S01]  /*10f0*/  FMUL.FTZ R165, R26, R168 ;  /* 0x000000a81aa57220 */ /* 0x000fe20000410000 */
[----:B------:R-:W-:Y:S01]  /*1100*/  HADD2.F32 R170, -RZ, R170.H0_H0 ;  /* 0x200000aaffaa7230 */ /* 0x000fe20000004100 */
[----:B------:R-:W-:Y:S01]  /*1110*/  FADD.FTZ R203, -R186, R37 ;  /* 0x00000025bacb7221 */ /* 0x000fe20000010100 */
[----:B------:R-:W-:Y:S01]  /*1120*/  HADD2.F32 R184, -RZ, R161.H0_H0 ;  /* 0x200000a1ffb87230 */ /* 0x000fe20000004100 */
[----:B------:R-:W-:Y:S02]  /*1130*/  FMUL.FTZ R146, R29, R178 ;  /* 0x000000b21d927220 */ /* 0x000fe40000410000 */
[----:B------:R-:W-:Y:S02]  /*1140*/  FADD.FTZ R63, RZ, R149 ;  /* 0x00000095ff3f7221 */ /* 0x000fe40000010000 */
[----:B------:R-:W-:-:S02]  /*1150*/  FADD.FTZ R108, R38, R108 ;  /* 0x0000006c266c7221 */ /* 0x000fc40000010000 */
[-C--:B------:R-:W-:Y:S02]  /*1160*/  FFMA.FTZ R80, R169, R38.reuse, R80 ;  /* 0x00000026a9507223 */ /* 0x080fe40000010050 */
[----:B------:R-:W-:Y:S01]  /*1170*/  FMUL.FTZ R168, R21, R38 ;  /* 0x0000002615a87220 */ /* 0x000fe20000410000 */
[----:B------:R-:W-:Y:S01]  /*1180*/  HADD2.F32 R196, -RZ, R153.H0_H0 ;  /* 0x20000099ffc47230 */ /* 0x000fe20000004100 */
[----:B------:R-:W-:Y:S01]  /*1190*/  FADD.FTZ R37, -R186, R40 ;  /* 0x00000028ba257221 */ /* 0x000fe20000010100 */
[----:B------:R-:W-:Y:S01]  /*11a0*/  HADD2.F32 R40, -RZ, R163.H0_H0 ;  /* 0x200000a3ff287230 */ /* 0x000fe20000004100 */
[----:B------:R-:W-:Y:S02]  /*11b0*/  FMUL.FTZ R151, R62, R151 ;  /* 0x000000973e977220 */ /* 0x000fe40000410000 */
[----:B------:R-:W-:Y:S01]  /*11c0*/  FFMA.FTZ R38, R150, R149, RZ ;  /* 0x0000009596267223 */ /* 0x000fe200000100ff */
[----:B------:R-:W-:Y:S01]  /*11d0*/  HADD2.F32 R176, -RZ, R176.H0_H0 ;  /* 0x200000b0ffb07230 */ /* 0x000fe20000004100 */
[----:B------:R-:W-:-:S02]  /*11e0*/  FMUL.FTZ R161, R62, R195 ;  /* 0x000000c33ea17220 */ /* 0x000fc40000410000 */
[----:B------:R-:W-:Y:S02]  /*11f0*/  FADD.FTZ R103, R144, R103 ;  /* 0x0000006790677221 */ /* 0x000fe40000010000 */
[-C--:B------:R-:W-:Y:S02]  /*1200*/  FFMA.FTZ R75, R147, R144.reuse, R75 ;  /* 0x00000090934b7223 */ /* 0x080fe4000001004b */
[----:B------:R-:W-:Y:S02]  /*1210*/  FMUL.FTZ R153, R62, R183 ;  /* 0x000000b73e997220 */ /* 0x000fe40000410000 */
[----:B------:R-:W-:Y:S02]  /*1220*/  FMUL.FTZ R144, R30, R144 ;  /* 0x000000901e907220 */ /* 0x000fe40000410000 */
[----:B------:R-:W-:Y:S02]  /*1230*/  FADD.FTZ R63, R63, R146 ;  /* 0x000000923f3f7221 */ /* 0x000fe40000010000 */
[----:B------:R-:W-:-:S02]  /*1240*/  FFMA.FTZ R38, R151, R146, R38 ;  /* 0x0000009297267223 */ /* 0x000fc40000010026 */
[----:B------:R-:W-:Y:S02]  /*1250*/  FADD.FTZ R106, R170, R106 ;  /* 0x0000006aaa6a7221 */ /* 0x000fe40000010000 */
[-C--:B------:R-:W-:Y:S02]  /*1260*/  FFMA.FTZ R78, R161, R170.reuse, R78 ;  /* 0x000000aaa14e7223 */ /* 0x080fe4000001004e */
[----:B------:R-:W-:Y:S02]  /*1270*/  FMUL.FTZ R188, R27, R170 ;  /* 0x000000aa1bbc7220 */ /* 0x000fe40000410000 */
[----:B------:R-:W-:Y:S02]  /*1280*/  FMUL.FTZ R192, R62, R45 ;  /* 0x0000002d3ec07220 */ /* 0x000fe40000410000 */
[----:B------:R-:W-:Y:S02]  /*1290*/  FADD.FTZ R111, R40, R111 ;  /* 0x0000006f286f7221 */ /* 0x000fe40000010000 */
[----:B------:R-:W-:-:S02]  /*12a0*/  FFMA.FTZ R83, R153, R40, R83 ;  /* 0x0000002899537223 */ /* 0x000fc40000010053 */
        /* <DEDUP_REMOVED lines=8> */
[----:B------:R-:W-:Y:S02]  /*1330*/  FADD.FTZ R47, -R186, R47 ;  /* 0x0000002fba2f7221 */ /* 0x000fe40000010100 */
[----:B------:R-:W-:-:S02]  /*1340*/  FADD.FTZ R105, R189, R105 ;  /* 0x00000069bd697221 */ /* 0x000fc40000010000 */
[-C--:B------:R-:W-:Y:S02]  /*1350*/  FFMA.FTZ R77, R192, R189.reuse, R77 ;  /* 0x000000bdc04d7223 */ /* 0x080fe4000001004d */
[----:B------:R-:W-:Y:S02]  /*1360*/  FMUL.FTZ R189, R24, R189 ;  /* 0x000000bd18bd7220 */ /* 0x000fe40000410000 */
[----:B------:R-:W-:Y:S02]  /*1370*/  FADD.FTZ R40, R40, R143 ;  /* 0x0000008f28287221 */ /* 0x000fe40000010000 */
[----:B------:R-:W-:Y:S02]  /*1380*/  FFMA.FTZ R38, R145, R143, R38 ;  /* 0x0000008f91267223 */ /* 0x000fe40000010026 */
        /* <DEDUP_REMOVED lines=12> */
[----:B------:R-:W-:Y:S02]  /*1450*/  FADD.FTZ R33, -R186, R42 ;  /* 0x0000002aba217221 */ /* 0x000fe40000010100 */
[----:B------:R-:W-:-:S02]  /*1460*/  FMUL.FTZ R186, R62, R47 ;  /* 0x0000002f3eba7220 */ /* 0x000fc40000410000 */
[----:B------:R-:W-:Y:S02]  /*1470*/  FADD.FTZ R47, R40, R189 ;  /* 0x000000bd282f7221 */ /* 0x000fe40000010000 */
[----:B------:R-:W-:Y:S02]  /*1480*/  FFMA.FTZ R38, R192, R189, R38 ;  /* 0x000000bdc0267223 */ /* 0x000fe40000010026 */
[----:B------:R-:W-:Y:S02]  /*1490*/  FADD.FTZ R40, R47, R194 ;  /* 0x000000c22f287221 */ /* 0x000fe40000010000 */
[----:B------:R-:W-:Y:S01]  /*14a0*/  FFMA.FTZ R38, R157, R194, R38 ;  /* 0x000000c29d267223 */ /* 0x000fe20000010026 */
[----:B------:R-:W-:Y:S01]  /*14b0*/  HADD2.F32 R166, -RZ, R166.H0_H0 ;  /* 0x200000a6ffa67230 */ /* 0x000fe20000004100 */
[----:B------:R-:W-:Y:S02]  /*14c0*/  FADD.FTZ R47, R40, R165 ;  /* 0x000000a5282f7221 */ /* 0x000fe40000010000 */
[----:B------:R-:W-:-:S02]  /*14d0*/  FFMA.FTZ R38, R190, R165, R38 ;  /* 0x000000a5be267223 */ /* 0x000fc40000010026 */
[----:B------:R-:W-:Y:S02]  /*14e0*/  FMUL.FTZ R164, R20, R166 ;  /* 0x000000a614a47220 */ /* 0x000fe40000410000 */
[----:B------:R-:W-:Y:S02]  /*14f0*/  FADD.FTZ R47, R47, R188 ;  /* 0x000000bc2f2f7221 */ /* 0x000fe40000010000 */
[----:B------:R-:W-:Y:S02]  /*1500*/  FMUL.FTZ R163, R62, R185 ;  /* 0x000000b93ea37220 */ /* 0x000fe40000410000 */
[----:B------:R-:W-:Y:S02]  /*1510*/  FFMA.FTZ R38, R161, R188, R38 ;  /* 0x000000bca1267223 */ /* 0x000fe40000010026 */
        /* <DEDUP_REMOVED lines=8> */
[----:B------:R-:W-:Y:S01]  /*15a0*/  FMUL.FTZ R155, R23, R201 ;  /* 0x000000c9179b7220 */ /* 0x000fe20000410000 */
[----:B------:R-:W-:Y:S01]  /*15b0*/  HADD2.F32 R42, -RZ, R158.H0_H0 ;  /* 0x2000009eff2a7230 */ /* 0x000fe20000004100 */
[----:B------:R-:W-:-:S02]  /*15c0*/  FADD.FTZ R40, R47, R170 ;  /* 0x000000aa2f287221 */ /* 0x000fc40000010000 */
[----:B------:R-:W-:Y:S02]  /*15d0*/  FMUL.FTZ R158, R62, R199 ;  /* 0x000000c73e9e7220 */ /* 0x000fe40000410000 */
[----:B------:R-:W-:Y:S02]  /*15e0*/  FFMA.FTZ R38, R153, R170, R38 ;  /* 0x000000aa99267223 */ /* 0x000fe40000010026 */
[----:B------:R-:W-:Y:S02]  /*15f0*/  FADD.FTZ R100, R178, R100 ;  /* 0x00000064b2647221 */ /* 0x000fe40000010000 */
[----:B------:R-:W-:Y:S01]  /*1600*/  FFMA.FTZ R72, R151, R178, R72 ;  /* 0x000000b297487223 */ /* 0x000fe20000010048 */
[----:B------:R-:W-:Y:S01]  /*1610*/  HADD2.F32 R178, -RZ, R156.H0_H0 ;  /* 0x2000009cffb27230 */ /* 0x000fe20000004100 */
[----:B------:R-:W-:Y:S02]  /*1620*/  FADD.FTZ R109, R166, R109 ;  /* 0x0000006da66d7221 */ /* 0x000fe40000010000 */
[----:B------:R-:W-:Y:S01]  /*1630*/  FFMA.FTZ R81, R163, R166, R81 ;  /* 0x000000a6a3517223 */ /* 0x000fe20000010051 */
[----:B------:R-:W-:Y:S01]  /*1640*/  HADD2.F32 R44, -RZ, R154.H0_H0 ;  /* 0x2000009aff2c7230 */ /* 0x000fe20000004100 */
[----:B------:R-:W-:-:S02]  /*1650*/  FMUL.FTZ R185, R62, R203 ;  /* 0x000000cb3eb97220 */ /* 0x000fc40000410000 */
[----:B------:R-:W-:Y:S02]  /*1660*/  FMUL.FTZ R166, R62, R43 ;  /* 0x0000002b3ea67220 */ /* 0x000fe40000410000 */
[----:B------:R-:W-:Y:S02]  /*1670*/  FMUL.FTZ R156, R16, R162 ;  /* 0x000000a2109c7220 */ /* 0x000fe40000410000 */
[----:B------:R-:W-:Y:S02]  /*1680*/  FADD.FTZ R43, R40, R155 ;  /* 0x0000009b282b7221 */ /* 0x000fe40000010000 */
[----:B------:R-:W-:Y:S02]  /*1690*/  FMUL.FTZ R154, R62, R171 ;  /* 0x000000ab3e9a7220 */ /* 0x000fe40000410000 */
[----:B------:R-:W-:Y:S02]  /*16a0*/  FFMA.FTZ R47, R158, R155, R38 ;  /* 0x0000009b9e2f7223 */ /* 0x000fe40000010026 */
[----:B------:R-:W-:-:S02]  /*16b0*/  FADD.FTZ R112, R184, R112 ;  /* 0x00000070b8707221 */ /* 0x000fc40000010000 */
[-C--:B------:R-:W-:Y:S02]  /*16c0*/  FFMA.FTZ R84, R185, R184.reuse, R84 ;  /* 0x000000b8b9547223 */ /* 0x080fe40000010054 */
[----:B------:R-:W-:Y:S02]  /*16d0*/  FMUL.FTZ R184, R17, R184 ;  /* 0x000000b811b87220 */ /* 0x000fe40000410000 */
        /* <DEDUP_REMOVED lines=15> */
[----:B------:R-:W-:Y:S01]  /*17d0*/  HADD2.F32 R36, -RZ, R148.H0_H0 ;  /* 0x20000094ff247230 */ /* 0x000fe20000004100 */
        /* <DEDUP_REMOVED lines=11> */
[-C--:B------:R-:W-:Y:S02]  /*1890*/  FFMA.FTZ R92, R167, R36.reuse, R92 ;  /* 0x00000024a75c7223 */ /* 0x080fe4000001005c */
[----:B------:R-:W-:Y:S02]  /*18a0*/  FMUL.FTZ R171, R9, R36 ;  /* 0x0000002409ab7220 */ /* 0x000fe40000410000 */
[----:B------:R-:W-:-:S02]  /*18b0*/  FADD.FTZ R43, R43, R182 ;  /* 0x000000b62b2b7221 */ /* 0x000fc40000010000 */
[----:B------:R-:W-:Y:S02]  /*18c0*/  FFMA.FTZ R36, R186, R182, R47 ;  /* 0x000000b6ba247223 */ /* 0x000fe4000001002f */
[----:B------:R-:W-:Y:S02]  /*18d0*/  FMUL.FTZ R148, R14, R44 ;  /* 0x0000002c0e947220 */ /* 0x000fe40000410000 */
[----:B------:R-:W-:Y:S02]  /*18e0*/  FADD.FTZ R43, R43, R178 ;  /* 0x000000b22b2b7221 */ /* 0x000fe40000010000 */
[----:B------:R-:W-:Y:S02]  /*18f0*/  FMUL.FTZ R181, R62, R181 ;  /* 0x000000b53eb57220 */ /* 0x000fe40000410000 */
[----:B------:R-:W-:Y:S02]  /*1900*/  FFMA.FTZ R36, R187, R178, R36 ;  /* 0x000000b2bb247223 */ /* 0x000fe40000010024 */
[----:B------:R-:W-:-:S02]  /*1910*/  FADD.FTZ R114, R160, R114 ;  /* 0x00000072a0727221 */ /* 0x000fc40000010000 */
[----:B------:R-:W-:Y:S02]  /*1920*/  FFMA.FTZ R86, R183, R160, R86 ;  /* 0x000000a0b7567223 */ /* 0x000fe40000010056 */
[----:B------:R-:W-:Y:S02]  /*1930*/  FMUL.FTZ R160, R15, R176 ;  /* 0x000000b00fa07220 */ /* 0x000fe40000410000 */
[----:B------:R-:W-:Y:S02]  /*1940*/  FADD.FTZ R43, R43, R148 ;  /* 0x000000942b2b7221 */ /* 0x000fe40000010000 */
[----:B------:R-:W-:Y:S02]  /*1950*/  FMUL.FTZ R179, R62, R179 ;  /* 0x000000b33eb37220 */ /* 0x000fe40000410000 */
[----:B------:R-:W-:Y:S02]  /*1960*/  FFMA.FTZ R36, R181, R148, R36 ;  /* 0x00000094b5247223 */ /* 0x000fe40000010024 */
[----:B------:R-:W-:-:S02]  /*1970*/  FMUL.FTZ R63, R8, R196 ;  /* 0x000000c4083f7220 */ /* 0x000fc40000410000 */
[C---:B------:R-:W-:Y:S02]  /*1980*/  FMUL.FTZ R193, R62.reuse, R39 ;  /* 0x000000273ec17220 */ /* 0x040fe40000410000 */
[----:B------:R-:W-:Y:S02]  /*1990*/  FADD.FTZ R38, R43, R160 ;  /* 0x000000a02b267221 */ /* 0x000fe40000010000 */
[----:B------:R-:W-:Y:S02]  /*19a0*/  FFMA.FTZ R39, R179, R160, R36 ;  /* 0x000000a0b3277223 */ /* 0x000fe40000010024 */
[----:B------:R-:W-:Y:S02]  /*19b0*/  FMUL.FTZ R175, R62, R175 ;  /* 0x000000af3eaf7220 */ /* 0x000fe40000410000 */
[----:B------:R-:W-:Y:S01]  /*19c0*/  FADD.FTZ R36, R38, R63 ;  /* 0x0000003f26247221 */ /* 0x000fe20000010000 */
[----:B------:R-:W-:Y:S01]  /*19d0*/  HADD2.F32 R173, -RZ, R173.H0_H0 ;  /* 0x200000adffad7230 */ /* 0x000fe20000004100 */
[----:B------:R-:W-:-:S02]  /*19e0*/  FFMA.FTZ R38, R166, R63, R39 ;  /* 0x0000003fa6267223 */ /* 0x000fc40000010027 */
[----:B------:R-:W-:Y:S02]  /*19f0*/  FADD.FTZ R123, R172, R123 ;  /* 0x0000007bac7b7221 */ /* 0x000fe40000010000 */
[-C--:B------:R-:W-:Y:S02]  /*1a00*/  FFMA.FTZ R95, R175, R172.reuse, R95 ;  /* 0x000000acaf5f7223 */ /* 0x080fe4000001005f */
[C---:B------:R-:W-:Y:S02]  /*1a10*/  FMUL.FTZ R191, R62.reuse, R41 ;  /* 0x000000293ebf7220 */ /* 0x040fe40000410000 */
[----:B------:R-:W-:Y:S02]  /*1a20*/  FMUL.FTZ R195, R62, R37 ;  /* 0x000000253ec37220 */ /* 0x000fe40000410000 */
[----:B------:R-:W-:Y:S02]  /*1a30*/  FMUL.FTZ R172, R10, R172 ;  /* 0x000000ac0aac7220 */ /* 0x000fe40000410000 */
[----:B------:R-:W-:-:S02]  /*1a40*/  FADD.FTZ R37, R36, R171 ;  /* 0x000000ab24257221 */ /* 0x000fc40000010000 */
[----:B------:R-:W-:Y:S01]  /*1a50*/  FFMA.FTZ R38, R167, R171, R38 ;  /* 0x000000aba7267223 */ /* 0x000fe20000010026 */
[----:B------:R-:W-:Y:S01]  /*1a60*/  HADD2.F32 R174, -RZ, R174.H0_H0 ;  /* 0x200000aeffae7230 */ /* 0x000fe20000004100 */
        /* <DEDUP_REMOVED lines=8> */
[-C--:B------:R-:W-:Y:S02]  /*1af0*/  FFMA.FTZ R97, R193, R174.reuse, R97 ;  /* 0x000000aec1617223 */ /* 0x080fe40000010061 */
[----:B------:R-:W-:Y:S02]  /*1b00*/  FADD.FTZ R35, R36, R173 ;  /* 0x000000ad24237221 */ /* 0x000fe40000010000 */
[----:B------:R-:W-:Y:S02]  /*1b10*/  FMUL.FTZ R174, R4, R174 ;  /* 0x000000ae04ae7220 */ /* 0x000fe40000410000 */
[----:B------:R-:W-:Y:S01]  /*1b20*/  FFMA.FTZ R36, R191, R173, R38 ;  /* 0x000000adbf247223 */ /* 0x000fe20000010026 */
[----:B------:R-:W-:Y:S01]  /*1b30*/  HADD2.F32 R32, -RZ, R60.H0_H0 ;  /* 0x2000003cff207230 */ /* 0x000fe20000004100 */
[----:B------:R-:W-:-:S02]  /*1b40*/  FADD.FTZ R118, R176, R118 ;  /* 0x00000076b0767221 */ /* 0x000fc40000010000 */
[----:B------:R-:W-:Y:S02]  /*1b50*/  FFMA.FTZ R90, R179, R176, R90 ;  /* 0x000000b0b35a7223 */ /* 0x000fe4000001005a */
[----:B------:R-:W-:Y:S02]  /*1b60*/  FMUL.FTZ R176, R5, R61 ;  /* 0x0000003d05b07220 */ /* 0x000fe40000410000 */
[----:B------:R-:W-:Y:S02]  /*1b70*/  FADD.FTZ R35, R35, R174 ;  /* 0x000000ae23237221 */ /* 0x000fe40000010000 */
[----:B------:R-:W-:Y:S01]  /*1b80*/  FFMA.FTZ R36, R193, R174, R36 ;  /* 0x000000aec1247223 */ /* 0x000fe20000010024 */
[----:B------:R-:W-:Y:S01]  /*1b90*/  HADD2.F32 R45, -RZ, R46.H0_H0 ;  /* 0x2000002eff2d7230 */ /* 0x000fe20000004100 */
[----:B------:R-:W-:Y:S01]  /*1ba0*/  FADD.FTZ R121, R196, R121 ;  /* 0x00000079c4797221 */ /* 0x000fe20000010000 */
[----:B------:R-:W-:Y:S01]  /*1bb0*/  SHF.R.U32.HI R34, RZ, 0x5, R129 ;  /* 0x00000005ff227819 */ /* 0x000fe20000011681 */
[----:B------:R-:W-:-:S02]  /*1bc0*/  FFMA.FTZ R93, R166, R196, R93 ;  /* 0x000000c4a65d7223 */ /* 0x000fc4000001005d */
[----:B------:R-:W-:Y:S02]  /*1bd0*/  FMUL.FTZ R196, R6, R32 ;  /* 0x0000002006c47220 */ /* 0x000fe40000410000 */
[----:B------:R-:W-:Y:S02]  /*1be0*/  FADD.FTZ R35, R35, R176 ;  /* 0x000000b023237221 */ /* 0x000fe40000010000 */
[----:B------:R-:W-:Y:S01]  /*1bf0*/  FFMA.FTZ R36, R195, R176, R36 ;  /* 0x000000b0c3247223 */ /* 0x000fe20000010024 */
[----:B------:R-:W-:Y:S01]  /*1c00*/  LOP3.LUT R152, R34, 0x7fffff8, RZ, 0xc0, !PT ;  /* 0x07fffff822987812 */ /* 0x000fe200078ec0ff */
        /* <DEDUP_REMOVED lines=22> */
.L_x_1915:
        /* <DEDUP_REMOVED lines=18> */
.L_x_1916:
[----:B------:R-:W-:Y:S01]  /*1e90*/  @!P1 LOP3.LUT R33, R34, 0x7, RZ, 0xc0, !PT ;  /* 0x0000000722219812 */ /* 0x000fe200078ec0ff */
[----:B--2---:R-:W-:Y:S01]  /*1ea0*/  FADD.FTZ R60, R60, R37 ;  /* 0x000000253c3c7221 */ /* 0x004fe20000010000 */
[----:B------:R-:W-:Y:S01]  /*1eb0*/  ULDC.U8 UR6, c[0x0][0x1f0] ;  /* 0x00007c0000067ab9 */ /* 0x000fe20000000000 */
[----:B-1----:R-:W-:Y:S01]  /*1ec0*/  FADD.FTZ R61, R32, R39 ;  /* 0x00000027203d7221 */ /* 0x002fe20000010000 */
[----:B------:R-:W-:Y:S02]  /*1ed0*/  @!P1 IADD3 R200, R152, R33, RZ ;  /* 0x0000002198c89210 */ /* 0x000fe40007ffe0ff */
[----:B------:R-:W-:Y:S01]  /*1ee0*/  ISETP.NE.AND P2, PT, RZ, UR6, PT ;  /* 0x00000006ff007c0c */ /* 0x000fe2000bf45270 */
[----:B------:R-:W-:Y:S02]  /*1ef0*/  WARPSYNC 0xffffffff ;  /* 0xffffffff00007948 */ /* 0x000fe40003800000 */
        /* <DEDUP_REMOVED lines=22> */
[----:B------:R-:W-:Y:S01]  /*2060*/  @P0 SHF.R.U32.HI R42, RZ, 0x10, R57 ;  /* 0x00000010ff2a0819 */ /* 0x000fe20000011639 */
[----:B------:R-:W-:Y:S02]  /*2070*/  FADD.FTZ R32, R43, R32 ;  /* 0x000000202b207221 */ /* 0x000fe40000010000 */
[----:B---3--:R-:W-:-:S02]  /*2080*/  FADD.FTZ R201, R201, R44 ;  /* 0x0000002cc9c97221 */ /* 0x008fc40000010000 */
[----:B------:R-:W-:Y:S02]  /*2090*/  FADD.FTZ R32, R32, R45 ;  /* 0x0000002d20207221 */ /* 0x000fe40000010000 */
        /* <DEDUP_REMOVED lines=16> */
[--C-:B------:R-:W-:Y:S02]  /*21a0*/  FFMA.FTZ R147, R147, R39, R34.reuse ;  /* 0x0000002793937223 */ /* 0x100fe40000010022 */
        /* <DEDUP_REMOVED lines=8> */
[----:B------:R-:W-:Y:S01]  /*2230*/  @P0 MOV R38, R56 ;  /* 0x0000003800260202 */ /* 0x000fe20000000f00 */
[----:B------:R-:W-:Y:S01]  /*2240*/  @P0 FADD.FTZ R36, R36, R41 ;  /* 0x0000002924240221 */ /* 0x000fe20000010000 */
[----:B------:R-:W-:Y:S01]  /*2250*/  @P0 HADD2.F32 R41, -RZ, R40.H0_H0 ;  /* 0x20000028ff290230 */ /* 0x000fe20000004100 */
[----:B------:R-:W-:Y:S01]  /*2260*/  FMUL.FTZ R46, R62, R143 ;  /* 0x0000008f3e2e7220 */ /* 0x000fe20000410000 */
[----:B------:R1:W2:Y:S01]  /*2270*/  F2F.F16.F32 R35, R33 ;  /* 0x0000002100237304 */ /* 0x0002a20000200800 */
[-CC-:B------:R-:W-:Y:S01]  /*2280*/  FFMA.FTZ R192, R192, R39.reuse, R34.reuse ;  /* 0x00000027c0c07223 */ /* 0x180fe20000010022 */
[----:B------:R-:W-:Y:S01]  /*2290*/  @P0 HADD2.F32 R40, -RZ, R38.H0_H0 ;  /* 0x20000026ff280230 */ /* 0x000fe20000004100 */
[----:B------:R-:W-:Y:S01]  /*22a0*/  FFMA.FTZ R157, R157, R39, R34 ;  /* 0x000000279d9d7223 */ /* 0x000fe20000010022 */
[----:B0-----:R-:W-:Y:S01]  /*22b0*/  @P1 F2FP.PACK_AB R32, RZ, R32 ;  /* 0x00000020ff20123e */ /* 0x001fe200000000ff */
[----:B------:R-:W-:Y:S01]  /*22c0*/  @P0 FADD.FTZ R46, R46, R41 ;  /* 0x000000292e2e0221 */ /* 0x000fe20000010000 */
[----:B------:R-:W-:Y:S01]  /*22d0*/  @P0 SHF.R.U64 R41, R56, 0x10, R57 ;  /* 0x0000001038290819 */ /* 0x000fe20000001239 */
[----:B------:R-:W-:Y:S01]  /*22e0*/  FADD.FTZ R47, R189, -R192 ;  /* 0x800000c0bd2f7221 */ /* 0x000fe20000010000 */
[----:B------:R0:W3:Y:S01]  /*22f0*/  F2F.F16.F32 R45, R36 ;  /* 0x00000024002d7304 */ /* 0x0000e20000200800 */
[----:B------:R-:W-:Y:S01]  /*2300*/  FADD.FTZ R157, R194, -R157 ;  /* 0x8000009dc29d7221 */ /* 0x000fe20000010000 */
[----:B-1----:R-:W-:Y:S01]  /*2310*/  @P1 F2FP.PACK_AB R33, RZ, R33 ;  /* 0x00000021ff21123e */ /* 0x002fe200000000ff */
[C---:B------:R-:W-:Y:S01]  /*2320*/  FMUL.FTZ R47, R62.reuse, R47 ;  /* 0x0000002f3e2f7220 */ /* 0x040fe20000410000 */
[----:B------:R-:W-:Y:S01]  /*2330*/  @P0 HADD2.F32 R41, -RZ, R41.H0_H0 ;  /* 0x20000029ff290230 */ /* 0x000fe20000004100 */
[----:B------:R-:W-:Y:S01]  /*2340*/  FMUL.FTZ R60, R62, R157 ;  /* 0x0000009d3e3c7220 */ /* 0x000fe20000410000 */
[----:B------:R-:W-:Y:S01]  /*2350*/  @P1 PRMT R131, R32, 0x7610, R131 ;  /* 0x0000761020831816 */ /* 0x000fe20000000083 */
[----:B------:R-:W-:Y:S01]  /*2360*/  FFMA.FTZ R190, R190, R39, R34 ;  /* 0x00000027bebe7223 */ /* 0x000fe20000010022 */
[----:B------:R-:W1:Y:S01]  /*2370*/  F2F.F16.F32 R38, R46 ;  /* 0x0000002e00267304 */ /* 0x000e620000200800 */
[----:B------:R-:W-:Y:S01]  /*2380*/  @P0 FADD.FTZ R47, R47, R40 ;  /* 0x000000282f2f0221 */ /* 0x000fe20000010000 */
[----:B------:R-:W-:Y:S01]  /*2390*/  @P0 MOV R40, R57 ;  /* 0x0000003900280202 */ /* 0x000fe20000000f00 */
[----:B------:R-:W-:Y:S01]  /*23a0*/  @P0 FADD.FTZ R60, R60, R41 ;  /* 0x000000293c3c0221 */ /* 0x000fe20000010000 */
[----:B------:R-:W-:Y:S01]  /*23b0*/  @P1 PRMT R133, R33, 0x7610, R133 ;  /* 0x0000761021851816 */ /* 0x000fe20000000085 */
[----:B------:R-:W-:Y:S01]  /*23c0*/  FADD.FTZ R61, R165, -R190 ;  /* 0x800000bea53d7221 */ /* 0x000fe20000010000 */
[----:B--2---:R-:W-:Y:S01]  /*23d0*/  @P2 PRMT R130, R35, 0x7610, R130 ;  /* 0x0000761023822816 */ /* 0x004fe20000000082 */
[--C-:B------:R-:W-:Y:S01]  /*23e0*/  FFMA.FTZ R41, R161, R39, R34.reuse ;  /* 0x00000027a1297223 */ /* 0x100fe20000010022 */
[----:B------:R-:W-:Y:S01]  /*23f0*/  @P0 HADD2.F32 R40, -RZ, R40.H0_H0 ;  /* 0x20000028ff280230 */ /* 0x000fe20000004100 */
[----:B------:R-:W-:Y:S01]  /*2400*/  FMUL.FTZ R61, R62, R61 ;  /* 0x0000003d3e3d7220 */ /* 0x000fe20000410000 */
[----:B------:R-:W-:Y:S01]  /*2410*/  F2F.F16.F32 R161, R60 ;  /* 0x0000003c00a17304 */ /* 0x000fe20000200800 */
[----:B------:R-:W-:Y:S01]  /*2420*/  FADD.FTZ R41, R188, -R41 ;  /* 0x80000029bc297221 */ /* 0x000fe20000010000 */
[----:B0-----:R-:W-:Y:S01]  /*2430*/  @P1 F2FP.PACK_AB R36, RZ, R36 ;  /* 0x00000024ff24123e */ /* 0x001fe200000000ff */
[----:B------:R-:W-:Y:S01]  /*2440*/  FFMA.FTZ R43, R163, R39, R34 ;  /* 0x00000027a32b7223 */ /* 0x000fe20000010022 */
[----:B---3--:R-:W-:Y:S01]  /*2450*/  @P2 PRMT R135, R45, 0x7610, R135 ;  /* 0x000076102d872816 */ /* 0x008fe20000000087 */
[----:B------:R-:W-:Y:S01]  /*2460*/  @P0 FADD.FTZ R61, R61, R40 ;  /* 0x000000283d3d0221 */ /* 0x000fe20000010000 */
[----:B------:R-:W-:Y:S01]  /*2470*/  @P0 HADD2.F32 R40, -RZ, R42.H0_H0 ;  /* 0x2000002aff280230 */ /* 0x000fe20000004100 */
[----:B------:R-:W-:Y:S01]  /*2480*/  FMUL.FTZ R163, R62, R41 ;  /* 0x000000293ea37220 */ /* 0x000fe20000410000 */
[----:B------:R-:W-:Y:S01]  /*2490*/  @P0 SHF.R.U32.HI R42, RZ, 0x10, R55 ;  /* 0x00000010ff2a0819 */ /* 0x000fe20000011637 */
[----:B------:R-:W-:Y:S01]  /*24a0*/  @P0 IMAD.MOV.U32 R41, RZ, RZ, R54 ;  /* 0x000000ffff290224 */ /* 0x000fe200078e0036 */
[----:B------:R-:W-:Y:S01]  /*24b0*/  F2F.F16.F32 R165, R61 ;  /* 0x0000003d00a57304 */ /* 0x000fe20000200800 */
[----:B------:R-:W-:Y:S01]  /*24c0*/  FADD.FTZ R43, R164, -R43 ;  /* 0x8000002ba42b7221 */ /* 0x000fe20000010000 */
[----:B-1----:R-:W-:Y:S01]  /*24d0*/  @P2 PRMT R132, R38, 0x7610, R132 ;  /* 0x0000761026842816 */ /* 0x002fe20000000084 */
[----:B------:R-:W-:Y:S01]  /*24e0*/  FFMA.FTZ R143, R169, R39, R34 ;  /* 0x00000027a98f7223 */ /* 0x000fe20000010022 */
[----:B------:R-:W-:Y:S01]  /*24f0*/  @P0 HADD2.F32 R41, -RZ, R41.H0_H0 ;  /* 0x20000029ff290230 */ /* 0x000fe20000004100 */
[----:B------:R-:W-:Y:S01]  /*2500*/  @P0 FADD.FTZ R163, R163, R40 ;  /* 0x00000028a3a30221 */ /* 0x000fe20000010000 */
[----:B------:R-:W-:Y:S01]  /*2510*/  @P0 SHF.R.U64 R40, R54, 0x10, R55 ;  /* 0x0000001036280819 */ /* 0x000fe20000001237 */
[----:B------:R-:W-:Y:S01]  /*2520*/  FMUL.FTZ R164, R62, R43 ;  /* 0x0000002b3ea47220 */ /* 0x000fe20000410000 */
[----:B------:R-:W-:Y:S01]  /*2530*/  F2F.F16.F32 R157, R47 ;  /* 0x0000002f009d7304 */ /* 0x000fe20000200800 */
[----:B------:R-:W-:Y:S01]  /*2540*/  FADD.FTZ R143, R168, -R143 ;  /* 0x8000008fa88f7221 */ /* 0x000fe20000010000 */
[----:B------:R-:W-:Y:S01]  /*2550*/  SHF.L.U32 R38, R38, 0x10, RZ ;  /* 0x0000001026267819 */ /* 0x000fe200000006ff */
[----:B------:R-:W-:Y:S01]  /*2560*/  @P0 FADD.FTZ R164, R164, R41 ;  /* 0x00000029a4a40221 */ /* 0x000fe20000010000 */
[----:B------:R-:W-:Y:S01]  /*2570*/  @P0 HADD2.F32 R41, -RZ, R40.H0_H0 ;  /* 0x20000028ff290230 */ /* 0x000fe20000004100 */
[----:B------:R-:W-:Y:S01]  /*2580*/  FFMA.FTZ R43, R153, R39, R34 ;  /* 0x00000027992b7223 */ /* 0x000fe20000010022 */
[----:B------:R-:W-:Y:S01]  /*2590*/  @P0 MOV R40, R55 ;  /* 0x0000003700280202 */ /* 0x000fe20000000f00 */
[----:B------:R-:W-:Y:S01]  /*25a0*/  FMUL.FTZ R168, R62, R143 ;  /* 0x0000008f3ea87220 */ /* 0x000fe20000410000 */
[----:B------:R-:W0:Y:S01]  /*25b0*/  F2F.F16.F32 R169, R163 ;  /* 0x000000a300a97304 */ /* 0x000e220000200800 */
[----:B------:R-:W-:Y:S01]  /*25c0*/  FADD.FTZ R43, R170, -R43 ;  /* 0x8000002baa2b7221 */ /* 0x000fe20000010000 */
[----:B------:R-:W-:Y:S01]  /*25d0*/  @P1 PRMT R134, R36, 0x7610, R134 ;  /* 0x0000761024861816 */ /* 0x000fe20000000086 */
[----:B------:R-:W-:Y:S01]  /*25e0*/  @P0 FADD.FTZ R168, R168, R41 ;  /* 0x00000029a8a80221 */ /* 0x000fe20000010000 */
[----:B------:R-:W-:Y:S01]  /*25f0*/  @P0 HADD2.F32 R41, -RZ, R40.H0_H0 ;  /* 0x20000028ff290230 */ /* 0x000fe20000004100 */
[----:B------:R-:W-:Y:S01]  /*2600*/  FFMA.FTZ R158, R158, R39, R34 ;  /* 0x000000279e9e7223 */ /* 0x000fe20000010022 */
[----:B------:R-:W-:Y:S01]  /*2610*/  @P0 MOV R40, R52 ;  /* 0x0000003400280202 */ /* 0x000fe20000000f00 */
[----:B------:R-:W-:Y:S01]  /*2620*/  FMUL.FTZ R170, R62, R43 ;  /* 0x0000002b3eaa7220 */ /* 0x000fe20000410000 */
[----:B------:R-:W-:Y:S01]  /*2630*/  F2F.F16.F32 R152, R168 ;  /* 0x000000a800987304 */ /* 0x000fe20000200800 */
[----:B------:R-:W-:Y:S01]  /*2640*/  FADD.FTZ R155, R155, -R158 ;  /* 0x8000009e9b9b7221 */ /* 0x000fe20000010000 */
[----:B------:R-:W-:Y:S01]  /*2650*/  @P2 PRMT R137, R37, 0x7610, R137 ;  /* 0x0000761025892816 */ /* 0x000fe20000000089 */
[----:B------:R-:W-:Y:S01]  /*2660*/  @P0 FADD.FTZ R170, R170, R41 ;  /* 0x00000029aaaa0221 */ /* 0x000fe20000010000 */
[----:B------:R-:W-:Y:S01]  /*2670*/  @P0 HADD2.F32 R41, -RZ, R42.H0_H0 ;  /* 0x2000002aff290230 */ /* 0x000fe20000004100 */
[--C-:B------:R-:W-:Y:S01]  /*2680*/  FFMA.FTZ R43, R154, R39, R34.reuse ;  /* 0x000000279a2b7223 */ /* 0x100fe20000010022 */
[----:B------:R-:W-:Y:S01]  /*2690*/  @P0 SHF.R.U64 R42, R52, 0x10, R53 ;  /* 0x00000010342a0819 */ /* 0x000fe20000001235 */
[----:B------:R-:W-:Y:S01]  /*26a0*/  FMUL.FTZ R154, R62, R155 ;  /* 0x0000009b3e9a7220 */ /* 0x000fe20000410000 */
[----:B------:R-:W-:Y:S01]  /*26b0*/  F2F.F16.F32 R153, R164 ;  /* 0x000000a400997304 */ /* 0x000fe20000200800 */
[----:B------:R-:W-:Y:S01]  /*26c0*/  FADD.FTZ R43, R156, -R43 ;  /* 0x8000002b9c2b7221 */ /* 0x000fe20000010000 */
[----:B------:R-:W-:Y:S01]  /*26d0*/  @P1 F2FP.PACK_AB R190, RZ, R60 ;  /* 0x0000003cffbe123e */ /* 0x000fe200000000ff */
[----:B------:R-:W-:Y:S01]  /*26e0*/  @P0 FADD.FTZ R154, R154, R41 ;  /* 0x000000299a9a0221 */ /* 0x000fe20000010000 */
[----:B------:R-:W-:Y:S01]  /*26f0*/  @P0 HADD2.F32 R41, -RZ, R40.H0_H0 ;  /* 0x20000028ff290230 */ /* 0x000fe20000004100 */
[----:B------:R-:W-:Y:S01]  /*2700*/  FFMA.FTZ R185, R185, R39, R34 ;  /* 0x00000027b9b97223 */ /* 0x000fe20000010022 */
[----:B------:R-:W-:Y:S01]  /*2710*/  @P0 HADD2.F32 R40, -RZ, R42.H0_H0 ;  /* 0x2000002aff280230 */ /* 0x000fe20000004100 */
[----:B------:R-:W-:Y:S01]  /*2720*/  FMUL.FTZ R156, R62, R43 ;  /* 0x0000002b3e9c7220 */ /* 0x000fe20000410000 */
[----:B------:R-:W-:Y:S01]  /*2730*/  F2F.F16.F32 R158, R154 ;  /* 0x0000009a009e7304 */ /* 0x000fe20000200800 */
[----:B------:R-:W-:Y:S01]  /*2740*/  FADD.FTZ R185, R184, -R185 ;  /* 0x800000b9b8b97221 */ /* 0x000fe20000010000 */
[----:B------:R-:W-:Y:S01]  /*2750*/  @P1 F2FP.PACK_AB R192, RZ, R61 ;  /* 0x0000003dffc0123e */ /* 0x000fe200000000ff */
[----:B------:R-:W-:-:S02]  /*2760*/  @P0 FADD.FTZ R156, R156, R41 ;  /* 0x000000299c9c0221 */ /* 0x000fc40000010000 */
[--C-:B------:R-:W-:Y:S02]  /*2770*/  FFMA.FTZ R41, R159, R39, R34.reuse ;  /* 0x000000279f297223 */ /* 0x100fe40000010022 */
[----:B------:R-:W-:Y:S01]  /*2780*/  FMUL.FTZ R159, R62, R185 ;  /* 0x000000b93e9f7220 */ /* 0x000fe20000410000 */
[----:B------:R-:W-:Y:S01]  /*2790*/  F2F.F16.F32 R155, R170 ;  /* 0x000000aa009b7304 */ /* 0x000fe20000200800 */
[----:B------:R-:W-:Y:S02]  /*27a0*/  FFMA.FTZ R183, R183, R39, R34 ;  /* 0x00000027b7b77223 */ /* 0x000fe40000010022 */
[----:B------:R-:W-:Y:S01]  /*27b0*/  @P0 FADD.FTZ R159, R159, R40 ;  /* 0x000000289f9f0221 */ /* 0x000fe20000010000 */
[----:B------:R-:W-:Y:S01]  /*27c0*/  @P0 SHF.R.U32.HI R40, RZ, 0x10, R53 ;  /* 0x00000010ff280819 */ /* 0x000fe20000011635 */
[----:B------:R-:W-:Y:S02]  /*27d0*/  FADD.FTZ R41, R162, -R41 ;  /* 0x80000029a2297221 */ /* 0x000fe40000010000 */
[----:B------:R-:W-:Y:S01]  /*27e0*/  FADD.FTZ R183, R180, -R183 ;  /* 0x800000b7b4b77221 */ /* 0x000fe20000010000 */
[----:B------:R-:W-:Y:S01]  /*27f0*/  F2F.F16.F32 R143, R159 ;  /* 0x0000009f008f7304 */ /* 0x000fe20000200800 */
[----:B------:R-:W-:-:S02]  /*2800*/  @P0 IMAD.MOV.U32 R42, RZ, RZ, R53 ;  /* 0x000000ffff2a0224 */ /* 0x000fc400078e0035 */
[--C-:B------:R-:W-:Y:S02]  /*2810*/  FFMA.FTZ R147, R186, R39, R34.reuse ;  /* 0x00000027ba937223 */ /* 0x100fe40000010022 */
[C---:B------:R-:W-:Y:S01]  /*2820*/  FMUL.FTZ R162, R62.reuse, R41 ;  /* 0x000000293ea27220 */ /* 0x040fe20000410000 */
[----:B------:R-:W-:Y:S01]  /*2830*/  @P0 HADD2.F32 R41, -RZ, R40.H0_H0 ;  /* 0x20000028ff290230 */ /* 0x000fe20000004100 */
[----:B------:R-:W-:Y:S01]  /*2840*/  FMUL.FTZ R144, R62, R183 ;  /* 0x000000b73e907220 */ /* 0x000fe20000410000 */
[----:B------:R-:W-:Y:S01]  /*2850*/  @P0 MOV R40, R50 ;  /* 0x0000003200280202 */ /* 0x000fe20000000f00 */
[----:B------:R-:W-:Y:S01]  /*2860*/  FADD.FTZ R149, R182, -R147 ;  /* 0x80000093b6957221 */ /* 0x000fe20000010000 */
[----:B------:R-:W-:Y:S01]  /*2870*/  @P0 HADD2.F32 R43, -RZ, R42.H0_H0 ;  /* 0x2000002aff2b0230 */ /* 0x000fe20000004100 */
[----:B------:R-:W-:Y:S01]  /*2880*/  @P0 FADD.FTZ R144, R144, R41 ;  /* 0x0000002990900221 */ /* 0x000fe20000010000 */
[----:B------:R-:W-:Y:S01]  /*2890*/  @P0 MOV R42, R51 ;  /* 0x00000033002a0202 */ /* 0x000fe20000000f00 */
[--C-:B------:R-:W-:Y:S01]  /*28a0*/  FFMA.FTZ R181, R181, R39, R34.reuse ;  /* 0x00000027b5b57223 */ /* 0x100fe20000010022 */
[----:B------:R-:W-:Y:S01]  /*28b0*/  @P0 HADD2.F32 R41, -RZ, R40.H0_H0 ;  /* 0x20000028ff290230 */ /* 0x000fe20000004100 */
[----:B------:R-:W-:Y:S01]  /*28c0*/  FMUL.FTZ R146, R62, R149 ;  /* 0x000000953e927220 */ /* 0x000fe20000410000 */
[----:B------:R-:W-:Y:S01]  /*28d0*/  F2F.F16.F32 R150, R144 ;  /* 0x0000009000967304 */ /* 0x000fe20000200800 */
[----:B------:R-:W-:-:S02]  /*28e0*/  FFMA.FTZ R187, R187, R39, R34 ;  /* 0x00000027bbbb7223 */ /* 0x000fc40000010022 */
[----:B------:R-:W-:Y:S01]  /*28f0*/  @P0 FADD.FTZ R162, R162, R43 ;  /* 0x0000002ba2a20221 */ /* 0x000fe20000010000 */
[----:B------:R-:W-:Y:S01]  /*2900*/  @P0 SHF.R.U64 R43, R50, 0x10, R51 ;  /* 0x00000010322b0819 */ /* 0x000fe20000001233 */
[----:B------:R-:W-:Y:S02]  /*2910*/  FADD.FTZ R181, R148, -R181 ;  /* 0x800000b594b57221 */ /* 0x000fe40000010000 */
[----:B------:R-:W-:Y:S01]  /*2920*/  @P0 FADD.FTZ R146, R146, R41 ;  /* 0x0000002992920221 */ /* 0x000fe20000010000 */
[----:B------:R-:W-:Y:S01]  /*2930*/  @P0 HADD2.F32 R41, -RZ, R42.H0_H0 ;  /* 0x2000002aff290230 */ /* 0x000fe20000004100 */
[----:B------:R-:W-:Y:S01]  /*2940*/  FADD.FTZ R187, R178, -R187 ;  /* 0x800000bbb2bb7221 */ /* 0x000fe20000010000 */
[----:B------:R-:W-:Y:S01]  /*2950*/  @P0 HADD2.F32 R40, -RZ, R43.H0_H0 ;  /* 0x2000002bff280230 */ /* 0x000fe20000004100 */
[----:B------:R-:W-:Y:S01]  /*2960*/  FMUL.FTZ R148, R62, R181 ;  /* 0x000000b53e947220 */ /* 0x000fe20000410000 */
[----:B------:R-:W-:Y:S01]  /*2970*/  F2F.F16.F32 R147, R162 ;  /* 0x000000a200937304 */ /* 0x000fe20000200800 */
[----:B------:R-:W-:-:S02]  /*2980*/  FFMA.FTZ R179, R179, R39, R34 ;  /* 0x00000027b3b37223 */ /* 0x000fc40000010022 */
[----:B------:R-:W-:Y:S02]  /*2990*/  FMUL.FTZ R149, R62, R187 ;  /* 0x000000bb3e957220 */ /* 0x000fe40000410000 */
[----:B------:R-:W-:Y:S01]  /*29a0*/  @P0 FADD.FTZ R148, R148, R41 ;  /* 0x0000002994940221 */ /* 0x000fe20000010000 */
[----:B------:R-:W-:Y:S01]  /*29b0*/  @P0 SHF.R.U32.HI R41, RZ, 0x10, R51 ;  /* 0x00000010ff290819 */ /* 0x000fe20000011633 */
[----:B------:R-:W-:Y:S01]  /*29c0*/  FADD.FTZ R179, R160, -R179 ;  /* 0x800000b3a0b37221 */ /* 0x000fe20000010000 */
[----:B------:R-:W-:Y:S01]  /*29d0*/  F2F.F16.F32 R145, R156 ;  /* 0x0000009c00917304 */ /* 0x000fe20000200800 */
[----:B------:R-:W-:Y:S02]  /*29e0*/  @P0 FADD.FTZ R149, R149, R40 ;  /* 0x0000002895950221 */ /* 0x000fe40000010000 */
[-CC-:B------:R-:W-:Y:S02]  /*29f0*/  FFMA.FTZ R40, R166, R39.reuse, R34.reuse ;  /* 0x00000027a6287223 */ /* 0x180fe40000010022 */
[----:B------:R-:W-:-:S02]  /*2a00*/  FFMA.FTZ R42, R167, R39, R34 ;  /* 0x00000027a72a7223 */ /* 0x000fc40000010022 */
[-CC-:B------:R-:W-:Y:S01]  /*2a10*/  FFMA.FTZ R175, R175, R39.reuse, R34.reuse ;  /* 0x00000027afaf7223 */ /* 0x180fe20000010022 */
[----:B------:R-:W-:Y:S01]  /*2a20*/  F2F.F16.F32 R160, R149 ;  /* 0x0000009500a07304 */ /* 0x000fe20000200800 */
[-CC-:B------:R-:W-:Y:S02]  /*2a30*/  FFMA.FTZ R44, R191, R39.reuse, R34.reuse ;  /* 0x00000027bf2c7223 */ /* 0x180fe40000010022 */
[-CC-:B------:R-:W-:Y:S02]  /*2a40*/  FFMA.FTZ R193, R193, R39.reuse, R34.reuse ;  /* 0x00000027c1c17223 */ /* 0x180fe40000010022 */
[-CC-:B------:R-:W-:Y:S02]  /*2a50*/  FFMA.FTZ R195, R195, R39.reuse, R34.reuse ;  /* 0x00000027c3c37223 */ /* 0x180fe40000010022 */
[-CC-:B------:R-:W-:Y:S01]  /*2a60*/  FFMA.FTZ R199, R199, R39.reuse, R34.reuse ;  /* 0x00000027c7c77223 */ /* 0x180fe20000010022 */
[----:B------:R-:W-:Y:S01]  /*2a70*/  F2F.F16.F32 R167, R148 ;  /* 0x0000009400a77304 */ /* 0x000fe20000200800 */
[----:B------:R-:W-:Y:S01]  /*2a80*/  FFMA.FTZ R198, R198, R39, R34 ;  /* 0x00000027c6c67223 */ /* 0x000fe20000010022 */
[----:B------:R-:W-:Y:S01]  /*2a90*/  @P0 HADD2.F32 R39, -RZ, R41.H0_H0 ;  /* 0x20000029ff270230 */ /* 0x000fe20000004100 */
[----:B------:R-:W-:-:S02]  /*2aa0*/  @P0 IMAD.MOV.U32 R34, RZ, RZ, R48 ;  /* 0x000000ffff220224 */ /* 0x000fc400078e0030 */
[----:B------:R-:W-:Y:S02]  /*2ab0*/  FMUL.FTZ R166, R62, R179 ;  /* 0x000000b33ea67220 */ /* 0x000fe40000410000 */
[----:B------:R-:W-:Y:S01]  /*2ac0*/  FADD.FTZ R63, R63, -R40 ;  /* 0x800000283f3f7221 */ /* 0x000fe20000010000 */
[----:B------:R-:W-:Y:S01]  /*2ad0*/  @P0 HADD2.F32 R34, -RZ, R34.H0_H0 ;  /* 0x20000022ff220230 */ /* 0x000fe20000004100 */
[----:B------:R-:W-:Y:S01]  /*2ae0*/  FADD.FTZ R41, R171, -R42 ;  /* 0x8000002aab297221 */ /* 0x000fe20000010000 */
[----:B------:R-:W-:Y:S01]  /*2af0*/  @P0 SHF.R.U64 R42, R48, 0x10, R49 ;  /* 0x00000010302a0819 */ /* 0x000fe20000001231 */
[----:B------:R-:W-:Y:S01]  /*2b00*/  @P0 FADD.FTZ R166, R166, R39 ;  /* 0x00000027a6a60221 */ /* 0x000fe20000010000 */
[----:B------:R-:W-:Y:S01]  /*2b10*/  @P0 MOV R40, R49 ;  /* 0x0000003100280202 */ /* 0x000fe20000000f00 */
[----:B------:R-:W-:Y:S01]  /*2b20*/  FADD.FTZ R39, R172, -R175 ;  /* 0x800000afac277221 */ /* 0x000fe20000010000 */
[----:B------:R-:W-:Y:S01]  /*2b30*/  F2F.F16.F32 R151, R146 ;  /* 0x0000009200977304 */ /* 0x000fe20000200800 */
[----:B------:R-:W-:-:S02]  /*2b40*/  FMUL.FTZ R171, R62, R63 ;  /* 0x0000003f3eab7220 */ /* 0x000fc40000410000 */
[----:B------:R-:W-:Y:S02]  /*2b50*/  FADD.FTZ R193, R174, -R193 ;  /* 0x800000c1aec17221 */ /* 0x000fe40000010000 */
[----:B------:R-:W-:Y:S01]  /*2b60*/  @P0 FADD.FTZ R171, R171, R34 ;  /* 0x00000022abab0221 */ /* 0x000fe20000010000 */
[----:B------:R-:W-:Y:S01]  /*2b70*/  @P0 HADD2.F32 R34, -RZ, R42.H0_H0 ;  /* 0x2000002aff220230 */ /* 0x000fe20000004100 */
[C---:B------:R-:W-:Y:S01]  /*2b80*/  FMUL.FTZ R174, R62.reuse, R39 ;  /* 0x000000273eae7220 */ /* 0x040fe20000410000 */
[----:B------:R-:W-:Y:S01]  /*2b90*/  @P0 SHF.R.U32.HI R39, RZ, 0x10, R49 ;  /* 0x00000010ff270819 */ /* 0x000fe20000011631 */
[----:B------:R-:W-:Y:S01]  /*2ba0*/  FADD.FTZ R43, R173, -R44 ;  /* 0x8000002cad2b7221 */ /* 0x000fe20000010000 */
[----:B------:R-:W1:Y:S01]  /*2bb0*/  F2F.F16.F32 R172, R166 ;  /* 0x000000a600ac7304 */ /* 0x000e620000200800 */
[C---:B------:R-:W-:Y:S01]  /*2bc0*/  FMUL.FTZ R173, R62.reuse, R41 ;  /* 0x000000293ead7220 */ /* 0x040fe20000410000 */
[----:B------:R-:W-:Y:S01]  /*2bd0*/  @P0 HADD2.F32 R41, -RZ, R40.H0_H0 ;  /* 0x20000028ff290230 */ /* 0x000fe20000004100 */
[----:B------:R-:W-:Y:S01]  /*2be0*/  FMUL.FTZ R178, R62, R43 ;  /* 0x0000002b3eb27220 */ /* 0x000fe20000410000 */
[----:B------:R-:W-:Y:S01]  /*2bf0*/  @P0 HADD2.F32 R39, -RZ, R39.H0_H0 ;  /* 0x20000027ff270230 */ /* 0x000fe20000004100 */
[----:B------:R-:W-:Y:S01]  /*2c00*/  @P0 FADD.FTZ R173, R173, R34 ;  /* 0x00000022adad0221 */ /* 0x000fe20000010000 */
[----:B------:R-:W-:Y:S01]  /*2c10*/  @P0 SHF.R.U64 R34, R2, 0x10, R3 ;  /* 0x0000001002220819 */ /* 0x000fe20000001203 */
[----:B------:R-:W-:Y:S01]  /*2c20*/  FADD.FTZ R195, R176, -R195 ;  /* 0x800000c3b0c37221 */ /* 0x000fe20000010000 */
[----:B0-----:R-:W-:Y:S01]  /*2c30*/  SHF.L.U32 R42, R169, 0x10, RZ ;  /* 0x00000010a92a7819 */ /* 0x001fe200000006ff */
[----:B------:R-:W-:Y:S01]  /*2c40*/  @P0 FADD.FTZ R178, R178, R39 ;  /* 0x00000027b2b20221 */ /* 0x000fe20000010000 */
[----:B------:R-:W-:Y:S01]  /*2c50*/  F2F.F16.F32 R176, R173 ;  /* 0x000000ad00b07304 */ /* 0x000fe20000200800 */
[----:B------:R-:W-:Y:S01]  /*2c60*/  @P0 HADD2.F32 R39, -RZ, R34.H0_H0 ;  /* 0x20000022ff270230 */ /* 0x000fe20000004100 */
[----:B------:R-:W-:Y:S01]  /*2c70*/  @P0 FADD.FTZ R174, R174, R41 ;  /* 0x00000029aeae0221 */ /* 0x000fe20000010000 */
[--C-:B------:R-:W-:Y:S01]  /*2c80*/  @P0 SHF.R.U32.HI R41, RZ, 0x10, R3.reuse ;  /* 0x00000010ff290819 */ /* 0x100fe20000011603 */
[----:B------:R-:W-:Y:S01]  /*2c90*/  FMUL.FTZ R180, R62, R195 ;  /* 0x000000c33eb47220 */ /* 0x000fe20000410000 */
[----:B------:R-:W-:Y:S01]  /*2ca0*/  @P0 MOV R34, R2 ;  /* 0x0000000200220202 */ /* 0x000fe20000000f00 */
[----:B------:R-:W-:-:S02]  /*2cb0*/  @P0 IMAD.MOV.U32 R40, RZ, RZ, R3 ;  /* 0x000000ffff280224 */ /* 0x000fc400078e0003 */
[----:B------:R-:W-:Y:S01]  /*2cc0*/  FADD.FTZ R183, R197, -R198 ;  /* 0x800000c6c5b77221 */ /* 0x000fe20000010000 */
[----:B------:R-:W-:Y:S01]  /*2cd0*/  F2F.F16.F32 R184, R178 ;  /* 0x000000b200b87304 */ /* 0x000fe20000200800 */
[----:B------:R-:W-:Y:S01]  /*2ce0*/  @P0 FADD.FTZ R180, R180, R39 ;  /* 0x00000027b4b40221 */ /* 0x000fe20000010000 */
[----:B------:R-:W-:Y:S01]  /*2cf0*/  @P0 HADD2.F32 R39, -RZ, R40.H0_H0 ;  /* 0x20000028ff270230 */ /* 0x000fe20000004100 */
[----:B------:R-:W-:Y:S01]  /*2d00*/  FADD.FTZ R199, R196, -R199 ;  /* 0x800000c7c4c77221 */ /* 0x000fe20000010000 */
[----:B------:R-:W-:Y:S01]  /*2d10*/  @P0 HADD2.F32 R40, -RZ, R41.H0_H0 ;  /* 0x20000029ff280230 */ /* 0x000fe20000004100 */
[C---:B------:R-:W-:Y:S01]  /*2d20*/  FMUL.FTZ R183, R62.reuse, R183 ;  /* 0x000000b73eb77220 */ /* 0x040fe20000410000 */
[----:B------:R-:W-:Y:S01]  /*2d30*/  @P0 HADD2.F32 R34, -RZ, R34.H0_H0 ;  /* 0x20000022ff220230 */ /* 0x000fe20000004100 */
[C---:B------:R-:W-:Y:S01]  /*2d40*/  FMUL.FTZ R179, R62.reuse, R193 ;  /* 0x000000c13eb37220 */ /* 0x040fe20000410000 */
[----:B------:R-:W-:Y:S01]  /*2d50*/  F2F.F16.F32 R185, R180 ;  /* 0x000000b400b97304 */ /* 0x000fe20000200800 */
[----:B------:R-:W-:Y:S01]  /*2d60*/  FMUL.FTZ R182, R62, R199 ;  /* 0x000000c73eb67220 */ /* 0x000fe20000410000 */
[----:B-1----:R-:W-:Y:S01]  /*2d70*/  SHF.L.U32 R62, R172, 0x10, RZ ;  /* 0x00000010ac3e7819 */ /* 0x002fe200000006ff */
[----:B------:R-:W-:-:S02]  /*2d80*/  @P0 FADD.FTZ R183, R183, R40 ;  /* 0x00000028b7b70221 */ /* 0x000fc40000010000 */
[----:B------:R-:W-:Y:S02]  /*2d90*/  @P0 FADD.FTZ R179, R179, R34 ;  /* 0x00000022b3b30221 */ /* 0x000fe40000010000 */
[----:B------:R-:W-:Y:S01]  /*2da0*/  IMAD.WIDE.U32 R32, R161, 0x10000, RZ ;  /* 0x00010000a1207825 */ /* 0x000fe200078e00ff */
[----:B------:R-:W0:Y:S03]  /*2db0*/  F2F.F16.F32 R186, R183 ;  /* 0x000000b700ba7304 */ /* 0x000e260000200800 */
[----:B------:R-:W-:Y:S01]  /*2dc0*/  IMAD.WIDE.U32 R34, R35, 0x10000, RZ ;  /* 0x0001000023227825 */ /* 0x000fe200078e00ff */
[----:B------:R-:W-:Y:S02]  /*2dd0*/  LOP3.LUT R43, R33, R42, R165, 0xfe, !PT ;  /* 0x0000002a212b7212 */ /* 0x000fe400078efea5 */
[----:B------:R-:W-:Y:S01]  /*2de0*/  LOP3.LUT R42, R32, R157, RZ, 0xfc, !PT ;  /* 0x0000009d202a7212 */ /* 0x000fe200078efcff */
[----:B------:R-:W-:Y:S01]  /*2df0*/  @P0 FADD.FTZ R182, R182, R39 ;  /* 0x00000027b6b60221 */ /* 0x000fe20000010000 */
[----:B------:R-:W-:Y:S01]  /*2e00*/  LOP3.LUT R45, R35, R38, R45, 0xfe, !PT ;  /* 0x00000026232d7212 */ /* 0x000fe200078efe2d */
[----:B------:R-:W-:Y:S01]  /*2e10*/  IMAD.WIDE.U32 R32, R152, 0x10000, RZ ;  /* 0x0001000098207825 */ /* 0x000fe200078e00ff */
[----:B------:R-:W-:Y:S01]  /*2e20*/  LOP3.LUT R44, R34, R37, RZ, 0xfc, !PT ;  /* 0x00000025222c7212 */ /* 0x000fe200078efcff */
[----:B------:R-:W1:Y:S01]  /*2e30*/  F2F.F16.F32 R187, R182 ;  /* 0x000000b600bb7304 */ /* 0x000e620000200800 */
[----:B------:R-:W-:Y:S01]  /*2e40*/  SHF.L.U32 R37, R150, 0x10, RZ ;  /* 0x0000001096257819 */ /* 0x000fe200000006ff */
[----:B------:R-:W-:Y:S01]  /*2e50*/  IMAD.U32 R36, R158, 0x10000, RZ ;  /* 0x000100009e247824 */ /* 0x000fe200078e00ff */
[----:B------:R-:W-:Y:S01]  /*2e60*/  LOP3.LUT R32, R32, R153, RZ, 0xfc, !PT ;  /* 0x0000009920207212 */ /* 0x000fe200078efcff */
[----:B------:R-:W-:Y:S01]  /*2e70*/  IMAD.WIDE.U32 R34, R143, 0x10000, RZ ;  /* 0x000100008f227825 */ /* 0x000fe200078e00ff */
[----:B0-----:R-:W-:-:S02]  /*2e80*/  SHF.L.U32 R188, R186, 0x10, RZ ;  /* 0x00000010babc7819 */ /* 0x001fc400000006ff */
[----:B------:R-:W-:Y:S01]  /*2e90*/  LOP3.LUT R33, R33, R36, R155, 0xfe, !PT ;  /* 0x0000002421217212 */ /* 0x000fe200078efe9b */
[----:B------:R-:W0:Y:S01]  /*2ea0*/  F2F.F16.F32 R175, R171 ;  /* 0x000000ab00af7304 */ /* 0x000e220000200800 */
[----:B------:R-:W-:Y:S01]  /*2eb0*/  LOP3.LUT R35, R35, R37, R147, 0xfe, !PT ;  /* 0x0000002523237212 */ /* 0x000fe200078efe93 */
[----:B------:R-:W-:Y:S01]  /*2ec0*/  IMAD.WIDE.U32 R36, R160, 0x10000, RZ ;  /* 0x00010000a0247825 */ /* 0x000fe200078e00ff */
[----:B------:R-:W-:-:S03]  /*2ed0*/  LOP3.LUT R34, R34, R145, RZ, 0xfc, !PT ;  /* 0x0000009122227212 */ /* 0x000fc600078efcff */
[----:B------:R-:W-:Y:S01]  /*2ee0*/  IMAD.WIDE.U32 R40, R185, 0x10000, RZ ;  /* 0x00010000b9287825 */ /* 0x000fe200078e00ff */
[----:B------:R-:W-:Y:S01]  /*2ef0*/  LOP3.LUT R37, R37, R62, R167, 0xfe, !PT ;  /* 0x0000003e25257212 */ /* 0x000fe200078efea7 */
[----:B------:R-:W2:Y:S01]  /*2f00*/  F2F.F16.F32 R181, R174 ;  /* 0x000000ae00b57304 */ /* 0x000ea20000200800 */
[----:B------:R-:W-:Y:S01]  /*2f10*/  @P1 F2FP.PACK_AB R62, RZ, R46 ;  /* 0x0000002eff3e123e */ /* 0x000fe200000000ff */
[----:B------:R-:W-:Y:S01]  /*2f20*/  IMAD.U32 R63, R184, 0x10000, RZ ;  /* 0x00010000b83f7824 */ /* 0x000fe200078e00ff */
[----:B------:R-:W-:Y:S01]  /*2f30*/  IADD3 R46, P0, R142, c[0x0][0x248], RZ ;  /* 0x000092008e2e7a10 */ /* 0x000fe20007f1e0ff */
[----:B------:R-:W-:Y:S01]  /*2f40*/  IMAD.WIDE.U32 R38, R176, 0x10000, RZ ;  /* 0x00010000b0267825 */ /* 0x000fe200078e00ff */
[----:B-1----:R-:W-:Y:S02]  /*2f50*/  LOP3.LUT R41, R41, R188, R187, 0xfe, !PT ;  /* 0x000000bc29297212 */ /* 0x002fe400078efebb */
[----:B------:R-:W-:Y:S01]  /*2f60*/  @P1 F2FP.PACK_AB R188, RZ, R47 ;  /* 0x0000002fffbc123e */ /* 0x000fe200000000ff */
[----:B------:R-:W1:Y:S01]  /*2f70*/  F2F.F16.F32 R189, R179 ;  /* 0x000000b300bd7304 */ /* 0x000e620000200800 */
[----:B------:R-:W-:-:S02]  /*2f80*/  LOP3.LUT R36, R36, R151, RZ, 0xfc, !PT ;  /* 0x0000009724247212 */ /* 0x000fc400078efcff */
[----:B0-----:R-:W-:Y:S02]  /*2f90*/  LOP3.LUT R38, R38, R175, RZ, 0xfc, !PT ;  /* 0x000000af26267212 */ /* 0x001fe400078efcff */
[----:B------:R-:W-:Y:S02]  /*2fa0*/  IADD3.X R47, R177, c[0x0][0x24c], RZ, P0, !PT ;  /* 0x00009300b12f7a10 */ /* 0x000fe400007fe4ff */
[----:B------:R-:W-:Y:S02]  /*2fb0*/  @P1 PRMT R139, R62, 0x7610, R139 ;  /* 0x000076103e8b1816 */ /* 0x000fe4000000008b */
[----:B--2---:R-:W-:Y:S02]  /*2fc0*/  LOP3.LUT R39, R39, R63, R181, 0xfe, !PT ;  /* 0x0000003f27277212 */ /* 0x004fe400078efeb5 */
[----:B-1----:R-:W-:Y:S01]  /*2fd0*/  LOP3.LUT R40, R40, R189, RZ, 0xfc, !PT ;  /* 0x000000bd28287212 */ /* 0x002fe200078efcff */
        /* <DEDUP_REMOVED lines=9> */
.L_x_1899:
        /* <DEDUP_REMOVED lines=13> */
.L_x_1900:
        /* <DEDUP_REMOVED lines=20> */
.L_x_1901:
        /* <DEDUP_REMOVED lines=13> */
.L_x_1902:
        /* <DEDUP_REMOVED lines=20> */
.L_x_1903:
        /* <DEDUP_REMOVED lines=13> */
.L_x_1904:
        /* <DEDUP_REMOVED lines=20> */
.L_x_1905:
        /* <DEDUP_REMOVED lines=13> */
.L_x_1906:
        /* <DEDUP_REMOVED lines=20> */
.L_x_1907:
        /* <DEDUP_REMOVED lines=13> */
.L_x_1908:
        /* <DEDUP_REMOVED lines=16> */
.L_x_1909:
        /* <DEDUP_REMOVED lines=21> */
.L_x_1910:
        /* <DEDUP_REMOVED lines=9> */
.L_x_1911:
        /* <DEDUP_REMOVED lines=14> */
.L_x_1912:
[----:B------:R-:W-:-:S04]  /*3d40*/  LOP3.LUT P0, RZ, R71, 0xff, RZ, 0xc0, !PT ;  /* 0x000000ff47ff7812 */ /* 0x000fc8000780c0ff */
[----:B------:R-:W-:Y:S01]  /*3d50*/  SEL R71, RZ, 0x1, P0 ;  /* 0x00000001ff477807 */ /* 0x000fe20000000000 */
[----:B01----:R-:W-:Y:S01]  /*3d60*/  @P3 CALL.REL.NOINC `(.L_x_1913) ;  /* 0x0000001000003944 */ /* 0x003fe20003c00000 */
[----:B------:R-:W-:Y:S05]  /*3d70*/  BRA `(.L_x_1914) ;  /* 0xffffc74000007947 */ /* 0x000fea000383ffff */
.L_x_1913:
        /* <DEDUP_REMOVED lines=56> */
.L_x_1896:
[----:B------:R-:W0:Y:S01]  /*4100*/  S2UR UR6, SR_CTAID.X ;  /* 0x00000000000679c3 */ /* 0x000e220000002500 */
[----:B------:R-:W-:Y:S01]  /*4110*/  HFMA2.MMA R21, -RZ, RZ, 0, 9.5367431640625e-07 ;  /* 0x00000010ff157435 */ /* 0x000fe200000001ff */
        /* <DEDUP_REMOVED lines=21> */
.L_x_1897:
[----:B------:R-:W-:Y:S01]  /*4270*/  HFMA2.MMA R38, -RZ, RZ, 0, 1.847743988037109375e-06 ;  /* 0x0000001fff267435 */ /* 0x000fe200000001ff */
[----:B------:R-:W-:Y:S01]  /*4280*/  MOV R36, R40 ;  /* 0x0000002800247202 */ /* 0x000fe20000000f00 */
[----:B------:R-:W-:Y:S01]  /*4290*/  IMAD.MOV.U32 R41, RZ, RZ, 0x10 ;  /* 0x00000010ff297424 */ /* 0x000fe200078e00ff */
[----:B------:R-:W-:-:S02]  /*42a0*/  MOV R43, 0xffffffff ;  /* 0xffffffff002b7802 */ /* 0x000fc40000000f00 */
[----:B------:R-:W-:Y:S02]  /*42b0*/  MOV R32, 0x42d0 ;  /* 0x000042d000207802 */ /* 0x000fe40000000f00 */
[----:B-----5:R-:W-:Y:S05]  /*42c0*/  CALL.REL.NOINC `($__internal_63_$__cuda_sm70_shflsync_down_p) ;  /* 0x0000046000007944 */ /* 0x020fea0003c00000 */
[----:B-1----:R-:W-:Y:S01]  /*42d0*/  IMAD.MOV.U32 R35, RZ, RZ, R36 ;  /* 0x000000ffff237224 */ /* 0x002fe200078e0024 */
[----:B0-----:R-:W-:Y:S05]  /*42e0*/  BRA `(.L_x_1915) ;  /* 0xffffda8000007947 */ /* 0x001fea000383ffff */
.L_x_1898:
[----:B------:R-:W-:Y:S01]  /*42f0*/  HFMA2.MMA R41, -RZ, RZ, 0, 9.5367431640625e-07 ;  /* 0x00000010ff297435 */ /* 0x000fe200000001ff */
[----:B------:R-:W-:Y:S01]  /*4300*/  MOV R36, R37 ;  /* 0x0000002500247202 */ /* 0x000fe20000000f00 */
[----:B------:R-:W-:Y:S01]  /*4310*/  IMAD.MOV.U32 R38, RZ, RZ, 0x1f ;  /* 0x0000001fff267424 */ /* 0x000fe200078e00ff */
[----:B------:R-:W-:Y:S02]  /*4320*/  MOV R43, 0xffffffff ;  /* 0xffffffff002b7802 */ /* 0x000fe40000000f00 */
[----:B------:R-:W-:Y:S02]  /*4330*/  MOV R32, 0x4350 ;  /* 0x0000435000207802 */ /* 0x000fe40000000f00 */
[----:B01---5:R-:W-:Y:S05]  /*4340*/  CALL.REL.NOINC `($__internal_63_$__cuda_sm70_shflsync_down_p) ;  /* 0x000003e000007944 */ /* 0x023fea0003c00000 */
[----:B------:R-:W-:Y:S01]  /*4350*/  FADD.FTZ R40, R40, R35 ;  /* 0x0000002328287221 */ /* 0x000fe20000010000 */
[----:B0-----:R-:W-:Y:S01]  /*4360*/  HFMA2.MMA R41, -RZ, RZ, 0, 4.76837158203125e-07 ;  /* 0x00000008ff297435 */ /* 0x001fe200000001ff */
[----:B-1----:R-:W-:Y:S01]  /*4370*/  FADD.FTZ R37, R37, R36 ;  /* 0x0000002425257221 */ /* 0x002fe20000010000 */
[----:B------:R-:W-:Y:S01]  /*4380*/  MOV R38, 0x1f ;  /* 0x0000001f00267802 */ /* 0x000fe20000000f00 */
[----:B------:R-:W-:Y:S01]  /*4390*/  IMAD.MOV.U32 R43, RZ, RZ, -0x1 ;  /* 0xffffffffff2b7424 */ /* 0x000fe200078e00ff */
[----:B------:R-:W-:-:S02]  /*43a0*/  MOV R36, R40 ;  /* 0x0000002800247202 */ /* 0x000fc40000000f00 */
[----:B------:R-:W-:Y:S02]  /*43b0*/  MOV R32, 0x43d0 ;  /* 0x000043d000207802 */ /* 0x000fe40000000f00 */
[----:B------:R-:W-:Y:S05]  /*43c0*/  CALL.REL.NOINC `($__internal_63_$__cuda_sm70_shflsync_down_p) ;  /* 0x0000036000007944 */ /* 0x000fea0003c00000 */
[----:B0-----:R-:W-:Y:S01]  /*43d0*/  HFMA2.MMA R38, -RZ, RZ, 0, 1.847743988037109375e-06 ;  /* 0x0000001fff267435 */ /* 0x001fe200000001ff */
[----:B-1----:R-:W-:Y:S01]  /*43e0*/  MOV R35, R36 ;  /* 0x0000002400237202 */ /* 0x002fe20000000f00 */
[----:B------:R-:W-:Y:S01]  /*43f0*/  IMAD.MOV.U32 R41, RZ, RZ, 0x8 ;  /* 0x00000008ff297424 */ /* 0x000fe200078e00ff */
[----:B------:R-:W-:Y:S02]  /*4400*/  MOV R36, R37 ;  /* 0x0000002500247202 */ /* 0x000fe40000000f00 */
[----:B------:R-:W-:Y:S02]  /*4410*/  MOV R43, 0xffffffff ;  /* 0xffffffff002b7802 */ /* 0x000fe40000000f00 */
[----:B------:R-:W-:Y:S02]  /*4420*/  MOV R32, 0x4440 ;  /* 0x0000444000207802 */ /* 0x000fe40000000f00 */
[----:B------:R-:W-:Y:S05]  /*4430*/  CALL.REL.NOINC `($__internal_63_$__cuda_sm70_shflsync_down_p) ;  /* 0x000002f000007944 */ /* 0x000fea0003c00000 */
[----:B------:R-:W-:Y:S01]  /*4440*/  FADD.FTZ R40, R35, R40 ;  /* 0x0000002823287221 */ /* 0x000fe20000010000 */
[----:B0-----:R-:W-:Y:S01]  /*4450*/  HFMA2.MMA R41, -RZ, RZ, 0, 2.384185791015625e-07 ;  /* 0x00000004ff297435 */ /* 0x001fe200000001ff */
[----:B-1----:R-:W-:Y:S01]  /*4460*/  FADD.FTZ R37, R37, R36 ;  /* 0x0000002425257221 */ /* 0x002fe20000010000 */
[----:B------:R-:W-:Y:S01]  /*4470*/  MOV R43, 0xffffffff ;  /* 0xffffffff002b7802 */ /* 0x000fe20000000f00 */
[----:B------:R-:W-:Y:S01]  /*4480*/  IMAD.MOV.U32 R38, RZ, RZ, 0x1f ;  /* 0x0000001fff267424 */ /* 0x000fe200078e00ff */
[----:B------:R-:W-:-:S02]  /*4490*/  MOV R36, R40 ;  /* 0x0000002800247202 */ /* 0x000fc40000000f00 */
[----:B------:R-:W-:Y:S02]  /*44a0*/  MOV R32, 0x44c0 ;  /* 0x000044c000207802 */ /* 0x000fe40000000f00 */
[----:B------:R-:W-:Y:S05]  /*44b0*/  CALL.REL.NOINC `($__internal_63_$__cuda_sm70_shflsync_down_p) ;  /* 0x0000027000007944 */ /* 0x000fea0003c00000 */
[----:B0-----:R-:W-:Y:S01]  /*44c0*/  HFMA2.MMA R41, -RZ, RZ, 0, 2.384185791015625e-07 ;  /* 0x00000004ff297435 */ /* 0x001fe200000001ff */
[----:B-1----:R-:W-:Y:S01]  /*44d0*/  MOV R35, R36 ;  /* 0x0000002400237202 */ /* 0x002fe20000000f00 */
[----:B------:R-:W-:Y:S01]  /*44e0*/  IMAD.MOV.U32 R36, RZ, RZ, R37 ;  /* 0x000000ffff247224 */ /* 0x000fe200078e0025 */
[----:B------:R-:W-:Y:S02]  /*44f0*/  MOV R38, 0x1f ;  /* 0x0000001f00267802 */ /* 0x000fe40000000f00 */
[----:B------:R-:W-:Y:S02]  /*4500*/  MOV R43, 0xffffffff ;  /* 0xffffffff002b7802 */ /* 0x000fe40000000f00 */
[----:B------:R-:W-:Y:S02]  /*4510*/  MOV R32, 0x4530 ;  /* 0x0000453000207802 */ /* 0x000fe40000000f00 */
[----:B------:R-:W-:Y:S05]  /*4520*/  CALL.REL.NOINC `($__internal_63_$__cuda_sm70_shflsync_down_p) ;  /* 0x0000020000007944 */ /* 0x000fea0003c00000 */
[----:B------:R-:W-:Y:S01]  /*4530*/  FADD.FTZ R40, R35, R40 ;  /* 0x0000002823287221 */ /* 0x000fe20000010000 */
[----:B0-----:R-:W-:Y:S01]  /*4540*/  HFMA2.MMA R38, -RZ, RZ, 0, 1.847743988037109375e-06 ;  /* 0x0000001fff267435 */ /* 0x001fe200000001ff */
[----:B-1----:R-:W-:Y:S01]  /*4550*/  FADD.FTZ R39, R37, R36 ;  /* 0x0000002425277221 */ /* 0x002fe20000010000 */
[----:B------:R-:W-:Y:S01]  /*4560*/  MOV R43, 0xffffffff ;  /* 0xffffffff002b7802 */ /* 0x000fe20000000f00 */
[----:B------:R-:W-:Y:S01]  /*4570*/  IMAD.MOV.U32 R41, RZ, RZ, 0x2 ;  /* 0x00000002ff297424 */ /* 0x000fe200078e00ff */
[----:B------:R-:W-:-:S02]  /*4580*/  MOV R36, R40 ;  /* 0x0000002800247202 */ /* 0x000fc40000000f00 */
[----:B------:R-:W-:Y:S02]  /*4590*/  MOV R32, 0x45b0 ;  /* 0x000045b000207802 */ /* 0x000fe40000000f00 */
[----:B------:R-:W-:Y:S05]  /*45a0*/  CALL.REL.NOINC `($__internal_63_$__cuda_sm70_shflsync_down_p) ;  /* 0x0000018000007944 */ /* 0x000fea0003c00000 */
[----:B0-----:R-:W-:Y:S01]  /*45b0*/  HFMA2.MMA R41, -RZ, RZ, 0, 1.1920928955078125e-07 ;  /* 0x00000002ff297435 */ /* 0x001fe200000001ff */
[----:B-1----:R-:W-:Y:S01]  /*45c0*/  IMAD.MOV.U32 R35, RZ, RZ, R36 ;  /* 0x000000ffff237224 */ /* 0x002fe200078e0024 */
[----:B------:R-:W-:Y:S01]  /*45d0*/  MOV R36, R39 ;  /* 0x0000002700247202 */ /* 0x000fe20000000f00 */
[----:B------:R-:W-:Y:S01]  /*45e0*/  IMAD.MOV.U32 R43, RZ, RZ, -0x1 ;  /* 0xffffffffff2b7424 */ /* 0x000fe200078e00ff */
[----:B------:R-:W-:Y:S02]  /*45f0*/  MOV R38, 0x1f ;  /* 0x0000001f00267802 */ /* 0x000fe40000000f00 */
[----:B------:R-:W-:Y:S02]  /*4600*/  MOV R32, 0x4620 ;  /* 0x0000462000207802 */ /* 0x000fe40000000f00 */
[----:B------:R-:W-:Y:S05]  /*4610*/  CALL.REL.NOINC `($__internal_63_$__cuda_sm70_shflsync_down_p) ;  /* 0x0000011000007944 */ /* 0x000fea0003c00000 */
[----:B------:R-:W-:Y:S01]  /*4620*/  FADD.FTZ R37, R35, R40 ;  /* 0x0000002823257221 */ /* 0x000fe20000010000 */
[----:B0-----:R-:W-:Y:S01]  /*4630*/  HFMA2.MMA R41, -RZ, RZ, 0, 5.9604644775390625e-08 ;  /* 0x00000001ff297435 */ /* 0x001fe200000001ff */
[----:B-1----:R-:W-:Y:S01]  /*4640*/  FADD.FTZ R39, R39, R36 ;  /* 0x0000002427277221 */ /* 0x002fe20000010000 */
[----:B------:R-:W-:Y:S01]  /*4650*/  MOV R38, 0x1f ;  /* 0x0000001f00267802 */ /* 0x000fe20000000f00 */
[----:B------:R-:W-:Y:S01]  /*4660*/  IMAD.MOV.U32 R36, RZ, RZ, R37 ;  /* 0x000000ffff247224 */ /* 0x000fe200078e0025 */
[----:B------:R-:W-:-:S02]  /*4670*/  MOV R43, 0xffffffff ;  /* 0xffffffff002b7802 */ /* 0x000fc40000000f00 */
[----:B------:R-:W-:Y:S02]  /*4680*/  MOV R32, 0x46a0 ;  /* 0x000046a000207802 */ /* 0x000fe40000000f00 */
[----:B------:R-:W-:Y:S05]  /*4690*/  CALL.REL.NOINC `($__internal_63_$__cuda_sm70_shflsync_down_p) ;  /* 0x0000009000007944 */ /* 0x000fea0003c00000 */
[----:B0-----:R-:W-:Y:S01]  /*46a0*/  HFMA2.MMA R41, -RZ, RZ, 0, 5.9604644775390625e-08 ;  /* 0x00000001ff297435 */ /* 0x001fe200000001ff */
[----:B-1----:R-:W-:Y:S01]  /*46b0*/  MOV R60, R36 ;  /* 0x00000024003c7202 */ /* 0x002fe20000000f00 */
[----:B------:R-:W-:Y:S01]  /*46c0*/  IMAD.MOV.U32 R38, RZ, RZ, 0x1f ;  /* 0x0000001fff267424 */ /* 0x000fe200078e00ff */
[----:B------:R-:W-:Y:S02]  /*46d0*/  MOV R36, R39 ;  /* 0x0000002700247202 */ /* 0x000fe40000000f00 */
[----:B------:R-:W-:Y:S02]  /*46e0*/  MOV R43, 0xffffffff ;  /* 0xffffffff002b7802 */ /* 0x000fe40000000f00 */
[----:B------:R-:W-:Y:S02]  /*46f0*/  MOV R32, 0x4710 ;  /* 0x0000471000207802 */ /* 0x000fe40000000f00 */
[----:B------:R-:W-:Y:S05]  /*4700*/  CALL.REL.NOINC `($__internal_63_$__cuda_sm70_shflsync_down_p) ;  /* 0x0000002000007944 */ /* 0x000fea0003c00000 */
[----:B-1----:R-:W-:Y:S01]  /*4710*/  MOV R32, R36 ;  /* 0x0000002400207202 */ /* 0x002fe20000000f00 */
[----:B0-----:R-:W-:Y:S05]  /*4720*/  BRA `(.L_x_1916) ;  /* 0xffffd76000007947 */ /* 0x001fea000383ffff */
        .weak           $__internal_63_$__cuda_sm70_shflsync_down_p
        .type           $__internal_63_$__cuda_sm70_shflsync_down_p,@function
        .size           $__internal_63_$__cuda_sm70_shflsync_down_p,(.L_x_3425 - $__internal_63_$__cuda_sm70_shflsync_down_p)
$__internal_63_$__cuda_sm70_shflsync_down_p:
[----:B------:R-:W-:Y:S01]  /*4730*/  HFMA2.MMA R33, -RZ, RZ, 0, 0 ;  /* 0x00000000ff217435 */ /* 0x000fe200000001ff */
[----:B------:R-:W-:Y:S04]  /*4740*/  WARPSYNC R43 ;  /* 0x0000002b00007348 */ /* 0x000fe80003800000 */
[----:B------:R0:W1:Y:S01]  /*4750*/  SHFL.DOWN PT, R36, R36, R41, R38 ;  /* 0x0800002924247389 */ /* 0x00006200000e0026 */
[----:B------:R-:W-:Y:S05]  /*4760*/  RET.REL.NODEC R32 `(_ZN10layer_norm31ln_parallel_residual_bwd_kernelINS_13Kernel_traitsIf6__halfS2_S2_fjLj7168ELj1ELj1ELj8ELj8ENS_18Kernel_traits_baseILj7168EfS2_S2_S2_fjLj256EEEEELb0ELb1ELb1EEEvNS_9BwdParamsE) ;  /* 0xffffb89020007950 */ /* 0x000fea0003c3ffff */
.L_x_1917:
        /* <DEDUP_REMOVED lines=9> */
.L_x_3425:


//--------------------- .text._ZN10layer_norm31ln_parallel_residual_bwd_kernelINS_13Kernel_traitsIf6__halfS2_S2_fjLj7168ELj1ELj1ELj8ELj8ENS_18Kernel_traits_baseILj7168EfS2_S2_S2_fjLj256EEEEELb1ELb0ELb0EEEvNS_9BwdParamsE --------------------------
	.section	.text._ZN10layer_norm31ln_parallel_residual_bwd_kernelINS_13Kernel_traitsIf6__halfS2_S2_fjLj7168ELj1ELj1ELj8ELj8ENS_18Kernel_traits_baseILj7168EfS2_S2_S2_fjLj256EEEEELb1ELb0ELb0EEEvNS_9BwdParamsE,"ax",@progbits
	.sectioninfo	@"SHI_REGISTERS=255"
	.align	128
        .global         _ZN10layer_norm31ln_parallel_residual_bwd_kernelINS_13Kernel_traitsIf6__halfS2_S2_fjLj7168ELj1ELj1ELj8ELj8ENS_18Kernel_traits_baseILj7168EfS2_S2_S2_fjLj256EEEEELb1ELb0ELb0EEEvNS_9BwdParamsE
        .type           _ZN10layer_norm31ln_parallel_residual_bwd_kernelINS_13Kernel_traitsIf6__halfS2_S2_fjLj7168ELj1ELj1ELj8ELj8ENS_18Kernel_traits_baseILj7168EfS2_S2_S2_fjLj256EEEEELb1ELb0ELb0EEEvNS_9BwdParamsE,@function
        .size           _ZN10layer_norm31ln_parallel_residual_bwd_kernelINS_13Kernel_traitsIf6__halfS2_S2_fjLj7168ELj1ELj1ELj8ELj8ENS_18Kernel_traits_baseILj7168EfS2_S2_S2_fjLj256EEEEELb1ELb0ELb0EEEvNS_9BwdParamsE,(.L_x_3426 - _ZN10layer_norm31ln_parallel_residual_bwd_kernelINS_13Kernel_traitsIf6__halfS2_S2_fjLj7168ELj1ELj1ELj8ELj8ENS_18Kernel_traits_baseILj7168EfS2_S2_S2_fjLj256EEEEELb1ELb0ELb0EEEvNS_9BwdParamsE)
        .other          _ZN10layer_norm31ln_parallel_residual_bwd_kernelINS_13Kernel_traitsIf6__halfS2_S2_fjLj7168ELj1ELj1ELj8ELj8ENS_18Kernel_traits_baseILj7168EfS2_S2_S2_fjLj256EEEEELb1ELb0ELb0EEEvNS_9BwdParamsE,@"STO_CUDA_ENTRY STV_DEFAULT"
_ZN10layer_norm31ln_parallel_residual_bwd_kernelINS_13Kernel_traitsIf6__halfS2_S2_fjLj7168ELj1ELj1ELj8ELj8ENS_18Kernel_traits_baseILj7168EfS2_S2_S2_fjLj256EEEEELb1ELb0ELb0EEEvNS_9BwdParamsE:
.text._ZN10layer_norm31ln_parallel_residual_bwd_kernelINS_13Kernel_traitsIf6__halfS2_S2_fjLj7168ELj1ELj1ELj8ELj8ENS_18Kernel_traits_baseILj7168EfS2_S2_S2_fjLj256EEEEELb1ELb0ELb0EEEvNS_9BwdParamsE:
        /* <DEDUP_REMOVED lines=24> */
[----:B------:R-:W-:Y:S02]  /*0180*/  @P6 IMAD.MOV.U32 R5, RZ, RZ, 0x10 ;  /* 0x00000010ff056424 */ /* 0x000fe400078e00ff */
[----:B------:R-:W-:Y:S02]  /*0190*/  @P5 MOV R9, 0x10 ;  /* 0x0000001000095802 */ /* 0x000fe40000000f00 */
[----:B------:R-:W-:-:S04]  /*01a0*/  @P6 IMAD.WIDE.U32 R2, R0, R5, c[0x0][0x1b0] ;  /* 0x00006c0000026625 */ /* 0x000fc800078e0005 */
[C---:B------:R-:W-:Y:S01]  /*01b0*/  @P6 IMAD.WIDE.U32 R4, R0.reuse, R5, c[0x0][0x1b8] ;  /* 0x00006e0000046625 */ /* 0x040fe200078e0005 */
[----:B------:R-:W-:-:S05]  /*01c0*/  @P6 LOP3.LUT R0, R0, 0x100, RZ, 0xfc, !PT ;  /* 0x0000010000006812 */ /* 0x000fca00078efcff */
        /* <DEDUP_REMOVED lines=16> */
[----:B------:R-:W-:Y:S01]  /*02d0*/  @P1 IMAD.MOV.U32 R21, RZ, RZ, 0x10 ;  /* 0x00000010ff151424 */ /* 0x000fe200078e00ff */
[----:B------:R-:W-:Y:S01]  /*02e0*/  @P2 MOV R25, 0x10 ;  /* 0x0000001000192802 */ /* 0x000fe20000000f00 */
[----:B------:R0:W5:Y:S02]  /*02f0*/  @P0 LDG.E.128 R216, [R16.64] ;  /* 0x0000000410d80981 */ /* 0x000164000c1e1d00 */
        /* <DEDUP_REMOVED lines=96> */
.L_x_1962:
[----:B------:R-:W-:Y:S01]  /*0900*/  HFMA2.MMA R152, -RZ, RZ, 0, 2.384185791015625e-07 ;  /* 0x00000004ff987435 */ /* 0x000fe200000001ff */
[----:B------:R-:W0:Y:S01]  /*0910*/  S2R R168, SR_TID.X ;  /* 0x0000000000a87919 */ /* 0x000e220000002100 */
[----:B------:R-:W1:Y:S08]  /*0920*/  LDC.U8 R252, c[0x0][0x1f0] ;  /* 0x00007c00fffc7b82 */ /* 0x000e700000000000 */
[----:B------:R-:W-:-:S04]  /*0930*/  IMAD.WIDE R154, R170, R152, c[0x0][0x1a0] ;  /* 0x00006800aa9a7625 */ /* 0x000fc800078e0298 */
[----:B------:R-:W-:Y:S01]  /*0940*/  IMAD.WIDE R152, R170, R152, c[0x0][0x1a8] ;  /* 0x00006a00aa987625 */ /* 0x000fe200078e0298 */
        /* <DEDUP_REMOVED lines=42> */
[----:B-----5:R-:W-:Y:S02]  /*0bf0*/  FSEL R155, R154, RZ, !P3 ;  /* 0x000000ff9a9b7208 */ /* 0x020fe40005800000 */
[----:B--2---:R-:W-:Y:S01]  /*0c00*/  MOV R198, R194 ;  /* 0x000000c200c67202 */ /* 0x004fe20000000f00 */
[----:B---3--:R-:W-:Y:S01]  /*0c10*/  IMAD.MOV.U32 R196, RZ, RZ, R162 ;  /* 0x000000ffffc47224 */ /* 0x008fe200078e00a2 */
[--C-:B------:R-:W-:Y:S01]  /*0c20*/  SHF.R.U64 R162, R162, 0x10, R163.reuse ;  /* 0x00000010a2a27819 */ /* 0x100fe200000012a3 */
[----:B------:R-:W-:-:S03]  /*0c30*/  IMAD.MOV.U32 R197, RZ, RZ, R163 ;  /* 0x000000ffffc57224 */ /* 0x000fc600078e00a3 */
[----:B------:R-:W-:Y:S01]  /*0c40*/  HADD2.F32 R196, -RZ, R196.H0_H0 ;  /* 0x200000c4ffc47230 */ /* 0x000fe20000004100 */
[----:B----4-:R-:W-:Y:S01]  /*0c50*/  MOV R161, R152 ;  /* 0x0000009800a17202 */ /* 0x010fe20000000f00 */
[--C-:B------:R-:W-:Y:S01]  /*0c60*/  IMAD.MOV.U32 R193, RZ, RZ, R153.reuse ;  /* 0x000000ffffc17224 */ /* 0x100fe200078e0099 */
[--C-:B------:R-:W-:Y:S02]  /*0c70*/  SHF.R.U64 R152, R152, 0x10, R153.reuse ;  /* 0x0000001098987819 */ /* 0x100fe40000001299 */
[----:B------:R-:W-:Y:S01]  /*0c80*/  SHF.R.U32.HI R153, RZ, 0x10, R153 ;  /* 0x00000010ff997819 */ /* 0x000fe20000011699 */
[----:B0-----:R-:W-:Y:S02]  /*0c90*/  HADD2.F32 R164, -RZ, R161.H0_H0 ;  /* 0x200000a1ffa47230 */ /* 0x001fe40000004100 */
[----:B------:R-:W-:Y:S02]  /*0ca0*/  HADD2.F32 R161, -RZ, R152.H0_H0 ;  /* 0x20000098ffa17230 */ /* 0x000fe40000004100 */
[----:B------:R-:W-:-:S02]  /*0cb0*/  HADD2.F32 R152, -RZ, R193.H0_H0 ;  /* 0x200000c1ff987230 */ /* 0x000fc40000004100 */
[----:B------:R-:W-:Y:S01]  /*0cc0*/  HADD2.F32 R153, -RZ, R153.H0_H0 ;  /* 0x20000099ff997230 */ /* 0x000fe20000004100 */
[C---:B------:R-:W-:Y:S02]  /*0cd0*/  FADD.FTZ R164, -R155.reuse, R164 ;  /* 0x000000a49ba47221 */ /* 0x040fe40000010100 */
[C---:B------:R-:W-:Y:S02]  /*0ce0*/  FADD.FTZ R161, -R155.reuse, R161 ;  /* 0x000000a19ba17221 */ /* 0x040fe40000010100 */
[C---:B------:R-:W-:Y:S02]  /*0cf0*/  FADD.FTZ R152, -R155.reuse, R152 ;  /* 0x000000989b987221 */ /* 0x040fe40000010100 */
[----:B------:R-:W-:Y:S01]  /*0d00*/  FADD.FTZ R155, -R155, R153 ;  /* 0x000000999b9b7221 */ /* 0x000fe20000010100 */
[----:B------:R-:W-:Y:S01]  /*0d10*/  SHF.R.U32.HI R153, RZ, 0x10, R163 ;  /* 0x00000010ff997819 */ /* 0x000fe200000116a3 */
[--C-:B------:R-:W-:Y:S01]  /*0d20*/  IMAD.MOV.U32 R193, RZ, RZ, R195.reuse ;  /* 0x000000ffffc17224 */ /* 0x100fe200078e00c3 */
[----:B------:R-:W-:-:S02]  /*0d30*/  SHF.R.U64 R163, R194, 0x10, R195 ;  /* 0x00000010c2a37819 */ /* 0x000fc400000012c3 */
[----:B------:R-:W-:Y:S01]  /*0d40*/  SHF.R.U32.HI R194, RZ, 0x10, R195 ;  /* 0x00000010ffc27819 */ /* 0x000fe200000116c3 */
[----:B------:R-:W-:Y:S01]  /*0d50*/  HADD2.F32 R195, -RZ, R198.H0_H0 ;  /* 0x200000c6ffc37230 */ /* 0x000fe20000004100 */
[----:B------:R-:W-:Y:S01]  /*0d60*/  FMUL.FTZ R164, R169, R164 ;  /* 0x000000a4a9a47220 */ /* 0x000fe20000410000 */
[----:B------:R-:W2:Y:S03]  /*0d70*/  LDL R198, [R1+0x4c] ;  /* 0x00004c0001c67983 */ /* 0x000ea60000100800 */
[-C--:B------:R-:W-:Y:S02]  /*0d80*/  FMUL.FTZ R199, R199, R195.reuse ;  /* 0x000000c3c7c77220 */ /* 0x080fe40000410000 */
[----:B------:R-:W-:Y:S02]  /*0d90*/  FADD.FTZ R124, R124, R195 ;  /* 0x000000c37c7c7221 */ /* 0x000fe40000010000 */
[----:B------:R-:W-:Y:S01]  /*0da0*/  FFMA.FTZ R96, R164, R195, R96 ;  /* 0x000000c3a4607223 */ /* 0x000fe20000010060 */
[----:B------:R-:W-:Y:S01]  /*0db0*/  HADD2.F32 R195, -RZ, R163.H0_H0 ;  /* 0x200000a3ffc37230 */ /* 0x000fe20000004100 */
[----:B------:R-:W-:-:S02]  /*0dc0*/  FFMA.FTZ R199, R0, R196, R199 ;  /* 0x000000c400c77223 */ /* 0x000fc400000100c7 */
[----:B------:R0:W5:Y:S01]  /*0dd0*/  LDL.LU R0, [R1+0x60] ;  /* 0x0000600001007983 */ /* 0x0001620000300800 */
[----:B------:R-:W-:-:S03]  /*0de0*/  FMUL.FTZ R163, R169, R161 ;  /* 0x000000a1a9a37220 */ /* 0x000fc60000410000 */
[----:B------:R-:W3:Y:S01]  /*0df0*/  LDL R161, [R1+0x44] ;  /* 0x0000440001a17983 */ /* 0x000ee20000100800 */
[----:B------:R-:W-:Y:S02]  /*0e00*/  FADD.FTZ R68, R68, R196 ;  /* 0x000000c444447221 */ /* 0x000fe40000010000 */
[----:B------:R-:W-:Y:S02]  /*0e10*/  FFMA.FTZ R40, R164, R196, R40 ;  /* 0x000000c4a4287223 */ /* 0x000fe40000010028 */
[----:B------:R-:W4:Y:S01]  /*0e20*/  LDL R196, [R1+0x48] ;  /* 0x0000480001c47983 */ /* 0x000f220000100800 */
[----:B------:R-:W-:-:S05]  /*0e30*/  HADD2.F32 R162, -RZ, R162.H0_H0 ;  /* 0x200000a2ffa27230 */ /* 0x000fca0000004100 */
[----:B------:R-:W-:Y:S02]  /*0e40*/  FADD.FTZ R69, R69, R162 ;  /* 0x000000a245457221 */ /* 0x000fe40000010000 */
[----:B------:R-:W-:Y:S01]  /*0e50*/  FFMA.FTZ R41, R163, R162, R41 ;  /* 0x000000a2a3297223 */ /* 0x000fe20000010029 */
[----:B------:R-:W-:-:S05]  /*0e60*/  HADD2.F32 R153, -RZ, R153.H0_H0 ;  /* 0x20000099ff997230 */ /* 0x000fca0000004100 */
[----:B------:R-:W-:Y:S02]  /*0e70*/  FADD.FTZ R71, R71, R153 ;  /* 0x0000009947477221 */ /* 0x000fe40000010000 */
[----:B------:R-:W-:Y:S02]  /*0e80*/  FADD.FTZ R125, R125, R195 ;  /* 0x000000c37d7d7221 */ /* 0x000fe40000010000 */
[-C--:B------:R-:W-:Y:S02]  /*0e90*/  FFMA.FTZ R97, R163, R195.reuse, R97 ;  /* 0x000000c3a3617223 */ /* 0x080fe40000010061 */
[----:B---3--:R-:W-:-:S04]  /*0ea0*/  FMUL.FTZ R161, R161, R195 ;  /* 0x000000c3a1a17220 */ /* 0x008fc80000410000 */
[----:B------:R-:W-:Y:S01]  /*0eb0*/  FFMA.FTZ R249, R249, R162, R161 ;  /* 0x000000a2f9f97223 */ /* 0x000fe200000100a1 */
[----:B------:R-:W-:Y:S01]  /*0ec0*/  HADD2.F32 R161, -RZ, R193.H0_H0 ;  /* 0x200000c1ffa17230 */ /* 0x000fe20000004100 */
[----:B------:R-:W-:Y:S01]  /*0ed0*/  FMUL.FTZ R162, R169, R152 ;  /* 0x00000098a9a27220 */ /* 0x000fe20000410000 */
[----:B------:R-:W-:-:S03]  /*0ee0*/  HADD2.F32 R193, -RZ, R197.H0_H0 ;  /* 0x200000c5ffc17230 */ /* 0x000fc60000004100 */
[----:B----4-:R-:W-:-:S04]  /*0ef0*/  FMUL.FTZ R152, R196, R161 ;  /* 0x000000a1c4987220 */ /* 0x010fc80000410000 */
[----:B------:R-:W-:Y:S01]  /*0f00*/  FFMA.FTZ R248, R248, R193, R152 ;  /* 0x000000c1f8f87223 */ /* 0x000fe20000010098 */
[----:B------:R-:W-:Y:S01]  /*0f10*/  HADD2.F32 R152, -RZ, R194.H0_H0 ;  /* 0x200000c2ff987230 */ /* 0x000fe20000004100 */
        /* <DEDUP_REMOVED lines=15> */
[----:B------:R-:W-:Y:S02]  /*1010*/  FADD.FTZ R70, R70, R193 ;  /* 0x000000c146467221 */ /* 0x000fe40000010000 */
[----:B------:R-:W-:Y:S02]  /*1020*/  FFMA.FTZ R42, R162, R193, R42 ;  /* 0x000000c1a22a7223 */ /* 0x000fe4000001002a */
[----:B------:R-:W-:-:S02]  /*1030*/  FADD.FTZ R152, R152, R247 ;  /* 0x000000f798987221 */ /* 0x000fc40000010000 */
[----:B------:R-:W-:Y:S02]  /*1040*/  FFMA.FTZ R153, R161, R247, R153 ;  /* 0x000000f7a1997223 */ /* 0x000fe40000010099 */
.L_x_1920:
[----:B01----:R-:W-:Y:S05]  /*1050*/  BSYNC B0 ;  /* 0x0000000000007941 */ /* 0x003fea0003800000 */
.L_x_1919:
        /* <DEDUP_REMOVED lines=27> */
[----:B------:R-:W4:Y:S04]  /*1210*/  LDG.E.64 R194, [R194.64] ;  /* 0x00000004c2c27981 */ /* 0x000f28000c1e1b00 */
[----:B------:R-:W2:Y:S04]  /*1220*/  LDG.E.64 R156, [R156.64] ;  /* 0x000000049c9c7981 */ /* 0x000ea8000c1e1b00 */
[----:B------:R-:W3:Y:S01]  /*1230*/  LDG.E.64 R196, [R196.64] ;  /* 0x00000004c4c47981 */ /* 0x000ee2000c1e1b00 */
[----:B------:R-:W-:-:S02]  /*1240*/  FSEL R31, R154, RZ, !P3 ;  /* 0x000000ff9a1f7208 */ /* 0x000fc40005800000 */
[----:B--2---:R-:W-:Y:S01]  /*1250*/  MOV R243, R156 ;  /* 0x0000009c00f37202 */ /* 0x004fe20000000f00 */
[--C-:B------:R-:W-:Y:S01]  /*1260*/  IMAD.MOV.U32 R193, RZ, RZ, R157.reuse ;  /* 0x000000ffffc17224 */ /* 0x100fe200078e009d */
[--C-:B------:R-:W-:Y:S02]  /*1270*/  SHF.R.U64 R156, R156, 0x10, R157.reuse ;  /* 0x000000109c9c7819 */ /* 0x100fe4000000129d */
[----:B------:R-:W-:Y:S01]  /*1280*/  SHF.R.U32.HI R198, RZ, 0x10, R157 ;  /* 0x00000010ffc67819 */ /* 0x000fe2000001169d */
[----:B-1----:R-:W-:Y:S02]  /*1290*/  HADD2.F32 R158, -RZ, R243.H0_H0 ;  /* 0x200000f3ff9e7230 */ /* 0x002fe40000004100 */
[----:B------:R-:W-:Y:S02]  /*12a0*/  HADD2.F32 R157, -RZ, R156.H0_H0 ;  /* 0x2000009cff9d7230 */ /* 0x000fe40000004100 */
[----:B------:R-:W-:Y:S02]  /*12b0*/  HADD2.F32 R156, -RZ, R193.H0_H0 ;  /* 0x200000c1ff9c7230 */ /* 0x000fe40000004100 */
[----:B------:R-:W-:Y:S01]  /*12c0*/  HADD2.F32 R193, -RZ, R198.H0_H0 ;  /* 0x200000c6ffc17230 */ /* 0x000fe20000004100 */
[----:B------:R-:W-:-:S02]  /*12d0*/  FADD.FTZ R158, -R31, R158 ;  /* 0x0000009e1f9e7221 */ /* 0x000fc40000010100 */
[C---:B------:R-:W-:Y:S02]  /*12e0*/  FADD.FTZ R157, -R31.reuse, R157 ;  /* 0x0000009d1f9d7221 */ /* 0x040fe40000010100 */
[C---:B------:R-:W-:Y:S01]  /*12f0*/  FADD.FTZ R156, -R31.reuse, R156 ;  /* 0x0000009c1f9c7221 */ /* 0x040fe20000010100 */
[----:B----4-:R-:W-:Y:S01]  /*1300*/  SHF.R.U32.HI R252, RZ, 0x10, R195 ;  /* 0x00000010fffc7819 */ /* 0x010fe200000116c3 */
[----:B------:R-:W-:Y:S01]  /*1310*/  FADD.FTZ R31, -R31, R193 ;  /* 0x000000c11f1f7221 */ /* 0x000fe20000010100 */
[----:B------:R-:W-:Y:S01]  /*1320*/  SHF.R.U64 R193, R194, 0x10, R195 ;  /* 0x00000010c2c17819 */ /* 0x000fe200000012c3 */
[----:B------:R-:W-:Y:S01]  /*1330*/  IMAD.MOV.U32 R198, RZ, RZ, R194 ;  /* 0x000000ffffc67224 */ /* 0x000fe200078e00c2 */
[----:B---3--:R-:W-:Y:S01]  /*1340*/  SHF.R.U64 R194, R196, 0x10, R197 ;  /* 0x00000010c4c27819 */ /* 0x008fe200000012c5 */
[----:B0-----:R-:W-:Y:S01]  /*1350*/  IMAD.MOV.U32 R0, RZ, RZ, R195 ;  /* 0x000000ffff007224 */ /* 0x001fe200078e00c3 */
[--C-:B------:R-:W-:Y:S01]  /*1360*/  SHF.R.U32.HI R195, RZ, 0x10, R197.reuse ;  /* 0x00000010ffc37819 */ /* 0x100fe200000116c5 */
[----:B------:R-:W-:-:S02]  /*1370*/  IMAD.MOV.U32 R244, RZ, RZ, R197 ;  /* 0x000000fffff47224 */ /* 0x000fc400078e00c5 */
[----:B------:R-:W2:Y:S01]  /*1380*/  LDL R197, [R1+0x20] ;  /* 0x0000200001c57983 */ /* 0x000ea20000100800 */
[----:B------:R-:W-:Y:S01]  /*1390*/  MOV R243, R196 ;  /* 0x000000c400f37202 */ /* 0x000fe20000000f00 */
[----:B------:R-:W-:-:S04]  /*13a0*/  FMUL.FTZ R158, R169, R158 ;  /* 0x0000009ea99e7220 */ /* 0x000fc80000410000 */
[----:B------:R-:W-:Y:S02]  /*13b0*/  HADD2.F32 R196, -RZ, R243.H0_H0 ;  /* 0x200000f3ffc47230 */ /* 0x000fe40000004100 */
[----:B------:R-:W-:Y:S01]  /*13c0*/  HADD2.F32 R194, -RZ, R194.H0_H0 ;  /* 0x200000c2ffc27230 */ /* 0x000fe20000004100 */
[----:B------:R-:W3:Y:S02]  /*13d0*/  LDL R243, [R1+0x3c] ;  /* 0x00003c0001f37983 */ /* 0x000ee40000100800 */
[----:B------:R-:W-:Y:S02]  /*13e0*/  FADD.FTZ R128, R128, R196 ;  /* 0x000000c480807221 */ /* 0x000fe40000010000 */
[-C--:B------:R-:W-:Y:S02]  /*13f0*/  FFMA.FTZ R100, R158, R196.reuse, R100 ;  /* 0x000000c49e647223 */ /* 0x080fe40000010064 */
[----:B--2---:R-:W-:Y:S02]  /*1400*/  FMUL.FTZ R197, R197, R196 ;  /* 0x000000c4c5c57220 */ /* 0x004fe40000410000 */
[----:B------:R-:W2:Y:S01]  /*1410*/  LDL R196, [R1+0x24] ;  /* 0x0000240001c47983 */ /* 0x000ea20000100800 */
[----:B------:R-:W-:-:S02]  /*1420*/  HADD2.F32 R193, -RZ, R193.H0_H0 ;  /* 0x200000c1ffc17230 */ /* 0x000fc40000004100 */
[----:B------:R-:W-:-:S05]  /*1430*/  HADD2.F32 R198, -RZ, R198.H0_H0 ;  /* 0x200000c6ffc67230 */ /* 0x000fca0000004100 */
[----:B------:R-:W-:Y:S02]  /*1440*/  FADD.FTZ R72, R72, R198 ;  /* 0x000000c648487221 */ /* 0x000fe40000010000 */
[-C--:B------:R-:W-:Y:S02]  /*1450*/  FFMA.FTZ R44, R158, R198.reuse, R44 ;  /* 0x000000c69e2c7223 */ /* 0x080fe4000001002c */
[----:B------:R-:W-:Y:S02]  /*1460*/  FFMA.FTZ R246, R246, R198, R197 ;  /* 0x000000c6f6f67223 */ /* 0x000fe400000100c5 */
[----:B------:R-:W4:Y:S04]  /*1470*/  LDL R198, [R1+0x38] ;  /* 0x0000380001c67983 */ /* 0x000f280000100800 */
[----:B------:R-:W3:Y:S01]  /*1480*/  LDL R197, [R1+0x2c] ;  /* 0x00002c0001c57983 */ /* 0x000ee20000100800 */
[----:B------:R-:W-:-:S02]  /*1490*/  FMUL.FTZ R157, R169, R157 ;  /* 0x0000009da99d7220 */ /* 0x000fc40000410000 */
[----:B------:R-:W-:Y:S02]  /*14a0*/  FADD.FTZ R129, R129, R194 ;  /* 0x000000c281817221 */ /* 0x000fe40000010000 */
[-C--:B------:R-:W-:Y:S02]  /*14b0*/  FFMA.FTZ R101, R157, R194.reuse, R101 ;  /* 0x000000c29d657223 */ /* 0x080fe40000010065 */
[----:B--2---:R-:W-:-:S04]  /*14c0*/  FMUL.FTZ R196, R196, R194 ;  /* 0x000000c2c4c47220 */ /* 0x004fc80000410000 */
[----:B------:R-:W-:Y:S02]  /*14d0*/  FFMA.FTZ R245, R245, R193, R196 ;  /* 0x000000c1f5f57223 */ /* 0x000fe400000100c4 */
[----:B------:R-:W2:Y:S01]  /*14e0*/  LDL R196, [R1+0x28] ;  /* 0x0000280001c47983 */ /* 0x000ea20000100800 */
[----:B------:R-:W-:-:S03]  /*14f0*/  HADD2.F32 R194, -RZ, R0.H0_H0 ;  /* 0x20000000ffc27230 */ /* 0x000fc60000004100 */
[----:B------:R0:W5:Y:S01]  /*1500*/  LDL.LU R0, [R1+0x60] ;  /* 0x0000600001007983 */ /* 0x0001620000300800 */
[----:B------:R-:W-:Y:S02]  /*1510*/  FADD.FTZ R73, R73, R193 ;  /* 0x000000c149497221 */ /* 0x000fe40000010000 */
[----:B------:R-:W-:Y:S01]  /*1520*/  FFMA.FTZ R45, R157, R193, R45 ;  /* 0x000000c19d2d7223 */ /* 0x000fe2000001002d */
[----:B------:R-:W-:Y:S01]  /*1530*/  HADD2.F32 R193, -RZ, R244.H0_H0 ;  /* 0x200000f4ffc17230 */ /* 0x000fe20000004100 */
[----:B------:R-:W-:Y:S01]  /*1540*/  FMUL.FTZ R156, R169, R156 ;  /* 0x0000009ca99c7220 */ /* 0x000fe20000410000 */
[----:B------:R-:W-:Y:S01]  /*1550*/  HADD2.F32 R195, -RZ, R195.H0_H0 ;  /* 0x200000c3ffc37230 */ /* 0x000fe20000004100 */
        /* <DEDUP_REMOVED lines=8> */
[----:B------:R-:W-:Y:S01]  /*15e0*/  FMUL.FTZ R31, R169, R31 ;  /* 0x0000001fa91f7220 */ /* 0x000fe20000410000 */
[----:B------:R-:W-:Y:S01]  /*15f0*/  IADD3 R155, R155, 0x100, RZ ;  /* 0x000001009b9b7810 */ /* 0x000fe20007ffe0ff */
[----:B------:R-:W-:-:S02]  /*1600*/  FADD.FTZ R131, R131, R195 ;  /* 0x000000c383837221 */ /* 0x000fc40000010000 */
[----:B------:R-:W-:Y:S02]  /*1610*/  FFMA.FTZ R103, R31, R195, R103 ;  /* 0x000000c31f677223 */ /* 0x000fe40000010067 */
[----:B--2---:R-:W-:Y:S01]  /*1620*/  FMUL.FTZ R196, R196, R193 ;  /* 0x000000c1c4c47220 */ /* 0x004fe20000410000 */
[----:B------:R-:W-:-:S03]  /*1630*/  HADD2.F32 R193, -RZ, R252.H0_H0 ;  /* 0x200000fcffc17230 */ /* 0x000fc60000004100 */
[----:B----4-:R-:W-:Y:S02]  /*1640*/  FFMA.FTZ R244, R198, R194, R196 ;  /* 0x000000c2c6f47223 */ /* 0x010fe400000100c4 */
[----:B---3--:R-:W-:Y:S02]  /*1650*/  FMUL.FTZ R194, R197, R195 ;  /* 0x000000c3c5c27220 */ /* 0x008fe40000410000 */
[----:B------:R-:W-:Y:S02]  /*1660*/  FADD.FTZ R152, R152, R244 ;  /* 0x000000f498987221 */ /* 0x000fe40000010000 */
[----:B------:R-:W-:Y:S02]  /*1670*/  FFMA.FTZ R243, R243, R193, R194 ;  /* 0x000000c1f3f37223 */ /* 0x000fe400000100c2 */
[----:B------:R-:W-:Y:S02]  /*1680*/  FFMA.FTZ R153, R156, R244, R153 ;  /* 0x000000f49c997223 */ /* 0x000fe40000010099 */
[----:B------:R-:W-:-:S02]  /*1690*/  FADD.FTZ R75, R75, R193 ;  /* 0x000000c14b4b7221 */ /* 0x000fc40000010000 */
[C---:B------:R-:W-:Y:S02]  /*16a0*/  FFMA.FTZ R47, R31.reuse, R193, R47 ;  /* 0x000000c11f2f7223 */ /* 0x040fe4000001002f */
[----:B------:R-:W-:Y:S02]  /*16b0*/  FADD.FTZ R152, R152, R243 ;  /* 0x000000f398987221 */ /* 0x000fe40000010000 */
[----:B------:R-:W-:Y:S02]  /*16c0*/  FFMA.FTZ R153, R31, R243, R153 ;  /* 0x000000f31f997223 */ /* 0x000fe40000010099 */
.L_x_1922:
[----:B0-----:R-:W-:Y:S05]  /*16d0*/  BSYNC B0 ;  /* 0x0000000000007941 */ /* 0x001fea0003800000 */
.L_x_1921:
        /* <DEDUP_REMOVED lines=28> */
[----:B------:R-:W2:Y:S04]  /*18a0*/  LDG.E.64 R194, [R194.64] ;  /* 0x00000004c2c27981 */ /* 0x000ea8000c1e1b00 */
[----:B------:R-:W2:Y:S04]  /*18b0*/  LDG.E.64 R26, [R26.64] ;  /* 0x000000041a1a7981 */ /* 0x000ea8000c1e1b00 */
[----:B------:R-:W3:Y:S01]  /*18c0*/  LDG.E.64 R196, [R196.64] ;  /* 0x00000004c4c47981 */ /* 0x000ee2000c1e1b00 */
[----:B------:R-:W-:-:S02]  /*18d0*/  FSEL R25, R154, RZ, !P3 ;  /* 0x000000ff9a197208 */ /* 0x000fc40005800000 */
[----:B--2---:R-:W-:Y:S01]  /*18e0*/  MOV R239, R26 ;  /* 0x0000001a00ef7202 */ /* 0x004fe20000000f00 */
[--C-:B------:R-:W-:Y:S01]  /*18f0*/  IMAD.MOV.U32 R193, RZ, RZ, R27.reuse ;  /* 0x000000ffffc17224 */ /* 0x100fe200078e001b */
[--C-:B------:R-:W-:Y:S02]  /*1900*/  SHF.R.U64 R26, R26, 0x10, R27.reuse ;  /* 0x000000101a1a7819 */ /* 0x100fe4000000121b */
[----:B------:R-:W-:Y:S01]  /*1910*/  SHF.R.U32.HI R198, RZ, 0x10, R27 ;  /* 0x00000010ffc67819 */ /* 0x000fe2000001161b */
[----:B----4-:R-:W-:Y:S02]  /*1920*/  HADD2.F32 R28, -RZ, R239.H0_H0 ;  /* 0x200000efff1c7230 */ /* 0x010fe40000004100 */
[----:B------:R-:W-:Y:S02]  /*1930*/  HADD2.F32 R27, -RZ, R26.H0_H0 ;  /* 0x2000001aff1b7230 */ /* 0x000fe40000004100 */
[----:B------:R-:W-:Y:S02]  /*1940*/  HADD2.F32 R26, -RZ, R193.H0_H0 ;  /* 0x200000c1ff1a7230 */ /* 0x000fe40000004100 */
[----:B------:R-:W-:Y:S01]  /*1950*/  HADD2.F32 R193, -RZ, R198.H0_H0 ;  /* 0x200000c6ffc17230 */ /* 0x000fe20000004100 */
[----:B------:R-:W-:-:S02]  /*1960*/  FADD.FTZ R28, -R25, R28 ;  /* 0x0000001c191c7221 */ /* 0x000fc40000010100 */
[C---:B------:R-:W-:Y:S02]  /*1970*/  FADD.FTZ R27, -R25.reuse, R27 ;  /* 0x0000001b191b7221 */ /* 0x040fe40000010100 */
[C---:B------:R-:W-:Y:S01]  /*1980*/  FADD.FTZ R26, -R25.reuse, R26 ;  /* 0x0000001a191a7221 */ /* 0x040fe20000010100 */
[----:B------:R-:W-:Y:S01]  /*1990*/  SHF.R.U32.HI R252, RZ, 0x10, R195 ;  /* 0x00000010fffc7819 */ /* 0x000fe200000116c3 */
[----:B------:R-:W-:Y:S01]  /*19a0*/  FADD.FTZ R25, -R25, R193 ;  /* 0x000000c119197221 */ /* 0x000fe20000010100 */
[----:B------:R-:W-:Y:S01]  /*19b0*/  SHF.R.U64 R193, R194, 0x10, R195 ;  /* 0x00000010c2c17819 */ /* 0x000fe200000012c3 */
[----:B------:R-:W-:Y:S01]  /*19c0*/  IMAD.MOV.U32 R198, RZ, RZ, R194 ;  /* 0x000000ffffc67224 */ /* 0x000fe200078e00c2 */
[----:B---3--:R-:W-:Y:S01]  /*19d0*/  SHF.R.U64 R194, R196, 0x10, R197 ;  /* 0x00000010c4c27819 */ /* 0x008fe200000012c5 */
[----:B0-----:R-:W-:Y:S01]  /*19e0*/  IMAD.MOV.U32 R0, RZ, RZ, R195 ;  /* 0x000000ffff007224 */ /* 0x001fe200078e00c3 */
[--C-:B------:R-:W-:Y:S01]  /*19f0*/  SHF.R.U32.HI R195, RZ, 0x10, R197.reuse ;  /* 0x00000010ffc37819 */ /* 0x100fe200000116c5 */
[----:B------:R-:W-:-:S02]  /*1a00*/  IMAD.MOV.U32 R240, RZ, RZ, R197 ;  /* 0x000000fffff07224 */ /* 0x000fc400078e00c5 */
[----:B------:R-:W2:Y:S01]  /*1a10*/  LDL R197, [R1] ;  /* 0x0000000001c57983 */ /* 0x000ea20000100800 */
        /* <DEDUP_REMOVED lines=52> */
.L_x_1924:
[----:B0-----:R-:W-:Y:S05]  /*1d60*/  BSYNC B0 ;  /* 0x0000000000007941 */ /* 0x001fea0003800000 */
.L_x_1923:
        /* <DEDUP_REMOVED lines=20> */
[----:B------:R-:W-:-:S06]  /*1eb0*/  LEA.HI.X R21, R155, c[0x0][0x18c], RZ, 0x3, P3 ;  /* 0x000063009b157a11 */ /* 0x000fcc00018f1cff */
[----:B------:R-:W2:Y:S01]  /*1ec0*/  LDG.E.64 R20, [R20.64] ;  /* 0x0000000414147981 */ /* 0x000ea2000c1e1b00 */
[----:B------:R-:W-:-:S04]  /*1ed0*/  IMAD.WIDE.U32 R194, R155, R196, c[0x0][0x208] ;  /* 0x000082009bc27625 */ /* 0x000fc800078e00c4 */
[----:B------:R-:W-:Y:S01]  /*1ee0*/  IMAD.WIDE.U32 R196, R155, R196, c[0x0][0x210] ;  /* 0x000084009bc47625 */ /* 0x000fe200078e00c4 */
[----:B-1----:R-:W-:Y:S01]  /*1ef0*/  ISETP.NE.AND P3, PT, R193, RZ, PT ;  /* 0x000000ffc100720c */ /* 0x002fe20003f65270 */
[----:B------:R-:W3:Y:S03]  /*1f00*/  LDG.E.64 R194, [R194.64] ;  /* 0x00000004c2c27981 */ /* 0x000ee6000c1e1b00 */
[----:B-----5:R-:W-:Y:S01]  /*1f10*/  FSEL R19, R154, RZ, !P3 ;  /* 0x000000ff9a137208 */ /* 0x020fe20005800000 */
[----:B------:R-:W4:Y:S01]  /*1f20*/  LDG.E.64 R196, [R196.64] ;  /* 0x00000004c4c47981 */ /* 0x000f22000c1e1b00 */
[----:B------:R-:W-:Y:S02]  /*1f30*/  IADD3 R155, R155, 0x100, RZ ;  /* 0x000001009b9b7810 */ /* 0x000fe40007ffe0ff */
[----:B--2---:R-:W-:Y:S01]  /*1f40*/  MOV R235, R20 ;  /* 0x0000001400eb7202 */ /* 0x004fe20000000f00 */
[--C-:B------:R-:W-:Y:S01]  /*1f50*/  IMAD.MOV.U32 R193, RZ, RZ, R21.reuse ;  /* 0x000000ffffc17224 */ /* 0x100fe200078e0015 */
[----:B------:R-:W-:-:S02]  /*1f60*/  SHF.R.U64 R20, R20, 0x10, R21 ;  /* 0x0000001014147819 */ /* 0x000fc40000001215 */
[----:B------:R-:W-:Y:S01]  /*1f70*/  SHF.R.U32.HI R198, RZ, 0x10, R21 ;  /* 0x00000010ffc67819 */ /* 0x000fe20000011615 */
[----:B0-----:R-:W-:Y:S02]  /*1f80*/  HADD2.F32 R22, -RZ, R235.H0_H0 ;  /* 0x200000ebff167230 */ /* 0x001fe40000004100 */
[----:B------:R-:W-:Y:S02]  /*1f90*/  HADD2.F32 R21, -RZ, R20.H0_H0 ;  /* 0x20000014ff157230 */ /* 0x000fe40000004100 */
[----:B------:R-:W-:Y:S02]  /*1fa0*/  HADD2.F32 R20, -RZ, R193.H0_H0 ;  /* 0x200000c1ff147230 */ /* 0x000fe40000004100 */
[----:B------:R-:W-:Y:S01]  /*1fb0*/  HADD2.F32 R193, -RZ, R198.H0_H0 ;  /* 0x200000c6ffc17230 */ /* 0x000fe20000004100 */
[C---:B------:R-:W-:Y:S02]  /*1fc0*/  FADD.FTZ R22, -R19.reuse, R22 ;  /* 0x0000001613167221 */ /* 0x040fe40000010100 */
[----:B------:R-:W-:-:S02]  /*1fd0*/  FADD.FTZ R21, -R19, R21 ;  /* 0x0000001513157221 */ /* 0x000fc40000010100 */
[C---:B------:R-:W-:Y:S01]  /*1fe0*/  FADD.FTZ R20, -R19.reuse, R20 ;  /* 0x0000001413147221 */ /* 0x040fe20000010100 */
[----:B----4-:R-:W-:Y:S01]  /*1ff0*/  MOV R235, R196 ;  /* 0x000000c400eb7202 */ /* 0x010fe20000000f00 */
[----:B------:R-:W-:Y:S01]  /*2000*/  FADD.FTZ R19, -R19, R193 ;  /* 0x000000c113137221 */ /* 0x000fe20000010100 */
[----:B---3--:R-:W-:Y:S01]  /*2010*/  SHF.R.U64 R193, R194, 0x10, R195 ;  /* 0x00000010c2c17819 */ /* 0x008fe200000012c3 */
[----:B------:R-:W-:Y:S01]  /*2020*/  IMAD.MOV.U32 R198, RZ, RZ, R194 ;  /* 0x000000ffffc67224 */ /* 0x000fe200078e00c2 */
[----:B------:R-:W-:Y:S01]  /*2030*/  SHF.R.U64 R194, R196, 0x10, R197 ;  /* 0x00000010c4c27819 */ /* 0x000fe200000012c5 */
[----:B------:R-:W-:Y:S01]  /*2040*/  HADD2.F32 R196, -RZ, R235.H0_H0 ;  /* 0x200000ebffc47230 */ /* 0x000fe20000004100 */
[----:B------:R-:W-:Y:S01]  /*2050*/  FMUL.FTZ R22, R169, R22 ;  /* 0x00000016a9167220 */ /* 0x000fe20000410000 */
[--C-:B------:R-:W-:Y:S02]  /*2060*/  SHF.R.U32.HI R252, RZ, 0x10, R195.reuse ;  /* 0x00000010fffc7819 */ /* 0x100fe400000116c3 */
[----:B------:R-:W-:Y:S01]  /*2070*/  HADD2.F32 R194, -RZ, R194.H0_H0 ;  /* 0x200000c2ffc27230 */ /* 0x000fe20000004100 */
[----:B------:R-:W-:Y:S01]  /*2080*/  IMAD.MOV.U32 R237, RZ, RZ, R195 ;  /* 0x000000ffffed7224 */ /* 0x000fe200078e00c3 */
[--C-:B------:R-:W-:Y:S01]  /*2090*/  SHF.R.U32.HI R195, RZ, 0x10, R197.reuse ;  /* 0x00000010ffc37819 */ /* 0x100fe200000116c5 */
[----:B------:R-:W-:Y:S01]  /*20a0*/  IMAD.MOV.U32 R236, RZ, RZ, R197 ;  /* 0x000000ffffec7224 */ /* 0x000fe200078e00c5 */
[----:B------:R-:W-:Y:S01]  /*20b0*/  HADD2.F32 R193, -RZ, R193.H0_H0 ;  /* 0x200000c1ffc17230 */ /* 0x000fe20000004100 */
[----:B------:R-:W-:-:S02]  /*20c0*/  FMUL.FTZ R197, R216, R196 ;  /* 0x000000c4d8c57220 */ /* 0x000fc40000410000 */
[----:B------:R-:W-:Y:S02]  /*20d0*/  FADD.FTZ R136, R136, R196 ;  /* 0x000000c488887221 */ /* 0x000fe40000010000 */
[----:B------:R-:W-:Y:S02]  /*20e0*/  FFMA.FTZ R108, R22, R196, R108 ;  /* 0x000000c4166c7223 */ /* 0x000fe4000001006c */
[----:B------:R-:W-:Y:S02]  /*20f0*/  FMUL.FTZ R21, R169, R21 ;  /* 0x00000015a9157220 */ /* 0x000fe40000410000 */
[----:B------:R-:W-:Y:S01]  /*2100*/  FMUL.FTZ R196, R217, R194 ;  /* 0x000000c2d9c47220 */ /* 0x000fe20000410000 */
[----:B------:R-:W-:Y:S01]  /*2110*/  HADD2.F32 R198, -RZ, R198.H0_H0 ;  /* 0x200000c6ffc67230 */ /* 0x000fe20000004100 */
[----:B------:R-:W-:Y:S02]  /*2120*/  IMAD.MOV.U32 R235, RZ, RZ, R237 ;  /* 0x000000ffffeb7224 */ /* 0x000fe400078e00ed */
[----:B------:R-:W-:-:S02]  /*2130*/  FADD.FTZ R81, R81, R193 ;  /* 0x000000c151517221 */ /* 0x000fc40000010000 */
[-C--:B------:R-:W-:Y:S02]  /*2140*/  FFMA.FTZ R53, R21, R193.reuse, R53 ;  /* 0x000000c115357223 */ /* 0x080fe40000010035 */
[----:B------:R-:W-:Y:S01]  /*2150*/  FFMA.FTZ R237, R221, R193, R196 ;  /* 0x000000c1dded7223 */ /* 0x000fe200000100c4 */
[----:B------:R-:W-:Y:S01]  /*2160*/  HADD2.F32 R193, -RZ, R236.H0_H0 ;  /* 0x200000ecffc17230 */ /* 0x000fe20000004100 */
[----:B------:R-:W-:Y:S02]  /*2170*/  FFMA.FTZ R238, R220, R198, R197 ;  /* 0x000000c6dcee7223 */ /* 0x000fe400000100c5 */
[----:B------:R-:W-:Y:S02]  /*2180*/  FADD.FTZ R137, R137, R194 ;  /* 0x000000c289897221 */ /* 0x000fe40000010000 */
[----:B------:R-:W-:Y:S01]  /*2190*/  FFMA.FTZ R109, R21, R194, R109 ;  /* 0x000000c2156d7223 */ /* 0x000fe2000001006d */
[----:B------:R-:W-:Y:S01]  /*21a0*/  HADD2.F32 R194, -RZ, R235.H0_H0 ;  /* 0x200000ebffc27230 */ /* 0x000fe20000004100 */
[----:B------:R-:W-:Y:S01]  /*21b0*/  FMUL.FTZ R20, R169, R20 ;  /* 0x00000014a9147220 */ /* 0x000fe20000410000 */
[----:B------:R-:W-:Y:S01]  /*21c0*/  HADD2.F32 R195, -RZ, R195.H0_H0 ;  /* 0x200000c3ffc37230 */ /* 0x000fe20000004100 */
        /* <DEDUP_REMOVED lines=24> */
.L_x_1926:
[----:B------:R-:W-:Y:S05]  /*2350*/  BSYNC B0 ;  /* 0x0000000000007941 */ /* 0x000fea0003800000 */
.L_x_1925:
        /* <DEDUP_REMOVED lines=18> */
[----:B------:R-:W-:-:S03]  /*2480*/  HFMA2.MMA R196, -RZ, RZ, 0, 4.76837158203125e-07 ;  /* 0x00000008ffc47435 */ /* 0x000fc600000001ff */
        /* <DEDUP_REMOVED lines=9> */
[----:B------:R-:W-:Y:S01]  /*2520*/  IADD3 R155, R155, 0x100, RZ ;  /* 0x000001009b9b7810 */ /* 0x000fe20007ffe0ff */
[----:B--2---:R-:W-:Y:S01]  /*2530*/  IMAD.MOV.U32 R231, RZ, RZ, R14 ;  /* 0x000000ffffe77224 */ /* 0x004fe200078e000e */
[--C-:B------:R-:W-:Y:S01]  /*2540*/  SHF.R.U64 R14, R14, 0x10, R15.reuse ;  /* 0x000000100e0e7819 */ /* 0x100fe2000000120f */
[--C-:B------:R-:W-:Y:S01]  /*2550*/  IMAD.MOV.U32 R193, RZ, RZ, R15.reuse ;  /* 0x000000ffffc17224 */ /* 0x100fe200078e000f */
[----:B------:R-:W-:-:S02]  /*2560*/  SHF.R.U32.HI R198, RZ, 0x10, R15 ;  /* 0x00000010ffc67819 */ /* 0x000fc4000001160f */
[----:B0-----:R-:W-:Y:S02]  /*2570*/  HADD2.F32 R16, -RZ, R231.H0_H0 ;  /* 0x200000e7ff107230 */ /* 0x001fe40000004100 */
[----:B------:R-:W-:Y:S02]  /*2580*/  HADD2.F32 R15, -RZ, R14.H0_H0 ;  /* 0x2000000eff0f7230 */ /* 0x000fe40000004100 */
[----:B------:R-:W-:Y:S02]  /*2590*/  HADD2.F32 R14, -RZ, R193.H0_H0 ;  /* 0x200000c1ff0e7230 */ /* 0x000fe40000004100 */
[----:B------:R-:W-:Y:S01]  /*25a0*/  HADD2.F32 R193, -RZ, R198.H0_H0 ;  /* 0x200000c6ffc17230 */ /* 0x000fe20000004100 */
[C---:B------:R-:W-:Y:S02]  /*25b0*/  FADD.FTZ R16, -R13.reuse, R16 ;  /* 0x000000100d107221 */ /* 0x040fe40000010100 */
[C---:B------:R-:W-:Y:S02]  /*25c0*/  FADD.FTZ R15, -R13.reuse, R15 ;  /* 0x0000000f0d0f7221 */ /* 0x040fe40000010100 */
[----:B------:R-:W-:-:S02]  /*25d0*/  FADD.FTZ R14, -R13, R14 ;  /* 0x0000000e0d0e7221 */ /* 0x000fc40000010100 */
[----:B------:R-:W-:Y:S01]  /*25e0*/  FADD.FTZ R13, -R13, R193 ;  /* 0x000000c10d0d7221 */ /* 0x000fe20000010100 */
[----:B---3--:R-:W-:Y:S01]  /*25f0*/  SHF.R.U64 R193, R194, 0x10, R195 ;  /* 0x00000010c2c17819 */ /* 0x008fe200000012c3 */
[----:B------:R-:W-:Y:S01]  /*2600*/  IMAD.MOV.U32 R198, RZ, RZ, R194 ;  /* 0x000000ffffc67224 */ /* 0x000fe200078e00c2 */
[--C-:B----4-:R-:W-:Y:S01]  /*2610*/  SHF.R.U64 R194, R196, 0x10, R197.reuse ;  /* 0x00000010c4c27819 */ /* 0x110fe200000012c5 */
[----:B------:R-:W-:Y:S02]  /*2620*/  IMAD.MOV.U32 R231, RZ, RZ, R196 ;  /* 0x000000ffffe77224 */ /* 0x000fe400078e00c4 */
[----:B------:R-:W-:Y:S02]  /*2630*/  FMUL.FTZ R16, R169, R16 ;  /* 0x00000010a9107220 */ /* 0x000fe40000410000 */
[----:B------:R-:W-:Y:S02]  /*2640*/  HADD2.F32 R194, -RZ, R194.H0_H0 ;  /* 0x200000c2ffc27230 */ /* 0x000fe40000004100 */
[----:B------:R-:W-:Y:S01]  /*2650*/  HADD2.F32 R196, -RZ, R231.H0_H0 ;  /* 0x200000e7ffc47230 */ /* 0x000fe20000004100 */
[----:B------:R-:W-:Y:S01]  /*2660*/  MOV R233, R195 ;  /* 0x000000c300e97202 */ /* 0x000fe20000000f00 */
[----:B------:R-:W-:Y:S01]  /*2670*/  IMAD.MOV.U32 R232, RZ, RZ, R197 ;  /* 0x000000ffffe87224 */ /* 0x000fe200078e00c5 */
[----:B------:R-:W-:Y:S01]  /*2680*/  SHF.R.U32.HI R252, RZ, 0x10, R195 ;  /* 0x00000010fffc7819 */ /* 0x000fe200000116c3 */
[----:B------:R-:W-:Y:S01]  /*2690*/  HADD2.F32 R193, -RZ, R193.H0_H0 ;  /* 0x200000c1ffc17230 */ /* 0x000fe20000004100 */
[----:B------:R-:W-:Y:S01]  /*26a0*/  SHF.R.U32.HI R195, RZ, 0x10, R197 ;  /* 0x00000010ffc37819 */ /* 0x000fe200000116c5 */
        /* <DEDUP_REMOVED lines=41> */
.L_x_1928:
[----:B------:R-:W-:Y:S05]  /*2940*/  BSYNC B0 ;  /* 0x0000000000007941 */ /* 0x000fea0003800000 */
.L_x_1927:
[----:B------:R-:W-:Y:S01]  /*2950*/  BSSY B0, `(.L_x_1929) ;  /* 0x000005e000007945 */ /* 0x000fe20003800000 */
[----:B------:R-:W-:Y:S05]  /*2960*/  @!P2 BRA `(.L_x_1930) ;  /* 0x000005c00000a947 */ /* 0x000fea0003800000 */
[----:B------:R-:W-:Y:S02]  /*2970*/  ISETP.NE.U32.AND P3, PT, RZ, c[0x0][0x250], PT ;  /* 0x00009400ff007a0c */ /* 0x000fe40003f65070 */
[----:B------:R-:W-:Y:S02]  /*2980*/  SHF.L.U32 R10, R155, 0x2, RZ ;  /* 0x000000029b0a7819 */ /* 0x000fe400000006ff */
[----:B------:R-:W-:-:S02]  /*2990*/  ISETP.NE.AND.EX P3, PT, RZ, c[0x0][0x254], PT, P3 ;  /* 0x00009500ff007a0c */ /* 0x000fc40003f65330 */
[----:B------:R-:W-:-:S11]  /*29a0*/  SHF.L.U64.HI R7, R155, 0x2, RZ ;  /* 0x000000029b077819 */ /* 0x000fd600000102ff */
        /* <DEDUP_REMOVED lines=24> */
[----:B------:R-:W-:Y:S02]  /*2b30*/  SHF.R.U64 R8, R8, 0x10, R9 ;  /* 0x0000001008087819 */ /* 0x000fe40000001209 */
[----:B------:R-:W-:-:S02]  /*2b40*/  MOV R193, R9 ;  /* 0x0000000900c17202 */ /* 0x000fc40000000f00 */
[----:B------:R-:W-:Y:S01]  /*2b50*/  SHF.R.U32.HI R198, RZ, 0x10, R9 ;  /* 0x00000010ffc67819 */ /* 0x000fe20000011609 */
[----:B------:R-:W-:Y:S02]  /*2b60*/  HADD2.F32 R9, -RZ, R8.H0_H0 ;  /* 0x20000008ff097230 */ /* 0x000fe40000004100 */
[----:B0-----:R-:W-:Y:S02]  /*2b70*/  HADD2.F32 R10, -RZ, R227.H0_H0 ;  /* 0x200000e3ff0a7230 */ /* 0x001fe40000004100 */
        /* <DEDUP_REMOVED lines=59> */
.L_x_1930:
[----:B------:R-:W-:Y:S05]  /*2f30*/  BSYNC B0 ;  /* 0x0000000000007941 */ /* 0x000fea0003800000 */
.L_x_1929:
        /* <DEDUP_REMOVED lines=9> */
[----:B------:R-:W-:Y:S02]  /*2fd0*/  ISETP.NE.U32.AND P3, PT, RZ, c[0x0][0x250], PT ;  /* 0x00009400ff007a0c */ /* 0x000fe40003f65070 */
[----:B------:R-:W-:Y:S02]  /*2fe0*/  SHF.L.U32 R194, R155, 0x2, RZ ;  /* 0x000000029bc27819 */ /* 0x000fe400000006ff */
[----:B------:R-:W-:-:S02]  /*2ff0*/  ISETP.NE.AND.EX P3, PT, RZ, c[0x0][0x254], PT, P3 ;  /* 0x00009500ff007a0c */ /* 0x000fc40003f65330 */
[----:B------:R-:W-:-:S11]  /*3000*/  SHF.R.U32.HI R193, RZ, 0x1e, R155 ;  /* 0x0000001effc17819 */ /* 0x000fd6000001169b */
        /* <DEDUP_REMOVED lines=16> */
[----:B------:R-:W-:Y:S02]  /*3110*/  SHF.R.U64 R4, R4, 0x10, R5 ;  /* 0x0000001004047819 */ /* 0x000fe40000001205 */
[----:B------:R-:W-:-:S02]  /*3120*/  MOV R193, R5 ;  /* 0x0000000500c17202 */ /* 0x000fc40000000f00 */
[----:B------:R-:W-:Y:S01]  /*3130*/  SHF.R.U32.HI R197, RZ, 0x10, R5 ;  /* 0x00000010ffc57819 */ /* 0x000fe20000011605 */
[----:B------:R-:W-:Y:S02]  /*3140*/  HADD2.F32 R5, -RZ, R196.H0_H0 ;  /* 0x200000c4ff057230 */ /* 0x000fe40000004100 */
[----:B------:R-:W-:Y:S02]  /*3150*/  HADD2.F32 R196, -RZ, R4.H0_H0 ;  /* 0x20000004ffc47230 */ /* 0x000fe40000004100 */
[----:B------:R-:W-:Y:S02]  /*3160*/  HADD2.F32 R193, -RZ, R193.H0_H0 ;  /* 0x200000c1ffc17230 */ /* 0x000fe40000004100 */
[----:B------:R-:W-:Y:S01]  /*3170*/  HADD2.F32 R4, -RZ, R197.H0_H0 ;  /* 0x200000c5ff047230 */ /* 0x000fe20000004100 */
[C---:B------:R-:W-:Y:S02]  /*3180*/  FADD.FTZ R5, -R0.reuse, R5 ;  /* 0x0000000500057221 */ /* 0x040fe40000010100 */
[----:B------:R-:W-:-:S02]  /*3190*/  FADD.FTZ R196, -R0, R196 ;  /* 0x000000c400c47221 */ /* 0x000fc40000010100 */
[C---:B------:R-:W-:Y:S02]  /*31a0*/  FADD.FTZ R193, -R0.reuse, R193 ;  /* 0x000000c100c17221 */ /* 0x040fe40000010100 */
[----:B------:R-:W-:Y:S01]  /*31b0*/  FADD.FTZ R0, -R0, R4 ;  /* 0x0000000400007221 */ /* 0x000fe20000010100 */
[--C-:B---3--:R-:W-:Y:S01]  /*31c0*/  SHF.R.U32.HI R224, RZ, 0x10, R195.reuse ;  /* 0x00000010ffe07819 */ /* 0x108fe200000116c3 */
[----:B------:R-:W-:Y:S01]  /*31d0*/  IMAD.MOV.U32 R4, RZ, RZ, R194 ;  /* 0x000000ffff047224 */ /* 0x000fe200078e00c2 */
[--C-:B------:R-:W-:Y:S01]  /*31e0*/  SHF.R.U64 R194, R194, 0x10, R195.reuse ;  /* 0x00000010c2c27819 */ /* 0x100fe200000012c3 */
[----:B------:R-:W-:Y:S01]  /*31f0*/  IMAD.MOV.U32 R225, RZ, RZ, R195 ;  /* 0x000000ffffe17224 */ /* 0x000fe200078e00c3 */
[----:B----4-:R-:W-:-:S05]  /*3200*/  MOV R195, R154 ;  /* 0x0000009a00c37202 */ /* 0x010fca0000000f00 */
[----:B------:R-:W-:Y:S02]  /*3210*/  HADD2.F32 R197, -RZ, R195.H0_H0 ;  /* 0x200000c3ffc57230 */ /* 0x000fe40000004100 */
[----:B------:R-:W-:-:S03]  /*3220*/  HADD2.F32 R4, -RZ, R4.H0_H0 ;  /* 0x20000004ff047230 */ /* 0x000fc60000004100 */
[----:B------:R-:W-:Y:S02]  /*3230*/  FMUL.FTZ R195, R36, R197 ;  /* 0x000000c524c37220 */ /* 0x000fe40000410000 */
[----:B------:R-:W-:Y:S02]  /*3240*/  FMUL.FTZ R5, R169, R5 ;  /* 0x00000005a9057220 */ /* 0x000fe40000410000 */
[-C--:B------:R-:W-:Y:S01]  /*3250*/  FFMA.FTZ R250, R32, R4.reuse, R195 ;  /* 0x0000000420fa7223 */ /* 0x080fe200000100c3 */
[--C-:B------:R-:W-:Y:S01]  /*3260*/  SHF.R.U64 R195, R154, 0x10, R155.reuse ;  /* 0x000000109ac37819 */ /* 0x100fe2000000129b */
[----:B------:R-:W-:Y:S02]  /*3270*/  FADD.FTZ R92, R92, R4 ;  /* 0x000000045c5c7221 */ /* 0x000fe40000010000 */
[----:B------:R-:W-:Y:S02]  /*3280*/  FFMA.FTZ R64, R5, R4, R64 ;  /* 0x0000000405407223 */ /* 0x000fe40000010040 */
[----:B------:R0:W5:Y:S01]  /*3290*/  LDG.E R4, [R2.64] ;  /* 0x0000000402047981 */ /* 0x000162000c1e1900 */
[--C-:B------:R-:W-:Y:S01]  /*32a0*/  IMAD.MOV.U32 R198, RZ, RZ, R155.reuse ;  /* 0x000000ffffc67224 */ /* 0x100fe200078e009b */
[----:B------:R-:W-:Y:S01]  /*32b0*/  SHF.R.U32.HI R154, RZ, 0x10, R155 ;  /* 0x00000010ff9a7819 */ /* 0x000fe2000001169b */
[----:B------:R-:W-:-:S02]  /*32c0*/  HADD2.F32 R155, -RZ, R194.H0_H0 ;  /* 0x200000c2ff9b7230 */ /* 0x000fc40000004100 */
[----:B0-----:R-:W-:Y:S01]  /*32d0*/  HADD2.F32 R2, -RZ, R195.H0_H0 ;  /* 0x200000c3ff027230 */ /* 0x001fe20000004100 */
[----:B------:R-:W-:-:S04]  /*32e0*/  FMUL.FTZ R3, R169, R196 ;  /* 0x000000c4a9037220 */ /* 0x000fc80000410000 */
[-C--:B------:R-:W-:Y:S02]  /*32f0*/  FMUL.FTZ R194, R37, R2.reuse ;  /* 0x0000000225c27220 */ /* 0x080fe40000410000 */
[----:B------:R-:W-:Y:S02]  /*3300*/  FADD.FTZ R93, R93, R155 ;  /* 0x0000009b5d5d7221 */ /* 0x000fe40000010000 */
[-C--:B------:R-:W-:Y:S02]  /*3310*/  FFMA.FTZ R65, R3, R155.reuse, R65 ;  /* 0x0000009b03417223 */ /* 0x080fe40000010041 */
[----:B------:R-:W-:Y:S01]  /*3320*/  FFMA.FTZ R226, R33, R155, R194 ;  /* 0x0000009b21e27223 */ /* 0x000fe200000100c2 */
[----:B------:R-:W-:Y:S01]  /*3330*/  HADD2.F32 R155, -RZ, R198.H0_H0 ;  /* 0x200000c6ff9b7230 */ /* 0x000fe20000004100 */
[----:B------:R-:W-:Y:S01]  /*3340*/  FADD.FTZ R149, R149, R2 ;  /* 0x0000000295957221 */ /* 0x000fe20000010000 */
[----:B------:R-:W-:Y:S01]  /*3350*/  HADD2.F32 R194, -RZ, R225.H0_H0 ;  /* 0x200000e1ffc27230 */ /* 0x000fe20000004100 */
[----:B------:R-:W-:Y:S01]  /*3360*/  FFMA.FTZ R121, R3, R2, R121 ;  /* 0x0000000203797223 */ /* 0x000fe20000010079 */
[----:B------:R-:W-:Y:S01]  /*3370*/  HADD2.F32 R154, -RZ, R154.H0_H0 ;  /* 0x2000009aff9a7230 */ /* 0x000fe20000004100 */
[----:B------:R-:W-:-:S02]  /*3380*/  FMUL.FTZ R2, R169, R193 ;  /* 0x000000c1a9027220 */ /* 0x000fc40000410000 */
[-C--:B------:R-:W-:Y:S02]  /*3390*/  FMUL.FTZ R193, R38, R155.reuse ;  /* 0x0000009b26c17220 */ /* 0x080fe40000410000 */
[----:B------:R-:W-:Y:S02]  /*33a0*/  FADD.FTZ R152, R152, R250 ;  /* 0x000000fa98987221 */ /* 0x000fe40000010000 */
[----:B------:R-:W-:Y:S02]  /*33b0*/  FFMA.FTZ R153, R5, R250, R153 ;  /* 0x000000fa05997223 */ /* 0x000fe40000010099 */
[----:B------:R-:W-:Y:S02]  /*33c0*/  FADD.FTZ R150, R150, R155 ;  /* 0x0000009b96967221 */ /* 0x000fe40000010000 */
        /* <DEDUP_REMOVED lines=18> */
[----:B------:R-:W-:Y:S02]  /*34f0*/  FADD.FTZ R152, R152, R224 ;  /* 0x000000e098987221 */ /* 0x000fe40000010000 */
[----:B------:R-:W-:Y:S02]  /*3500*/  FFMA.FTZ R153, R0, R224, R153 ;  /* 0x000000e000997223 */ /* 0x000fe40000010099 */
.L_x_1932:
[----:B------:R-:W-:Y:S05]  /*3510*/  BSYNC B0 ;  /* 0x0000000000007941 */ /* 0x000fea0003800000 */
.L_x_1931:
        /* <DEDUP_REMOVED lines=8> */
.L_x_1975:
        /* <DEDUP_REMOVED lines=18> */
.L_x_1976:
        /* <DEDUP_REMOVED lines=37> */
[----:B------:R-:W-:-:S05]  /*3910*/  @P5 MOV R152, R188 ;  /* 0x000000bc00985202 */ /* 0x000fca0000000f00 */
        /* <DEDUP_REMOVED lines=14> */
[----:B------:R-:W-:Y:S01]  /*3a00*/  @P4 F2FP.PACK_AB R152, RZ, R153 ;  /* 0x00000099ff98423e */ /* 0x000fe200000000ff */
[----:B------:R-:W-:-:S03]  /*3a10*/  FFMA.FTZ R153, R163, R198, R154 ;  /* 0x000000c6a3997223 */ /* 0x000fc6000001009a */
[----:B------:R-:W-:Y:S01]  /*3a20*/  @P4 PRMT R171, R152, 0x7610, R171 ;  /* 0x0000761098ab4816 */ /* 0x000fe200000000ab */
[----:B------:R-:W-:Y:S01]  /*3a30*/  FADD.FTZ R153, R249, -R153 ;  /* 0x80000099f9997221 */ /* 0x000fe20000010000 */
[----:B------:R-:W-:Y:S02]  /*3a40*/  @P3 FSEL R152, R194, RZ, P6 ;  /* 0x000000ffc2983208 */ /* 0x000fe40003000000 */
[----:B------:R-:W-:Y:S01]  /*3a50*/  @P3 LOP3.LUT P6, RZ, R166, 0xff00, RZ, 0xc0, !PT ;  /* 0x0000ff00a6ff3812 */ /* 0x000fe200078cc0ff */
[----:B------:R-:W-:Y:S01]  /*3a60*/  FMUL.FTZ R153, R169, R153 ;  /* 0x00000099a9997220 */ /* 0x000fe20000410000 */
        /* <DEDUP_REMOVED lines=38> */
[----:B------:R-:W-:Y:S03]  /*3cd0*/  F2F.F16.F32 R152, R152 ;  /* 0x0000009800987304 */ /* 0x000fe60000200800 */
[C---:B------:R-:W-:Y:S02]  /*3ce0*/  @P3 FSEL R153, R194.reuse, RZ, P4 ;  /* 0x000000ffc2993208 */ /* 0x040fe40002000000 */
[----:B------:R-:W-:Y:S02]  /*3cf0*/  LOP3.LUT P4, RZ, R165, 0xff000000, RZ, 0xc0, !PT ;  /* 0xff000000a5ff7812 */ /* 0x000fe4000788c0ff */
[----:B------:R-:W-:Y:S01]  /*3d00*/  @P3 F2FP.PACK_AB R153, RZ, R153 ;  /* 0x00000099ff99323e */ /* 0x000fe200000000ff */
[----:B------:R-:W-:Y:S01]  /*3d10*/  F2F.F16.F32 R155, R155 ;  /* 0x0000009b009b7304 */ /* 0x000fe20000200800 */
[----:B------:R-:W-:-:S02]  /*3d20*/  FSEL R194, R194, RZ, P4 ;  /* 0x000000ffc2c27208 */ /* 0x000fc40002000000 */
[----:B------:R-:W-:Y:S02]  /*3d30*/  @P3 PRMT R192, R153, 0x7610, R192 ;  /* 0x0000761099c03816 */ /* 0x000fe400000000c0 */
[----:B------:R-:W-:-:S03]  /*3d40*/  ISETP.NE.U32.AND P4, PT, RZ, c[0x0][0x258], PT ;  /* 0x00009600ff007a0c */ /* 0x000fc60003f85070 */
[----:B------:R-:W0:Y:S01]  /*3d50*/  F2F.F16.F32 R153, R194 ;  /* 0x000000c200997304 */ /* 0x000e220000200800 */
[----:B------:R-:W-:Y:S01]  /*3d60*/  ISETP.NE.AND.EX P4, PT, RZ, c[0x0][0x25c], PT, P4 ;  /* 0x00009700ff007a0c */ /* 0x000fe20003f85340 */
[----:B0-----:R-:W-:Y:S02]  /*3d70*/  IMAD.U32 R194, R153, 0x10000, RZ ;  /* 0x0001000099c27824 */ /* 0x001fe400078e00ff */
[----:B------:R-:W-:-:S05]  /*3d80*/  IMAD.WIDE.U32 R152, R152, 0x10000, RZ ;  /* 0x0001000098987825 */ /* 0x000fca00078e00ff */
        /* <DEDUP_REMOVED lines=13> */
.L_x_1937:
        /* <DEDUP_REMOVED lines=10> */
.L_x_1938:
[----:B------:R-:W-:Y:S02]  /*3f00*/  IADD3 R168, R168, 0x100, RZ ;  /* 0x00000100a8a87810 */ /* 0x000fe40007ffe0ff */
.L_x_1936:
[----:B------:R-:W-:Y:S05]  /*3f10*/  BSYNC B0 ;  /* 0x0000000000007941 */ /* 0x000fea0003800000 */
.L_x_1935:
        /* <DEDUP_REMOVED lines=13> */
[-CC-:B------:R-:W-:Y:S01]  /*3ff0*/  FFMA.FTZ R153, R158, R198.reuse, R154.reuse ;  /* 0x000000c69e997223 */ /* 0x180fe2000001009a */
[----:B------:R-:W-:Y:S01]  /*4000*/  ISETP.NE.AND.EX P3, PT, RZ, c[0x0][0x254], PT, P3 ;  /* 0x00009500ff007a0c */ /* 0x000fe20003f65330 */
[----:B------:R-:W-:Y:S02]  /*4010*/  FFMA.FTZ R155, R156, R198, R154 ;  /* 0x000000c69c9b7223 */ /* 0x000fe4000001009a */
[----:B------:R-:W-:-:S02]  /*4020*/  FADD.FTZ R153, R246, -R153 ;  /* 0x80000099f6997221 */ /* 0x000fc40000010000 */
[----:B------:R-:W-:Y:S02]  /*4030*/  FADD.FTZ R155, R244, -R155 ;  /* 0x8000009bf49b7221 */ /* 0x000fe40000010000 */
[C---:B------:R-:W-:Y:S02]  /*4040*/  FMUL.FTZ R153, R169.reuse, R153 ;  /* 0x00000099a9997220 */ /* 0x040fe40000410000 */
[----:B------:R-:W-:Y:S02]  /*4050*/  FMUL.FTZ R155, R169, R155 ;  /* 0x0000009ba99b7220 */ /* 0x000fe40000410000 */
[----:B------:R-:W-:Y:S02]  /*4060*/  @P5 FADD.FTZ R153, R153, R152 ;  /* 0x0000009899995221 */ /* 0x000fe40000010000 */
[----:B------:R-:W-:Y:S02]  /*4070*/  @P3 LOP3.LUT P6, RZ, R160, 0xff, RZ, 0xc0, !PT ;  /* 0x000000ffa0ff3812 */ /* 0x000fe400078cc0ff */
[----:B0-----:R-:W-:Y:S01]  /*4080*/  FMUL.FTZ R194, R153, c[0x0][0x1e8] ;  /* 0x00007a0099c27a20 */ /* 0x001fe20000410000 */
        /* <DEDUP_REMOVED lines=70> */
.L_x_1941:
        /* <DEDUP_REMOVED lines=10> */
.L_x_1942:
[----:B------:R-:W-:Y:S02]  /*4590*/  IADD3 R168, R168, 0x100, RZ ;  /* 0x00000100a8a87810 */ /* 0x000fe40007ffe0ff */
.L_x_1940:
[----:B------:R-:W-:Y:S05]  /*45a0*/  BSYNC B0 ;  /* 0x0000000000007941 */ /* 0x000fea0003800000 */
.L_x_1939:
        /* <DEDUP_REMOVED lines=77> */
[----:B------:R-:W-:Y:S02]  /*4a80*/  ISETP.NE.AND.EX P4, PT, RZ, c[0x0][0x25c], PT, P4 ;  /* 0x00009700ff007a0c */ /* 0x000fe40003f85340 */
[----:B0-----:R-:W-:Y:S01]  /*4a90*/  SHF.L.U32 R194, R153, 0x10, RZ ;  /* 0x0000001099c27819 */ /* 0x001fe200000006ff */
        /* <DEDUP_REMOVED lines=14> */
.L_x_1945:
        /* <DEDUP_REMOVED lines=10> */
.L_x_1946:
[----:B------:R-:W-:Y:S02]  /*4c20*/  IADD3 R168, R168, 0x100, RZ ;  /* 0x00000100a8a87810 */ /* 0x000fe40007ffe0ff */
.L_x_1944:
[----:B------:R-:W-:Y:S05]  /*4c30*/  BSYNC B0 ;  /* 0x0000000000007941 */ /* 0x000fea0003800000 */
.L_x_1943:
        /* <DEDUP_REMOVED lines=92> */
.L_x_1949:
        /* <DEDUP_REMOVED lines=10> */
.L_x_1950:
[----:B------:R-:W-:Y:S02]  /*52a0*/  IADD3 R168, R168, 0x100, RZ ;  /* 0x00000100a8a87810 */ /* 0x000fe40007ffe0ff */
.L_x_1948:
[----:B------:R-:W-:Y:S05]  /*52b0*/  BSYNC B0 ;  /* 0x0000000000007941 */ /* 0x000fea0003800000 */
.L_x_1947:
        /* <DEDUP_REMOVED lines=92> */
.L_x_1953:
        /* <DEDUP_REMOVED lines=10> */
.L_x_1954:
[----:B------:R-:W-:Y:S02]  /*5920*/  IADD3 R168, R168, 0x100, RZ ;  /* 0x00000100a8a87810 */ /* 0x000fe40007ffe0ff */
.L_x_1952:
[----:B------:R-:W-:Y:S05]  /*5930*/  BSYNC B0 ;  /* 0x0000000000007941 */ /* 0x000fea0003800000 */
.L_x_1951:
        /* <DEDUP_REMOVED lines=92> */
.L_x_1957:
        /* <DEDUP_REMOVED lines=10> */
.L_x_1958:
[----:B------:R-:W-:Y:S02]  /*5fa0*/  IADD3 R168, R168, 0x100, RZ ;  /* 0x00000100a8a87810 */ /* 0x000fe40007ffe0ff */
.L_x_1956:
[----:B------:R-:W-:Y:S05]  /*5fb0*/  BSYNC B0 ;  /* 0x0000000000007941 */ /* 0x000fea0003800000 */
.L_x_1955:
        /* <DEDUP_REMOVED lines=24> */
[----:B------:R-:W-:Y:S01]  /*6140*/  FMUL.FTZ R153, R169, R153 ;  /* 0x00000099a9997220 */ /* 0x000fe20000410000 */
[----:B------:R-:W-:-:S05]  /*6150*/  @P5 MOV R169, R176 ;  /* 0x000000b000a95202 */ /* 0x000fca0000000f00 */
[----:B------:R-:W-:-:S05]  /*6160*/  @P5 HADD2.F32 R169, -RZ, R169.H0_H0 ;  /* 0x200000a9ffa95230 */ /* 0x000fca0000004100 */
[----:B------:R-:W-:-:S05]  /*6170*/  @P5 FADD.FTZ R154, R154, R169 ;  /* 0x000000a99a9a5221 */ /* 0x000fca0000010000 */
[----:B------:R-:W-:Y:S01]  /*6180*/  @P4 F2FP.PACK_AB R169, RZ, R154 ;  /* 0x0000009affa9423e */ /* 0x000fe200000000ff */
[----:B------:R-:W-:-:S03]  /*6190*/  FMUL.FTZ R154, R154, c[0x0][0x1e8] ;  /* 0x00007a009a9a7a20 */ /* 0x000fc60000410000 */
[----:B------:R-:W-:Y:S02]  /*61a0*/  @P4 PRMT R171, R169, 0x7610, R171 ;  /* 0x00007610a9ab4816 */ /* 0x000fe400000000ab */
        /* <DEDUP_REMOVED lines=19> */
[----:B------:R-:W-:-:S04]  /*62e0*/  @P4 F2FP.PACK_AB R169, RZ, R155 ;  /* 0x0000009bffa9423e */ /* 0x000fc800000000ff */
[----:B------:R-:W-:Y:S02]  /*62f0*/  @P4 PRMT R175, R169, 0x7610, R175 ;  /* 0x00007610a9af4816 */ /* 0x000fe400000000af */
[----:B------:R-:W-:Y:S01]  /*6300*/  @P4 F2FP.PACK_AB R169, RZ, R153 ;  /* 0x00000099ffa9423e */ /* 0x000fe200000000ff */
[----:B------:R-:W-:-:S03]  /*6310*/  FMUL.FTZ R153, R153, c[0x0][0x1e8] ;  /* 0x00007a0099997a20 */ /* 0x000fc60000410000 */
[----:B------:R-:W-:Y:S02]  /*6320*/  @P4 PRMT R191, R169, 0x7610, R191 ;  /* 0x00007610a9bf4816 */ /* 0x000fe400000000bf */
[----:B------:R-:W-:-:S04]  /*6330*/  LOP3.LUT P4, RZ, R4, 0xff, RZ, 0xc0, !PT ;  /* 0x000000ff04ff7812 */ /* 0x000fc8000788c0ff */
[----:B------:R-:W-:Y:S02]  /*6340*/  FSEL R154, R154, RZ, P4 ;  /* 0x000000ff9a9a7208 */ /* 0x000fe40002000000 */
[----:B------:R-:W-:-:S04]  /*6350*/  LOP3.LUT P4, RZ, R4, 0xff00, RZ, 0xc0, !PT ;  /* 0x0000ff0004ff7812 */ /* 0x000fc8000788c0ff */
[----:B------:R-:W-:Y:S01]  /*6360*/  FSEL R152, R152, RZ, P4 ;  /* 0x000000ff98987208 */ /* 0x000fe20002000000 */
[----:B------:R-:W-:Y:S01]  /*6370*/  F2F.F16.F32 R154, R154 ;  /* 0x0000009a009a7304 */ /* 0x000fe20000200800 */
[----:B------:R-:W-:-:S04]  /*6380*/  @P3 LOP3.LUT P4, RZ, R6, 0xff000000, RZ, 0xc0, !PT ;  /* 0xff00000006ff3812 */ /* 0x000fc8000788c0ff */
[C---:B------:R-:W-:Y:S02]  /*6390*/  @P3 FSEL R169, R153.reuse, RZ, P4 ;  /* 0x000000ff99a93208 */ /* 0x040fe40002000000 */
[----:B------:R-:W-:Y:S01]  /*63a0*/  LOP3.LUT P4, RZ, R4, 0xff000000, RZ, 0xc0, !PT ;  /* 0xff00000004ff7812 */ /* 0x000fe2000788c0ff */
[----:B------:R-:W-:Y:S01]  /*63b0*/  F2F.F16.F32 R152, R152 ;  /* 0x0000009800987304 */ /* 0x000fe20000200800 */
[----:B------:R-:W-:Y:S02]  /*63c0*/  @P3 F2FP.PACK_AB R169, RZ, R169 ;  /* 0x000000a9ffa9323e */ /* 0x000fe400000000ff */
[----:B------:R-:W-:Y:S02]  /*63d0*/  FSEL R153, R153, RZ, P4 ;  /* 0x000000ff99997208 */ /* 0x000fe40002000000 */
[----:B------:R-:W-:Y:S01]  /*63e0*/  @P3 PRMT R192, R169, 0x7610, R192 ;  /* 0x00007610a9c03816 */ /* 0x000fe200000000c0 */
[----:B------:R-:W-:Y:S01]  /*63f0*/  FMUL.FTZ R169, R155, c[0x0][0x1e8] ;  /* 0x00007a009ba97a20 */ /* 0x000fe20000410000 */
[----:B------:R-:W-:-:S02]  /*6400*/  @P3 LOP3.LUT P4, RZ, R6, 0xff0000, RZ, 0xc0, !PT ;  /* 0x00ff000006ff3812 */ /* 0x000fc4000788c0ff */
[----:B------:R-:W1:Y:S02]  /*6410*/  F2F.F16.F32 R153, R153 ;  /* 0x0000009900997304 */ /* 0x000e640000200800 */
[C---:B------:R-:W-:Y:S02]  /*6420*/  @P3 FSEL R155, R169.reuse, RZ, P4 ;  /* 0x000000ffa99b3208 */ /* 0x040fe40002000000 */
[----:B------:R-:W-:Y:S02]  /*6430*/  LOP3.LUT P4, RZ, R4, 0xff0000, RZ, 0xc0, !PT ;  /* 0x00ff000004ff7812 */ /* 0x000fe4000788c0ff */
[----:B------:R-:W-:Y:S02]  /*6440*/  @P3 F2FP.PACK_AB R155, RZ, R155 ;  /* 0x0000009bff9b323e */ /* 0x000fe400000000ff */
[----:B------:R-:W-:Y:S02]  /*6450*/  FSEL R169, R169, RZ, P4 ;  /* 0x000000ffa9a97208 */ /* 0x000fe40002000000 */
[----:B------:R-:W-:-:S02]  /*6460*/  @P3 PRMT R190, R155, 0x7610, R190 ;  /* 0x000076109bbe3816 */ /* 0x000fc400000000be */
[----:B------:R-:W-:Y:S01]  /*6470*/  ISETP.NE.U32.AND P4, PT, RZ, c[0x0][0x258], PT ;  /* 0x00009600ff007a0c */ /* 0x000fe20003f85070 */
[----:B------:R1:W2:Y:S03]  /*6480*/  F2F.F16.F32 R155, R169 ;  /* 0x000000a9009b7304 */ /* 0x0002a60000200800 */
[----:B------:R-:W-:Y:S01]  /*6490*/  ISETP.NE.AND.EX P4, PT, RZ, c[0x0][0x25c], PT, P4 ;  /* 0x00009700ff007a0c */ /* 0x000fe20003f85340 */
[----:B-1----:R-:W-:Y:S02]  /*64a0*/  IMAD.U32 R169, R153, 0x10000, RZ ;  /* 0x0001000099a97824 */ /* 0x002fe400078e00ff */
[----:B------:R-:W-:-:S05]  /*64b0*/  IMAD.WIDE.U32 R152, R152, 0x10000, RZ ;  /* 0x0001000098987825 */ /* 0x000fca00078e00ff */
[----:B------:R-:W-:Y:S01]  /*64c0*/  LOP3.LUT R152, R152, R154, RZ, 0xfc, !PT ;  /* 0x0000009a98987212 */ /* 0x000fe200078efcff */
[----:B------:R-:W-:Y:S01]  /*64d0*/  HFMA2.MMA R154, -RZ, RZ, 0, 4.76837158203125e-07 ;  /* 0x00000008ff9a7435 */ /* 0x000fe200000001ff */
[----:B--2---:R-:W-:-:S09]  /*64e0*/  LOP3.LUT R153, R153, R169, R155, 0xfe, !PT ;  /* 0x000000a999997212 */ /* 0x004fd200078efe9b */
        /* <DEDUP_REMOVED lines=10> */
.L_x_1961:
        /* <DEDUP_REMOVED lines=10> */
.L_x_1960:
[----:B------:R-:W-:Y:S05]  /*6630*/  BSYNC B0 ;  /* 0x0000000000007941 */ /* 0x000fea0003800000 */
.L_x_1959:
[----:B------:R-:W-:Y:S02]  /*6640*/  LOP3.LUT P3, RZ, R251, 0xff, RZ, 0xc0, !PT ;  /* 0x000000fffbff7812 */ /* 0x000fe4000786c0ff */
[----:B------:R-:W-:Y:S02]  /*6650*/  IADD3 R170, R170, c[0x0][0x160], RZ ;  /* 0x00005800aaaa7a10 */ /* 0x000fe40007ffe0ff */
[----:B-1----:R-:W-:Y:S02]  /*6660*/  SEL R152, RZ, 0x1, P3 ;  /* 0x00000001ff987807 */ /* 0x002fe40001800000 */
[----:B------:R-:W-:Y:S02]  /*6670*/  ISETP.GE.AND P3, PT, R170, c[0x0][0x164], PT ;  /* 0x00005900aa007a0c */ /* 0x000fe40003f66270 */
[----:B------:R-:W-:-:S11]  /*6680*/  PRMT R251, R152, 0x7610, R251 ;  /* 0x0000761098fb7816 */ /* 0x000fd600000000fb */
[----:B0-----:R-:W-:Y:S01]  /*6690*/  @P3 CALL.REL.NOINC `(.L_x_1918) ;  /* 0x0000001000003944 */ /* 0x001fe20003c00000 */
[----:B------:R-:W-:Y:S05]  /*66a0*/  BRA `(.L_x_1962) ;  /* 0xffffa25000007947 */ /* 0x000fea000383ffff */
.L_x_1918:
        /* <DEDUP_REMOVED lines=19> */
.L_x_1964:
[----:B------:R-:W-:Y:S05]  /*67e0*/  BSYNC B0 ;  /* 0x0000000000007941 */ /* 0x000fea0003800000 */
.L_x_1963:
        /* <DEDUP_REMOVED lines=13> */
.L_x_1966:
[----:B------:R-:W-:Y:S05]  /*68c0*/  BSYNC B0 ;  /* 0x0000000000007941 */ /* 0x000fea0003800000 */
.L_x_1965:
        /* <DEDUP_REMOVED lines=13> */
.L_x_1968:
[----:B------:R-:W-:Y:S05]  /*69a0*/  BSYNC B0 ;  /* 0x0000000000007941 */ /* 0x000fea0003800000 */
.L_x_1967:
        /* <DEDUP_REMOVED lines=12> */
.L_x_1970:
[----:B------:R-:W-:Y:S05]  /*6a70*/  BSYNC B0 ;  /* 0x0000000000007941 */ /* 0x000fea0003800000 */
.L_x_1969:
        /* <DEDUP_REMOVED lines=12> */
.L_x_1972:
[----:B------:R-:W-:Y:S05]  /*6b40*/  BSYNC B0 ;  /* 0x0000000000007941 */ /* 0x000fea0003800000 */
.L_x_1971:
        /* <DEDUP_REMOVED lines=12> */
.L_x_1974:
[----:B------:R-:W-:Y:S05]  /*6c10*/  BSYNC B0 ;  /* 0x0000000000007941 */ /* 0x000fea0003800000 */
.L_x_1973:
        /* <DEDUP_REMOVED lines=12> */
.L_x_1933:
[----:B------:R-:W-:Y:S01]  /*6ce0*/  MOV R194, R152 ;  /* 0x0000009800c27202 */ /* 0x000fe20000000f00 */
[----:B------:R-:W-:Y:S01]  /*6cf0*/  IMAD.MOV.U32 R155, RZ, RZ, 0x10 ;  /* 0x00000010ff9b7424 */ /* 0x000fe200078e00ff */
[----:B------:R-:W-:Y:S01]  /*6d00*/  MOV R197, 0xffffffff ;  /* 0xffffffff00c57802 */ /* 0x000fe20000000f00 */
[----:B------:R-:W-:Y:S01]  /*6d10*/  IMAD.MOV.U32 R198, RZ, RZ, 0x1f ;  /* 0x0000001fffc67424 */ /* 0x000fe200078e00ff */
[----:B------:R-:W-:-:S02]  /*6d20*/  MOV R154, 0x6d40 ;  /* 0x00006d40009a7802 */ /* 0x000fc40000000f00 */
[----:B------:R-:W-:Y:S05]  /*6d30*/  CALL.REL.NOINC `($__internal_64_$__cuda_sm70_shflsync_down_p) ;  /* 0x0000046000007944 */ /* 0x000fea0003c00000 */
[----:B-1----:R-:W-:Y:S01]  /*6d40*/  IMAD.MOV.U32 R195, RZ, RZ, R194 ;  /* 0x000000ffffc37224 */ /* 0x002fe200078e00c2 */
[----:B------:R-:W-:Y:S05]  /*6d50*/  BRA `(.L_x_1975) ;  /* 0xffffc84000007947 */ /* 0x000fea000383ffff */
.L_x_1934:
[----:B------:R-:W-:Y:S01]  /*6d60*/  HFMA2.MMA R155, -RZ, RZ, 0, 9.5367431640625e-07 ;  /* 0x00000010ff9b7435 */ /* 0x000fe200000001ff */
[----:B------:R-:W-:Y:S01]  /*6d70*/  IMAD.MOV.U32 R194, RZ, RZ, R153 ;  /* 0x000000ffffc27224 */ /* 0x000fe200078e0099 */
[----:B------:R-:W-:Y:S01]  /*6d80*/  MOV R154, 0x6dc0 ;  /* 0x00006dc0009a7802 */ /* 0x000fe20000000f00 */
[----:B------:R-:W-:-:S02]  /*6d90*/  IMAD.MOV.U32 R198, RZ, RZ, 0x1f ;  /* 0x0000001fffc67424 */ /* 0x000fc400078e00ff */
[----:B------:R-:W-:Y:S02]  /*6da0*/  IMAD.MOV.U32 R197, RZ, RZ, -0x1 ;  /* 0xffffffffffc57424 */ /* 0x000fe400078e00ff */
[----:B01----:R-:W-:Y:S05]  /*6db0*/  CALL.REL.NOINC `($__internal_64_$__cuda_sm70_shflsync_down_p) ;  /* 0x000003e000007944 */ /* 0x003fea0003c00000 */
[----:B------:R-:W-:Y:S01]  /*6dc0*/  FADD.FTZ R152, R195, R152 ;  /* 0x00000098c3987221 */ /* 0x000fe20000010000 */
[----:B------:R-:W-:Y:S01]  /*6dd0*/  MOV R155, 0x8 ;  /* 0x00000008009b7802 */ /* 0x000fe20000000f00 */
[----:B-1----:R-:W-:Y:S01]  /*6de0*/  FADD.FTZ R153, R153, R194 ;  /* 0x000000c299997221 */ /* 0x002fe20000010000 */
[----:B------:R-:W-:Y:S01]  /*6df0*/  MOV R154, 0x6e40 ;  /* 0x00006e40009a7802 */ /* 0x000fe20000000f00 */
[----:B------:R-:W-:Y:S01]  /*6e00*/  IMAD.MOV.U32 R198, RZ, RZ, 0x1f ;  /* 0x0000001fffc67424 */ /* 0x000fe200078e00ff */
[----:B------:R-:W-:Y:S01]  /*6e10*/  MOV R194, R152 ;  /* 0x0000009800c27202 */ /* 0x000fe20000000f00 */
[----:B------:R-:W-:Y:S02]  /*6e20*/  IMAD.MOV.U32 R197, RZ, RZ, -0x1 ;  /* 0xffffffffffc57424 */ /* 0x000fe400078e00ff */
[----:B------:R-:W-:Y:S05]  /*6e30*/  CALL.REL.NOINC `($__internal_64_$__cuda_sm70_shflsync_down_p) ;  /* 0x0000036000007944 */ /* 0x000fea0003c00000 */
[----:B------:R-:W-:Y:S01]  /*6e40*/  HFMA2.MMA R155, -RZ, RZ, 0, 4.76837158203125e-07 ;  /* 0x00000008ff9b7435 */ /* 0x000fe200000001ff */
[----:B-1----:R-:W-:Y:S01]  /*6e50*/  IMAD.MOV.U32 R195, RZ, RZ, R194 ;  /* 0x000000ffffc37224 */ /* 0x002fe200078e00c2 */
[----:B------:R-:W-:Y:S01]  /*6e60*/  MOV R154, 0x6eb0 ;  /* 0x00006eb0009a7802 */ /* 0x000fe20000000f00 */
[----:B------:R-:W-:Y:S02]  /*6e70*/  IMAD.MOV.U32 R194, RZ, RZ, R153 ;  /* 0x000000ffffc27224 */ /* 0x000fe400078e0099 */
[----:B------:R-:W-:-:S02]  /*6e80*/  IMAD.MOV.U32 R198, RZ, RZ, 0x1f ;  /* 0x0000001fffc67424 */ /* 0x000fc400078e00ff */
[----:B------:R-:W-:Y:S02]  /*6e90*/  IMAD.MOV.U32 R197, RZ, RZ, -0x1 ;  /* 0xffffffffffc57424 */ /* 0x000fe400078e00ff */
[----:B------:R-:W-:Y:S05]  /*6ea0*/  CALL.REL.NOINC `($__internal_64_$__cuda_sm70_shflsync_down_p) ;  /* 0x000002f000007944 */ /* 0x000fea0003c00000 */
        /* <DEDUP_REMOVED lines=8> */
[----:B------:R-:W-:Y:S01]  /*6f30*/  HFMA2.MMA R155, -RZ, RZ, 0, 2.384185791015625e-07 ;  /* 0x00000004ff9b7435 */ /* 0x000fe200000001ff */
        /* <DEDUP_REMOVED lines=14> */
[----:B------:R-:W-:Y:S01]  /*7020*/  HFMA2.MMA R155, -RZ, RZ, 0, 1.1920928955078125e-07 ;  /* 0x00000002ff9b7435 */ /* 0x000fe200000001ff */
        /* <DEDUP_REMOVED lines=14> */
[----:B------:R-:W-:Y:S01]  /*7110*/  HFMA2.MMA R155, -RZ, RZ, 0, 5.9604644775390625e-08 ;  /* 0x00000001ff9b7435 */ /* 0x000fe200000001ff */
[----:B-1----:R-:W-:Y:S01]  /*7120*/  IMAD.MOV.U32 R195, RZ, RZ, R194 ;  /* 0x000000ffffc37224 */ /* 0x002fe200078e00c2 */
[----:B------:R-:W-:Y:S01]  /*7130*/  MOV R154, 0x7180 ;  /* 0x00007180009a7802 */ /* 0x000fe20000000f00 */
[----:B------:R-:W-:Y:S02]  /*7140*/  IMAD.MOV.U32 R194, RZ, RZ, R153 ;  /* 0x000000ffffc27224 */ /* 0x000fe400078e0099 */
[----:B------:R-:W-:-:S02]  /*7150*/  IMAD.MOV.U32 R198, RZ, RZ, 0x1f ;  /* 0x0000001fffc67424 */ /* 0x000fc400078e00ff */
[----:B------:R-:W-:Y:S02]  /*7160*/  IMAD.MOV.U32 R197, RZ, RZ, -0x1 ;  /* 0xffffffffffc57424 */ /* 0x000fe400078e00ff */
[----:B------:R-:W-:Y:S05]  /*7170*/  CALL.REL.NOINC `($__internal_64_$__cuda_sm70_shflsync_down_p) ;  /* 0x0000002000007944 */ /* 0x000fea0003c00000 */
[----:B-1----:R-:W-:Y:S01]  /*7180*/  MOV R154, R194 ;  /* 0x000000c2009a7202 */ /* 0x002fe20000000f00 */
[----:B------:R-:W-:Y:S05]  /*7190*/  BRA `(.L_x_1976) ;  /* 0xffffc52000007947 */ /* 0x000fea000383ffff */
        .weak           $__internal_64_$__cuda_sm70_shflsync_down_p
        .type           $__internal_64_$__cuda_sm70_shflsync_down_p,@function
        .size           $__internal_64_$__cuda_sm70_shflsync_down_p,(.L_x_3426 - $__internal_64_$__cuda_sm70_shflsync_down_p)
$__internal_64_$__cuda_sm70_shflsync_down_p:
[----:B------:R-:W-:Y:S04]  /*71a0*/  WARPSYNC R197 ;  /* 0x000000c500007348 */ /* 0x000fe80003800000 */
[----:B------:R0:W1:Y:S02]  /*71b0*/  SHFL.DOWN PT, R194, R194, R155, R198 ;  /* 0x0800009bc2c27389 */ /* 0x00006400000e00c6 */
[----:B0-----:R-:W-:-:S04]  /*71c0*/  IMAD.MOV.U32 R155, RZ, RZ, 0x0 ;  /* 0x00000000ff9b7424 */ /* 0x001fc800078e00ff */
[----:B------:R-:W-:Y:S05]  /*71d0*/  RET.REL.NODEC R154 `(_ZN10layer_norm31ln_parallel_residual_bwd_kernelINS_13Kernel_traitsIf6__halfS2_S2_fjLj7168ELj1ELj1ELj8ELj8ENS_18Kernel_traits_baseILj7168EfS2_S2_S2_fjLj256EEEEELb1ELb0ELb0EEEvNS_9BwdParamsE) ;  /* 0xffff8e209a007950 */ /* 0x000fea0003c3ffff */
.L_x_1977:
        /* <DEDUP_REMOVED lines=10> */
.L_x_3426:


//--------------------- .text._ZN10layer_norm31ln_parallel_residual_bwd_kernelINS_13Kernel_traitsIf6__halfS2_S2_fjLj7168ELj1ELj1ELj8ELj8ENS_18Kernel_traits_baseILj7168EfS2_S2_S2_fjLj256EEEEELb1ELb0ELb1EEEvNS_9BwdParamsE --------------------------
	.section	.text._ZN10layer_norm31ln_parallel_residual_bwd_kernelINS_13Kernel_traitsIf6__halfS2_S2_fjLj7168ELj1ELj1ELj8ELj8ENS_18Kernel_traits_baseILj7168EfS2_S2_S2_fjLj256EEEEELb1ELb0ELb1EEEvNS_9BwdParamsE,"ax",@progbits
	.sectioninfo	@"SHI_REGISTERS=255"
	.align	128
        .global         _ZN10layer_norm31ln_parallel_residual_bwd_kernelINS_13Kernel_traitsIf6__halfS2_S2_fjLj7168ELj1ELj1ELj8ELj8ENS_18Kernel_traits_baseILj7168EfS2_S2_S2_fjLj256EEEEELb1ELb0ELb1EEEvNS_9BwdParamsE
        .type           _ZN10layer_norm31ln_parallel_residual_bwd_kernelINS_13Kernel_traitsIf6__halfS2_S2_fjLj7168ELj1ELj1ELj8ELj8ENS_18Kernel_traits_baseILj7168EfS2_S2_S2_fjLj256EEEEELb1ELb0ELb1EEEvNS_9BwdParamsE,@function
        .size           _ZN10layer_norm31ln_parallel_residual_bwd_kernelINS_13Kernel_traitsIf6__halfS2_S2_fjLj7168ELj1ELj1ELj8ELj8ENS_18Kernel_traits_baseILj7168EfS2_S2_S2_fjLj256EEEEELb1ELb0ELb1EEEvNS_9BwdParamsE,(.L_x_3427 - _ZN10layer_norm31ln_parallel_residual_bwd_kernelINS_13Kernel_traitsIf6__halfS2_S2_fjLj7168ELj1ELj1ELj8ELj8ENS_18Kernel_traits_baseILj7168EfS2_S2_S2_fjLj256EEEEELb1ELb0ELb1EEEvNS_9BwdParamsE)
        .other          _ZN10layer_norm31ln_parallel_residual_bwd_kernelINS_13Kernel_traitsIf6__halfS2_S2_fjLj7168ELj1ELj1ELj8ELj8ENS_18Kernel_traits_baseILj7168EfS2_S2_S2_fjLj256EEEEELb1ELb0ELb1EEEvNS_9BwdParamsE,@"STO_CUDA_ENTRY STV_DEFAULT"
_ZN10layer_norm31ln_parallel_residual_bwd_kernelINS_13Kernel_traitsIf6__halfS2_S2_fjLj7168ELj1ELj1ELj8ELj8ENS_18Kernel_traits_baseILj7168EfS2_S2_S2_fjLj256EEEEELb1ELb0ELb1EEEvNS_9BwdParamsE:
.text._ZN10layer_norm31ln_parallel_residual_bwd_kernelINS_13Kernel_traitsIf6__halfS2_S2_fjLj7168ELj1ELj1ELj8ELj8ENS_18Kernel_traits_baseILj7168EfS2_S2_S2_fjLj256EEEEELb1ELb0ELb1EEEvNS_9BwdParamsE:
        /* <DEDUP_REMOVED lines=65> */
.L_x_1978:
        /* <DEDUP_REMOVED lines=54> */
[----:B------:R-:W-:Y:S01]  /*0770*/  HFMA2.MMA R234, -RZ, RZ, 0, 0 ;  /* 0x00000000ffea7435 */ /* 0x000fe200000001ff */
[----:B------:R-:W-:Y:S01]  /*0780*/  IMAD.MOV.U32 R11, RZ, RZ, 0x1 ;  /* 0x00000001ff0b7424 */ /* 0x000fe200078e00ff */
        /* <DEDUP_REMOVED lines=14> */
[----:B------:R-:W-:Y:S01]  /*0870*/  MOV R223, RZ ;  /* 0x000000ff00df7202 */ /* 0x000fe20000000f00 */
        /* <DEDUP_REMOVED lines=26> */
.L_x_1997:
[----:B------:R-:W0:Y:S01]  /*0a20*/  S2R R235, SR_TID.X ;  /* 0x0000000000eb7919 */ /* 0x000e220000002100 */
[----:B------:R-:W-:-:S03]  /*0a30*/  IMAD R0, R128, c[0x0][0x168], RZ ;  /* 0x00005a0080007a24 */ /* 0x000fc600078e02ff */
[----:B------:R-:W2:Y:S02]  /*0a40*/  LDL.LU R209, [R1+0x14] ;  /* 0x0000140001d17983 */ /* 0x000ea40000300800 */
[----:B------:R-:W-:Y:S01]  /*0a50*/  SHF.R.S32.HI R3, RZ, 0x1f, R0 ;  /* 0x0000001fff037819 */ /* 0x000fe20000011400 */
[----:B------:R-:W-:Y:S01]  /*0a60*/  IMAD.MOV.U32 R205, RZ, RZ, 0x8 ;  /* 0x00000008ffcd7424 */ /* 0x000fe200078e00ff */
[----:B------:R-:W3:Y:S02]  /*0a70*/  LDL.LU R211, [R1+0x10] ;  /* 0x0000100001d37983 */ /* 0x000ee40000300800 */
[----:B------:R-:W-:Y:S01]  /*0a80*/  LEA.HI R3, R3, R0, RZ, 0x2 ;  /* 0x0000000003037211 */ /* 0x000fe200078f10ff */
[----:B------:R-:W-:Y:S01]  /*0a90*/  IMAD.MOV.U32 R15, RZ, RZ, 0x4 ;  /* 0x00000004ff0f7424 */ /* 0x000fe200078e00ff */
[----:B------:R-:W3:Y:S01]  /*0aa0*/  LDL.LU R210, [R1+0x1c] ;  /* 0x00001c0001d27983 */ /* 0x000ee20000300800 */
[----:B0-----:R-:W-:-:S04]  /*0ab0*/  LOP3.LUT R202, R235, 0xff, RZ, 0xc0, !PT ;  /* 0x000000ffebca7812 */ /* 0x001fc800078ec0ff */
[----:B------:R-:W-:-:S04]  /*0ac0*/  LEA.HI.SX32 R202, R3, R202, 0x1e ;  /* 0x000000ca03ca7211 */ /* 0x000fc800078ff2ff */
[C---:B------:R-:W-:Y:S01]  /*0ad0*/  SHF.L.U32 R20, R202.reuse, 0x3, RZ ;  /* 0x00000003ca147819 */ /* 0x040fe200000006ff */
[-C--:B------:R-:W-:Y:S01]  /*0ae0*/  IMAD.WIDE.U32 R106, R202, R205.reuse, c[0x0][0x208] ;  /* 0x00008200ca6a7625 */ /* 0x080fe200078e00cd */
[----:B------:R-:W-:Y:S02]  /*0af0*/  SHF.R.U32.HI R19, RZ, 0x1d, R202 ;  /* 0x0000001dff137819 */ /* 0x000fe400000116ca */
[----:B------:R-:W-:Y:S01]  /*0b00*/  IADD3 R104, P0, R20, c[0x0][0x188], RZ ;  /* 0x0000620014687a10 */ /* 0x000fe20007f1e0ff */
[C---:B------:R-:W-:Y:S01]  /*0b10*/  IMAD.WIDE.U32 R146, R202.reuse, R205, c[0x0][0x210] ;  /* 0x00008400ca927625 */ /* 0x040fe200078e00cd */
[----:B------:R-:W-:Y:S01]  /*0b20*/  IADD3 R0, R202, 0x100, RZ ;  /* 0x00000100ca007810 */ /* 0x000fe20007ffe0ff */
[----:B------:R-:W2:Y:S01]  /*0b30*/  LDG.E.64 R106, [R106.64] ;  /* 0x000000046a6a7981 */ /* 0x000ea2000c1e1b00 */
[----:B------:R-:W-:Y:S01]  /*0b40*/  IADD3.X R105, R19, c[0x0][0x18c], RZ, P0, !PT ;  /* 0x0000630013697a10 */ /* 0x000fe200007fe4ff */
[----:B------:R-:W-:Y:S02]  /*0b50*/  IMAD.WIDE R2, R128, R15, c[0x0][0x1a0] ;  /* 0x0000680080027625 */ /* 0x000fe400078e020f */
[----:B------:R-:W3:Y:S04]  /*0b60*/  LDG.E.64 R146, [R146.64] ;  /* 0x0000000492927981 */ /* 0x000ee8000c1e1b00 */
[----:B------:R-:W3:Y:S01]  /*0b70*/  LDG.E.64 R104, [R104.64] ;  /* 0x0000000468687981 */ /* 0x000ee2000c1e1b00 */
[----:B------:R-:W-:-:S03]  /*0b80*/  SHF.L.U32 R17, R0, 0x3, RZ ;  /* 0x0000000300117819 */ /* 0x000fc600000006ff */
[----:B------:R0:W3:Y:S01]  /*0b90*/  LDG.E R213, [R2.64] ;  /* 0x0000000402d57981 */ /* 0x0000e2000c1e1900 */
[----:B------:R-:W-:Y:S02]  /*0ba0*/  SHF.R.U32.HI R16, RZ, 0x1d, R0 ;  /* 0x0000001dff107819 */ /* 0x000fe40000011600 */
[----:B------:R-:W-:Y:S01]  /*0bb0*/  IADD3 R148, P0, R17, c[0x0][0x188], RZ ;  /* 0x0000620011947a10 */ /* 0x000fe20007f1e0ff */
[----:B0-----:R-:W-:-:S03]  /*0bc0*/  IMAD.WIDE R2, R128, R15, c[0x0][0x1a8] ;  /* 0x00006a0080027625 */ /* 0x001fc600078e020f */
[----:B------:R-:W-:Y:S02]  /*0bd0*/  IADD3.X R149, R16, c[0x0][0x18c], RZ, P0, !PT ;  /* 0x0000630010957a10 */ /* 0x000fe400007fe4ff */
[----:B------:R0:W3:Y:S01]  /*0be0*/  LDG.E R18, [R2.64] ;  /* 0x0000000402127981 */ /* 0x0000e2000c1e1900 */
[----:B------:R-:W-:-:S03]  /*0bf0*/  IMAD.WIDE.U32 R152, R0, R205, c[0x0][0x210] ;  /* 0x0000840000987625 */ /* 0x000fc600078e00cd */
[----:B------:R-:W3:Y:S01]  /*0c00*/  LDG.E.64 R148, [R148.64] ;  /* 0x0000000494947981 */ /* 0x000ee2000c1e1b00 */
[----:B------:R-:W-:Y:S01]  /*0c10*/  IMAD.WIDE.U32 R150, R0, R205, c[0x0][0x208] ;  /* 0x0000820000967625 */ /* 0x000fe200078e00cd */
[----:B------:R-:W-:Y:S02]  /*0c20*/  IADD3 R166, R202, 0x200, RZ ;  /* 0x00000200caa67810 */ /* 0x000fe40007ffe0ff */
[----:B------:R-:W3:Y:S04]  /*0c30*/  LDG.E.64 R152, [R152.64] ;  /* 0x0000000498987981 */ /* 0x000ee8000c1e1b00 */
[----:B------:R-:W3:Y:S01]  /*0c40*/  LDG.E.64 R150, [R150.64] ;  /* 0x0000000496967981 */ /* 0x000ee2000c1e1b00 */
[----:B------:R-:W-:Y:S01]  /*0c50*/  IMAD.SHL.U32 R15, R166, 0x8, RZ ;  /* 0x00000008a60f7824 */ /* 0x000fe200078e00ff */
[----:B------:R-:W-:-:S04]  /*0c60*/  SHF.R.U32.HI R14, RZ, 0x1d, R166 ;  /* 0x0000001dff0e7819 */ /* 0x000fc800000116a6 */
[----:B------:R-:W-:Y:S01]  /*0c70*/  IADD3 R154, P0, R15, c[0x0][0x188], RZ ;  /* 0x000062000f9a7a10 */ /* 0x000fe20007f1e0ff */
[----:B------:R-:W-:-:S03]  /*0c80*/  IMAD.WIDE.U32 R158, R166, R205, c[0x0][0x210] ;  /* 0x00008400a69e7625 */ /* 0x000fc600078e00cd */
[----:B------:R-:W-:-:S03]  /*0c90*/  IADD3.X R155, R14, c[0x0][0x18c], RZ, P0, !PT ;  /* 0x000063000e9b7a10 */ /* 0x000fc600007fe4ff */
[----:B------:R-:W3:Y:S04]  /*0ca0*/  LDG.E.64 R158, [R158.64] ;  /* 0x000000049e9e7981 */ /* 0x000ee8000c1e1b00 */
[----:B------:R-:W3:Y:S01]  /*0cb0*/  LDG.E.64 R154, [R154.64] ;  /* 0x000000049a9a7981 */ /* 0x000ee2000c1e1b00 */
[----:B------:R-:W-:-:S06]  /*0cc0*/  IMAD.WIDE.U32 R156, R166, R205, c[0x0][0x208] ;  /* 0x00008200a69c7625 */ /* 0x000fcc00078e00cd */
[----:B------:R-:W3:Y:S01]  /*0cd0*/  LDG.E.64 R156, [R156.64] ;  /* 0x000000049c9c7981 */ /* 0x000ee2000c1e1b00 */
[----:B------:R-:W-:Y:S02]  /*0ce0*/  ISETP.NE.U32.AND P1, PT, RZ, c[0x0][0x218], PT ;  /* 0x00008600ff007a0c */ /* 0x000fe40003f25070 */
[----:B------:R-:W-:Y:S02]  /*0cf0*/  ISETP.NE.U32.AND P2, PT, RZ, c[0x0][0x250], PT ;  /* 0x00009400ff007a0c */ /* 0x000fe40003f45070 */
[----:B------:R-:W-:Y:S02]  /*0d00*/  ISETP.NE.AND.EX P1, PT, RZ, c[0x0][0x21c], PT, P1 ;  /* 0x00008700ff007a0c */ /* 0x000fe40003f25310 */
[----:B------:R-:W-:Y:S01]  /*0d10*/  ISETP.NE.AND.EX P2, PT, RZ, c[0x0][0x254], PT, P2 ;  /* 0x00009500ff007a0c */ /* 0x000fe20003f45320 */
[C---:B------:R-:W-:Y:S01]  /*0d20*/  IMAD.SHL.U32 R168, R202.reuse, 0x4, RZ ;  /* 0x00000004caa87824 */ /* 0x040fe200078e00ff */
[----:B------:R-:W-:Y:S02]  /*0d30*/  SHF.R.U32.HI R167, RZ, 0x1e, R202 ;  /* 0x0000001effa77819 */ /* 0x000fe400000116ca */
[----:B------:R-:W-:-:S07]  /*0d40*/  IADD3 R186, R202, 0x300, RZ ;  /* 0x00000300caba7810 */ /* 0x000fce0007ffe0ff */
[----:B0-----:R-:W-:Y:S02]  /*0d50*/  @P1 LEA R2, P0, R202, c[0x0][0x218], 0x3 ;  /* 0x00008600ca021a11 */ /* 0x001fe400078018ff */
[----:B------:R-:W-:Y:S02]  /*0d60*/  @P1 LEA R162, P5, R166, c[0x0][0x218], 0x3 ;  /* 0x00008600a6a21a11 */ /* 0x000fe400078a18ff */
[----:B------:R-:W-:Y:S02]  /*0d70*/  @P1 LEA.HI.X R3, R202, c[0x0][0x21c], RZ, 0x3, P0 ;  /* 0x00008700ca031a11 */ /* 0x000fe400000f1cff */
[----:B------:R-:W-:Y:S02]  /*0d80*/  @P1 LEA.HI.X R163, R166, c[0x0][0x21c], RZ, 0x3, P5 ;  /* 0x00008700a6a31a11 */ /* 0x000fe400028f1cff */
[----:B------:R-:W-:Y:S01]  /*0d90*/  @P2 IADD3 R10, P4, R168, c[0x0][0x198], RZ ;  /* 0x00006600a80a2a10 */ /* 0x000fe20007f9e0ff */
[----:B-----5:R0:W5:Y:S01]  /*0da0*/  @P1 LDG.E.64 R134, [R2.64] ;  /* 0x0000000402861981 */ /* 0x020162000c1e1b00 */
[----:B------:R-:W-:-:S02]  /*0db0*/  @P1 LEA R160, P0, R0, c[0x0][0x218], 0x3 ;  /* 0x0000860000a01a11 */ /* 0x000fc400078018ff */
[C---:B------:R-:W-:Y:S01]  /*0dc0*/  IADD3 R172, R202.reuse, 0x400, RZ ;  /* 0x00000400caac7810 */ /* 0x040fe20007ffe0ff */
[----:B------:R1:W5:Y:S01]  /*0dd0*/  @P1 LDG.E.64 R138, [R162.64] ;  /* 0x00000004a28a1981 */ /* 0x000362000c1e1b00 */
[----:B------:R-:W-:Y:S02]  /*0de0*/  IADD3 R192, R202, 0x500, RZ ;  /* 0x00000500cac07810 */ /* 0x000fe40007ffe0ff */
[----:B------:R-:W-:Y:S02]  /*0df0*/  LOP3.LUT P3, RZ, R11, 0xff, RZ, 0xc0, !PT ;  /* 0x000000ff0bff7812 */ /* 0x000fe4000786c0ff */
[----:B------:R-:W-:Y:S02]  /*0e00*/  @P2 IADD3.X R11, R167, c[0x0][0x19c], RZ, P4, !PT ;  /* 0x00006700a70b2a10 */ /* 0x000fe400027fe4ff */
[----:B------:R-:W-:Y:S02]  /*0e10*/  @P1 LEA.HI.X R161, R0, c[0x0][0x21c], RZ, 0x3, P0 ;  /* 0x0000870000a11a11 */ /* 0x000fe400000f1cff */
[----:B------:R-:W-:Y:S01]  /*0e20*/  @P1 LEA R164, P4, R172, c[0x0][0x218], 0x3 ;  /* 0x00008600aca41a11 */ /* 0x000fe200078818ff */
[----:B------:R0:W5:Y:S01]  /*0e30*/  @P2 LDG.E R13, [R10.64] ;  /* 0x000000040a0d2981 */ /* 0x000162000c1e1900 */
[----:B-1----:R-:W-:-:S02]  /*0e40*/  @P1 LEA R162, P0, R186, c[0x0][0x218], 0x3 ;  /* 0x00008600baa21a11 */ /* 0x002fc400078018ff */
[----:B0-----:R-:W-:Y:S01]  /*0e50*/  @P1 LEA R2, P5, R192, c[0x0][0x218], 0x3 ;  /* 0x00008600c0021a11 */ /* 0x001fe200078a18ff */
[----:B------:R0:W5:Y:S01]  /*0e60*/  @P1 LDG.E.64 R136, [R160.64] ;  /* 0x00000004a0881981 */ /* 0x000162000c1e1b00 */
[----:B------:R-:W-:Y:S02]  /*0e70*/  SHF.L.U32 R12, R186, 0x3, RZ ;  /* 0x00000003ba0c7819 */ /* 0x000fe400000006ff */
[----:B------:R-:W-:Y:S01]  /*0e80*/  IADD3 R202, R202, 0x600, RZ ;  /* 0x00000600caca7810 */ /* 0x000fe20007ffe0ff */
[----:B------:R-:W-:Y:S01]  /*0e90*/  IMAD.SHL.U32 R188, R0, 0x4, RZ ;  /* 0x0000000400bc7824 */ /* 0x000fe200078e00ff */
[----:B------:R-:W-:Y:S02]  /*0ea0*/  @P1 LEA.HI.X R163, R186, c[0x0][0x21c], RZ, 0x3, P0 ;  /* 0x00008700baa31a11 */ /* 0x000fe400000f1cff */
[----:B------:R-:W-:Y:S02]  /*0eb0*/  @P1 LEA.HI.X R165, R172, c[0x0][0x21c], RZ, 0x3, P4 ;  /* 0x00008700aca51a11 */ /* 0x000fe400020f1cff */
[----:B------:R-:W-:Y:S01]  /*0ec0*/  @P1 LEA.HI.X R3, R192, c[0x0][0x21c], RZ, 0x3, P5 ;  /* 0x00008700c0031a11 */ /* 0x000fe200028f1cff */
[----:B------:R-:W-:Y:S01]  /*0ed0*/  IMAD.SHL.U32 R185, R166, 0x4, RZ ;  /* 0x00000004a6b97824 */ /* 0x000fe200078e00ff */
[----:B------:R-:W-:Y:S01]  /*0ee0*/  SHF.R.U32.HI R11, RZ, 0x1d, R186 ;  /* 0x0000001dff0b7819 */ /* 0x000fe200000116ba */
[----:B------:R1:W5:Y:S01]  /*0ef0*/  @P1 LDG.E.64 R140, [R162.64] ;  /* 0x00000004a28c1981 */ /* 0x000362000c1e1b00 */
[----:B0-----:R-:W-:-:S02]  /*0f00*/  IADD3 R160, P0, R12, c[0x0][0x188], RZ ;  /* 0x000062000ca07a10 */ /* 0x001fc40007f1e0ff */
[C---:B------:R-:W-:Y:S01]  /*0f10*/  @P1 LEA R170, P4, R202.reuse, c[0x0][0x218], 0x3 ;  /* 0x00008600caaa1a11 */ /* 0x040fe200078818ff */
[----:B------:R0:W5:Y:S01]  /*0f20*/  @P1 LDG.E.64 R144, [R2.64] ;  /* 0x0000000402901981 */ /* 0x000162000c1e1b00 */
[----:B------:R-:W-:Y:S02]  /*0f30*/  IADD3.X R161, R11, c[0x0][0x18c], RZ, P0, !PT ;  /* 0x000063000ba17a10 */ /* 0x000fe400007fe4ff */
[----:B------:R-:W-:Y:S01]  /*0f40*/  @P1 LEA.HI.X R171, R202, c[0x0][0x21c], RZ, 0x3, P4 ;  /* 0x00008700caab1a11 */ /* 0x000fe200020f1cff */
[----:B------:R0:W5:Y:S01]  /*0f50*/  @P1 LDG.E.64 R142, [R164.64] ;  /* 0x00000004a48e1981 */ /* 0x000162000c1e1b00 */
[----:B------:R-:W-:Y:S02]  /*0f60*/  IADD3 R168, P0, R168, c[0x0][0x190], RZ ;  /* 0x00006400a8a87a10 */ /* 0x000fe40007f1e0ff */
[----:B------:R-:W-:Y:S02]  /*0f70*/  SHF.R.U32.HI R0, RZ, 0x1e, R0 ;  /* 0x0000001eff007819 */ /* 0x000fe40000011600 */
[----:B------:R-:W-:-:S02]  /*0f80*/  SHF.R.U32.HI R174, RZ, 0x1e, R166 ;  /* 0x0000001effae7819 */ /* 0x000fc400000116a6 */
[C---:B------:R-:W-:Y:S01]  /*0f90*/  SHF.L.U32 R175, R186.reuse, 0x2, RZ ;  /* 0x00000002baaf7819 */ /* 0x040fe200000006ff */
[-C--:B-1----:R-:W-:Y:S01]  /*0fa0*/  IMAD.WIDE.U32 R162, R186, R205.reuse, c[0x0][0x208] ;  /* 0x00008200baa27625 */ /* 0x082fe200078e00cd */
[----:B0-----:R-:W-:Y:S01]  /*0fb0*/  @P2 IADD3 R2, P4, R188, c[0x0][0x198], RZ ;  /* 0x00006600bc022a10 */ /* 0x001fe20007f9e0ff */
[----:B------:R0:W5:Y:S01]  /*0fc0*/  @P1 LDG.E.64 R132, [R170.64] ;  /* 0x00000004aa841981 */ /* 0x000162000c1e1b00 */
[----:B------:R-:W-:Y:S02]  /*0fd0*/  IADD3.X R169, R167, c[0x0][0x194], RZ, P0, !PT ;  /* 0x00006500a7a97a10 */ /* 0x000fe400007fe4ff */
[----:B------:R-:W-:Y:S01]  /*0fe0*/  @P2 IADD3.X R3, R0, c[0x0][0x19c], RZ, P4, !PT ;  /* 0x0000670000032a10 */ /* 0x000fe200027fe4ff */
[----:B------:R-:W-:Y:S01]  /*0ff0*/  IMAD.WIDE.U32 R164, R186, R205, c[0x0][0x210] ;  /* 0x00008400baa47625 */ /* 0x000fe200078e00cd */
[----:B------:R-:W-:Y:S01]  /*1000*/  @P2 IADD3 R166, P0, R185, c[0x0][0x198], RZ ;  /* 0x00006600b9a62a10 */ /* 0x000fe20007f1e0ff */
[----:B------:R1:W5:Y:S01]  /*1010*/  LDG.E R10, [R168.64] ;  /* 0x00000004a80a7981 */ /* 0x000362000c1e1900 */
[----:B------:R-:W-:Y:S01]  /*1020*/  SHF.R.U32.HI R186, RZ, 0x1e, R186 ;  /* 0x0000001effba7819 */ /* 0x000fe200000116ba */
[----:B------:R-:W-:Y:S01]  /*1030*/  IMAD.SHL.U32 R187, R172, 0x4, RZ ;  /* 0x00000004acbb7824 */ /* 0x000fe200078e00ff */
[----:B------:R-:W-:Y:S01]  /*1040*/  @P2 IADD3.X R167, R174, c[0x0][0x19c], RZ, P0, !PT ;  /* 0x00006700aea72a10 */ /* 0x000fe200007fe4ff */
[----:B------:R0:W5:Y:S01]  /*1050*/  @P2 LDG.E R9, [R2.64] ;  /* 0x0000000402092981 */ /* 0x000162000c1e1900 */
[----:B------:R-:W-:Y:S01]  /*1060*/  IMAD.SHL.U32 R176, R192, 0x4, RZ ;  /* 0x00000004c0b07824 */ /* 0x000fe200078e00ff */
[----:B------:R-:W-:-:S02]  /*1070*/  SHF.R.U32.HI R173, RZ, 0x1e, R172 ;  /* 0x0000001effad7819 */ /* 0x000fc400000116ac */
[----:B------:R1:W5:Y:S01]  /*1080*/  @P2 LDG.E R8, [R166.64] ;  /* 0x00000004a6082981 */ /* 0x000362000c1e1900 */
[----:B------:R-:W-:Y:S02]  /*1090*/  SHF.R.U32.HI R177, RZ, 0x1e, R192 ;  /* 0x0000001effb17819 */ /* 0x000fe400000116c0 */
[----:B------:R-:W-:Y:S02]  /*10a0*/  SHF.L.U32 R178, R202, 0x2, RZ ;  /* 0x00000002cab27819 */ /* 0x000fe400000006ff */
[----:B------:R-:W-:Y:S01]  /*10b0*/  SHF.R.U32.HI R179, RZ, 0x1e, R202 ;  /* 0x0000001effb37819 */ /* 0x000fe200000116ca */
[----:B0-----:R-:W-:Y:S01]  /*10c0*/  IMAD.WIDE.U32 R170, R172, R205, c[0x0][0x208] ;  /* 0x00008200acaa7625 */ /* 0x001fe200078e00cd */
[----:B------:R-:W-:Y:S01]  /*10d0*/  @P2 IADD3 R2, P0, R175, c[0x0][0x198], RZ ;  /* 0x00006600af022a10 */ /* 0x000fe20007f1e0ff */
[----:B------:R-:W-:Y:S01]  /*10e0*/  ULDC.U8 UR6, c[0x0][0x1f0] ;  /* 0x00007c0000067ab9 */ /* 0x000fe20000000000 */
[----:B-1----:R-:W-:Y:S01]  /*10f0*/  @P2 IADD3 R168, P4, R187, c[0x0][0x198], RZ ;  /* 0x00006600bba82a10 */ /* 0x002fe20007f9e0ff */
[----:B------:R-:W-:Y:S01]  /*1100*/  IMAD.SHL.U32 R197, R202, 0x8, RZ ;  /* 0x00000008cac57824 */ /* 0x000fe200078e00ff */
[----:B------:R-:W-:Y:S01]  /*1110*/  @P2 IADD3.X R3, R186, c[0x0][0x19c], RZ, P0, !PT ;  /* 0x00006700ba032a10 */ /* 0x000fe200007fe4ff */
[----:B------:R-:W4:Y:S01]  /*1120*/  LDG.E.64 R160, [R160.64] ;  /* 0x00000004a0a07981 */ /* 0x000f22000c1e1b00 */
[----:B------:R-:W-:-:S02]  /*1130*/  @P2 IADD3 R166, P0, R176, c[0x0][0x198], RZ ;  /* 0x00006600b0a62a10 */ /* 0x000fc40007f1e0ff */
[----:B------:R-:W-:Y:S01]  /*1140*/  @P2 IADD3.X R169, R173, c[0x0][0x19c], RZ, P4, !PT ;  /* 0x00006700ada92a10 */ /* 0x000fe200027fe4ff */
[----:B------:R0:W5:Y:S01]  /*1150*/  @P2 LDG.E R7, [R2.64] ;  /* 0x0000000402072981 */ /* 0x000162000c1e1900 */
[----:B------:R-:W-:-:S03]  /*1160*/  @P2 IADD3.X R167, R177, c[0x0][0x19c], RZ, P0, !PT ;  /* 0x00006700b1a72a10 */ /* 0x000fc600007fe4ff */
[----:B------:R1:W5:Y:S04]  /*1170*/  @P2 LDG.E R6, [R168.64] ;  /* 0x00000004a8062981 */ /* 0x000368000c1e1900 */
[----:B------:R1:W5:Y:S01]  /*1180*/  @P2 LDG.E R5, [R166.64] ;  /* 0x00000004a6052981 */ /* 0x000362000c1e1900 */
[----:B0-----:R-:W-:-:S03]  /*1190*/  @P2 IADD3 R2, P4, R178, c[0x0][0x198], RZ ;  /* 0x00006600b2022a10 */ /* 0x001fc60007f9e0ff */
[----:B------:R-:W4:Y:S01]  /*11a0*/  LDG.E.64 R162, [R162.64] ;  /* 0x00000004a2a27981 */ /* 0x000f22000c1e1b00 */
[----:B------:R-:W-:-:S03]  /*11b0*/  @P2 IADD3.X R3, R179, c[0x0][0x19c], RZ, P4, !PT ;  /* 0x00006700b3032a10 */ /* 0x000fc600027fe4ff */
[----:B------:R-:W4:Y:S01]  /*11c0*/  LDG.E.64 R164, [R164.64] ;  /* 0x00000004a4a47981 */ /* 0x000f22000c1e1b00 */
[----:B-1----:R-:W-:Y:S02]  /*11d0*/  IADD3 R166, P4, R185, c[0x0][0x190], RZ ;  /* 0x00006400b9a67a10 */ /* 0x002fe40007f9e0ff */
[----:B------:R-:W-:Y:S01]  /*11e0*/  IADD3 R168, P0, R188, c[0x0][0x190], RZ ;  /* 0x00006400bca87a10 */ /* 0x000fe20007f1e0ff */
[----:B------:R0:W5:Y:S01]  /*11f0*/  @P2 LDG.E R4, [R2.64] ;  /* 0x0000000402042981 */ /* 0x000162000c1e1900 */
[----:B------:R-:W-:Y:S02]  /*1200*/  IADD3.X R167, R174, c[0x0][0x194], RZ, P4, !PT ;  /* 0x00006500aea77a10 */ /* 0x000fe400027fe4ff */
[----:B------:R-:W-:Y:S01]  /*1210*/  IADD3.X R169, R0, c[0x0][0x194], RZ, P0, !PT ;  /* 0x0000650000a97a10 */ /* 0x000fe200007fe4ff */
[----:B------:R-:W4:Y:S01]  /*1220*/  LDG.E.64 R170, [R170.64] ;  /* 0x00000004aaaa7981 */ /* 0x000f22000c1e1b00 */
[----:B------:R-:W-:-:S03]  /*1230*/  SHF.R.U32.HI R0, RZ, 0x1d, R172 ;  /* 0x0000001dff007819 */ /* 0x000fc600000116ac */
[----:B------:R1:W5:Y:S01]  /*1240*/  LDG.E R185, [R166.64] ;  /* 0x00000004a6b97981 */ /* 0x000362000c1e1900 */
[----:B0-----:R-:W-:-:S03]  /*1250*/  IMAD.SHL.U32 R3, R172, 0x8, RZ ;  /* 0x00000008ac037824 */ /* 0x001fc600078e00ff */
[----:B------:R0:W5:Y:S02]  /*1260*/  LDG.E R2, [R168.64] ;  /* 0x00000004a8027981 */ /* 0x000164000c1e1900 */
[----:B------:R-:W-:Y:S02]  /*1270*/  IADD3 R174, P4, R3, c[0x0][0x188], RZ ;  /* 0x0000620003ae7a10 */ /* 0x000fe40007f9e0ff */
[----:B-1----:R-:W-:Y:S02]  /*1280*/  IADD3 R166, P0, R175, c[0x0][0x190], RZ ;  /* 0x00006400afa67a10 */ /* 0x002fe40007f1e0ff */
[----:B------:R-:W-:Y:S01]  /*1290*/  IADD3.X R175, R0, c[0x0][0x18c], RZ, P4, !PT ;  /* 0x0000630000af7a10 */ /* 0x000fe200027fe4ff */
[----:B0-----:R-:W-:Y:S01]  /*12a0*/  IMAD.WIDE.U32 R168, R172, R205, c[0x0][0x210] ;  /* 0x00008400aca87625 */ /* 0x001fe200078e00cd */
[----:B------:R-:W-:Y:S02]  /*12b0*/  IADD3 R172, P4, R187, c[0x0][0x190], RZ ;  /* 0x00006400bbac7a10 */ /* 0x000fe40007f9e0ff */
[----:B------:R-:W-:-:S02]  /*12c0*/  IADD3.X R167, R186, c[0x0][0x194], RZ, P0, !PT ;  /* 0x00006500baa77a10 */ /* 0x000fc400007fe4ff */
[----:B------:R-:W4:Y:S01]  /*12d0*/  LDG.E.64 R174, [R174.64] ;  /* 0x00000004aeae7981 */ /* 0x000f22000c1e1b00 */
[----:B------:R-:W-:Y:S02]  /*12e0*/  IADD3 R178, P5, R178, c[0x0][0x190], RZ ;  /* 0x00006400b2b27a10 */ /* 0x000fe40007fbe0ff */
[----:B------:R-:W-:Y:S01]  /*12f0*/  IADD3 R176, P0, R176, c[0x0][0x190], RZ ;  /* 0x00006400b0b07a10 */ /* 0x000fe20007f1e0ff */
[----:B------:R0:W5:Y:S01]  /*1300*/  LDG.E R166, [R166.64] ;  /* 0x00000004a6a67981 */ /* 0x000162000c1e1900 */
[----:B------:R-:W-:Y:S02]  /*1310*/  IADD3.X R173, R173, c[0x0][0x194], RZ, P4, !PT ;  /* 0x00006500adad7a10 */ /* 0x000fe400027fe4ff */
[----:B------:R-:W-:Y:S01]  /*1320*/  IADD3.X R179, R179, c[0x0][0x194], RZ, P5, !PT ;  /* 0x00006500b3b37a10 */ /* 0x000fe20002ffe4ff */
[----:B------:R-:W4:Y:S01]  /*1330*/  LDG.E.64 R168, [R168.64] ;  /* 0x00000004a8a87981 */ /* 0x000f22000c1e1b00 */
[----:B------:R-:W-:Y:S02]  /*1340*/  IADD3.X R177, R177, c[0x0][0x194], RZ, P0, !PT ;  /* 0x00006500b1b17a10 */ /* 0x000fe400007fe4ff */
[----:B------:R-:W-:Y:S01]  /*1350*/  ISETP.NE.AND P0, PT, RZ, UR6, PT ;  /* 0x00000006ff007c0c */ /* 0x000fe2000bf05270 */
[----:B------:R1:W5:Y:S04]  /*1360*/  LDG.E R172, [R172.64] ;  /* 0x00000004acac7981 */ /* 0x000368000c1e1900 */
[----:B------:R2:W5:Y:S04]  /*1370*/  LDG.E R178, [R178.64] ;  /* 0x00000004b2b27981 */ /* 0x000568000c1e1900 */
[----:B------:R0:W5:Y:S01]  /*1380*/  LDG.E R176, [R176.64] ;  /* 0x00000004b0b07981 */ /* 0x000162000c1e1900 */
[----:B--2---:R-:W-:Y:S01]  /*1390*/  IMAD.MOV.U32 R179, RZ, RZ, R106 ;  /* 0x000000ffffb37224 */ /* 0x004fe200078e006a */
[----:B-1----:R-:W-:Y:S01]  /*13a0*/  SHF.R.U64 R173, R106, 0x10, R107 ;  /* 0x000000106aad7819 */ /* 0x002fe2000000126b */
[----:B---3--:R-:W-:Y:S01]  /*13b0*/  IMAD.MOV.U32 R186, RZ, RZ, R104 ;  /* 0x000000ffffba7224 */ /* 0x008fe200078e0068 */
[----:B0-----:R-:W-:-:S02]  /*13c0*/  SHF.R.U64 R167, R104, 0x10, R105 ;  /* 0x0000001068a77819 */ /* 0x001fc40000001269 */
[----:B------:R-:W-:Y:S01]  /*13d0*/  MOV R104, R105 ;  /* 0x0000006900687202 */ /* 0x000fe20000000f00 */
[----:B------:R-:W-:Y:S01]  /*13e0*/  IMAD.MOV.U32 R195, RZ, RZ, R147 ;  /* 0x000000ffffc37224 */ /* 0x000fe200078e0093 */
[----:B------:R-:W-:Y:S01]  /*13f0*/  FSEL R213, R213, RZ, !P0 ;  /* 0x000000ffd5d57208 */ /* 0x000fe20004000000 */
[----:B------:R-:W-:Y:S01]  /*1400*/  HADD2.F32 R186, -RZ, R186.H0_H0 ;  /* 0x200000baffba7230 */ /* 0x000fe20000004100 */
[----:B------:R-:W-:Y:S01]  /*1410*/  MOV R106, R146 ;  /* 0x00000092006a7202 */ /* 0x000fe20000000f00 */
[----:B------:R-:W-:Y:S01]  /*1420*/  HADD2.F32 R187, -RZ, R104.H0_H0 ;  /* 0x20000068ffbb7230 */ /* 0x000fe20000004100 */
[----:B------:R-:W-:Y:S01]  /*1430*/  SHF.R.U32.HI R105, RZ, 0x10, R105 ;  /* 0x00000010ff697819 */ /* 0x000fe20000011669 */
[----:B------:R-:W-:Y:S01]  /*1440*/  IMAD.MOV.U32 R177, RZ, RZ, R107 ;  /* 0x000000ffffb17224 */ /* 0x000fe200078e006b */
[--C-:B------:R-:W-:Y:S01]  /*1450*/  SHF.R.U64 R194, R146, 0x10, R147.reuse ;  /* 0x0000001092c27819 */ /* 0x100fe20000001293 */
[----:B------:R-:W-:Y:S01]  /*1460*/  HADD2.F32 R106, -RZ, R106.H0_H0 ;  /* 0x2000006aff6a7230 */ /* 0x000fe20000004100 */
[----:B------:R-:W-:Y:S01]  /*1470*/  SHF.R.U32.HI R193, RZ, 0x10, R147 ;  /* 0x00000010ffc17819 */ /* 0x000fe20000011693 */
[C---:B------:R-:W-:Y:S01]  /*1480*/  FADD.FTZ R186, -R213.reuse, R186 ;  /* 0x000000bad5ba7221 */ /* 0x040fe20000010100 */
[----:B------:R-:W-:Y:S01]  /*1490*/  HADD2.F32 R167, -RZ, R167.H0_H0 ;  /* 0x200000a7ffa77230 */ /* 0x000fe20000004100 */
[----:B------:R-:W-:Y:S01]  /*14a0*/  FADD.FTZ R187, -R213, R187 ;  /* 0x000000bbd5bb7221 */ /* 0x000fe20000010100 */
[----:B------:R-:W-:-:S02]  /*14b0*/  HADD2.F32 R195, -RZ, R195.H0_H0 ;  /* 0x200000c3ffc37230 */ /* 0x000fc40000004100 */
        /* <DEDUP_REMOVED lines=9> */
[----:B------:R-:W-:Y:S02]  /*1550*/  FMUL.FTZ R187, R18, R187 ;  /* 0x000000bb12bb7220 */ /* 0x000fe40000410000 */
[----:B------:R-:W-:-:S02]  /*1560*/  FMUL.FTZ R186, R78, R195 ;  /* 0x000000c34eba7220 */ /* 0x000fc40000410000 */
[----:B------:R-:W-:Y:S01]  /*1570*/  FADD.FTZ R105, -R213, R105 ;  /* 0x00000069d5697221 */ /* 0x000fe20000010100 */
[----:B------:R-:W-:Y:S01]  /*1580*/  HADD2.F32 R188, -RZ, R173.H0_H0 ;  /* 0x200000adffbc7230 */ /* 0x000fe20000004100 */
[----:B------:R-:W-:Y:S01]  /*1590*/  FADD.FTZ R110, R179, R110 ;  /* 0x0000006eb36e7221 */ /* 0x000fe20000010000 */
[----:B------:R-:W-:Y:S01]  /*15a0*/  HADD2.F32 R107, -RZ, R107.H0_H0 ;  /* 0x2000006bff6b7230 */ /* 0x000fe20000004100 */
[-C--:B------:R-:W-:Y:S02]  /*15b0*/  FFMA.FTZ R22, R191, R179.reuse, R22 ;  /* 0x000000b3bf167223 */ /* 0x080fe40000010016 */
[----:B------:R-:W-:Y:S02]  /*15c0*/  FFMA.FTZ R190, R48, R179, R190 ;  /* 0x000000b330be7223 */ /* 0x000fe400000100be */
[----:B------:R-:W-:Y:S02]  /*15d0*/  FMUL.FTZ R189, R18, R167 ;  /* 0x000000a712bd7220 */ /* 0x000fe40000410000 */
[----:B------:R-:W-:-:S02]  /*15e0*/  FADD.FTZ R112, R177, R112 ;  /* 0x00000070b1707221 */ /* 0x000fc40000010000 */
[-C--:B------:R-:W-:Y:S02]  /*15f0*/  FFMA.FTZ R24, R187, R177.reuse, R24 ;  /* 0x000000b1bb187223 */ /* 0x080fe40000010018 */
[----:B------:R-:W-:Y:S01]  /*1600*/  FFMA.FTZ R186, R50, R177, R186 ;  /* 0x000000b132ba7223 */ /* 0x000fe200000100ba */
[----:B------:R-:W-:Y:S01]  /*1610*/  MOV R196, R148 ;  /* 0x0000009400c47202 */ /* 0x000fe20000000f00 */
[----:B------:R-:W-:Y:S02]  /*1620*/  FMUL.FTZ R146, R77, R194 ;  /* 0x000000c24d927220 */ /* 0x000fe40000410000 */
[----:B------:R-:W-:Y:S02]  /*1630*/  FMUL.FTZ R179, R18, R105 ;  /* 0x0000006912b37220 */ /* 0x000fe40000410000 */
[----:B------:R-:W-:Y:S02]  /*1640*/  FMUL.FTZ R177, R79, R193 ;  /* 0x000000c14fb17220 */ /* 0x000fe40000410000 */
[----:B------:R-:W-:-:S02]  /*1650*/  FADD.FTZ R109, R188, R109 ;  /* 0x0000006dbc6d7221 */ /* 0x000fc40000010000 */
[-C--:B------:R-:W-:Y:S01]  /*1660*/  FFMA.FTZ R21, R189, R188.reuse, R21 ;  /* 0x000000bcbd157223 */ /* 0x080fe20000010015 */
[----:B------:R-:W-:Y:S01]  /*1670*/  SHF.R.U32.HI R167, RZ, 0x1d, R192 ;  /* 0x0000001dffa77819 */ /* 0x000fe200000116c0 */
[----:B------:R-:W-:Y:S02]  /*1680*/  FFMA.FTZ R188, R49, R188, R146 ;  /* 0x000000bc31bc7223 */ /* 0x000fe40000010092 */
[----:B------:R-:W-:Y:S02]  /*1690*/  FADD.FTZ R111, R107, R111 ;  /* 0x0000006f6b6f7221 */ /* 0x000fe40000010000 */
[-C--:B------:R-:W-:Y:S02]  /*16a0*/  FFMA.FTZ R23, R179, R107.reuse, R23 ;  /* 0x0000006bb3177223 */ /* 0x080fe40000010017 */
[----:B------:R-:W-:Y:S02]  /*16b0*/  FFMA.FTZ R177, R51, R107, R177 ;  /* 0x0000006b33b17223 */ /* 0x000fe400000100b1 */
[----:B------:R-:W-:-:S02]  /*16c0*/  FADD.FTZ R232, R106, R232 ;  /* 0x000000e86ae87221 */ /* 0x000fc40000010000 */
[----:B------:R-:W-:Y:S01]  /*16d0*/  FFMA.FTZ R228, R191, R106, R228 ;  /* 0x0000006abfe47223 */ /* 0x000fe200000100e4 */
[----:B------:R-:W-:Y:S01]  /*16e0*/  HADD2.F32 R196, -RZ, R196.H0_H0 ;  /* 0x200000c4ffc47230 */ /* 0x000fe20000004100 */
[C---:B------:R-:W-:Y:S02]  /*16f0*/  IMAD.SHL.U32 R173, R192.reuse, 0x8, RZ ;  /* 0x00000008c0ad7824 */ /* 0x040fe400078e00ff */
[----:B------:R-:W-:Y:S01]  /*1700*/  IMAD.WIDE.U32 R146, R192, R205, c[0x0][0x208] ;  /* 0x00008200c0927625 */ /* 0x000fe200078e00cd */
[----:B------:R-:W-:-:S03]  /*1710*/  SHF.R.U64 R148, R148, 0x10, R149 ;  /* 0x0000001094947819 */ /* 0x000fc60000001295 */
[----:B------:R-:W-:Y:S01]  /*1720*/  IMAD.WIDE.U32 R106, R192, R205, c[0x0][0x210] ;  /* 0x00008400c06a7625 */ /* 0x000fe200078e00cd */
[--C-:B------:R-:W-:Y:S01]  /*1730*/  SHF.R.U32.HI R199, RZ, 0x10, R149.reuse ;  /* 0x00000010ffc77819 */ /* 0x100fe20000011695 */
[----:B------:R-:W2:Y:S02]  /*1740*/  LDG.E.64 R146, [R146.64] ;  /* 0x0000000492927981 */ /* 0x000ea4000c1e1b00 */
[----:B------:R-:W-:Y:S02]  /*1750*/  IMAD.MOV.U32 R192, RZ, RZ, R152 ;  /* 0x000000ffffc07224 */ /* 0x000fe400078e0098 */
[----:B------:R-:W-:Y:S02]  /*1760*/  FADD.FTZ R234, R195, R234 ;  /* 0x000000eac3ea7221 */ /* 0x000fe40000010000 */
[----:B------:R-:W-:Y:S02]  /*1770*/  FFMA.FTZ R230, R187, R195, R230 ;  /* 0x000000c3bbe67223 */ /* 0x000fe400000100e6 */
[----:B------:R-:W-:Y:S01]  /*1780*/  IMAD.MOV.U32 R198, RZ, RZ, R149 ;  /* 0x000000ffffc67224 */ /* 0x000fe200078e0095 */
[--C-:B------:R-:W-:Y:S01]  /*1790*/  SHF.R.U64 R149, R150, 0x10, R151.reuse ;  /* 0x0000001096957819 */ /* 0x100fe20000001297 */
[----:B------:R-:W-:Y:S01]  /*17a0*/  IMAD.MOV.U32 R195, RZ, RZ, R150 ;  /* 0x000000ffffc37224 */ /* 0x000fe200078e0096 */
[----:B------:R-:W-:Y:S01]  /*17b0*/  MOV R200, R151 ;  /* 0x0000009700c87202 */ /* 0x000fe20000000f00 */
[----:B------:R-:W-:Y:S01]  /*17c0*/  HADD2.F32 R192, -RZ, R192.H0_H0 ;  /* 0x200000c0ffc07230 */ /* 0x000fe20000004100 */
[----:B------:R-:W-:Y:S01]  /*17d0*/  SHF.R.U32.HI R201, RZ, 0x10, R151 ;  /* 0x00000010ffc97819 */ /* 0x000fe20000011697 */
[----:B------:R-:W-:Y:S01]  /*17e0*/  FADD.FTZ R196, -R213, R196 ;  /* 0x000000c4d5c47221 */ /* 0x000fe20000010100 */
[----:B------:R-:W-:Y:S01]  /*17f0*/  SHF.R.U64 R150, R152, 0x10, R153 ;  /* 0x0000001098967819 */ /* 0x000fe20000001299 */
[----:B------:R-:W-:Y:S01]  /*1800*/  FADD.FTZ R233, R193, R233 ;  /* 0x000000e9c1e97221 */ /* 0x000fe20000010000 */
[----:B------:R-:W-:Y:S01]  /*1810*/  MOV R151, R153 ;  /* 0x0000009900977202 */ /* 0x000fe20000000f00 */
[----:B------:R-:W-:Y:S01]  /*1820*/  FFMA.FTZ R229, R179, R193, R229 ;  /* 0x000000c1b3e57223 */ /* 0x000fe200000100e5 */
[----:B------:R-:W-:Y:S01]  /*1830*/  SHF.R.U32.HI R152, RZ, 0x10, R153 ;  /* 0x00000010ff987819 */ /* 0x000fe20000011699 */
[----:B------:R-:W-:Y:S01]  /*1840*/  HADD2.F32 R153, -RZ, R148.H0_H0 ;  /* 0x20000094ff997230 */ /* 0x000fe20000004100 */
[----:B------:R-:W-:Y:S01]  /*1850*/  FMUL.FTZ R196, R18, R196 ;  /* 0x000000c412c47220 */ /* 0x000fe20000410000 */
[----:B------:R-:W-:Y:S01]  /*1860*/  HADD2.F32 R195, -RZ, R195.H0_H0 ;  /* 0x200000c3ffc37230 */ /* 0x000fe20000004100 */
[----:B------:R-:W-:Y:S01]  /*1870*/  FMUL.FTZ R193, R80, R192 ;  /* 0x000000c050c17220 */ /* 0x000fe20000410000 */
[----:B------:R-:W-:Y:S01]  /*1880*/  HADD2.F32 R150, -RZ, R150.H0_H0 ;  /* 0x20000096ff967230 */ /* 0x000fe20000004100 */
[----:B------:R-:W-:Y:S01]  /*1890*/  FADD.FTZ R153, -R213, R153 ;  /* 0x00000099d5997221 */ /* 0x000fe20000010100 */
[----:B------:R-:W-:Y:S01]  /*18a0*/  MOV R208, R158 ;  /* 0x0000009e00d07202 */ /* 0x000fe20000000f00 */
[----:B------:R-:W-:-:S02]  /*18b0*/  FADD.FTZ R114, R195, R114 ;  /* 0x00000072c3727221 */ /* 0x000fc40000010000 */
[----:B------:R-:W-:Y:S02]  /*18c0*/  FADD.FTZ R231, R194, R231 ;  /* 0x000000e7c2e77221 */ /* 0x000fe40000010000 */
[----:B------:R-:W-:Y:S01]  /*18d0*/  FFMA.FTZ R227, R189, R194, R227 ;  /* 0x000000c2bde37223 */ /* 0x000fe200000100e3 */
[----:B------:R-:W-:Y:S01]  /*18e0*/  SHF.R.U64 R206, R156, 0x10, R157 ;  /* 0x000000109cce7819 */ /* 0x000fe2000000129d */
[-C--:B------:R-:W-:Y:S01]  /*18f0*/  FFMA.FTZ R26, R196, R195.reuse, R26 ;  /* 0x000000c3c41a7223 */ /* 0x080fe2000001001a */
[----:B------:R-:W-:Y:S01]  /*1900*/  SHF.R.U32.HI R207, RZ, 0x10, R159 ;  /* 0x00000010ffcf7819 */ /* 0x000fe2000001169f */
[----:B------:R-:W-:Y:S01]  /*1910*/  FFMA.FTZ R195, R52, R195, R193 ;  /* 0x000000c334c37223 */ /* 0x000fe200000100c1 */
[----:B------:R-:W-:Y:S01]  /*1920*/  HADD2.F32 R203, -RZ, R149.H0_H0 ;  /* 0x20000095ffcb7230 */ /* 0x000fe20000004100 */
[----:B------:R-:W-:Y:S01]  /*1930*/  FMUL.FTZ R193, R18, R153 ;  /* 0x0000009912c17220 */ /* 0x000fe20000410000 */
[----:B------:R-:W-:Y:S01]  /*1940*/  HADD2.F32 R153, -RZ, R198.H0_H0 ;  /* 0x200000c6ff997230 */ /* 0x000fe20000004100 */
[----:B------:R-:W-:Y:S01]  /*1950*/  FADD.FTZ R246, R192, R246 ;  /* 0x000000f6c0f67221 */ /* 0x000fe20000010000 */
[----:B------:R-:W-:Y:S01]  /*1960*/  SHF.R.U64 R204, R154, 0x10, R155 ;  /* 0x000000109acc7819 */ /* 0x000fe2000000129b */
[----:B------:R-:W-:Y:S01]  /*1970*/  FFMA.FTZ R240, R196, R192, R240 ;  /* 0x000000c0c4f07223 */ /* 0x000fe200000100f0 */
[----:B------:R-:W-:Y:S01]  /*1980*/  IADD3 R104, P0, R173, c[0x0][0x188], RZ ;  /* 0x00006200ad687a10 */ /* 0x000fe20007f1e0ff */
[----:B------:R-:W-:Y:S01]  /*1990*/  FMUL.FTZ R192, R81, R150 ;  /* 0x0000009651c07220 */ /* 0x000fe20000410000 */
[----:B------:R-:W-:Y:S01]  /*19a0*/  HADD2.F32 R198, -RZ, R201.H0_H0 ;  /* 0x200000c9ffc67230 */ /* 0x000fe20000004100 */
[----:B------:R-:W-:Y:S01]  /*19b0*/  FADD.FTZ R113, R203, R113 ;  /* 0x00000071cb717221 */ /* 0x000fe20000010000 */
[----:B------:R-:W-:Y:S01]  /*19c0*/  HADD2.F32 R151, -RZ, R151.H0_H0 ;  /* 0x20000097ff977230 */ /* 0x000fe20000004100 */
[-C--:B------:R-:W-:Y:S01]  /*19d0*/  FFMA.FTZ R25, R193, R203.reuse, R25 ;  /* 0x000000cbc1197223 */ /* 0x080fe20000010019 */
[----:B------:R-:W-:Y:S01]  /*19e0*/  HADD2.F32 R199, -RZ, R199.H0_H0 ;  /* 0x200000c7ffc77230 */ /* 0x000fe20000004100 */
[----:B------:R-:W-:Y:S01]  /*19f0*/  FFMA.FTZ R192, R53, R203, R192 ;  /* 0x000000cb35c07223 */ /* 0x000fe200000100c0 */
[----:B------:R-:W-:Y:S01]  /*1a00*/  MOV R203, R154 ;  /* 0x0000009a00cb7202 */ /* 0x000fe20000000f00 */
[C---:B------:R-:W-:Y:S01]  /*1a10*/  FADD.FTZ R201, -R213.reuse, R153 ;  /* 0x00000099d5c97221 */ /* 0x040fe20000010100 */
        /* <DEDUP_REMOVED lines=8> */
[----:B------:R-:W3:Y:S01]  /*1aa0*/  LDG.E.64 R106, [R106.64] ;  /* 0x000000046a6a7981 */ /* 0x000ee2000c1e1b00 */
[----:B------:R-:W-:-:S02]  /*1ab0*/  FFMA.FTZ R28, R201, R200, R28 ;  /* 0x000000c8c91c7223 */ /* 0x000fc4000001001c */
[----:B------:R-:W-:Y:S02]  /*1ac0*/  FFMA.FTZ R200, R54, R200, R153 ;  /* 0x000000c836c87223 */ /* 0x000fe40000010099 */
[----:B------:R-:W-:Y:S02]  /*1ad0*/  FMUL.FTZ R199, R18, R199 ;  /* 0x000000c712c77220 */ /* 0x000fe40000410000 */
[----:B------:R-:W-:Y:S02]  /*1ae0*/  FMUL.FTZ R153, R83, R152 ;  /* 0x0000009853997220 */ /* 0x000fe40000410000 */
[----:B------:R-:W-:Y:S02]  /*1af0*/  FADD.FTZ R203, -R213, R203 ;  /* 0x000000cbd5cb7221 */ /* 0x000fe40000010100 */
[----:B------:R-:W-:Y:S02]  /*1b00*/  FADD.FTZ R209, R208, R209 ;  /* 0x000000d1d0d17221 */ /* 0x000fe40000010000 */
[----:B------:R-:W-:-:S02]  /*1b10*/  FADD.FTZ R115, R198, R115 ;  /* 0x00000073c6737221 */ /* 0x000fc40000010000 */
[-C--:B------:R-:W-:Y:S01]  /*1b20*/  FFMA.FTZ R27, R199, R198.reuse, R27 ;  /* 0x000000c6c71b7223 */ /* 0x080fe2000001001b */
[----:B------:R-:W-:Y:S01]  /*1b30*/  SHF.R.U32.HI R194, RZ, 0x1d, R202 ;  /* 0x0000001dffc27819 */ /* 0x000fe200000116ca */
[----:B------:R-:W-:Y:S01]  /*1b40*/  FFMA.FTZ R198, R55, R198, R153 ;  /* 0x000000c637c67223 */ /* 0x000fe20000010099 */
[----:B------:R-:W-:Y:S01]  /*1b50*/  SHF.R.U64 R158, R158, 0x10, R159 ;  /* 0x000000109e9e7819 */ /* 0x000fe2000000129f */
[----:B------:R-:W-:Y:S02]  /*1b60*/  FADD.FTZ R245, R150, R245 ;  /* 0x000000f596f57221 */ /* 0x000fe40000010000 */
[----:B------:R-:W-:Y:S02]  /*1b70*/  FFMA.FTZ R239, R193, R150, R239 ;  /* 0x00000096c1ef7223 */ /* 0x000fe400000100ef */
[----:B------:R-:W-:Y:S02]  /*1b80*/  FADD.FTZ R248, R151, R248 ;  /* 0x000000f897f87221 */ /* 0x000fe40000010000 */
[----:B------:R-:W-:-:S02]  /*1b90*/  FFMA.FTZ R242, R201, R151, R242 ;  /* 0x00000097c9f27223 */ /* 0x000fc400000100f2 */
[----:B------:R-:W-:Y:S02]  /*1ba0*/  FADD.FTZ R247, R152, R247 ;  /* 0x000000f798f77221 */ /* 0x000fe40000010000 */
[----:B------:R-:W-:Y:S01]  /*1bb0*/  FFMA.FTZ R241, R199, R152, R241 ;  /* 0x00000098c7f17223 */ /* 0x000fe200000100f1 */
[----:B------:R0:W-:Y:S01]  /*1bc0*/  STL [R1+0x14], R209 ;  /* 0x000014d101007387 */ /* 0x0001e20000100800 */
[----:B------:R-:W-:-:S04]  /*1bd0*/  IMAD.WIDE.U32 R152, R202, R205, c[0x0][0x208] ;  /* 0x00008200ca987625 */ /* 0x000fc800078e00cd */
[----:B------:R-:W-:Y:S01]  /*1be0*/  IMAD.WIDE.U32 R150, R202, R205, c[0x0][0x210] ;  /* 0x00008400ca967625 */ /* 0x000fe200078e00cd */
[----:B------:R-:W-:Y:S01]  /*1bf0*/  MOV R202, R156 ;  /* 0x0000009c00ca7202 */ /* 0x000fe20000000f00 */
[----:B------:R-:W-:Y:S02]  /*1c00*/  HADD2.F32 R204, -RZ, R204.H0_H0 ;  /* 0x200000ccffcc7230 */ /* 0x000fe40000004100 */
[----:B------:R-:W-:Y:S01]  /*1c10*/  FMUL.FTZ R203, R18, R203 ;  /* 0x000000cb12cb7220 */ /* 0x000fe20000410000 */
[--C-:B------:R-:W-:Y:S01]  /*1c20*/  SHF.R.U32.HI R205, RZ, 0x10, R157.reuse ;  /* 0x00000010ffcd7819 */ /* 0x100fe2000001169d */
[----:B------:R-:W-:Y:S01]  /*1c30*/  IMAD.MOV.U32 R156, RZ, RZ, R157 ;  /* 0x000000ffff9c7224 */ /* 0x000fe200078e009d */
[----:B0-----:R-:W2:Y:S01]  /*1c40*/  LDL.LU R209, [R1+0x18] ;  /* 0x0000180001d17983 */ /* 0x001ea20000300800 */
[----:B------:R-:W-:Y:S02]  /*1c50*/  IMAD.MOV.U32 R157, RZ, RZ, R159 ;  /* 0x000000ffff9d7224 */ /* 0x000fe400078e009f */
[-C--:B------:R-:W-:Y:S01]  /*1c60*/  FMUL.FTZ R159, R84, R208.reuse ;  /* 0x000000d0549f7220 */ /* 0x080fe20000410000 */
[----:B------:R-:W-:Y:S01]  /*1c70*/  HADD2.F32 R207, -RZ, R207.H0_H0 ;  /* 0x200000cfffcf7230 */ /* 0x000fe20000004100 */
[----:B------:R-:W-:Y:S01]  /*1c80*/  FFMA.FTZ R244, R203, R208, R244 ;  /* 0x000000d0cbf47223 */ /* 0x000fe200000100f4 */
[----:B------:R-:W-:Y:S01]  /*1c90*/  HADD2.F32 R208, -RZ, R158.H0_H0 ;  /* 0x2000009effd07230 */ /* 0x000fe20000004100 */
[----:B------:R-:W-:Y:S01]  /*1ca0*/  IMAD.MOV.U32 R154, RZ, RZ, R155 ;  /* 0x000000ffff9a7224 */ /* 0x000fe200078e009b */
[----:B------:R-:W-:-:S02]  /*1cb0*/  HADD2.F32 R202, -RZ, R202.H0_H0 ;  /* 0x200000caffca7230 */ /* 0x000fc40000004100 */
[----:B------:R-:W-:Y:S01]  /*1cc0*/  HADD2.F32 R206, -RZ, R206.H0_H0 ;  /* 0x200000ceffce7230 */ /* 0x000fe20000004100 */
[----:B------:R-:W-:Y:S01]  /*1cd0*/  FADD.FTZ R211, R208, R211 ;  /* 0x000000d3d0d37221 */ /* 0x000fe20000010000 */
[----:B------:R-:W-:Y:S01]  /*1ce0*/  IADD3.X R105, R167, c[0x0][0x18c], RZ, P0, !PT ;  /* 0x00006300a7697a10 */ /* 0x000fe200007fe4ff */
[----:B------:R-:W-:Y:S01]  /*1cf0*/  FADD.FTZ R118, R202, R118 ;  /* 0x00000076ca767221 */ /* 0x000fe20000010000 */
[----:B------:R-:W3:Y:S01]  /*1d00*/  LDG.E.64 R152, [R152.64] ;  /* 0x0000000498987981 */ /* 0x000ee2000c1e1b00 */
[----:B------:R-:W-:-:S03]  /*1d10*/  FFMA.FTZ R30, R203, R202, R30 ;  /* 0x000000cacb1e7223 */ /* 0x000fc6000001001e */
[----:B------:R0:W-:Y:S01]  /*1d20*/  STL [R1+0x10], R211 ;  /* 0x000010d301007387 */ /* 0x0001e20000100800 */
[----:B------:R-:W-:Y:S02]  /*1d30*/  FFMA.FTZ R202, R56, R202, R159 ;  /* 0x000000ca38ca7223 */ /* 0x000fe4000001009f */
[----:B------:R-:W-:Y:S01]  /*1d40*/  FADD.FTZ R159, -R213, R204 ;  /* 0x000000ccd59f7221 */ /* 0x000fe20000010100 */
[----:B------:R-:W-:Y:S01]  /*1d50*/  HADD2.F32 R204, -RZ, R157.H0_H0 ;  /* 0x2000009dffcc7230 */ /* 0x000fe20000004100 */
[----:B------:R-:W-:Y:S01]  /*1d60*/  SHF.R.U32.HI R155, RZ, 0x10, R155 ;  /* 0x00000010ff9b7819 */ /* 0x000fe2000001169b */
[----:B------:R-:W-:Y:S01]  /*1d70*/  HADD2.F32 R154, -RZ, R154.H0_H0 ;  /* 0x2000009aff9a7230 */ /* 0x000fe20000004100 */
[----:B------:R-:W3:Y:S04]  /*1d80*/  LDG.E.64 R150, [R150.64] ;  /* 0x0000000496967981 */ /* 0x000ee8000c1e1b00 */
[----:B0-----:R-:W3:Y:S01]  /*1d90*/  LDL.LU R211, [R1+0x44] ;  /* 0x0000440001d37983 */ /* 0x001ee20000300800 */
[----:B------:R-:W-:Y:S01]  /*1da0*/  FADD.FTZ R210, R204, R210 ;  /* 0x000000d2ccd27221 */ /* 0x000fe20000010000 */
[----:B------:R-:W-:-:S02]  /*1db0*/  HADD2.F32 R156, -RZ, R156.H0_H0 ;  /* 0x2000009cff9c7230 */ /* 0x000fc40000004100 */
[----:B------:R-:W-:Y:S01]  /*1dc0*/  HADD2.F32 R205, -RZ, R205.H0_H0 ;  /* 0x200000cdffcd7230 */ /* 0x000fe20000004100 */
[----:B------:R-:W-:Y:S01]  /*1dd0*/  FMUL.FTZ R158, R85, R208 ;  /* 0x000000d0559e7220 */ /* 0x000fe20000410000 */
[----:B------:R0:W-:Y:S04]  /*1de0*/  STL [R1+0x1c], R210 ;  /* 0x00001cd201007387 */ /* 0x0001e80000100800 */
[----:B------:R-:W3:Y:S01]  /*1df0*/  LDL.LU R217, [R1+0x40] ;  /* 0x0000400001d97983 */ /* 0x000ee20000300800 */
[----:B------:R-:W-:Y:S01]  /*1e00*/  FADD.FTZ R154, -R213, R154 ;  /* 0x0000009ad59a7221 */ /* 0x000fe20000010100 */
[----:B------:R-:W-:Y:S01]  /*1e10*/  HADD2.F32 R155, -RZ, R155.H0_H0 ;  /* 0x2000009bff9b7230 */ /* 0x000fe20000004100 */
[----:B------:R-:W-:Y:S01]  /*1e20*/  FADD.FTZ R120, R156, R120 ;  /* 0x000000789c787221 */ /* 0x000fe20000010000 */
[----:B------:R-:W3:Y:S01]  /*1e30*/  LDL.LU R216, [R1+0x4c] ;  /* 0x00004c0001d87983 */ /* 0x000ee20000300800 */
[----:B------:R-:W-:-:S02]  /*1e40*/  FMUL.FTZ R157, R18, R154 ;  /* 0x0000009a129d7220 */ /* 0x000fc40000410000 */
[----:B------:R-:W-:Y:S01]  /*1e50*/  FMUL.FTZ R154, R86, R204 ;  /* 0x000000cc569a7220 */ /* 0x000fe20000410000 */
[----:B------:R-:W3:Y:S01]  /*1e60*/  LDL.LU R215, [R1+0x4] ;  /* 0x0000040001d77983 */ /* 0x000ee20000300800 */
[----:B------:R-:W-:Y:S02]  /*1e70*/  FADD.FTZ R155, -R213, R155 ;  /* 0x0000009bd59b7221 */ /* 0x000fe40000010100 */
[-C--:B------:R-:W-:Y:S01]  /*1e80*/  FFMA.FTZ R32, R157, R156.reuse, R32 ;  /* 0x0000009c9d207223 */ /* 0x080fe20000010020 */
[----:B------:R-:W3:Y:S01]  /*1e90*/  LDG.E.64 R104, [R104.64] ;  /* 0x0000000468687981 */ /* 0x000ee2000c1e1b00 */
[----:B------:R-:W-:Y:S02]  /*1ea0*/  FFMA.FTZ R156, R58, R156, R154 ;  /* 0x0000009c3a9c7223 */ /* 0x000fe4000001009a */
[----:B------:R-:W-:Y:S02]  /*1eb0*/  FMUL.FTZ R155, R18, R155 ;  /* 0x0000009b129b7220 */ /* 0x000fe40000410000 */
[----:B------:R-:W-:-:S02]  /*1ec0*/  FMUL.FTZ R154, R87, R207 ;  /* 0x000000cf579a7220 */ /* 0x000fc40000410000 */
[----:B------:R-:W-:Y:S02]  /*1ed0*/  FMUL.FTZ R159, R18, R159 ;  /* 0x0000009f129f7220 */ /* 0x000fe40000410000 */
[----:B------:R-:W-:Y:S02]  /*1ee0*/  FADD.FTZ R119, R205, R119 ;  /* 0x00000077cd777221 */ /* 0x000fe40000010000 */
[-C--:B------:R-:W-:Y:S02]  /*1ef0*/  FFMA.FTZ R31, R155, R205.reuse, R31 ;  /* 0x000000cd9b1f7223 */ /* 0x080fe4000001001f */
[----:B------:R-:W-:Y:S01]  /*1f00*/  FFMA.FTZ R154, R59, R205, R154 ;  /* 0x000000cd3b9a7223 */ /* 0x000fe2000001009a */
[----:B----4-:R-:W-:Y:S01]  /*1f10*/  SHF.R.U64 R205, R160, 0x10, R161 ;  /* 0x00000010a0cd7819 */ /* 0x010fe200000012a1 */
[----:B------:R-:W-:Y:S02]  /*1f20*/  FFMA.FTZ R249, R155, R207, R249 ;  /* 0x000000cf9bf97223 */ /* 0x000fe400000100f9 */
[----:B------:R-:W-:-:S02]  /*1f30*/  FADD.FTZ R117, R206, R117 ;  /* 0x00000075ce757221 */ /* 0x000fc40000010000 */
[-C--:B------:R-:W-:Y:S02]  /*1f40*/  FFMA.FTZ R29, R159, R206.reuse, R29 ;  /* 0x000000ce9f1d7223 */ /* 0x080fe4000001001d */
[----:B------:R-:W-:Y:S01]  /*1f50*/  FFMA.FTZ R158, R57, R206, R158 ;  /* 0x000000ce399e7223 */ /* 0x000fe2000001009e */
[----:B------:R-:W-:Y:S01]  /*1f60*/  MOV R206, R162 ;  /* 0x000000a200ce7202 */ /* 0x000fe20000000f00 */
[----:B------:R-:W-:Y:S01]  /*1f70*/  FFMA.FTZ R250, R157, R204, R250 ;  /* 0x000000cc9dfa7223 */ /* 0x000fe200000100fa */
[----:B------:R-:W-:Y:S01]  /*1f80*/  SHF.R.U32.HI R204, RZ, 0x10, R161 ;  /* 0x00000010ffcc7819 */ /* 0x000fe200000116a1 */
[----:B------:R-:W-:Y:S01]  /*1f90*/  FFMA.FTZ R243, R159, R208, R243 ;  /* 0x000000d09ff37223 */ /* 0x000fe200000100f3 */
[--C-:B------:R-:W-:Y:S02]  /*1fa0*/  SHF.R.U64 R162, R162, 0x10, R163.reuse ;  /* 0x00000010a2a27819 */ /* 0x100fe400000012a3 */
[----:B------:R-:W-:Y:S01]  /*1fb0*/  SHF.R.U32.HI R208, RZ, 0x10, R163 ;  /* 0x00000010ffd07819 */ /* 0x000fe200000116a3 */
[----:B--2---:R-:W-:Y:S01]  /*1fc0*/  FADD.FTZ R209, R207, R209 ;  /* 0x000000d1cfd17221 */ /* 0x004fe20000010000 */
[----:B------:R-:W-:Y:S01]  /*1fd0*/  MOV R207, R160 ;  /* 0x000000a000cf7202 */ /* 0x000fe20000000f00 */
[----:B------:R-:W-:-:S02]  /*1fe0*/  IMAD.MOV.U32 R160, RZ, RZ, R161 ;  /* 0x000000ffffa07224 */ /* 0x000fc400078e00a1 */
[----:B------:R-:W-:Y:S01]  /*1ff0*/  IMAD.MOV.U32 R161, RZ, RZ, R163 ;  /* 0x000000ffffa17224 */ /* 0x000fe200078e00a3 */
[----:B------:R-:W-:-:S05]  /*2000*/  MOV R163, R164 ;  /* 0x000000a400a37202 */ /* 0x000fca0000000f00 */
[----:B0-----:R-:W-:Y:S01]  /*2010*/  HADD2.F32 R210, -RZ, R163.H0_H0 ;  /* 0x200000a3ffd27230 */ /* 0x001fe20000004100 */
[----:B------:R0:W-:Y:S04]  /*2020*/  STL [R1+0x18], R209 ;  /* 0x000018d101007387 */ /* 0x0001e80000100800 */
[----:B------:R-:W2:Y:S01]  /*2030*/  LDL.LU R214, [R1+0x48] ;  /* 0x0000480001d67983 */ /* 0x000ea20000300800 */
[----:B0-----:R-:W-:Y:S01]  /*2040*/  SHF.R.U64 R209, R164, 0x10, R165 ;  /* 0x00000010a4d17819 */ /* 0x001fe200000012a5 */
[----:B---3--:R-:W-:-:S05]  /*2050*/  FADD.FTZ R211, R210, R211 ;  /* 0x000000d3d2d37221 */ /* 0x008fca0000010000 */
[----:B------:R0:W-:Y:S01]  /*2060*/  STL [R1+0x44], R211 ;  /* 0x000044d301007387 */ /* 0x0001e20000100800 */
[----:B------:R-:W-:-:S03]  /*2070*/  HADD2.F32 R209, -RZ, R209.H0_H0 ;  /* 0x200000d1ffd17230 */ /* 0x000fc60000004100 */
[----:B0-----:R-:W3:Y:S02]  /*2080*/  LDL.LU R211, [R1] ;  /* 0x0000000001d37983 */ /* 0x001ee40000300800 */
[----:B------:R-:W-:-:S05]  /*2090*/  FADD.FTZ R217, R209, R217 ;  /* 0x000000d9d1d97221 */ /* 0x000fca0000010000 */
[----:B------:R0:W-:Y:S04]  /*20a0*/  STL [R1+0x40], R217 ;  /* 0x000040d901007387 */ /* 0x0001e80000100800 */
[----:B0-----:R-:W4:Y:S01]  /*20b0*/  LDL.LU R217, [R1+0x5c] ;  /* 0x00005c0001d97983 */ /* 0x001f220000300800 */
[----:B------:R-:W-:Y:S02]  /*20c0*/  HADD2.F32 R207, -RZ, R207.H0_H0 ;  /* 0x200000cfffcf7230 */ /* 0x000fe40000004100 */
[----:B------:R-:W-:-:S03]  /*20d0*/  HADD2.F32 R205, -RZ, R205.H0_H0 ;  /* 0x200000cdffcd7230 */ /* 0x000fc60000004100 */
[C---:B------:R-:W-:Y:S01]  /*20e0*/  FADD.FTZ R207, -R213.reuse, R207 ;  /* 0x000000cfd5cf7221 */ /* 0x040fe20000010100 */
[----:B------:R-:W-:Y:S01]  /*20f0*/  HADD2.F32 R206, -RZ, R206.H0_H0 ;  /* 0x200000ceffce7230 */ /* 0x000fe20000004100 */
[----:B------:R-:W-:Y:S02]  /*2100*/  FMUL.FTZ R163, R88, R210 ;  /* 0x000000d258a37220 */ /* 0x000fe40000410000 */
[----:B------:R-:W-:Y:S01]  /*2110*/  FMUL.FTZ R207, R18, R207 ;  /* 0x000000cf12cf7220 */ /* 0x000fe20000410000 */
[----:B------:R-:W-:Y:S01]  /*2120*/  HADD2.F32 R160, -RZ, R160.H0_H0 ;  /* 0x200000a0ffa07230 */ /* 0x000fe20000004100 */
[----:B------:R-:W-:Y:S01]  /*2130*/  FADD.FTZ R205, -R213, R205 ;  /* 0x000000cdd5cd7221 */ /* 0x000fe20000010100 */
[----:B------:R-:W-:Y:S01]  /*2140*/  HADD2.F32 R162, -RZ, R162.H0_H0 ;  /* 0x200000a2ffa27230 */ /* 0x000fe20000004100 */
[----:B------:R-:W-:Y:S02]  /*2150*/  IMAD.MOV.U32 R164, RZ, RZ, R165 ;  /* 0x000000ffffa47224 */ /* 0x000fe400078e00a5 */
[----:B------:R-:W-:-:S02]  /*2160*/  FADD.FTZ R122, R206, R122 ;  /* 0x0000007ace7a7221 */ /* 0x000fc40000010000 */
[-C--:B------:R-:W-:Y:S02]  /*2170*/  FFMA.FTZ R34, R207, R206.reuse, R34 ;  /* 0x000000cecf227223 */ /* 0x080fe40000010022 */
[----:B------:R-:W-:Y:S01]  /*2180*/  FFMA.FTZ R163, R60, R206, R163 ;  /* 0x000000ce3ca37223 */ /* 0x000fe200000100a3 */
[----:B------:R-:W-:Y:S01]  /*2190*/  HADD2.F32 R204, -RZ, R204.H0_H0 ;  /* 0x200000ccffcc7230 */ /* 0x000fe20000004100 */
[----:B------:R-:W-:Y:S02]  /*21a0*/  FMUL.FTZ R206, R18, R205 ;  /* 0x000000cd12ce7220 */ /* 0x000fe40000410000 */
[----:B------:R-:W-:Y:S01]  /*21b0*/  FMUL.FTZ R205, R89, R209 ;  /* 0x000000d159cd7220 */ /* 0x000fe20000410000 */
[----:B------:R-:W-:Y:S01]  /*21c0*/  SHF.R.U32.HI R165, RZ, 0x10, R165 ;  /* 0x00000010ffa57819 */ /* 0x000fe200000116a5 */
[----:B------:R-:W-:Y:S01]  /*21d0*/  FADD.FTZ R160, -R213, R160 ;  /* 0x000000a0d5a07221 */ /* 0x000fe20000010100 */
[----:B------:R-:W-:Y:S01]  /*21e0*/  HADD2.F32 R164, -RZ, R164.H0_H0 ;  /* 0x200000a4ffa47230 */ /* 0x000fe20000004100 */
[----:B------:R-:W-:-:S02]  /*21f0*/  FADD.FTZ R121, R162, R121 ;  /* 0x00000079a2797221 */ /* 0x000fc40000010000 */
[-C--:B------:R-:W-:Y:S02]  /*2200*/  FFMA.FTZ R33, R206, R162.reuse, R33 ;  /* 0x000000a2ce217223 */ /* 0x080fe40000010021 */
[----:B------:R-:W-:Y:S02]  /*2210*/  FFMA.FTZ R162, R61, R162, R205 ;  /* 0x000000a23da27223 */ /* 0x000fe400000100cd */
[----:B------:R-:W-:Y:S02]  /*2220*/  FMUL.FTZ R205, R18, R160 ;  /* 0x000000a012cd7220 */ /* 0x000fe40000410000 */
[----:B------:R-:W-:Y:S01]  /*2230*/  FADD.FTZ R204, -R213, R204 ;  /* 0x000000ccd5cc7221 */ /* 0x000fe20000010100 */
[----:B------:R-:W-:Y:S01]  /*2240*/  HADD2.F32 R165, -RZ, R165.H0_H0 ;  /* 0x200000a5ffa57230 */ /* 0x000fe20000004100 */
[----:B------:R-:W-:Y:S02]  /*2250*/  FADD.FTZ R216, R164, R216 ;  /* 0x000000d8a4d87221 */ /* 0x000fe40000010000 */
[----:B------:R-:W-:-:S02]  /*2260*/  FFMA.FTZ R215, R205, R164, R215 ;  /* 0x000000a4cdd77223 */ /* 0x000fc400000100d7 */
[----:B------:R-:W-:Y:S01]  /*2270*/  FMUL.FTZ R204, R18, R204 ;  /* 0x000000cc12cc7220 */ /* 0x000fe20000410000 */
[----:B------:R0:W-:Y:S04]  /*2280*/  STL [R1+0x4c], R216 ;  /* 0x00004cd801007387 */ /* 0x0001e80000100800 */
[----:B0-----:R-:W4:Y:S04]  /*2290*/  LDL.LU R216, [R1+0xc] ;  /* 0x00000c0001d87983 */ /* 0x001f280000300800 */
[----:B------:R-:W-:Y:S04]  /*22a0*/  STL [R1+0x4], R215 ;  /* 0x000004d701007387 */ /* 0x000fe80000100800 */
[----:B------:R-:W4:Y:S04]  /*22b0*/  LDL.LU R236, [R1+0x58] ;  /* 0x0000580001ec7983 */ /* 0x000f280000300800 */
[----:B------:R-:W4:Y:S01]  /*22c0*/  LDL.LU R222, [R1+0x8] ;  /* 0x0000080001de7983 */ /* 0x000f220000300800 */
[----:B--2---:R-:W-:-:S05]  /*22d0*/  FADD.FTZ R214, R165, R214 ;  /* 0x000000d6a5d67221 */ /* 0x004fca0000010000 */
[----:B------:R-:W-:Y:S01]  /*22e0*/  STL [R1+0x48], R214 ;  /* 0x000048d601007387 */ /* 0x000fe20000100800 */
[----:B---3--:R-:W-:-:S05]  /*22f0*/  FFMA.FTZ R211, R204, R165, R211 ;  /* 0x000000a5ccd37223 */ /* 0x008fca00000100d3 */
[----:B------:R0:W-:Y:S04]  /*2300*/  STL [R1], R211 ;  /* 0x000000d301007387 */ /* 0x0001e80000100800 */
[----:B------:R-:W2:Y:S04]  /*2310*/  LDL.LU R221, [R1+0x64] ;  /* 0x0000640001dd7983 */ /* 0x000ea80000300800 */
[----:B------:R-:W3:Y:S01]  /*2320*/  LDL.LU R220, [R1+0x24] ;  /* 0x0000240001dc7983 */ /* 0x000ee20000300800 */
[----:B0-----:R-:W-:-:S05]  /*2330*/  MOV R211, R168 ;  /* 0x000000a800d37202 */ /* 0x001fca0000000f00 */
[----:B------:R-:W-:-:S05]  /*2340*/  HADD2.F32 R215, -RZ, R211.H0_H0 ;  /* 0x200000d3ffd77230 */ /* 0x000fca0000004100 */
[----:B----4-:R-:W-:-:S05]  /*2350*/  FADD.FTZ R217, R215, R217 ;  /* 0x000000d9d7d97221 */ /* 0x010fca0000010000 */
[----:B------:R0:W-:Y:S04]  /*2360*/  STL [R1+0x5c], R217 ;  /* 0x00005cd901007387 */ /* 0x0001e80000100800 */
[----:B0-----:R-:W4:Y:S01]  /*2370*/  LDL.LU R217, [R1+0x60] ;  /* 0x0000600001d97983 */ /* 0x001f220000300800 */
[----:B------:R-:W-:Y:S01]  /*2380*/  HADD2.F32 R161, -RZ, R161.H0_H0 ;  /* 0x200000a1ffa17230 */ /* 0x000fe20000004100 */
[----:B------:R-:W-:Y:S01]  /*2390*/  FMUL.FTZ R160, R90, R164 ;  /* 0x000000a45aa07220 */ /* 0x000fe20000410000 */
[----:B------:R-:W-:-:S03]  /*23a0*/  HADD2.F32 R208, -RZ, R208.H0_H0 ;  /* 0x200000d0ffd07230 */ /* 0x000fc60000004100 */
[----:B------:R-:W-:Y:S02]  /*23b0*/  FADD.FTZ R124, R161, R124 ;  /* 0x0000007ca17c7221 */ /* 0x000fe40000010000 */
[-C--:B------:R-:W-:Y:S02]  /*23c0*/  FFMA.FTZ R36, R205, R161.reuse, R36 ;  /* 0x000000a1cd247223 */ /* 0x080fe40000010024 */
[----:B------:R-:W-:Y:S02]  /*23d0*/  FFMA.FTZ R161, R62, R161, R160 ;  /* 0x000000a13ea17223 */ /* 0x000fe400000100a0 */
[----:B------:R-:W-:Y:S02]  /*23e0*/  FMUL.FTZ R160, R91, R165 ;  /* 0x000000a55ba07220 */ /* 0x000fe40000410000 */
[----:B------:R-:W-:Y:S02]  /*23f0*/  FADD.FTZ R123, R208, R123 ;  /* 0x0000007bd07b7221 */ /* 0x000fe40000010000 */
[----:B------:R-:W-:-:S02]  /*2400*/  FFMA.FTZ R35, R204, R208, R35 ;  /* 0x000000d0cc237223 */ /* 0x000fc40000010023 */
[----:B------:R-:W-:Y:S01]  /*2410*/  FFMA.FTZ R160, R63, R208, R160 ;  /* 0x000000d03fa07223 */ /* 0x000fe200000100a0 */
[----:B------:R-:W-:Y:S01]  /*2420*/  MOV R208, R174 ;  /* 0x000000ae00d07202 */ /* 0x000fe20000000f00 */
[----:B------:R-:W-:-:S04]  /*2430*/  FFMA.FTZ R252, R207, R210, R252 ;  /* 0x000000d2cffc7223 */ /* 0x000fc800000100fc */
[----:B------:R-:W-:Y:S01]  /*2440*/  HADD2.F32 R210, -RZ, R208.H0_H0 ;  /* 0x200000d0ffd27230 */ /* 0x000fe20000004100 */
[----:B------:R-:W-:Y:S01]  /*2450*/  SHF.R.U64 R165, R174, 0x10, R175 ;  /* 0x00000010aea57819 */ /* 0x000fe200000012af */
[----:B------:R-:W-:-:S03]  /*2460*/  FFMA.FTZ R251, R206, R209, R251 ;  /* 0x000000d1cefb7223 */ /* 0x000fc600000100fb */
[----:B------:R-:W-:Y:S01]  /*2470*/  FADD.FTZ R210, -R213, R210 ;  /* 0x000000d2d5d27221 */ /* 0x000fe20000010100 */
[----:B------:R-:W-:-:S03]  /*2480*/  MOV R209, R170 ;  /* 0x000000aa00d17202 */ /* 0x000fc60000000f00 */
[----:B------:R-:W-:Y:S01]  /*2490*/  FMUL.FTZ R211, R18, R210 ;  /* 0x000000d212d37220 */ /* 0x000fe20000410000 */
[----:B------:R-:W-:Y:S01]  /*24a0*/  HADD2.F32 R165, -RZ, R165.H0_H0 ;  /* 0x200000a5ffa57230 */ /* 0x000fe20000004100 */
[----:B------:R-:W-:Y:S01]  /*24b0*/  IMAD.MOV.U32 R164, RZ, RZ, R175 ;  /* 0x000000ffffa47224 */ /* 0x000fe200078e00af */
[--C-:B------:R-:W-:Y:S01]  /*24c0*/  SHF.R.U64 R168, R168, 0x10, R169.reuse ;  /* 0x00000010a8a87819 */ /* 0x100fe200000012a9 */
[-C--:B------:R-:W-:Y:S01]  /*24d0*/  FFMA.FTZ R216, R211, R215.reuse, R216 ;  /* 0x000000d7d3d87223 */ /* 0x080fe200000100d8 */
[--C-:B------:R-:W-:Y:S01]  /*24e0*/  SHF.R.U32.HI R214, RZ, 0x10, R169.reuse ;  /* 0x00000010ffd67819 */ /* 0x100fe200000116a9 */
[----:B------:R-:W-:Y:S01]  /*24f0*/  IMAD.MOV.U32 R208, RZ, RZ, R169 ;  /* 0x000000ffffd07224 */ /* 0x000fe200078e00a9 */
[----:B------:R-:W-:Y:S01]  /*2500*/  HADD2.F32 R209, -RZ, R209.H0_H0 ;  /* 0x200000d1ffd17230 */ /* 0x000fe20000004100 */
[----:B------:R-:W-:Y:S01]  /*2510*/  FMUL.FTZ R169, R92, R215 ;  /* 0x000000d75ca97220 */ /* 0x000fe20000410000 */
[----:B------:R-:W-:Y:S01]  /*2520*/  HADD2.F32 R164, -RZ, R164.H0_H0 ;  /* 0x200000a4ffa47230 */ /* 0x000fe20000004100 */
[----:B------:R-:W-:Y:S01]  /*2530*/  FADD.FTZ R165, -R213, R165 ;  /* 0x000000a5d5a57221 */ /* 0x000fe20000010100 */
[----:B------:R0:W-:Y:S01]  /*2540*/  STL [R1+0xc], R216 ;  /* 0x00000cd801007387 */ /* 0x0001e20000100800 */
[----:B------:R-:W-:-:S02]  /*2550*/  FADD.FTZ R126, R209, R126 ;  /* 0x0000007ed17e7221 */ /* 0x000fc40000010000 */
[-C--:B------:R-:W-:Y:S02]  /*2560*/  FFMA.FTZ R38, R211, R209.reuse, R38 ;  /* 0x000000d1d3267223 */ /* 0x080fe40000010026 */
[----:B------:R-:W-:Y:S01]  /*2570*/  FFMA.FTZ R169, R64, R209, R169 ;  /* 0x000000d140a97223 */ /* 0x000fe200000100a9 */
[----:B------:R-:W-:Y:S01]  /*2580*/  HADD2.F32 R209, -RZ, R168.H0_H0 ;  /* 0x200000a8ffd17230 */ /* 0x000fe20000004100 */
[----:B------:R-:W-:Y:S01]  /*2590*/  FMUL.FTZ R210, R18, R165 ;  /* 0x000000a512d27220 */ /* 0x000fe20000410000 */
[----:B0-----:R-:W4:Y:S01]  /*25a0*/  LDL.LU R216, [R1+0x20] ;  /* 0x0000200001d87983 */ /* 0x001f220000300800 */
[----:B------:R-:W-:Y:S01]  /*25b0*/  FADD.FTZ R164, -R213, R164 ;  /* 0x000000a4d5a47221 */ /* 0x000fe20000010100 */
[----:B------:R-:W-:Y:S01]  /*25c0*/  HADD2.F32 R208, -RZ, R208.H0_H0 ;  /* 0x200000d0ffd07230 */ /* 0x000fe20000004100 */
[----:B------:R-:W-:Y:S02]  /*25d0*/  FMUL.FTZ R168, R93, R209 ;  /* 0x000000d15da87220 */ /* 0x000fe40000410000 */
[----:B------:R-:W-:-:S02]  /*25e0*/  FADD.FTZ R236, R209, R236 ;  /* 0x000000ecd1ec7221 */ /* 0x000fc40000010000 */
[----:B------:R-:W-:Y:S01]  /*25f0*/  FFMA.FTZ R222, R210, R209, R222 ;  /* 0x000000d1d2de7223 */ /* 0x000fe200000100de */
[----:B------:R-:W-:Y:S01]  /*2600*/  HADD2.F32 R214, -RZ, R214.H0_H0 ;  /* 0x200000d6ffd67230 */ /* 0x000fe20000004100 */
[----:B------:R-:W-:Y:S01]  /*2610*/  FMUL.FTZ R209, R18, R164 ;  /* 0x000000a412d17220 */ /* 0x000fe20000410000 */
[----:B------:R-:W-:Y:S04]  /*2620*/  STL [R1+0x58], R236 ;  /* 0x000058ec01007387 */ /* 0x000fe80000100800 */
[----:B------:R0:W-:Y:S01]  /*2630*/  STL [R1+0x8], R222 ;  /* 0x000008de01007387 */ /* 0x0001e20000100800 */
[----:B--2---:R-:W-:Y:S02]  /*2640*/  FADD.FTZ R221, R208, R221 ;  /* 0x000000ddd0dd7221 */ /* 0x004fe40000010000 */
[----:B---3--:R-:W-:-:S03]  /*2650*/  FFMA.FTZ R220, R209, R208, R220 ;  /* 0x000000d0d1dc7223 */ /* 0x008fc600000100dc */
[----:B------:R-:W-:Y:S04]  /*2660*/  STL [R1+0x64], R221 ;  /* 0x000064dd01007387 */ /* 0x000fe80000100800 */
[----:B------:R-:W-:Y:S04]  /*2670*/  STL [R1+0x24], R220 ;  /* 0x000024dc01007387 */ /* 0x000fe80000100800 */
[----:B0-----:R-:W2:Y:S01]  /*2680*/  LDL.LU R222, [R1+0x6c] ;  /* 0x00006c0001de7983 */ /* 0x001ea20000300800 */
[----:B----4-:R-:W-:-:S05]  /*2690*/  FADD.FTZ R217, R214, R217 ;  /* 0x000000d9d6d97221 */ /* 0x010fca0000010000 */
[----:B------:R0:W-:Y:S04]  /*26a0*/  STL [R1+0x60], R217 ;  /* 0x000060d901007387 */ /* 0x0001e80000100800 */
[----:B0-----:R-:W3:Y:S04]  /*26b0*/  LDL.LU R217, [R1+0x2c] ;  /* 0x00002c0001d97983 */ /* 0x001ee80000300800 */
[----:B------:R-:W4:Y:S04]  /*26c0*/  LDL.LU R221, [R1+0x68] ;  /* 0x0000680001dd7983 */ /* 0x000f280000300800 */
[----:B------:R-:W4:Y:S01]  /*26d0*/  LDL.LU R220, [R1+0x28] ;  /* 0x0000280001dc7983 */ /* 0x000f220000300800 */
[----:B------:R-:W-:-:S05]  /*26e0*/  SHF.R.U32.HI R174, RZ, 0x10, R175 ;  /* 0x00000010ffae7819 */ /* 0x000fca00000116af */
[----:B------:R-:W-:Y:S01]  /*26f0*/  HADD2.F32 R174, -RZ, R174.H0_H0 ;  /* 0x200000aeffae7230 */ /* 0x000fe20000004100 */
[----:B------:R-:W-:-:S04]  /*2700*/  FMUL.FTZ R165, R94, R208 ;  /* 0x000000d05ea57220 */ /* 0x000fc80000410000 */
[----:B------:R-:W-:-:S04]  /*2710*/  FADD.FTZ R174, -R213, R174 ;  /* 0x000000aed5ae7221 */ /* 0x000fc80000010100 */
[----:B------:R-:W-:Y:S02]  /*2720*/  FMUL.FTZ R208, R18, R174 ;  /* 0x000000ae12d07220 */ /* 0x000fe40000410000 */
[----:B------:R-:W-:Y:S01]  /*2730*/  FMUL.FTZ R164, R95, R214 ;  /* 0x000000d65fa47220 */ /* 0x000fe20000410000 */
[--C-:B------:R-:W-:Y:S01]  /*2740*/  SHF.R.U64 R175, R170, 0x10, R171.reuse ;  /* 0x00000010aaaf7819 */ /* 0x100fe200000012ab */
[--C-:B------:R-:W-:Y:S01]  /*2750*/  IMAD.MOV.U32 R170, RZ, RZ, R171.reuse ;  /* 0x000000ffffaa7224 */ /* 0x100fe200078e00ab */
[----:B------:R-:W-:Y:S02]  /*2760*/  SHF.R.U32.HI R171, RZ, 0x10, R171 ;  /* 0x00000010ffab7819 */ /* 0x000fe400000116ab */
[----:B------:R-:W-:Y:S01]  /*2770*/  MOV R215, R106 ;  /* 0x0000006a00d77202 */ /* 0x000fe20000000f00 */
[----:B------:R-:W-:Y:S01]  /*2780*/  FFMA.FTZ R216, R208, R214, R216 ;  /* 0x000000d6d0d87223 */ /* 0x000fe200000100d8 */
[----:B------:R-:W-:Y:S01]  /*2790*/  MOV R214, R104 ;  /* 0x0000006800d67202 */ /* 0x000fe20000000f00 */
[----:B------:R-:W-:-:S04]  /*27a0*/  HADD2.F32 R175, -RZ, R175.H0_H0 ;  /* 0x200000afffaf7230 */ /* 0x000fc80000004100 */
[----:B------:R-:W-:Y:S02]  /*27b0*/  HADD2.F32 R214, -RZ, R214.H0_H0 ;  /* 0x200000d6ffd67230 */ /* 0x000fe40000004100 */
[----:B------:R-:W-:Y:S02]  /*27c0*/  HADD2.F32 R170, -RZ, R170.H0_H0 ;  /* 0x200000aaffaa7230 */ /* 0x000fe40000004100 */
[----:B------:R-:W-:Y:S01]  /*27d0*/  HADD2.F32 R171, -RZ, R171.H0_H0 ;  /* 0x200000abffab7230 */ /* 0x000fe20000004100 */
[----:B------:R-:W-:Y:S01]  /*27e0*/  SHF.R.U64 R174, R104, 0x10, R105 ;  /* 0x0000001068ae7819 */ /* 0x000fe20000001269 */
[----:B------:R-:W-:Y:S01]  /*27f0*/  FADD.FTZ R214, -R213, R214 ;  /* 0x000000d6d5d67221 */ /* 0x000fe20000010100 */
[----:B------:R-:W-:Y:S01]  /*2800*/  HADD2.F32 R215, -RZ, R215.H0_H0 ;  /* 0x200000d7ffd77230 */ /* 0x000fe20000004100 */
[----:B------:R-:W-:Y:S01]  /*2810*/  FADD.FTZ R125, R175, R125 ;  /* 0x0000007daf7d7221 */ /* 0x000fe20000010000 */
[----:B------:R-:W-:Y:S01]  /*2820*/  SHF.R.U32.HI R104, RZ, 0x10, R105 ;  /* 0x00000010ff687819 */ /* 0x000fe20000011669 */
[----:B------:R-:W-:-:S02]  /*2830*/  FFMA.FTZ R37, R210, R175, R37 ;  /* 0x000000afd2257223 */ /* 0x000fc40000010025 */
[----:B------:R-:W-:Y:S01]  /*2840*/  FFMA.FTZ R168, R65, R175, R168 ;  /* 0x000000af41a87223 */ /* 0x000fe200000100a8 */
[----:B------:R-:W-:Y:S01]  /*2850*/  SHF.R.U64 R175, R146, 0x10, R147 ;  /* 0x0000001092af7819 */ /* 0x000fe20000001293 */
[----:B------:R-:W-:Y:S02]  /*2860*/  FADD.FTZ R212, R170, R212 ;  /* 0x000000d4aad47221 */ /* 0x000fe40000010000 */
[-C--:B------:R-:W-:Y:S02]  /*2870*/  FFMA.FTZ R40, R209, R170.reuse, R40 ;  /* 0x000000aad1287223 */ /* 0x080fe40000010028 */
[----:B------:R-:W-:Y:S01]  /*2880*/  FFMA.FTZ R165, R66, R170, R165 ;  /* 0x000000aa42a57223 */ /* 0x000fe200000100a5 */
[----:B------:R-:W-:Y:S01]  /*2890*/  MOV R170, R146 ;  /* 0x0000009200aa7202 */ /* 0x000fe20000000f00 */
[----:B------:R-:W-:Y:S02]  /*28a0*/  FADD.FTZ R127, R171, R127 ;  /* 0x0000007fab7f7221 */ /* 0x000fe40000010000 */
[----:B------:R-:W-:-:S02]  /*28b0*/  FFMA.FTZ R39, R208, R171, R39 ;  /* 0x000000abd0277223 */ /* 0x000fc40000010027 */
[----:B------:R-:W-:Y:S01]  /*28c0*/  FFMA.FTZ R164, R67, R171, R164 ;  /* 0x000000ab43a47223 */ /* 0x000fe200000100a4 */
[----:B------:R-:W-:Y:S01]  /*28d0*/  SHF.R.U32.HI R146, RZ, 0x10, R147 ;  /* 0x00000010ff927819 */ /* 0x000fe20000011693 */
[----:B------:R-:W-:Y:S01]  /*28e0*/  IMAD.MOV.U32 R171, RZ, RZ, R105 ;  /* 0x000000ffffab7224 */ /* 0x000fe200078e0069 */
[----:B------:R-:W-:Y:S01]  /*28f0*/  HADD2.F32 R174, -RZ, R174.H0_H0 ;  /* 0x200000aeffae7230 */ /* 0x000fe20000004100 */
[----:B------:R-:W-:Y:S02]  /*2900*/  FMUL.FTZ R214, R18, R214 ;  /* 0x000000d612d67220 */ /* 0x000fe40000410000 */
[----:B------:R-:W-:Y:S01]  /*2910*/  IMAD.MOV.U32 R105, RZ, RZ, R147 ;  /* 0x000000ffff697224 */ /* 0x000fe200078e0093 */
[----:B------:R-:W-:Y:S01]  /*2920*/  SHF.R.U64 R147, R106, 0x10, R107 ;  /* 0x000000106a937819 */ /* 0x000fe2000000126b */
[----:B------:R0:W-:Y:S01]  /*2930*/  STL [R1+0x20], R216 ;  /* 0x000020d801007387 */ /* 0x0001e20000100800 */
[----:B------:R-:W-:Y:S01]  /*2940*/  IADD3 R148, P0, R197, c[0x0][0x188], RZ ;  /* 0x00006200c5947a10 */ /* 0x000fe20007f1e0ff */
[----:B------:R-:W-:-:S02]  /*2950*/  FADD.FTZ R174, -R213, R174 ;  /* 0x000000aed5ae7221 */ /* 0x000fc40000010100 */
[----:B------:R-:W-:Y:S01]  /*2960*/  HADD2.F32 R147, -RZ, R147.H0_H0 ;  /* 0x20000093ff937230 */ /* 0x000fe20000004100 */
[----:B------:R-:W-:Y:S01]  /*2970*/  IADD3.X R149, R194, c[0x0][0x18c], RZ, P0, !PT ;  /* 0x00006300c2957a10 */ /* 0x000fe200007fe4ff */
[----:B0-----:R-:W-:-:S05]  /*2980*/  FMUL.FTZ R216, R96, R215 ;  /* 0x000000d760d87220 */ /* 0x001fca0000410000 */
[----:B------:R-:W4:Y:S01]  /*2990*/  LDG.E.64 R148, [R148.64] ;  /* 0x0000000494947981 */ /* 0x000f22000c1e1b00 */
[----:B--2---:R-:W-:-:S05]  /*29a0*/  FADD.FTZ R222, R215, R222 ;  /* 0x000000ded7de7221 */ /* 0x004fca0000010000 */
[----:B------:R0:W-:Y:S04]  /*29b0*/  STL [R1+0x6c], R222 ;  /* 0x00006cde01007387 */ /* 0x0001e80000100800 */
[----:B0-----:R-:W2:Y:S01]  /*29c0*/  LDL.LU R222, [R1+0x74] ;  /* 0x0000740001de7983 */ /* 0x001ea20000300800 */
[----:B---3--:R-:W-:Y:S02]  /*29d0*/  FFMA.FTZ R217, R214, R215, R217 ;  /* 0x000000d7d6d97223 */ /* 0x008fe400000100d9 */
[----:B------:R-:W-:-:S03]  /*29e0*/  FMUL.FTZ R215, R18, R174 ;  /* 0x000000ae12d77220 */ /* 0x000fc60000410000 */
[----:B------:R0:W-:Y:S01]  /*29f0*/  STL [R1+0x2c], R217 ;  /* 0x00002cd901007387 */ /* 0x0001e20000100800 */
[----:B----4-:R-:W-:Y:S02]  /*2a00*/  FADD.FTZ R221, R147, R221 ;  /* 0x000000dd93dd7221 */ /* 0x010fe40000010000 */
[-C--:B------:R-:W-:Y:S01]  /*2a10*/  FFMA.FTZ R220, R215, R147.reuse, R220 ;  /* 0x00000093d7dc7223 */ /* 0x080fe200000100dc */
[----:B0-----:R-:W3:Y:S04]  /*2a20*/  LDL.LU R217, [R1+0x34] ;  /* 0x0000340001d97983 */ /* 0x001ee80000300800 */
[----:B------:R0:W-:Y:S04]  /*2a30*/  STL [R1+0x68], R221 ;  /* 0x000068dd01007387 */ /* 0x0001e80000100800 */
[----:B0-----:R-:W4:Y:S04]  /*2a40*/  LDL.LU R221, [R1+0x70] ;  /* 0x0000700001dd7983 */ /* 0x001f280000300800 */
[----:B------:R0:W-:Y:S04]  /*2a50*/  STL [R1+0x28], R220 ;  /* 0x000028dc01007387 */ /* 0x0001e80000100800 */
[----:B0-----:R-:W4:Y:S01]  /*2a60*/  LDL.LU R220, [R1+0x30] ;  /* 0x0000300001dc7983 */ /* 0x001f220000300800 */
[----:B------:R-:W-:Y:S01]  /*2a70*/  HADD2.F32 R171, -RZ, R171.H0_H0 ;  /* 0x200000abffab7230 */ /* 0x000fe20000004100 */
[----:B------:R-:W-:Y:S01]  /*2a80*/  IMAD.MOV.U32 R106, RZ, RZ, R107 ;  /* 0x000000ffff6a7224 */ /* 0x000fe200078e006b */
[----:B------:R-:W-:Y:S01]  /*2a90*/  HADD2.F32 R170, -RZ, R170.H0_H0 ;  /* 0x200000aaffaa7230 */ /* 0x000fe20000004100 */
[----:B------:R-:W-:Y:S01]  /*2aa0*/  FMUL.FTZ R174, R97, R147 ;  /* 0x0000009361ae7220 */ /* 0x000fe20000410000 */
[----:B------:R-:W-:Y:S01]  /*2ab0*/  HADD2.F32 R175, -RZ, R175.H0_H0 ;  /* 0x200000afffaf7230 */ /* 0x000fe20000004100 */
[----:B------:R-:W-:Y:S01]  /*2ac0*/  FADD.FTZ R171, -R213, R171 ;  /* 0x000000abd5ab7221 */ /* 0x000fe20000010100 */
[----:B------:R-:W-:Y:S01]  /*2ad0*/  HADD2.F32 R106, -RZ, R106.H0_H0 ;  /* 0x2000006aff6a7230 */ /* 0x000fe20000004100 */
[----:B------:R-:W-:-:S02]  /*2ae0*/  FADD.FTZ R219, R170, R219 ;  /* 0x000000dbaadb7221 */ /* 0x000fc40000010000 */
[-C--:B------:R-:W-:Y:S02]  /*2af0*/  FFMA.FTZ R42, R214, R170.reuse, R42 ;  /* 0x000000aad62a7223 */ /* 0x080fe4000001002a */
[----:B------:R-:W-:Y:S02]  /*2b00*/  FFMA.FTZ R170, R68, R170, R216 ;  /* 0x000000aa44aa7223 */ /* 0x000fe400000100d8 */
[----:B------:R-:W-:Y:S02]  /*2b10*/  FADD.FTZ R218, R175, R218 ;  /* 0x000000daafda7221 */ /* 0x000fe40000010000 */
[-C--:B------:R-:W-:Y:S02]  /*2b20*/  FFMA.FTZ R41, R215, R175.reuse, R41 ;  /* 0x000000afd7297223 */ /* 0x080fe40000010029 */
[----:B------:R-:W-:Y:S01]  /*2b30*/  FFMA.FTZ R174, R69, R175, R174 ;  /* 0x000000af45ae7223 */ /* 0x000fe200000100ae */
[----:B------:R-:W-:Y:S01]  /*2b40*/  HADD2.F32 R175, -RZ, R104.H0_H0 ;  /* 0x20000068ffaf7230 */ /* 0x000fe20000004100 */
[----:B------:R-:W-:Y:S01]  /*2b50*/  FMUL.FTZ R216, R18, R171 ;  /* 0x000000ab12d87220 */ /* 0x000fe20000410000 */
[----:B------:R-:W-:Y:S01]  /*2b60*/  SHF.R.U32.HI R107, RZ, 0x10, R107 ;  /* 0x00000010ff6b7819 */ /* 0x000fe2000001166b */
[----:B------:R-:W-:Y:S01]  /*2b70*/  HADD2.F32 R105, -RZ, R105.H0_H0 ;  /* 0x20000069ff697230 */ /* 0x000fe20000004100 */
[----:B------:R-:W-:-:S02]  /*2b80*/  FMUL.FTZ R171, R98, R106 ;  /* 0x0000006a62ab7220 */ /* 0x000fc40000410000 */
[----:B------:R-:W-:Y:S01]  /*2b90*/  FADD.FTZ R175, -R213, R175 ;  /* 0x000000afd5af7221 */ /* 0x000fe20000010100 */
[----:B------:R-:W-:Y:S01]  /*2ba0*/  HADD2.F32 R107, -RZ, R107.H0_H0 ;  /* 0x2000006bff6b7230 */ /* 0x000fe20000004100 */
[----:B------:R-:W-:Y:S02]  /*2bb0*/  FADD.FTZ R224, R105, R224 ;  /* 0x000000e069e07221 */ /* 0x000fe40000010000 */
[-C--:B------:R-:W-:Y:S02]  /*2bc0*/  FFMA.FTZ R44, R216, R105.reuse, R44 ;  /* 0x00000069d82c7223 */ /* 0x080fe4000001002c */
[----:B------:R-:W-:Y:S01]  /*2bd0*/  FFMA.FTZ R171, R70, R105, R171 ;  /* 0x0000006946ab7223 */ /* 0x000fe200000100ab */
[----:B------:R-:W-:Y:S01]  /*2be0*/  HADD2.F32 R146, -RZ, R146.H0_H0 ;  /* 0x20000092ff927230 */ /* 0x000fe20000004100 */
[----:B------:R-:W-:Y:S01]  /*2bf0*/  MOV R104, R148 ;  /* 0x0000009400687202 */ /* 0x000fe20000000f00 */
[--C-:B------:R-:W-:Y:S01]  /*2c00*/  IMAD.MOV.U32 R105, RZ, RZ, R149.reuse ;  /* 0x000000ffff697224 */ /* 0x100fe200078e0095 */
[----:B------:R-:W-:-:S03]  /*2c10*/  SHF.R.U32.HI R147, RZ, 0x10, R149 ;  /* 0x00000010ff937819 */ /* 0x000fc60000011695 */
[----:B------:R-:W-:Y:S02]  /*2c20*/  HADD2.F32 R104, -RZ, R104.H0_H0 ;  /* 0x20000068ff687230 */ /* 0x000fe40000004100 */
[----:B------:R-:W-:Y:S01]  /*2c30*/  HADD2.F32 R105, -RZ, R105.H0_H0 ;  /* 0x20000069ff697230 */ /* 0x000fe20000004100 */
[----:B------:R-:W-:Y:S02]  /*2c40*/  FADD.FTZ R223, R146, R223 ;  /* 0x000000df92df7221 */ /* 0x000fe40000010000 */
[----:B--2---:R-:W-:-:S05]  /*2c50*/  FADD.FTZ R222, R106, R222 ;  /* 0x000000de6ade7221 */ /* 0x004fca0000010000 */
[----:B------:R0:W-:Y:S02]  /*2c60*/  STL [R1+0x74], R222 ;  /* 0x000074de01007387 */ /* 0x0001e40000100800 */
[----:B0-----:R-:W-:Y:S01]  /*2c70*/  HADD2.F32 R222, -RZ, R147.H0_H0 ;  /* 0x20000093ffde7230 */ /* 0x001fe20000004100 */
[----:B------:R-:W-:Y:S02]  /*2c80*/  FADD.FTZ R147, -R213, R104 ;  /* 0x00000068d5937221 */ /* 0x000fe40000010100 */
[----:B---3--:R-:W-:Y:S01]  /*2c90*/  FFMA.FTZ R217, R216, R106, R217 ;  /* 0x0000006ad8d97223 */ /* 0x008fe200000100d9 */
[----:B------:R-:W-:-:S04]  /*2ca0*/  SHF.R.U64 R106, R148, 0x10, R149 ;  /* 0x00000010946a7819 */ /* 0x000fc80000001295 */
[----:B------:R0:W-:Y:S01]  /*2cb0*/  STL [R1+0x34], R217 ;  /* 0x000034d901007387 */ /* 0x0001e20000100800 */
[----:B------:R-:W-:-:S03]  /*2cc0*/  HADD2.F32 R106, -RZ, R106.H0_H0 ;  /* 0x2000006aff6a7230 */ /* 0x000fc60000004100 */
[----:B------:R-:W2:Y:S01]  /*2cd0*/  LDL.LU R236, [R1+0x38] ;  /* 0x0000380001ec7983 */ /* 0x000ea20000300800 */
[----:B0-----:R-:W-:Y:S02]  /*2ce0*/  FMUL.FTZ R217, R18, R175 ;  /* 0x000000af12d97220 */ /* 0x001fe40000410000 */
[----:B----4-:R-:W-:Y:S02]  /*2cf0*/  FADD.FTZ R221, R107, R221 ;  /* 0x000000dd6bdd7221 */ /* 0x010fe40000010000 */
[----:B------:R-:W-:-:S03]  /*2d00*/  FMUL.FTZ R175, R99, R107 ;  /* 0x0000006b63af7220 */ /* 0x000fc60000410000 */
[----:B------:R0:W-:Y:S01]  /*2d10*/  STL [R1+0x70], R221 ;  /* 0x000070dd01007387 */ /* 0x0001e20000100800 */
[C---:B------:R-:W-:Y:S01]  /*2d20*/  FFMA.FTZ R220, R217.reuse, R107, R220 ;  /* 0x0000006bd9dc7223 */ /* 0x040fe200000100dc */
[----:B------:R-:W-:Y:S01]  /*2d30*/  SHF.R.U32.HI R104, RZ, 0x10, R153 ;  /* 0x00000010ff687819 */ /* 0x000fe20000011699 */
[-C--:B------:R-:W-:Y:S02]  /*2d40*/  FFMA.FTZ R43, R217, R146.reuse, R43 ;  /* 0x00000092d92b7223 */ /* 0x080fe4000001002b */
[----:B0-----:R-:W-:Y:S01]  /*2d50*/  FADD.FTZ R221, -R213, R105 ;  /* 0x00000069d5dd7221 */ /* 0x001fe20000010100 */
[----:B------:R0:W-:Y:S01]  /*2d60*/  STL [R1+0x30], R220 ;  /* 0x000030dc01007387 */ /* 0x0001e20000100800 */
[----:B------:R-:W-:Y:S01]  /*2d70*/  IMAD.MOV.U32 R105, RZ, RZ, R153 ;  /* 0x000000ffff697224 */ /* 0x000fe200078e0099 */
[----:B------:R-:W-:Y:S01]  /*2d80*/  SHF.R.U64 R149, R150, 0x10, R151 ;  /* 0x0000001096957819 */ /* 0x000fe20000001297 */
[----:B------:R-:W-:Y:S01]  /*2d90*/  FFMA.FTZ R175, R71, R146, R175 ;  /* 0x0000009247af7223 */ /* 0x000fe200000100af */
[--C-:B------:R-:W-:Y:S01]  /*2da0*/  SHF.R.U32.HI R146, RZ, 0x10, R151.reuse ;  /* 0x00000010ff927819 */ /* 0x100fe20000011697 */
[----:B------:R-:W-:-:S02]  /*2db0*/  IMAD.MOV.U32 R107, RZ, RZ, R151 ;  /* 0x000000ffff6b7224 */ /* 0x000fc400078e0097 */
[C---:B0-----:R-:W-:Y:S01]  /*2dc0*/  FADD.FTZ R220, -R213.reuse, R106 ;  /* 0x0000006ad5dc7221 */ /* 0x041fe20000010100 */
[----:B------:R-:W-:Y:S02]  /*2dd0*/  SHF.R.U64 R106, R152, 0x10, R153 ;  /* 0x00000010986a7819 */ /* 0x000fe40000001299 */
[----:B------:R-:W3:Y:S01]  /*2de0*/  LDL.LU R153, [R1+0x3c] ;  /* 0x00003c0001997983 */ /* 0x000ee20000300800 */
[----:B------:R-:W-:-:S03]  /*2df0*/  FADD.FTZ R222, -R213, R222 ;  /* 0x000000ded5de7221 */ /* 0x000fc60000010100 */
[----:B------:R-:W4:Y:S01]  /*2e00*/  LDL.LU R151, [R1+0x7c] ;  /* 0x00007c0001977983 */ /* 0x000f220000300800 */
[----:B------:R-:W-:-:S03]  /*2e10*/  FMUL.FTZ R213, R18, R147 ;  /* 0x0000009312d57220 */ /* 0x000fc60000410000 */
[----:B------:R-:W2:Y:S01]  /*2e20*/  LDL.LU R147, [R1+0x78] ;  /* 0x0000780001937983 */ /* 0x000ea20000300800 */
[----:B------:R-:W-:Y:S02]  /*2e30*/  MOV R148, R152 ;  /* 0x0000009800947202 */ /* 0x000fe40000000f00 */
[----:B------:R-:W-:-:S05]  /*2e40*/  MOV R152, R150 ;  /* 0x0000009600987202 */ /* 0x000fca0000000f00 */
[----:B------:R-:W-:Y:S02]  /*2e50*/  HADD2.F32 R152, -RZ, R152.H0_H0 ;  /* 0x20000098ff987230 */ /* 0x000fe40000004100 */
[----:B------:R-:W-:Y:S02]  /*2e60*/  HADD2.F32 R149, -RZ, R149.H0_H0 ;  /* 0x20000095ff957230 */ /* 0x000fe40000004100 */
[----:B------:R-:W-:Y:S01]  /*2e70*/  HADD2.F32 R148, -RZ, R148.H0_H0 ;  /* 0x20000094ff947230 */ /* 0x000fe20000004100 */
[----:B------:R-:W-:Y:S01]  /*2e80*/  FMUL.FTZ R150, R100, R152 ;  /* 0x0000009864967220 */ /* 0x000fe20000410000 */
[----:B------:R-:W-:Y:S01]  /*2e90*/  HADD2.F32 R106, -RZ, R106.H0_H0 ;  /* 0x2000006aff6a7230 */ /* 0x000fe20000004100 */
[----:B------:R-:W-:Y:S02]  /*2ea0*/  FMUL.FTZ R220, R18, R220 ;  /* 0x000000dc12dc7220 */ /* 0x000fe40000410000 */
[----:B------:R-:W-:Y:S02]  /*2eb0*/  FADD.FTZ R226, R148, R226 ;  /* 0x000000e294e27221 */ /* 0x000fe40000010000 */
[----:B------:R-:W-:-:S02]  /*2ec0*/  FFMA.FTZ R46, R213, R148, R46 ;  /* 0x00000094d52e7223 */ /* 0x000fc4000001002e */
[----:B------:R-:W-:Y:S02]  /*2ed0*/  FFMA.FTZ R150, R72, R148, R150 ;  /* 0x0000009448967223 */ /* 0x000fe40000010096 */
[----:B------:R-:W-:Y:S02]  /*2ee0*/  FADD.FTZ R225, R106, R225 ;  /* 0x000000e16ae17221 */ /* 0x000fe40000010000 */
[----:B------:R-:W-:Y:S02]  /*2ef0*/  FFMA.FTZ R45, R220, R106, R45 ;  /* 0x0000006adc2d7223 */ /* 0x000fe4000001002d */
[----:B---3--:R-:W-:Y:S02]  /*2f00*/  FFMA.FTZ R153, R213, R152, R153 ;  /* 0x00000098d5997223 */ /* 0x008fe40000010099 */
[----:B----4-:R-:W-:-:S03]  /*2f10*/  FADD.FTZ R151, R152, R151 ;  /* 0x0000009798977221 */ /* 0x010fc60000010000 */
[----:B------:R0:W-:Y:S01]  /*2f20*/  STL [R1+0x3c], R153 ;  /* 0x00003c9901007387 */ /* 0x0001e20000100800 */
[----:B--2---:R-:W-:-:S03]  /*2f30*/  FADD.FTZ R147, R149, R147 ;  /* 0x0000009395937221 */ /* 0x004fc60000010000 */
[----:B0-----:R-:W2:Y:S04]  /*2f40*/  LDL.LU R153, [R1+0x84] ;  /* 0x0000840001997983 */ /* 0x001ea80000300800 */
[----:B------:R0:W-:Y:S04]  /*2f50*/  STL [R1+0x7c], R151 ;  /* 0x00007c9701007387 */ /* 0x0001e80000100800 */
[----:B------:R-:W3:Y:S01]  /*2f60*/  LDL.LU R148, [R1+0x54] ;  /* 0x0000540001947983 */ /* 0x000ee20000300800 */
[----:B0-----:R-:W-:-:S03]  /*2f70*/  FMUL.FTZ R151, R101, R149 ;  /* 0x0000009565977220 */ /* 0x001fc60000410000 */
[----:B------:R0:W-:Y:S01]  /*2f80*/  STL [R1+0x78], R147 ;  /* 0x0000789301007387 */ /* 0x0001e20000100800 */
[----:B------:R-:W-:-:S03]  /*2f90*/  FFMA.FTZ R151, R73, R106, R151 ;  /* 0x0000006a49977223 */ /* 0x000fc60000010097 */
[----:B0-----:R-:W4:Y:S04]  /*2fa0*/  LDL.LU R147, [R1+0x80] ;  /* 0x0000800001937983 */ /* 0x001f280000300800 */
[----:B------:R-:W4:Y:S01]  /*2fb0*/  LDL.LU R106, [R1+0x50] ;  /* 0x00005000016a7983 */ /* 0x000f220000300800 */
[----:B------:R-:W-:Y:S01]  /*2fc0*/  HADD2.F32 R107, -RZ, R107.H0_H0 ;  /* 0x2000006bff6b7230 */ /* 0x000fe20000004100 */
[C---:B------:R-:W-:Y:S01]  /*2fd0*/  FMUL.FTZ R221, R18.reuse, R221 ;  /* 0x000000dd12dd7220 */ /* 0x040fe20000410000 */
[----:B------:R-:W-:Y:S01]  /*2fe0*/  HADD2.F32 R146, -RZ, R146.H0_H0 ;  /* 0x20000092ff927230 */ /* 0x000fe20000004100 */
[----:B------:R-:W-:Y:S02]  /*2ff0*/  FMUL.FTZ R222, R18, R222 ;  /* 0x000000de12de7220 */ /* 0x000fe40000410000 */
[----:B------:R-:W-:-:S02]  /*3000*/  FFMA.FTZ R236, R220, R149, R236 ;  /* 0x00000095dcec7223 */ /* 0x000fc400000100ec */
[----:B------:R-:W-:-:S03]  /*3010*/  FMUL.FTZ R152, R102, R107 ;  /* 0x0000006b66987220 */ /* 0x000fc60000410000 */
[----:B------:R-:W-:Y:S01]  /*3020*/  STL [R1+0x38], R236 ;  /* 0x000038ec01007387 */ /* 0x000fe20000100800 */
[----:B------:R-:W-:Y:S02]  /*3030*/  HADD2.F32 R105, -RZ, R105.H0_H0 ;  /* 0x20000069ff697230 */ /* 0x000fe40000004100 */
[----:B------:R-:W-:-:S03]  /*3040*/  HADD2.F32 R104, -RZ, R104.H0_H0 ;  /* 0x20000068ff687230 */ /* 0x000fc60000004100 */
[-C--:B------:R-:W-:Y:S01]  /*3050*/  FFMA.FTZ R152, R74, R105.reuse, R152 ;  /* 0x000000694a987223 */ /* 0x080fe20000010098 */
[----:B------:R-:W-:Y:S01]  /*3060*/  IADD3 R128, R128, c[0x0][0x160], RZ ;  /* 0x0000580080807a10 */ /* 0x000fe20007ffe0ff */
[----:B------:R-:W-:Y:S01]  /*3070*/  FADD.FTZ R238, R105, R238 ;  /* 0x000000ee69ee7221 */ /* 0x000fe20000010000 */
[----:B------:R-:W-:Y:S01]  /*3080*/  LOP3.LUT P5, RZ, R235, 0x1f, RZ, 0xc0, !PT ;  /* 0x0000001febff7812 */ /* 0x000fe200078ac0ff */
[----:B------:R-:W-:Y:S01]  /*3090*/  FFMA.FTZ R108, R221, R105, R108 ;  /* 0x00000069dd6c7223 */ /* 0x000fe2000001006c */
[----:B------:R-:W-:Y:S01]  /*30a0*/  ISETP.GE.AND P4, PT, R128, c[0x0][0x164], PT ;  /* 0x0000590080007a0c */ /* 0x000fe20003f86270 */
[----:B------:R-:W-:Y:S02]  /*30b0*/  FADD.FTZ R237, R104, R237 ;  /* 0x000000ed68ed7221 */ /* 0x000fe40000010000 */
[----:B------:R-:W-:Y:S02]  /*30c0*/  FFMA.FTZ R47, R222, R104, R47 ;  /* 0x00000068de2f7223 */ /* 0x000fe4000001002f */
[----:B--2---:R-:W-:-:S02]  /*30d0*/  FADD.FTZ R153, R107, R153 ;  /* 0x000000996b997221 */ /* 0x004fc40000010000 */
[----:B---3--:R-:W-:-:S03]  /*30e0*/  FFMA.FTZ R148, R221, R107, R148 ;  /* 0x0000006bdd947223 */ /* 0x008fc60000010094 */
[----:B------:R-:W-:Y:S01]  /*30f0*/  STL [R1+0x84], R153 ;  /* 0x0000849901007387 */ /* 0x000fe20000100800 */
[----:B------:R-:W-:-:S03]  /*3100*/  FFMA.FTZ R107, R191, R190, RZ ;  /* 0x000000bebf6b7223 */ /* 0x000fc600000100ff */
[----:B------:R-:W-:Y:S01]  /*3110*/  STL [R1+0x54], R148 ;  /* 0x0000549401007387 */ /* 0x000fe20000100800 */
[----:B------:R-:W-:Y:S02]  /*3120*/  FFMA.FTZ R107, R189, R188, R107 ;  /* 0x000000bcbd6b7223 */ /* 0x000fe4000001006b */
[----:B----4-:R-:W-:-:S05]  /*3130*/  FFMA.FTZ R106, R222, R146, R106 ;  /* 0x00000092de6a7223 */ /* 0x010fca000001006a */
[----:B------:R0:W-:Y:S01]  /*3140*/  STL [R1+0x50], R106 ;  /* 0x0000506a01007387 */ /* 0x0001e20000100800 */
[----:B------:R-:W-:Y:S02]  /*3150*/  FFMA.FTZ R107, R187, R186, R107 ;  /* 0x000000babb6b7223 */ /* 0x000fe4000001006b */
[----:B0-----:R-:W-:-:S04]  /*3160*/  FADD.FTZ R106, RZ, R190 ;  /* 0x000000beff6a7221 */ /* 0x001fc80000010000 */
[----:B------:R-:W-:-:S04]  /*3170*/  FADD.FTZ R106, R188, R106 ;  /* 0x0000006abc6a7221 */ /* 0x000fc80000010000 */
        /* <DEDUP_REMOVED lines=47> */
[----:B------:R-:W-:Y:S02]  /*3470*/  FMUL.FTZ R153, R103, R146 ;  /* 0x0000009267997220 */ /* 0x000fe40000410000 */
[----:B------:R-:W-:-:S02]  /*3480*/  FADD.FTZ R106, R106, R151 ;  /* 0x000000976a6a7221 */ /* 0x000fc40000010000 */
[----:B------:R-:W-:Y:S02]  /*3490*/  FFMA.FTZ R107, R220, R151, R107 ;  /* 0x00000097dc6b7223 */ /* 0x000fe4000001006b */
[----:B------:R-:W-:Y:S02]  /*34a0*/  FFMA.FTZ R153, R75, R104, R153 ;  /* 0x000000684b997223 */ /* 0x000fe40000010099 */
[----:B------:R-:W-:Y:S02]  /*34b0*/  FADD.FTZ R106, R106, R152 ;  /* 0x000000986a6a7221 */ /* 0x000fe40000010000 */
[----:B------:R-:W-:Y:S02]  /*34c0*/  FFMA.FTZ R107, R221, R152, R107 ;  /* 0x00000098dd6b7223 */ /* 0x000fe4000001006b */
[----:B------:R-:W-:Y:S02]  /*34d0*/  FADD.FTZ R106, R106, R153 ;  /* 0x000000996a6a7221 */ /* 0x000fe40000010000 */
[----:B------:R-:W-:Y:S01]  /*34e0*/  FFMA.FTZ R107, R222, R153, R107 ;  /* 0x00000099de6b7223 */ /* 0x000fe2000001006b */
[----:B------:R-:W-:Y:S05]  /*34f0*/  BRA.DIV ~URZ, `(.L_x_1980) ;  /* 0x000033027f007947 */ /* 0x000fea000b800000 */
[----:B0-----:R0:W1:Y:S02]  /*3500*/  SHFL.DOWN PT, R147, R106, 0x10, 0x1f ;  /* 0x0a001f006a937f89 */ /* 0x00106400000e0000 */
.L_x_1998:
        /* <DEDUP_REMOVED lines=18> */
.L_x_1999:
        /* <DEDUP_REMOVED lines=38> */
[----:B------:R-:W-:Y:S01]  /*3890*/  FADD.FTZ R105, R107, R105 ;  /* 0x000000696b697221 */ /* 0x000fe20000010000 */
[--C-:B------:R-:W-:Y:S01]  /*38a0*/  @P1 SHF.R.U32.HI R107, RZ, 0x10, R135.reuse ;  /* 0x00000010ff6b1819 */ /* 0x100fe20000011687 */
[----:B------:R-:W-:Y:S02]  /*38b0*/  FMUL.FTZ R104, R104, c[0x0][0x1e0] ;  /* 0x0000780068687a20 */ /* 0x000fe40000410000 */
[----:B------:R-:W-:Y:S01]  /*38c0*/  FMUL.FTZ R236, R105, c[0x0][0x1e0] ;  /* 0x0000780069ec7a20 */ /* 0x000fe20000410000 */
[----:B------:R-:W-:Y:S01]  /*38d0*/  @P1 SHF.R.U64 R105, R134, 0x10, R135 ;  /* 0x0000001086691819 */ /* 0x000fe20000001287 */
[----:B------:R-:W-:Y:S01]  /*38e0*/  @P1 HADD2.F32 R107, -RZ, R107.H0_H0 ;  /* 0x2000006bff6b1230 */ /* 0x000fe20000004100 */
[----:B------:R-:W-:Y:S02]  /*38f0*/  FSEL R235, R104, RZ, !P0 ;  /* 0x000000ff68eb7208 */ /* 0x000fe40004000000 */
[----:B------:R-:W-:Y:S01]  /*3900*/  LOP3.LUT P0, RZ, R10, 0xff0000, RZ, 0xc0, !PT ;  /* 0x00ff00000aff7812 */ /* 0x000fe2000780c0ff */
[----:B------:R-:W-:-:S02]  /*3910*/  @P1 HADD2.F32 R105, -RZ, R105.H0_H0 ;  /* 0x20000069ff691230 */ /* 0x000fc40000004100 */
[-CC-:B------:R-:W-:Y:S02]  /*3920*/  FFMA.FTZ R104, R189, R236.reuse, R235.reuse ;  /* 0x000000ecbd687223 */ /* 0x180fe400000100eb */
[--C-:B------:R-:W-:Y:S02]  /*3930*/  FFMA.FTZ R148, R187, R236, R235.reuse ;  /* 0x000000ecbb947223 */ /* 0x100fe400000100eb */
[----:B------:R-:W-:Y:S02]  /*3940*/  FADD.FTZ R104, R188, -R104 ;  /* 0x80000068bc687221 */ /* 0x000fe40000010000 */
[----:B------:R-:W-:Y:S02]  /*3950*/  FADD.FTZ R148, R186, -R148 ;  /* 0x80000094ba947221 */ /* 0x000fe40000010000 */
[----:B------:R-:W-:Y:S02]  /*3960*/  FMUL.FTZ R104, R18, R104 ;  /* 0x0000006812687220 */ /* 0x000fe40000410000 */
[----:B------:R-:W-:-:S02]  /*3970*/  FFMA.FTZ R179, R179, R236, R235 ;  /* 0x000000ecb3b37223 */ /* 0x000fc400000100eb */
[----:B------:R-:W-:Y:S02]  /*3980*/  @P1 FADD.FTZ R104, R104, R105 ;  /* 0x0000006968681221 */ /* 0x000fe40000010000 */
[----:B------:R-:W-:Y:S02]  /*3990*/  FMUL.FTZ R148, R18, R148 ;  /* 0x0000009412947220 */ /* 0x000fe40000410000 */
[----:B------:R-:W-:Y:S02]  /*39a0*/  FMUL.FTZ R106, R104, c[0x0][0x1e8] ;  /* 0x00007a00686a7a20 */ /* 0x000fe40000410000 */
[----:B------:R-:W-:Y:S02]  /*39b0*/  FADD.FTZ R179, R177, -R179 ;  /* 0x800000b3b1b37221 */ /* 0x000fe40000010000 */
[----:B------:R-:W-:Y:S01]  /*39c0*/  FFMA.FTZ R191, R191, R236, R235 ;  /* 0x000000ecbfbf7223 */ /* 0x000fe200000100eb */
[----:B------:R-:W-:Y:S01]  /*39d0*/  FSEL R105, R106, RZ, P5 ;  /* 0x000000ff6a697208 */ /* 0x000fe20002800000 */
[----:B------:R-:W-:Y:S01]  /*39e0*/  FMUL.FTZ R149, R18, R179 ;  /* 0x000000b312957220 */ /* 0x000fe20000410000 */
[----:B------:R-:W-:Y:S01]  /*39f0*/  LOP3.LUT P5, RZ, R10, 0xff000000, RZ, 0xc0, !PT ;  /* 0xff0000000aff7812 */ /* 0x000fe200078ac0ff */
[----:B------:R-:W-:-:S02]  /*3a00*/  @P1 IMAD.MOV.U32 R10, RZ, RZ, R135 ;  /* 0x000000ffff0a1224 */ /* 0x000fc400078e0087 */
[----:B------:R-:W-:Y:S01]  /*3a10*/  FADD.FTZ R190, R190, -R191 ;  /* 0x800000bfbebe7221 */ /* 0x000fe20000010000 */
[----:B------:R-:W0:Y:S01]  /*3a20*/  F2F.F16.F32 R105, R105 ;  /* 0x0000006900697304 */ /* 0x000e220000200800 */
[----:B------:R-:W-:Y:S01]  /*3a30*/  @P1 FADD.FTZ R149, R149, R107 ;  /* 0x0000006b95951221 */ /* 0x000fe20000010000 */
[----:B------:R-:W-:Y:S01]  /*3a40*/  @P1 HADD2.F32 R10, -RZ, R10.H0_H0 ;  /* 0x2000000aff0a1230 */ /* 0x000fe20000004100 */
[----:B------:R-:W-:-:S04]  /*3a50*/  FMUL.FTZ R107, R18, R190 ;  /* 0x000000be126b7220 */ /* 0x000fc80000410000 */
[----:B------:R-:W-:Y:S01]  /*3a60*/  @P1 FADD.FTZ R148, R148, R10 ;  /* 0x0000000a94941221 */ /* 0x000fe20000010000 */
[----:B------:R-:W-:-:S03]  /*3a70*/  @P1 MOV R10, R134 ;  /* 0x00000086000a1202 */ /* 0x000fc60000000f00 */
[----:B------:R-:W-:Y:S02]  /*3a80*/  FMUL.FTZ R177, R148, c[0x0][0x1e8] ;  /* 0x00007a0094b17a20 */ /* 0x000fe40000410000 */
[----:B------:R-:W-:-:S03]  /*3a90*/  @P1 HADD2.F32 R10, -RZ, R10.H0_H0 ;  /* 0x2000000aff0a1230 */ /* 0x000fc60000004100 */
[----:B------:R-:W-:Y:S02]  /*3aa0*/  FSEL R186, R177, RZ, P0 ;  /* 0x000000ffb1ba7208 */ /* 0x000fe40000000000 */
[----:B------:R-:W-:Y:S01]  /*3ab0*/  @P1 FADD.FTZ R107, R107, R10 ;  /* 0x0000000a6b6b1221 */ /* 0x000fe20000010000 */
[----:B------:R-:W-:Y:S01]  /*3ac0*/  ISETP.NE.U32.AND P0, PT, RZ, c[0x0][0x258], PT ;  /* 0x00009600ff007a0c */ /* 0x000fe20003f05070 */
[----:B------:R-:W-:Y:S02]  /*3ad0*/  FMUL.FTZ R10, R149, c[0x0][0x1e8] ;  /* 0x00007a00950a7a20 */ /* 0x000fe40000410000 */
[----:B------:R-:W-:Y:S01]  /*3ae0*/  FMUL.FTZ R146, R107, c[0x0][0x1e8] ;  /* 0x00007a006b927a20 */ /* 0x000fe20000410000 */
[----:B------:R-:W-:Y:S01]  /*3af0*/  ISETP.NE.AND.EX P0, PT, RZ, c[0x0][0x25c], PT, P0 ;  /* 0x00009700ff007a0c */ /* 0x000fe20003f05300 */
[----:B------:R-:W-:Y:S01]  /*3b00*/  F2F.F16.F32 R186, R186 ;  /* 0x000000ba00ba7304 */ /* 0x000fe20000200800 */
[----:B------:R-:W-:Y:S02]  /*3b10*/  FSEL R187, R10, RZ, P5 ;  /* 0x000000ff0abb7208 */ /* 0x000fe40002800000 */
[----:B------:R-:W-:-:S02]  /*3b20*/  FSEL R179, R146, RZ, P6 ;  /* 0x000000ff92b37208 */ /* 0x000fc40003000000 */
[C---:B------:R-:W-:Y:S02]  /*3b30*/  @P2 LOP3.LUT P5, RZ, R13.reuse, 0xff, RZ, 0xc0, !PT ;  /* 0x000000ff0dff2812 */ /* 0x040fe400078ac0ff */
[----:B------:R-:W-:Y:S01]  /*3b40*/  @P2 LOP3.LUT P6, RZ, R13, 0xff00, RZ, 0xc0, !PT ;  /* 0x0000ff000dff2812 */ /* 0x000fe200078cc0ff */
[----:B------:R-:W1:Y:S04]  /*3b50*/  F2F.F16.F32 R187, R187 ;  /* 0x000000bb00bb7304 */ /* 0x000e680000200800 */
[----:B------:R-:W-:Y:S01]  /*3b60*/  @P0 F2FP.PACK_AB R147, RZ, R104 ;  /* 0x00000068ff93023e */ /* 0x000fe200000000ff */
[----:B0-----:R-:W-:Y:S01]  /*3b70*/  IMAD.WIDE.U32 R104, R105, 0x10000, RZ ;  /* 0x0001000069687825 */ /* 0x001fe200078e00ff */
[----:B------:R-:W-:Y:S02]  /*3b80*/  @P0 F2FP.PACK_AB R107, RZ, R107 ;  /* 0x0000006bff6b023e */ /* 0x000fe400000000ff */
[----:B------:R-:W0:Y:S01]  /*3b90*/  F2F.F16.F32 R179, R179 ;  /* 0x000000b300b37304 */ /* 0x000e220000200800 */
[----:B------:R-:W-:-:S02]  /*3ba0*/  @P0 F2FP.PACK_AB R148, RZ, R148 ;  /* 0x00000094ff94023e */ /* 0x000fc400000000ff */
[----:B------:R-:W-:Y:S02]  /*3bb0*/  @P0 F2FP.PACK_AB R149, RZ, R149 ;  /* 0x00000095ff95023e */ /* 0x000fe400000000ff */
[----:B------:R-:W-:Y:S02]  /*3bc0*/  @P0 PRMT R129, R107, 0x7610, R129 ;  /* 0x000076106b810816 */ /* 0x000fe40000000081 */
[----:B------:R-:W-:Y:S01]  /*3bd0*/  @P0 PRMT R130, R147, 0x7610, R130 ;  /* 0x0000761093820816 */ /* 0x000fe20000000082 */
[----:B-1----:R-:W-:Y:S01]  /*3be0*/  IMAD.U32 R187, R187, 0x10000, RZ ;  /* 0x00010000bbbb7824 */ /* 0x002fe200078e00ff */
[----:B------:R-:W-:Y:S02]  /*3bf0*/  @P0 PRMT R131, R148, 0x7610, R131 ;  /* 0x0000761094830816 */ /* 0x000fe40000000083 */
[----:B------:R-:W-:Y:S02]  /*3c00*/  @P0 PRMT R180, R149, 0x7610, R180 ;  /* 0x0000761095b40816 */ /* 0x000fe400000000b4 */
[----:B------:R-:W-:-:S02]  /*3c10*/  LOP3.LUT R105, R105, R187, R186, 0xfe, !PT ;  /* 0x000000bb69697212 */ /* 0x000fc400078efeba */
[----:B------:R-:W-:Y:S02]  /*3c20*/  @P2 FSEL R186, R146, RZ, P5 ;  /* 0x000000ff92ba2208 */ /* 0x000fe40002800000 */
[----:B0-----:R-:W-:Y:S02]  /*3c30*/  LOP3.LUT R104, R104, R179, RZ, 0xfc, !PT ;  /* 0x000000b368687212 */ /* 0x001fe400078efcff */
[----:B------:R-:W-:Y:S02]  /*3c40*/  @P2 FSEL R179, R106, RZ, P6 ;  /* 0x000000ff6ab32208 */ /* 0x000fe40003000000 */
[----:B------:R-:W-:Y:S02]  /*3c50*/  IADD3 R106, P5, R20, c[0x0][0x248], RZ ;  /* 0x00009200146a7a10 */ /* 0x000fe40007fbe0ff */
        /* <DEDUP_REMOVED lines=12> */
.L_x_1982:
[----:B------:R1:W-:Y:S01]  /*3d20*/  STG.E.64 [R106.64], R104 ;  /* 0x000000686a007986 */ /* 0x0003e2000c101b04 */
[----:B------:R-:W-:Y:S01]  /*3d30*/  @P1 MOV R189, R137 ;  /* 0x0000008900bd1202 */ /* 0x000fe20000000f00 */
[-CC-:B0-----:R-:W-:Y:S01]  /*3d40*/  FFMA.FTZ R146, R207, R236.reuse, R235.reuse ;  /* 0x000000eccf927223 */ /* 0x181fe200000100eb */
[----:B------:R-:W-:Y:S01]  /*3d50*/  LOP3.LUT P6, RZ, R2, 0xff00, RZ, 0xc0, !PT ;  /* 0x0000ff0002ff7812 */ /* 0x000fe200078cc0ff */
[-CC-:B------:R-:W-:Y:S01]  /*3d60*/  FFMA.FTZ R149, R208, R236.reuse, R235.reuse ;  /* 0x000000ecd0957223 */ /* 0x180fe200000100eb */
[----:B------:R-:W-:Y:S01]  /*3d70*/  LOP3.LUT P5, RZ, R2, 0xff0000, RZ, 0xc0, !PT ;  /* 0x00ff000002ff7812 */ /* 0x000fe200078ac0ff */
[----:B------:R-:W-:Y:S01]  /*3d80*/  @P1 HADD2.F32 R189, -RZ, R189.H0_H0 ;  /* 0x200000bdffbd1230 */ /* 0x000fe20000004100 */
[-C--:B------:R-:W-:Y:S01]  /*3d90*/  FFMA.FTZ R147, R210, R236.reuse, R235 ;  /* 0x000000ecd2937223 */ /* 0x080fe200000100eb */
[----:B------:R-:W-:Y:S01]  /*3da0*/  @P2 PRMT R181, R186, 0x7610, R181 ;  /* 0x00007610bab52816 */ /* 0x000fe200000000b5 */
[-CC-:B------:R-:W-:Y:S01]  /*3db0*/  FFMA.FTZ R148, R209, R236.reuse, R235.reuse ;  /* 0x000000ecd1947223 */ /* 0x180fe200000100eb */
[----:B------:R-:W-:Y:S01]  /*3dc0*/  @P2 PRMT R182, R179, 0x7610, R182 ;  /* 0x00007610b3b62816 */ /* 0x000fe200000000b6 */
[----:B------:R-:W-:-:S02]  /*3dd0*/  FFMA.FTZ R159, R159, R236, R235 ;  /* 0x000000ec9f9f7223 */ /* 0x000fc400000100eb */
[-CC-:B------:R-:W-:Y:S02]  /*3de0*/  FFMA.FTZ R157, R157, R236.reuse, R235.reuse ;  /* 0x000000ec9d9d7223 */ /* 0x180fe400000100eb */
[-CC-:B-1----:R-:W-:Y:S02]  /*3df0*/  FFMA.FTZ R107, R201, R236.reuse, R235.reuse ;  /* 0x000000ecc96b7223 */ /* 0x182fe400000100eb */
[----:B------:R-:W-:Y:S02]  /*3e00*/  FFMA.FTZ R106, R193, R236, R235 ;  /* 0x000000ecc16a7223 */ /* 0x000fe400000100eb */
[----:B------:R-:W-:Y:S01]  /*3e10*/  FADD.FTZ R200, R200, -R107 ;  /* 0x8000006bc8c87221 */ /* 0x000fe20000010000 */
[----:B------:R-:W-:Y:S01]  /*3e20*/  @P1 SHF.R.U64 R107, R136, 0x10, R137 ;  /* 0x00000010886b1819 */ /* 0x000fe20000001289 */
[----:B------:R-:W-:Y:S02]  /*3e30*/  FADD.FTZ R106, R192, -R106 ;  /* 0x8000006ac06a7221 */ /* 0x000fe40000010000 */
[----:B------:R-:W-:-:S02]  /*3e40*/  FMUL.FTZ R208, R18, R200 ;  /* 0x000000c812d07220 */ /* 0x000fc40000410000 */
[----:B------:R-:W-:Y:S01]  /*3e50*/  @P1 HADD2.F32 R107, -RZ, R107.H0_H0 ;  /* 0x2000006bff6b1230 */ /* 0x000fe20000004100 */
[----:B------:R-:W-:Y:S02]  /*3e60*/  FMUL.FTZ R207, R18, R106 ;  /* 0x0000006a12cf7220 */ /* 0x000fe40000410000 */
[----:B------:R-:W-:Y:S02]  /*3e70*/  @P1 FADD.FTZ R208, R208, R189 ;  /* 0x000000bdd0d01221 */ /* 0x000fe40000010000 */
[----:B------:R-:W-:Y:S02]  /*3e80*/  @P1 FADD.FTZ R207, R207, R107 ;  /* 0x0000006bcfcf1221 */ /* 0x000fe40000010000 */
[----:B------:R-:W-:Y:S02]  /*3e90*/  FMUL.FTZ R210, R208, c[0x0][0x1e8] ;  /* 0x00007a00d0d27a20 */ /* 0x000fe40000410000 */
[----:B------:R-:W-:Y:S02]  /*3ea0*/  FMUL.FTZ R209, R207, c[0x0][0x1e8] ;  /* 0x00007a00cfd17a20 */ /* 0x000fe40000410000 */
[-CC-:B------:R-:W-:Y:S01]  /*3eb0*/  FFMA.FTZ R105, R196, R236.reuse, R235.reuse ;  /* 0x000000ecc4697223 */ /* 0x180fe200000100eb */
[----:B------:R-:W-:Y:S01]  /*3ec0*/  FSEL R106, R210, RZ, P5 ;  /* 0x000000ffd26a7208 */ /* 0x000fe20002800000 */
[-C--:B------:R-:W-:Y:S01]  /*3ed0*/  FFMA.FTZ R104, R199, R236.reuse, R235 ;  /* 0x000000ecc7687223 */ /* 0x080fe200000100eb */
[----:B------:R-:W-:Y:S01]  /*3ee0*/  FSEL R107, R209, RZ, P6 ;  /* 0x000000ffd16b7208 */ /* 0x000fe20003000000 */
[----:B------:R-:W-:Y:S01]  /*3ef0*/  FADD.FTZ R105, R195, -R105 ;  /* 0x80000069c3697221 */ /* 0x000fe20000010000 */
[----:B------:R-:W-:Y:S01]  /*3f00*/  LOP3.LUT P6, RZ, R2, 0xff, RZ, 0xc0, !PT ;  /* 0x000000ff02ff7812 */ /* 0x000fe200078cc0ff */
[----:B------:R-:W-:Y:S01]  /*3f10*/  FFMA.FTZ R199, R214, R236, R235 ;  /* 0x000000ecd6c77223 */ /* 0x000fe200000100eb */
[----:B------:R-:W-:Y:S01]  /*3f20*/  LOP3.LUT P5, RZ, R2, 0xff000000, RZ, 0xc0, !PT ;  /* 0xff00000002ff7812 */ /* 0x000fe200078ac0ff */
[----:B------:R-:W-:-:S02]  /*3f30*/  @P1 IMAD.MOV.U32 R2, RZ, RZ, R136 ;  /* 0x000000ffff021224 */ /* 0x000fc400078e0088 */
[----:B------:R-:W-:Y:S01]  /*3f40*/  FMUL.FTZ R214, R18, R105 ;  /* 0x0000006912d67220 */ /* 0x000fe20000410000 */
[----:B------:R-:W-:Y:S01]  /*3f50*/  @P1 SHF.R.U64 R105, R138, 0x10, R139 ;  /* 0x000000108a691819 */ /* 0x000fe2000000128b */
[----:B------:R-:W-:Y:S01]  /*3f60*/  FADD.FTZ R104, R198, -R104 ;  /* 0x80000068c6687221 */ /* 0x000fe20000010000 */
[----:B------:R-:W-:Y:S01]  /*3f70*/  @P1 HADD2.F32 R2, -RZ, R2.H0_H0 ;  /* 0x20000002ff021230 */ /* 0x000fe20000004100 */
[----:B------:R-:W-:Y:S02]  /*3f80*/  FADD.FTZ R159, R158, -R159 ;  /* 0x8000009f9e9f7221 */ /* 0x000fe40000010000 */
[-C--:B------:R-:W-:Y:S01]  /*3f90*/  FFMA.FTZ R188, R203, R236.reuse, R235 ;  /* 0x000000eccbbc7223 */ /* 0x080fe200000100eb */
[----:B------:R-:W-:Y:S01]  /*3fa0*/  @P1 HADD2.F32 R105, -RZ, R105.H0_H0 ;  /* 0x20000069ff691230 */ /* 0x000fe20000004100 */
[----:B------:R-:W-:Y:S01]  /*3fb0*/  @P1 FADD.FTZ R214, R214, R2 ;  /* 0x00000002d6d61221 */ /* 0x000fe20000010000 */
[----:B------:R-:W-:Y:S01]  /*3fc0*/  @P1 SHF.R.U32.HI R2, RZ, 0x10, R137 ;  /* 0x00000010ff021819 */ /* 0x000fe20000011689 */
[----:B------:R-:W-:-:S02]  /*3fd0*/  FFMA.FTZ R193, R215, R236, R235 ;  /* 0x000000ecd7c17223 */ /* 0x000fc400000100eb */
[----:B------:R-:W-:Y:S02]  /*3fe0*/  FFMA.FTZ R203, R213, R236, R235 ;  /* 0x000000ecd5cb7223 */ /* 0x000fe400000100eb */
[----:B------:R-:W-:Y:S01]  /*3ff0*/  @P1 HADD2.F32 R2, -RZ, R2.H0_H0 ;  /* 0x20000002ff021230 */ /* 0x000fe20000004100 */
[C---:B------:R-:W-:Y:S01]  /*4000*/  FMUL.FTZ R215, R18.reuse, R104 ;  /* 0x0000006812d77220 */ /* 0x040fe20000410000 */
[----:B------:R-:W-:Y:S01]  /*4010*/  @P1 MOV R104, R139 ;  /* 0x0000008b00681202 */ /* 0x000fe20000000f00 */
[----:B------:R-:W-:Y:S02]  /*4020*/  FMUL.FTZ R213, R18, R159 ;  /* 0x0000009f12d57220 */ /* 0x000fe40000410000 */
[----:B------:R-:W-:Y:S02]  /*4030*/  FADD.FTZ R157, R156, -R157 ;  /* 0x8000009d9c9d7221 */ /* 0x000fe40000010000 */
[-C--:B------:R-:W-:Y:S02]  /*4040*/  FFMA.FTZ R155, R155, R236.reuse, R235 ;  /* 0x000000ec9b9b7223 */ /* 0x080fe400000100eb */
[----:B------:R-:W-:Y:S01]  /*4050*/  @P1 FADD.FTZ R215, R215, R2 ;  /* 0x00000002d7d71221 */ /* 0x000fe20000010000 */
[----:B------:R-:W-:Y:S01]  /*4060*/  @P1 SHF.R.U32.HI R2, RZ, 0x10, R139 ;  /* 0x00000010ff021819 */ /* 0x000fe2000001168b */
[----:B------:R-:W-:Y:S01]  /*4070*/  @P1 FADD.FTZ R213, R213, R105 ;  /* 0x00000069d5d51221 */ /* 0x000fe20000010000 */
[----:B------:R-:W-:Y:S01]  /*4080*/  @P1 HADD2.F32 R105, -RZ, R104.H0_H0 ;  /* 0x20000068ff691230 */ /* 0x000fe20000004100 */
[----:B------:R-:W-:Y:S01]  /*4090*/  FFMA.FTZ R187, R211, R236, R235 ;  /* 0x000000ecd3bb7223 */ /* 0x000fe200000100eb */
[----:B------:R0:W-:Y:S01]  /*40a0*/  F2F.F16.F32 R104, R107 ;  /* 0x0000006b00687304 */ /* 0x0001e20000200800 */
[----:B------:R-:W-:-:S02]  /*40b0*/  FMUL.FTZ R211, R18, R157 ;  /* 0x0000009d12d37220 */ /* 0x000fc40000410000 */
[----:B------:R-:W-:Y:S02]  /*40c0*/  FADD.FTZ R155, R154, -R155 ;  /* 0x8000009b9a9b7221 */ /* 0x000fe40000010000 */
[-C--:B------:R-:W-:Y:S02]  /*40d0*/  FFMA.FTZ R201, R216, R236.reuse, R235 ;  /* 0x000000ecd8c97223 */ /* 0x080fe400000100eb */
[----:B------:R-:W-:Y:S01]  /*40e0*/  FMUL.FTZ R216, R214, c[0x0][0x1e8] ;  /* 0x00007a00d6d87a20 */ /* 0x000fe20000410000 */
[----:B0-----:R-:W-:Y:S01]  /*40f0*/  @P1 HADD2.F32 R107, -RZ, R2.H0_H0 ;  /* 0x20000002ff6b1230 */ /* 0x001fe20000004100 */
[----:B------:R-:W-:Y:S02]  /*4100*/  @P1 FADD.FTZ R211, R211, R105 ;  /* 0x00000069d3d31221 */ /* 0x000fe40000010000 */
[----:B------:R-:W-:Y:S02]  /*4110*/  FFMA.FTZ R196, R217, R236, R235 ;  /* 0x000000ecd9c47223 */ /* 0x000fe400000100eb */
[----:B------:R-:W-:-:S02]  /*4120*/  FMUL.FTZ R2, R18, R155 ;  /* 0x0000009b12027220 */ /* 0x000fc40000410000 */
[----:B------:R-:W-:Y:S02]  /*4130*/  FADD.FTZ R154, R202, -R188 ;  /* 0x800000bcca9a7221 */ /* 0x000fe40000010000 */
[----:B------:R-:W-:Y:S01]  /*4140*/  FMUL.FTZ R217, R215, c[0x0][0x1e8] ;  /* 0x00007a00d7d97a20 */ /* 0x000fe20000410000 */
[----:B------:R0:W-:Y:S01]  /*4150*/  F2F.F16.F32 R188, R106 ;  /* 0x0000006a00bc7304 */ /* 0x0001e20000200800 */
[----:B------:R-:W-:Y:S02]  /*4160*/  FMUL.FTZ R155, R211, c[0x0][0x1e8] ;  /* 0x00007a00d39b7a20 */ /* 0x000fe40000410000 */
[----:B------:R-:W-:Y:S01]  /*4170*/  @P1 FADD.FTZ R2, R2, R107 ;  /* 0x0000006b02021221 */ /* 0x000fe20000010000 */
[----:B------:R-:W-:Y:S01]  /*4180*/  FSEL R105, R217, RZ, P5 ;  /* 0x000000ffd9697208 */ /* 0x000fe20002800000 */
[----:B------:R-:W-:Y:S01]  /*4190*/  FMUL.FTZ R156, R213, c[0x0][0x1e8] ;  /* 0x00007a00d59c7a20 */ /* 0x000fe20000410000 */
[C---:B------:R-:W-:Y:S01]  /*41a0*/  LOP3.LUT P5, RZ, R185.reuse, 0xff00, RZ, 0xc0, !PT ;  /* 0x0000ff00b9ff7812 */ /* 0x040fe200078ac0ff */
[----:B------:R-:W-:Y:S01]  /*41b0*/  @P1 IMAD.MOV.U32 R157, RZ, RZ, R138 ;  /* 0x000000ffff9d1224 */ /* 0x000fe200078e008a */
[----:B0-----:R-:W-:Y:S01]  /*41c0*/  FSEL R106, R216, RZ, P6 ;  /* 0x000000ffd86a7208 */ /* 0x001fe20003000000 */
[----:B------:R-:W-:Y:S01]  /*41d0*/  FMUL.FTZ R192, R2, c[0x0][0x1e8] ;  /* 0x00007a0002c07a20 */ /* 0x000fe20000410000 */
[----:B------:R-:W-:Y:S01]  /*41e0*/  LOP3.LUT P6, RZ, R185, 0xff0000, RZ, 0xc0, !PT ;  /* 0x00ff0000b9ff7812 */ /* 0x000fe200078cc0ff */
[----:B------:R-:W0:Y:S01]  /*41f0*/  F2F.F16.F32 R105, R105 ;  /* 0x0000006900697304 */ /* 0x000e220000200800 */
[----:B------:R-:W-:Y:S01]  /*4200*/  FSEL R107, R156, RZ, P5 ;  /* 0x000000ff9c6b7208 */ /* 0x000fe20002800000 */
[----:B------:R-:W-:Y:S01]  /*4210*/  @P1 HADD2.F32 R157, -RZ, R157.H0_H0 ;  /* 0x2000009dff9d1230 */ /* 0x000fe20000004100 */
[----:B------:R-:W-:Y:S01]  /*4220*/  FSEL R158, R155, RZ, P6 ;  /* 0x000000ff9b9e7208 */ /* 0x000fe20003000000 */
[----:B------:R-:W-:Y:S01]  /*4230*/  FMUL.FTZ R154, R18, R154 ;  /* 0x0000009a129a7220 */ /* 0x000fe20000410000 */
[C---:B------:R-:W-:Y:S01]  /*4240*/  LOP3.LUT P6, RZ, R185.reuse, 0xff000000, RZ, 0xc0, !PT ;  /* 0xff000000b9ff7812 */ /* 0x040fe200078cc0ff */
[----:B------:R-:W-:Y:S01]  /*4250*/  FFMA.FTZ R204, R204, R236, R235 ;  /* 0x000000eccccc7223 */ /* 0x000fe200000100eb */
[----:B------:R-:W-:Y:S01]  /*4260*/  LOP3.LUT P5, RZ, R185, 0xff, RZ, 0xc0, !PT ;  /* 0x000000ffb9ff7812 */ /* 0x000fe200078ac0ff */
[----:B------:R-:W1:Y:S01]  /*4270*/  F2F.F16.F32 R106, R106 ;  /* 0x0000006a006a7304 */ /* 0x000e620000200800 */
[----:B------:R-:W-:Y:S01]  /*4280*/  FSEL R159, R192, RZ, P6 ;  /* 0x000000ffc09f7208 */ /* 0x000fe20003000000 */
[----:B------:R-:W-:Y:S01]  /*4290*/  @P1 FADD.FTZ R154, R154, R157 ;  /* 0x0000009d9a9a1221 */ /* 0x000fe20000010000 */
[----:B------:R-:W-:Y:S01]  /*42a0*/  LOP3.LUT P6, RZ, R166, 0xff00, RZ, 0xc0, !PT ;  /* 0x0000ff00a6ff7812 */ /* 0x000fe200078cc0ff */
[----:B------:R-:W-:-:S02]  /*42b0*/  FADD.FTZ R146, R163, -R146 ;  /* 0x80000092a3927221 */ /* 0x000fc40000010000 */
[----:B------:R-:W-:Y:S02]  /*42c0*/  FMUL.FTZ R191, R154, c[0x0][0x1e8] ;  /* 0x00007a009abf7a20 */ /* 0x000fe40000410000 */
[----:B------:R-:W2:Y:S01]  /*42d0*/  F2F.F16.F32 R107, R107 ;  /* 0x0000006b006b7304 */ /* 0x000ea20000200800 */
[----:B0-----:R-:W-:Y:S01]  /*42e0*/  SHF.L.U32 R185, R105, 0x10, RZ ;  /* 0x0000001069b97819 */ /* 0x001fe200000006ff */
[----:B------:R-:W-:Y:S01]  /*42f0*/  IMAD.WIDE.U32 R104, R104, 0x10000, RZ ;  /* 0x0001000068687825 */ /* 0x000fe200078e00ff */
[----:B------:R-:W-:Y:S02]  /*4300*/  FSEL R157, R191, RZ, P5 ;  /* 0x000000ffbf9d7208 */ /* 0x000fe40002800000 */
[----:B------:R-:W-:Y:S01]  /*4310*/  LOP3.LUT P5, RZ, R166, 0xff0000, RZ, 0xc0, !PT ;  /* 0x00ff0000a6ff7812 */ /* 0x000fe200078ac0ff */
[----:B------:R-:W-:Y:S01]  /*4320*/  FADD.FTZ R204, R160, -R204 ;  /* 0x800000cca0cc7221 */ /* 0x000fe20000010000 */
[----:B------:R-:W-:Y:S01]  /*4330*/  LOP3.LUT R105, R105, R185, R188, 0xfe, !PT ;  /* 0x000000b969697212 */ /* 0x000fe200078efebc */
[----:B------:R-:W0:Y:S01]  /*4340*/  F2F.F16.F32 R159, R159 ;  /* 0x0000009f009f7304 */ /* 0x000e220000200800 */
[----:B-1----:R-:W-:Y:S01]  /*4350*/  LOP3.LUT R104, R104, R106, RZ, 0xfc, !PT ;  /* 0x0000006a68687212 */ /* 0x002fe200078efcff */
[----:B------:R-:W-:-:S02]  /*4360*/  FFMA.FTZ R206, R206, R236, R235 ;  /* 0x000000eccece7223 */ /* 0x000fc400000100eb */
[----:B------:R-:W-:Y:S02]  /*4370*/  FFMA.FTZ R205, R205, R236, R235 ;  /* 0x000000eccdcd7223 */ /* 0x000fe400000100eb */
[----:B------:R-:W-:Y:S02]  /*4380*/  FADD.FTZ R206, R162, -R206 ;  /* 0x800000cea2ce7221 */ /* 0x000fe40000010000 */
[----:B------:R-:W1:Y:S01]  /*4390*/  F2F.F16.F32 R158, R158 ;  /* 0x0000009e009e7304 */ /* 0x000e620000200800 */
[----:B--2---:R-:W-:-:S04]  /*43a0*/  IMAD.WIDE.U32 R106, R107, 0x10000, RZ ;  /* 0x000100006b6a7825 */ /* 0x004fc800078e00ff */
[----:B------:R-:W-:Y:S02]  /*43b0*/  FADD.FTZ R149, R164, -R149 ;  /* 0x80000095a4957221 */ /* 0x000fe40000010000 */
[----:B------:R-:W-:Y:S01]  /*43c0*/  FADD.FTZ R164, R169, -R187 ;  /* 0x800000bba9a47221 */ /* 0x000fe20000010000 */
[----:B------:R-:W2:Y:S01]  /*43d0*/  F2F.F16.F32 R157, R157 ;  /* 0x0000009d009d7304 */ /* 0x000ea20000200800 */
[----:B0-----:R-:W-:Y:S02]  /*43e0*/  IMAD.U32 R159, R159, 0x10000, RZ ;  /* 0x000100009f9f7824 */ /* 0x001fe400078e00ff */
[C---:B------:R-:W-:Y:S02]  /*43f0*/  FMUL.FTZ R187, R18.reuse, R204 ;  /* 0x000000cc12bb7220 */ /* 0x040fe40000410000 */
[----:B------:R-:W-:Y:S02]  /*4400*/  FADD.FTZ R161, R161, -R205 ;  /* 0x800000cda1a17221 */ /* 0x000fe40000010000 */
[----:B------:R-:W-:Y:S01]  /*4410*/  FMUL.FTZ R205, R18, R206 ;  /* 0x000000ce12cd7220 */ /* 0x000fe20000410000 */
[----:B-1----:R-:W-:Y:S01]  /*4420*/  LOP3.LUT R107, R107, R159, R158, 0xfe, !PT ;  /* 0x0000009f6b6b7212 */ /* 0x002fe200078efe9e */
[----:B------:R-:W-:Y:S01]  /*4430*/  @P1 IMAD.MOV.U32 R159, RZ, RZ, R140 ;  /* 0x000000ffff9f1224 */ /* 0x000fe200078e008c */
[----:B------:R-:W-:Y:S01]  /*4440*/  @P1 MOV R158, R141 ;  /* 0x0000008d009e1202 */ /* 0x000fe20000000f00 */
[----:B------:R-:W-:-:S02]  /*4450*/  FADD.FTZ R147, R168, -R147 ;  /* 0x80000093a8937221 */ /* 0x000fc40000010000 */
[C---:B------:R-:W-:Y:S01]  /*4460*/  FMUL.FTZ R206, R18.reuse, R161 ;  /* 0x000000a112ce7220 */ /* 0x040fe20000410000 */
[----:B------:R-:W-:Y:S01]  /*4470*/  @P1 HADD2.F32 R160, -RZ, R159.H0_H0 ;  /* 0x2000009fffa01230 */ /* 0x000fe20000004100 */
[----:B------:R-:W-:Y:S01]  /*4480*/  FMUL.FTZ R159, R18, R146 ;  /* 0x00000092129f7220 */ /* 0x000fe20000410000 */
[--C-:B------:R-:W-:Y:S01]  /*4490*/  @P1 SHF.R.U32.HI R146, RZ, 0x10, R141.reuse ;  /* 0x00000010ff921819 */ /* 0x100fe2000001168d */
[----:B------:R-:W-:Y:S01]  /*44a0*/  @P1 HADD2.F32 R158, -RZ, R158.H0_H0 ;  /* 0x2000009eff9e1230 */ /* 0x000fe20000004100 */
[----:B--2---:R-:W-:Y:S01]  /*44b0*/  LOP3.LUT R106, R106, R157, RZ, 0xfc, !PT ;  /* 0x0000009d6a6a7212 */ /* 0x004fe200078efcff */
[----:B------:R-:W-:Y:S01]  /*44c0*/  @P1 FADD.FTZ R159, R159, R160 ;  /* 0x000000a09f9f1221 */ /* 0x000fe20000010000 */
[----:B------:R-:W-:Y:S01]  /*44d0*/  @P1 SHF.R.U64 R157, R140, 0x10, R141 ;  /* 0x000000108c9d1819 */ /* 0x000fe2000000128d */
[----:B------:R-:W-:Y:S01]  /*44e0*/  @P1 HADD2.F32 R146, -RZ, R146.H0_H0 ;  /* 0x20000092ff921230 */ /* 0x000fe20000004100 */
[----:B------:R-:W-:Y:S01]  /*44f0*/  @P1 SHF.R.U64 R160, R142, 0x10, R143 ;  /* 0x000000108ea01819 */ /* 0x000fe2000000128f */
[----:B------:R-:W-:-:S02]  /*4500*/  FMUL.FTZ R185, R18, R147 ;  /* 0x0000009312b97220 */ /* 0x000fc40000410000 */
[----:B------:R-:W-:Y:S01]  /*4510*/  @P1 HADD2.F32 R157, -RZ, R157.H0_H0 ;  /* 0x2000009dff9d1230 */ /* 0x000fe20000004100 */
[----:B------:R-:W-:Y:S01]  /*4520*/  @P1 FADD.FTZ R187, R187, R146 ;  /* 0x00000092bbbb1221 */ /* 0x000fe20000010000 */
[----:B------:R-:W-:Y:S01]  /*4530*/  @P1 HADD2.F32 R160, -RZ, R160.H0_H0 ;  /* 0x200000a0ffa01230 */ /* 0x000fe20000004100 */
[----:B------:R-:W-:Y:S01]  /*4540*/  @P1 MOV R146, R143 ;  /* 0x0000008f00921202 */ /* 0x000fe20000000f00 */
[----:B------:R-:W-:Y:S02]  /*4550*/  FADD.FTZ R148, R165, -R148 ;  /* 0x80000094a5947221 */ /* 0x000fe40000010000 */
[----:B------:R-:W-:Y:S02]  /*4560*/  @P1 FADD.FTZ R205, R205, R157 ;  /* 0x0000009dcdcd1221 */ /* 0x000fe40000010000 */
[----:B------:R-:W-:Y:S01]  /*4570*/  @P1 FADD.FTZ R206, R206, R158 ;  /* 0x0000009ecece1221 */ /* 0x000fe20000010000 */
[----:B------:R-:W-:Y:S01]  /*4580*/  @P1 HADD2.F32 R147, -RZ, R146.H0_H0 ;  /* 0x20000092ff931230 */ /* 0x000fe20000004100 */
[----:B------:R-:W-:-:S02]  /*4590*/  FMUL.FTZ R158, R205, c[0x0][0x1e8] ;  /* 0x00007a00cd9e7a20 */ /* 0x000fc40000410000 */
[----:B------:R-:W-:Y:S01]  /*45a0*/  @P1 FADD.FTZ R185, R185, R160 ;  /* 0x000000a0b9b91221 */ /* 0x000fe20000010000 */
[----:B------:R-:W-:Y:S01]  /*45b0*/  @P1 SHF.R.U32.HI R160, RZ, 0x10, R143 ;  /* 0x00000010ffa01819 */ /* 0x000fe2000001168f */
[----:B------:R-:W-:Y:S01]  /*45c0*/  FMUL.FTZ R169, R18, R148 ;  /* 0x0000009412a97220 */ /* 0x000fe20000410000 */
[----:B------:R-:W-:Y:S01]  /*45d0*/  FSEL R162, R158, RZ, P6 ;  /* 0x000000ff9ea27208 */ /* 0x000fe20003000000 */
[----:B------:R-:W-:Y:S01]  /*45e0*/  FMUL.FTZ R157, R206, c[0x0][0x1e8] ;  /* 0x00007a00ce9d7a20 */ /* 0x000fe20000410000 */
[C---:B------:R-:W-:Y:S01]  /*45f0*/  LOP3.LUT P6, RZ, R166.reuse, 0xff, RZ, 0xc0, !PT ;  /* 0x000000ffa6ff7812 */ /* 0x040fe200078cc0ff */
[----:B------:R-:W-:Y:S01]  /*4600*/  @P1 FADD.FTZ R169, R169, R147 ;  /* 0x00000093a9a91221 */ /* 0x000fe20000010000 */
[----:B------:R-:W-:Y:S01]  /*4610*/  @P1 HADD2.F32 R160, -RZ, R160.H0_H0 ;  /* 0x200000a0ffa01230 */ /* 0x000fe20000004100 */
[----:B------:R-:W-:Y:S01]  /*4620*/  FMUL.FTZ R189, R159, c[0x0][0x1e8] ;  /* 0x00007a009fbd7a20 */ /* 0x000fe20000410000 */
[----:B------:R-:W-:Y:S01]  /*4630*/  FSEL R161, R157, RZ, P5 ;  /* 0x000000ff9da17208 */ /* 0x000fe20002800000 */
[----:B------:R-:W-:Y:S01]  /*4640*/  @P1 IMAD.MOV.U32 R147, RZ, RZ, R142 ;  /* 0x000000ffff931224 */ /* 0x000fe200078e008e */
[----:B------:R-:W-:Y:S01]  /*4650*/  LOP3.LUT P5, RZ, R166, 0xff000000, RZ, 0xc0, !PT ;  /* 0xff000000a6ff7812 */ /* 0x000fe200078ac0ff */
[----:B------:R-:W-:Y:S01]  /*4660*/  FMUL.FTZ R168, R18, R149 ;  /* 0x0000009512a87220 */ /* 0x000fe20000410000 */
[----:B------:R-:W-:Y:S01]  /*4670*/  FSEL R148, R189, RZ, P6 ;  /* 0x000000ffbd947208 */ /* 0x000fe20003000000 */
[----:B------:R-:W-:Y:S01]  /*4680*/  FMUL.FTZ R188, R187, c[0x0][0x1e8] ;  /* 0x00007a00bbbc7a20 */ /* 0x000fe20000410000 */
[----:B------:R-:W-:Y:S01]  /*4690*/  LOP3.LUT P6, RZ, R172, 0xff0000, RZ, 0xc0, !PT ;  /* 0x00ff0000acff7812 */ /* 0x000fe200078cc0ff */
[----:B------:R-:W-:Y:S01]  /*46a0*/  FMUL.FTZ R165, R169, c[0x0][0x1e8] ;  /* 0x00007a00a9a57a20 */ /* 0x000fe20000410000 */
[----:B------:R-:W-:Y:S01]  /*46b0*/  @P1 HADD2.F32 R147, -RZ, R147.H0_H0 ;  /* 0x20000093ff931230 */ /* 0x000fe20000004100 */
[----:B------:R-:W-:Y:S01]  /*46c0*/  @P1 FADD.FTZ R168, R168, R160 ;  /* 0x000000a0a8a81221 */ /* 0x000fe20000010000 */
[----:B------:R-:W-:Y:S01]  /*46d0*/  FSEL R195, R188, RZ, P5 ;  /* 0x000000ffbcc37208 */ /* 0x000fe20002800000 */
[----:B------:R-:W-:Y:S01]  /*46e0*/  FMUL.FTZ R164, R18, R164 ;  /* 0x000000a412a47220 */ /* 0x000fe20000410000 */
[----:B------:R0:W-:Y:S01]  /*46f0*/  F2F.F16.F32 R163, R161 ;  /* 0x000000a100a37304 */ /* 0x0001e20000200800 */
[----:B------:R-:W-:Y:S01]  /*4700*/  FMUL.FTZ R166, R185, c[0x0][0x1e8] ;  /* 0x00007a00b9a67a20 */ /* 0x000fe20000410000 */
[----:B------:R-:W-:Y:S01]  /*4710*/  LOP3.LUT P5, RZ, R172, 0xff00, RZ, 0xc0, !PT ;  /* 0x0000ff00acff7812 */ /* 0x000fe200078ac0ff */
[----:B------:R-:W-:-:S02]  /*4720*/  FMUL.FTZ R190, R168, c[0x0][0x1e8] ;  /* 0x00007a00a8be7a20 */ /* 0x000fc40000410000 */
[----:B------:R-:W-:Y:S01]  /*4730*/  @P1 FADD.FTZ R164, R164, R147 ;  /* 0x00000093a4a41221 */ /* 0x000fe20000010000 */
[----:B------:R-:W-:Y:S01]  /*4740*/  FSEL R149, R166, RZ, P5 ;  /* 0x000000ffa6957208 */ /* 0x000fe20002800000 */
[----:B------:R-:W-:Y:S01]  /*4750*/  FADD.FTZ R193, R174, -R193 ;  /* 0x800000c1aec17221 */ /* 0x000fe20000010000 */
[----:B------:R1:W2:Y:S01]  /*4760*/  F2F.F16.F32 R146, R162 ;  /* 0x000000a200927304 */ /* 0x0002a20000200800 */
[----:B0-----:R-:W-:Y:S01]  /*4770*/  FSEL R161, R165, RZ, P6 ;  /* 0x000000ffa5a17208 */ /* 0x001fe20003000000 */
[----:B------:R-:W-:Y:S01]  /*4780*/  FADD.FTZ R201, R171, -R201 ;  /* 0x800000c9abc97221 */ /* 0x000fe20000010000 */
[----:B------:R-:W-:Y:S01]  /*4790*/  LOP3.LUT P6, RZ, R172, 0xff000000, RZ, 0xc0, !PT ;  /* 0xff000000acff7812 */ /* 0x000fe200078cc0ff */
[----:B------:R-:W-:Y:S01]  /*47a0*/  FMUL.FTZ R171, R18, R193 ;  /* 0x000000c112ab7220 */ /* 0x000fe20000410000 */
[----:B------:R-:W-:Y:S01]  /*47b0*/  LOP3.LUT P5, RZ, R172, 0xff, RZ, 0xc0, !PT ;  /* 0x000000ffacff7812 */ /* 0x000fe200078ac0ff */
[----:B------:R-:W-:Y:S02]  /*47c0*/  FMUL.FTZ R172, R164, c[0x0][0x1e8] ;  /* 0x00007a00a4ac7a20 */ /* 0x000fe40000410000 */
[----:B------:R-:W0:Y:S01]  /*47d0*/  F2F.F16.F32 R148, R148 ;  /* 0x0000009400947304 */ /* 0x000e220000200800 */
[----:B-1----:R-:W-:Y:S01]  /*47e0*/  FSEL R162, R190, RZ, P6 ;  /* 0x000000ffbea27208 */ /* 0x002fe20003000000 */
[----:B------:R-:W-:Y:S01]  /*47f0*/  FMUL.FTZ R174, R18, R201 ;  /* 0x000000c912ae7220 */ /* 0x000fe20000410000 */
[----:B------:R-:W-:Y:S01]  /*4800*/  FSEL R160, R172, RZ, P5 ;  /* 0x000000ffaca07208 */ /* 0x000fe20002800000 */
[-CC-:B------:R-:W-:Y:S01]  /*4810*/  FFMA.FTZ R220, R220, R236.reuse, R235.reuse ;  /* 0x000000ecdcdc7223 */ /* 0x180fe200000100eb */
[C---:B------:R-:W-:Y:S01]  /*4820*/  LOP3.LUT P6, RZ, R176.reuse, 0xff00, RZ, 0xc0, !PT ;  /* 0x0000ff00b0ff7812 */ /* 0x040fe200078cc0ff */
[----:B------:R-:W-:Y:S01]  /*4830*/  FFMA.FTZ R221, R221, R236, R235 ;  /* 0x000000ecdddd7223 */ /* 0x000fe200000100eb */
[----:B------:R-:W-:Y:S01]  /*4840*/  LOP3.LUT P5, RZ, R176, 0xff0000, RZ, 0xc0, !PT ;  /* 0x00ff0000b0ff7812 */ /* 0x000fe200078ac0ff */
[----:B------:R-:W1:Y:S01]  /*4850*/  F2F.F16.F32 R149, R149 ;  /* 0x0000009500957304 */ /* 0x000e620000200800 */
[----:B--2---:R-:W-:-:S04]  /*4860*/  IMAD.WIDE.U32 R146, R146, 0x10000, RZ ;  /* 0x0001000092927825 */ /* 0x004fc800078e00ff */
[----:B------:R-:W-:Y:S02]  /*4870*/  FFMA.FTZ R222, R222, R236, R235 ;  /* 0x000000ecdede7223 */ /* 0x000fe400000100eb */
[----:B------:R-:W-:Y:S01]  /*4880*/  FADD.FTZ R196, R175, -R196 ;  /* 0x800000c4afc47221 */ /* 0x000fe20000010000 */
[----:B------:R-:W2:Y:S01]  /*4890*/  F2F.F16.F32 R162, R162 ;  /* 0x000000a200a27304 */ /* 0x000ea20000200800 */
[----:B0-----:R-:W-:Y:S01]  /*48a0*/  LOP3.LUT R146, R146, R148, RZ, 0xfc, !PT ;  /* 0x0000009492927212 */ /* 0x001fe200078efcff */
[----:B------:R-:W-:Y:S02]  /*48b0*/  FADD.FTZ R199, R170, -R199 ;  /* 0x800000c7aac77221 */ /* 0x000fe40000010000 */
[----:B------:R-:W-:Y:S01]  /*48c0*/  FADD.FTZ R220, R151, -R220 ;  /* 0x800000dc97dc7221 */ /* 0x000fe20000010000 */
[----:B------:R-:W-:Y:S01]  /*48d0*/  @P1 SHF.R.U32.HI R151, RZ, 0x10, R145 ;  /* 0x00000010ff971819 */ /* 0x000fe20000011691 */
[----:B------:R-:W-:Y:S02]  /*48e0*/  FADD.FTZ R203, R150, -R203 ;  /* 0x800000cb96cb7221 */ /* 0x000fe40000010000 */
[----:B------:R-:W0:Y:S01]  /*48f0*/  F2F.F16.F32 R161, R161 ;  /* 0x000000a100a17304 */ /* 0x000e220000200800 */
[----:B-1----:R-:W-:Y:S01]  /*4900*/  IMAD.WIDE.U32 R148, R149, 0x10000, RZ ;  /* 0x0001000095947825 */ /* 0x002fe200078e00ff */
[----:B------:R-:W-:-:S03]  /*4910*/  @P1 HADD2.F32 R151, -RZ, R151.H0_H0 ;  /* 0x20000097ff971230 */ /* 0x000fc60000004100 */
[----:B------:R-:W-:Y:S01]  /*4920*/  FADD.FTZ R221, R152, -R221 ;  /* 0x800000dd98dd7221 */ /* 0x000fe20000010000 */
[----:B------:R-:W-:Y:S01]  /*4930*/  @P1 SHF.R.U64 R152, R132, 0x10, R133 ;  /* 0x0000001084981819 */ /* 0x000fe20000001285 */
[----:B------:R-:W-:Y:S01]  /*4940*/  FADD.FTZ R222, R153, -R222 ;  /* 0x800000de99de7221 */ /* 0x000fe20000010000 */
[----:B------:R-:W1:Y:S01]  /*4950*/  F2F.F16.F32 R160, R160 ;  /* 0x000000a000a07304 */ /* 0x000e620000200800 */
[----:B--2---:R-:W-:Y:S02]  /*4960*/  IMAD.U32 R162, R162, 0x10000, RZ ;  /* 0x00010000a2a27824 */ /* 0x004fe400078e00ff */
[----:B------:R-:W-:Y:S01]  /*4970*/  @P1 IMAD.MOV.U32 R150, RZ, RZ, R144 ;  /* 0x000000ffff961224 */ /* 0x000fe200078e0090 */
[----:B------:R-:W-:Y:S01]  /*4980*/  @P1 HADD2.F32 R152, -RZ, R152.H0_H0 ;  /* 0x20000098ff981230 */ /* 0x000fe20000004100 */
[C---:B------:R-:W-:Y:S02]  /*4990*/  FMUL.FTZ R198, R18.reuse, R196 ;  /* 0x000000c412c67220 */ /* 0x040fe40000410000 */
[C---:B------:R-:W-:Y:S01]  /*49a0*/  FMUL.FTZ R196, R18.reuse, R199 ;  /* 0x000000c712c47220 */ /* 0x040fe20000410000 */
[----:B------:R-:W2:Y:S01]  /*49b0*/  F2F.F16.F32 R195, R195 ;  /* 0x000000c300c37304 */ /* 0x000ea20000200800 */
[----:B0-----:R-:W-:Y:S01]  /*49c0*/  LOP3.LUT R149, R149, R162, R161, 0xfe, !PT ;  /* 0x000000a295957212 */ /* 0x001fe200078efea1 */
[C---:B------:R-:W-:Y:S01]  /*49d0*/  FMUL.FTZ R175, R18.reuse, R221 ;  /* 0x000000dd12af7220 */ /* 0x040fe20000410000 */
[----:B------:R-:W-:Y:S01]  /*49e0*/  @P1 MOV R161, R145 ;  /* 0x0000009100a11202 */ /* 0x000fe20000000f00 */
[C---:B------:R-:W-:Y:S01]  /*49f0*/  FMUL.FTZ R170, R18.reuse, R203 ;  /* 0x000000cb12aa7220 */ /* 0x040fe20000410000 */
[----:B------:R-:W-:Y:S01]  /*4a00*/  @P1 HADD2.F32 R150, -RZ, R150.H0_H0 ;  /* 0x20000096ff961230 */ /* 0x000fe20000004100 */
[----:B------:R-:W-:Y:S01]  /*4a10*/  FMUL.FTZ R199, R18, R222 ;  /* 0x000000de12c77220 */ /* 0x000fe20000410000 */
[----:B-1----:R-:W-:Y:S01]  /*4a20*/  LOP3.LUT R148, R148, R160, RZ, 0xfc, !PT ;  /* 0x000000a094947212 */ /* 0x002fe200078efcff */
[----:B------:R-:W-:Y:S01]  /*4a30*/  @P1 HADD2.F32 R161, -RZ, R161.H0_H0 ;  /* 0x200000a1ffa11230 */ /* 0x000fe20000004100 */
[----:B------:R-:W-:Y:S01]  /*4a40*/  @P1 SHF.R.U64 R160, R144, 0x10, R145 ;  /* 0x0000001090a01819 */ /* 0x000fe20000001291 */
[----:B------:R-:W-:-:S02]  /*4a50*/  @P1 FADD.FTZ R196, R196, R150 ;  /* 0x00000096c4c41221 */ /* 0x000fc40000010000 */
[----:B------:R-:W-:Y:S01]  /*4a60*/  @P1 FADD.FTZ R198, R198, R151 ;  /* 0x00000097c6c61221 */ /* 0x000fe20000010000 */
[----:B------:R-:W-:Y:S01]  /*4a70*/  @P1 SHF.R.U32.HI R151, RZ, 0x10, R133 ;  /* 0x00000010ff971819 */ /* 0x000fe20000011685 */
[----:B------:R-:W-:Y:S01]  /*4a80*/  @P1 HADD2.F32 R160, -RZ, R160.H0_H0 ;  /* 0x200000a0ffa01230 */ /* 0x000fe20000004100 */
[----:B--2---:R-:W-:Y:S01]  /*4a90*/  SHF.L.U32 R195, R195, 0x10, RZ ;  /* 0x00000010c3c37819 */ /* 0x004fe200000006ff */
[----:B------:R-:W-:Y:S02]  /*4aa0*/  @P1 FADD.FTZ R174, R174, R161 ;  /* 0x000000a1aeae1221 */ /* 0x000fe40000010000 */
[----:B------:R-:W-:Y:S01]  /*4ab0*/  FMUL.FTZ R200, R196, c[0x0][0x1e8] ;  /* 0x00007a00c4c87a20 */ /* 0x000fe20000410000 */
[----:B------:R-:W-:Y:S01]  /*4ac0*/  LOP3.LUT R147, R147, R195, R163, 0xfe, !PT ;  /* 0x000000c393937212 */ /* 0x000fe200078efea3 */
[----:B------:R-:W-:Y:S01]  /*4ad0*/  @P1 FADD.FTZ R171, R171, R160 ;  /* 0x000000a0abab1221 */ /* 0x000fe20000010000 */
[----:B------:R-:W-:Y:S01]  /*4ae0*/  @P1 HADD2.F32 R151, -RZ, R151.H0_H0 ;  /* 0x20000097ff971230 */ /* 0x000fe20000004100 */
[----:B------:R-:W-:-:S02]  /*4af0*/  FMUL.FTZ R195, R174, c[0x0][0x1e8] ;  /* 0x00007a00aec37a20 */ /* 0x000fc40000410000 */
[----:B------:R-:W-:Y:S02]  /*4b00*/  FMUL.FTZ R193, R171, c[0x0][0x1e8] ;  /* 0x00007a00abc17a20 */ /* 0x000fe40000410000 */
[----:B------:R-:W-:Y:S01]  /*4b10*/  FMUL.FTZ R201, R198, c[0x0][0x1e8] ;  /* 0x00007a00c6c97a20 */ /* 0x000fe20000410000 */
[----:B------:R-:W-:Y:S01]  /*4b20*/  FSEL R161, R195, RZ, P5 ;  /* 0x000000ffc3a17208 */ /* 0x000fe20002800000 */
[----:B------:R-:W-:Y:S01]  /*4b30*/  @P1 FADD.FTZ R199, R199, R151 ;  /* 0x00000097c7c71221 */ /* 0x000fe20000010000 */
[----:B------:R-:W-:Y:S02]  /*4b40*/  FSEL R160, R193, RZ, P6 ;  /* 0x000000ffc1a07208 */ /* 0x000fe40003000000 */
[C---:B------:R-:W-:Y:S01]  /*4b50*/  LOP3.LUT P6, RZ, R176.reuse, 0xff, RZ, 0xc0, !PT ;  /* 0x000000ffb0ff7812 */ /* 0x040fe200078cc0ff */
[----:B------:R-:W-:Y:S01]  /*4b60*/  F2F.F16.F32 R162, R161 ;  /* 0x000000a100a27304 */ /* 0x000fe20000200800 */
[----:B------:R-:W-:Y:S01]  /*4b70*/  LOP3.LUT P5, RZ, R176, 0xff000000, RZ, 0xc0, !PT ;  /* 0xff000000b0ff7812 */ /* 0x000fe200078ac0ff */
[----:B------:R-:W-:Y:S01]  /*4b80*/  FMUL.FTZ R176, R18, R220 ;  /* 0x000000dc12b07220 */ /* 0x000fe20000410000 */
[----:B------:R-:W-:-:S02]  /*4b90*/  @P1 MOV R18, R133 ;  /* 0x0000008500121202 */ /* 0x000fc40000000f00 */
[----:B------:R-:W-:Y:S01]  /*4ba0*/  FSEL R163, R201, RZ, P5 ;  /* 0x000000ffc9a37208 */ /* 0x000fe20002800000 */
[----:B------:R-:W-:Y:S01]  /*4bb0*/  @P1 FADD.FTZ R176, R176, R152 ;  /* 0x00000098b0b01221 */ /* 0x000fe20000010000 */
[----:B------:R-:W-:Y:S01]  /*4bc0*/  FSEL R152, R200, RZ, P6 ;  /* 0x000000ffc8987208 */ /* 0x000fe20003000000 */
[----:B------:R-:W-:Y:S01]  /*4bd0*/  @P1 HADD2.F32 R18, -RZ, R18.H0_H0 ;  /* 0x20000012ff121230 */ /* 0x000fe20000004100 */
[----:B------:R-:W-:Y:S01]  /*4be0*/  LOP3.LUT P5, RZ, R178, 0xff00, RZ, 0xc0, !PT ;  /* 0x0000ff00b2ff7812 */ /* 0x000fe200078ac0ff */
[----:B------:R-:W-:Y:S01]  /*4bf0*/  FMUL.FTZ R202, R176, c[0x0][0x1e8] ;  /* 0x00007a00b0ca7a20 */ /* 0x000fe20000410000 */
[----:B------:R-:W-:Y:S01]  /*4c00*/  LOP3.LUT P6, RZ, R178, 0xff0000, RZ, 0xc0, !PT ;  /* 0x00ff0000b2ff7812 */ /* 0x000fe200078cc0ff */
[----:B------:R0:W1:Y:S01]  /*4c10*/  F2F.F16.F32 R150, R160 ;  /* 0x000000a000967304 */ /* 0x0000620000200800 */
[----:B------:R-:W-:Y:S02]  /*4c20*/  @P1 FADD.FTZ R175, R175, R18 ;  /* 0x00000012afaf1221 */ /* 0x000fe40000010000 */
[----:B------:R-:W-:Y:S01]  /*4c30*/  @P1 IMAD.MOV.U32 R18, RZ, RZ, R132 ;  /* 0x000000ffff121224 */ /* 0x000fe200078e0084 */
[----:B------:R-:W-:Y:S01]  /*4c40*/  FSEL R153, R202, RZ, P5 ;  /* 0x000000ffca997208 */ /* 0x000fe20002800000 */
[----:B------:R-:W-:Y:S01]  /*4c50*/  FMUL.FTZ R203, R175, c[0x0][0x1e8] ;  /* 0x00007a00afcb7a20 */ /* 0x000fe20000410000 */
[----:B------:R-:W-:-:S02]  /*4c60*/  LOP3.LUT P5, RZ, R178, 0xff, RZ, 0xc0, !PT ;  /* 0x000000ffb2ff7812 */ /* 0x000fc400078ac0ff */
[----:B------:R-:W-:Y:S01]  /*4c70*/  @P1 HADD2.F32 R18, -RZ, R18.H0_H0 ;  /* 0x20000012ff121230 */ /* 0x000fe20000004100 */
[----:B------:R-:W2:Y:S01]  /*4c80*/  F2F.F16.F32 R152, R152 ;  /* 0x0000009800987304 */ /* 0x000ea20000200800 */
[----:B0-----:R-:W-:Y:S02]  /*4c90*/  FSEL R160, R203, RZ, P6 ;  /* 0x000000ffcba07208 */ /* 0x001fe40003000000 */
[----:B------:R-:W-:Y:S01]  /*4ca0*/  LOP3.LUT P6, RZ, R178, 0xff000000, RZ, 0xc0, !PT ;  /* 0xff000000b2ff7812 */ /* 0x000fe200078cc0ff */
[----:B------:R-:W-:Y:S02]  /*4cb0*/  FMUL.FTZ R178, R199, c[0x0][0x1e8] ;  /* 0x00007a00c7b27a20 */ /* 0x000fe40000410000 */
[----:B------:R-:W-:Y:S01]  /*4cc0*/  @P1 FADD.FTZ R170, R170, R18 ;  /* 0x00000012aaaa1221 */ /* 0x000fe20000010000 */
[----:B------:R-:W-:Y:S01]  /*4cd0*/  @P2 LOP3.LUT P1, RZ, R13, 0xff0000, RZ, 0xc0, !PT ;  /* 0x00ff00000dff2812 */ /* 0x000fe2000782c0ff */
[----:B------:R-:W0:Y:S01]  /*4ce0*/  F2F.F16.F32 R153, R153 ;  /* 0x0000009900997304 */ /* 0x000e220000200800 */
[----:B------:R-:W-:Y:S01]  /*4cf0*/  FSEL R161, R178, RZ, P6 ;  /* 0x000000ffb2a17208 */ /* 0x000fe20003000000 */
[----:B------:R-:W-:Y:S01]  /*4d00*/  FMUL.FTZ R204, R170, c[0x0][0x1e8] ;  /* 0x00007a00aacc7a20 */ /* 0x000fe20000410000 */
[----:B------:R-:W-:Y:S01]  /*4d10*/  @P2 FSEL R177, R177, RZ, P1 ;  /* 0x000000ffb1b12208 */ /* 0x000fe20000800000 */
[----:B-1----:R-:W-:-:S03]  /*4d20*/  IMAD.WIDE.U32 R150, R150, 0x10000, RZ ;  /* 0x0001000096967825 */ /* 0x002fc600078e00ff */
[----:B------:R-:W-:Y:S01]  /*4d30*/  FSEL R18, R204, RZ, P5 ;  /* 0x000000ffcc127208 */ /* 0x000fe20002800000 */
[----:B------:R-:W1:Y:S01]  /*4d40*/  F2F.F16.F32 R161, R161 ;  /* 0x000000a100a17304 */ /* 0x000e620000200800 */
[----:B------:R-:W-:Y:S02]  /*4d50*/  @P2 LOP3.LUT P5, RZ, R13, 0xff000000, RZ, 0xc0, !PT ;  /* 0xff0000000dff2812 */ /* 0x000fe400078ac0ff */
[----:B--2---:R-:W-:Y:S02]  /*4d60*/  LOP3.LUT R150, R150, R152, RZ, 0xfc, !PT ;  /* 0x0000009896967212 */ /* 0x004fe400078efcff */
[----:B------:R-:W-:Y:S02]  /*4d70*/  @P2 FSEL R10, R10, RZ, P5 ;  /* 0x000000ff0a0a2208 */ /* 0x000fe40002800000 */
[----:B------:R-:W-:Y:S01]  /*4d80*/  @P2 F2FP.PACK_AB R177, RZ, R177 ;  /* 0x000000b1ffb1223e */ /* 0x000fe200000000ff */
[----:B------:R-:W2:Y:S01]  /*4d90*/  F2F.F16.F32 R163, R163 ;  /* 0x000000a300a37304 */ /* 0x000ea20000200800 */
[----:B0-----:R-:W-:Y:S01]  /*4da0*/  IMAD.WIDE.U32 R152, R153, 0x10000, RZ ;  /* 0x0001000099987825 */ /* 0x001fe200078e00ff */
[----:B------:R-:W-:-:S02]  /*4db0*/  @P2 F2FP.PACK_AB R10, RZ, R10 ;  /* 0x0000000aff0a223e */ /* 0x000fc400000000ff */
[----:B------:R-:W-:Y:S02]  /*4dc0*/  @P2 PRMT R183, R177, 0x7610, R183 ;  /* 0x00007610b1b72816 */ /* 0x000fe400000000b7 */
[----:B------:R-:W-:Y:S02]  /*4dd0*/  @P2 PRMT R184, R10, 0x7610, R184 ;  /* 0x000076100ab82816 */ /* 0x000fe400000000b8 */
[----:B------:R-:W0:Y:S01]  /*4de0*/  F2F.F16.F32 R160, R160 ;  /* 0x000000a000a07304 */ /* 0x000e220000200800 */
[----:B-1----:R-:W-:-:S07]  /*4df0*/  IMAD.U32 R161, R161, 0x10000, RZ ;  /* 0x00010000a1a17824 */ /* 0x002fce00078e00ff */
[----:B------:R-:W1:Y:S01]  /*4e00*/  F2F.F16.F32 R18, R18 ;  /* 0x0000001200127304 */ /* 0x000e620000200800 */
[----:B--2---:R-:W-:-:S04]  /*4e10*/  SHF.L.U32 R163, R163, 0x10, RZ ;  /* 0x00000010a3a37819 */ /* 0x004fc800000006ff */
[----:B------:R-:W-:Y:S02]  /*4e20*/  LOP3.LUT R151, R151, R163, R162, 0xfe, !PT ;  /* 0x000000a397977212 */ /* 0x000fe400078efea2 */
[----:B0-----:R-:W-:Y:S02]  /*4e30*/  LOP3.LUT R153, R153, R161, R160, 0xfe, !PT ;  /* 0x000000a199997212 */ /* 0x001fe400078efea0 */
        /* <DEDUP_REMOVED lines=10> */
.L_x_1983:
        /* <DEDUP_REMOVED lines=37> */
.L_x_1984:
        /* <DEDUP_REMOVED lines=12> */
.L_x_1985:
        /* <DEDUP_REMOVED lines=33> */
.L_x_1986:
        /* <DEDUP_REMOVED lines=12> */
.L_x_1987:
        /* <DEDUP_REMOVED lines=33> */
.L_x_1988:
        /* <DEDUP_REMOVED lines=12> */
.L_x_1989:
        /* <DEDUP_REMOVED lines=14> */
[----:B-1----:R-:W-:Y:S02]  /*5870*/  IADD3 R10, P1, R3, c[0x0][0x248], RZ ;  /* 0x00009200030a7a10 */ /* 0x002fe40007f3e0ff */
        /* <DEDUP_REMOVED lines=20> */
.L_x_1990:
[----:B------:R4:W-:Y:S01]  /*59c0*/  STG.E.64 [R10.64], R148 ;  /* 0x000000940a007986 */ /* 0x0009e2000c101b04 */
[----:B------:R-:W-:Y:S02]  /*59d0*/  @P0 PRMT R130, R171, 0x7610, R130 ;  /* 0x00007610ab820816 */ /* 0x000fe40000000082 */
[----:B------:R-:W-:Y:S02]  /*59e0*/  @P0 PRMT R131, R174, 0x7610, R131 ;  /* 0x00007610ae830816 */ /* 0x000fe40000000083 */
[----:B------:R-:W-:Y:S01]  /*59f0*/  @P0 PRMT R129, R196, 0x7610, R129 ;  /* 0x00007610c4810816 */ /* 0x000fe20000000081 */
[----:B------:R-:W-:Y:S05]  /*5a00*/  @!P2 BRA `(.L_x_1991) ;  /* 0x000000800000a947 */ /* 0x000fea0003800000 */
[----:B----4-:R-:W-:Y:S02]  /*5a10*/  LOP3.LUT R10, R182, 0xffff, RZ, 0xc0, !PT ;  /* 0x0000ffffb60a7812 */ /* 0x010fe400078ec0ff */
[----:B------:R-:W-:Y:S02]  /*5a20*/  IADD3 R2, P1, R3, c[0x0][0x250], RZ ;  /* 0x0000940003027a10 */ /* 0x000fe40007f3e0ff */
[----:B-1-3--:R-:W-:Y:S01]  /*5a30*/  PRMT R15, R183, 0x5410, R184 ;  /* 0x00005410b70f7816 */ /* 0x00afe200000000b8 */
[----:B------:R-:W-:Y:S01]  /*5a40*/  IMAD.WIDE.U32 R10, R10, 0x10000, RZ ;  /* 0x000100000a0a7825 */ /* 0x000fe200078e00ff */
[----:B------:R-:W-:-:S04]  /*5a50*/  IADD3.X R3, R0, c[0x0][0x254], RZ, P1, !PT ;  /* 0x0000950000037a10 */ /* 0x000fc80000ffe4ff */
[----:B------:R-:W-:Y:S02]  /*5a60*/  LOP3.LUT R11, R15, R11, RZ, 0xfc, !PT ;  /* 0x0000000b0f0b7212 */ /* 0x000fe400078efcff */
[----:B------:R-:W-:-:S05]  /*5a70*/  LOP3.LUT R10, R10, 0xffff, R181, 0xf8, !PT ;  /* 0x0000ffff0a0a7812 */ /* 0x000fca00078ef8b5 */
[----:B------:R1:W-:Y:S02]  /*5a80*/  STG.E.64 [R2.64], R10 ;  /* 0x0000000a02007986 */ /* 0x0003e4000c101b04 */
.L_x_1991:
        /* <DEDUP_REMOVED lines=19> */
[----:B-1--4-:R-:W-:Y:S02]  /*5bc0*/  LOP3.LUT R10, R130, 0xffff, RZ, 0xc0, !PT ;  /* 0x0000ffff820a7812 */ /* 0x012fe400078ec0ff */
[----:B------:R-:W-:-:S02]  /*5bd0*/  IADD3 R2, P1, R173, c[0x0][0x258], RZ ;  /* 0x00009600ad027a10 */ /* 0x000fc40007f3e0ff */
[----:B---3--:R-:W-:Y:S01]  /*5be0*/  PRMT R15, R131, 0x5410, R180 ;  /* 0x00005410830f7816 */ /* 0x008fe200000000b4 */
[----:B------:R-:W-:Y:S01]  /*5bf0*/  IMAD.WIDE.U32 R10, R10, 0x10000, RZ ;  /* 0x000100000a0a7825 */ /* 0x000fe200078e00ff */
[----:B------:R-:W-:-:S04]  /*5c00*/  IADD3.X R3, R167, c[0x0][0x25c], RZ, P1, !PT ;  /* 0x00009700a7037a10 */ /* 0x000fc80000ffe4ff */
[----:B------:R-:W-:Y:S02]  /*5c10*/  LOP3.LUT R11, R15, R11, RZ, 0xfc, !PT ;  /* 0x0000000b0f0b7212 */ /* 0x000fe400078efcff */
[----:B------:R-:W-:-:S05]  /*5c20*/  LOP3.LUT R10, R10, 0xffff, R129, 0xf8, !PT ;  /* 0x0000ffff0a0a7812 */ /* 0x000fca00078ef881 */
[----:B------:R1:W-:Y:S02]  /*5c30*/  STG.E.64 [R2.64], R10 ;  /* 0x0000000a02007986 */ /* 0x0003e4000c101b04 */
.L_x_1992:
[----:B-1----:R-:W-:Y:S02]  /*5c40*/  IADD3 R2, P1, R173, c[0x0][0x248], RZ ;  /* 0x00009200ad027a10 */ /* 0x002fe40007f3e0ff */
[----:B------:R-:W-:Y:S02]  /*5c50*/  @P0 F2FP.PACK_AB R175, RZ, R175 ;  /* 0x000000afffaf023e */ /* 0x000fe400000000ff */
[----:B------:R-:W-:Y:S02]  /*5c60*/  IADD3.X R3, R167, c[0x0][0x24c], RZ, P1, !PT ;  /* 0x00009300a7037a10 */ /* 0x000fe40000ffe4ff */
[----:B------:R-:W-:Y:S02]  /*5c70*/  @P0 F2FP.PACK_AB R170, RZ, R170 ;  /* 0x000000aaffaa023e */ /* 0x000fe400000000ff */
[----:B------:R-:W-:Y:S01]  /*5c80*/  @P0 F2FP.PACK_AB R199, RZ, R199 ;  /* 0x000000c7ffc7023e */ /* 0x000fe200000000ff */
[----:B------:R1:W-:Y:S01]  /*5c90*/  STG.E.64 [R2.64], R150 ;  /* 0x0000009602007986 */ /* 0x0003e2000c101b04 */
[----:B----4-:R-:W-:-:S02]  /*5ca0*/  IADD3 R10, P5, R197, c[0x0][0x248], RZ ;  /* 0x00009200c50a7a10 */ /* 0x010fc40007fbe0ff */
[----:B------:R-:W-:Y:S02]  /*5cb0*/  @P0 PRMT R130, R176, 0x7610, R130 ;  /* 0x00007610b0820816 */ /* 0x000fe40000000082 */
[----:B------:R-:W-:Y:S02]  /*5cc0*/  @P0 PRMT R131, R175, 0x7610, R131 ;  /* 0x00007610af830816 */ /* 0x000fe40000000083 */
[----:B------:R-:W-:Y:S02]  /*5cd0*/  @P0 PRMT R129, R170, 0x7610, R129 ;  /* 0x00007610aa810816 */ /* 0x000fe40000000081 */
[----:B------:R-:W-:Y:S02]  /*5ce0*/  @P0 PRMT R180, R199, 0x7610, R180 ;  /* 0x00007610c7b40816 */ /* 0x000fe400000000b4 */
[----:B------:R-:W-:Y:S01]  /*5cf0*/  IADD3.X R11, R194, c[0x0][0x24c], RZ, P5, !PT ;  /* 0x00009300c20b7a10 */ /* 0x000fe20002ffe4ff */
[----:B------:R-:W-:Y:S05]  /*5d00*/  @!P2 BRA `(.L_x_1993) ;  /* 0x000000800000a947 */ /* 0x000fea0003800000 */
[----:B---3--:R-:W-:Y:S02]  /*5d10*/  LOP3.LUT R14, R182, 0xffff, RZ, 0xc0, !PT ;  /* 0x0000ffffb60e7812 */ /* 0x008fe400078ec0ff */
[----:B-1----:R-:W-:-:S02]  /*5d20*/  IADD3 R2, P1, R173, c[0x0][0x250], RZ ;  /* 0x00009400ad027a10 */ /* 0x002fc40007f3e0ff */
[----:B--2---:R-:W-:Y:S01]  /*5d30*/  PRMT R17, R183, 0x5410, R184 ;  /* 0x00005410b7117816 */ /* 0x004fe200000000b8 */
[----:B------:R-:W-:Y:S01]  /*5d40*/  IMAD.WIDE.U32 R14, R14, 0x10000, RZ ;  /* 0x000100000e0e7825 */ /* 0x000fe200078e00ff */
[----:B------:R-:W-:-:S04]  /*5d50*/  IADD3.X R3, R167, c[0x0][0x254], RZ, P1, !PT ;  /* 0x00009500a7037a10 */ /* 0x000fc80000ffe4ff */
[----:B------:R-:W-:Y:S02]  /*5d60*/  LOP3.LUT R15, R17, R15, RZ, 0xfc, !PT ;  /* 0x0000000f110f7212 */ /* 0x000fe400078efcff */
[----:B------:R-:W-:-:S05]  /*5d70*/  LOP3.LUT R14, R14, 0xffff, R181, 0xf8, !PT ;  /* 0x0000ffff0e0e7812 */ /* 0x000fca00078ef8b5 */
[----:B------:R1:W-:Y:S02]  /*5d80*/  STG.E.64 [R2.64], R14 ;  /* 0x0000000e02007986 */ /* 0x0003e4000c101b04 */
.L_x_1993:
[----:B------:R-:W-:Y:S05]  /*5d90*/  @!P0 BRA `(.L_x_1994) ;  /* 0x0000008000008947 */ /* 0x000fea0003800000 */
[----:B-1-3--:R-:W-:Y:S02]  /*5da0*/  LOP3.LUT R14, R130, 0xffff, RZ, 0xc0, !PT ;  /* 0x0000ffff820e7812 */ /* 0x00afe400078ec0ff */
[----:B------:R-:W-:Y:S02]  /*5db0*/  IADD3 R2, P0, R197, c[0x0][0x258], RZ ;  /* 0x00009600c5027a10 */ /* 0x000fe40007f1e0ff */
[----:B--2---:R-:W-:Y:S01]  /*5dc0*/  PRMT R17, R131, 0x5410, R180 ;  /* 0x0000541083117816 */ /* 0x004fe200000000b4 */
[----:B------:R-:W-:Y:S01]  /*5dd0*/  IMAD.WIDE.U32 R14, R14, 0x10000, RZ ;  /* 0x000100000e0e7825 */ /* 0x000fe200078e00ff */
[----:B------:R-:W-:-:S04]  /*5de0*/  IADD3.X R3, R194, c[0x0][0x25c], RZ, P0, !PT ;  /* 0x00009700c2037a10 */ /* 0x000fc800007fe4ff */
[----:B------:R-:W-:Y:S02]  /*5df0*/  LOP3.LUT R15, R17, R15, RZ, 0xfc, !PT ;  /* 0x0000000f110f7212 */ /* 0x000fe400078efcff */
[----:B------:R-:W-:-:S05]  /*5e00*/  LOP3.LUT R14, R14, 0xffff, R129, 0xf8, !PT ;  /* 0x0000ffff0e0e7812 */ /* 0x000fca00078ef881 */
[----:B------:R1:W-:Y:S02]  /*5e10*/  STG.E.64 [R2.64], R14 ;  /* 0x0000000e02007986 */ /* 0x0003e4000c101b04 */
.L_x_1994:
        /* <DEDUP_REMOVED lines=18> */
[----:B----4-:R-:W-:Y:S02]  /*5f40*/  LOP3.LUT R10, R182, 0xffff, RZ, 0xc0, !PT ;  /* 0x0000ffffb60a7812 */ /* 0x010fe400078ec0ff */
[----:B-1----:R-:W-:Y:S02]  /*5f50*/  IADD3 R2, P0, R197, c[0x0][0x250], RZ ;  /* 0x00009400c5027a10 */ /* 0x002fe40007f1e0ff */
[----:B---3--:R-:W-:Y:S01]  /*5f60*/  PRMT R15, R183, 0x5410, R184 ;  /* 0x00005410b70f7816 */ /* 0x008fe200000000b8 */
[----:B------:R-:W-:Y:S01]  /*5f70*/  IMAD.WIDE.U32 R10, R10, 0x10000, RZ ;  /* 0x000100000a0a7825 */ /* 0x000fe200078e00ff */
[----:B------:R-:W-:-:S04]  /*5f80*/  IADD3.X R3, R194, c[0x0][0x254], RZ, P0, !PT ;  /* 0x00009500c2037a10 */ /* 0x000fc800007fe4ff */
[----:B------:R-:W-:Y:S02]  /*5f90*/  LOP3.LUT R11, R15, R11, RZ, 0xfc, !PT ;  /* 0x0000000b0f0b7212 */ /* 0x000fe400078efcff */
[----:B------:R-:W-:-:S05]  /*5fa0*/  LOP3.LUT R10, R10, 0xffff, R181, 0xf8, !PT ;  /* 0x0000ffff0a0a7812 */ /* 0x000fca00078ef8b5 */
[----:B------:R1:W-:Y:S02]  /*5fb0*/  STG.E.64 [R2.64], R10 ;  /* 0x0000000a02007986 */ /* 0x0003e4000c101b04 */
.L_x_1995:
[----:B-1--4-:R-:W-:Y:S01]  /*5fc0*/  SEL R11, RZ, 0x1, P3 ;  /* 0x00000001ff0b7807 */ /* 0x012fe20001800000 */
[----:B0-23--:R-:W-:Y:S01]  /*5fd0*/  @P4 CALL.REL.NOINC `(.L_x_1996) ;  /* 0x0000001000004944 */ /* 0x00dfe20003c00000 */
[----:B------:R-:W-:Y:S05]  /*5fe0*/  BRA `(.L_x_1997) ;  /* 0xffffaa3000007947 */ /* 0x000fea000383ffff */
.L_x_1996:
        /* <DEDUP_REMOVED lines=37> */
[----:B------:R-:W-:-:S02]  /*6240*/  MOV R18, R242 ;  /* 0x000000f200127202 */ /* 0x000fc40000000f00 */
[----:B------:R-:W-:Y:S01]  /*6250*/  MOV R19, R241 ;  /* 0x000000f100137202 */ /* 0x000fe20000000f00 */
        /* <DEDUP_REMOVED lines=50> */
.L_x_1979:
        /* <DEDUP_REMOVED lines=40> */
.L_x_1980:
[----:B0-----:R-:W-:Y:S01]  /*6800*/  HFMA2.MMA R149, -RZ, RZ, 0, 1.847743988037109375e-06 ;  /* 0x0000001fff957435 */ /* 0x001fe200000001ff */
[----:B------:R-:W-:Y:S01]  /*6810*/  MOV R105, R106 ;  /* 0x0000006a00697202 */ /* 0x000fe20000000f00 */
[----:B------:R-:W-:Y:S01]  /*6820*/  IMAD.MOV.U32 R146, RZ, RZ, 0x10 ;  /* 0x00000010ff927424 */ /* 0x000fe200078e00ff */
[----:B------:R-:W-:Y:S01]  /*6830*/  MOV R104, 0x6860 ;  /* 0x0000686000687802 */ /* 0x000fe20000000f00 */
[----:B------:R-:W-:-:S02]  /*6840*/  IMAD.MOV.U32 R148, RZ, RZ, -0x1 ;  /* 0xffffffffff947424 */ /* 0x000fc400078e00ff */
[----:B-----5:R-:W-:Y:S05]  /*6850*/  CALL.REL.NOINC `($__internal_65_$__cuda_sm70_shflsync_down_p) ;  /* 0x0000046000007944 */ /* 0x020fea0003c00000 */
[----:B-1----:R-:W-:Y:S01]  /*6860*/  MOV R147, R146 ;  /* 0x0000009200937202 */ /* 0x002fe20000000f00 */
[----:B------:R-:W-:Y:S05]  /*6870*/  BRA `(.L_x_1998) ;  /* 0xffffcc9000007947 */ /* 0x000fea000383ffff */
.L_x_1981:
[----:B------:R-:W-:Y:S01]  /*6880*/  HFMA2.MMA R146, -RZ, RZ, 0, 9.5367431640625e-07 ;  /* 0x00000010ff927435 */ /* 0x000fe200000001ff */
[----:B------:R-:W-:Y:S01]  /*6890*/  IMAD.MOV.U32 R105, RZ, RZ, R107 ;  /* 0x000000ffff697224 */ /* 0x000fe200078e006b */
[----:B------:R-:W-:Y:S01]  /*68a0*/  MOV R148, 0xffffffff ;  /* 0xffffffff00947802 */ /* 0x000fe20000000f00 */
[----:B------:R-:W-:Y:S01]  /*68b0*/  IMAD.MOV.U32 R149, RZ, RZ, 0x1f ;  /* 0x0000001fff957424 */ /* 0x000fe200078e00ff */
[----:B------:R-:W-:-:S02]  /*68c0*/  MOV R104, 0x68e0 ;  /* 0x000068e000687802 */ /* 0x000fc40000000f00 */
[----:B01---5:R-:W-:Y:S05]  /*68d0*/  CALL.REL.NOINC `($__internal_65_$__cuda_sm70_shflsync_down_p) ;  /* 0x000003e000007944 */ /* 0x023fea0003c00000 */
[----:B------:R-:W-:Y:S01]  /*68e0*/  FADD.FTZ R106, R106, R147 ;  /* 0x000000936a6a7221 */ /* 0x000fe20000010000 */
[----:B------:R-:W-:Y:S01]  /*68f0*/  HFMA2.MMA R149, -RZ, RZ, 0, 1.847743988037109375e-06 ;  /* 0x0000001fff957435 */ /* 0x000fe200000001ff */
[----:B-1----:R-:W-:Y:S01]  /*6900*/  FADD.FTZ R107, R107, R146 ;  /* 0x000000926b6b7221 */ /* 0x002fe20000010000 */
[----:B------:R-:W-:Y:S01]  /*6910*/  MOV R104, 0x6960 ;  /* 0x0000696000687802 */ /* 0x000fe20000000f00 */
[----:B------:R-:W-:Y:S01]  /*6920*/  IMAD.MOV.U32 R146, RZ, RZ, 0x8 ;  /* 0x00000008ff927424 */ /* 0x000fe200078e00ff */
[----:B------:R-:W-:Y:S01]  /*6930*/  MOV R105, R106 ;  /* 0x0000006a00697202 */ /* 0x000fe20000000f00 */
[----:B------:R-:W-:-:S02]  /*6940*/  IMAD.MOV.U32 R148, RZ, RZ, -0x1 ;  /* 0xffffffffff947424 */ /* 0x000fc400078e00ff */
[----:B------:R-:W-:Y:S05]  /*6950*/  CALL.REL.NOINC `($__internal_65_$__cuda_sm70_shflsync_down_p) ;  /* 0x0000036000007944 */ /* 0x000fea0003c00000 */
[----:B------:R-:W-:Y:S01]  /*6960*/  HFMA2.MMA R149, -RZ, RZ, 0, 1.847743988037109375e-06 ;  /* 0x0000001fff957435 */ /* 0x000fe200000001ff */
[----:B-1----:R-:W-:Y:S01]  /*6970*/  IMAD.MOV.U32 R147, RZ, RZ, R146 ;  /* 0x000000ffff937224 */ /* 0x002fe200078e0092 */
[----:B------:R-:W-:Y:S01]  /*6980*/  MOV R105, R107 ;  /* 0x0000006b00697202 */ /* 0x000fe20000000f00 */
[----:B------:R-:W-:Y:S01]  /*6990*/  IMAD.MOV.U32 R146, RZ, RZ, 0x8 ;  /* 0x00000008ff927424 */ /* 0x000fe200078e00ff */
[----:B------:R-:W-:Y:S01]  /*69a0*/  MOV R104, 0x69d0 ;  /* 0x000069d000687802 */ /* 0x000fe20000000f00 */
[----:B------:R-:W-:-:S02]  /*69b0*/  IMAD.MOV.U32 R148, RZ, RZ, -0x1 ;  /* 0xffffffffff947424 */ /* 0x000fc400078e00ff */
[----:B------:R-:W-:Y:S05]  /*69c0*/  CALL.REL.NOINC `($__internal_65_$__cuda_sm70_shflsync_down_p) ;  /* 0x000002f000007944 */ /* 0x000fea0003c00000 */
[----:B------:R-:W-:Y:S01]  /*69d0*/  FADD.FTZ R106, R147, R106 ;  /* 0x0000006a936a7221 */ /* 0x000fe20000010000 */
[----:B------:R-:W-:Y:S01]  /*69e0*/  MOV R148, 0xffffffff ;  /* 0xffffffff00947802 */ /* 0x000fe20000000f00 */
[----:B-1----:R-:W-:Y:S01]  /*69f0*/  FADD.FTZ R107, R107, R146 ;  /* 0x000000926b6b7221 */ /* 0x002fe20000010000 */
[----:B------:R-:W-:Y:S01]  /*6a00*/  MOV R146, 0x4 ;  /* 0x0000000400927802 */ /* 0x000fe20000000f00 */
[----:B------:R-:W-:Y:S01]  /*6a10*/  IMAD.MOV.U32 R149, RZ, RZ, 0x1f ;  /* 0x0000001fff957424 */ /* 0x000fe200078e00ff */
[----:B------:R-:W-:Y:S01]  /*6a20*/  MOV R104, 0x6a50 ;  /* 0x00006a5000687802 */ /* 0x000fe20000000f00 */
[----:B------:R-:W-:-:S02]  /*6a30*/  IMAD.MOV.U32 R105, RZ, RZ, R106 ;  /* 0x000000ffff697224 */ /* 0x000fc400078e006a */
[----:B------:R-:W-:Y:S05]  /*6a40*/  CALL.REL.NOINC `($__internal_65_$__cuda_sm70_shflsync_down_p) ;  /* 0x0000027000007944 */ /* 0x000fea0003c00000 */
[----:B-1----:R-:W-:Y:S01]  /*6a50*/  MOV R147, R146 ;  /* 0x0000009200937202 */ /* 0x002fe20000000f00 */
[----:B------:R-:W-:Y:S01]  /*6a60*/  HFMA2.MMA R146, -RZ, RZ, 0, 2.384185791015625e-07 ;  /* 0x00000004ff927435 */ /* 0x000fe200000001ff */
[----:B------:R-:W-:Y:S01]  /*6a70*/  IMAD.MOV.U32 R105, RZ, RZ, R107 ;  /* 0x000000ffff697224 */ /* 0x000fe200078e006b */
[----:B------:R-:W-:Y:S01]  /*6a80*/  MOV R148, 0xffffffff ;  /* 0xffffffff00947802 */ /* 0x000fe20000000f00 */
[----:B------:R-:W-:Y:S01]  /*6a90*/  IMAD.MOV.U32 R149, RZ, RZ, 0x1f ;  /* 0x0000001fff957424 */ /* 0x000fe200078e00ff */
[----:B------:R-:W-:-:S02]  /*6aa0*/  MOV R104, 0x6ac0 ;  /* 0x00006ac000687802 */ /* 0x000fc40000000f00 */
[----:B------:R-:W-:Y:S05]  /*6ab0*/  CALL.REL.NOINC `($__internal_65_$__cuda_sm70_shflsync_down_p) ;  /* 0x0000020000007944 */ /* 0x000fea0003c00000 */
        /* <DEDUP_REMOVED lines=24> */
[----:B------:R-:W-:Y:S01]  /*6c40*/  HFMA2.MMA R146, -RZ, RZ, 0, 5.9604644775390625e-08 ;  /* 0x00000001ff927435 */ /* 0x000fe200000001ff */
[----:B------:R-:W-:Y:S01]  /*6c50*/  IMAD.MOV.U32 R105, RZ, RZ, R147 ;  /* 0x000000ffff697224 */ /* 0x000fe200078e0093 */
[----:B------:R-:W-:Y:S01]  /*6c60*/  MOV R148, 0xffffffff ;  /* 0xffffffff00947802 */ /* 0x000fe20000000f00 */
[----:B------:R-:W-:Y:S01]  /*6c70*/  IMAD.MOV.U32 R149, RZ, RZ, 0x1f ;  /* 0x0000001fff957424 */ /* 0x000fe200078e00ff */
[----:B------:R-:W-:-:S02]  /*6c80*/  MOV R104, 0x6ca0 ;  /* 0x00006ca000687802 */ /* 0x000fc40000000f00 */
[----:B------:R-:W-:Y:S05]  /*6c90*/  CALL.REL.NOINC `($__internal_65_$__cuda_sm70_shflsync_down_p) ;  /* 0x0000002000007944 */ /* 0x000fea0003c00000 */
[----:B-1----:R-:W-:Y:S01]  /*6ca0*/  IMAD.MOV.U32 R105, RZ, RZ, R146 ;  /* 0x000000ffff697224 */ /* 0x002fe200078e0092 */
[----:B------:R-:W-:Y:S05]  /*6cb0*/  BRA `(.L_x_1999) ;  /* 0xffffc97000007947 */ /* 0x000fea000383ffff */
        .weak           $__internal_65_$__cuda_sm70_shflsync_down_p
        .type           $__internal_65_$__cuda_sm70_shflsync_down_p,@function
        .size           $__internal_65_$__cuda_sm70_shflsync_down_p,(.L_x_3427 - $__internal_65_$__cuda_sm70_shflsync_down_p)
$__internal_65_$__cuda_sm70_shflsync_down_p:
[----:B------:R-:W-:Y:S04]  /*6cc0*/  WARPSYNC R148 ;  /* 0x0000009400007348 */ /* 0x000fe80003800000 */
[----:B------:R0:W1:Y:S02]  /*6cd0*/  SHFL.DOWN PT, R146, R105, R146, R149 ;  /* 0x0800009269927389 */ /* 0x00006400000e0095 */
[----:B0-----:R-:W-:-:S06]  /*6ce0*/  HFMA2.MMA R105, -RZ, RZ, 0, 0 ;  /* 0x00000000ff697435 */ /* 0x001fcc00000001ff */
[----:B------:R-:W-:Y:S05]  /*6cf0*/  RET.REL.NODEC R104 `(_ZN10layer_norm31ln_parallel_residual_bwd_kernelINS_13Kernel_traitsIf6__halfS2_S2_fjLj7168ELj1ELj1ELj8ELj8ENS_18Kernel_traits_baseILj7168EfS2_S2_S2_fjLj256EEEEELb1ELb0ELb1EEEvNS_9BwdParamsE) ;  /* 0xffff930068007950 */ /* 0x000fea0003c3ffff */
.L_x_2000:
        /* <DEDUP_REMOVED lines=16> */
.L_x_3427:


//--------------------- .text._ZN10layer_norm22ln_bwd_finalize_kernelINS_22Kernel_traits_finalizeILj7168Ef6__halfS2_S2_fjLb0ELj1024ELj4ENS_18Kernel_traits_baseILj7168EfS2_S2_S2_fjLj1024EEEEELb0ELb0EEEvNS_9BwdParamsE --------------------------
	.section	.text._ZN10layer_norm22ln_bwd_finalize_kernelINS_22Kernel_traits_finalizeILj7168Ef6__halfS2_S2_fjLb0ELj1024ELj4ENS_18Kernel_traits_baseILj7168EfS2_S2_S2_fjLj1024EEEEELb0ELb0EEEvNS_9BwdParamsE,"ax",@progbits
	.sectioninfo	@"SHI_REGISTERS=30"
	.align	128
        .global         _ZN10layer_norm22ln_bwd_finalize_kernelINS_22Kernel_traits_finalizeILj7168Ef6__halfS2_S2_fjLb0ELj1024ELj4ENS_18Kernel_traits_baseILj7168EfS2_S2_S2_fjLj1024EEEEELb0ELb0EEEvNS_9BwdParamsE
        .type           _ZN10layer_norm22ln_bwd_finalize_kernelINS_22Kernel_traits_finalizeILj7168Ef6__halfS2_S2_fjLb0ELj1024ELj4ENS_18Kernel_traits_baseILj7168EfS2_S2_S2_fjLj1024EEEEELb0ELb0EEEvNS_9BwdParamsE,@function
        .size           _ZN10layer_norm22ln_bwd_finalize_kernelINS_22Kernel_traits_finalizeILj7168Ef6__halfS2_S2_fjLb0ELj1024ELj4ENS_18Kernel_traits_baseILj7168EfS2_S2_S2_fjLj1024EEEEELb0ELb0EEEvNS_9BwdParamsE,(.L_x_3428 - _ZN10layer_norm22ln_bwd_finalize_kernelINS_22Kernel_traits_finalizeILj7168Ef6__halfS2_S2_fjLb0ELj1024ELj4ENS_18Kernel_traits_baseILj7168EfS2_S2_S2_fjLj1024EEEEELb0ELb0EEEvNS_9BwdParamsE)
        .other          _ZN10layer_norm22ln_bwd_finalize_kernelINS_22Kernel_traits_finalizeILj7168Ef6__halfS2_S2_fjLb0ELj1024ELj4ENS_18Kernel_traits_baseILj7168EfS2_S2_S2_fjLj1024EEEEELb0ELb0EEEvNS_9BwdParamsE,@"STO_CUDA_ENTRY STV_DEFAULT"
_ZN10layer_norm22ln_bwd_finalize_kernelINS_22Kernel_traits_finalizeILj7168Ef6__halfS2_S2_fjLb0ELj1024ELj4ENS_18Kernel_traits_baseILj7168EfS2_S2_S2_fjLj1024EEEEELb0ELb0EEEvNS_9BwdParamsE:
.text._ZN10layer_norm22ln_bwd_finalize_kernelINS_22Kernel_traits_finalizeILj7168Ef6__halfS2_S2_fjLb0ELj1024ELj4ENS_18Kernel_traits_baseILj7168EfS2_S2_S2_fjLj1024EEEEELb0ELb0EEEvNS_9BwdParamsE:
        /* <DEDUP_REMOVED lines=19> */
.L_x_2014:
        /* <DEDUP_REMOVED lines=28> */
.L_x_2005:
        /* <DEDUP_REMOVED lines=35> */
.L_x_2004:
[----:B------:R-:W-:Y:S05]  /*0520*/  BSYNC B1 ;  /* 0x0000000000017941 */ /* 0x000fea0003800000 */
.L_x_2003:
        /* <DEDUP_REMOVED lines=23> */
.L_x_2007:
[----:B------:R-:W-:Y:S05]  /*06a0*/  BSYNC B1 ;  /* 0x0000000000017941 */ /* 0x000fea0003800000 */
.L_x_2006:
        /* <DEDUP_REMOVED lines=11> */
.L_x_2008:
[----:B------:R-:W-:Y:S05]  /*0760*/  BSYNC B1 ;  /* 0x0000000000017941 */ /* 0x000fea0003800000 */
.L_x_2002:
[----:B------:R-:W-:Y:S05]  /*0770*/  BSYNC B0 ;  /* 0x0000000000007941 */ /* 0x000fea0003800000 */
.L_x_2001:
        /* <DEDUP_REMOVED lines=11> */
.L_x_2015:
        /* <DEDUP_REMOVED lines=18> */
.L_x_2016:
[----:B---3--:R-:W-:Y:S02]  /*0950*/  FADD.FTZ R4, R4, R9 ;  /* 0x0000000904047221 */ /* 0x008fe40000010000 */
[----:B-12---:R-:W-:-:S03]  /*0960*/  FADD.FTZ R6, R5, R6 ;  /* 0x0000000605067221 */ /* 0x006fc60000010000 */
[----:B------:R1:W-:Y:S04]  /*0970*/  @!P1 STS [R17.X4+0x2000], R4 ;  /* 0x0020000411009388 */ /* 0x0003e80000004800 */
[----:B------:R1:W-:Y:S02]  /*0980*/  @!P1 STS [R17.X4+0x2080], R6 ;  /* 0x0020800611009388 */ /* 0x0003e40000004800 */
.L_x_2009:
        /* <DEDUP_REMOVED lines=15> */
.L_x_2013:
[----:B------:R-:W-:Y:S05]  /*0a80*/  BSYNC B0 ;  /* 0x0000000000007941 */ /* 0x000fea0003800000 */
.L_x_2012:
[C---:B------:R-:W-:Y:S02]  /*0a90*/  ISETP.GT.U32.AND P1, PT, R18.reuse, -0x1c01, PT ;  /* 0xffffe3ff1200780c */ /* 0x040fe40003f24070 */
[----:B------:R-:W-:Y:S02]  /*0aa0*/  IADD3 R18, R18, 0x1c00, RZ ;  /* 0x00001c0012127810 */ /* 0x000fe40007ffe0ff */
[----:B------:R-:W-:-:S09]  /*0ab0*/  IADD3 R19, R19, 0xe00, RZ ;  /* 0x00000e0013137810 */ /* 0x000fd20007ffe0ff */
[----:B01----:R-:W-:Y:S05]  /*0ac0*/  @P1 BRA `(.L_x_2014) ;  /* 0xfffff66000001947 */ /* 0x003fea000383ffff */
[----:B------:R-:W-:Y:S05]  /*0ad0*/  EXIT ;  /* 0x000000000000794d */ /* 0x000fea0003800000 */
.L_x_2010:
[----:B--2---:R-:W-:Y:S01]  /*0ae0*/  IMAD.MOV.U32 R9, RZ, RZ, R5 ;  /* 0x000000ffff097224 */ /* 0x004fe200078e0005 */
[----:B------:R-:W-:Y:S01]  /*0af0*/  MOV R8, 0x1 ;  /* 0x0000000100087802 */ /* 0x000fe20000000f00 */
[----:B------:R-:W-:Y:S01]  /*0b00*/  IMAD.MOV.U32 R7, RZ, RZ, 0x1f ;  /* 0x0000001fff077424 */ /* 0x000fe200078e00ff */
[----:B------:R-:W-:Y:S02]  /*0b10*/  MOV R10, 0xffffffff ;  /* 0xffffffff000a7802 */ /* 0x000fe40000000f00 */
[----:B------:R-:W-:Y:S02]  /*0b20*/  MOV R2, 0xb40 ;  /* 0x00000b4000027802 */ /* 0x000fe40000000f00 */
[----:B01----:R-:W-:Y:S05]  /*0b30*/  CALL.REL.NOINC `($__internal_66_$__cuda_sm70_shflsync_bfly_p) ;  /* 0x000003b000007944 */ /* 0x003fea0003c00000 */
[----:B-1----:R-:W-:Y:S01]  /*0b40*/  IMAD.MOV.U32 R2, RZ, RZ, R7 ;  /* 0x000000ffff027224 */ /* 0x002fe200078e0007 */
[----:B0-----:R-:W-:Y:S05]  /*0b50*/  BRA `(.L_x_2015) ;  /* 0xfffffcd000007947 */ /* 0x001fea000383ffff */
.L_x_2011:
[----:B------:R-:W-:Y:S01]  /*0b60*/  HFMA2.MMA R8, -RZ, RZ, 0, 1.1920928955078125e-07 ;  /* 0x00000002ff087435 */ /* 0x000fe200000001ff */
[----:B------:R-:W-:Y:S01]  /*0b70*/  MOV R7, 0x1f ;  /* 0x0000001f00077802 */ /* 0x000fe20000000f00 */
[----:B------:R-:W-:Y:S01]  /*0b80*/  IMAD.MOV.U32 R10, RZ, RZ, -0x1 ;  /* 0xffffffffff0a7424 */ /* 0x000fe200078e00ff */
[----:B------:R-:W-:-:S03]  /*0b90*/  MOV R2, 0xbb0 ;  /* 0x00000bb000027802 */ /* 0x000fc60000000f00 */
[----:B012---:R-:W-:Y:S05]  /*0ba0*/  CALL.REL.NOINC `($__internal_66_$__cuda_sm70_shflsync_bfly_p) ;  /* 0x0000034000007944 */ /* 0x007fea0003c00000 */
[----:B0-----:R-:W-:Y:S01]  /*0bb0*/  HFMA2.MMA R8, -RZ, RZ, 0, 2.384185791015625e-07 ;  /* 0x00000004ff087435 */ /* 0x001fe200000001ff */
[----:B-1----:R-:W-:Y:S01]  /*0bc0*/  FADD.FTZ R9, R9, R7 ;  /* 0x0000000709097221 */ /* 0x002fe20000010000 */
[----:B------:R-:W-:Y:S01]  /*0bd0*/  MOV R7, 0x1f ;  /* 0x0000001f00077802 */ /* 0x000fe20000000f00 */
[----:B------:R-:W-:Y:S01]  /*0be0*/  IMAD.MOV.U32 R10, RZ, RZ, -0x1 ;  /* 0xffffffffff0a7424 */ /* 0x000fe200078e00ff */
[----:B------:R-:W-:-:S02]  /*0bf0*/  MOV R2, 0xc10 ;  /* 0x00000c1000027802 */ /* 0x000fc40000000f00 */
[----:B------:R-:W-:Y:S05]  /*0c00*/  CALL.REL.NOINC `($__internal_66_$__cuda_sm70_shflsync_bfly_p) ;  /* 0x000002e000007944 */ /* 0x000fea0003c00000 */
[----:B0-----:R-:W-:Y:S01]  /*0c10*/  HFMA2.MMA R8, -RZ, RZ, 0, 4.76837158203125e-07 ;  /* 0x00000008ff087435 */ /* 0x001fe200000001ff */
[----:B-1----:R-:W-:Y:S01]  /*0c20*/  FADD.FTZ R9, R9, R7 ;  /* 0x0000000709097221 */ /* 0x002fe20000010000 */
[----:B------:R-:W-:Y:S01]  /*0c30*/  MOV R7, 0x1f ;  /* 0x0000001f00077802 */ /* 0x000fe20000000f00 */
[----:B------:R-:W-:Y:S01]  /*0c40*/  IMAD.MOV.U32 R10, RZ, RZ, -0x1 ;  /* 0xffffffffff0a7424 */ /* 0x000fe200078e00ff */
[----:B------:R-:W-:-:S02]  /*0c50*/  MOV R2, 0xc70 ;  /* 0x00000c7000027802 */ /* 0x000fc40000000f00 */
[----:B------:R-:W-:Y:S05]  /*0c60*/  CALL.REL.NOINC `($__internal_66_$__cuda_sm70_shflsync_bfly_p) ;  /* 0x0000028000007944 */ /* 0x000fea0003c00000 */
[----:B-1----:R-:W-:Y:S01]  /*0c70*/  FADD.FTZ R6, R9, R7 ;  /* 0x0000000709067221 */ /* 0x002fe20000010000 */
[----:B0-----:R-:W-:Y:S01]  /*0c80*/  HFMA2.MMA R8, -RZ, RZ, 0, 9.5367431640625e-07 ;  /* 0x00000010ff087435 */ /* 0x001fe200000001ff */
[----:B------:R-:W-:Y:S01]  /*0c90*/  MOV R7, 0x1f ;  /* 0x0000001f00077802 */ /* 0x000fe20000000f00 */
[----:B------:R-:W-:Y:S01]  /*0ca0*/  IMAD.MOV.U32 R10, RZ, RZ, -0x1 ;  /* 0xffffffffff0a7424 */ /* 0x000fe200078e00ff */
[----:B------:R-:W-:-:S02]  /*0cb0*/  MOV R2, 0xce0 ;  /* 0x00000ce000027802 */ /* 0x000fc40000000f00 */
[----:B------:R-:W-:Y:S02]  /*0cc0*/  MOV R9, R6 ;  /* 0x0000000600097202 */ /* 0x000fe40000000f00 */
[----:B------:R-:W-:Y:S05]  /*0cd0*/  CALL.REL.NOINC `($__internal_66_$__cuda_sm70_shflsync_bfly_p) ;  /* 0x0000021000007944 */ /* 0x000fea0003c00000 */
[----:B0-----:R-:W-:Y:S01]  /*0ce0*/  HFMA2.MMA R8, -RZ, RZ, 0, 5.9604644775390625e-08 ;  /* 0x00000001ff087435 */ /* 0x001fe200000001ff */
[----:B-1----:R-:W-:Y:S01]  /*0cf0*/  MOV R5, R7 ;  /* 0x0000000700057202 */ /* 0x002fe20000000f00 */
[----:B------:R-:W-:Y:S01]  /*0d00*/  IMAD.MOV.U32 R9, RZ, RZ, R4 ;  /* 0x000000ffff097224 */ /* 0x000fe200078e0004 */
[----:B------:R-:W-:Y:S01]  /*0d10*/  MOV R7, 0x1f ;  /* 0x0000001f00077802 */ /* 0x000fe20000000f00 */
[----:B------:R-:W-:Y:S01]  /*0d20*/  IMAD.MOV.U32 R10, RZ, RZ, -0x1 ;  /* 0xffffffffff0a7424 */ /* 0x000fe200078e00ff */
[----:B------:R-:W-:Y:S02]  /*0d30*/  MOV R2, 0xd50 ;  /* 0x00000d5000027802 */ /* 0x000fe40000000f00 */
[----:B------:R-:W-:Y:S05]  /*0d40*/  CALL.REL.NOINC `($__internal_66_$__cuda_sm70_shflsync_bfly_p) ;  /* 0x000001a000007944 */ /* 0x000fea0003c00000 */
[----:B0-----:R-:W-:Y:S01]  /*0d50*/  HFMA2.MMA R8, -RZ, RZ, 0, 1.1920928955078125e-07 ;  /* 0x00000002ff087435 */ /* 0x001fe200000001ff */
[----:B-1----:R-:W-:Y:S01]  /*0d60*/  FADD.FTZ R9, R4, R7 ;  /* 0x0000000704097221 */ /* 0x002fe20000010000 */
[----:B------:R-:W-:Y:S01]  /*0d70*/  MOV R7, 0x1f ;  /* 0x0000001f00077802 */ /* 0x000fe20000000f00 */
[----:B------:R-:W-:Y:S01]  /*0d80*/  IMAD.MOV.U32 R10, RZ, RZ, -0x1 ;  /* 0xffffffffff0a7424 */ /* 0x000fe200078e00ff */
[----:B------:R-:W-:Y:S02]  /*0d90*/  MOV R2, 0xdb0 ;  /* 0x00000db000027802 */ /* 0x000fe40000000f00 */
[----:B------:R-:W-:Y:S05]  /*0da0*/  CALL.REL.NOINC `($__internal_66_$__cuda_sm70_shflsync_bfly_p) ;  /* 0x0000014000007944 */ /* 0x000fea0003c00000 */
        /* <DEDUP_REMOVED lines=12> */
[----:B0-----:R-:W-:Y:S01]  /*0e70*/  HFMA2.MMA R8, -RZ, RZ, 0, 9.5367431640625e-07 ;  /* 0x00000010ff087435 */ /* 0x001fe200000001ff */
[----:B-1----:R-:W-:Y:S01]  /*0e80*/  FADD.FTZ R9, R9, R7 ;  /* 0x0000000709097221 */ /* 0x002fe20000010000 */
[----:B------:R-:W-:Y:S01]  /*0e90*/  MOV R7, 0x1f ;  /* 0x0000001f00077802 */ /* 0x000fe20000000f00 */
[----:B------:R-:W-:Y:S01]  /*0ea0*/  IMAD.MOV.U32 R10, RZ, RZ, -0x1 ;  /* 0xffffffffff0a7424 */ /* 0x000fe200078e00ff */
[----:B------:R-:W-:-:S02]  /*0eb0*/  MOV R2, 0xed0 ;  /* 0x00000ed000027802 */ /* 0x000fc40000000f00 */
[----:B------:R-:W-:Y:S05]  /*0ec0*/  CALL.REL.NOINC `($__internal_66_$__cuda_sm70_shflsync_bfly_p) ;  /* 0x0000002000007944 */ /* 0x000fea0003c00000 */
[----:B-1----:R-:W-:Y:S01]  /*0ed0*/  MOV R4, R7 ;  /* 0x0000000700047202 */ /* 0x002fe20000000f00 */
[----:B0-----:R-:W-:Y:S05]  /*0ee0*/  BRA `(.L_x_2016) ;  /* 0xfffffa6000007947 */ /* 0x001fea000383ffff */
        .weak           $__internal_66_$__cuda_sm70_shflsync_bfly_p
        .type           $__internal_66_$__cuda_sm70_shflsync_bfly_p,@function
        .size           $__internal_66_$__cuda_sm70_shflsync_bfly_p,(.L_x_3428 - $__internal_66_$__cuda_sm70_shflsync_bfly_p)
$__internal_66_$__cuda_sm70_shflsync_bfly_p:
[----:B------:R-:W-:Y:S01]  /*0ef0*/  HFMA2.MMA R3, -RZ, RZ, 0, 0 ;  /* 0x00000000ff037435 */ /* 0x000fe200000001ff */
[----:B------:R-:W-:Y:S04]  /*0f00*/  WARPSYNC R10 ;  /* 0x0000000a00007348 */ /* 0x000fe80003800000 */
[----:B------:R0:W1:Y:S01]  /*0f10*/  SHFL.BFLY PT, R7, R9, R8, R7 ;  /* 0x0c00000809077389 */ /* 0x00006200000e0007 */
[----:B------:R-:W-:Y:S05]  /*0f20*/  RET.REL.NODEC R2 `(_ZN10layer_norm22ln_bwd_finalize_kernelINS_22Kernel_traits_finalizeILj7168Ef6__halfS2_S2_fjLb0ELj1024ELj4ENS_18Kernel_traits_baseILj7168EfS2_S2_S2_fjLj1024EEEEELb0ELb0EEEvNS_9BwdParamsE) ;  /* 0xfffff0d002007950 */ /* 0x000fea0003c3ffff */
.L_x_2017:
        /* <DEDUP_REMOVED lines=13> */
.L_x_3428:


//--------------------- .text._ZN10layer_norm40ln_parallel_residual_bwd_finalize_kernelINS_22Kernel_traits_finalizeILj7168Ef6__halfS2_S2_fjLb0ELj1024ELj4ENS_18Kernel_traits_baseILj7168EfS2_S2_S2_fjLj1024EEEEELb0EEEvNS_9BwdParamsE --------------------------
	.section	.text._ZN10layer_norm40ln_parallel_residual_bwd_finalize_kernelINS_22Kernel_traits_finalizeILj7168Ef6__halfS2_S2_fjLb0ELj1024ELj4ENS_18Kernel_traits_baseILj7168EfS2_S2_S2_fjLj1024EEEEELb0EEEvNS_9BwdParamsE,"ax",@progbits
	.sectioninfo	@"SHI_REGISTERS=32"
	.align	128
        .global         _ZN10layer_norm40ln_parallel_residual_bwd_finalize_kernelINS_22Kernel_traits_finalizeILj7168Ef6__halfS2_S2_fjLb0ELj1024ELj4ENS_18Kernel_traits_baseILj7168EfS2_S2_S2_fjLj1024EEEEELb0EEEvNS_9BwdParamsE
        .type           _ZN10layer_norm40ln_parallel_residual_bwd_finalize_kernelINS_22Kernel_traits_finalizeILj7168Ef6__halfS2_S2_fjLb0ELj1024ELj4ENS_18Kernel_traits_baseILj7168EfS2_S2_S2_fjLj1024EEEEELb0EEEvNS_9BwdParamsE,@function
        .size           _ZN10layer_norm40ln_parallel_residual_bwd_finalize_kernelINS_22Kernel_traits_finalizeILj7168Ef6__halfS2_S2_fjLb0ELj1024ELj4ENS_18Kernel_traits_baseILj7168EfS2_S2_S2_fjLj1024EEEEELb0EEEvNS_9BwdParamsE,(.L_x_3429 - _ZN10layer_norm40ln_parallel_residual_bwd_finalize_kernelINS_22Kernel_traits_finalizeILj7168Ef6__halfS2_S2_fjLb0ELj1024ELj4ENS_18Kernel_traits_baseILj7168EfS2_S2_S2_fjLj1024EEEEELb0EEEvNS_9BwdParamsE)
        .other          _ZN10layer_norm40ln_parallel_residual_bwd_finalize_kernelINS_22Kernel_traits_finalizeILj7168Ef6__halfS2_S2_fjLb0ELj1024ELj4ENS_18Kernel_traits_baseILj7168EfS2_S2_S2_fjLj1024EEEEELb0EEEvNS_9BwdParamsE,@"STO_CUDA_ENTRY STV_DEFAULT"
_ZN10layer_norm40ln_parallel_residual_bwd_finalize_kernelINS_22Kernel_traits_finalizeILj7168Ef6__halfS2_S2_fjLb0ELj1024ELj4ENS_18Kernel_traits_baseILj7168EfS2_S2_S2_fjLj1024EEEEELb0EEEvNS_9BwdParamsE:
.text._ZN10layer_norm40ln_parallel_residual_bwd_finalize_kernelINS_22Kernel_traits_finalizeILj7168Ef6__halfS2_S2_fjLb0ELj1024ELj4ENS_18Kernel_traits_baseILj7168EfS2_S2_S2_fjLj1024EEEEELb0EEEvNS_9BwdParamsE:
        /* <DEDUP_REMOVED lines=19> */
.L_x_2032:
        /* <DEDUP_REMOVED lines=36> */
.L_x_2022:
        /* <DEDUP_REMOVED lines=59> */
.L_x_2021:
[----:B------:R-:W-:Y:S05]  /*0720*/  BSYNC B1 ;  /* 0x0000000000017941 */ /* 0x000fea0003800000 */
.L_x_2020:
        /* <DEDUP_REMOVED lines=35> */
.L_x_2024:
[----:B------:R-:W-:Y:S05]  /*0960*/  BSYNC B1 ;  /* 0x0000000000017941 */ /* 0x000fea0003800000 */
.L_x_2023:
        /* <DEDUP_REMOVED lines=17> */
.L_x_2025:
[----:B------:R-:W-:Y:S05]  /*0a80*/  BSYNC B1 ;  /* 0x0000000000017941 */ /* 0x000fea0003800000 */
.L_x_2019:
[----:B------:R-:W-:Y:S05]  /*0a90*/  BSYNC B0 ;  /* 0x0000000000007941 */ /* 0x000fea0003800000 */
.L_x_2018:
        /* <DEDUP_REMOVED lines=14> */
.L_x_2033:
        /* <DEDUP_REMOVED lines=36> */
.L_x_2034:
        /* <DEDUP_REMOVED lines=11> */
.L_x_2026:
        /* <DEDUP_REMOVED lines=21> */
.L_x_2030:
[----:B------:R-:W-:Y:S05]  /*0fc0*/  BSYNC B0 ;  /* 0x0000000000007941 */ /* 0x000fea0003800000 */
.L_x_2029:
[C---:B------:R-:W-:Y:S02]  /*0fd0*/  ISETP.GT.U32.AND P1, PT, R4.reuse, -0x1c01, PT ;  /* 0xffffe3ff0400780c */ /* 0x040fe40003f24070 */
[----:B------:R-:W-:-:S02]  /*0fe0*/  IADD3 R4, R4, 0x1c00, RZ ;  /* 0x00001c0004047810 */ /* 0x000fc40007ffe0ff */
[----:B------:R-:W-:-:S09]  /*0ff0*/  IADD3 R5, R5, 0xe00, RZ ;  /* 0x00000e0005057810 */ /* 0x000fd20007ffe0ff */
[----:B0-----:R-:W-:Y:S01]  /*1000*/  @!P1 CALL.REL.NOINC `(.L_x_2031) ;  /* 0x0000001000009944 */ /* 0x001fe20003c00000 */
[----:B------:R-:W-:Y:S05]  /*1010*/  BRA `(.L_x_2032) ;  /* 0xfffff11000007947 */ /* 0x000fea000383ffff */
.L_x_2031:
[----:B------:R-:W-:Y:S05]  /*1020*/  EXIT ;  /* 0x000000000000794d */ /* 0x000fea0003800000 */
.L_x_2027:
[----:B------:R-:W-:Y:S01]  /*1030*/  HFMA2.MMA R17, -RZ, RZ, 0, 1.847743988037109375e-06 ;  /* 0x0000001fff117435 */ /* 0x000fe200000001ff */
[----:B----4-:R-:W-:Y:S01]  /*1040*/  IMAD.MOV.U32 R19, RZ, RZ, R12 ;  /* 0x000000ffff137224 */ /* 0x010fe200078e000c */
[----:B------:R-:W-:Y:S02]  /*1050*/  MOV R16, 0x1 ;  /* 0x0000000100107802 */ /* 0x000fe40000000f00 */
[----:B------:R-:W-:Y:S02]  /*1060*/  MOV R14, 0xffffffff ;  /* 0xffffffff000e7802 */ /* 0x000fe40000000f00 */
[----:B------:R-:W-:Y:S02]  /*1070*/  MOV R8, 0x1090 ;  /* 0x0000109000087802 */ /* 0x000fe40000000f00 */
[----:B0123--:R-:W-:Y:S05]  /*1080*/  CALL.REL.NOINC `($__internal_67_$__cuda_sm70_shflsync_bfly_p) ;  /* 0x000007b000007944 */ /* 0x00ffea0003c00000 */
[----:B01----:R-:W-:Y:S05]  /*1090*/  BRA `(.L_x_2033) ;  /* 0xfffffae000007947 */ /* 0x003fea000383ffff */
.L_x_2028:
[----:B------:R-:W-:Y:S01]  /*10a0*/  HFMA2.MMA R16, -RZ, RZ, 0, 1.1920928955078125e-07 ;  /* 0x00000002ff107435 */ /* 0x000fe200000001ff */
[----:B------:R-:W-:Y:S01]  /*10b0*/  IMAD.MOV.U32 R19, RZ, RZ, R12 ;  /* 0x000000ffff137224 */ /* 0x000fe200078e000c */
[----:B------:R-:W-:Y:S02]  /*10c0*/  MOV R17, 0x1f ;  /* 0x0000001f00117802 */ /* 0x000fe40000000f00 */
[----:B------:R-:W-:-:S02]  /*10d0*/  MOV R14, 0xffffffff ;  /* 0xffffffff000e7802 */ /* 0x000fc40000000f00 */
[----:B------:R-:W-:Y:S02]  /*10e0*/  MOV R8, 0x1100 ;  /* 0x0000110000087802 */ /* 0x000fe40000000f00 */
[----:B-123--:R-:W-:Y:S05]  /*10f0*/  CALL.REL.NOINC `($__internal_67_$__cuda_sm70_shflsync_bfly_p) ;  /* 0x0000074000007944 */ /* 0x00efea0003c00000 */
[----:B0-----:R-:W-:Y:S01]  /*1100*/  HFMA2.MMA R17, -RZ, RZ, 0, 1.847743988037109375e-06 ;  /* 0x0000001fff117435 */ /* 0x001fe200000001ff */
[----:B-1----:R-:W-:Y:S01]  /*1110*/  FADD.FTZ R19, R12, R14 ;  /* 0x0000000e0c137221 */ /* 0x002fe20000010000 */
[----:B------:R-:W-:Y:S01]  /*1120*/  MOV R14, 0xffffffff ;  /* 0xffffffff000e7802 */ /* 0x000fe20000000f00 */
[----:B------:R-:W-:Y:S01]  /*1130*/  IMAD.MOV.U32 R16, RZ, RZ, 0x4 ;  /* 0x00000004ff107424 */ /* 0x000fe200078e00ff */
[----:B------:R-:W-:Y:S02]  /*1140*/  MOV R8, 0x1160 ;  /* 0x0000116000087802 */ /* 0x000fe40000000f00 */
[----:B------:R-:W-:Y:S05]  /*1150*/  CALL.REL.NOINC `($__internal_67_$__cuda_sm70_shflsync_bfly_p) ;  /* 0x000006e000007944 */ /* 0x000fea0003c00000 */
[----:B0-----:R-:W-:Y:S01]  /*1160*/  HFMA2.MMA R16, -RZ, RZ, 0, 4.76837158203125e-07 ;  /* 0x00000008ff107435 */ /* 0x001fe200000001ff */
[----:B-1----:R-:W-:Y:S01]  /*1170*/  FADD.FTZ R19, R19, R14 ;  /* 0x0000000e13137221 */ /* 0x002fe20000010000 */
[----:B------:R-:W-:Y:S01]  /*1180*/  MOV R14, 0xffffffff ;  /* 0xffffffff000e7802 */ /* 0x000fe20000000f00 */
[----:B------:R-:W-:Y:S01]  /*1190*/  IMAD.MOV.U32 R17, RZ, RZ, 0x1f ;  /* 0x0000001fff117424 */ /* 0x000fe200078e00ff */
[----:B------:R-:W-:Y:S02]  /*11a0*/  MOV R8, 0x11c0 ;  /* 0x000011c000087802 */ /* 0x000fe40000000f00 */
[----:B------:R-:W-:Y:S05]  /*11b0*/  CALL.REL.NOINC `($__internal_67_$__cuda_sm70_shflsync_bfly_p) ;  /* 0x0000068000007944 */ /* 0x000fea0003c00000 */
[----:B-1----:R-:W-:Y:S01]  /*11c0*/  FADD.FTZ R12, R19, R14 ;  /* 0x0000000e130c7221 */ /* 0x002fe20000010000 */
[----:B0-----:R-:W-:Y:S01]  /*11d0*/  HFMA2.MMA R16, -RZ, RZ, 0, 9.5367431640625e-07 ;  /* 0x00000010ff107435 */ /* 0x001fe200000001ff */
[----:B------:R-:W-:Y:S01]  /*11e0*/  MOV R17, 0x1f ;  /* 0x0000001f00117802 */ /* 0x000fe20000000f00 */
[----:B------:R-:W-:Y:S01]  /*11f0*/  IMAD.MOV.U32 R14, RZ, RZ, -0x1 ;  /* 0xffffffffff0e7424 */ /* 0x000fe200078e00ff */
[----:B------:R-:W-:-:S02]  /*1200*/  MOV R8, 0x1230 ;  /* 0x0000123000087802 */ /* 0x000fc40000000f00 */
[----:B------:R-:W-:Y:S02]  /*1210*/  MOV R19, R12 ;  /* 0x0000000c00137202 */ /* 0x000fe40000000f00 */
[----:B------:R-:W-:Y:S05]  /*1220*/  CALL.REL.NOINC `($__internal_67_$__cuda_sm70_shflsync_bfly_p) ;  /* 0x0000061000007944 */ /* 0x000fea0003c00000 */
[----:B0-----:R-:W-:Y:S01]  /*1230*/  HFMA2.MMA R17, -RZ, RZ, 0, 1.847743988037109375e-06 ;  /* 0x0000001fff117435 */ /* 0x001fe200000001ff */
[----:B-1----:R-:W-:Y:S01]  /*1240*/  MOV R15, R14 ;  /* 0x0000000e000f7202 */ /* 0x002fe20000000f00 */
[----:B------:R-:W-:Y:S01]  /*1250*/  IMAD.MOV.U32 R16, RZ, RZ, 0x1 ;  /* 0x00000001ff107424 */ /* 0x000fe200078e00ff */
[----:B------:R-:W-:Y:S02]  /*1260*/  MOV R19, R13 ;  /* 0x0000000d00137202 */ /* 0x000fe40000000f00 */
[----:B------:R-:W-:Y:S02]  /*1270*/  MOV R14, 0xffffffff ;  /* 0xffffffff000e7802 */ /* 0x000fe40000000f00 */
[----:B------:R-:W-:Y:S02]  /*1280*/  MOV R8, 0x12a0 ;  /* 0x000012a000087802 */ /* 0x000fe40000000f00 */
[----:B------:R-:W-:Y:S05]  /*1290*/  CALL.REL.NOINC `($__internal_67_$__cuda_sm70_shflsync_bfly_p) ;  /* 0x000005a000007944 */ /* 0x000fea0003c00000 */
[----:B0-----:R-:W-:Y:S01]  /*12a0*/  HFMA2.MMA R16, -RZ, RZ, 0, 1.1920928955078125e-07 ;  /* 0x00000002ff107435 */ /* 0x001fe200000001ff */
[----:B-1----:R-:W-:Y:S01]  /*12b0*/  FADD.FTZ R19, R13, R14 ;  /* 0x0000000e0d137221 */ /* 0x002fe20000010000 */
[----:B------:R-:W-:Y:S01]  /*12c0*/  MOV R14, 0xffffffff ;  /* 0xffffffff000e7802 */ /* 0x000fe20000000f00 */
[----:B------:R-:W-:Y:S01]  /*12d0*/  IMAD.MOV.U32 R17, RZ, RZ, 0x1f ;  /* 0x0000001fff117424 */ /* 0x000fe200078e00ff */
[----:B------:R-:W-:-:S02]  /*12e0*/  MOV R8, 0x1300 ;  /* 0x0000130000087802 */ /* 0x000fc40000000f00 */
[----:B------:R-:W-:Y:S05]  /*12f0*/  CALL.REL.NOINC `($__internal_67_$__cuda_sm70_shflsync_bfly_p) ;  /* 0x0000054000007944 */ /* 0x000fea0003c00000 */
[----:B0-----:R-:W-:Y:S01]  /*1300*/  HFMA2.MMA R16, -RZ, RZ, 0, 2.384185791015625e-07 ;  /* 0x00000004ff107435 */ /* 0x001fe200000001ff */
[----:B-1----:R-:W-:Y:S01]  /*1310*/  FADD.FTZ R19, R19, R14 ;  /* 0x0000000e13137221 */ /* 0x002fe20000010000 */
[----:B------:R-:W-:Y:S01]  /*1320*/  MOV R17, 0x1f ;  /* 0x0000001f00117802 */ /* 0x000fe20000000f00 */
[----:B------:R-:W-:Y:S01]  /*1330*/  IMAD.MOV.U32 R14, RZ, RZ, -0x1 ;  /* 0xffffffffff0e7424 */ /* 0x000fe200078e00ff */
[----:B------:R-:W-:-:S02]  /*1340*/  MOV R8, 0x1360 ;  /* 0x0000136000087802 */ /* 0x000fc40000000f00 */
[----:B------:R-:W-:Y:S05]  /*1350*/  CALL.REL.NOINC `($__internal_67_$__cuda_sm70_shflsync_bfly_p) ;  /* 0x000004e000007944 */ /* 0x000fea0003c00000 */
[----:B0-----:R-:W-:Y:S01]  /*1360*/  HFMA2.MMA R16, -RZ, RZ, 0, 4.76837158203125e-07 ;  /* 0x00000008ff107435 */ /* 0x001fe200000001ff */
[----:B-1----:R-:W-:Y:S01]  /*1370*/  FADD.FTZ R19, R19, R14 ;  /* 0x0000000e13137221 */ /* 0x002fe20000010000 */
[----:B------:R-:W-:-:S02]  /*1380*/  MOV R17, 0x1f ;  /* 0x0000001f00117802 */ /* 0x000fc40000000f00 */
[----:B------:R-:W-:Y:S02]  /*1390*/  MOV R14, 0xffffffff ;  /* 0xffffffff000e7802 */ /* 0x000fe40000000f00 */
[----:B------:R-:W-:Y:S02]  /*13a0*/  MOV R8, 0x13c0 ;  /* 0x000013c000087802 */ /* 0x000fe40000000f00 */
[----:B------:R-:W-:Y:S05]  /*13b0*/  CALL.REL.NOINC `($__internal_67_$__cuda_sm70_shflsync_bfly_p) ;  /* 0x0000048000007944 */ /* 0x000fea0003c00000 */
[----:B-1----:R-:W-:Y:S01]  /*13c0*/  FADD.FTZ R13, R19, R14 ;  /* 0x0000000e130d7221 */ /* 0x002fe20000010000 */
[----:B0-----:R-:W-:Y:S01]  /*13d0*/  HFMA2.MMA R16, -RZ, RZ, 0, 9.5367431640625e-07 ;  /* 0x00000010ff107435 */ /* 0x001fe200000001ff */
[----:B------:R-:W-:Y:S01]  /*13e0*/  IMAD.MOV.U32 R17, RZ, RZ, 0x1f ;  /* 0x0000001fff117424 */ /* 0x000fe200078e00ff */
[----:B------:R-:W-:Y:S02]  /*13f0*/  MOV R14, 0xffffffff ;  /* 0xffffffff000e7802 */ /* 0x000fe40000000f00 */
[----:B------:R-:W-:Y:S02]  /*1400*/  MOV R19, R13 ;  /* 0x0000000d00137202 */ /* 0x000fe40000000f00 */
[----:B------:R-:W-:Y:S02]  /*1410*/  MOV R8, 0x1430 ;  /* 0x0000143000087802 */ /* 0x000fe40000000f00 */
[----:B------:R-:W-:Y:S05]  /*1420*/  CALL.REL.NOINC `($__internal_67_$__cuda_sm70_shflsync_bfly_p) ;  /* 0x0000041000007944 */ /* 0x000fea0003c00000 */
[----:B0-----:R-:W-:Y:S01]  /*1430*/  HFMA2.MMA R17, -RZ, RZ, 0, 1.847743988037109375e-06 ;  /* 0x0000001fff117435 */ /* 0x001fe200000001ff */
[----:B-1----:R-:W-:Y:S01]  /*1440*/  MOV R18, R14 ;  /* 0x0000000e00127202 */ /* 0x002fe20000000f00 */
[----:B------:R-:W-:Y:S01]  /*1450*/  IMAD.MOV.U32 R16, RZ, RZ, 0x1 ;  /* 0x00000001ff107424 */ /* 0x000fe200078e00ff */
[----:B------:R-:W-:-:S02]  /*1460*/  MOV R19, R11 ;  /* 0x0000000b00137202 */ /* 0x000fc40000000f00 */
[----:B------:R-:W-:Y:S02]  /*1470*/  MOV R14, 0xffffffff ;  /* 0xffffffff000e7802 */ /* 0x000fe40000000f00 */
[----:B------:R-:W-:Y:S02]  /*1480*/  MOV R8, 0x14a0 ;  /* 0x000014a000087802 */ /* 0x000fe40000000f00 */
[----:B------:R-:W-:Y:S05]  /*1490*/  CALL.REL.NOINC `($__internal_67_$__cuda_sm70_shflsync_bfly_p) ;  /* 0x000003a000007944 */ /* 0x000fea0003c00000 */
[----:B0-----:R-:W-:Y:S01]  /*14a0*/  HFMA2.MMA R16, -RZ, RZ, 0, 1.1920928955078125e-07 ;  /* 0x00000002ff107435 */ /* 0x001fe200000001ff */
[----:B-1----:R-:W-:Y:S01]  /*14b0*/  FADD.FTZ R19, R11, R14 ;  /* 0x0000000e0b137221 */ /* 0x002fe20000010000 */
[----:B------:R-:W-:Y:S01]  /*14c0*/  MOV R17, 0x1f ;  /* 0x0000001f00117802 */ /* 0x000fe20000000f00 */
[----:B------:R-:W-:Y:S01]  /*14d0*/  IMAD.MOV.U32 R14, RZ, RZ, -0x1 ;  /* 0xffffffffff0e7424 */ /* 0x000fe200078e00ff */
[----:B------:R-:W-:Y:S02]  /*14e0*/  MOV R8, 0x1500 ;  /* 0x0000150000087802 */ /* 0x000fe40000000f00 */
[----:B------:R-:W-:Y:S05]  /*14f0*/  CALL.REL.NOINC `($__internal_67_$__cuda_sm70_shflsync_bfly_p) ;  /* 0x0000034000007944 */ /* 0x000fea0003c00000 */
[----:B0-----:R-:W-:Y:S01]  /*1500*/  HFMA2.MMA R16, -RZ, RZ, 0, 2.384185791015625e-07 ;  /* 0x00000004ff107435 */ /* 0x001fe200000001ff */
[----:B-1----:R-:W-:Y:S01]  /*1510*/  FADD.FTZ R19, R19, R14 ;  /* 0x0000000e13137221 */ /* 0x002fe20000010000 */
[----:B------:R-:W-:Y:S02]  /*1520*/  MOV R17, 0x1f ;  /* 0x0000001f00117802 */ /* 0x000fe40000000f00 */
[----:B------:R-:W-:-:S02]  /*1530*/  MOV R14, 0xffffffff ;  /* 0xffffffff000e7802 */ /* 0x000fc40000000f00 */
        /* <DEDUP_REMOVED lines=10> */
[----:B------:R-:W-:Y:S02]  /*15e0*/  MOV R17, 0x1f ;  /* 0x0000001f00117802 */ /* 0x000fe40000000f00 */
[----:B------:R-:W-:Y:S01]  /*15f0*/  MOV R14, 0xffffffff ;  /* 0xffffffff000e7802 */ /* 0x000fe20000000f00 */
[----:B------:R-:W-:Y:S01]  /*1600*/  IMAD.MOV.U32 R19, RZ, RZ, R11 ;  /* 0x000000ffff137224 */ /* 0x000fe200078e000b */
[----:B------:R-:W-:-:S02]  /*1610*/  MOV R8, 0x1630 ;  /* 0x0000163000087802 */ /* 0x000fc40000000f00 */
[----:B------:R-:W-:Y:S05]  /*1620*/  CALL.REL.NOINC `($__internal_67_$__cuda_sm70_shflsync_bfly_p) ;  /* 0x0000021000007944 */ /* 0x000fea0003c00000 */
[----:B0-----:R-:W-:Y:S01]  /*1630*/  HFMA2.MMA R16, -RZ, RZ, 0, 5.9604644775390625e-08 ;  /* 0x00000001ff107435 */ /* 0x001fe200000001ff */
[----:B-1----:R-:W-:Y:S01]  /*1640*/  MOV R20, R14 ;  /* 0x0000000e00147202 */ /* 0x002fe20000000f00 */
[----:B------:R-:W-:Y:S01]  /*1650*/  IMAD.MOV.U32 R14, RZ, RZ, -0x1 ;  /* 0xffffffffff0e7424 */ /* 0x000fe200078e00ff */
[----:B------:R-:W-:-:S02]  /*1660*/  MOV R19, R10 ;  /* 0x0000000a00137202 */ /* 0x000fc40000000f00 */
[----:B------:R-:W-:Y:S02]  /*1670*/  MOV R17, 0x1f ;  /* 0x0000001f00117802 */ /* 0x000fe40000000f00 */
[----:B------:R-:W-:Y:S02]  /*1680*/  MOV R8, 0x16a0 ;  /* 0x000016a000087802 */ /* 0x000fe40000000f00 */
[----:B------:R-:W-:Y:S05]  /*1690*/  CALL.REL.NOINC `($__internal_67_$__cuda_sm70_shflsync_bfly_p) ;  /* 0x000001a000007944 */ /* 0x000fea0003c00000 */
[----:B0-----:R-:W-:Y:S01]  /*16a0*/  HFMA2.MMA R16, -RZ, RZ, 0, 1.1920928955078125e-07 ;  /* 0x00000002ff107435 */ /* 0x001fe200000001ff */
[----:B-1----:R-:W-:Y:S01]  /*16b0*/  FADD.FTZ R19, R10, R14 ;  /* 0x0000000e0a137221 */ /* 0x002fe20000010000 */
[----:B------:R-:W-:Y:S02]  /*16c0*/  MOV R17, 0x1f ;  /* 0x0000001f00117802 */ /* 0x000fe40000000f00 */
[----:B------:R-:W-:Y:S02]  /*16d0*/  MOV R14, 0xffffffff ;  /* 0xffffffff000e7802 */ /* 0x000fe40000000f00 */
[----:B------:R-:W-:Y:S02]  /*16e0*/  MOV R8, 0x1700 ;  /* 0x0000170000087802 */ /* 0x000fe40000000f00 */
[----:B------:R-:W-:Y:S05]  /*16f0*/  CALL.REL.NOINC `($__internal_67_$__cuda_sm70_shflsync_bfly_p) ;  /* 0x0000014000007944 */ /* 0x000fea0003c00000 */
[----:B0-----:R-:W-:Y:S01]  /*1700*/  HFMA2.MMA R16, -RZ, RZ, 0, 2.384185791015625e-07 ;  /* 0x00000004ff107435 */ /* 0x001fe200000001ff */
[----:B-1----:R-:W-:Y:S01]  /*1710*/  FADD.FTZ R19, R19, R14 ;  /* 0x0000000e13137221 */ /* 0x002fe20000010000 */
[----:B------:R-:W-:Y:S01]  /*1720*/  MOV R14, 0xffffffff ;  /* 0xffffffff000e7802 */ /* 0x000fe20000000f00 */
[----:B------:R-:W-:Y:S01]  /*1730*/  IMAD.MOV.U32 R17, RZ, RZ, 0x1f ;  /* 0x0000001fff117424 */ /* 0x000fe200078e00ff */
        /* <DEDUP_REMOVED lines=8> */
[----:B0-----:R-:W-:Y:S01]  /*17c0*/  HFMA2.MMA R17, -RZ, RZ, 0, 1.847743988037109375e-06 ;  /* 0x0000001fff117435 */ /* 0x001fe200000001ff */
[----:B-1----:R-:W-:Y:S01]  /*17d0*/  FADD.FTZ R19, R19, R14 ;  /* 0x0000000e13137221 */ /* 0x002fe20000010000 */
[----:B------:R-:W-:Y:S01]  /*17e0*/  MOV R14, 0xffffffff ;  /* 0xffffffff000e7802 */ /* 0x000fe20000000f00 */
[----:B------:R-:W-:Y:S01]  /*17f0*/  IMAD.MOV.U32 R16, RZ, RZ, 0x10 ;  /* 0x00000010ff107424 */ /* 0x000fe200078e00ff */
[----:B------:R-:W-:Y:S02]  /*1800*/  MOV R8, 0x1820 ;  /* 0x0000182000087802 */ /* 0x000fe40000000f00 */
[----:B------:R-:W-:Y:S05]  /*1810*/  CALL.REL.NOINC `($__internal_67_$__cuda_sm70_shflsync_bfly_p) ;  /* 0x0000002000007944 */ /* 0x000fea0003c00000 */
[----:B-1----:R-:W-:Y:S01]  /*1820*/  MOV R8, R14 ;  /* 0x0000000e00087202 */ /* 0x002fe20000000f00 */
[----:B0-----:R-:W-:Y:S05]  /*1830*/  BRA `(.L_x_2034) ;  /* 0xfffff58000007947 */ /* 0x001fea000383ffff */
        .weak           $__internal_67_$__cuda_sm70_shflsync_bfly_p
        .type           $__internal_67_$__cuda_sm70_shflsync_bfly_p,@function
        .size           $__internal_67_$__cuda_sm70_shflsync_bfly_p,(.L_x_3429 - $__internal_67_$__cuda_sm70_shflsync_bfly_p)
$__internal_67_$__cuda_sm70_shflsync_bfly_p:
[----:B------:R-:W-:Y:S01]  /*1840*/  HFMA2.MMA R9, -RZ, RZ, 0, 0 ;  /* 0x00000000ff097435 */ /* 0x000fe200000001ff */
[----:B------:R-:W-:Y:S04]  /*1850*/  WARPSYNC R14 ;  /* 0x0000000e00007348 */ /* 0x000fe80003800000 */
[----:B------:R0:W1:Y:S01]  /*1860*/  SHFL.BFLY PT, R14, R19, R16, R17 ;  /* 0x0c000010130e7389 */ /* 0x00006200000e0011 */
[----:B------:R-:W-:Y:S05]  /*1870*/  RET.REL.NODEC R8 `(_ZN10layer_norm40ln_parallel_residual_bwd_finalize_kernelINS_22Kernel_traits_finalizeILj7168Ef6__halfS2_S2_fjLb0ELj1024ELj4ENS_18Kernel_traits_baseILj7168EfS2_S2_S2_fjLj1024EEEEELb0EEEvNS_9BwdParamsE) ;  /* 0xffffe78008007950 */ /* 0x000fea0003c3ffff */
.L_x_2035:
        /* <DEDUP_REMOVED lines=16> */
.L_x_3429:


//--------------------- .text._ZN10layer_norm31ln_parallel_residual_bwd_kernelINS_13Kernel_traitsIf6__halfS2_S2_fjLj7168ELj1ELj1ELj8ELj8ENS_18Kernel_traits_baseILj7168EfS2_S2_S2_fjLj256EEEEELb1ELb1ELb0EEEvNS_9BwdParamsE --------------------------
	.section	.text._ZN10layer_norm31ln_parallel_residual_bwd_kernelINS_13Kernel_traitsIf6__halfS2_S2_fjLj7168ELj1ELj1ELj8ELj8ENS_18Kernel_traits_baseILj7168EfS2_S2_S2_fjLj256EEEEELb1ELb1ELb0EEEvNS_9BwdParamsE,"ax",@progbits
	.sectioninfo	@"SHI_REGISTERS=208"
	.align	128
        .global         _ZN10layer_norm31ln_parallel_residual_bwd_kernelINS_13Kernel_traitsIf6__halfS2_S2_fjLj7168ELj1ELj1ELj8ELj8ENS_18Kernel_traits_baseILj7168EfS2_S2_S2_fjLj256EEEEELb1ELb1ELb0EEEvNS_9BwdParamsE
        .type           _ZN10layer_norm31ln_parallel_residual_bwd_kernelINS_13Kernel_traitsIf6__halfS2_S2_fjLj7168ELj1ELj1ELj8ELj8ENS_18Kernel_traits_baseILj7168EfS2_S2_S2_fjLj256EEEEELb1ELb1ELb0EEEvNS_9BwdParamsE,@function
        .size           _ZN10layer_norm31ln_parallel_residual_bwd_kernelINS_13Kernel_traitsIf6__halfS2_S2_fjLj7168ELj1ELj1ELj8ELj8ENS_18Kernel_traits_baseILj7168EfS2_S2_S2_fjLj256EEEEELb1ELb1ELb0EEEvNS_9BwdParamsE,(.L_x_3430 - _ZN10layer_norm31ln_parallel_residual_bwd_kernelINS_13Kernel_traitsIf6__halfS2_S2_fjLj7168ELj1ELj1ELj8ELj8ENS_18Kernel_traits_baseILj7168EfS2_S2_S2_fjLj256EEEEELb1ELb1ELb0EEEvNS_9BwdParamsE)
        .other          _ZN10layer_norm31ln_parallel_residual_bwd_kernelINS_13Kernel_traitsIf6__halfS2_S2_fjLj7168ELj1ELj1ELj8ELj8ENS_18Kernel_traits_baseILj7168EfS2_S2_S2_fjLj256EEEEELb1ELb1ELb0EEEvNS_9BwdParamsE,@"STO_CUDA_ENTRY STV_DEFAULT"
_ZN10layer_norm31ln_parallel_residual_bwd_kernelINS_13Kernel_traitsIf6__halfS2_S2_fjLj7168ELj1ELj1ELj8ELj8ENS_18Kernel_traits_baseILj7168EfS2_S2_S2_fjLj256EEEEELb1ELb1ELb0EEEvNS_9BwdParamsE:
.text._ZN10layer_norm31ln_parallel_residual_bwd_kernelINS_13Kernel_traitsIf6__halfS2_S2_fjLj7168ELj1ELj1ELj8ELj8ENS_18Kernel_traits_baseILj7168EfS2_S2_S2_fjLj256EEEEELb1ELb1ELb0EEEvNS_9BwdParamsE:
        /* <DEDUP_REMOVED lines=81> */
.L_x_2080:
        /* <DEDUP_REMOVED lines=36> */
[----:B------:R-:W3:Y:S04]  /*0750*/  LDG.E.64 R12, [R12.64] ;  /* 0x000000040c0c7981 */ /* 0x000ee8000c1e1b00 */
[----:B------:R-:W1:Y:S01]  /*0760*/  LDG.E.64 R10, [R10.64] ;  /* 0x000000040a0a7981 */ /* 0x000e62000c1e1b00 */
[----:B0-----:R-:W-:-:S04]  /*0770*/  ISETP.NE.AND P4, PT, R2, RZ, PT ;  /* 0x000000ff0200720c */ /* 0x001fc80003f85270 */
[----:B-----5:R-:W-:Y:S02]  /*0780*/  FSEL R126, R137, RZ, !P4 ;  /* 0x000000ff897e7208 */ /* 0x020fe40006000000 */
[----:B------:R-:W-:-:S04]  /*0790*/  IADD3 R14, P4, R14, c[0x0][0x190], RZ ;  /* 0x000064000e0e7a10 */ /* 0x000fc80007f9e0ff */
[----:B------:R-:W-:-:S05]  /*07a0*/  IADD3.X R15, R9, c[0x0][0x194], RZ, P4, !PT ;  /* 0x00006500090f7a10 */ /* 0x000fca00027fe4ff */
[----:B------:R0:W5:Y:S01]  /*07b0*/  LDG.E R9, [R14.64] ;  /* 0x000000040e097981 */ /* 0x000162000c1e1900 */
[----:B------:R-:W-:Y:S01]  /*07c0*/  IADD3 R138, R6, 0x100, RZ ;  /* 0x00000100068a7810 */ /* 0x000fe20007ffe0ff */
[----:B-1----:R-:W-:Y:S01]  /*07d0*/  IMAD.MOV.U32 R17, RZ, RZ, R10 ;  /* 0x000000ffff117224 */ /* 0x002fe200078e000a */
[--C-:B--2---:R-:W-:Y:S01]  /*07e0*/  SHF.R.U64 R125, R10, 0x10, R11.reuse ;  /* 0x000000100a7d7819 */ /* 0x104fe2000000120b */
[----:B------:R-:W-:-:S03]  /*07f0*/  IMAD.MOV.U32 R124, RZ, RZ, R11 ;  /* 0x000000ffff7c7224 */ /* 0x000fc600078e000b */
[----:B------:R-:W-:Y:S01]  /*0800*/  HADD2.F32 R17, -RZ, R17.H0_H0 ;  /* 0x20000011ff117230 */ /* 0x000fe20000004100 */
[----:B---3--:R-:W-:Y:S01]  /*0810*/  IMAD.MOV.U32 R16, RZ, RZ, R12 ;  /* 0x000000ffff107224 */ /* 0x008fe200078e000c */
        /* <DEDUP_REMOVED lines=8> */
[----:B0-----:R-:W-:Y:S01]  /*08a0*/  HADD2.F32 R15, -RZ, R10.H0_H0 ;  /* 0x2000000aff0f7230 */ /* 0x001fe20000004100 */
        /* <DEDUP_REMOVED lines=30> */
.L_x_2038:
[----:B-1----:R-:W-:Y:S05]  /*0a90*/  BSYNC B0 ;  /* 0x0000000000007941 */ /* 0x002fea0003800000 */
.L_x_2037:
        /* <DEDUP_REMOVED lines=29> */
[--C-:B------:R-:W-:Y:S01]  /*0c70*/  IMAD.MOV.U32 R125, RZ, RZ, R21.reuse ;  /* 0x000000ffff7d7224 */ /* 0x100fe200078e0015 */
[----:B------:R-:W-:Y:S02]  /*0c80*/  SHF.R.U32.HI R126, RZ, 0x10, R21 ;  /* 0x00000010ff7e7819 */ /* 0x000fe40000011615 */
[----:B------:R-:W-:Y:S01]  /*0c90*/  HADD2.F32 R27, -RZ, R27.H0_H0 ;  /* 0x2000001bff1b7230 */ /* 0x000fe20000004100 */
[----:B---3--:R-:W-:Y:S01]  /*0ca0*/  IMAD.MOV.U32 R26, RZ, RZ, R22 ;  /* 0x000000ffff1a7224 */ /* 0x008fe200078e0016 */
[----:B------:R-:W-:Y:S01]  /*0cb0*/  HADD2.F32 R124, -RZ, R124.H0_H0 ;  /* 0x2000007cff7c7230 */ /* 0x000fe20000004100 */
[--C-:B------:R-:W-:Y:S01]  /*0cc0*/  IMAD.MOV.U32 R20, RZ, RZ, R23.reuse ;  /* 0x000000ffff147224 */ /* 0x100fe200078e0017 */
[----:B------:R-:W-:Y:S01]  /*0cd0*/  SHF.R.U64 R127, R22, 0x10, R23 ;  /* 0x00000010167f7819 */ /* 0x000fe20000001217 */
[----:B------:R-:W-:Y:S01]  /*0ce0*/  HADD2.F32 R125, -RZ, R125.H0_H0 ;  /* 0x2000007dff7d7230 */ /* 0x000fe20000004100 */
[C---:B------:R-:W-:Y:S01]  /*0cf0*/  FADD.FTZ R22, -R128.reuse, R27 ;  /* 0x0000001b80167221 */ /* 0x040fe20000010100 */
[----:B------:R-:W-:Y:S01]  /*0d00*/  HADD2.F32 R21, -RZ, R126.H0_H0 ;  /* 0x2000007eff157230 */ /* 0x000fe20000004100 */
[----:B------:R-:W-:Y:S01]  /*0d10*/  SHF.R.U32.HI R130, RZ, 0x10, R23 ;  /* 0x00000010ff827819 */ /* 0x000fe20000011617 */
[----:B------:R-:W-:Y:S01]  /*0d20*/  FADD.FTZ R124, -R128, R124 ;  /* 0x0000007c807c7221 */ /* 0x000fe20000010100 */
[----:B------:R-:W-:-:S02]  /*0d30*/  HADD2.F32 R23, -RZ, R26.H0_H0 ;  /* 0x2000001aff177230 */ /* 0x000fc40000004100 */
[----:B0-----:R-:W-:Y:S01]  /*0d40*/  HADD2.F32 R25, -RZ, R20.H0_H0 ;  /* 0x20000014ff197230 */ /* 0x001fe20000004100 */
[C---:B------:R-:W-:Y:S01]  /*0d50*/  FMUL.FTZ R20, R5.reuse, R22 ;  /* 0x0000001605147220 */ /* 0x040fe20000410000 */
[----:B------:R-:W-:Y:S01]  /*0d60*/  HADD2.F32 R24, -RZ, R127.H0_H0 ;  /* 0x2000007fff187230 */ /* 0x000fe20000004100 */
[C---:B------:R-:W-:Y:S02]  /*0d70*/  FADD.FTZ R126, -R128.reuse, R125 ;  /* 0x0000007d807e7221 */ /* 0x040fe40000010100 */
[----:B------:R-:W-:Y:S02]  /*0d80*/  FADD.FTZ R128, -R128, R21 ;  /* 0x0000001580807221 */ /* 0x000fe40000010100 */
[----:B------:R-:W-:Y:S02]  /*0d90*/  FMUL.FTZ R21, R5, R124 ;  /* 0x0000007c05157220 */ /* 0x000fe40000410000 */
[----:B------:R-:W-:Y:S02]  /*0da0*/  FADD.FTZ R60, R60, R23 ;  /* 0x000000173c3c7221 */ /* 0x000fe40000010000 */
[----:B------:R-:W-:-:S02]  /*0db0*/  FFMA.FTZ R88, R20, R23, R88 ;  /* 0x0000001714587223 */ /* 0x000fc40000010058 */
[----:B------:R-:W-:Y:S02]  /*0dc0*/  FMUL.FTZ R23, R116, R23 ;  /* 0x0000001774177220 */ /* 0x000fe40000410000 */
[----:B------:R-:W-:Y:S02]  /*0dd0*/  FADD.FTZ R61, R61, R24 ;  /* 0x000000183d3d7221 */ /* 0x000fe40000010000 */
[-C--:B------:R-:W-:Y:S02]  /*0de0*/  FFMA.FTZ R89, R21, R24.reuse, R89 ;  /* 0x0000001815597223 */ /* 0x080fe40000010059 */
        /* <DEDUP_REMOVED lines=18> */
.L_x_2040:
[----:B------:R-:W-:Y:S05]  /*0f10*/  BSYNC B0 ;  /* 0x0000000000007941 */ /* 0x000fea0003800000 */
.L_x_2039:
        /* <DEDUP_REMOVED lines=30> */
[----:B------:R-:W-:Y:S02]  /*1100*/  HADD2.F32 R37, -RZ, R37.H0_H0 ;  /* 0x20000025ff257230 */ /* 0x000fe40000004100 */
[----:B------:R-:W-:Y:S02]  /*1110*/  HADD2.F32 R124, -RZ, R124.H0_H0 ;  /* 0x2000007cff7c7230 */ /* 0x000fe40000004100 */
[----:B------:R-:W-:Y:S01]  /*1120*/  HADD2.F32 R125, -RZ, R125.H0_H0 ;  /* 0x2000007dff7d7230 */ /* 0x000fe20000004100 */
[----:B---3--:R-:W-:Y:S01]  /*1130*/  IMAD.MOV.U32 R36, RZ, RZ, R30 ;  /* 0x000000ffff247224 */ /* 0x008fe200078e001e */
[----:B------:R-:W-:Y:S01]  /*1140*/  HADD2.F32 R33, -RZ, R126.H0_H0 ;  /* 0x2000007eff217230 */ /* 0x000fe20000004100 */
[----:B------:R-:W-:Y:S01]  /*1150*/  SHF.R.U64 R127, R30, 0x10, R31 ;  /* 0x000000101e7f7819 */ /* 0x000fe2000000121f */
[----:B------:R-:W-:-:S02]  /*1160*/  FADD.FTZ R30, -R128, R37 ;  /* 0x00000025801e7221 */ /* 0x000fc40000010100 */
[C---:B------:R-:W-:Y:S02]  /*1170*/  FADD.FTZ R124, -R128.reuse, R124 ;  /* 0x0000007c807c7221 */ /* 0x040fe40000010100 */
[C---:B------:R-:W-:Y:S02]  /*1180*/  FADD.FTZ R126, -R128.reuse, R125 ;  /* 0x0000007d807e7221 */ /* 0x040fe40000010100 */
[----:B------:R-:W-:Y:S01]  /*1190*/  FADD.FTZ R128, -R128, R33 ;  /* 0x0000002180807221 */ /* 0x000fe20000010100 */
[----:B------:R-:W-:Y:S01]  /*11a0*/  HADD2.F32 R33, -RZ, R36.H0_H0 ;  /* 0x20000024ff217230 */ /* 0x000fe20000004100 */
[C---:B------:R-:W-:Y:S01]  /*11b0*/  FMUL.FTZ R30, R5.reuse, R30 ;  /* 0x0000001e051e7220 */ /* 0x040fe20000410000 */
[--C-:B------:R-:W-:Y:S01]  /*11c0*/  SHF.R.U32.HI R130, RZ, 0x10, R31.reuse ;  /* 0x00000010ff827819 */ /* 0x100fe2000001161f */
[----:B------:R-:W-:Y:S01]  /*11d0*/  IMAD.MOV.U32 R32, RZ, RZ, R31 ;  /* 0x000000ffff207224 */ /* 0x000fe200078e001f */
[----:B0-----:R-:W-:Y:S01]  /*11e0*/  HADD2.F32 R34, -RZ, R127.H0_H0 ;  /* 0x2000007fff227230 */ /* 0x001fe20000004100 */
[----:B------:R-:W-:-:S02]  /*11f0*/  FMUL.FTZ R31, R5, R124 ;  /* 0x0000007c051f7220 */ /* 0x000fc40000410000 */
[----:B------:R-:W-:Y:S02]  /*1200*/  FADD.FTZ R56, R56, R33 ;  /* 0x0000002138387221 */ /* 0x000fe40000010000 */
[-C--:B------:R-:W-:Y:S01]  /*1210*/  FFMA.FTZ R84, R30, R33.reuse, R84 ;  /* 0x000000211e547223 */ /* 0x080fe20000010054 */
[----:B------:R-:W-:Y:S01]  /*1220*/  HADD2.F32 R35, -RZ, R32.H0_H0 ;  /* 0x20000020ff237230 */ /* 0x000fe20000004100 */
        /* <DEDUP_REMOVED lines=21> */
.L_x_2042:
[----:B------:R-:W-:Y:S05]  /*1380*/  BSYNC B0 ;  /* 0x0000000000007941 */ /* 0x000fea0003800000 */
.L_x_2041:
        /* <DEDUP_REMOVED lines=26> */
[----:B-1----:R-:W-:Y:S02]  /*1530*/  IMAD.MOV.U32 R130, RZ, RZ, R124 ;  /* 0x000000ffff827224 */ /* 0x002fe400078e007c */
[----:B---3--:R-:W-:Y:S01]  /*1540*/  IMAD.MOV.U32 R131, RZ, RZ, R126 ;  /* 0x000000ffff837224 */ /* 0x008fe200078e007e */
[--C-:B--2---:R-:W-:Y:S01]  /*1550*/  SHF.R.U64 R132, R126, 0x10, R127.reuse ;  /* 0x000000107e847819 */ /* 0x104fe2000000127f */
[--C-:B------:R-:W-:Y:S01]  /*1560*/  IMAD.MOV.U32 R133, RZ, RZ, R127.reuse ;  /* 0x000000ffff857224 */ /* 0x100fe200078e007f */
[----:B------:R-:W-:Y:S02]  /*1570*/  SHF.R.U32.HI R139, RZ, 0x10, R127 ;  /* 0x00000010ff8b7819 */ /* 0x000fe4000001167f */
[----:B------:R-:W-:Y:S01]  /*1580*/  HADD2.F32 R131, -RZ, R131.H0_H0 ;  /* 0x20000083ff837230 */ /* 0x000fe20000004100 */
[--C-:B------:R-:W-:Y:S01]  /*1590*/  SHF.R.U64 R140, R124, 0x10, R125.reuse ;  /* 0x000000107c8c7819 */ /* 0x100fe2000000127d */
[--C-:B------:R-:W-:Y:S01]  /*15a0*/  IMAD.MOV.U32 R126, RZ, RZ, R125.reuse ;  /* 0x000000ffff7e7224 */ /* 0x100fe200078e007d */
[----:B0-----:R-:W-:Y:S01]  /*15b0*/  SHF.R.U32.HI R129, RZ, 0x10, R125 ;  /* 0x00000010ff817819 */ /* 0x001fe2000001167d */
        /* <DEDUP_REMOVED lines=35> */
.L_x_2044:
[----:B------:R-:W-:Y:S05]  /*17f0*/  BSYNC B0 ;  /* 0x0000000000007941 */ /* 0x000fea0003800000 */
.L_x_2043:
        /* <DEDUP_REMOVED lines=20> */
[----:B------:R-:W1:Y:S02]  /*1940*/  LDG.E.64 R126, [R126.64] ;  /* 0x000000047e7e7981 */ /* 0x000e64000c1e1b00 */
[----:B------:R-:W-:Y:S01]  /*1950*/  IADD3.X R129, R124, c[0x0][0x194], RZ, P4, !PT ;  /* 0x000065007c817a10 */ /* 0x000fe200027fe4ff */
[----:B------:R-:W-:-:S04]  /*1960*/  IMAD.WIDE.U32 R124, R138, R125, c[0x0][0x208] ;  /* 0x000082008a7c7625 */ /* 0x000fc800078e007d */
[----:B------:R0:W5:Y:S04]  /*1970*/  LDG.E R149, [R128.64] ;  /* 0x0000000480957981 */ /* 0x000168000c1e1900 */
[----:B------:R-:W3:Y:S01]  /*1980*/  LDG.E.64 R124, [R124.64] ;  /* 0x000000047c7c7981 */ /* 0x000ee2000c1e1b00 */
[----:B------:R-:W-:Y:S01]  /*1990*/  IADD3 R138, R138, 0x100, RZ ;  /* 0x000001008a8a7810 */ /* 0x000fe20007ffe0ff */
[----:B-1----:R-:W-:Y:S01]  /*19a0*/  IMAD.MOV.U32 R131, RZ, RZ, R126 ;  /* 0x000000ffff837224 */ /* 0x002fe200078e007e */
[--C-:B--2---:R-:W-:Y:S01]  /*19b0*/  SHF.R.U64 R132, R126, 0x10, R127.reuse ;  /* 0x000000107e847819 */ /* 0x104fe2000000127f */
[--C-:B------:R-:W-:Y:S01]  /*19c0*/  IMAD.MOV.U32 R133, RZ, RZ, R127.reuse ;  /* 0x000000ffff857224 */ /* 0x100fe200078e007f */
[----:B------:R-:W-:Y:S02]  /*19d0*/  SHF.R.U32.HI R139, RZ, 0x10, R127 ;  /* 0x00000010ff8b7819 */ /* 0x000fe4000001167f */
[----:B------:R-:W-:Y:S01]  /*19e0*/  HADD2.F32 R131, -RZ, R131.H0_H0 ;  /* 0x20000083ff837230 */ /* 0x000fe20000004100 */
[----:B---3--:R-:W-:Y:S01]  /*19f0*/  IMAD.MOV.U32 R130, RZ, RZ, R124 ;  /* 0x000000ffff827224 */ /* 0x008fe200078e007c */
        /* <DEDUP_REMOVED lines=38> */
.L_x_2046:
[----:B------:R-:W-:Y:S05]  /*1c60*/  BSYNC B0 ;  /* 0x0000000000007941 */ /* 0x000fea0003800000 */
.L_x_2045:
        /* <DEDUP_REMOVED lines=70> */
.L_x_2048:
[----:B------:R-:W-:Y:S05]  /*20d0*/  BSYNC B0 ;  /* 0x0000000000007941 */ /* 0x000fea0003800000 */
.L_x_2047:
        /* <DEDUP_REMOVED lines=27> */
[----:B-1----:R-:W-:Y:S01]  /*2290*/  IMAD.MOV.U32 R132, RZ, RZ, R124 ;  /* 0x000000ffff847224 */ /* 0x002fe200078e007c */
[--C-:B0-----:R-:W-:Y:S01]  /*22a0*/  SHF.R.U64 R131, R124, 0x10, R125.reuse ;  /* 0x000000107c837819 */ /* 0x101fe2000000127d */
[----:B------:R-:W-:-:S02]  /*22b0*/  IMAD.MOV.U32 R133, RZ, RZ, R125 ;  /* 0x000000ffff857224 */ /* 0x000fc400078e007d */
[----:B------:R-:W-:Y:S02]  /*22c0*/  HADD2.F32 R125, -RZ, R137.H0_H0 ;  /* 0x20000089ff7d7230 */ /* 0x000fe40000004100 */
[----:B------:R-:W-:Y:S01]  /*22d0*/  HADD2.F32 R132, -RZ, R132.H0_H0 ;  /* 0x20000084ff847230 */ /* 0x000fe20000004100 */
[----:B----4-:R-:W-:Y:S01]  /*22e0*/  IMAD.MOV.U32 R130, RZ, RZ, R126 ;  /* 0x000000ffff827224 */ /* 0x010fe200078e007e */
[----:B------:R-:W-:Y:S01]  /*22f0*/  SHF.R.U64 R139, R126, 0x10, R127 ;  /* 0x000000107e8b7819 */ /* 0x000fe2000000127f */
[----:B------:R-:W-:Y:S01]  /*2300*/  HADD2.F32 R131, -RZ, R131.H0_H0 ;  /* 0x20000083ff837230 */ /* 0x000fe20000004100 */
[C---:B------:R-:W-:Y:S01]  /*2310*/  FADD.FTZ R138, -R186.reuse, R125 ;  /* 0x0000007dba8a7221 */ /* 0x040fe20000010100 */
[----:B------:R-:W-:Y:S01]  /*2320*/  HADD2.F32 R133, -RZ, R133.H0_H0 ;  /* 0x20000085ff857230 */ /* 0x000fe20000004100 */
[C---:B------:R-:W-:Y:S01]  /*2330*/  FADD.FTZ R132, -R186.reuse, R132 ;  /* 0x00000084ba847221 */ /* 0x040fe20000010100 */
[----:B------:R-:W-:Y:S01]  /*2340*/  HADD2.F32 R125, -RZ, R130.H0_H0 ;  /* 0x20000082ff7d7230 */ /* 0x000fe20000004100 */
[----:B------:R-:W-:Y:S01]  /*2350*/  IMAD.MOV.U32 R124, RZ, RZ, R127 ;  /* 0x000000ffff7c7224 */ /* 0x000fe200078e007f */
[----:B------:R-:W-:Y:S01]  /*2360*/  HADD2.F32 R126, -RZ, R139.H0_H0 ;  /* 0x2000008bff7e7230 */ /* 0x000fe20000004100 */
[----:B------:R-:W-:-:S02]  /*2370*/  FADD.FTZ R184, -R186, R131 ;  /* 0x00000083bab87221 */ /* 0x000fc40000010100 */
[----:B---3--:R-:W-:Y:S02]  /*2380*/  FADD.FTZ R128, -R186, R133 ;  /* 0x00000085ba807221 */ /* 0x008fe40000010100 */
[C---:B------:R-:W-:Y:S02]  /*2390*/  FMUL.FTZ R185, R5.reuse, R132 ;  /* 0x0000008405b97220 */ /* 0x040fe40000410000 */
[----:B------:R-:W-:Y:S01]  /*23a0*/  FMUL.FTZ R186, R96, R125 ;  /* 0x0000007d60ba7220 */ /* 0x000fe20000410000 */
[----:B------:R-:W-:Y:S01]  /*23b0*/  SHF.R.U32.HI R129, RZ, 0x10, R127 ;  /* 0x00000010ff817819 */ /* 0x000fe2000001167f */
[----:B------:R-:W-:Y:S01]  /*23c0*/  HADD2.F32 R127, -RZ, R124.H0_H0 ;  /* 0x2000007cff7f7230 */ /* 0x000fe20000004100 */
[----:B------:R-:W-:Y:S02]  /*23d0*/  FMUL.FTZ R184, R5, R184 ;  /* 0x000000b805b87220 */ /* 0x000fe40000410000 */
[----:B------:R-:W-:Y:S02]  /*23e0*/  FMUL.FTZ R187, R97, R126 ;  /* 0x0000007e61bb7220 */ /* 0x000fe40000410000 */
[----:B------:R-:W-:-:S02]  /*23f0*/  FADD.FTZ R124, R135, R186 ;  /* 0x000000ba877c7221 */ /* 0x000fc40000010000 */
[C---:B------:R-:W-:Y:S01]  /*2400*/  FFMA.FTZ R136, R185.reuse, R186, R136 ;  /* 0x000000bab9887223 */ /* 0x040fe20000010088 */
[----:B------:R-:W-:Y:S01]  /*2410*/  HADD2.F32 R130, -RZ, R129.H0_H0 ;  /* 0x20000081ff827230 */ /* 0x000fe20000004100 */
[----:B------:R-:W-:Y:S02]  /*2420*/  FADD.FTZ R40, R40, R125 ;  /* 0x0000007d28287221 */ /* 0x000fe40000010000 */
[----:B------:R-:W-:Y:S02]  /*2430*/  FFMA.FTZ R68, R185, R125, R68 ;  /* 0x0000007db9447223 */ /* 0x000fe40000010044 */
        /* <DEDUP_REMOVED lines=16> */
.L_x_2050:
[----:B------:R-:W-:Y:S05]  /*2540*/  BSYNC B0 ;  /* 0x0000000000007941 */ /* 0x000fea0003800000 */
.L_x_2049:
[----:B------:R-:W-:Y:S01]  /*2550*/  LOP3.LUT P4, RZ, R0, 0x1f, RZ, 0xc0, !PT ;  /* 0x0000001f00ff7812 */ /* 0x000fe2000788c0ff */
[----:B------:R-:W-:Y:S10]  /*2560*/  BRA.DIV ~URZ, `(.L_x_2051) ;  /* 0x000033d27f007947 */ /* 0x000ff4000b800000 */
[----:B------:R1:W2:Y:S02]  /*2570*/  SHFL.DOWN PT, R126, R135, 0x10, 0x1f ;  /* 0x0a001f00877e7f89 */ /* 0x0002a400000e0000 */
.L_x_2081:
        /* <DEDUP_REMOVED lines=18> */
.L_x_2082:
        /* <DEDUP_REMOVED lines=113> */
.L_x_2055:
        /* <DEDUP_REMOVED lines=18> */
.L_x_2056:
[----:B-1----:R-:W-:Y:S02]  /*2ed0*/  IADD3 R6, R6, 0x100, RZ ;  /* 0x0000010006067810 */ /* 0x002fe40007ffe0ff */
.L_x_2054:
[----:B------:R-:W-:Y:S05]  /*2ee0*/  BSYNC B0 ;  /* 0x0000000000007941 */ /* 0x000fea0003800000 */
.L_x_2053:
        /* <DEDUP_REMOVED lines=84> */
.L_x_2059:
        /* <DEDUP_REMOVED lines=18> */
.L_x_2060:
[----:B-1----:R-:W-:Y:S02]  /*3550*/  IADD3 R6, R6, 0x100, RZ ;  /* 0x0000010006067810 */ /* 0x002fe40007ffe0ff */
.L_x_2058:
[----:B------:R-:W-:Y:S05]  /*3560*/  BSYNC B0 ;  /* 0x0000000000007941 */ /* 0x000fea0003800000 */
.L_x_2057:
        /* <DEDUP_REMOVED lines=83> */
.L_x_2063:
        /* <DEDUP_REMOVED lines=18> */
.L_x_2064:
[----:B-1----:R-:W-:Y:S02]  /*3bc0*/  IADD3 R6, R6, 0x100, RZ ;  /* 0x0000010006067810 */ /* 0x002fe40007ffe0ff */
.L_x_2062:
[----:B------:R-:W-:Y:S05]  /*3bd0*/  BSYNC B0 ;  /* 0x0000000000007941 */ /* 0x000fea0003800000 */
.L_x_2061:
        /* <DEDUP_REMOVED lines=83> */
.L_x_2067:
        /* <DEDUP_REMOVED lines=18> */
.L_x_2068:
[----:B-1----:R-:W-:Y:S02]  /*4230*/  IADD3 R6, R6, 0x100, RZ ;  /* 0x0000010006067810 */ /* 0x002fe40007ffe0ff */
.L_x_2066:
[----:B------:R-:W-:Y:S05]  /*4240*/  BSYNC B0 ;  /* 0x0000000000007941 */ /* 0x000fea0003800000 */
.L_x_2065:
        /* <DEDUP_REMOVED lines=83> */
.L_x_2071:
        /* <DEDUP_REMOVED lines=18> */
.L_x_2072:
[----:B-1----:R-:W-:Y:S02]  /*48a0*/  IADD3 R6, R6, 0x100, RZ ;  /* 0x0000010006067810 */ /* 0x002fe40007ffe0ff */
.L_x_2070:
[----:B------:R-:W-:Y:S05]  /*48b0*/  BSYNC B0 ;  /* 0x0000000000007941 */ /* 0x000fea0003800000 */
.L_x_2069:
        /* <DEDUP_REMOVED lines=83> */
.L_x_2075:
        /* <DEDUP_REMOVED lines=18> */
.L_x_2076:
[----:B-1----:R-:W-:Y:S02]  /*4f10*/  IADD3 R6, R6, 0x100, RZ ;  /* 0x0000010006067810 */ /* 0x002fe40007ffe0ff */
.L_x_2074:
[----:B------:R-:W-:Y:S05]  /*4f20*/  BSYNC B0 ;  /* 0x0000000000007941 */ /* 0x000fea0003800000 */
.L_x_2073:
        /* <DEDUP_REMOVED lines=84> */
.L_x_2079:
        /* <DEDUP_REMOVED lines=18> */
.L_x_2078:
[----:B-1----:R-:W-:Y:S05]  /*5590*/  BSYNC B0 ;  /* 0x0000000000007941 */ /* 0x002fea0003800000 */
.L_x_2077:
[----:B------:R-:W-:Y:S02]  /*55a0*/  LOP3.LUT P4, RZ, R4, 0xff, RZ, 0xc0, !PT ;  /* 0x000000ff04ff7812 */ /* 0x000fe4000788c0ff */
[----:B------:R-:W-:Y:S02]  /*55b0*/  IADD3 R3, R3, c[0x0][0x160], RZ ;  /* 0x0000580003037a10 */ /* 0x000fe40007ffe0ff */
[----:B------:R-:W-:Y:S02]  /*55c0*/  SEL R4, RZ, 0x1, P4 ;  /* 0x00000001ff047807 */ /* 0x000fe40002000000 */
[----:B------:R-:W-:-:S13]  /*55d0*/  ISETP.GE.AND P4, PT, R3, c[0x0][0x164], PT ;  /* 0x0000590003007a0c */ /* 0x000fda0003f86270 */
[----:B0-----:R-:W-:Y:S01]  /*55e0*/  @P4 CALL.REL.NOINC `(.L_x_2036) ;  /* 0x0000001000004944 */ /* 0x001fe20003c00000 */
[----:B------:R-:W-:Y:S05]  /*55f0*/  BRA `(.L_x_2080) ;  /* 0xffffaf1000007947 */ /* 0x000fea000383ffff */
.L_x_2036:
        /* <DEDUP_REMOVED lines=52> */
.L_x_2051:
[----:B------:R-:W-:Y:S01]  /*5940*/  IMAD.MOV.U32 R127, RZ, RZ, R135 ;  /* 0x000000ffff7f7224 */ /* 0x000fe200078e0087 */
[----:B------:R-:W-:Y:S01]  /*5950*/  MOV R124, 0x59a0 ;  /* 0x000059a0007c7802 */ /* 0x000fe20000000f00 */
[----:B------:R-:W-:Y:S02]  /*5960*/  IMAD.MOV.U32 R132, RZ, RZ, 0x10 ;  /* 0x00000010ff847424 */ /* 0x000fe400078e00ff */
[----:B------:R-:W-:-:S02]  /*5970*/  IMAD.MOV.U32 R191, RZ, RZ, 0x1f ;  /* 0x0000001fffbf7424 */ /* 0x000fc400078e00ff */
[----:B------:R-:W-:Y:S02]  /*5980*/  IMAD.MOV.U32 R138, RZ, RZ, -0x1 ;  /* 0xffffffffff8a7424 */ /* 0x000fe400078e00ff */
[----:B0----5:R-:W-:Y:S05]  /*5990*/  CALL.REL.NOINC `($__internal_68_$__cuda_sm70_shflsync_down_p) ;  /* 0x0000045000007944 */ /* 0x021fea0003c00000 */
[----:B-1----:R-:W-:Y:S01]  /*59a0*/  IMAD.MOV.U32 R126, RZ, RZ, R191 ;  /* 0x000000ffff7e7224 */ /* 0x002fe200078e00bf */
[----:B0-----:R-:W-:Y:S05]  /*59b0*/  BRA `(.L_x_2081) ;  /* 0xffffcbc000007947 */ /* 0x001fea000383ffff */
.L_x_2052:
[----:B------:R-:W-:Y:S01]  /*59c0*/  IMAD.MOV.U32 R127, RZ, RZ, R136 ;  /* 0x000000ffff7f7224 */ /* 0x000fe200078e0088 */
[----:B------:R-:W-:Y:S01]  /*59d0*/  MOV R124, 0x5a20 ;  /* 0x00005a20007c7802 */ /* 0x000fe20000000f00 */
[----:B------:R-:W-:Y:S02]  /*59e0*/  IMAD.MOV.U32 R132, RZ, RZ, 0x10 ;  /* 0x00000010ff847424 */ /* 0x000fe400078e00ff */
[----:B------:R-:W-:Y:S02]  /*59f0*/  IMAD.MOV.U32 R191, RZ, RZ, 0x1f ;  /* 0x0000001fffbf7424 */ /* 0x000fe400078e00ff */
[----:B------:R-:W-:Y:S02]  /*5a00*/  IMAD.MOV.U32 R138, RZ, RZ, -0x1 ;  /* 0xffffffffff8a7424 */ /* 0x000fe400078e00ff */
[----:B012--5:R-:W-:Y:S05]  /*5a10*/  CALL.REL.NOINC `($__internal_68_$__cuda_sm70_shflsync_down_p) ;  /* 0x000003d000007944 */ /* 0x027fea0003c00000 */
[----:B------:R-:W-:Y:S01]  /*5a20*/  FADD.FTZ R135, R126, R135 ;  /* 0x000000877e877221 */ /* 0x000fe20000010000 */
[----:B------:R-:W-:Y:S01]  /*5a30*/  MOV R124, 0x5aa0 ;  /* 0x00005aa0007c7802 */ /* 0x000fe20000000f00 */
[----:B-1----:R-:W-:Y:S02]  /*5a40*/  FADD.FTZ R136, R136, R191 ;  /* 0x000000bf88887221 */ /* 0x002fe40000010000 */
[----:B0-----:R-:W-:-:S02]  /*5a50*/  IMAD.MOV.U32 R132, RZ, RZ, 0x8 ;  /* 0x00000008ff847424 */ /* 0x001fc400078e00ff */
[----:B------:R-:W-:Y:S02]  /*5a60*/  IMAD.MOV.U32 R191, RZ, RZ, 0x1f ;  /* 0x0000001fffbf7424 */ /* 0x000fe400078e00ff */
[----:B------:R-:W-:Y:S02]  /*5a70*/  IMAD.MOV.U32 R138, RZ, RZ, -0x1 ;  /* 0xffffffffff8a7424 */ /* 0x000fe400078e00ff */
[----:B------:R-:W-:Y:S02]  /*5a80*/  IMAD.MOV.U32 R127, RZ, RZ, R135 ;  /* 0x000000ffff7f7224 */ /* 0x000fe400078e0087 */
[----:B------:R-:W-:Y:S05]  /*5a90*/  CALL.REL.NOINC `($__internal_68_$__cuda_sm70_shflsync_down_p) ;  /* 0x0000035000007944 */ /* 0x000fea0003c00000 */
[----:B-1----:R-:W-:Y:S01]  /*5aa0*/  IMAD.MOV.U32 R126, RZ, RZ, R191 ;  /* 0x000000ffff7e7224 */ /* 0x002fe200078e00bf */
[----:B------:R-:W-:Y:S01]  /*5ab0*/  MOV R124, 0x5b10 ;  /* 0x00005b10007c7802 */ /* 0x000fe20000000f00 */
[----:B0-----:R-:W-:Y:S02]  /*5ac0*/  IMAD.MOV.U32 R127, RZ, RZ, R136 ;  /* 0x000000ffff7f7224 */ /* 0x001fe400078e0088 */
[----:B------:R-:W-:Y:S02]  /*5ad0*/  IMAD.MOV.U32 R132, RZ, RZ, 0x8 ;  /* 0x00000008ff847424 */ /* 0x000fe400078e00ff */
[----:B------:R-:W-:-:S02]  /*5ae0*/  IMAD.MOV.U32 R191, RZ, RZ, 0x1f ;  /* 0x0000001fffbf7424 */ /* 0x000fc400078e00ff */
[----:B------:R-:W-:Y:S02]  /*5af0*/  IMAD.MOV.U32 R138, RZ, RZ, -0x1 ;  /* 0xffffffffff8a7424 */ /* 0x000fe400078e00ff */
[----:B------:R-:W-:Y:S05]  /*5b00*/  CALL.REL.NOINC `($__internal_68_$__cuda_sm70_shflsync_down_p) ;  /* 0x000002e000007944 */ /* 0x000fea0003c00000 */
[----:B------:R-:W-:Y:S01]  /*5b10*/  FADD.FTZ R135, R126, R135 ;  /* 0x000000877e877221 */ /* 0x000fe20000010000 */
[----:B------:R-:W-:Y:S01]  /*5b20*/  MOV R124, 0x5b90 ;  /* 0x00005b90007c7802 */ /* 0x000fe20000000f00 */
[----:B-1----:R-:W-:Y:S02]  /*5b30*/  FADD.FTZ R136, R136, R191 ;  /* 0x000000bf88887221 */ /* 0x002fe40000010000 */
[----:B0-----:R-:W-:Y:S02]  /*5b40*/  IMAD.MOV.U32 R132, RZ, RZ, 0x4 ;  /* 0x00000004ff847424 */ /* 0x001fe400078e00ff */
[----:B------:R-:W-:Y:S02]  /*5b50*/  IMAD.MOV.U32 R191, RZ, RZ, 0x1f ;  /* 0x0000001fffbf7424 */ /* 0x000fe400078e00ff */
[----:B------:R-:W-:Y:S02]  /*5b60*/  IMAD.MOV.U32 R138, RZ, RZ, -0x1 ;  /* 0xffffffffff8a7424 */ /* 0x000fe400078e00ff */
[----:B------:R-:W-:-:S02]  /*5b70*/  IMAD.MOV.U32 R127, RZ, RZ, R135 ;  /* 0x000000ffff7f7224 */ /* 0x000fc400078e0087 */
[----:B------:R-:W-:Y:S05]  /*5b80*/  CALL.REL.NOINC `($__internal_68_$__cuda_sm70_shflsync_down_p) ;  /* 0x0000026000007944 */ /* 0x000fea0003c00000 */
[----:B-1----:R-:W-:Y:S01]  /*5b90*/  IMAD.MOV.U32 R126, RZ, RZ, R191 ;  /* 0x000000ffff7e7224 */ /* 0x002fe200078e00bf */
[----:B------:R-:W-:Y:S01]  /*5ba0*/  MOV R124, 0x5c00 ;  /* 0x00005c00007c7802 */ /* 0x000fe20000000f00 */
[----:B0-----:R-:W-:-:S02]  /*5bb0*/  IMAD.MOV.U32 R127, RZ, RZ, R136 ;  /* 0x000000ffff7f7224 */ /* 0x001fc400078e0088 */
[----:B------:R-:W-:Y:S02]  /*5bc0*/  IMAD.MOV.U32 R132, RZ, RZ, 0x4 ;  /* 0x00000004ff847424 */ /* 0x000fe400078e00ff */
[----:B------:R-:W-:Y:S02]  /*5bd0*/  IMAD.MOV.U32 R191, RZ, RZ, 0x1f ;  /* 0x0000001fffbf7424 */ /* 0x000fe400078e00ff */
[----:B------:R-:W-:Y:S02]  /*5be0*/  IMAD.MOV.U32 R138, RZ, RZ, -0x1 ;  /* 0xffffffffff8a7424 */ /* 0x000fe400078e00ff */
[----:B------:R-:W-:Y:S05]  /*5bf0*/  CALL.REL.NOINC `($__internal_68_$__cuda_sm70_shflsync_down_p) ;  /* 0x000001f000007944 */ /* 0x000fea0003c00000 */
[----:B------:R-:W-:Y:S01]  /*5c00*/  FADD.FTZ R135, R126, R135 ;  /* 0x000000877e877221 */ /* 0x000fe20000010000 */
[----:B------:R-:W-:Y:S01]  /*5c10*/  MOV R124, 0x5c80 ;  /* 0x00005c80007c7802 */ /* 0x000fe20000000f00 */
[----:B-1----:R-:W-:Y:S02]  /*5c20*/  FADD.FTZ R130, R136, R191 ;  /* 0x000000bf88827221 */ /* 0x002fe40000010000 */
[----:B0-----:R-:W-:Y:S02]  /*5c30*/  IMAD.MOV.U32 R132, RZ, RZ, 0x2 ;  /* 0x00000002ff847424 */ /* 0x001fe400078e00ff */
[----:B------:R-:W-:-:S02]  /*5c40*/  IMAD.MOV.U32 R191, RZ, RZ, 0x1f ;  /* 0x0000001fffbf7424 */ /* 0x000fc400078e00ff */
[----:B------:R-:W-:Y:S02]  /*5c50*/  IMAD.MOV.U32 R138, RZ, RZ, -0x1 ;  /* 0xffffffffff8a7424 */ /* 0x000fe400078e00ff */
[----:B------:R-:W-:Y:S02]  /*5c60*/  IMAD.MOV.U32 R127, RZ, RZ, R135 ;  /* 0x000000ffff7f7224 */ /* 0x000fe400078e0087 */
[----:B------:R-:W-:Y:S05]  /*5c70*/  CALL.REL.NOINC `($__internal_68_$__cuda_sm70_shflsync_down_p) ;  /* 0x0000017000007944 */ /* 0x000fea0003c00000 */
[----:B-1----:R-:W-:Y:S01]  /*5c80*/  IMAD.MOV.U32 R126, RZ, RZ, R191 ;  /* 0x000000ffff7e7224 */ /* 0x002fe200078e00bf */
[----:B------:R-:W-:Y:S01]  /*5c90*/  MOV R124, 0x5cf0 ;  /* 0x00005cf0007c7802 */ /* 0x000fe20000000f00 */
[----:B0-----:R-:W-:Y:S02]  /*5ca0*/  IMAD.MOV.U32 R127, RZ, RZ, R130 ;  /* 0x000000ffff7f7224 */ /* 0x001fe400078e0082 */
[----:B------:R-:W-:Y:S02]  /*5cb0*/  IMAD.MOV.U32 R132, RZ, RZ, 0x2 ;  /* 0x00000002ff847424 */ /* 0x000fe400078e00ff */
[----:B------:R-:W-:Y:S02]  /*5cc0*/  IMAD.MOV.U32 R191, RZ, RZ, 0x1f ;  /* 0x0000001fffbf7424 */ /* 0x000fe400078e00ff */
[----:B------:R-:W-:-:S02]  /*5cd0*/  IMAD.MOV.U32 R138, RZ, RZ, -0x1 ;  /* 0xffffffffff8a7424 */ /* 0x000fc400078e00ff */
[----:B------:R-:W-:Y:S05]  /*5ce0*/  CALL.REL.NOINC `($__internal_68_$__cuda_sm70_shflsync_down_p) ;  /* 0x0000010000007944 */ /* 0x000fea0003c00000 */
[----:B------:R-:W-:Y:S01]  /*5cf0*/  FADD.FTZ R128, R126, R135 ;  /* 0x000000877e807221 */ /* 0x000fe20000010000 */
[----:B------:R-:W-:Y:S01]  /*5d00*/  MOV R124, 0x5d70 ;  /* 0x00005d70007c7802 */ /* 0x000fe20000000f00 */
[----:B-1----:R-:W-:-:S02]  /*5d10*/  FADD.FTZ R130, R130, R191 ;  /* 0x000000bf82827221 */ /* 0x002fc40000010000 */
[----:B0-----:R-:W-:Y:S02]  /*5d20*/  IMAD.MOV.U32 R132, RZ, RZ, 0x1 ;  /* 0x00000001ff847424 */ /* 0x001fe400078e00ff */
[----:B------:R-:W-:Y:S02]  /*5d30*/  IMAD.MOV.U32 R191, RZ, RZ, 0x1f ;  /* 0x0000001fffbf7424 */ /* 0x000fe400078e00ff */
[----:B------:R-:W-:Y:S02]  /*5d40*/  IMAD.MOV.U32 R138, RZ, RZ, -0x1 ;  /* 0xffffffffff8a7424 */ /* 0x000fe400078e00ff */
[----:B------:R-:W-:Y:S02]  /*5d50*/  IMAD.MOV.U32 R127, RZ, RZ, R128 ;  /* 0x000000ffff7f7224 */ /* 0x000fe400078e0080 */
[----:B------:R-:W-:Y:S05]  /*5d60*/  CALL.REL.NOINC `($__internal_68_$__cuda_sm70_shflsync_down_p) ;  /* 0x0000008000007944 */ /* 0x000fea0003c00000 */
[----:B-1----:R-:W-:Y:S01]  /*5d70*/  IMAD.MOV.U32 R131, RZ, RZ, R191 ;  /* 0x000000ffff837224 */ /* 0x002fe200078e00bf */
[----:B------:R-:W-:Y:S01]  /*5d80*/  MOV R124, 0x5de0 ;  /* 0x00005de0007c7802 */ /* 0x000fe20000000f00 */
[----:B0-----:R-:W-:Y:S02]  /*5d90*/  IMAD.MOV.U32 R127, RZ, RZ, R130 ;  /* 0x000000ffff7f7224 */ /* 0x001fe400078e0082 */
[----:B------:R-:W-:-:S02]  /*5da0*/  IMAD.MOV.U32 R132, RZ, RZ, 0x1 ;  /* 0x00000001ff847424 */ /* 0x000fc400078e00ff */
[----:B------:R-:W-:Y:S02]  /*5db0*/  IMAD.MOV.U32 R191, RZ, RZ, 0x1f ;  /* 0x0000001fffbf7424 */ /* 0x000fe400078e00ff */
[----:B------:R-:W-:Y:S02]  /*5dc0*/  IMAD.MOV.U32 R138, RZ, RZ, -0x1 ;  /* 0xffffffffff8a7424 */ /* 0x000fe400078e00ff */
[----:B------:R-:W-:Y:S05]  /*5dd0*/  CALL.REL.NOINC `($__internal_68_$__cuda_sm70_shflsync_down_p) ;  /* 0x0000001000007944 */ /* 0x000fea0003c00000 */
[----:B01----:R-:W-:Y:S05]  /*5de0*/  BRA `(.L_x_2082) ;  /* 0xffffc8b000007947 */ /* 0x003fea000383ffff */
        .weak           $__internal_68_$__cuda_sm70_shflsync_down_p
        .type           $__internal_68_$__cuda_sm70_shflsync_down_p,@function
        .size           $__internal_68_$__cuda_sm70_shflsync_down_p,(.L_x_3430 - $__internal_68_$__cuda_sm70_shflsync_down_p)
$__internal_68_$__cuda_sm70_shflsync_down_p:
[----:B------:R-:W-:Y:S01]  /*5df0*/  IMAD.MOV.U32 R125, RZ, RZ, 0x0 ;  /* 0x00000000ff7d7424 */ /* 0x000fe200078e00ff */
[----:B------:R-:W-:Y:S04]  /*5e00*/  WARPSYNC R138 ;  /* 0x0000008a00007348 */ /* 0x000fe80003800000 */
[----:B------:R0:W1:Y:S01]  /*5e10*/  SHFL.DOWN PT, R191, R127, R132, R191 ;  /* 0x080000847fbf7389 */ /* 0x00006200000e00bf */
[----:B------:R-:W-:Y:S05]  /*5e20*/  RET.REL.NODEC R124 `(_ZN10layer_norm31ln_parallel_residual_bwd_kernelINS_13Kernel_traitsIf6__halfS2_S2_fjLj7168ELj1ELj1ELj8ELj8ENS_18Kernel_traits_baseILj7168EfS2_S2_S2_fjLj256EEEEELb1ELb1ELb0EEEvNS_9BwdParamsE) ;  /* 0xffffa1d07c007950 */ /* 0x000fea0003c3ffff */
.L_x_2083:
        /* <DEDUP_REMOVED lines=13> */
.L_x_3430:


//--------------------- .text._ZN10layer_norm22ln_bwd_finalize_kernelINS_22Kernel_traits_finalizeILj7168Ef6__halfS2_S2_fjLb0ELj1024ELj4ENS_18Kernel_traits_baseILj7168EfS2_S2_S2_fjLj1024EEEEELb0ELb1EEEvNS_9BwdParamsE --------------------------
	.section	.text._ZN10layer_norm22ln_bwd_finalize_kernelINS_22Kernel_traits_finalizeILj7168Ef6__halfS2_S2_fjLb0ELj1024ELj4ENS_18Kernel_traits_baseILj7168EfS2_S2_S2_fjLj1024EEEEELb0ELb1EEEvNS_9BwdParamsE,"ax",@progbits
	.sectioninfo	@"SHI_REGISTERS=32"
	.align	128
        .global         _ZN10layer_norm22ln_bwd_finalize_kernelINS_22Kernel_traits_finalizeILj7168Ef6__halfS2_S2_fjLb0ELj1024ELj4ENS_18Kernel_traits_baseILj7168EfS2_S2_S2_fjLj1024EEEEELb0ELb1EEEvNS_9BwdParamsE
        .type           _ZN10layer_norm22ln_bwd_finalize_kernelINS_22Kernel_traits_finalizeILj7168Ef6__halfS2_S2_fjLb0ELj1024ELj4ENS_18Kernel_traits_baseILj7168EfS2_S2_S2_fjLj1024EEEEELb0ELb1EEEvNS_9BwdParamsE,@function
        .size           _ZN10layer_norm22ln_bwd_finalize_kernelINS_22Kernel_traits_finalizeILj7168Ef6__halfS2_S2_fjLb0ELj1024ELj4ENS_18Kernel_traits_baseILj7168EfS2_S2_S2_fjLj1024EEEEELb0ELb1EEEvNS_9BwdParamsE,(.L_x_3431 - _ZN10layer_norm22ln_bwd_finalize_kernelINS_22Kernel_traits_finalizeILj7168Ef6__halfS2_S2_fjLb0ELj1024ELj4ENS_18Kernel_traits_baseILj7168EfS2_S2_S2_fjLj1024EEEEELb0ELb1EEEvNS_9BwdParamsE)
        .other          _ZN10layer_norm22ln_bwd_finalize_kernelINS_22Kernel_traits_finalizeILj7168Ef6__halfS2_S2_fjLb0ELj1024ELj4ENS_18Kernel_traits_baseILj7168EfS2_S2_S2_fjLj1024EEEEELb0ELb1EEEvNS_9BwdParamsE,@"STO_CUDA_ENTRY STV_DEFAULT"
_ZN10layer_norm22ln_bwd_finalize_kernelINS_22Kernel_traits_finalizeILj7168Ef6__halfS2_S2_fjLb0ELj1024ELj4ENS_18Kernel_traits_baseILj7168EfS2_S2_S2_fjLj1024EEEEELb0ELb1EEEvNS_9BwdParamsE:
.text._ZN10layer_norm22ln_bwd_finalize_kernelINS_22Kernel_traits_finalizeILj7168Ef6__halfS2_S2_fjLb0ELj1024ELj4ENS_18Kernel_traits_baseILj7168EfS2_S2_S2_fjLj1024EEEEELb0ELb1EEEvNS_9BwdParamsE:
        /* <DEDUP_REMOVED lines=19> */
.L_x_2094:
        /* <DEDUP_REMOVED lines=27> */
.L_x_2088:
        /* <DEDUP_REMOVED lines=35> */
.L_x_2087:
[----:B------:R-:W-:Y:S05]  /*0510*/  BSYNC B1 ;  /* 0x0000000000017941 */ /* 0x000fea0003800000 */
.L_x_2086:
        /* <DEDUP_REMOVED lines=23> */
.L_x_2090:
[----:B------:R-:W-:Y:S05]  /*0690*/  BSYNC B1 ;  /* 0x0000000000017941 */ /* 0x000fea0003800000 */
.L_x_2089:
        /* <DEDUP_REMOVED lines=10> */
.L_x_2085:
[----:B------:R-:W-:Y:S05]  /*0740*/  BSYNC B0 ;  /* 0x0000000000007941 */ /* 0x000fea0003800000 */
.L_x_2084:
        /* <DEDUP_REMOVED lines=11> */
.L_x_2095:
        /* <DEDUP_REMOVED lines=18> */
.L_x_2096:
[----:B------:R-:W-:Y:S01]  /*0920*/  @!P1 SHF.R.U32.HI R2, RZ, 0x3, R0 ;  /* 0x00000003ff029819 */ /* 0x000fe20000011600 */
[----:B---3--:R-:W-:Y:S02]  /*0930*/  FADD.FTZ R5, R5, R10 ;  /* 0x0000000a05057221 */ /* 0x008fe40000010000 */
[----:B--2---:R-:W-:Y:S01]  /*0940*/  FADD.FTZ R7, R7, R4 ;  /* 0x0000000407077221 */ /* 0x004fe20000010000 */
[----:B------:R-:W-:-:S05]  /*0950*/  @!P1 LOP3.LUT R2, R2, 0x1ffffffc, RZ, 0xc0, !PT ;  /* 0x1ffffffc02029812 */ /* 0x000fca00078ec0ff */
[----:B------:R2:W-:Y:S04]  /*0960*/  @!P1 STS [R2+0x2000], R5 ;  /* 0x0020000502009388 */ /* 0x0005e80000000800 */
[----:B------:R2:W-:Y:S02]  /*0970*/  @!P1 STS [R2+0x2080], R7 ;  /* 0x0020800702009388 */ /* 0x0005e40000000800 */
.L_x_2091:
        /* <DEDUP_REMOVED lines=14> */
.L_x_2092:
[----:B------:R-:W-:Y:S01]  /*0a60*/  HFMA2.MMA R9, -RZ, RZ, 0, 5.9604644775390625e-08 ;  /* 0x00000001ff097435 */ /* 0x000fe200000001ff */
[----:B--2---:R-:W-:Y:S01]  /*0a70*/  IMAD.MOV.U32 R10, RZ, RZ, R4 ;  /* 0x000000ffff0a7224 */ /* 0x004fe200078e0004 */
[----:B------:R-:W-:Y:S01]  /*0a80*/  MOV R11, 0xffffffff ;  /* 0xffffffff000b7802 */ /* 0x000fe20000000f00 */
[----:B------:R-:W-:Y:S01]  /*0a90*/  IMAD.MOV.U32 R6, RZ, RZ, 0x1f ;  /* 0x0000001fff067424 */ /* 0x000fe200078e00ff */
[----:B------:R-:W-:-:S02]  /*0aa0*/  MOV R2, 0xac0 ;  /* 0x00000ac000027802 */ /* 0x000fc40000000f00 */
[----:B01----:R-:W-:Y:S05]  /*0ab0*/  CALL.REL.NOINC `($__internal_69_$__cuda_sm70_shflsync_bfly_p) ;  /* 0x000003c000007944 */ /* 0x003fea0003c00000 */
[----:B-1----:R-:W-:Y:S01]  /*0ac0*/  MOV R3, R6 ;  /* 0x0000000600037202 */ /* 0x002fe20000000f00 */
[----:B0-----:R-:W-:Y:S05]  /*0ad0*/  BRA `(.L_x_2095) ;  /* 0xfffffd2000007947 */ /* 0x001fea000383ffff */
.L_x_2093:
[----:B------:R-:W-:Y:S01]  /*0ae0*/  HFMA2.MMA R9, -RZ, RZ, 0, 1.1920928955078125e-07 ;  /* 0x00000002ff097435 */ /* 0x000fe200000001ff */
[----:B------:R-:W-:Y:S01]  /*0af0*/  IMAD.MOV.U32 R10, RZ, RZ, R13 ;  /* 0x000000ffff0a7224 */ /* 0x000fe200078e000d */
[----:B------:R-:W-:Y:S01]  /*0b00*/  MOV R6, 0x1f ;  /* 0x0000001f00067802 */ /* 0x000fe20000000f00 */
[----:B------:R-:W-:Y:S01]  /*0b10*/  IMAD.MOV.U32 R11, RZ, RZ, -0x1 ;  /* 0xffffffffff0b7424 */ /* 0x000fe200078e00ff */
[----:B------:R-:W-:-:S02]  /*0b20*/  MOV R2, 0xb40 ;  /* 0x00000b4000027802 */ /* 0x000fc40000000f00 */
[----:B012---:R-:W-:Y:S05]  /*0b30*/  CALL.REL.NOINC `($__internal_69_$__cuda_sm70_shflsync_bfly_p) ;  /* 0x0000034000007944 */ /* 0x007fea0003c00000 */
[----:B0-----:R-:W-:Y:S01]  /*0b40*/  HFMA2.MMA R9, -RZ, RZ, 0, 2.384185791015625e-07 ;  /* 0x00000004ff097435 */ /* 0x001fe200000001ff */
[----:B-1----:R-:W-:Y:S01]  /*0b50*/  FADD.FTZ R10, R13, R6 ;  /* 0x000000060d0a7221 */ /* 0x002fe20000010000 */
[----:B------:R-:W-:Y:S01]  /*0b60*/  MOV R6, 0x1f ;  /* 0x0000001f00067802 */ /* 0x000fe20000000f00 */
[----:B------:R-:W-:Y:S01]  /*0b70*/  IMAD.MOV.U32 R11, RZ, RZ, -0x1 ;  /* 0xffffffffff0b7424 */ /* 0x000fe200078e00ff */
[----:B------:R-:W-:-:S02]  /*0b80*/  MOV R2, 0xba0 ;  /* 0x00000ba000027802 */ /* 0x000fc40000000f00 */
[----:B------:R-:W-:Y:S05]  /*0b90*/  CALL.REL.NOINC `($__internal_69_$__cuda_sm70_shflsync_bfly_p) ;  /* 0x000002e000007944 */ /* 0x000fea0003c00000 */
[----:B0-----:R-:W-:Y:S01]  /*0ba0*/  HFMA2.MMA R9, -RZ, RZ, 0, 4.76837158203125e-07 ;  /* 0x00000008ff097435 */ /* 0x001fe200000001ff */
[----:B-1----:R-:W-:Y:S01]  /*0bb0*/  FADD.FTZ R10, R10, R6 ;  /* 0x000000060a0a7221 */ /* 0x002fe20000010000 */
[----:B------:R-:W-:Y:S01]  /*0bc0*/  MOV R6, 0x1f ;  /* 0x0000001f00067802 */ /* 0x000fe20000000f00 */
[----:B------:R-:W-:Y:S01]  /*0bd0*/  IMAD.MOV.U32 R11, RZ, RZ, -0x1 ;  /* 0xffffffffff0b7424 */ /* 0x000fe200078e00ff */
[----:B------:R-:W-:-:S02]  /*0be0*/  MOV R2, 0xc00 ;  /* 0x00000c0000027802 */ /* 0x000fc40000000f00 */
[----:B------:R-:W-:Y:S05]  /*0bf0*/  CALL.REL.NOINC `($__internal_69_$__cuda_sm70_shflsync_bfly_p) ;  /* 0x0000028000007944 */ /* 0x000fea0003c00000 */
[----:B-1----:R-:W-:Y:S01]  /*0c00*/  FADD.FTZ R4, R10, R6 ;  /* 0x000000060a047221 */ /* 0x002fe20000010000 */
[----:B0-----:R-:W-:Y:S01]  /*0c10*/  HFMA2.MMA R9, -RZ, RZ, 0, 9.5367431640625e-07 ;  /* 0x00000010ff097435 */ /* 0x001fe200000001ff */
[----:B------:R-:W-:Y:S01]  /*0c20*/  MOV R6, 0x1f ;  /* 0x0000001f00067802 */ /* 0x000fe20000000f00 */
[----:B------:R-:W-:Y:S01]  /*0c30*/  IMAD.MOV.U32 R11, RZ, RZ, -0x1 ;  /* 0xffffffffff0b7424 */ /* 0x000fe200078e00ff */
[----:B------:R-:W-:-:S02]  /*0c40*/  MOV R2, 0xc70 ;  /* 0x00000c7000027802 */ /* 0x000fc40000000f00 */
[----:B------:R-:W-:Y:S02]  /*0c50*/  MOV R10, R4 ;  /* 0x00000004000a7202 */ /* 0x000fe40000000f00 */
[----:B------:R-:W-:Y:S05]  /*0c60*/  CALL.REL.NOINC `($__internal_69_$__cuda_sm70_shflsync_bfly_p) ;  /* 0x0000021000007944 */ /* 0x000fea0003c00000 */
[----:B0-----:R-:W-:Y:S01]  /*0c70*/  HFMA2.MMA R9, -RZ, RZ, 0, 5.9604644775390625e-08 ;  /* 0x00000001ff097435 */ /* 0x001fe200000001ff */
[----:B-1----:R-:W-:Y:S01]  /*0c80*/  MOV R7, R6 ;  /* 0x0000000600077202 */ /* 0x002fe20000000f00 */
[----:B------:R-:W-:Y:S01]  /*0c90*/  IMAD.MOV.U32 R10, RZ, RZ, R5 ;  /* 0x000000ffff0a7224 */ /* 0x000fe200078e0005 */
[----:B------:R-:W-:Y:S01]  /*0ca0*/  MOV R6, 0x1f ;  /* 0x0000001f00067802 */ /* 0x000fe20000000f00 */
[----:B------:R-:W-:Y:S01]  /*0cb0*/  IMAD.MOV.U32 R11, RZ, RZ, -0x1 ;  /* 0xffffffffff0b7424 */ /* 0x000fe200078e00ff */
[----:B------:R-:W-:Y:S02]  /*0cc0*/  MOV R2, 0xce0 ;  /* 0x00000ce000027802 */ /* 0x000fe40000000f00 */
[----:B------:R-:W-:Y:S05]  /*0cd0*/  CALL.REL.NOINC `($__internal_69_$__cuda_sm70_shflsync_bfly_p) ;  /* 0x000001a000007944 */ /* 0x000fea0003c00000 */
[----:B0-----:R-:W-:Y:S01]  /*0ce0*/  HFMA2.MMA R9, -RZ, RZ, 0, 1.1920928955078125e-07 ;  /* 0x00000002ff097435 */ /* 0x001fe200000001ff */
[----:B-1----:R-:W-:Y:S01]  /*0cf0*/  FADD.FTZ R10, R5, R6 ;  /* 0x00000006050a7221 */ /* 0x002fe20000010000 */
[----:B------:R-:W-:Y:S01]  /*0d00*/  MOV R6, 0x1f ;  /* 0x0000001f00067802 */ /* 0x000fe20000000f00 */
[----:B------:R-:W-:Y:S01]  /*0d10*/  IMAD.MOV.U32 R11, RZ, RZ, -0x1 ;  /* 0xffffffffff0b7424 */ /* 0x000fe200078e00ff */
[----:B------:R-:W-:Y:S02]  /*0d20*/  MOV R2, 0xd40 ;  /* 0x00000d4000027802 */ /* 0x000fe40000000f00 */
[----:B------:R-:W-:Y:S05]  /*0d30*/  CALL.REL.NOINC `($__internal_69_$__cuda_sm70_shflsync_bfly_p) ;  /* 0x0000014000007944 */ /* 0x000fea0003c00000 */
        /* <DEDUP_REMOVED lines=12> */
[----:B0-----:R-:W-:Y:S01]  /*0e00*/  HFMA2.MMA R9, -RZ, RZ, 0, 9.5367431640625e-07 ;  /* 0x00000010ff097435 */ /* 0x001fe200000001ff */
[----:B-1----:R-:W-:Y:S01]  /*0e10*/  FADD.FTZ R10, R10, R6 ;  /* 0x000000060a0a7221 */ /* 0x002fe20000010000 */
[----:B------:R-:W-:Y:S01]  /*0e20*/  MOV R6, 0x1f ;  /* 0x0000001f00067802 */ /* 0x000fe20000000f00 */
[----:B------:R-:W-:Y:S01]  /*0e30*/  IMAD.MOV.U32 R11, RZ, RZ, -0x1 ;  /* 0xffffffffff0b7424 */ /* 0x000fe200078e00ff */
[----:B------:R-:W-:-:S02]  /*0e40*/  MOV R2, 0xe60 ;  /* 0x00000e6000027802 */ /* 0x000fc40000000f00 */
[----:B------:R-:W-:Y:S05]  /*0e50*/  CALL.REL.NOINC `($__internal_69_$__cuda_sm70_shflsync_bfly_p) ;  /* 0x0000002000007944 */ /* 0x000fea0003c00000 */
[----:B-1----:R-:W-:Y:S01]  /*0e60*/  MOV R5, R6 ;  /* 0x0000000600057202 */ /* 0x002fe20000000f00 */
[----:B0-----:R-:W-:Y:S05]  /*0e70*/  BRA `(.L_x_2096) ;  /* 0xfffffaa000007947 */ /* 0x001fea000383ffff */
        .weak           $__internal_69_$__cuda_sm70_shflsync_bfly_p
        .type           $__internal_69_$__cuda_sm70_shflsync_bfly_p,@function
        .size           $__internal_69_$__cuda_sm70_shflsync_bfly_p,(.L_x_3431 - $__internal_69_$__cuda_sm70_shflsync_bfly_p)
$__internal_69_$__cuda_sm70_shflsync_bfly_p:
[----:B------:R-:W-:Y:S01]  /*0e80*/  HFMA2.MMA R3, -RZ, RZ, 0, 0 ;  /* 0x00000000ff037435 */ /* 0x000fe200000001ff */
[----:B------:R-:W-:Y:S04]  /*0e90*/  WARPSYNC R11 ;  /* 0x0000000b00007348 */ /* 0x000fe80003800000 */
[----:B------:R0:W1:Y:S01]  /*0ea0*/  SHFL.BFLY PT, R6, R10, R9, R6 ;  /* 0x0c0000090a067389 */ /* 0x00006200000e0006 */
[----:B------:R-:W-:Y:S05]  /*0eb0*/  RET.REL.NODEC R2 `(_ZN10layer_norm22ln_bwd_finalize_kernelINS_22Kernel_traits_finalizeILj7168Ef6__halfS2_S2_fjLb0ELj1024ELj4ENS_18Kernel_traits_baseILj7168EfS2_S2_S2_fjLj1024EEEEELb0ELb1EEEvNS_9BwdParamsE) ;  /* 0xfffff14002007950 */ /* 0x000fea0003c3ffff */
.L_x_2097:
        /* <DEDUP_REMOVED lines=12> */
.L_x_3431:


//--------------------- .text._ZN10layer_norm40ln_parallel_residual_bwd_finalize_kernelINS_22Kernel_traits_finalizeILj7168Ef6__halfS2_S2_fjLb0ELj1024ELj4ENS_18Kernel_traits_baseILj7168EfS2_S2_S2_fjLj1024EEEEELb1EEEvNS_9BwdParamsE --------------------------
	.section	.text._ZN10layer_norm40ln_parallel_residual_bwd_finalize_kernelINS_22Kernel_traits_finalizeILj7168Ef6__halfS2_S2_fjLb0ELj1024ELj4ENS_18Kernel_traits_baseILj7168EfS2_S2_S2_fjLj1024EEEEELb1EEEvNS_9BwdParamsE,"ax",@progbits
	.sectioninfo	@"SHI_REGISTERS=32"
	.align	128
        .global         _ZN10layer_norm40ln_parallel_residual_bwd_finalize_kernelINS_22Kernel_traits_finalizeILj7168Ef6__halfS2_S2_fjLb0ELj1024ELj4ENS_18Kernel_traits_baseILj7168EfS2_S2_S2_fjLj1024EEEEELb1EEEvNS_9BwdParamsE
        .type           _ZN10layer_norm40ln_parallel_residual_bwd_finalize_kernelINS_22Kernel_traits_finalizeILj7168Ef6__halfS2_S2_fjLb0ELj1024ELj4ENS_18Kernel_traits_baseILj7168EfS2_S2_S2_fjLj1024EEEEELb1EEEvNS_9BwdParamsE,@function
        .size           _ZN10layer_norm40ln_parallel_residual_bwd_finalize_kernelINS_22Kernel_traits_finalizeILj7168Ef6__halfS2_S2_fjLb0ELj1024ELj4ENS_18Kernel_traits_baseILj7168EfS2_S2_S2_fjLj1024EEEEELb1EEEvNS_9BwdParamsE,(.L_x_3432 - _ZN10layer_norm40ln_parallel_residual_bwd_finalize_kernelINS_22Kernel_traits_finalizeILj7168Ef6__halfS2_S2_fjLb0ELj1024ELj4ENS_18Kernel_traits_baseILj7168EfS2_S2_S2_fjLj1024EEEEELb1EEEvNS_9BwdParamsE)
        .other          _ZN10layer_norm40ln_parallel_residual_bwd_finalize_kernelINS_22Kernel_traits_finalizeILj7168Ef6__halfS2_S2_fjLb0ELj1024ELj4ENS_18Kernel_traits_baseILj7168EfS2_S2_S2_fjLj1024EEEEELb1EEEvNS_9BwdParamsE,@"STO_CUDA_ENTRY STV_DEFAULT"
_ZN10layer_norm40ln_parallel_residual_bwd_finalize_kernelINS_22Kernel_traits_finalizeILj7168Ef6__halfS2_S2_fjLb0ELj1024ELj4ENS_18Kernel_traits_baseILj7168EfS2_S2_S2_fjLj1024EEEEELb1EEEvNS_9BwdParamsE:
.text._ZN10layer_norm40ln_parallel_residual_bwd_finalize_kernelINS_22Kernel_traits_finalizeILj7168Ef6__halfS2_S2_fjLb0ELj1024ELj4ENS_18Kernel_traits_baseILj7168EfS2_S2_S2_fjLj1024EEEEELb1EEEvNS_9BwdParamsE:
        /* <DEDUP_REMOVED lines=19> */
.L_x_2111:
        /* <DEDUP_REMOVED lines=37> */
.L_x_2102:
        /* <DEDUP_REMOVED lines=59> */
.L_x_2101:
[----:B------:R-:W-:Y:S05]  /*0730*/  BSYNC B1 ;  /* 0x0000000000017941 */ /* 0x000fea0003800000 */
.L_x_2100:
        /* <DEDUP_REMOVED lines=35> */
.L_x_2104:
[----:B------:R-:W-:Y:S05]  /*0970*/  BSYNC B1 ;  /* 0x0000000000017941 */ /* 0x000fea0003800000 */
.L_x_2103:
        /* <DEDUP_REMOVED lines=16> */
.L_x_2099:
[----:B------:R-:W-:Y:S05]  /*0a80*/  BSYNC B0 ;  /* 0x0000000000007941 */ /* 0x000fea0003800000 */
.L_x_2098:
        /* <DEDUP_REMOVED lines=14> */
.L_x_2112:
        /* <DEDUP_REMOVED lines=36> */
.L_x_2113:
        /* <DEDUP_REMOVED lines=11> */
.L_x_2105:
        /* <DEDUP_REMOVED lines=19> */
.L_x_2109:
[----:B------:R-:W-:Y:S05]  /*0f90*/  BSYNC B0 ;  /* 0x0000000000007941 */ /* 0x000fea0003800000 */
.L_x_2108:
[C---:B------:R-:W-:Y:S02]  /*0fa0*/  ISETP.GT.U32.AND P1, PT, R4.reuse, -0x1c01, PT ;  /* 0xffffe3ff0400780c */ /* 0x040fe40003f24070 */
[----:B------:R-:W-:-:S02]  /*0fb0*/  IADD3 R4, R4, 0x1c00, RZ ;  /* 0x00001c0004047810 */ /* 0x000fc40007ffe0ff */
[----:B------:R-:W-:-:S09]  /*0fc0*/  IADD3 R5, R5, 0xe00, RZ ;  /* 0x00000e0005057810 */ /* 0x000fd20007ffe0ff */
[----:B0-----:R-:W-:Y:S01]  /*0fd0*/  @!P1 CALL.REL.NOINC `(.L_x_2110) ;  /* 0x0000001000009944 */ /* 0x001fe20003c00000 */
[----:B------:R-:W-:Y:S05]  /*0fe0*/  BRA `(.L_x_2111) ;  /* 0xfffff14000007947 */ /* 0x000fea000383ffff */
.L_x_2110:
[----:B------:R-:W-:Y:S05]  /*0ff0*/  EXIT ;  /* 0x000000000000794d */ /* 0x000fea0003800000 */
.L_x_2106:
[----:B------:R-:W-:Y:S01]  /*1000*/  HFMA2.MMA R17, -RZ, RZ, 0, 1.847743988037109375e-06 ;  /* 0x0000001fff117435 */ /* 0x000fe200000001ff */
[----:B----4-:R-:W-:Y:S01]  /*1010*/  MOV R19, R12 ;  /* 0x0000000c00137202 */ /* 0x010fe20000000f00 */
[----:B------:R-:W-:Y:S01]  /*1020*/  IMAD.MOV.U32 R16, RZ, RZ, 0x1 ;  /* 0x00000001ff107424 */ /* 0x000fe200078e00ff */
[----:B------:R-:W-:Y:S02]  /*1030*/  MOV R14, 0xffffffff ;  /* 0xffffffff000e7802 */ /* 0x000fe40000000f00 */
[----:B------:R-:W-:Y:S02]  /*1040*/  MOV R8, 0x1060 ;  /* 0x0000106000087802 */ /* 0x000fe40000000f00 */
[----:B0123--:R-:W-:Y:S05]  /*1050*/  CALL.REL.NOINC `($__internal_70_$__cuda_sm70_shflsync_bfly_p) ;  /* 0x000007b000007944 */ /* 0x00ffea0003c00000 */
[----:B01----:R-:W-:Y:S05]  /*1060*/  BRA `(.L_x_2112) ;  /* 0xfffffb0000007947 */ /* 0x003fea000383ffff */
.L_x_2107:
[----:B------:R-:W-:Y:S01]  /*1070*/  HFMA2.MMA R17, -RZ, RZ, 0, 1.847743988037109375e-06 ;  /* 0x0000001fff117435 */ /* 0x000fe200000001ff */
[----:B------:R-:W-:Y:S01]  /*1080*/  MOV R19, R12 ;  /* 0x0000000c00137202 */ /* 0x000fe20000000f00 */
[----:B------:R-:W-:Y:S01]  /*1090*/  IMAD.MOV.U32 R16, RZ, RZ, 0x2 ;  /* 0x00000002ff107424 */ /* 0x000fe200078e00ff */
[----:B------:R-:W-:Y:S02]  /*10a0*/  MOV R14, 0xffffffff ;  /* 0xffffffff000e7802 */ /* 0x000fe40000000f00 */
[----:B------:R-:W-:-:S02]  /*10b0*/  MOV R8, 0x10d0 ;  /* 0x000010d000087802 */ /* 0x000fc40000000f00 */
[----:B-123--:R-:W-:Y:S05]  /*10c0*/  CALL.REL.NOINC `($__internal_70_$__cuda_sm70_shflsync_bfly_p) ;  /* 0x0000074000007944 */ /* 0x00efea0003c00000 */
[----:B0-----:R-:W-:Y:S01]  /*10d0*/  HFMA2.MMA R16, -RZ, RZ, 0, 2.384185791015625e-07 ;  /* 0x00000004ff107435 */ /* 0x001fe200000001ff */
[----:B-1----:R-:W-:Y:S01]  /*10e0*/  FADD.FTZ R19, R12, R14 ;  /* 0x0000000e0c137221 */ /* 0x002fe20000010000 */
[----:B------:R-:W-:Y:S01]  /*10f0*/  MOV R14, 0xffffffff ;  /* 0xffffffff000e7802 */ /* 0x000fe20000000f00 */
[----:B------:R-:W-:Y:S01]  /*1100*/  IMAD.MOV.U32 R17, RZ, RZ, 0x1f ;  /* 0x0000001fff117424 */ /* 0x000fe200078e00ff */
[----:B------:R-:W-:-:S02]  /*1110*/  MOV R8, 0x1130 ;  /* 0x0000113000087802 */ /* 0x000fc40000000f00 */
[----:B------:R-:W-:Y:S05]  /*1120*/  CALL.REL.NOINC `($__internal_70_$__cuda_sm70_shflsync_bfly_p) ;  /* 0x000006e000007944 */ /* 0x000fea0003c00000 */
[----:B0-----:R-:W-:Y:S01]  /*1130*/  HFMA2.MMA R16, -RZ, RZ, 0, 4.76837158203125e-07 ;  /* 0x00000008ff107435 */ /* 0x001fe200000001ff */
[----:B-1----:R-:W-:Y:S01]  /*1140*/  FADD.FTZ R19, R19, R14 ;  /* 0x0000000e13137221 */ /* 0x002fe20000010000 */
[----:B------:R-:W-:Y:S01]  /*1150*/  MOV R17, 0x1f ;  /* 0x0000001f00117802 */ /* 0x000fe20000000f00 */
[----:B------:R-:W-:Y:S01]  /*1160*/  IMAD.MOV.U32 R14, RZ, RZ, -0x1 ;  /* 0xffffffffff0e7424 */ /* 0x000fe200078e00ff */
[----:B------:R-:W-:-:S02]  /*1170*/  MOV R8, 0x1190 ;  /* 0x0000119000087802 */ /* 0x000fc40000000f00 */
[----:B------:R-:W-:Y:S05]  /*1180*/  CALL.REL.NOINC `($__internal_70_$__cuda_sm70_shflsync_bfly_p) ;  /* 0x0000068000007944 */ /* 0x000fea0003c00000 */
[----:B-1----:R-:W-:Y:S01]  /*1190*/  FADD.FTZ R12, R19, R14 ;  /* 0x0000000e130c7221 */ /* 0x002fe20000010000 */
[----:B0-----:R-:W-:Y:S01]  /*11a0*/  HFMA2.MMA R16, -RZ, RZ, 0, 9.5367431640625e-07 ;  /* 0x00000010ff107435 */ /* 0x001fe200000001ff */
[----:B------:R-:W-:-:S02]  /*11b0*/  MOV R17, 0x1f ;  /* 0x0000001f00117802 */ /* 0x000fc40000000f00 */
[----:B------:R-:W-:Y:S01]  /*11c0*/  MOV R14, 0xffffffff ;  /* 0xffffffff000e7802 */ /* 0x000fe20000000f00 */
[----:B------:R-:W-:Y:S01]  /*11d0*/  IMAD.MOV.U32 R19, RZ, RZ, R12 ;  /* 0x000000ffff137224 */ /* 0x000fe200078e000c */
[----:B------:R-:W-:Y:S02]  /*11e0*/  MOV R8, 0x1200 ;  /* 0x0000120000087802 */ /* 0x000fe40000000f00 */
[----:B------:R-:W-:Y:S05]  /*11f0*/  CALL.REL.NOINC `($__internal_70_$__cuda_sm70_shflsync_bfly_p) ;  /* 0x0000061000007944 */ /* 0x000fea0003c00000 */
[----:B0-----:R-:W-:Y:S01]  /*1200*/  HFMA2.MMA R16, -RZ, RZ, 0, 5.9604644775390625e-08 ;  /* 0x00000001ff107435 */ /* 0x001fe200000001ff */
[----:B-1----:R-:W-:Y:S01]  /*1210*/  MOV R15, R14 ;  /* 0x0000000e000f7202 */ /* 0x002fe20000000f00 */
[----:B------:R-:W-:Y:S01]  /*1220*/  IMAD.MOV.U32 R17, RZ, RZ, 0x1f ;  /* 0x0000001fff117424 */ /* 0x000fe200078e00ff */
[----:B------:R-:W-:Y:S02]  /*1230*/  MOV R19, R13 ;  /* 0x0000000d00137202 */ /* 0x000fe40000000f00 */
[----:B------:R-:W-:Y:S02]  /*1240*/  MOV R14, 0xffffffff ;  /* 0xffffffff000e7802 */ /* 0x000fe40000000f00 */
[----:B------:R-:W-:Y:S02]  /*1250*/  MOV R8, 0x1270 ;  /* 0x0000127000087802 */ /* 0x000fe40000000f00 */
[----:B------:R-:W-:Y:S05]  /*1260*/  CALL.REL.NOINC `($__internal_70_$__cuda_sm70_shflsync_bfly_p) ;  /* 0x000005a000007944 */ /* 0x000fea0003c00000 */
[----:B0-----:R-:W-:Y:S01]  /*1270*/  HFMA2.MMA R16, -RZ, RZ, 0, 1.1920928955078125e-07 ;  /* 0x00000002ff107435 */ /* 0x001fe200000001ff */
[----:B-1----:R-:W-:Y:S01]  /*1280*/  FADD.FTZ R19, R13, R14 ;  /* 0x0000000e0d137221 */ /* 0x002fe20000010000 */
[----:B------:R-:W-:Y:S01]  /*1290*/  MOV R17, 0x1f ;  /* 0x0000001f00117802 */ /* 0x000fe20000000f00 */
[----:B------:R-:W-:Y:S01]  /*12a0*/  IMAD.MOV.U32 R14, RZ, RZ, -0x1 ;  /* 0xffffffffff0e7424 */ /* 0x000fe200078e00ff */
[----:B------:R-:W-:-:S02]  /*12b0*/  MOV R8, 0x12d0 ;  /* 0x000012d000087802 */ /* 0x000fc40000000f00 */
[----:B------:R-:W-:Y:S05]  /*12c0*/  CALL.REL.NOINC `($__internal_70_$__cuda_sm70_shflsync_bfly_p) ;  /* 0x0000054000007944 */ /* 0x000fea0003c00000 */
[----:B0-----:R-:W-:Y:S01]  /*12d0*/  HFMA2.MMA R16, -RZ, RZ, 0, 2.384185791015625e-07 ;  /* 0x00000004ff107435 */ /* 0x001fe200000001ff */
[----:B-1----:R-:W-:Y:S01]  /*12e0*/  FADD.FTZ R19, R19, R14 ;  /* 0x0000000e13137221 */ /* 0x002fe20000010000 */
[----:B------:R-:W-:-:S02]  /*12f0*/  MOV R17, 0x1f ;  /* 0x0000001f00117802 */ /* 0x000fc40000000f00 */
[----:B------:R-:W-:Y:S02]  /*1300*/  MOV R14, 0xffffffff ;  /* 0xffffffff000e7802 */ /* 0x000fe40000000f00 */
[----:B------:R-:W-:Y:S02]  /*1310*/  MOV R8, 0x1330 ;  /* 0x0000133000087802 */ /* 0x000fe40000000f00 */
[----:B------:R-:W-:Y:S05]  /*1320*/  CALL.REL.NOINC `($__internal_70_$__cuda_sm70_shflsync_bfly_p) ;  /* 0x000004e000007944 */ /* 0x000fea0003c00000 */
[----:B0-----:R-:W-:Y:S01]  /*1330*/  HFMA2.MMA R17, -RZ, RZ, 0, 1.847743988037109375e-06 ;  /* 0x0000001fff117435 */ /* 0x001fe200000001ff */
[----:B-1----:R-:W-:Y:S01]  /*1340*/  FADD.FTZ R19, R19, R14 ;  /* 0x0000000e13137221 */ /* 0x002fe20000010000 */
[----:B------:R-:W-:Y:S01]  /*1350*/  MOV R14, 0xffffffff ;  /* 0xffffffff000e7802 */ /* 0x000fe20000000f00 */
[----:B------:R-:W-:Y:S01]  /*1360*/  IMAD.MOV.U32 R16, RZ, RZ, 0x8 ;  /* 0x00000008ff107424 */ /* 0x000fe200078e00ff */
[----:B------:R-:W-:Y:S02]  /*1370*/  MOV R8, 0x1390 ;  /* 0x0000139000087802 */ /* 0x000fe40000000f00 */
[----:B------:R-:W-:Y:S05]  /*1380*/  CALL.REL.NOINC `($__internal_70_$__cuda_sm70_shflsync_bfly_p) ;  /* 0x0000048000007944 */ /* 0x000fea0003c00000 */
[----:B-1----:R-:W-:Y:S01]  /*1390*/  FADD.FTZ R13, R19, R14 ;  /* 0x0000000e130d7221 */ /* 0x002fe20000010000 */
[----:B0-----:R-:W-:Y:S01]  /*13a0*/  HFMA2.MMA R16, -RZ, RZ, 0, 9.5367431640625e-07 ;  /* 0x00000010ff107435 */ /* 0x001fe200000001ff */
[----:B------:R-:W-:Y:S01]  /*13b0*/  IMAD.MOV.U32 R17, RZ, RZ, 0x1f ;  /* 0x0000001fff117424 */ /* 0x000fe200078e00ff */
[----:B------:R-:W-:Y:S02]  /*13c0*/  MOV R14, 0xffffffff ;  /* 0xffffffff000e7802 */ /* 0x000fe40000000f00 */
[----:B------:R-:W-:-:S02]  /*13d0*/  MOV R19, R13 ;  /* 0x0000000d00137202 */ /* 0x000fc40000000f00 */
[----:B------:R-:W-:Y:S02]  /*13e0*/  MOV R8, 0x1400 ;  /* 0x0000140000087802 */ /* 0x000fe40000000f00 */
[----:B------:R-:W-:Y:S05]  /*13f0*/  CALL.REL.NOINC `($__internal_70_$__cuda_sm70_shflsync_bfly_p) ;  /* 0x0000041000007944 */ /* 0x000fea0003c00000 */
[----:B0-----:R-:W-:Y:S01]  /*1400*/  HFMA2.MMA R17, -RZ, RZ, 0, 1.847743988037109375e-06 ;  /* 0x0000001fff117435 */ /* 0x001fe200000001ff */
        /* <DEDUP_REMOVED lines=18> */
[----:B0-----:R-:W-:Y:S01]  /*1530*/  HFMA2.MMA R16, -RZ, RZ, 0, 4.76837158203125e-07 ;  /* 0x00000008ff107435 */ /* 0x001fe200000001ff */
[----:B-1----:R-:W-:Y:S01]  /*1540*/  FADD.FTZ R19, R19, R14 ;  /* 0x0000000e13137221 */ /* 0x002fe20000010000 */
[----:B------:R-:W-:Y:S01]  /*1550*/  MOV R14, 0xffffffff ;  /* 0xffffffff000e7802 */ /* 0x000fe20000000f00 */
[----:B------:R-:W-:Y:S01]  /*1560*/  IMAD.MOV.U32 R17, RZ, RZ, 0x1f ;  /* 0x0000001fff117424 */ /* 0x000fe200078e00ff */
[----:B------:R-:W-:Y:S02]  /*1570*/  MOV R8, 0x1590 ;  /* 0x0000159000087802 */ /* 0x000fe40000000f00 */
[----:B------:R-:W-:Y:S05]  /*1580*/  CALL.REL.NOINC `($__internal_70_$__cuda_sm70_shflsync_bfly_p) ;  /* 0x0000028000007944 */ /* 0x000fea0003c00000 */
[----:B-1----:R-:W-:Y:S01]  /*1590*/  FADD.FTZ R11, R19, R14 ;  /* 0x0000000e130b7221 */ /* 0x002fe20000010000 */
[----:B0-----:R-:W-:Y:S01]  /*15a0*/  HFMA2.MMA R16, -RZ, RZ, 0, 9.5367431640625e-07 ;  /* 0x00000010ff107435 */ /* 0x001fe200000001ff */
[----:B------:R-:W-:Y:S02]  /*15b0*/  MOV R17, 0x1f ;  /* 0x0000001f00117802 */ /* 0x000fe40000000f00 */
[----:B------:R-:W-:Y:S01]  /*15c0*/  MOV R14, 0xffffffff ;  /* 0xffffffff000e7802 */ /* 0x000fe20000000f00 */
[----:B------:R-:W-:Y:S01]  /*15d0*/  IMAD.MOV.U32 R19, RZ, RZ, R11 ;  /* 0x000000ffff137224 */ /* 0x000fe200078e000b */
[----:B------:R-:W-:-:S02]  /*15e0*/  MOV R8, 0x1600 ;  /* 0x0000160000087802 */ /* 0x000fc40000000f00 */
[----:B------:R-:W-:Y:S05]  /*15f0*/  CALL.REL.NOINC `($__internal_70_$__cuda_sm70_shflsync_bfly_p) ;  /* 0x0000021000007944 */ /* 0x000fea0003c00000 */
[----:B0-----:R-:W-:Y:S01]  /*1600*/  HFMA2.MMA R16, -RZ, RZ, 0, 5.9604644775390625e-08 ;  /* 0x00000001ff107435 */ /* 0x001fe200000001ff */
[----:B-1----:R-:W-:Y:S01]  /*1610*/  MOV R20, R14 ;  /* 0x0000000e00147202 */ /* 0x002fe20000000f00 */
[----:B------:R-:W-:Y:S01]  /*1620*/  IMAD.MOV.U32 R14, RZ, RZ, -0x1 ;  /* 0xffffffffff0e7424 */ /* 0x000fe200078e00ff */
[----:B------:R-:W-:-:S02]  /*1630*/  MOV R19, R10 ;  /* 0x0000000a00137202 */ /* 0x000fc40000000f00 */
[----:B------:R-:W-:Y:S02]  /*1640*/  MOV R17, 0x1f ;  /* 0x0000001f00117802 */ /* 0x000fe40000000f00 */
[----:B------:R-:W-:Y:S02]  /*1650*/  MOV R8, 0x1670 ;  /* 0x0000167000087802 */ /* 0x000fe40000000f00 */
[----:B------:R-:W-:Y:S05]  /*1660*/  CALL.REL.NOINC `($__internal_70_$__cuda_sm70_shflsync_bfly_p) ;  /* 0x000001a000007944 */ /* 0x000fea0003c00000 */
[----:B0-----:R-:W-:Y:S01]  /*1670*/  HFMA2.MMA R16, -RZ, RZ, 0, 1.1920928955078125e-07 ;  /* 0x00000002ff107435 */ /* 0x001fe200000001ff */
[----:B-1----:R-:W-:Y:S01]  /*1680*/  FADD.FTZ R19, R10, R14 ;  /* 0x0000000e0a137221 */ /* 0x002fe20000010000 */
[----:B------:R-:W-:Y:S02]  /*1690*/  MOV R17, 0x1f ;  /* 0x0000001f00117802 */ /* 0x000fe40000000f00 */
[----:B------:R-:W-:Y:S02]  /*16a0*/  MOV R14, 0xffffffff ;  /* 0xffffffff000e7802 */ /* 0x000fe40000000f00 */
[----:B------:R-:W-:Y:S02]  /*16b0*/  MOV R8, 0x16d0 ;  /* 0x000016d000087802 */ /* 0x000fe40000000f00 */
[----:B------:R-:W-:Y:S05]  /*16c0*/  CALL.REL.NOINC `($__internal_70_$__cuda_sm70_shflsync_bfly_p) ;  /* 0x0000014000007944 */ /* 0x000fea0003c00000 */
        /* <DEDUP_REMOVED lines=18> */
[----:B-1----:R-:W-:Y:S01]  /*17f0*/  MOV R8, R14 ;  /* 0x0000000e00087202 */ /* 0x002fe20000000f00 */
[----:B0-----:R-:W-:Y:S05]  /*1800*/  BRA `(.L_x_2113) ;  /* 0xfffff5a000007947 */ /* 0x001fea000383ffff */
        .weak           $__internal_70_$__cuda_sm70_shflsync_bfly_p
        .type           $__internal_70_$__cuda_sm70_shflsync_bfly_p,@function
        .size           $__internal_70_$__cuda_sm70_shflsync_bfly_p,(.L_x_3432 - $__internal_70_$__cuda_sm70_shflsync_bfly_p)
$__internal_70_$__cuda_sm70_shflsync_bfly_p:
[----:B------:R-:W-:Y:S01]  /*1810*/  HFMA2.MMA R9, -RZ, RZ, 0, 0 ;  /* 0x00000000ff097435 */ /* 0x000fe200000001ff */
[----:B------:R-:W-:Y:S04]  /*1820*/  WARPSYNC R14 ;  /* 0x0000000e00007348 */ /* 0x000fe80003800000 */
[----:B------:R0:W1:Y:S01]  /*1830*/  SHFL.BFLY PT, R14, R19, R16, R17 ;  /* 0x0c000010130e7389 */ /* 0x00006200000e0011 */
[----:B------:R-:W-:Y:S05]  /*1840*/  RET.REL.NODEC R8 `(_ZN10layer_norm40ln_parallel_residual_bwd_finalize_kernelINS_22Kernel_traits_finalizeILj7168Ef6__halfS2_S2_fjLb0ELj1024ELj4ENS_18Kernel_traits_baseILj7168EfS2_S2_S2_fjLj1024EEEEELb1EEEvNS_9BwdParamsE) ;  /* 0xffffe7b008007950 */ /* 0x000fea0003c3ffff */
.L_x_2114:
        /* <DEDUP_REMOVED lines=11> */
.L_x_3432:


//--------------------- .text._ZN10layer_norm31ln_parallel_residual_bwd_kernelINS_13Kernel_traitsIf6__halfS2_S2_fjLj7168ELj1ELj1ELj8ELj8ENS_18Kernel_traits_baseILj7168EfS2_S2_S2_fjLj256EEEEELb1ELb1ELb1EEEvNS_9BwdParamsE --------------------------
	.section	.text._ZN10layer_norm31ln_parallel_residual_bwd_kernelINS_13Kernel_traitsIf6__halfS2_S2_fjLj7168ELj1ELj1ELj8ELj8ENS_18Kernel_traits_baseILj7168EfS2_S2_S2_fjLj256EEEEELb1ELb1ELb1EEEvNS_9BwdParamsE,"ax",@progbits
	.sectioninfo	@"SHI_REGISTERS=222"
	.align	128
        .global         _ZN10layer_norm31ln_parallel_residual_bwd_kernelINS_13Kernel_traitsIf6__halfS2_S2_fjLj7168ELj1ELj1ELj8ELj8ENS_18Kernel_traits_baseILj7168EfS2_S2_S2_fjLj256EEEEELb1ELb1ELb1EEEvNS_9BwdParamsE
        .type           _ZN10layer_norm31ln_parallel_residual_bwd_kernelINS_13Kernel_traitsIf6__halfS2_S2_fjLj7168ELj1ELj1ELj8ELj8ENS_18Kernel_traits_baseILj7168EfS2_S2_S2_fjLj256EEEEELb1ELb1ELb1EEEvNS_9BwdParamsE,@function
        .size           _ZN10layer_norm31ln_parallel_residual_bwd_kernelINS_13Kernel_traitsIf6__halfS2_S2_fjLj7168ELj1ELj1ELj8ELj8ENS_18Kernel_traits_baseILj7168EfS2_S2_S2_fjLj256EEEEELb1ELb1ELb1EEEvNS_9BwdParamsE,(.L_x_3433 - _ZN10layer_norm31ln_parallel_residual_bwd_kernelINS_13Kernel_traitsIf6__halfS2_S2_fjLj7168ELj1ELj1ELj8ELj8ENS_18Kernel_traits_baseILj7168EfS2_S2_S2_fjLj256EEEEELb1ELb1ELb1EEEvNS_9BwdParamsE)
        .other          _ZN10layer_norm31ln_parallel_residual_bwd_kernelINS_13Kernel_traitsIf6__halfS2_S2_fjLj7168ELj1ELj1ELj8ELj8ENS_18Kernel_traits_baseILj7168EfS2_S2_S2_fjLj256EEEEELb1ELb1ELb1EEEvNS_9BwdParamsE,@"STO_CUDA_ENTRY STV_DEFAULT"
_ZN10layer_norm31ln_parallel_residual_bwd_kernelINS_13Kernel_traitsIf6__halfS2_S2_fjLj7168ELj1ELj1ELj8ELj8ENS_18Kernel_traits_baseILj7168EfS2_S2_S2_fjLj256EEEEELb1ELb1ELb1EEEvNS_9BwdParamsE:
.text._ZN10layer_norm31ln_parallel_residual_bwd_kernelINS_13Kernel_traitsIf6__halfS2_S2_fjLj7168ELj1ELj1ELj8ELj8ENS_18Kernel_traits_baseILj7168EfS2_S2_S2_fjLj256EEEEELb1ELb1ELb1EEEvNS_9BwdParamsE:
        /* <DEDUP_REMOVED lines=36> */
.L_x_2115:
        /* <DEDUP_REMOVED lines=41> */
.L_x_2134:
        /* <DEDUP_REMOVED lines=20> */
[----:B------:R-:W-:Y:S02]  /*0610*/  SHF.L.U32 R145, R181, 0x3, RZ ;  /* 0x00000003b5917819 */ /* 0x000fe400000006ff */
[----:B------:R-:W-:Y:S01]  /*0620*/  IADD3.X R37, R167, c[0x0][0x18c], RZ, P1, !PT ;  /* 0x00006300a7257a10 */ /* 0x000fe20000ffe4ff */
[----:B------:R-:W-:Y:S01]  /*0630*/  IMAD.SHL.U32 R148, R187, 0x8, RZ ;  /* 0x00000008bb947824 */ /* 0x000fe200078e00ff */
[----:B------:R-:W-:-:S02]  /*0640*/  SHF.R.U32.HI R169, RZ, 0x1d, R183 ;  /* 0x0000001dffa97819 */ /* 0x000fc400000116b7 */
[----:B------:R-:W-:Y:S02]  /*0650*/  IADD3.X R41, R166, c[0x0][0x18c], RZ, P0, !PT ;  /* 0x00006300a6297a10 */ /* 0x000fe400007fe4ff */
[----:B------:R-:W-:Y:S01]  /*0660*/  IADD3 R32, P1, R146, c[0x0][0x188], RZ ;  /* 0x0000620092207a10 */ /* 0x000fe20007f3e0ff */
[----:B------:R-:W2:Y:S01]  /*0670*/  LDG.E.64 R36, [R36.64] ;  /* 0x0000000424247981 */ /* 0x000ea2000c1e1b00 */
[----:B------:R-:W-:Y:S02]  /*0680*/  SHF.R.U32.HI R165, RZ, 0x1d, R73 ;  /* 0x0000001dffa57819 */ /* 0x000fe40000011649 */
[----:B------:R-:W-:Y:S01]  /*0690*/  SHF.R.U32.HI R168, RZ, 0x1d, R181 ;  /* 0x0000001dffa87819 */ /* 0x000fe200000116b5 */
[----:B------:R-:W3:Y:S01]  /*06a0*/  LDG.E.64 R40, [R40.64] ;  /* 0x0000000428287981 */ /* 0x000ee2000c1e1b00 */
[----:B------:R-:W-:Y:S02]  /*06b0*/  IADD3 R68, P0, R164, c[0x0][0x188], RZ ;  /* 0x00006200a4447a10 */ /* 0x000fe40007f1e0ff */
[----:B------:R-:W-:-:S02]  /*06c0*/  IADD3 R34, P2, R145, c[0x0][0x188], RZ ;  /* 0x0000620091227a10 */ /* 0x000fc40007f5e0ff */
[----:B------:R-:W-:Y:S02]  /*06d0*/  IADD3.X R33, R169, c[0x0][0x18c], RZ, P1, !PT ;  /* 0x00006300a9217a10 */ /* 0x000fe40000ffe4ff */
[----:B------:R-:W-:Y:S02]  /*06e0*/  IADD3.X R35, R168, c[0x0][0x18c], RZ, P2, !PT ;  /* 0x00006300a8237a10 */ /* 0x000fe400017fe4ff */
[----:B------:R-:W-:Y:S02]  /*06f0*/  IADD3.X R69, R165, c[0x0][0x18c], RZ, P0, !PT ;  /* 0x00006300a5457a10 */ /* 0x000fe400007fe4ff */
[----:B------:R-:W-:Y:S01]  /*0700*/  MOV R173, 0x4 ;  /* 0x0000000400ad7802 */ /* 0x000fe20000000f00 */
[----:B------:R-:W4:Y:S01]  /*0710*/  LDG.E.64 R32, [R32.64] ;  /* 0x0000000420207981 */ /* 0x000f22000c1e1b00 */
[----:B------:R-:W-:Y:S02]  /*0720*/  SHF.R.U32.HI R170, RZ, 0x1d, R185 ;  /* 0x0000001dffaa7819 */ /* 0x000fe400000116b9 */
[----:B------:R-:W-:Y:S01]  /*0730*/  IADD3 R38, P2, R147, c[0x0][0x188], RZ ;  /* 0x0000620093267a10 */ /* 0x000fe20007f5e0ff */
[----:B------:R-:W4:Y:S01]  /*0740*/  LDG.E.64 R34, [R34.64] ;  /* 0x0000000422227981 */ /* 0x000f22000c1e1b00 */
[----:B------:R-:W-:-:S02]  /*0750*/  SHF.R.U32.HI R149, RZ, 0x1d, R187 ;  /* 0x0000001dff957819 */ /* 0x000fc400000116bb */
[----:B------:R-:W-:Y:S01]  /*0760*/  IADD3 R64, P0, R148, c[0x0][0x188], RZ ;  /* 0x0000620094407a10 */ /* 0x000fe20007f1e0ff */
[----:B------:R-:W-:Y:S01]  /*0770*/  IMAD.WIDE R174, R86, R173, c[0x0][0x1a0] ;  /* 0x0000680056ae7625 */ /* 0x000fe200078e02ad */
[----:B------:R-:W-:Y:S01]  /*0780*/  IADD3.X R39, R170, c[0x0][0x18c], RZ, P2, !PT ;  /* 0x00006300aa277a10 */ /* 0x000fe200017fe4ff */
[----:B------:R-:W4:Y:S01]  /*0790*/  LDG.E.64 R68, [R68.64] ;  /* 0x0000000444447981 */ /* 0x000f22000c1e1b00 */
[----:B------:R-:W-:Y:S01]  /*07a0*/  IADD3.X R65, R149, c[0x0][0x18c], RZ, P0, !PT ;  /* 0x0000630095417a10 */ /* 0x000fe200007fe4ff */
[----:B------:R-:W-:Y:S02]  /*07b0*/  IMAD.MOV.U32 R42, RZ, RZ, 0x8 ;  /* 0x00000008ff2a7424 */ /* 0x000fe400078e00ff */
[----:B------:R0:W4:Y:S04]  /*07c0*/  LDG.E R174, [R174.64] ;  /* 0x00000004aeae7981 */ /* 0x000128000c1e1900 */
[----:B------:R-:W4:Y:S04]  /*07d0*/  LDG.E.64 R38, [R38.64] ;  /* 0x0000000426267981 */ /* 0x000f28000c1e1b00 */
        /* <DEDUP_REMOVED lines=27> */
[----:B-----5:R0:W5:Y:S01]  /*0990*/  @P2 LDG.E.64 R58, [R84.64] ;  /* 0x00000004543a2981 */ /* 0x020162000c1e1b00 */
[----:B------:R-:W-:Y:S02]  /*09a0*/  @P1 IADD3.X R81, R176, c[0x0][0x19c], RZ, P0, !PT ;  /* 0x00006700b0511a10 */ /* 0x000fe400007fe4ff */
        /* <DEDUP_REMOVED lines=10> */
[----:B0-----:R-:W-:Y:S02]  /*0a50*/  IADD3 R80, P0, R175, c[0x0][0x190], RZ ;  /* 0x00006400af507a10 */ /* 0x001fe40007f1e0ff */
[----:B------:R-:W-:Y:S01]  /*0a60*/  SHF.L.U32 R178, R179, 0x2, RZ ;  /* 0x00000002b3b27819 */ /* 0x000fe200000006ff */
        /* <DEDUP_REMOVED lines=13> */
[----:B------:R1:W5:Y:S01]  /*0b40*/  LDG.E R173, [R80.64] ;  /* 0x0000000450ad7981 */ /* 0x000362000c1e1900 */
[----:B------:R-:W-:Y:S02]  /*0b50*/  @P2 LEA R78, P5, R183, c[0x0][0x218], 0x3 ;  /* 0x00008600b74e2a11 */ /* 0x000fe400078a18ff */
[----:B------:R-:W-:Y:S01]  /*0b60*/  SHF.R.U32.HI R177, RZ, 0x1e, R177 ;  /* 0x0000001effb17819 */ /* 0x000fe200000116b1 */
[----:B------:R1:W5:Y:S01]  /*0b70*/  @P2 LDG.E.64 R2, [R84.64] ;  /* 0x0000000454022981 */ /* 0x000362000c1e1b00 */
[----:B------:R-:W-:Y:S02]  /*0b80*/  @P1 IADD3 R72, P4, R175, c[0x0][0x198], RZ ;  /* 0x00006600af481a10 */ /* 0x000fe40007f9e0ff */
[----:B------:R-:W-:Y:S01]  /*0b90*/  SHF.R.U32.HI R181, RZ, 0x1e, R181 ;  /* 0x0000001effb57819 */ /* 0x000fe200000116b5 */
[----:B------:R1:W5:Y:S01]  /*0ba0*/  @P1 LDG.E R152, [R74.64] ;  /* 0x000000044a981981 */ /* 0x000362000c1e1900 */
[----:B0-----:R-:W-:-:S02]  /*0bb0*/  @P1 IADD3 R82, P0, R176, c[0x0][0x198], RZ ;  /* 0x00006600b0521a10 */ /* 0x001fc40007f1e0ff */
[----:B------:R-:W-:Y:S02]  /*0bc0*/  @P2 LEA.HI.X R79, R183, c[0x0][0x21c], RZ, 0x3, P5 ;  /* 0x00008700b74f2a11 */ /* 0x000fe400028f1cff */
[----:B------:R-:W-:Y:S02]  /*0bd0*/  @P1 IADD3.X R73, R177, c[0x0][0x19c], RZ, P4, !PT ;  /* 0x00006700b1491a10 */ /* 0x000fe400027fe4ff */
[----:B------:R-:W-:Y:S01]  /*0be0*/  @P1 IADD3.X R83, R181, c[0x0][0x19c], RZ, P0, !PT ;  /* 0x00006700b5531a10 */ /* 0x000fe200007fe4ff */
[----:B------:R0:W5:Y:S01]  /*0bf0*/  @P2 LDG.E.64 R50, [R78.64] ;  /* 0x000000044e322981 */ /* 0x000162000c1e1b00 */
[----:B------:R-:W-:Y:S02]  /*0c00*/  SHF.R.U32.HI R183, RZ, 0x1e, R183 ;  /* 0x0000001effb77819 */ /* 0x000fe400000116b7 */
[----:B-1----:R-:W-:Y:S01]  /*0c10*/  @P1 IADD3 R84, P4, R180, c[0x0][0x198], RZ ;  /* 0x00006600b4541a10 */ /* 0x002fe20007f9e0ff */
[----:B------:R1:W5:Y:S01]  /*0c20*/  @P1 LDG.E R151, [R72.64] ;  /* 0x0000000448971981 */ /* 0x000362000c1e1900 */
[----:B------:R-:W-:-:S02]  /*0c30*/  SHF.R.U32.HI R185, RZ, 0x1e, R185 ;  /* 0x0000001effb97819 */ /* 0x000fc400000116b9 */
[----:B------:R-:W-:Y:S01]  /*0c40*/  @P1 IADD3 R76, P0, R182, c[0x0][0x198], RZ ;  /* 0x00006600b64c1a10 */ /* 0x000fe20007f1e0ff */
[----:B------:R-:W-:Y:S01]  /*0c50*/  ULDC.U8 UR6, c[0x0][0x1f0] ;  /* 0x00007c0000067ab9 */ /* 0x000fe20000000000 */
[----:B------:R-:W-:Y:S01]  /*0c60*/  SHF.L.U32 R184, R187, 0x2, RZ ;  /* 0x00000002bbb87819 */ /* 0x000fe200000006ff */
[----:B------:R1:W5:Y:S01]  /*0c70*/  @P1 LDG.E R171, [R82.64] ;  /* 0x0000000452ab1981 */ /* 0x000362000c1e1900 */
[----:B------:R-:W-:Y:S02]  /*0c80*/  @P1 IADD3.X R85, R183, c[0x0][0x19c], RZ, P4, !PT ;  /* 0x00006700b7551a10 */ /* 0x000fe400027fe4ff */
[----:B------:R-:W-:Y:S02]  /*0c90*/  @P1 IADD3.X R77, R185, c[0x0][0x19c], RZ, P0, !PT ;  /* 0x00006700b94d1a10 */ /* 0x000fe400007fe4ff */
[----:B------:R-:W-:Y:S01]  /*0ca0*/  IADD3 R80, P0, R175, c[0x0][0x190], RZ ;  /* 0x00006400af507a10 */ /* 0x000fe20007f1e0ff */
[----:B------:R1:W5:Y:S01]  /*0cb0*/  @P1 LDG.E R153, [R84.64] ;  /* 0x0000000454991981 */ /* 0x000362000c1e1900 */
[----:B------:R-:W-:-:S02]  /*0cc0*/  SHF.R.U32.HI R187, RZ, 0x1e, R187 ;  /* 0x0000001effbb7819 */ /* 0x000fc400000116bb */
[----:B0-----:R-:W-:Y:S01]  /*0cd0*/  @P1 IADD3 R78, P4, R184, c[0x0][0x198], RZ ;  /* 0x00006600b84e1a10 */ /* 0x001fe20007f9e0ff */
[----:B------:R0:W5:Y:S01]  /*0ce0*/  @P1 LDG.E R154, [R76.64] ;  /* 0x000000044c9a1981 */ /* 0x000162000c1e1900 */
[----:B------:R-:W-:Y:S02]  /*0cf0*/  IADD3.X R81, R177, c[0x0][0x194], RZ, P0, !PT ;  /* 0x00006500b1517a10 */ /* 0x000fe400007fe4ff */
[----:B------:R-:W-:Y:S02]  /*0d00*/  IADD3 R74, P0, R176, c[0x0][0x190], RZ ;  /* 0x00006400b04a7a10 */ /* 0x000fe40007f1e0ff */
[----:B-1----:R-:W-:Y:S01]  /*0d10*/  IADD3 R84, P5, R182, c[0x0][0x190], RZ ;  /* 0x00006400b6547a10 */ /* 0x002fe20007fbe0ff */
[----:B------:R1:W5:Y:S01]  /*0d20*/  LDG.E R80, [R80.64] ;  /* 0x0000000450507981 */ /* 0x000362000c1e1900 */
[----:B------:R-:W-:Y:S02]  /*0d30*/  @P1 IADD3.X R79, R187, c[0x0][0x19c], RZ, P4, !PT ;  /* 0x00006700bb4f1a10 */ /* 0x000fe400027fe4ff */
[----:B------:R-:W-:-:S02]  /*0d40*/  IADD3 R72, P4, R178, c[0x0][0x190], RZ ;  /* 0x00006400b2487a10 */ /* 0x000fc40007f9e0ff */
[----:B------:R-:W-:Y:S01]  /*0d50*/  IADD3.X R75, R181, c[0x0][0x194], RZ, P0, !PT ;  /* 0x00006500b54b7a10 */ /* 0x000fe200007fe4ff */
[----:B------:R1:W5:Y:S01]  /*0d60*/  @P1 LDG.E R155, [R78.64] ;  /* 0x000000044e9b1981 */ /* 0x000362000c1e1900 */
[----:B------:R-:W-:Y:S02]  /*0d70*/  IADD3.X R85, R185, c[0x0][0x194], RZ, P5, !PT ;  /* 0x00006500b9557a10 */ /* 0x000fe40002ffe4ff */
[----:B------:R-:W-:Y:S01]  /*0d80*/  IADD3.X R73, R179, c[0x0][0x194], RZ, P4, !PT ;  /* 0x00006500b3497a10 */ /* 0x000fe200027fe4ff */
[----:B------:R4:W5:Y:S01]  /*0d90*/  LDG.E R74, [R74.64] ;  /* 0x000000044a4a7981 */ /* 0x000962000c1e1900 */
[----:B0-----:R-:W-:-:S03]  /*0da0*/  IADD3 R76, P0, R184, c[0x0][0x190], RZ ;  /* 0x00006400b84c7a10 */ /* 0x001fc60007f1e0ff */
[----:B------:R0:W5:Y:S01]  /*0db0*/  LDG.E R84, [R84.64] ;  /* 0x0000000454547981 */ /* 0x000162000c1e1900 */
[----:B------:R-:W-:Y:S02]  /*0dc0*/  IADD3.X R77, R187, c[0x0][0x194], RZ, P0, !PT ;  /* 0x00006500bb4d7a10 */ /* 0x000fe400007fe4ff */
[----:B------:R-:W-:Y:S01]  /*0dd0*/  ISETP.NE.AND P0, PT, RZ, UR6, PT ;  /* 0x00000006ff007c0c */ /* 0x000fe2000bf05270 */
[----:B------:R0:W5:Y:S01]  /*0de0*/  LDG.E R72, [R72.64] ;  /* 0x0000000448487981 */ /* 0x000162000c1e1900 */
[----:B------:R-:W-:-:S03]  /*0df0*/  IADD3 R82, P4, R180, c[0x0][0x190], RZ ;  /* 0x00006400b4527a10 */ /* 0x000fc60007f9e0ff */
[----:B------:R0:W5:Y:S01]  /*0e00*/  LDG.E R188, [R76.64] ;  /* 0x000000044cbc7981 */ /* 0x000162000c1e1900 */
[----:B------:R-:W-:-:S05]  /*0e10*/  IADD3.X R83, R183, c[0x0][0x194], RZ, P4, !PT ;  /* 0x00006500b7537a10 */ /* 0x000fca00027fe4ff */
[----:B------:R0:W5:Y:S01]  /*0e20*/  LDG.E R82, [R82.64] ;  /* 0x0000000452527981 */ /* 0x000162000c1e1900 */
[--C-:B--2---:R-:W-:Y:S02]  /*0e30*/  SHF.R.U64 R209, R36, 0x10, R37.reuse ;  /* 0x0000001024d17819 */ /* 0x104fe40000001225 */
[----:B------:R-:W-:Y:S02]  /*0e40*/  SHF.R.U32.HI R181, RZ, 0x10, R37 ;  /* 0x00000010ffb57819 */ /* 0x000fe40000011625 */
[--C-:B---3--:R-:W-:Y:S01]  /*0e50*/  SHF.R.U64 R195, R40, 0x10, R41.reuse ;  /* 0x0000001028c37819 */ /* 0x108fe20000001229 */
[--C-:B0-----:R-:W-:Y:S01]  /*0e60*/  IMAD.MOV.U32 R73, RZ, RZ, R41.reuse ;  /* 0x000000ffff497224 */ /* 0x101fe200078e0029 */
[----:B------:R-:W-:Y:S02]  /*0e70*/  SHF.R.U32.HI R203, RZ, 0x10, R41 ;  /* 0x00000010ffcb7819 */ /* 0x000fe40000011629 */
[----:B------:R-:W-:Y:S01]  /*0e80*/  MOV R41, R37 ;  /* 0x0000002500297202 */ /* 0x000fe20000000f00 */
[----:B----4-:R-:W-:Y:S01]  /*0e90*/  IMAD.MOV.U32 R75, RZ, RZ, R32 ;  /* 0x000000ffff4b7224 */ /* 0x010fe200078e0020 */
[----:B------:R-:W-:Y:S01]  /*0ea0*/  SHF.R.U64 R85, R32, 0x10, R33 ;  /* 0x0000001020557819 */ /* 0x000fe20000001221 */
[----:B------:R-:W-:-:S02]  /*0eb0*/  IMAD.MOV.U32 R37, RZ, RZ, R35 ;  /* 0x000000ffff257224 */ /* 0x000fc400078e0023 */
[----:B------:R-:W-:Y:S01]  /*0ec0*/  IMAD.MOV.U32 R32, RZ, RZ, R68 ;  /* 0x000000ffff207224 */ /* 0x000fe200078e0044 */
[----:B------:R-:W-:Y:S02]  /*0ed0*/  SHF.R.U32.HI R179, RZ, 0x10, R33 ;  /* 0x00000010ffb37819 */ /* 0x000fe40000011621 */
[----:B------:R-:W-:Y:S02]  /*0ee0*/  FSEL R174, R174, RZ, !P0 ;  /* 0x000000ffaeae7208 */ /* 0x000fe40004000000 */
[----:B------:R-:W-:Y:S01]  /*0ef0*/  HADD2.F32 R32, -RZ, R32.H0_H0 ;  /* 0x20000020ff207230 */ /* 0x000fe20000004100 */
[--C-:B-1----:R-:W-:Y:S01]  /*0f00*/  IMAD.MOV.U32 R79, RZ, RZ, R39.reuse ;  /* 0x000000ffff4f7224 */ /* 0x102fe200078e0027 */
[----:B------:R-:W-:Y:S01]  /*0f10*/  SHF.R.U64 R178, R38, 0x10, R39 ;  /* 0x0000001026b27819 */ /* 0x000fe20000001227 */
[----:B------:R-:W-:Y:S01]  /*0f20*/  IMAD.MOV.U32 R77, RZ, RZ, R38 ;  /* 0x000000ffff4d7224 */ /* 0x000fe200078e0026 */
[----:B------:R-:W-:Y:S01]  /*0f30*/  SHF.R.U64 R176, R64, 0x10, R65 ;  /* 0x0000001040b07819 */ /* 0x000fe20000001241 */
[----:B------:R-:W-:-:S02]  /*0f40*/  HADD2.F32 R37, -RZ, R37.H0_H0 ;  /* 0x20000025ff257230 */ /* 0x000fc40000004100 */
[----:B------:R-:W-:Y:S01]  /*0f50*/  HADD2.F32 R38, -RZ, R75.H0_H0 ;  /* 0x2000004bff267230 */ /* 0x000fe20000004100 */
[----:B------:R-:W-:Y:S01]  /*0f60*/  FADD.FTZ R75, -R174, R32 ;  /* 0x00000020ae4b7221 */ /* 0x000fe20000010100 */
[----:B------:R-:W-:Y:S01]  /*0f70*/  HADD2.F32 R79, -RZ, R79.H0_H0 ;  /* 0x2000004fff4f7230 */ /* 0x000fe20000004100 */
[----:B------:R-:W-:Y:S01]  /*0f80*/  IMAD.MOV.U32 R78, RZ, RZ, R40 ;  /* 0x000000ffff4e7224 */ /* 0x000fe200078e0028 */
[----:B------:R-:W-:Y:S01]  /*0f90*/  MOV R76, R33 ;  /* 0x00000021004c7202 */ /* 0x000fe20000000f00 */
[----:B------:R-:W-:Y:S01]  /*0fa0*/  HADD2.F32 R32, -RZ, R176.H0_H0 ;  /* 0x200000b0ff207230 */ /* 0x000fe20000004100 */
[----:B------:R-:W-:Y:S01]  /*0fb0*/  IMAD.MOV.U32 R40, RZ, RZ, R36 ;  /* 0x000000ffff287224 */ /* 0x000fe200078e0024 */
[----:B------:R-:W-:Y:S01]  /*0fc0*/  SHF.R.U64 R33, R68, 0x10, R69 ;  /* 0x0000001044217819 */ /* 0x000fe20000001245 */
[--C-:B------:R-:W-:Y:S01]  /*0fd0*/  IMAD.MOV.U32 R175, RZ, RZ, R65.reuse ;  /* 0x000000ffffaf7224 */ /* 0x100fe200078e0041 */
[----:B------:R-:W-:Y:S01]  /*0fe0*/  SHF.R.U32.HI R197, RZ, 0x10, R65 ;  /* 0x00000010ffc57819 */ /* 0x000fe20000011641 */
[----:B------:R-:W-:Y:S01]  /*0ff0*/  IMAD.MOV.U32 R36, RZ, RZ, R34 ;  /* 0x000000ffff247224 */ /* 0x000fe200078e0022 */
[----:B------:R-:W-:Y:S01]  /*1000*/  SHF.R.U64 R83, R34, 0x10, R35 ;  /* 0x0000001022537819 */ /* 0x000fe20000001223 */
[----:B------:R-:W-:Y:S01]  /*1010*/  HADD2.F32 R65, -RZ, R179.H0_H0 ;  /* 0x200000b3ff417230 */ /* 0x000fe20000004100 */
[----:B------:R-:W-:Y:S01]  /*1020*/  MOV R34, R69 ;  /* 0x0000004500227202 */ /* 0x000fe20000000f00 */
[----:B------:R-:W-:Y:S01]  /*1030*/  HADD2.F32 R73, -RZ, R73.H0_H0 ;  /* 0x20000049ff497230 */ /* 0x000fe20000004100 */
[C---:B------:R-:W-:Y:S01]  /*1040*/  FADD.FTZ R179, -R174.reuse, R37 ;  /* 0x00000025aeb37221 */ /* 0x040fe20000010100 */
[----:B------:R-:W-:Y:S01]  /*1050*/  SHF.R.U32.HI R81, RZ, 0x10, R39 ;  /* 0x00000010ff517819 */ /* 0x000fe20000011627 */
[C---:B------:R-:W-:Y:S01]  /*1060*/  FADD.FTZ R37, -R174.reuse, R79 ;  /* 0x0000004fae257221 */ /* 0x040fe20000010100 */
[----:B------:R-:W-:Y:S01]  /*1070*/  HADD2.F32 R33, -RZ, R33.H0_H0 ;  /* 0x20000021ff217230 */ /* 0x000fe20000004100 */
[----:B------:R-:W-:-:S02]  /*1080*/  FADD.FTZ R79, -R174, R32 ;  /* 0x00000020ae4f7221 */ /* 0x000fc40000010100 */
[----:B------:R-:W-:Y:S01]  /*1090*/  IMAD.MOV.U32 R32, RZ, RZ, R70 ;  /* 0x000000ffff207224 */ /* 0x000fe200078e0046 */
[----:B------:R-:W-:Y:S01]  /*10a0*/  SHF.R.U32.HI R177, RZ, 0x10, R35 ;  /* 0x00000010ffb17819 */ /* 0x000fe20000011623 */
[----:B------:R-:W-:Y:S01]  /*10b0*/  HADD2.F32 R34, -RZ, R34.H0_H0 ;  /* 0x20000022ff227230 */ /* 0x000fe20000004100 */
[----:B------:R-:W-:Y:S01]  /*10c0*/  FADD.FTZ R185, -R174, R73 ;  /* 0x00000049aeb97221 */ /* 0x000fe20000010100 */
[----:B------:R-:W-:Y:S01]  /*10d0*/  HADD2.F32 R36, -RZ, R36.H0_H0 ;  /* 0x20000024ff247230 */ /* 0x000fe20000004100 */
[----:B------:R-:W-:Y:S01]  /*10e0*/  SHF.R.U32.HI R35, RZ, 0x10, R69 ;  /* 0x00000010ff237819 */ /* 0x000fe20000011645 */
[----:B------:R-:W-:Y:S01]  /*10f0*/  IMAD.MOV.U32 R68, RZ, RZ, R64 ;  /* 0x000000ffff447224 */ /* 0x000fe200078e0040 */
[----:B------:R-:W-:Y:S01]  /*1100*/  SHF.R.U64 R189, R70, 0x10, R71 ;  /* 0x0000001046bd7819 */ /* 0x000fe20000001247 */
[C---:B------:R-:W-:Y:S01]  /*1110*/  FADD.FTZ R73, -R174.reuse, R38 ;  /* 0x00000026ae497221 */ /* 0x040fe20000010100 */
[----:B------:R-:W-:Y:S01]  /*1120*/  HADD2.F32 R64, -RZ, R81.H0_H0 ;  /* 0x20000051ff407230 */ /* 0x000fe20000004100 */
[----:B------:R-:W-:Y:S01]  /*1130*/  IMAD.MOV.U32 R38, RZ, RZ, R67 ;  /* 0x000000ffff267224 */ /* 0x000fe200078e0043 */
[----:B------:R-:W-:Y:S01]  /*1140*/  HADD2.F32 R32, -RZ, R32.H0_H0 ;  /* 0x20000020ff207230 */ /* 0x000fe20000004100 */
[C---:B------:R-:W-:Y:S01]  /*1150*/  FADD.FTZ R81, -R174.reuse, R33 ;  /* 0x00000021ae517221 */ /* 0x040fe20000010100 */
[----:B------:R-:W-:Y:S01]  /*1160*/  HADD2.F32 R33, -RZ, R175.H0_H0 ;  /* 0x200000afff217230 */ /* 0x000fe20000004100 */
[C---:B------:R-:W-:Y:S01]  /*1170*/  FADD.FTZ R191, -R174.reuse, R34 ;  /* 0x00000022aebf7221 */ /* 0x040fe20000010100 */
[----:B------:R-:W-:Y:S01]  /*1180*/  HADD2.F32 R40, -RZ, R40.H0_H0 ;  /* 0x20000028ff287230 */ /* 0x000fe20000004100 */
[----:B------:R-:W-:Y:S01]  /*1190*/  FADD.FTZ R175, -R174, R36 ;  /* 0x00000024aeaf7221 */ /* 0x000fe20000010100 */
        /* <DEDUP_REMOVED lines=9> */
[C---:B------:R-:W-:Y:S01]  /*1230*/  FMUL.FTZ R208, R172.reuse, R185 ;  /* 0x000000b9acd07220 */ /* 0x040fe20000410000 */
[----:B------:R-:W-:Y:S01]  /*1240*/  SHF.R.U32.HI R190, RZ, 0x10, R71 ;  /* 0x00000010ffbe7819 */ /* 0x000fe20000011647 */
[----:B------:R-:W-:Y:S01]  /*1250*/  FMUL.FTZ R206, R172, R75 ;  /* 0x0000004bacce7220 */ /* 0x000fe20000410000 */
[----:B------:R-:W-:Y:S01]  /*1260*/  SHF.R.U32.HI R178, RZ, 0x10, R63 ;  /* 0x00000010ffb27819 */ /* 0x000fe2000001163f */
[C---:B------:R-:W-:Y:S01]  /*1270*/  FADD.FTZ R187, -R174.reuse, R40 ;  /* 0x00000028aebb7221 */ /* 0x040fe20000010100 */
[----:B------:R-:W-:Y:S01]  /*1280*/  HADD2.F32 R34, -RZ, R34.H0_H0 ;  /* 0x20000022ff227230 */ /* 0x000fe20000004100 */
[C---:B------:R-:W-:Y:S01]  /*1290*/  FADD.FTZ R193, -R174.reuse, R35 ;  /* 0x00000023aec17221 */ /* 0x040fe20000010100 */
[----:B------:R-:W-:Y:S01]  /*12a0*/  HADD2.F32 R40, -RZ, R36.H0_H0 ;  /* 0x20000024ff287230 */ /* 0x000fe20000004100 */
[----:B------:R-:W-:Y:S01]  /*12b0*/  FADD.FTZ R181, -R174, R181 ;  /* 0x000000b5aeb57221 */ /* 0x000fe20000010100 */
[----:B------:R-:W-:Y:S01]  /*12c0*/  HADD2.F32 R69, -RZ, R76.H0_H0 ;  /* 0x2000004cff457230 */ /* 0x000fe20000004100 */
[----:B------:R-:W-:Y:S01]  /*12d0*/  FADD.FTZ R114, R189, R114 ;  /* 0x00000072bd727221 */ /* 0x000fe20000010000 */
[----:B------:R-:W-:Y:S01]  /*12e0*/  HADD2.F32 R35, -RZ, R68.H0_H0 ;  /* 0x20000044ff237230 */ /* 0x000fe20000004100 */
[-C--:B------:R-:W-:Y:S01]  /*12f0*/  FFMA.FTZ R142, R192, R189.reuse, R142 ;  /* 0x000000bdc08e7223 */ /* 0x080fe2000001008e */
[--C-:B------:R-:W-:Y:S01]  /*1300*/  SHF.R.U64 R76, R44, 0x10, R45.reuse ;  /* 0x000000102c4c7819 */ /* 0x100fe2000000122d */
[----:B------:R-:W-:Y:S01]  /*1310*/  FMUL.FTZ R189, R29, R189 ;  /* 0x000000bd1dbd7220 */ /* 0x000fe20000410000 */
[----:B------:R-:W-:Y:S01]  /*1320*/  SHF.R.U32.HI R198, RZ, 0x10, R45 ;  /* 0x00000010ffc67819 */ /* 0x000fe2000001162d */
[----:B------:R-:W-:-:S02]  /*1330*/  FADD.FTZ R36, RZ, R201 ;  /* 0x000000c9ff247221 */ /* 0x000fc40000010000 */
[----:B------:R-:W-:Y:S02]  /*1340*/  FADD.FTZ R107, R38, R107 ;  /* 0x0000006b266b7221 */ /* 0x000fe40000010000 */
[-C--:B------:R-:W-:Y:S02]  /*1350*/  FFMA.FTZ R135, R208, R38.reuse, R135 ;  /* 0x00000026d0877223 */ /* 0x080fe40000010087 */
[----:B------:R-:W-:Y:S01]  /*1360*/  FMUL.FTZ R205, R26, R38 ;  /* 0x000000261acd7220 */ /* 0x000fe20000410000 */
[----:B------:R-:W-:Y:S01]  /*1370*/  HADD2.F32 R78, -RZ, R78.H0_H0 ;  /* 0x2000004eff4e7230 */ /* 0x000fe20000004100 */
[----:B------:R-:W-:Y:S01]  /*1380*/  IMAD.MOV.U32 R68, RZ, RZ, R45 ;  /* 0x000000ffff447224 */ /* 0x000fe200078e002d */
[----:B------:R-:W-:Y:S01]  /*1390*/  HADD2.F32 R195, -RZ, R195.H0_H0 ;  /* 0x200000c3ffc37230 */ /* 0x000fe20000004100 */
[----:B------:R-:W-:Y:S01]  /*13a0*/  FFMA.FTZ R38, R206, R201, RZ ;  /* 0x000000c9ce267223 */ /* 0x000fe200000100ff */
[----:B------:R-:W-:Y:S01]  /*13b0*/  HADD2.F32 R190, -RZ, R190.H0_H0 ;  /* 0x200000beffbe7230 */ /* 0x000fe20000004100 */
[C---:B------:R-:W-:Y:S01]  /*13c0*/  FMUL.FTZ R182, R172.reuse, R191 ;  /* 0x000000bfacb67220 */ /* 0x040fe20000410000 */
[----:B------:R-:W-:Y:S01]  /*13d0*/  HADD2.F32 R45, -RZ, R178.H0_H0 ;  /* 0x200000b2ff2d7230 */ /* 0x000fe20000004100 */
[----:B------:R-:W-:-:S02]  /*13e0*/  FMUL.FTZ R191, R172, R193 ;  /* 0x000000c1acbf7220 */ /* 0x000fc40000410000 */
[----:B------:R-:W-:Y:S01]  /*13f0*/  FMUL.FTZ R186, R172, R181 ;  /* 0x000000b5acba7220 */ /* 0x000fe20000410000 */
[----:B------:R-:W-:Y:S01]  /*1400*/  SHF.R.U64 R210, R66, 0x10, R67 ;  /* 0x0000001042d27819 */ /* 0x000fe20000001243 */
[----:B------:R-:W-:Y:S02]  /*1410*/  FMUL.FTZ R193, R30, R34 ;  /* 0x000000221ec17220 */ /* 0x000fe40000410000 */
[----:B------:R-:W-:Y:S02]  /*1420*/  FADD.FTZ R36, R36, R189 ;  /* 0x000000bd24247221 */ /* 0x000fe40000010000 */
[----:B------:R-:W-:Y:S02]  /*1430*/  FFMA.FTZ R38, R192, R189, R38 ;  /* 0x000000bdc0267223 */ /* 0x000fe40000010026 */
[C---:B------:R-:W-:Y:S02]  /*1440*/  FADD.FTZ R199, -R174.reuse, R78 ;  /* 0x0000004eaec77221 */ /* 0x040fe40000010100 */
[----:B------:R-:W-:-:S02]  /*1450*/  FADD.FTZ R195, -R174, R195 ;  /* 0x000000c3aec37221 */ /* 0x000fc40000010100 */
[----:B------:R-:W-:Y:S02]  /*1460*/  FADD.FTZ R112, R190, R112 ;  /* 0x00000070be707221 */ /* 0x000fe40000010000 */
[-C--:B------:R-:W-:Y:S02]  /*1470*/  FFMA.FTZ R140, R191, R190.reuse, R140 ;  /* 0x000000bebf8c7223 */ /* 0x080fe4000001008c */
[----:B------:R-:W-:Y:S02]  /*1480*/  FADD.FTZ R104, R45, R104 ;  /* 0x000000682d687221 */ /* 0x000fe40000010000 */
[-C--:B------:R-:W-:Y:S02]  /*1490*/  FFMA.FTZ R132, R186, R45.reuse, R132 ;  /* 0x0000002dba847223 */ /* 0x080fe40000010084 */
[----:B------:R-:W-:Y:S02]  /*14a0*/  FMUL.FTZ R181, R23, R45 ;  /* 0x0000002d17b57220 */ /* 0x000fe40000410000 */
[----:B------:R-:W-:-:S02]  /*14b0*/  FMUL.FTZ R190, R31, R190 ;  /* 0x000000be1fbe7220 */ /* 0x000fc40000410000 */
[----:B------:R-:W-:Y:S01]  /*14c0*/  FADD.FTZ R45, R36, R193 ;  /* 0x000000c1242d7221 */ /* 0x000fe20000010000 */
[----:B------:R-:W-:Y:S01]  /*14d0*/  HADD2.F32 R203, -RZ, R203.H0_H0 ;  /* 0x200000cbffcb7230 */ /* 0x000fe20000004100 */
[----:B------:R-:W-:Y:S01]  /*14e0*/  FFMA.FTZ R38, R182, R193, R38 ;  /* 0x000000c1b6267223 */ /* 0x000fe20000010026 */
[----:B------:R-:W-:Y:S01]  /*14f0*/  HADD2.F32 R41, -RZ, R41.H0_H0 ;  /* 0x20000029ff297230 */ /* 0x000fe20000004100 */
[C---:B------:R-:W-:Y:S01]  /*1500*/  FMUL.FTZ R196, R172.reuse, R199 ;  /* 0x000000c7acc47220 */ /* 0x040fe20000410000 */
[----:B------:R-:W-:Y:S01]  /*1510*/  HADD2.F32 R210, -RZ, R210.H0_H0 ;  /* 0x200000d2ffd27230 */ /* 0x000fe20000004100 */
[----:B------:R-:W-:Y:S01]  /*1520*/  FMUL.FTZ R195, R172, R195 ;  /* 0x000000c3acc37220 */ /* 0x000fe20000410000 */
[----:B------:R-:W-:Y:S01]  /*1530*/  HADD2.F32 R77, -RZ, R77.H0_H0 ;  /* 0x2000004dff4d7230 */ /* 0x000fe20000004100 */
[----:B------:R-:W-:Y:S01]  /*1540*/  FMUL.FTZ R199, R24, R40 ;  /* 0x0000002818c77220 */ /* 0x000fe20000410000 */
[----:B------:R-:W-:Y:S01]  /*1550*/  SHF.R.U32.HI R212, RZ, 0x10, R67 ;  /* 0x00000010ffd47819 */ /* 0x000fe20000011643 */
[----:B------:R-:W-:-:S02]  /*1560*/  FADD.FTZ R36, R45, R190 ;  /* 0x000000be2d247221 */ /* 0x000fc40000010000 */
[----:B------:R-:W-:Y:S02]  /*1570*/  FFMA.FTZ R38, R191, R190, R38 ;  /* 0x000000bebf267223 */ /* 0x000fe40000010026 */
[C---:B------:R-:W-:Y:S02]  /*1580*/  FADD.FTZ R203, -R174.reuse, R203 ;  /* 0x000000cbaecb7221 */ /* 0x040fe40000010100 */
[----:B------:R-:W-:Y:S02]  /*1590*/  FADD.FTZ R183, -R174, R41 ;  /* 0x00000029aeb77221 */ /* 0x000fe40000010100 */
[----:B------:R-:W-:Y:S02]  /*15a0*/  FADD.FTZ R110, R210, R110 ;  /* 0x0000006ed26e7221 */ /* 0x000fe40000010000 */
[----:B------:R-:W-:Y:S02]  /*15b0*/  FFMA.FTZ R138, R195, R210, R138 ;  /* 0x000000d2c38a7223 */ /* 0x000fe4000001008a */
[----:B------:R-:W-:-:S02]  /*15c0*/  FADD.FTZ R41, -R174, R77 ;  /* 0x0000004dae297221 */ /* 0x000fc40000010100 */
[----:B------:R-:W-:Y:S02]  /*15d0*/  FMUL.FTZ R210, R25, R210 ;  /* 0x000000d219d27220 */ /* 0x000fe40000410000 */
[----:B------:R-:W-:Y:S01]  /*15e0*/  FADD.FTZ R45, R36, R199 ;  /* 0x000000c7242d7221 */ /* 0x000fe20000010000 */
[----:B------:R-:W-:Y:S01]  /*15f0*/  HADD2.F32 R209, -RZ, R209.H0_H0 ;  /* 0x200000d1ffd17230 */ /* 0x000fe20000004100 */
[----:B------:R-:W-:Y:S01]  /*1600*/  FADD.FTZ R77, -R174, R64 ;  /* 0x00000040ae4d7221 */ /* 0x000fe20000010100 */
[----:B------:R-:W-:Y:S01]  /*1610*/  HADD2.F32 R212, -RZ, R212.H0_H0 ;  /* 0x200000d4ffd47230 */ /* 0x000fe20000004100 */
[----:B------:R-:W-:Y:S02]  /*1620*/  FFMA.FTZ R36, R196, R199, R38 ;  /* 0x000000c7c4247223 */ /* 0x000fe40000010026 */
[----:B------:R-:W-:Y:S02]  /*1630*/  IMAD.MOV.U32 R64, RZ, RZ, R62 ;  /* 0x000000ffff407224 */ /* 0x000fe400078e003e */
[----:B------:R-:W-:Y:S01]  /*1640*/  FMUL.FTZ R203, R172, R203 ;  /* 0x000000cbaccb7220 */ /* 0x000fe20000410000 */
[----:B------:R-:W-:Y:S01]  /*1650*/  SHF.R.U64 R207, R62, 0x10, R63 ;  /* 0x000000103ecf7819 */ /* 0x000fe2000000123f */
[----:B------:R-:W-:-:S02]  /*1660*/  FADD.FTZ R38, R45, R210 ;  /* 0x000000d22d267221 */ /* 0x000fc40000010000 */
[----:B------:R-:W-:Y:S01]  /*1670*/  FFMA.FTZ R36, R195, R210, R36 ;  /* 0x000000d2c3247223 */ /* 0x000fe20000010024 */
[----:B------:R-:W-:Y:S01]  /*1680*/  HADD2.F32 R64, -RZ, R64.H0_H0 ;  /* 0x20000040ff407230 */ /* 0x000fe20000004100 */
[----:B------:R-:W-:Y:S02]  /*1690*/  FADD.FTZ R209, -R174, R209 ;  /* 0x000000d1aed17221 */ /* 0x000fe40000010100 */
[----:B------:R-:W-:Y:S02]  /*16a0*/  FADD.FTZ R108, R212, R108 ;  /* 0x0000006cd46c7221 */ /* 0x000fe40000010000 */
[-C--:B------:R-:W-:Y:S02]  /*16b0*/  FFMA.FTZ R136, R203, R212.reuse, R136 ;  /* 0x000000d4cb887223 */ /* 0x080fe40000010088 */
[----:B------:R-:W-:Y:S02]  /*16c0*/  FMUL.FTZ R212, R27, R212 ;  /* 0x000000d41bd47220 */ /* 0x000fe40000410000 */
[----:B------:R-:W-:Y:S01]  /*16d0*/  FADD.FTZ R45, R38, R205 ;  /* 0x000000cd262d7221 */ /* 0x000fe20000010000 */
[----:B------:R-:W-:Y:S01]  /*16e0*/  MOV R66, R63 ;  /* 0x0000003f00427202 */ /* 0x000fe20000000f00 */
[----:B------:R-:W-:Y:S01]  /*16f0*/  FFMA.FTZ R36, R208, R205, R36 ;  /* 0x000000cdd0247223 */ /* 0x000fe20000010024 */
[----:B------:R-:W-:Y:S01]  /*1700*/  HADD2.F32 R207, -RZ, R207.H0_H0 ;  /* 0x200000cfffcf7230 */ /* 0x000fe20000004100 */
[----:B------:R-:W-:-:S02]  /*1710*/  FMUL.FTZ R209, R172, R209 ;  /* 0x000000d1acd17220 */ /* 0x000fc40000410000 */
[----:B------:R-:W-:Y:S02]  /*1720*/  FMUL.FTZ R184, R20, R64 ;  /* 0x0000004014b87220 */ /* 0x000fe40000410000 */
[----:B------:R-:W-:Y:S02]  /*1730*/  FADD.FTZ R45, R45, R212 ;  /* 0x000000d42d2d7221 */ /* 0x000fe40000010000 */
[----:B------:R-:W-:Y:S02]  /*1740*/  FMUL.FTZ R187, R172, R187 ;  /* 0x000000bbacbb7220 */ /* 0x000fe40000410000 */
[----:B------:R-:W-:Y:S01]  /*1750*/  FFMA.FTZ R38, R203, R212, R36 ;  /* 0x000000d4cb267223 */ /* 0x000fe20000010024 */
[----:B------:R-:W-:Y:S01]  /*1760*/  HADD2.F32 R66, -RZ, R66.H0_H0 ;  /* 0x20000042ff427230 */ /* 0x000fe20000004100 */
[----:B------:R-:W-:Y:S01]  /*1770*/  FADD.FTZ R106, R207, R106 ;  /* 0x0000006acf6a7221 */ /* 0x000fe20000010000 */
[----:B------:R-:W-:Y:S01]  /*1780*/  HADD2.F32 R83, -RZ, R83.H0_H0 ;  /* 0x20000053ff537230 */ /* 0x000fe20000004100 */
[-C--:B------:R-:W-:Y:S01]  /*1790*/  FFMA.FTZ R134, R209, R207.reuse, R134 ;  /* 0x000000cfd1867223 */ /* 0x080fe20000010086 */
[----:B------:R-:W-:Y:S01]  /*17a0*/  HADD2.F32 R177, -RZ, R177.H0_H0 ;  /* 0x200000b1ffb17230 */ /* 0x000fe20000004100 */
[----:B------:R-:W-:Y:S01]  /*17b0*/  FMUL.FTZ R207, R21, R207 ;  /* 0x000000cf15cf7220 */ /* 0x000fe20000410000 */
[----:B------:R-:W-:Y:S01]  /*17c0*/  HADD2.F32 R85, -RZ, R85.H0_H0 ;  /* 0x20000055ff557230 */ /* 0x000fe20000004100 */
[----:B------:R-:W-:Y:S01]  /*17d0*/  FADD.FTZ R36, R45, R184 ;  /* 0x000000b82d247221 */ /* 0x000fe20000010000 */
[----:B------:R-:W-:Y:S01]  /*17e0*/  HADD2.F32 R197, -RZ, R197.H0_H0 ;  /* 0x200000c5ffc57230 */ /* 0x000fe20000004100 */
[----:B------:R-:W-:-:S02]  /*17f0*/  FFMA.FTZ R38, R187, R184, R38 ;  /* 0x000000b8bb267223 */ /* 0x000fc40000010026 */
[----:B------:R-:W-:Y:S02]  /*1800*/  IMAD.MOV.U32 R62, RZ, RZ, R60 ;  /* 0x000000ffff3e7224 */ /* 0x000fe400078e003c */
        /* <DEDUP_REMOVED lines=10> */
[----:B------:R-:W-:Y:S01]  /*18b0*/  FADD.FTZ R197, -R174, R197 ;  /* 0x000000c5aec57221 */ /* 0x000fe20000010100 */
[----:B------:R-:W-:Y:S01]  /*18c0*/  SHF.R.U64 R174, R60, 0x10, R61 ;  /* 0x000000103cae7819 */ /* 0x000fe2000000123d */
[----:B------:R-:W-:-:S02]  /*18d0*/  FMUL.FTZ R194, R172, R183 ;  /* 0x000000b7acc27220 */ /* 0x000fc40000410000 */
[----:B------:R-:W-:Y:S01]  /*18e0*/  FFMA.FTZ R38, R209, R207, R38 ;  /* 0x000000cfd1267223 */ /* 0x000fe20000010026 */
[----:B------:R-:W-:Y:S01]  /*18f0*/  HADD2.F32 R62, -RZ, R62.H0_H0 ;  /* 0x2000003eff3e7230 */ /* 0x000fe20000004100 */
[----:B------:R-:W-:Y:S01]  /*1900*/  FADD.FTZ R36, R36, R185 ;  /* 0x000000b924247221 */ /* 0x000fe20000010000 */
[--C-:B------:R-:W-:Y:S01]  /*1910*/  SHF.R.U32.HI R176, RZ, 0x10, R61.reuse ;  /* 0x00000010ffb07819 */ /* 0x100fe2000001163d */
[----:B------:R-:W-:Y:S01]  /*1920*/  IMAD.MOV.U32 R63, RZ, RZ, R61 ;  /* 0x000000ffff3f7224 */ /* 0x000fe200078e003d */
[--C-:B------:R-:W-:Y:S01]  /*1930*/  SHF.R.U64 R78, R46, 0x10, R47.reuse ;  /* 0x000000102e4e7819 */ /* 0x100fe2000000122f */
[----:B------:R-:W-:Y:S01]  /*1940*/  FFMA.FTZ R38, R194, R185, R38 ;  /* 0x000000b9c2267223 */ /* 0x000fe20000010026 */
[----:B------:R-:W-:Y:S02]  /*1950*/  MOV R61, R47 ;  /* 0x0000002f003d7202 */ /* 0x000fe40000000f00 */
[----:B------:R-:W-:Y:S01]  /*1960*/  SHF.R.U32.HI R67, RZ, 0x10, R47 ;  /* 0x00000010ff437819 */ /* 0x000fe2000001162f */
[----:B------:R-:W-:Y:S01]  /*1970*/  HADD2.F32 R47, -RZ, R174.H0_H0 ;  /* 0x200000aeff2f7230 */ /* 0x000fe20000004100 */
[----:B------:R-:W-:-:S02]  /*1980*/  FMUL.FTZ R183, R16, R62 ;  /* 0x0000003e10b77220 */ /* 0x000fc40000410000 */
[----:B------:R-:W-:Y:S01]  /*1990*/  FADD.FTZ R36, R36, R181 ;  /* 0x000000b524247221 */ /* 0x000fe20000010000 */
[----:B------:R-:W-:Y:S01]  /*19a0*/  HADD2.F32 R178, -RZ, R63.H0_H0 ;  /* 0x2000003fffb27230 */ /* 0x000fe20000004100 */
[----:B------:R-:W-:Y:S02]  /*19b0*/  FMUL.FTZ R204, R172, R175 ;  /* 0x000000afaccc7220 */ /* 0x000fe40000410000 */
[----:B------:R-:W-:Y:S02]  /*19c0*/  FFMA.FTZ R38, R186, R181, R38 ;  /* 0x000000b5ba267223 */ /* 0x000fe40000010026 */
[----:B------:R-:W-:Y:S01]  /*19d0*/  FMUL.FTZ R179, R172, R179 ;  /* 0x000000b3acb37220 */ /* 0x000fe20000410000 */
[--C-:B------:R-:W-:Y:S01]  /*19e0*/  SHF.R.U64 R200, R42, 0x10, R43.reuse ;  /* 0x000000102ac87819 */ /* 0x100fe2000000122b */
[----:B------:R-:W-:Y:S01]  /*19f0*/  IMAD.MOV.U32 R60, RZ, RZ, R46 ;  /* 0x000000ffff3c7224 */ /* 0x000fe200078e002e */
[----:B------:R-:W-:Y:S01]  /*1a00*/  MOV R70, R43 ;  /* 0x0000002b00467202 */ /* 0x000fe20000000f00 */
[----:B------:R-:W-:Y:S01]  /*1a10*/  FMUL.FTZ R175, R17, R47 ;  /* 0x0000002f11af7220 */ /* 0x000fe20000410000 */
[----:B------:R-:W-:Y:S01]  /*1a20*/  SHF.R.U32.HI R71, RZ, 0x10, R43 ;  /* 0x00000010ff477819 */ /* 0x000fe2000001162b */
[----:B------:R-:W-:Y:S01]  /*1a30*/  FADD.FTZ R36, R36, R183 ;  /* 0x000000b724247221 */ /* 0x000fe20000010000 */
[----:B------:R-:W-:Y:S01]  /*1a40*/  HADD2.F32 R176, -RZ, R176.H0_H0 ;  /* 0x200000b0ffb07230 */ /* 0x000fe20000004100 */
[----:B------:R-:W-:Y:S01]  /*1a50*/  IMAD.MOV.U32 R46, RZ, RZ, R44 ;  /* 0x000000ffff2e7224 */ /* 0x000fe200078e002c */
[----:B------:R-:W-:Y:S01]  /*1a60*/  HADD2.F32 R43, -RZ, R76.H0_H0 ;  /* 0x2000004cff2b7230 */ /* 0x000fe20000004100 */
[----:B------:R-:W-:-:S02]  /*1a70*/  FMUL.FTZ R180, R172, R83 ;  /* 0x00000053acb47220 */ /* 0x000fc40000410000 */
[----:B------:R-:W-:Y:S02]  /*1a80*/  FFMA.FTZ R38, R204, R183, R38 ;  /* 0x000000b7cc267223 */ /* 0x000fe40000010026 */
[----:B------:R-:W-:Y:S02]  /*1a90*/  FADD.FTZ R99, R178, R99 ;  /* 0x00000063b2637221 */ /* 0x000fe40000010000 */
[-C--:B------:R-:W-:Y:S02]  /*1aa0*/  FFMA.FTZ R127, R179, R178.reuse, R127 ;  /* 0x000000b2b37f7223 */ /* 0x080fe4000001007f */
[C---:B------:R-:W-:Y:S02]  /*1ab0*/  FMUL.FTZ R177, R172.reuse, R177 ;  /* 0x000000b1acb17220 */ /* 0x040fe40000410000 */
[----:B------:R-:W-:Y:S02]  /*1ac0*/  FMUL.FTZ R76, R172, R41 ;  /* 0x00000029ac4c7220 */ /* 0x000fe40000410000 */
[----:B------:R-:W-:-:S02]  /*1ad0*/  FMUL.FTZ R178, R18, R178 ;  /* 0x000000b212b27220 */ /* 0x000fc40000410000 */
[----:B------:R-:W-:Y:S02]  /*1ae0*/  FADD.FTZ R41, R36, R175 ;  /* 0x000000af24297221 */ /* 0x000fe40000010000 */
[----:B------:R-:W-:Y:S02]  /*1af0*/  FADD.FTZ R111, R34, R111 ;  /* 0x0000006f226f7221 */ /* 0x000fe40000010000 */
[----:B------:R-:W-:Y:S01]  /*1b00*/  FFMA.FTZ R139, R182, R34, R139 ;  /* 0x00000022b68b7223 */ /* 0x000fe2000001008b */
[----:B------:R-:W-:Y:S01]  /*1b10*/  HADD2.F32 R34, -RZ, R46.H0_H0 ;  /* 0x2000002eff227230 */ /* 0x000fe20000004100 */
[----:B------:R-:W-:Y:S01]  /*1b20*/  FFMA.FTZ R38, R180, R175, R38 ;  /* 0x000000afb4267223 */ /* 0x000fe20000010026 */
[----:B------:R-:W-:Y:S01]  /*1b30*/  HADD2.F32 R60, -RZ, R60.H0_H0 ;  /* 0x2000003cff3c7230 */ /* 0x000fe20000004100 */
[----:B------:R-:W-:Y:S02]  /*1b40*/  FADD.FTZ R100, R176, R100 ;  /* 0x00000064b0647221 */ /* 0x000fe40000010000 */
[----:B------:R-:W-:-:S02]  /*1b50*/  FFMA.FTZ R128, R177, R176, R128 ;  /* 0x000000b0b1807223 */ /* 0x000fc40000010080 */
[----:B------:R-:W-:Y:S02]  /*1b60*/  FMUL.FTZ R176, R19, R176 ;  /* 0x000000b013b07220 */ /* 0x000fe40000410000 */
[----:B------:R-:W-:Y:S02]  /*1b70*/  FADD.FTZ R41, R41, R178 ;  /* 0x000000b229297221 */ /* 0x000fe40000010000 */
[----:B------:R-:W-:Y:S02]  /*1b80*/  FFMA.FTZ R38, R179, R178, R38 ;  /* 0x000000b2b3267223 */ /* 0x000fe40000010026 */
[----:B------:R-:W-:Y:S01]  /*1b90*/  IMAD.MOV.U32 R44, RZ, RZ, R42 ;  /* 0x000000ffff2c7224 */ /* 0x000fe200078e002a */
[----:B------:R-:W-:Y:S01]  /*1ba0*/  HADD2.F32 R42, -RZ, R78.H0_H0 ;  /* 0x2000004eff2a7230 */ /* 0x000fe20000004100 */
[----:B------:R-:W-:Y:S02]  /*1bb0*/  FADD.FTZ R113, R32, R113 ;  /* 0x0000007120717221 */ /* 0x000fe40000010000 */
[----:B------:R-:W-:Y:S01]  /*1bc0*/  FFMA.FTZ R141, R206, R32, R141 ;  /* 0x00000020ce8d7223 */ /* 0x000fe2000001008d */
[----:B------:R-:W-:Y:S01]  /*1bd0*/  HADD2.F32 R32, -RZ, R71.H0_H0 ;  /* 0x20000047ff207230 */ /* 0x000fe20000004100 */
[----:B------:R-:W-:-:S02]  /*1be0*/  FMUL.FTZ R174, R172, R73 ;  /* 0x00000049acae7220 */ /* 0x000fc40000410000 */
[----:B------:R-:W-:Y:S02]  /*1bf0*/  FADD.FTZ R93, R34, R93 ;  /* 0x0000005d225d7221 */ /* 0x000fe40000010000 */
[-C--:B------:R-:W-:Y:S02]  /*1c00*/  FFMA.FTZ R121, R76, R34.reuse, R121 ;  /* 0x000000224c797223 */ /* 0x080fe40000010079 */
        /* <DEDUP_REMOVED lines=9> */
[----:B------:R-:W-:Y:S01]  /*1ca0*/  FADD.FTZ R37, R34, R71 ;  /* 0x0000004722257221 */ /* 0x000fe20000010000 */
[----:B------:R-:W-:Y:S01]  /*1cb0*/  HADD2.F32 R67, -RZ, R67.H0_H0 ;  /* 0x20000043ff437230 */ /* 0x000fe20000004100 */
[----:B------:R-:W-:Y:S01]  /*1cc0*/  FMUL.FTZ R85, R172, R85 ;  /* 0x00000055ac557220 */ /* 0x000fe20000410000 */
[----:B------:R-:W-:Y:S01]  /*1cd0*/  HADD2.F32 R75, -RZ, R68.H0_H0 ;  /* 0x20000044ff4b7230 */ /* 0x000fe20000004100 */
[----:B------:R-:W-:Y:S01]  /*1ce0*/  FFMA.FTZ R34, R174, R71, R38 ;  /* 0x00000047ae227223 */ /* 0x000fe20000010026 */
[----:B------:R-:W-:Y:S01]  /*1cf0*/  HADD2.F32 R81, -RZ, R70.H0_H0 ;  /* 0x20000046ff517230 */ /* 0x000fe20000004100 */
[----:B------:R-:W-:-:S02]  /*1d00*/  FMUL.FTZ R70, R172, R69 ;  /* 0x00000045ac467220 */ /* 0x000fc40000410000 */
[----:B------:R-:W-:Y:S02]  /*1d10*/  FMUL.FTZ R68, R172, R65 ;  /* 0x00000041ac447220 */ /* 0x000fe40000410000 */
[----:B------:R-:W-:Y:S02]  /*1d20*/  FMUL.FTZ R69, R14, R61 ;  /* 0x0000003d0e457220 */ /* 0x000fe40000410000 */
[----:B------:R-:W-:Y:S02]  /*1d30*/  FADD.FTZ R36, R37, R64 ;  /* 0x0000004025247221 */ /* 0x000fe40000010000 */
[----:B------:R-:W-:Y:S02]  /*1d40*/  FFMA.FTZ R34, R85, R64, R34 ;  /* 0x0000004055227223 */ /* 0x000fe40000010022 */
        /* <DEDUP_REMOVED lines=11> */
[----:B------:R-:W-:Y:S02]  /*1e00*/  FMUL.FTZ R65, R9, R43 ;  /* 0x0000002b09417220 */ /* 0x000fe40000410000 */
[----:B------:R-:W-:Y:S02]  /*1e10*/  FMUL.FTZ R62, R172, R35 ;  /* 0x00000023ac3e7220 */ /* 0x000fe40000410000 */
[----:B------:R-:W-:Y:S01]  /*1e20*/  FADD.FTZ R34, R36, R73 ;  /* 0x0000004924227221 */ /* 0x000fe20000010000 */
[----:B------:R-:W-:Y:S01]  /*1e30*/  HADD2.F32 R198, -RZ, R198.H0_H0 ;  /* 0x200000c6ffc67230 */ /* 0x000fe20000004100 */
[----:B------:R-:W-:-:S02]  /*1e40*/  FMUL.FTZ R66, R172, R39 ;  /* 0x00000027ac427220 */ /* 0x000fc40000410000 */
[----:B------:R-:W-:Y:S02]  /*1e50*/  FFMA.FTZ R35, R76, R73, R37 ;  /* 0x000000494c237223 */ /* 0x000fe40000010025 */
[----:B------:R-:W-:Y:S02]  /*1e60*/  FADD.FTZ R91, R75, R91 ;  /* 0x0000005b4b5b7221 */ /* 0x000fe40000010000 */
[----:B------:R-:W-:Y:S02]  /*1e70*/  FFMA.FTZ R119, R78, R75, R119 ;  /* 0x0000004b4e777223 */ /* 0x000fe40000010077 */
[----:B------:R-:W-:Y:S02]  /*1e80*/  FMUL.FTZ R77, R172, R77 ;  /* 0x0000004dac4d7220 */ /* 0x000fe40000410000 */
[----:B------:R-:W-:Y:S02]  /*1e90*/  FMUL.FTZ R75, R10, R75 ;  /* 0x0000004b0a4b7220 */ /* 0x000fe40000410000 */
[----:B------:R-:W-:Y:S01]  /*1ea0*/  FADD.FTZ R34, R34, R65 ;  /* 0x0000004122227221 */ /* 0x000fe20000010000 */
[----:B------:R-:W-:Y:S01]  /*1eb0*/  HADD2.F32 R63, -RZ, R44.H0_H0 ;  /* 0x2000002cff3f7230 */ /* 0x000fe20000004100 */
[----:B------:R-:W-:-:S02]  /*1ec0*/  FFMA.FTZ R35, R66, R65, R35 ;  /* 0x0000004142237223 */ /* 0x000fc40000010023 */
[----:B------:R-:W-:Y:S02]  /*1ed0*/  FADD.FTZ R92, R198, R92 ;  /* 0x0000005cc65c7221 */ /* 0x000fe40000010000 */
        /* <DEDUP_REMOVED lines=8> */
[C---:B------:R-:W-:Y:S02]  /*1f60*/  FMUL.FTZ R79, R172.reuse, R79 ;  /* 0x0000004fac4f7220 */ /* 0x040fe40000410000 */
[----:B------:R-:W-:Y:S02]  /*1f70*/  FADD.FTZ R34, R37, R198 ;  /* 0x000000c625227221 */ /* 0x000fe40000010000 */
[----:B------:R-:W-:Y:S02]  /*1f80*/  FFMA.FTZ R35, R77, R198, R35 ;  /* 0x000000c64d237223 */ /* 0x000fe40000010023 */
[----:B------:R-:W-:-:S02]  /*1f90*/  FMUL.FTZ R202, R172, R33 ;  /* 0x00000021acca7220 */ /* 0x000fc40000410000 */
[----:B------:R-:W-:Y:S02]  /*1fa0*/  FADD.FTZ R90, R200, R90 ;  /* 0x0000005ac85a7221 */ /* 0x000fe40000010000 */
[-C--:B------:R-:W-:Y:S02]  /*1fb0*/  FFMA.FTZ R118, R79, R200.reuse, R118 ;  /* 0x000000c84f767223 */ /* 0x080fe40000010076 */
        /* <DEDUP_REMOVED lines=8> */
[----:B------:R-:W-:Y:S01]  /*2040*/  IADD3 R86, R86, c[0x0][0x160], RZ ;  /* 0x0000580056567a10 */ /* 0x000fe20007ffe0ff */
[----:B------:R-:W-:Y:S02]  /*2050*/  FMUL.FTZ R83, R7, R32 ;  /* 0x0000002007537220 */ /* 0x000fe40000410000 */
[----:B------:R-:W-:-:S02]  /*2060*/  FMUL.FTZ R197, R172, R197 ;  /* 0x000000c5acc57220 */ /* 0x000fc40000410000 */
        /* <DEDUP_REMOVED lines=19> */
[----:B------:R-:W-:Y:S01]  /*21a0*/  FFMA.FTZ R39, R197, R83, R34 ;  /* 0x00000053c5277223 */ /* 0x000fe20000010022 */
[----:B------:R-:W-:Y:S05]  /*21b0*/  BRA.DIV ~URZ, `(.L_x_2117) ;  /* 0x00002fd27f007947 */ /* 0x000fea000b800000 */
[----:B------:R0:W1:Y:S02]  /*21c0*/  SHFL.DOWN PT, R34, R37, 0x10, 0x1f ;  /* 0x0a001f0025227f89 */ /* 0x00006400000e0000 */
.L_x_2135:
        /* <DEDUP_REMOVED lines=18> */
.L_x_2136:
        /* <DEDUP_REMOVED lines=8> */
[----:B------:R-:W-:-:S02]  /*2370*/  LOP3.LUT R213, R33, 0x7fffff8, RZ, 0xc0, !PT ;  /* 0x07fffff821d57812 */ /* 0x000fc400078ec0ff */
[----:B------:R-:W-:Y:S02]  /*2380*/  @P2 SHF.R.U32.HI R219, RZ, 0x10, R3 ;  /* 0x00000010ffdb2819 */ /* 0x000fe40000011603 */
[----:B------:R-:W-:Y:S02]  /*2390*/  @!P3 IADD3 R213, R213, 0x8, RZ ;  /* 0x00000008d5d5b810 */ /* 0x000fe40007ffe0ff */
[----:B------:R-:W-:Y:S01]  /*23a0*/  @!P0 IADD3 R34, R34, 0x8, RZ ;  /* 0x0000000822228810 */ /* 0x000fe20007ffe0ff */
[----:B------:R-:W-:Y:S01]  /*23b0*/  @P2 HADD2.F32 R219, -RZ, R219.H0_H0 ;  /* 0x200000dbffdb2230 */ /* 0x000fe20000004100 */
        /* <DEDUP_REMOVED lines=28> */
[----:B------:R-:W-:-:S02]  /*2580*/  FADD.FTZ R32, R32, R45 ;  /* 0x0000002d20207221 */ /* 0x000fc40000010000 */
[----:B------:R-:W-:Y:S01]  /*2590*/  FADD.FTZ R46, R46, R215 ;  /* 0x000000d72e2e7221 */ /* 0x000fe20000010000 */
[----:B------:R-:W-:Y:S01]  /*25a0*/  @P2 HADD2.F32 R43, -RZ, R43.H0_H0 ;  /* 0x2000002bff2b2230 */ /* 0x000fe20000004100 */
[----:B------:R-:W-:Y:S02]  /*25b0*/  FADD.FTZ R32, R47, R32 ;  /* 0x000000202f207221 */ /* 0x000fe40000010000 */
[----:B------:R-:W-:Y:S02]  /*25c0*/  FMUL.FTZ R34, R46, c[0x0][0x1e0] ;  /* 0x000078002e227a20 */ /* 0x000fe40000410000 */
[----:B------:R-:W-:Y:S02]  /*25d0*/  FMUL.FTZ R33, R32, c[0x0][0x1e0] ;  /* 0x0000780020217a20 */ /* 0x000fe40000410000 */
[----:B------:R-:W-:Y:S01]  /*25e0*/  @P2 IMAD.MOV.U32 R36, RZ, RZ, R59 ;  /* 0x000000ffff242224 */ /* 0x000fe200078e003b */
[----:B------:R-:W-:Y:S01]  /*25f0*/  FSEL R34, R34, RZ, !P0 ;  /* 0x000000ff22227208 */ /* 0x000fe20004000000 */
[----:B------:R-:W-:Y:S01]  /*2600*/  @P2 IMAD.MOV.U32 R32, RZ, RZ, R58 ;  /* 0x000000ffff202224 */ /* 0x000fe200078e003a */
[----:B------:R-:W-:-:S02]  /*2610*/  LOP3.LUT P0, RZ, R173, 0xff, RZ, 0xc0, !PT ;  /* 0x000000ffadff7812 */ /* 0x000fc4000780c0ff */
[----:B------:R-:W-:Y:S01]  /*2620*/  @P2 HADD2.F32 R39, -RZ, R36.H0_H0 ;  /* 0x20000024ff272230 */ /* 0x000fe20000004100 */
[-CC-:B------:R-:W-:Y:S01]  /*2630*/  FFMA.FTZ R192, R192, R33.reuse, R34.reuse ;  /* 0x00000021c0c07223 */ /* 0x180fe20000010022 */
[----:B------:R-:W-:Y:S01]  /*2640*/  @P2 HADD2.F32 R35, -RZ, R32.H0_H0 ;  /* 0x20000020ff232230 */ /* 0x000fe20000004100 */
[-CC-:B------:R-:W-:Y:S02]  /*2650*/  FFMA.FTZ R182, R182, R33.reuse, R34.reuse ;  /* 0x00000021b6b67223 */ /* 0x180fe40000010022 */
[-C--:B------:R-:W-:Y:S02]  /*2660*/  FFMA.FTZ R206, R206, R33.reuse, R34 ;  /* 0x00000021cece7223 */ /* 0x080fe40000010022 */
[----:B------:R-:W-:Y:S02]  /*2670*/  FADD.FTZ R37, R189, -R192 ;  /* 0x800000c0bd257221 */ /* 0x000fe40000010000 */
[----:B------:R-:W-:Y:S01]  /*2680*/  FADD.FTZ R193, R193, -R182 ;  /* 0x800000b6c1c17221 */ /* 0x000fe20000010000 */
[----:B------:R-:W-:Y:S01]  /*2690*/  @P2 SHF.R.U32.HI R182, RZ, 0x10, R57 ;  /* 0x00000010ffb62819 */ /* 0x000fe20000011639 */
[----:B------:R-:W-:-:S02]  /*26a0*/  FFMA.FTZ R191, R191, R33, R34 ;  /* 0x00000021bfbf7223 */ /* 0x000fc40000010022 */
[----:B------:R-:W-:Y:S02]  /*26b0*/  FADD.FTZ R201, R201, -R206 ;  /* 0x800000cec9c97221 */ /* 0x000fe40000010000 */
[C---:B------:R-:W-:Y:S01]  /*26c0*/  FMUL.FTZ R37, R172.reuse, R37 ;  /* 0x00000025ac257220 */ /* 0x040fe20000410000 */
[----:B------:R-:W-:Y:S01]  /*26d0*/  @P2 HADD2.F32 R182, -RZ, R182.H0_H0 ;  /* 0x200000b6ffb62230 */ /* 0x000fe20000004100 */
[-CC-:B------:R-:W-:Y:S02]  /*26e0*/  FFMA.FTZ R195, R195, R33.reuse, R34.reuse ;  /* 0x00000021c3c37223 */ /* 0x180fe40000010022 */
[----:B------:R-:W-:Y:S02]  /*26f0*/  FFMA.FTZ R40, R209, R33, R34 ;  /* 0x00000021d1287223 */ /* 0x000fe40000010022 */
[----:B------:R-:W-:Y:S02]  /*2700*/  FMUL.FTZ R36, R172, R193 ;  /* 0x000000c1ac247220 */ /* 0x000fe40000410000 */
[----:B------:R-:W-:-:S02]  /*2710*/  FADD.FTZ R191, R190, -R191 ;  /* 0x800000bfbebf7221 */ /* 0x000fc40000010000 */
[----:B------:R-:W-:Y:S02]  /*2720*/  FMUL.FTZ R32, R172, R201 ;  /* 0x000000c9ac207220 */ /* 0x000fe40000410000 */
[----:B------:R-:W-:Y:S01]  /*2730*/  @P2 FADD.FTZ R37, R37, R38 ;  /* 0x0000002625252221 */ /* 0x000fe20000010000 */
[----:B------:R-:W-:Y:S01]  /*2740*/  @P2 HADD2.F32 R38, -RZ, R42.H0_H0 ;  /* 0x2000002aff262230 */ /* 0x000fe20000004100 */
[-CC-:B------:R-:W-:Y:S02]  /*2750*/  FFMA.FTZ R208, R208, R33.reuse, R34.reuse ;  /* 0x00000021d0d07223 */ /* 0x180fe40000010022 */
[----:B------:R-:W-:Y:S02]  /*2760*/  FADD.FTZ R195, R210, -R195 ;  /* 0x800000c3d2c37221 */ /* 0x000fe40000010000 */
[----:B------:R-:W-:Y:S02]  /*2770*/  FFMA.FTZ R196, R196, R33, R34 ;  /* 0x00000021c4c47223 */ /* 0x000fe40000010022 */
[----:B------:R-:W-:Y:S01]  /*2780*/  FADD.FTZ R207, R207, -R40 ;  /* 0x80000028cfcf7221 */ /* 0x000fe20000010000 */
[----:B------:R-:W-:Y:S01]  /*2790*/  @P2 MOV R40, R57 ;  /* 0x0000003900282202 */ /* 0x000fe20000000f00 */
[----:B------:R-:W-:-:S02]  /*27a0*/  @P2 FADD.FTZ R36, R36, R39 ;  /* 0x0000002724242221 */ /* 0x000fc40000010000 */
[----:B------:R-:W-:Y:S02]  /*27b0*/  FMUL.FTZ R47, R172, R191 ;  /* 0x000000bfac2f7220 */ /* 0x000fe40000410000 */
[----:B------:R-:W-:Y:S01]  /*27c0*/  @P2 IMAD.MOV.U32 R39, RZ, RZ, R56 ;  /* 0x000000ffff272224 */ /* 0x000fe200078e0038 */
[----:B------:R-:W-:Y:S01]  /*27d0*/  @P2 HADD2.F32 R40, -RZ, R40.H0_H0 ;  /* 0x20000028ff282230 */ /* 0x000fe20000004100 */
[----:B------:R-:W-:Y:S02]  /*27e0*/  @P2 FADD.FTZ R32, R32, R35 ;  /* 0x0000002320202221 */ /* 0x000fe40000010000 */
[----:B------:R-:W-:Y:S02]  /*27f0*/  FMUL.FTZ R42, R37, c[0x0][0x1e8] ;  /* 0x00007a00252a7a20 */ /* 0x000fe40000410000 */
[----:B------:R-:W-:Y:S02]  /*2800*/  FADD.FTZ R61, R205, -R208 ;  /* 0x800000d0cd3d7221 */ /* 0x000fe40000010000 */
[----:B------:R-:W-:Y:S01]  /*2810*/  FADD.FTZ R199, R199, -R196 ;  /* 0x800000c4c7c77221 */ /* 0x000fe20000010000 */
[----:B------:R-:W-:Y:S01]  /*2820*/  FSEL R44, R42, RZ, P6 ;  /* 0x000000ff2a2c7208 */ /* 0x000fe20003000000 */
[----:B------:R-:W-:Y:S01]  /*2830*/  FMUL.FTZ R60, R172, R195 ;  /* 0x000000c3ac3c7220 */ /* 0x000fe20000410000 */
[----:B------:R-:W-:Y:S01]  /*2840*/  @P1 LOP3.LUT P6, RZ, R150, 0xff00, RZ, 0xc0, !PT ;  /* 0x0000ff0096ff1812 */ /* 0x000fe200078cc0ff */
[----:B------:R-:W-:Y:S01]  /*2850*/  @P2 FADD.FTZ R47, R47, R38 ;  /* 0x000000262f2f2221 */ /* 0x000fe20000010000 */
[----:B------:R-:W-:Y:S01]  /*2860*/  @P2 HADD2.F32 R38, -RZ, R39.H0_H0 ;  /* 0x20000027ff262230 */ /* 0x000fe20000004100 */
[----:B------:R-:W-:Y:S01]  /*2870*/  FMUL.FTZ R35, R32, c[0x0][0x1e8] ;  /* 0x00007a0020237a20 */ /* 0x000fe20000410000 */
[----:B------:R-:W-:Y:S01]  /*2880*/  F2F.F16.F32 R44, R44 ;  /* 0x0000002c002c7304 */ /* 0x000fe20000200800 */
[----:B------:R-:W-:-:S02]  /*2890*/  FFMA.FTZ R203, R203, R33, R34 ;  /* 0x00000021cbcb7223 */ /* 0x000fc40000010022 */
[----:B------:R-:W-:Y:S01]  /*28a0*/  @P2 FADD.FTZ R60, R60, R43 ;  /* 0x0000002b3c3c2221 */ /* 0x000fe20000010000 */
[----:B------:R-:W-:Y:S01]  /*28b0*/  @P2 SHF.R.U64 R43, R54, 0x10, R55 ;  /* 0x00000010362b2819 */ /* 0x000fe20000001237 */
[C---:B------:R-:W-:Y:S01]  /*28c0*/  FMUL.FTZ R61, R172.reuse, R61 ;  /* 0x0000003dac3d7220 */ /* 0x040fe20000410000 */
[----:B------:R-:W-:Y:S01]  /*28d0*/  FSEL R41, R35, RZ, P0 ;  /* 0x000000ff23297208 */ /* 0x000fe20000000000 */
[----:B------:R-:W-:Y:S01]  /*28e0*/  FMUL.FTZ R191, R172, R199 ;  /* 0x000000c7acbf7220 */ /* 0x000fe20000410000 */
[----:B------:R-:W-:Y:S01]  /*28f0*/  LOP3.LUT P0, RZ, R173, 0xff0000, RZ, 0xc0, !PT ;  /* 0x00ff0000adff7812 */ /* 0x000fe2000780c0ff */
[----:B------:R-:W-:Y:S01]  /*2900*/  FADD.FTZ R203, R212, -R203 ;  /* 0x800000cbd4cb7221 */ /* 0x000fe20000010000 */
[----:B------:R-:W-:Y:S01]  /*2910*/  @P1 FSEL R35, R35, RZ, P5 ;  /* 0x000000ff23231208 */ /* 0x000fe20002800000 */
[----:B------:R-:W-:Y:S01]  /*2920*/  @P2 FADD.FTZ R61, R61, R40 ;  /* 0x000000283d3d2221 */ /* 0x000fe20000010000 */
[----:B------:R-:W-:Y:S01]  /*2930*/  @P1 FSEL R40, R42, RZ, P6 ;  /* 0x000000ff2a281208 */ /* 0x000fe20003000000 */
[----:B------:R-:W-:Y:S01]  /*2940*/  FMUL.FTZ R39, R36, c[0x0][0x1e8] ;  /* 0x00007a0024277a20 */ /* 0x000fe20000410000 */
[----:B------:R-:W-:Y:S01]  /*2950*/  LOP3.LUT P5, RZ, R173, 0xff000000, RZ, 0xc0, !PT ;  /* 0xff000000adff7812 */ /* 0x000fe200078ac0ff */
[----:B------:R-:W-:Y:S01]  /*2960*/  @P2 FADD.FTZ R191, R191, R38 ;  /* 0x00000026bfbf2221 */ /* 0x000fe20000010000 */
[----:B------:R-:W-:Y:S01]  /*2970*/  @P1 LOP3.LUT P6, RZ, R150, 0xff0000, RZ, 0xc0, !PT ;  /* 0x00ff000096ff1812 */ /* 0x000fe200078cc0ff */
[----:B------:R-:W-:Y:S01]  /*2980*/  FMUL.FTZ R38, R47, c[0x0][0x1e8] ;  /* 0x00007a002f267a20 */ /* 0x000fe20000410000 */
[----:B------:R-:W-:Y:S01]  /*2990*/  @P2 HADD2.F32 R43, -RZ, R43.H0_H0 ;  /* 0x2000002bff2b2230 */ /* 0x000fe20000004100 */
[C---:B------:R-:W-:Y:S01]  /*29a0*/  FMUL.FTZ R189, R172.reuse, R203 ;  /* 0x000000cbacbd7220 */ /* 0x040fe20000410000 */
[C---:B------:R-:W-:Y:S01]  /*29b0*/  FSEL R45, R39.reuse, RZ, P0 ;  /* 0x000000ff272d7208 */ /* 0x040fe20000000000 */
[----:B------:R-:W-:Y:S01]  /*29c0*/  FMUL.FTZ R190, R172, R207 ;  /* 0x000000cfacbe7220 */ /* 0x000fe20000410000 */
[----:B------:R-:W-:Y:S01]  /*29d0*/  @P1 FSEL R39, R39, RZ, P6 ;  /* 0x000000ff27271208 */ /* 0x000fe20003000000 */
[----:B------:R-:W-:Y:S01]  /*29e0*/  FMUL.FTZ R192, R60, c[0x0][0x1e8] ;  /* 0x00007a003cc07a20 */ /* 0x000fe20000410000 */
[----:B------:R-:W-:Y:S01]  /*29f0*/  FSEL R46, R38, RZ, P5 ;  /* 0x000000ff262e7208 */ /* 0x000fe20002800000 */
[----:B------:R-:W-:Y:S01]  /*2a00*/  FMUL.FTZ R193, R61, c[0x0][0x1e8] ;  /* 0x00007a003dc17a20 */ /* 0x000fe20000410000 */
[----:B------:R-:W-:Y:S01]  /*2a10*/  @P1 LOP3.LUT P0, RZ, R150, 0xff000000, RZ, 0xc0, !PT ;  /* 0xff00000096ff1812 */ /* 0x000fe2000780c0ff */
[----:B------:R-:W-:Y:S01]  /*2a20*/  @P2 FADD.FTZ R189, R189, R182 ;  /* 0x000000b6bdbd2221 */ /* 0x000fe20000010000 */
[----:B------:R-:W-:Y:S01]  /*2a30*/  LOP3.LUT P6, RZ, R80, 0xff00, RZ, 0xc0, !PT ;  /* 0x0000ff0050ff7812 */ /* 0x000fe200078cc0ff */
[----:B------:R-:W-:Y:S01]  /*2a40*/  @P2 FADD.FTZ R190, R190, R43 ;  /* 0x0000002bbebe2221 */ /* 0x000fe20000010000 */
[----:B------:R-:W-:Y:S01]  /*2a50*/  LOP3.LUT P5, RZ, R80, 0xff0000, RZ, 0xc0, !PT ;  /* 0x00ff000050ff7812 */ /* 0x000fe200078ac0ff */
[----:B------:R-:W-:Y:S01]  /*2a60*/  FMUL.FTZ R195, R191, c[0x0][0x1e8] ;  /* 0x00007a00bfc37a20 */ /* 0x000fe20000410000 */
[----:B------:R-:W-:Y:S01]  /*2a70*/  @P1 FSEL R38, R38, RZ, P0 ;  /* 0x000000ff26261208 */ /* 0x000fe20000000000 */
[----:B------:R-:W-:Y:S01]  /*2a80*/  FMUL.FTZ R196, R189, c[0x0][0x1e8] ;  /* 0x00007a00bdc47a20 */ /* 0x000fe20000410000 */
[----:B------:R-:W-:Y:S01]  /*2a90*/  FSEL R42, R192, RZ, P6 ;  /* 0x000000ffc02a7208 */ /* 0x000fe20003000000 */
[----:B------:R-:W-:Y:S01]  /*2aa0*/  FMUL.FTZ R182, R190, c[0x0][0x1e8] ;  /* 0x00007a00beb67a20 */ /* 0x000fe20000410000 */
[----:B------:R-:W-:Y:S01]  /*2ab0*/  FSEL R43, R193, RZ, P5 ;  /* 0x000000ffc12b7208 */ /* 0x000fe20002800000 */
[-CC-:B------:R-:W-:Y:S01]  /*2ac0*/  FFMA.FTZ R187, R187, R33.reuse, R34.reuse ;  /* 0x00000021bbbb7223 */ /* 0x180fe20000010022 */
[C---:B------:R-:W-:Y:S01]  /*2ad0*/  LOP3.LUT P0, RZ, R80.reuse, 0xff, RZ, 0xc0, !PT ;  /* 0x000000ff50ff7812 */ /* 0x040fe2000780c0ff */
[----:B------:R-:W-:Y:S01]  /*2ae0*/  @P2 IMAD.MOV.U32 R173, RZ, RZ, R55 ;  /* 0x000000ffffad2224 */ /* 0x000fe200078e0037 */
[----:B------:R-:W-:Y:S01]  /*2af0*/  LOP3.LUT P6, RZ, R80, 0xff000000, RZ, 0xc0, !PT ;  /* 0xff00000050ff7812 */ /* 0x000fe200078cc0ff */
[-C--:B------:R-:W-:Y:S01]  /*2b00*/  FFMA.FTZ R180, R180, R33.reuse, R34 ;  /* 0x00000021b4b47223 */ /* 0x080fe20000010022 */
[----:B------:R-:W-:Y:S01]  /*2b10*/  LOP3.LUT P5, RZ, R72, 0xff00, RZ, 0xc0, !PT ;  /* 0x0000ff0048ff7812 */ /* 0x000fe200078ac0ff */
[----:B------:R-:W-:Y:S01]  /*2b20*/  FADD.FTZ R187, R184, -R187 ;  /* 0x800000bbb8bb7221 */ /* 0x000fe20000010000 */
[----:B------:R-:W-:Y:S01]  /*2b30*/  FSEL R199, R195, RZ, P0 ;  /* 0x000000ffc3c77208 */ /* 0x000fe20000000000 */
[----:B------:R-:W-:Y:S01]  /*2b40*/  FADD.FTZ R201, R175, -R180 ;  /* 0x800000b4afc97221 */ /* 0x000fe20000010000 */
[----:B------:R-:W-:Y:S01]  /*2b50*/  FSEL R203, R196, RZ, P6 ;  /* 0x000000ffc4cb7208 */ /* 0x000fe20003000000 */
[-CC-:B------:R-:W-:Y:S01]  /*2b60*/  FFMA.FTZ R186, R186, R33.reuse, R34.reuse ;  /* 0x00000021baba7223 */ /* 0x180fe20000010022 */
[----:B------:R-:W-:Y:S01]  /*2b70*/  FSEL R80, R182, RZ, P5 ;  /* 0x000000ffb6507208 */ /* 0x000fe20002800000 */
[----:B------:R-:W-:Y:S01]  /*2b80*/  @P2 HADD2.F32 R175, -RZ, R173.H0_H0 ;  /* 0x200000adffaf2230 */ /* 0x000fe20000004100 */
[----:B------:R-:W-:Y:S01]  /*2b90*/  LOP3.LUT P0, RZ, R72, 0xff0000, RZ, 0xc0, !PT ;  /* 0x00ff000048ff7812 */ /* 0x000fe2000780c0ff */
[----:B------:R-:W-:Y:S01]  /*2ba0*/  FFMA.FTZ R194, R194, R33, R34 ;  /* 0x00000021c2c27223 */ /* 0x000fe20000010022 */
[----:B------:R-:W-:Y:S01]  /*2bb0*/  LOP3.LUT P6, RZ, R72, 0xff, RZ, 0xc0, !PT ;  /* 0x000000ff48ff7812 */ /* 0x000fe200078cc0ff */
[----:B------:R-:W-:Y:S01]  /*2bc0*/  FMUL.FTZ R184, R172, R187 ;  /* 0x000000bbacb87220 */ /* 0x000fe20000410000 */
[----:B------:R-:W-:Y:S01]  /*2bd0*/  LOP3.LUT P5, RZ, R72, 0xff000000, RZ, 0xc0, !PT ;  /* 0xff00000048ff7812 */ /* 0x000fe200078ac0ff */
[----:B------:R-:W-:Y:S01]  /*2be0*/  @P2 IMAD.MOV.U32 R72, RZ, RZ, R54 ;  /* 0x000000ffff482224 */ /* 0x000fe200078e0036 */
[----:B------:R-:W-:Y:S01]  /*2bf0*/  @P2 SHF.R.U32.HI R180, RZ, 0x10, R55 ;  /* 0x00000010ffb42819 */ /* 0x000fe20000011637 */
[----:B------:R-:W-:Y:S01]  /*2c00*/  FADD.FTZ R181, R181, -R186 ;  /* 0x800000bab5b57221 */ /* 0x000fe20000010000 */
[----:B------:R-:W0:Y:S01]  /*2c10*/  F2F.F16.F32 R46, R46 ;  /* 0x0000002e002e7304 */ /* 0x000e220000200800 */
[----:B------:R-:W-:Y:S01]  /*2c20*/  FADD.FTZ R185, R185, -R194 ;  /* 0x800000c2b9b97221 */ /* 0x000fe20000010000 */
[----:B------:R-:W-:Y:S01]  /*2c30*/  @P2 HADD2.F32 R173, -RZ, R72.H0_H0 ;  /* 0x20000048ffad2230 */ /* 0x000fe20000004100 */
[----:B------:R-:W-:Y:S01]  /*2c40*/  @P2 SHF.R.U64 R72, R52, 0x10, R53 ;  /* 0x0000001034482819 */ /* 0x000fe20000001235 */
[----:B------:R-:W-:Y:S01]  /*2c50*/  FFMA.FTZ R179, R179, R33, R34 ;  /* 0x00000021b3b37223 */ /* 0x000fe20000010022 */
[----:B------:R-:W-:Y:S01]  /*2c60*/  @P1 F2FP.PACK_AB R38, RZ, R38 ;  /* 0x00000026ff26123e */ /* 0x000fe200000000ff */
[----:B------:R-:W-:Y:S01]  /*2c70*/  FMUL.FTZ R194, R172, R185 ;  /* 0x000000b9acc27220 */ /* 0x000fe20000410000 */
[----:B------:R-:W-:Y:S01]  /*2c80*/  @P1 F2FP.PACK_AB R40, RZ, R40 ;  /* 0x00000028ff28123e */ /* 0x000fe200000000ff */
[----:B------:R-:W-:Y:S01]  /*2c90*/  @P2 FADD.FTZ R184, R184, R173 ;  /* 0x000000adb8b82221 */ /* 0x000fe20000010000 */
[----:B------:R-:W-:Y:S01]  /*2ca0*/  @P2 HADD2.F32 R173, -RZ, R180.H0_H0 ;  /* 0x200000b4ffad2230 */ /* 0x000fe20000004100 */
[C---:B------:R-:W-:Y:S01]  /*2cb0*/  FMUL.FTZ R180, R172.reuse, R181 ;  /* 0x000000b5acb47220 */ /* 0x040fe20000410000 */
[----:B------:R-:W-:Y:S01]  /*2cc0*/  @P2 HADD2.F32 R72, -RZ, R72.H0_H0 ;  /* 0x20000048ff482230 */ /* 0x000fe20000004100 */
[----:B------:R-:W-:Y:S01]  /*2cd0*/  FMUL.FTZ R181, R172, R201 ;  /* 0x000000c9acb57220 */ /* 0x000fe20000410000 */
[----:B------:R-:W-:Y:S01]  /*2ce0*/  F2F.F16.F32 R41, R41 ;  /* 0x0000002900297304 */ /* 0x000fe20000200800 */
[----:B------:R-:W-:Y:S01]  /*2cf0*/  @P2 FADD.FTZ R194, R194, R175 ;  /* 0x000000afc2c22221 */ /* 0x000fe20000010000 */
[----:B------:R-:W-:Y:S01]  /*2d00*/  @P1 PRMT R162, R38, 0x7610, R162 ;  /* 0x0000761026a21816 */ /* 0x000fe200000000a2 */
[----:B------:R-:W-:Y:S01]  /*2d10*/  @P2 FADD.FTZ R181, R181, R72 ;  /* 0x00000048b5b52221 */ /* 0x000fe20000010000 */
[----:B------:R-:W-:Y:S01]  /*2d20*/  @P2 MOV R72, R53 ;  /* 0x0000003500482202 */ /* 0x000fe20000000f00 */
[-C--:B------:R-:W-:Y:S01]  /*2d30*/  FFMA.FTZ R204, R204, R33.reuse, R34 ;  /* 0x00000021cccc7223 */ /* 0x080fe20000010022 */
[----:B0-----:R-:W-:Y:S01]  /*2d40*/  SHF.L.U32 R46, R46, 0x10, RZ ;  /* 0x000000102e2e7819 */ /* 0x001fe200000006ff */
[----:B------:R-:W-:Y:S01]  /*2d50*/  FADD.FTZ R179, R178, -R179 ;  /* 0x800000b3b2b37221 */ /* 0x000fe20000010000 */
[----:B------:R-:W-:Y:S01]  /*2d60*/  F2F.F16.F32 R45, R45 ;  /* 0x0000002d002d7304 */ /* 0x000fe20000200800 */
[----:B------:R-:W-:Y:S01]  /*2d70*/  @P2 FADD.FTZ R180, R180, R173 ;  /* 0x000000adb4b42221 */ /* 0x000fe20000010000 */
[----:B------:R-:W-:Y:S01]  /*2d80*/  @P2 HADD2.F32 R72, -RZ, R72.H0_H0 ;  /* 0x20000048ff482230 */ /* 0x000fe20000004100 */
[----:B------:R-:W-:Y:S01]  /*2d90*/  FMUL.FTZ R185, R194, c[0x0][0x1e8] ;  /* 0x00007a00c2b97a20 */ /* 0x000fe20000410000 */
[----:B------:R-:W-:Y:S01]  /*2da0*/  @P1 PRMT R160, R40, 0x7610, R160 ;  /* 0x0000761028a01816 */ /* 0x000fe200000000a0 */
[----:B------:R-:W-:Y:S01]  /*2db0*/  FFMA.FTZ R173, R85, R33, R34 ;  /* 0x0000002155ad7223 */ /* 0x000fe20000010022 */
[----:B------:R-:W-:Y:S01]  /*2dc0*/  @P1 F2FP.PACK_AB R35, RZ, R35 ;  /* 0x00000023ff23123e */ /* 0x000fe200000000ff */
[----:B------:R-:W-:Y:S01]  /*2dd0*/  FADD.FTZ R85, R183, -R204 ;  /* 0x800000ccb7557221 */ /* 0x000fe20000010000 */
[----:B------:R-:W-:Y:S01]  /*2de0*/  FSEL R205, R185, RZ, P0 ;  /* 0x000000ffb9cd7208 */ /* 0x000fe20000000000 */
[----:B------:R-:W-:Y:S01]  /*2df0*/  FMUL.FTZ R183, R172, R179 ;  /* 0x000000b3acb77220 */ /* 0x000fe20000410000 */
[----:B------:R-:W-:Y:S01]  /*2e00*/  LOP3.LUT P0, RZ, R74, 0xff00, RZ, 0xc0, !PT ;  /* 0x0000ff004aff7812 */ /* 0x000fe2000780c0ff */
[----:B------:R-:W-:Y:S01]  /*2e10*/  FMUL.FTZ R186, R184, c[0x0][0x1e8] ;  /* 0x00007a00b8ba7a20 */ /* 0x000fe20000410000 */
[----:B------:R0:W-:Y:S01]  /*2e20*/  F2F.F16.F32 R204, R80 ;  /* 0x0000005000cc7304 */ /* 0x0001e20000200800 */
[----:B------:R-:W-:Y:S01]  /*2e30*/  FMUL.FTZ R187, R180, c[0x0][0x1e8] ;  /* 0x00007a00b4bb7a20 */ /* 0x000fe20000410000 */
[----:B------:R-:W-:Y:S01]  /*2e40*/  @P1 F2FP.PACK_AB R39, RZ, R39 ;  /* 0x00000027ff27123e */ /* 0x000fe200000000ff */
[----:B------:R-:W-:Y:S01]  /*2e50*/  FMUL.FTZ R175, R181, c[0x0][0x1e8] ;  /* 0x00007a00b5af7a20 */ /* 0x000fe20000410000 */
[----:B------:R-:W-:Y:S01]  /*2e60*/  FSEL R201, R186, RZ, P6 ;  /* 0x000000ffbac97208 */ /* 0x000fe20003000000 */
[----:B------:R-:W-:Y:S01]  /*2e70*/  FADD.FTZ R207, R64, -R173 ;  /* 0x800000ad40cf7221 */ /* 0x000fe20000010000 */
[----:B------:R-:W-:Y:S01]  /*2e80*/  FSEL R206, R187, RZ, P5 ;  /* 0x000000ffbbce7208 */ /* 0x000fe20002800000 */
[----:B------:R-:W-:Y:S01]  /*2e90*/  @P2 FADD.FTZ R183, R183, R72 ;  /* 0x00000048b7b72221 */ /* 0x000fe20000010000 */
[----:B------:R-:W-:Y:S01]  /*2ea0*/  @P2 SHF.R.U64 R72, R50, 0x10, R51 ;  /* 0x0000001032482819 */ /* 0x000fe20000001233 */
[-C--:B------:R-:W-:Y:S01]  /*2eb0*/  FFMA.FTZ R177, R177, R33.reuse, R34 ;  /* 0x00000021b1b17223 */ /* 0x080fe20000010022 */
[----:B------:R-:W-:Y:S01]  /*2ec0*/  FSEL R208, R175, RZ, P0 ;  /* 0x000000ffafd07208 */ /* 0x000fe20000000000 */
[----:B------:R-:W-:Y:S01]  /*2ed0*/  @P2 IMAD.MOV.U32 R64, RZ, RZ, R52 ;  /* 0x000000ffff402224 */ /* 0x000fe200078e0034 */
[----:B------:R-:W-:Y:S01]  /*2ee0*/  LOP3.LUT P6, RZ, R74, 0xff0000, RZ, 0xc0, !PT ;  /* 0x00ff00004aff7812 */ /* 0x000fe200078cc0ff */
[--C-:B------:R-:W-:Y:S01]  /*2ef0*/  FFMA.FTZ R68, R68, R33, R34.reuse ;  /* 0x0000002144447223 */ /* 0x100fe20000010022 */
[----:B------:R-:W-:Y:S01]  /*2f00*/  LOP3.LUT P5, RZ, R74, 0xff, RZ, 0xc0, !PT ;  /* 0x000000ff4aff7812 */ /* 0x000fe200078ac0ff */
[----:B------:R-:W-:Y:S01]  /*2f10*/  FADD.FTZ R177, R176, -R177 ;  /* 0x800000b1b0b17221 */ /* 0x000fe20000010000 */
[----:B------:R-:W-:Y:S01]  /*2f20*/  LOP3.LUT P0, RZ, R74, 0xff000000, RZ, 0xc0, !PT ;  /* 0xff0000004aff7812 */ /* 0x000fe2000780c0ff */
[----:B------:R-:W-:Y:S01]  /*2f30*/  @P2 HADD2.F32 R173, -RZ, R64.H0_H0 ;  /* 0x20000040ffad2230 */ /* 0x000fe20000004100 */
[----:B------:R-:W-:Y:S01]  /*2f40*/  @P2 SHF.R.U32.HI R74, RZ, 0x10, R53 ;  /* 0x00000010ff4a2819 */ /* 0x000fe20000011635 */
[C---:B------:R-:W-:Y:S01]  /*2f50*/  FMUL.FTZ R176, R172.reuse, R85 ;  /* 0x00000055acb07220 */ /* 0x040fe20000410000 */
[----:B------:R-:W-:Y:S01]  /*2f60*/  @P2 HADD2.F32 R72, -RZ, R72.H0_H0 ;  /* 0x20000048ff482230 */ /* 0x000fe20000004100 */
[----:B------:R-:W-:Y:S01]  /*2f70*/  FMUL.FTZ R85, R172, R207 ;  /* 0x000000cfac557220 */ /* 0x000fe20000410000 */
[----:B0-----:R-:W-:Y:S01]  /*2f80*/  @P2 SHF.R.U32.HI R80, RZ, 0x10, R49 ;  /* 0x00000010ff502819 */ /* 0x001fe20000011631 */
[-C--:B------:R-:W-:Y:S01]  /*2f90*/  FFMA.FTZ R174, R174, R33.reuse, R34 ;  /* 0x00000021aeae7223 */ /* 0x080fe20000010022 */
[----:B------:R-:W-:Y:S01]  /*2fa0*/  @P2 HADD2.F32 R64, -RZ, R74.H0_H0 ;  /* 0x2000004aff402230 */ /* 0x000fe20000004100 */
[----:B------:R-:W-:Y:S01]  /*2fb0*/  FADD.FTZ R211, R67, -R68 ;  /* 0x8000004443d37221 */ /* 0x000fe20000010000 */
[----:B------:R-:W-:Y:S01]  /*2fc0*/  F2F.F16.F32 R42, R42 ;  /* 0x0000002a002a7304 */ /* 0x000fe20000200800 */
[-C--:B------:R-:W-:Y:S01]  /*2fd0*/  FFMA.FTZ R68, R66, R33.reuse, R34 ;  /* 0x0000002142447223 */ /* 0x080fe20000010022 */
[----:B------:R-:W-:Y:S01]  /*2fe0*/  @P1 PRMT R159, R35, 0x7610, R159 ;  /* 0x00007610239f1816 */ /* 0x000fe2000000009f */
[----:B------:R-:W-:Y:S01]  /*2ff0*/  @P2 IMAD.MOV.U32 R66, RZ, RZ, R50 ;  /* 0x000000ffff422224 */ /* 0x000fe200078e0032 */
[----:B------:R-:W-:Y:S01]  /*3000*/  @P1 PRMT R161, R39, 0x7610, R161 ;  /* 0x0000761027a11816 */ /* 0x000fe200000000a1 */
[----:B------:R-:W-:-:S02]  /*3010*/  FFMA.FTZ R70, R70, R33, R34 ;  /* 0x0000002146467223 */ /* 0x000fc40000010022 */
[----:B------:R-:W-:Y:S01]  /*3020*/  FFMA.FTZ R78, R78, R33, R34 ;  /* 0x000000214e4e7223 */ /* 0x000fe20000010022 */
[----:B------:R-:W-:Y:S01]  /*3030*/  @P2 HADD2.F32 R66, -RZ, R66.H0_H0 ;  /* 0x20000042ff422230 */ /* 0x000fe20000004100 */
[----:B------:R-:W-:Y:S01]  /*3040*/  @P2 FADD.FTZ R176, R176, R173 ;  /* 0x000000adb0b02221 */ /* 0x000fe20000010000 */
[----:B------:R-:W-:Y:S01]  /*3050*/  F2F.F16.F32 R199, R199 ;  /* 0x000000c700c77304 */ /* 0x000fe20000200800 */
[----:B------:R-:W-:Y:S01]  /*3060*/  @P2 FADD.FTZ R85, R85, R72 ;  /* 0x0000004855552221 */ /* 0x000fe20000010000 */
[----:B------:R-:W-:Y:S01]  /*3070*/  @P2 MOV R72, R49 ;  /* 0x0000003100482202 */ /* 0x000fe20000000f00 */
[----:B------:R-:W-:Y:S02]  /*3080*/  FADD.FTZ R71, R71, -R174 ;  /* 0x800000ae47477221 */ /* 0x000fe40000010000 */
[----:B------:R-:W-:Y:S02]  /*3090*/  FMUL.FTZ R173, R172, R177 ;  /* 0x000000b1acad7220 */ /* 0x000fe40000410000 */
[----:B------:R-:W-:Y:S01]  /*30a0*/  FFMA.FTZ R77, R77, R33, R34 ;  /* 0x000000214d4d7223 */ /* 0x000fe20000010022 */
[----:B------:R-:W0:Y:S01]  /*30b0*/  F2F.F16.F32 R203, R203 ;  /* 0x000000cb00cb7304 */ /* 0x000e220000200800 */
[----:B------:R-:W-:-:S02]  /*30c0*/  FMUL.FTZ R177, R183, c[0x0][0x1e8] ;  /* 0x00007a00b7b17a20 */ /* 0x000fc40000410000 */
[----:B------:R-:W-:Y:S01]  /*30d0*/  FADD.FTZ R213, R65, -R68 ;  /* 0x8000004441d57221 */ /* 0x000fe20000010000 */
[----:B------:R-:W-:Y:S01]  /*30e0*/  @P2 SHF.R.U32.HI R68, RZ, 0x10, R51 ;  /* 0x00000010ff442819 */ /* 0x000fe20000011633 */
[----:B------:R-:W-:Y:S01]  /*30f0*/  FADD.FTZ R69, R69, -R70 ;  /* 0x8000004645457221 */ /* 0x000fe20000010000 */
[----:B------:R-:W-:Y:S01]  /*3100*/  FSEL R209, R177, RZ, P6 ;  /* 0x000000ffb1d17208 */ /* 0x000fe20003000000 */
[----:B------:R-:W-:Y:S01]  /*3110*/  FADD.FTZ R75, R75, -R78 ;  /* 0x8000004e4b4b7221 */ /* 0x000fe20000010000 */
[----:B------:R-:W-:Y:S01]  /*3120*/  LOP3.LUT P6, RZ, R82, 0xff00, RZ, 0xc0, !PT ;  /* 0x0000ff0052ff7812 */ /* 0x000fe200078cc0ff */
[----:B------:R-:W-:Y:S01]  /*3130*/  FMUL.FTZ R65, R172, R71 ;  /* 0x00000047ac417220 */ /* 0x000fe20000410000 */
[----:B------:R-:W-:Y:S01]  /*3140*/  @P2 SHF.R.U64 R70, R48, 0x10, R49 ;  /* 0x0000001030462819 */ /* 0x000fe20000001231 */
[----:B------:R-:W-:Y:S01]  /*3150*/  @P2 FADD.FTZ R173, R173, R64 ;  /* 0x00000040adad2221 */ /* 0x000fe20000010000 */
[----:B------:R-:W-:Y:S01]  /*3160*/  @P2 SHF.R.U64 R78, R2, 0x10, R3 ;  /* 0x00000010024e2819 */ /* 0x000fe20000001203 */
[----:B------:R-:W-:Y:S01]  /*3170*/  FADD.FTZ R215, R198, -R77 ;  /* 0x8000004dc6d77221 */ /* 0x000fe20000010000 */
[----:B------:R-:W-:Y:S01]  /*3180*/  @P2 HADD2.F32 R77, -RZ, R72.H0_H0 ;  /* 0x20000048ff4d2230 */ /* 0x000fe20000004100 */
[----:B------:R-:W-:Y:S01]  /*3190*/  FFMA.FTZ R76, R76, R33, R34 ;  /* 0x000000214c4c7223 */ /* 0x000fe20000010022 */
[----:B------:R-:W-:Y:S01]  /*31a0*/  @P2 HADD2.F32 R70, -RZ, R70.H0_H0 ;  /* 0x20000046ff462230 */ /* 0x000fe20000004100 */
[----:B------:R-:W-:Y:S01]  /*31b0*/  FMUL.FTZ R64, R85, c[0x0][0x1e8] ;  /* 0x00007a0055407a20 */ /* 0x000fe20000410000 */
[----:B------:R-:W-:Y:S01]  /*31c0*/  @P2 HADD2.F32 R78, -RZ, R78.H0_H0 ;  /* 0x2000004eff4e2230 */ /* 0x000fe20000004100 */
[C---:B------:R-:W-:Y:S01]  /*31d0*/  FMUL.FTZ R174, R172.reuse, R69 ;  /* 0x00000045acae7220 */ /* 0x040fe20000410000 */
[----:B------:R-:W-:Y:S01]  /*31e0*/  @P2 HADD2.F32 R69, -RZ, R68.H0_H0 ;  /* 0x20000044ff452230 */ /* 0x000fe20000004100 */
[----:B------:R-:W-:Y:S01]  /*31f0*/  FMUL.FTZ R72, R172, R75 ;  /* 0x0000004bac487220 */ /* 0x000fe20000410000 */
[----:B------:R-:W-:Y:S01]  /*3200*/  FSEL R74, R64, RZ, P6 ;  /* 0x000000ff404a7208 */ /* 0x000fe20003000000 */
[----:B------:R-:W-:Y:S01]  /*3210*/  @P2 FADD.FTZ R65, R65, R66 ;  /* 0x0000004241412221 */ /* 0x000fe20000010000 */
[----:B------:R-:W-:Y:S01]  /*3220*/  LOP3.LUT P6, RZ, R82, 0xff000000, RZ, 0xc0, !PT ;  /* 0xff00000052ff7812 */ /* 0x000fe200078cc0ff */
[----:B------:R-:W-:Y:S01]  /*3230*/  @P2 IMAD.MOV.U32 R75, RZ, RZ, R48 ;  /* 0x000000ffff4b2224 */ /* 0x000fe200078e0030 */
[----:B------:R1:W-:Y:S01]  /*3240*/  F2F.F16.F32 R198, R74 ;  /* 0x0000004a00c67304 */ /* 0x0003e20000200800 */
[----:B------:R-:W-:-:S02]  /*3250*/  FMUL.FTZ R179, R173, c[0x0][0x1e8] ;  /* 0x00007a00adb37a20 */ /* 0x000fc40000410000 */
[----:B------:R-:W-:Y:S02]  /*3260*/  FMUL.FTZ R66, R172, R211 ;  /* 0x000000d3ac427220 */ /* 0x000fe40000410000 */
[----:B------:R-:W-:Y:S01]  /*3270*/  FADD.FTZ R73, R73, -R76 ;  /* 0x8000004c49497221 */ /* 0x000fe20000010000 */
[----:B------:R-:W-:Y:S01]  /*3280*/  @P2 HADD2.F32 R76, -RZ, R75.H0_H0 ;  /* 0x2000004bff4c2230 */ /* 0x000fe20000004100 */
[----:B------:R-:W-:Y:S01]  /*3290*/  @P2 IMAD.MOV.U32 R67, RZ, RZ, R51 ;  /* 0x000000ffff432224 */ /* 0x000fe200078e0033 */
[----:B------:R-:W-:Y:S01]  /*32a0*/  FSEL R210, R179, RZ, P0 ;  /* 0x000000ffb3d27208 */ /* 0x000fe20000000000 */
[----:B------:R-:W-:Y:S01]  /*32b0*/  FFMA.FTZ R202, R202, R33, R34 ;  /* 0x00000021caca7223 */ /* 0x000fe20000010022 */
[----:B------:R-:W-:Y:S01]  /*32c0*/  LOP3.LUT P0, RZ, R82, 0xff, RZ, 0xc0, !PT ;  /* 0x000000ff52ff7812 */ /* 0x000fe2000780c0ff */
[----:B------:R-:W-:Y:S01]  /*32d0*/  @P2 FADD.FTZ R72, R72, R77 ;  /* 0x0000004d48482221 */ /* 0x000fe20000010000 */
[----:B------:R-:W-:Y:S01]  /*32e0*/  @P2 HADD2.F32 R67, -RZ, R67.H0_H0 ;  /* 0x20000043ff432230 */ /* 0x000fe20000004100 */
[----:B------:R-:W-:Y:S01]  /*32f0*/  @P2 FADD.FTZ R66, R66, R69 ;  /* 0x0000004542422221 */ /* 0x000fe20000010000 */
[----:B------:R-:W-:Y:S01]  /*3300*/  @P2 HADD2.F32 R75, -RZ, R80.H0_H0 ;  /* 0x20000050ff4b2230 */ /* 0x000fe20000004100 */
[----:B------:R-:W-:Y:S01]  /*3310*/  @P2 IMAD.MOV.U32 R77, RZ, RZ, R3 ;  /* 0x000000ffff4d2224 */ /* 0x000fe200078e0003 */
[----:B------:R-:W-:Y:S01]  /*3320*/  F2F.F16.F32 R43, R43 ;  /* 0x0000002b002b7304 */ /* 0x000fe20000200800 */
[----:B------:R-:W-:-:S02]  /*3330*/  FMUL.FTZ R69, R65, c[0x0][0x1e8] ;  /* 0x00007a0041457a20 */ /* 0x000fc40000410000 */
[C---:B------:R-:W-:Y:S02]  /*3340*/  FMUL.FTZ R73, R172.reuse, R73 ;  /* 0x00000049ac497220 */ /* 0x040fe40000410000 */
[----:B------:R-:W-:Y:S01]  /*3350*/  FADD.FTZ R81, R81, -R202 ;  /* 0x800000ca51517221 */ /* 0x000fe20000010000 */
[----:B------:R-:W-:Y:S01]  /*3360*/  FSEL R211, R69, RZ, P0 ;  /* 0x000000ff45d37208 */ /* 0x000fe20000000000 */
[----:B-1----:R-:W-:Y:S01]  /*3370*/  FMUL.FTZ R74, R172, R215 ;  /* 0x000000d7ac4a7220 */ /* 0x002fe20000410000 */
[----:B------:R-:W-:Y:S01]  /*3380*/  @P2 HADD2.F32 R215, -RZ, R77.H0_H0 ;  /* 0x2000004dffd72230 */ /* 0x000fe20000004100 */
[----:B------:R-:W-:Y:S01]  /*3390*/  @P2 FADD.FTZ R73, R73, R76 ;  /* 0x0000004c49492221 */ /* 0x000fe20000010000 */
[----:B------:R-:W-:Y:S01]  /*33a0*/  LOP3.LUT P0, RZ, R84, 0xff0000, RZ, 0xc0, !PT ;  /* 0x00ff000054ff7812 */ /* 0x000fe2000780c0ff */
[----:B------:R-:W-:Y:S01]  /*33b0*/  FMUL.FTZ R76, R172, R81 ;  /* 0x00000051ac4c7220 */ /* 0x000fe20000410000 */
[----:B------:R-:W-:Y:S01]  /*33c0*/  F2F.F16.F32 R206, R206 ;  /* 0x000000ce00ce7304 */ /* 0x000fe20000200800 */
[----:B------:R-:W-:-:S02]  /*33d0*/  FMUL.FTZ R77, R72, c[0x0][0x1e8] ;  /* 0x00007a00484d7a20 */ /* 0x000fc40000410000 */
[----:B------:R-:W-:Y:S02]  /*33e0*/  FMUL.FTZ R178, R176, c[0x0][0x1e8] ;  /* 0x00007a00b0b27a20 */ /* 0x000fe40000410000 */
[----:B------:R-:W-:Y:S02]  /*33f0*/  @P2 FADD.FTZ R174, R174, R67 ;  /* 0x00000043aeae2221 */ /* 0x000fe40000010000 */
[----:B------:R-:W-:Y:S01]  /*3400*/  FMUL.FTZ R67, R172, R213 ;  /* 0x000000d5ac437220 */ /* 0x000fe20000410000 */
[----:B------:R-:W-:Y:S01]  /*3410*/  FSEL R207, R178, RZ, P5 ;  /* 0x000000ffb2cf7208 */ /* 0x000fe20002800000 */
[----:B------:R-:W-:Y:S01]  /*3420*/  @P2 FADD.FTZ R76, R76, R215 ;  /* 0x000000d74c4c2221 */ /* 0x000fe20000010000 */
[----:B------:R-:W-:Y:S01]  /*3430*/  FSEL R215, R77, RZ, P0 ;  /* 0x000000ff4dd77208 */ /* 0x000fe20000000000 */
[----:B------:R-:W-:Y:S01]  /*3440*/  FMUL.FTZ R68, R174, c[0x0][0x1e8] ;  /* 0x00007a00ae447a20 */ /* 0x000fe20000410000 */
[----:B------:R-:W-:Y:S01]  /*3450*/  ISETP.NE.U32.AND P0, PT, RZ, c[0x0][0x258], PT ;  /* 0x00009600ff007a0c */ /* 0x000fe20003f05070 */
[-C--:B------:R-:W-:Y:S01]  /*3460*/  FFMA.FTZ R79, R79, R33.reuse, R34 ;  /* 0x000000214f4f7223 */ /* 0x080fe20000010022 */
[----:B------:R-:W-:Y:S01]  /*3470*/  LOP3.LUT P5, RZ, R82, 0xff0000, RZ, 0xc0, !PT ;  /* 0x00ff000052ff7812 */ /* 0x000fe200078ac0ff */
[----:B------:R-:W-:Y:S01]  /*3480*/  @P2 FADD.FTZ R67, R67, R70 ;  /* 0x0000004643432221 */ /* 0x000fe20000010000 */
[----:B------:R-:W-:Y:S01]  /*3490*/  ISETP.NE.AND.EX P0, PT, RZ, c[0x0][0x25c], PT, P0 ;  /* 0x00009700ff007a0c */ /* 0x000fe20003f05300 */
[----:B------:R-:W-:Y:S01]  /*34a0*/  FMUL.FTZ R70, R66, c[0x0][0x1e8] ;  /* 0x00007a0042467a20 */ /* 0x000fe20000410000 */
[----:B------:R-:W-:Y:S01]  /*34b0*/  FSEL R213, R68, RZ, P5 ;  /* 0x000000ff44d57208 */ /* 0x000fe20002800000 */
[-CC-:B------:R-:W-:Y:S01]  /*34c0*/  FFMA.FTZ R62, R62, R33.reuse, R34.reuse ;  /* 0x000000213e3e7223 */ /* 0x180fe20000010022 */
[----:B------:R-:W-:Y:S01]  /*34d0*/  LOP3.LUT P5, RZ, R84, 0xff00, RZ, 0xc0, !PT ;  /* 0x0000ff0054ff7812 */ /* 0x000fe200078ac0ff */
[----:B------:R-:W-:Y:S01]  /*34e0*/  FADD.FTZ R79, R200, -R79 ;  /* 0x8000004fc84f7221 */ /* 0x000fe20000010000 */
[----:B------:R-:W-:Y:S01]  /*34f0*/  FSEL R82, R70, RZ, P6 ;  /* 0x000000ff46527208 */ /* 0x000fe20003000000 */
[----:B------:R-:W-:Y:S01]  /*3500*/  FFMA.FTZ R34, R197, R33, R34 ;  /* 0x00000021c5227223 */ /* 0x000fe20000010022 */
[----:B------:R-:W-:Y:S01]  /*3510*/  LOP3.LUT P6, RZ, R84, 0xff, RZ, 0xc0, !PT ;  /* 0x000000ff54ff7812 */ /* 0x000fe200078cc0ff */
[----:B------:R-:W-:Y:S01]  /*3520*/  FMUL.FTZ R71, R67, c[0x0][0x1e8] ;  /* 0x00007a0043477a20 */ /* 0x000fe20000410000 */
[----:B------:R1:W-:Y:S01]  /*3530*/  F2F.F16.F32 R202, R82 ;  /* 0x0000005200ca7304 */ /* 0x0003e20000200800 */
[----:B------:R-:W-:-:S02]  /*3540*/  @P2 FADD.FTZ R74, R74, R75 ;  /* 0x0000004b4a4a2221 */ /* 0x000fc40000010000 */
[----:B------:R-:W-:Y:S01]  /*3550*/  FMUL.FTZ R75, R172, R79 ;  /* 0x0000004fac4b7220 */ /* 0x000fe20000410000 */
[----:B------:R-:W-:Y:S01]  /*3560*/  FSEL R212, R71, RZ, P5 ;  /* 0x000000ff47d47208 */ /* 0x000fe20002800000 */
[----:B------:R-:W-:Y:S01]  /*3570*/  FADD.FTZ R83, R83, -R34 ;  /* 0x8000002253537221 */ /* 0x000fe20000010000 */
[----:B------:R-:W-:Y:S01]  /*3580*/  LOP3.LUT P5, RZ, R84, 0xff000000, RZ, 0xc0, !PT ;  /* 0xff00000054ff7812 */ /* 0x000fe200078ac0ff */
[----:B------:R-:W-:Y:S01]  /*3590*/  FMUL.FTZ R79, R74, c[0x0][0x1e8] ;  /* 0x00007a004a4f7a20 */ /* 0x000fe20000410000 */
[----:B------:R-:W-:Y:S01]  /*35a0*/  @P0 F2FP.PACK_AB R32, RZ, R32 ;  /* 0x00000020ff20023e */ /* 0x000fe200000000ff */
[----:B------:R-:W-:Y:S01]  /*35b0*/  @P2 IMAD.MOV.U32 R33, RZ, RZ, R2 ;  /* 0x000000ffff212224 */ /* 0x000fe200078e0002 */
[----:B------:R-:W2:Y:S01]  /*35c0*/  F2F.F16.F32 R200, R212 ;  /* 0x000000d400c87304 */ /* 0x000ea20000200800 */
[----:B------:R-:W-:Y:S01]  /*35d0*/  @P2 FADD.FTZ R75, R75, R78 ;  /* 0x0000004e4b4b2221 */ /* 0x000fe20000010000 */
[----:B------:R-:W-:Y:S01]  /*35e0*/  FSEL R214, R79, RZ, P5 ;  /* 0x000000ff4fd67208 */ /* 0x000fe20002800000 */
[----:B-1----:R-:W-:Y:S01]  /*35f0*/  FMUL.FTZ R82, R172, R83 ;  /* 0x00000053ac527220 */ /* 0x002fe20000410000 */
[----:B------:R-:W-:Y:S01]  /*3600*/  LOP3.LUT P5, RZ, R188, 0xff0000, RZ, 0xc0, !PT ;  /* 0x00ff0000bcff7812 */ /* 0x000fe200078ac0ff */
[----:B------:R-:W-:Y:S01]  /*3610*/  FMUL.FTZ R78, R73, c[0x0][0x1e8] ;  /* 0x00007a00494e7a20 */ /* 0x000fe20000410000 */
[----:B------:R-:W-:Y:S01]  /*3620*/  @P2 HADD2.F32 R33, -RZ, R33.H0_H0 ;  /* 0x20000021ff212230 */ /* 0x000fe20000004100 */
[----:B------:R-:W-:Y:S01]  /*3630*/  FADD.FTZ R63, R63, -R62 ;  /* 0x8000003e3f3f7221 */ /* 0x000fe20000010000 */
[----:B------:R-:W-:Y:S01]  /*3640*/  @P0 PRMT R156, R32, 0x7610, R156 ;  /* 0x00007610209c0816 */ /* 0x000fe2000000009c */
[----:B------:R-:W-:Y:S01]  /*3650*/  FMUL.FTZ R81, R76, c[0x0][0x1e8] ;  /* 0x00007a004c517a20 */ /* 0x000fe20000410000 */
[----:B------:R-:W-:Y:S01]  /*3660*/  FSEL R84, R78, RZ, P6 ;  /* 0x000000ff4e547208 */ /* 0x000fe20003000000 */
[----:B------:R-:W-:Y:S01]  /*3670*/  @P2 FADD.FTZ R82, R82, R219 ;  /* 0x000000db52522221 */ /* 0x000fe20000010000 */
[----:B------:R-:W-:Y:S01]  /*3680*/  LOP3.LUT P6, RZ, R188, 0xff00, RZ, 0xc0, !PT ;  /* 0x0000ff00bcff7812 */ /* 0x000fe200078cc0ff */
[----:B------:R-:W-:Y:S01]  /*3690*/  FMUL.FTZ R172, R172, R63 ;  /* 0x0000003facac7220 */ /* 0x000fe20000410000 */
[----:B------:R-:W-:Y:S01]  /*36a0*/  FSEL R217, R81, RZ, P5 ;  /* 0x000000ff51d97208 */ /* 0x000fe20002800000 */
[----:B------:R-:W-:Y:S01]  /*36b0*/  FMUL.FTZ R80, R75, c[0x0][0x1e8] ;  /* 0x00007a004b507a20 */ /* 0x000fe20000410000 */
[----:B------:R-:W-:Y:S01]  /*36c0*/  LOP3.LUT P5, RZ, R188, 0xff000000, RZ, 0xc0, !PT ;  /* 0xff000000bcff7812 */ /* 0x000fe200078ac0ff */
[----:B------:R-:W-:Y:S01]  /*36d0*/  FMUL.FTZ R83, R82, c[0x0][0x1e8] ;  /* 0x00007a0052537a20 */ /* 0x000fe20000410000 */
[----:B------:R1:W-:Y:S01]  /*36e0*/  F2F.F16.F32 R197, R84 ;  /* 0x0000005400c57304 */ /* 0x0003e20000200800 */
[----:B------:R-:W-:Y:S01]  /*36f0*/  @P2 FADD.FTZ R172, R172, R33 ;  /* 0x00000021acac2221 */ /* 0x000fe20000010000 */
[----:B------:R-:W-:Y:S01]  /*3700*/  FSEL R216, R80, RZ, P6 ;  /* 0x000000ff50d87208 */ /* 0x000fe20003000000 */
[----:B------:R-:W-:Y:S01]  /*3710*/  IMAD.WIDE.U32 R32, R44, 0x10000, RZ ;  /* 0x000100002c207825 */ /* 0x000fe200078e00ff */
[----:B------:R-:W-:-:S02]  /*3720*/  FSEL R38, R83, RZ, P5 ;  /* 0x000000ff53267208 */ /* 0x000fc40002800000 */
[----:B------:R-:W-:Y:S01]  /*3730*/  LOP3.LUT P6, RZ, R188, 0xff, RZ, 0xc0, !PT ;  /* 0x000000ffbcff7812 */ /* 0x000fe200078cc0ff */
[----:B0-----:R-:W-:Y:S01]  /*3740*/  IMAD.U32 R203, R203, 0x10000, RZ ;  /* 0x00010000cbcb7824 */ /* 0x001fe200078e00ff */
[----:B------:R-:W0:Y:S01]  /*3750*/  F2F.F16.F32 R214, R214 ;  /* 0x000000d600d67304 */ /* 0x000e220000200800 */
[----:B-1----:R-:W-:Y:S01]  /*3760*/  FMUL.FTZ R84, R172, c[0x0][0x1e8] ;  /* 0x00007a00ac547a20 */ /* 0x002fe20000410000 */
[----:B------:R-:W-:Y:S01]  /*3770*/  LOP3.LUT R45, R33, R46, R45, 0xfe, !PT ;  /* 0x0000002e212d7212 */ /* 0x000fe200078efe2d */
[----:B------:R-:W-:Y:S01]  /*3780*/  IMAD.WIDE.U32 R34, R204, 0x10000, RZ ;  /* 0x00010000cc227825 */ /* 0x000fe200078e00ff */
[----:B------:R-:W-:Y:S02]  /*3790*/  LOP3.LUT R44, R32, R41, RZ, 0xfc, !PT ;  /* 0x00000029202c7212 */ /* 0x000fe400078efcff */
[----:B------:R-:W-:Y:S01]  /*37a0*/  @P0 F2FP.PACK_AB R37, RZ, R37 ;  /* 0x00000025ff25023e */ /* 0x000fe200000000ff */
[----:B------:R-:W-:Y:S01]  /*37b0*/  IMAD.WIDE.U32 R32, R42, 0x10000, RZ ;  /* 0x000100002a207825 */ /* 0x000fe200078e00ff */
[----:B------:R-:W1:Y:S01]  /*37c0*/  F2F.F16.F32 R208, R208 ;  /* 0x000000d000d07304 */ /* 0x000e620000200800 */
[----:B------:R-:W-:-:S02]  /*37d0*/  FSEL R42, R84, RZ, P6 ;  /* 0x000000ff542a7208 */ /* 0x000fc40003000000 */
[----:B------:R-:W-:Y:S01]  /*37e0*/  @P0 F2FP.PACK_AB R36, RZ, R36 ;  /* 0x00000024ff24023e */ /* 0x000fe200000000ff */
[----:B--2---:R-:W-:Y:S01]  /*37f0*/  IMAD.WIDE.U32 R40, R200, 0x10000, RZ ;  /* 0x00010000c8287825 */ /* 0x004fe200078e00ff */
[----:B------:R-:W-:Y:S02]  /*3800*/  LOP3.LUT R32, R32, R199, RZ, 0xfc, !PT ;  /* 0x000000c720207212 */ /* 0x000fe400078efcff */
[----:B------:R-:W-:Y:S01]  /*3810*/  @P0 PRMT R157, R37, 0x7610, R157 ;  /* 0x00007610259d0816 */ /* 0x000fe2000000009d */
[----:B------:R-:W2:Y:S01]  /*3820*/  F2F.F16.F32 R210, R210 ;  /* 0x000000d200d27304 */ /* 0x000ea20000200800 */
[----:B0-----:R-:W-:Y:S01]  /*3830*/  IMAD.U32 R46, R214, 0x10000, RZ ;  /* 0x00010000d62e7824 */ /* 0x001fe200078e00ff */
[----:B------:R-:W-:Y:S01]  /*3840*/  @P0 PRMT R158, R36, 0x7610, R158 ;  /* 0x00007610249e0816 */ /* 0x000fe2000000009e */
[----:B------:R-:W-:Y:S01]  /*3850*/  IMAD.U32 R206, R206, 0x10000, RZ ;  /* 0x00010000cece7824 */ /* 0x000fe200078e00ff */
[----:B------:R-:W-:Y:S02]  /*3860*/  LOP3.LUT R33, R33, R203, R43, 0xfe, !PT ;  /* 0x000000cb21217212 */ /* 0x000fe400078efe2b */
[----:B------:R-:W-:-:S02]  /*3870*/  SHF.L.U32 R202, R202, 0x10, RZ ;  /* 0x00000010caca7819 */ /* 0x000fc400000006ff */
[----:B------:R-:W0:Y:S01]  /*3880*/  F2F.F16.F32 R215, R215 ;  /* 0x000000d700d77304 */ /* 0x000e220000200800 */
[----:B-1----:R-:W-:Y:S01]  /*3890*/  IMAD.WIDE.U32 R36, R208, 0x10000, RZ ;  /* 0x00010000d0247825 */ /* 0x002fe200078e00ff */
[----:B------:R-:W-:Y:S02]  /*38a0*/  @P0 F2FP.PACK_AB R62, RZ, R47 ;  /* 0x0000002fff3e023e */ /* 0x000fe400000000ff */
[----:B------:R-:W-:Y:S02]  /*38b0*/  LOP3.LUT R40, R40, R197, RZ, 0xfc, !PT ;  /* 0x000000c528287212 */ /* 0x000fe400078efcff */
[----:B------:R-:W-:Y:S02]  /*38c0*/  @P0 F2FP.PACK_AB R188, RZ, R60 ;  /* 0x0000003cffbc023e */ /* 0x000fe400000000ff */
[----:B------:R-:W-:Y:S01]  /*38d0*/  F2F.F16.F32 R216, R216 ;  /* 0x000000d800d87304 */ /* 0x000fe20000200800 */
[----:B--2---:R-:W-:Y:S01]  /*38e0*/  IMAD.U32 R210, R210, 0x10000, RZ ;  /* 0x00010000d2d27824 */ /* 0x004fe200078e00ff */
[----:B------:R-:W-:-:S06]  /*38f0*/  @P0 PRMT R163, R62, 0x7610, R163 ;  /* 0x000076103ea30816 */ /* 0x000fcc00000000a3 */
[----:B------:R1:W2:Y:S01]  /*3900*/  F2F.F16.F32 R63, R38 ;  /* 0x00000026003f7304 */ /* 0x0002a20000200800 */
[----:B0-----:R-:W-:Y:S02]  /*3910*/  LOP3.LUT R41, R41, R46, R215, 0xfe, !PT ;  /* 0x0000002e29297212 */ /* 0x001fe400078efed7 */
[----:B------:R-:W-:-:S04]  /*3920*/  IADD3 R46, P2, R164, c[0x0][0x248], RZ ;  /* 0x00009200a42e7a10 */ /* 0x000fc80007f5e0ff */
[----:B------:R-:W-:Y:S01]  /*3930*/  IADD3.X R47, R165, c[0x0][0x24c], RZ, P2, !PT ;  /* 0x00009300a52f7a10 */ /* 0x000fe200017fe4ff */
[----:B------:R-:W0:Y:S01]  /*3940*/  F2F.F16.F32 R205, R205 ;  /* 0x000000cd00cd7304 */ /* 0x000e220000200800 */
[----:B-1----:R-:W-:Y:S01]  /*3950*/  IMAD.WIDE.U32 R38, R198, 0x10000, RZ ;  /* 0x00010000c6267825 */ /* 0x002fe200078e00ff */
[----:B------:R-:W-:-:S06]  /*3960*/  @P0 F2FP.PACK_AB R198, RZ, R61 ;  /* 0x0000003dffc6023e */ /* 0x000fcc00000000ff */
[----:B------:R-:W1:Y:S01]  /*3970*/  F2F.F16.F32 R201, R201 ;  /* 0x000000c900c97304 */ /* 0x000e620000200800 */
[----:B--2---:R-:W-:-:S07]  /*3980*/  IMAD.U32 R63, R63, 0x10000, RZ ;  /* 0x000100003f3f7824 */ /* 0x004fce00078e00ff */
[----:B------:R-:W2:Y:S01]  /*3990*/  F2F.F16.F32 R209, R209 ;  /* 0x000000d100d17304 */ /* 0x000ea20000200800 */
[----:B0-----:R-:W-:-:S07]  /*39a0*/  LOP3.LUT R35, R35, R206, R205, 0xfe, !PT ;  /* 0x000000ce23237212 */ /* 0x001fce00078efecd */
[----:B------:R-:W0:Y:S01]  /*39b0*/  F2F.F16.F32 R207, R207 ;  /* 0x000000cf00cf7304 */ /* 0x000e220000200800 */
[----:B-1----:R-:W-:-:S07]  /*39c0*/  LOP3.LUT R34, R34, R201, RZ, 0xfc, !PT ;  /* 0x000000c922227212 */ /* 0x002fce00078efcff */
[----:B------:R-:W1:Y:S01]  /*39d0*/  F2F.F16.F32 R213, R213 ;  /* 0x000000d500d57304 */ /* 0x000e620000200800 */
[----:B--2---:R-:W-:-:S07]  /*39e0*/  LOP3.LUT R37, R37, R210, R209, 0xfe, !PT ;  /* 0x000000d225257212 */ /* 0x004fce00078efed1 */
[----:B------:R-:W2:Y:S01]  /*39f0*/  F2F.F16.F32 R211, R211 ;  /* 0x000000d300d37304 */ /* 0x000ea20000200800 */
[----:B0-----:R-:W-:-:S07]  /*3a00*/  LOP3.LUT R36, R36, R207, RZ, 0xfc, !PT ;  /* 0x000000cf24247212 */ /* 0x001fce00078efcff */
[----:B------:R-:W0:Y:S01]  /*3a10*/  F2F.F16.F32 R217, R217 ;  /* 0x000000d900d97304 */ /* 0x000e220000200800 */
[----:B-1----:R-:W-:-:S07]  /*3a20*/  LOP3.LUT R39, R39, R202, R213, 0xfe, !PT ;  /* 0x000000ca27277212 */ /* 0x002fce00078efed5 */
[----:B------:R1:W3:Y:S01]  /*3a30*/  F2F.F16.F32 R199, R42 ;  /* 0x0000002a00c77304 */ /* 0x0002e20000200800 */
[----:B--2---:R-:W-:Y:S01]  /*3a40*/  LOP3.LUT R38, R38, R211, RZ, 0xfc, !PT ;  /* 0x000000d326267212 */ /* 0x004fe200078efcff */
[----:B-1----:R-:W-:-:S05]  /*3a50*/  IMAD.WIDE.U32 R42, R216, 0x10000, RZ ;  /* 0x00010000d82a7825 */ /* 0x002fca00078e00ff */
[----:B0-----:R-:W-:Y:S02]  /*3a60*/  LOP3.LUT R43, R43, R63, R217, 0xfe, !PT ;  /* 0x0000003f2b2b7212 */ /* 0x001fe400078efed9 */
        /* <DEDUP_REMOVED lines=10> */
.L_x_2119:
        /* <DEDUP_REMOVED lines=12> */
.L_x_2120:
        /* <DEDUP_REMOVED lines=33> */
.L_x_2121:
        /* <DEDUP_REMOVED lines=12> */
.L_x_2122:
        /* <DEDUP_REMOVED lines=13> */
[----:B01----:R-:W-:Y:S02]  /*3f70*/  IADD3 R32, P2, R144, c[0x0][0x248], RZ ;  /* 0x0000920090207a10 */ /* 0x003fe40007f5e0ff */
        /* <DEDUP_REMOVED lines=19> */
.L_x_2123:
        /* <DEDUP_REMOVED lines=12> */
.L_x_2124:
        /* <DEDUP_REMOVED lines=33> */
.L_x_2125:
        /* <DEDUP_REMOVED lines=12> */
.L_x_2126:
        /* <DEDUP_REMOVED lines=14> */
[----:B01----:R-:W-:Y:S02]  /*4520*/  IADD3 R32, P2, R146, c[0x0][0x248], RZ ;  /* 0x0000920092207a10 */ /* 0x003fe40007f5e0ff */
        /* <DEDUP_REMOVED lines=20> */
.L_x_2127:
        /* <DEDUP_REMOVED lines=13> */
.L_x_2128:
        /* <DEDUP_REMOVED lines=27> */
.L_x_2129:
[----:B01----:R-:W-:Y:S02]  /*48f0*/  IADD3 R32, P2, R147, c[0x0][0x248], RZ ;  /* 0x0000920093207a10 */ /* 0x003fe40007f5e0ff */
        /* <DEDUP_REMOVED lines=20> */
.L_x_2130:
        /* <DEDUP_REMOVED lines=9> */
.L_x_2131:
        /* <DEDUP_REMOVED lines=26> */
.L_x_2132:
[----:B-1----:R-:W-:Y:S01]  /*4c70*/  SEL R72, RZ, 0x1, P3 ;  /* 0x00000001ff487807 */ /* 0x002fe20001800000 */
[----:B0-----:R-:W-:Y:S01]  /*4c80*/  @P4 CALL.REL.NOINC `(.L_x_2133) ;  /* 0x0000001000004944 */ /* 0x001fe20003c00000 */
[----:B------:R-:W-:Y:S05]  /*4c90*/  BRA `(.L_x_2134) ;  /* 0xffffb83000007947 */ /* 0x000fea000383ffff */
.L_x_2133:
        /* <DEDUP_REMOVED lines=56> */
.L_x_2116:
        /* <DEDUP_REMOVED lines=23> */
.L_x_2117:
[----:B------:R-:W-:Y:S01]  /*5190*/  MOV R35, R37 ;  /* 0x0000002500237202 */ /* 0x000fe20000000f00 */
[----:B------:R-:W-:Y:S01]  /*51a0*/  IMAD.MOV.U32 R36, RZ, RZ, 0x10 ;  /* 0x00000010ff247424 */ /* 0x000fe200078e00ff */
[----:B------:R-:W-:Y:S01]  /*51b0*/  MOV R32, 0x51f0 ;  /* 0x000051f000207802 */ /* 0x000fe20000000f00 */
[----:B------:R-:W-:-:S02]  /*51c0*/  IMAD.MOV.U32 R38, RZ, RZ, 0x1f ;  /* 0x0000001fff267424 */ /* 0x000fc400078e00ff */
[----:B------:R-:W-:Y:S02]  /*51d0*/  IMAD.MOV.U32 R41, RZ, RZ, -0x1 ;  /* 0xffffffffff297424 */ /* 0x000fe400078e00ff */
[----:B-----5:R-:W-:Y:S05]  /*51e0*/  CALL.REL.NOINC `($__internal_71_$__cuda_sm70_shflsync_down_p) ;  /* 0x0000046000007944 */ /* 0x020fea0003c00000 */
[----:B-1----:R-:W-:Y:S01]  /*51f0*/  MOV R34, R35 ;  /* 0x0000002300227202 */ /* 0x002fe20000000f00 */
[----:B0-----:R-:W-:Y:S05]  /*5200*/  BRA `(.L_x_2135) ;  /* 0xffffcfc000007947 */ /* 0x001fea000383ffff */
.L_x_2118:
[----:B------:R-:W-:Y:S01]  /*5210*/  IMAD.MOV.U32 R35, RZ, RZ, R39 ;  /* 0x000000ffff237224 */ /* 0x000fe200078e0027 */
[----:B------:R-:W-:Y:S01]  /*5220*/  MOV R41, 0xffffffff ;  /* 0xffffffff00297802 */ /* 0x000fe20000000f00 */
[----:B------:R-:W-:Y:S01]  /*5230*/  IMAD.MOV.U32 R36, RZ, RZ, 0x10 ;  /* 0x00000010ff247424 */ /* 0x000fe200078e00ff */
[----:B------:R-:W-:Y:S01]  /*5240*/  MOV R32, 0x5270 ;  /* 0x0000527000207802 */ /* 0x000fe20000000f00 */
[----:B------:R-:W-:Y:S02]  /*5250*/  IMAD.MOV.U32 R38, RZ, RZ, 0x1f ;  /* 0x0000001fff267424 */ /* 0x000fe400078e00ff */
[----:B01---5:R-:W-:Y:S05]  /*5260*/  CALL.REL.NOINC `($__internal_71_$__cuda_sm70_shflsync_down_p) ;  /* 0x000003e000007944 */ /* 0x023fea0003c00000 */
[----:B------:R-:W-:Y:S01]  /*5270*/  FADD.FTZ R37, R37, R34 ;  /* 0x0000002225257221 */ /* 0x000fe20000010000 */
[----:B------:R-:W-:Y:S01]  /*5280*/  MOV R32, 0x52f0 ;  /* 0x000052f000207802 */ /* 0x000fe20000000f00 */
[----:B-1----:R-:W-:Y:S02]  /*5290*/  FADD.FTZ R40, R39, R35 ;  /* 0x0000002327287221 */ /* 0x002fe40000010000 */
[----:B0-----:R-:W-:Y:S01]  /*52a0*/  IMAD.MOV.U32 R36, RZ, RZ, 0x8 ;  /* 0x00000008ff247424 */ /* 0x001fe200078e00ff */
[----:B------:R-:W-:Y:S01]  /*52b0*/  MOV R35, R37 ;  /* 0x0000002500237202 */ /* 0x000fe20000000f00 */
[----:B------:R-:W-:-:S02]  /*52c0*/  IMAD.MOV.U32 R38, RZ, RZ, 0x1f ;  /* 0x0000001fff267424 */ /* 0x000fc400078e00ff */
[----:B------:R-:W-:Y:S02]  /*52d0*/  IMAD.MOV.U32 R41, RZ, RZ, -0x1 ;  /* 0xffffffffff297424 */ /* 0x000fe400078e00ff */
[----:B------:R-:W-:Y:S05]  /*52e0*/  CALL.REL.NOINC `($__internal_71_$__cuda_sm70_shflsync_down_p) ;  /* 0x0000036000007944 */ /* 0x000fea0003c00000 */
[----:B0-----:R-:W-:Y:S01]  /*52f0*/  HFMA2.MMA R38, -RZ, RZ, 0, 1.847743988037109375e-06 ;  /* 0x0000001fff267435 */ /* 0x001fe200000001ff */
[----:B-1----:R-:W-:Y:S01]  /*5300*/  IMAD.MOV.U32 R34, RZ, RZ, R35 ;  /* 0x000000ffff227224 */ /* 0x002fe200078e0023 */
[----:B------:R-:W-:Y:S01]  /*5310*/  MOV R32, 0x5360 ;  /* 0x0000536000207802 */ /* 0x000fe20000000f00 */
[----:B------:R-:W-:Y:S02]  /*5320*/  IMAD.MOV.U32 R35, RZ, RZ, R40 ;  /* 0x000000ffff237224 */ /* 0x000fe400078e0028 */
[----:B------:R-:W-:Y:S02]  /*5330*/  IMAD.MOV.U32 R36, RZ, RZ, 0x8 ;  /* 0x00000008ff247424 */ /* 0x000fe400078e00ff */
[----:B------:R-:W-:Y:S02]  /*5340*/  IMAD.MOV.U32 R41, RZ, RZ, -0x1 ;  /* 0xffffffffff297424 */ /* 0x000fe400078e00ff */
[----:B------:R-:W-:Y:S05]  /*5350*/  CALL.REL.NOINC `($__internal_71_$__cuda_sm70_shflsync_down_p) ;  /* 0x000002f000007944 */ /* 0x000fea0003c00000 */
[----:B------:R-:W-:Y:S01]  /*5360*/  FADD.FTZ R37, R34, R37 ;  /* 0x0000002522257221 */ /* 0x000fe20000010000 */
[----:B0-----:R-:W-:Y:S01]  /*5370*/  MOV R41, 0xffffffff ;  /* 0xffffffff00297802 */ /* 0x001fe20000000f00 */
[----:B-1----:R-:W-:Y:S01]  /*5380*/  FADD.FTZ R40, R40, R35 ;  /* 0x0000002328287221 */ /* 0x002fe20000010000 */
[----:B------:R-:W-:Y:S01]  /*5390*/  MOV R32, 0x53e0 ;  /* 0x000053e000207802 */ /* 0x000fe20000000f00 */
[----:B------:R-:W-:-:S02]  /*53a0*/  IMAD.MOV.U32 R36, RZ, RZ, 0x4 ;  /* 0x00000004ff247424 */ /* 0x000fc400078e00ff */
[----:B------:R-:W-:Y:S02]  /*53b0*/  IMAD.MOV.U32 R38, RZ, RZ, 0x1f ;  /* 0x0000001fff267424 */ /* 0x000fe400078e00ff */
[----:B------:R-:W-:Y:S02]  /*53c0*/  IMAD.MOV.U32 R35, RZ, RZ, R37 ;  /* 0x000000ffff237224 */ /* 0x000fe400078e0025 */
[----:B------:R-:W-:Y:S05]  /*53d0*/  CALL.REL.NOINC `($__internal_71_$__cuda_sm70_shflsync_down_p) ;  /* 0x0000027000007944 */ /* 0x000fea0003c00000 */
[----:B0-----:R-:W-:Y:S01]  /*53e0*/  HFMA2.MMA R36, -RZ, RZ, 0, 2.384185791015625e-07 ;  /* 0x00000004ff247435 */ /* 0x001fe200000001ff */
        /* <DEDUP_REMOVED lines=11> */
[----:B------:R-:W-:Y:S02]  /*54a0*/  IMAD.MOV.U32 R41, RZ, RZ, -0x1 ;  /* 0xffffffffff297424 */ /* 0x000fe400078e00ff */
[----:B------:R-:W-:Y:S02]  /*54b0*/  IMAD.MOV.U32 R35, RZ, RZ, R37 ;  /* 0x000000ffff237224 */ /* 0x000fe400078e0025 */
[----:B------:R-:W-:Y:S05]  /*54c0*/  CALL.REL.NOINC `($__internal_71_$__cuda_sm70_shflsync_down_p) ;  /* 0x0000018000007944 */ /* 0x000fea0003c00000 */
[----:B-1----:R-:W-:Y:S01]  /*54d0*/  IMAD.MOV.U32 R34, RZ, RZ, R35 ;  /* 0x000000ffff227224 */ /* 0x002fe200078e0023 */
[----:B------:R-:W-:Y:S01]  /*54e0*/  MOV R35, R40 ;  /* 0x0000002800237202 */ /* 0x000fe20000000f00 */
[----:B0-----:R-:W-:Y:S01]  /*54f0*/  IMAD.MOV.U32 R36, RZ, RZ, 0x2 ;  /* 0x00000002ff247424 */ /* 0x001fe200078e00ff */
[----:B------:R-:W-:Y:S01]  /*5500*/  MOV R32, 0x5540 ;  /* 0x0000554000207802 */ /* 0x000fe20000000f00 */
[----:B------:R-:W-:Y:S02]  /*5510*/  IMAD.MOV.U32 R38, RZ, RZ, 0x1f ;  /* 0x0000001fff267424 */ /* 0x000fe400078e00ff */
[----:B------:R-:W-:Y:S02]  /*5520*/  IMAD.MOV.U32 R41, RZ, RZ, -0x1 ;  /* 0xffffffffff297424 */ /* 0x000fe400078e00ff */
[----:B------:R-:W-:Y:S05]  /*5530*/  CALL.REL.NOINC `($__internal_71_$__cuda_sm70_shflsync_down_p) ;  /* 0x0000011000007944 */ /* 0x000fea0003c00000 */
[----:B------:R-:W-:Y:S01]  /*5540*/  FADD.FTZ R37, R34, R37 ;  /* 0x0000002522257221 */ /* 0x000fe20000010000 */
[----:B0-----:R-:W-:Y:S01]  /*5550*/  HFMA2.MMA R36, -RZ, RZ, 0, 5.9604644775390625e-08 ;  /* 0x00000001ff247435 */ /* 0x001fe200000001ff */
[----:B-1----:R-:W-:Y:S01]  /*5560*/  FADD.FTZ R39, R40, R35 ;  /* 0x0000002328277221 */ /* 0x002fe20000010000 */
[----:B------:R-:W-:Y:S01]  /*5570*/  MOV R32, 0x55c0 ;  /* 0x000055c000207802 */ /* 0x000fe20000000f00 */
[----:B------:R-:W-:-:S02]  /*5580*/  IMAD.MOV.U32 R38, RZ, RZ, 0x1f ;  /* 0x0000001fff267424 */ /* 0x000fc400078e00ff */
[----:B------:R-:W-:Y:S02]  /*5590*/  IMAD.MOV.U32 R41, RZ, RZ, -0x1 ;  /* 0xffffffffff297424 */ /* 0x000fe400078e00ff */
[----:B------:R-:W-:Y:S02]  /*55a0*/  IMAD.MOV.U32 R35, RZ, RZ, R37 ;  /* 0x000000ffff237224 */ /* 0x000fe400078e0025 */
[----:B------:R-:W-:Y:S05]  /*55b0*/  CALL.REL.NOINC `($__internal_71_$__cuda_sm70_shflsync_down_p) ;  /* 0x0000009000007944 */ /* 0x000fea0003c00000 */
[----:B-1----:R-:W-:Y:S01]  /*55c0*/  MOV R60, R35 ;  /* 0x00000023003c7202 */ /* 0x002fe20000000f00 */
[----:B------:R-:W-:Y:S01]  /*55d0*/  IMAD.MOV.U32 R35, RZ, RZ, R39 ;  /* 0x000000ffff237224 */ /* 0x000fe200078e0027 */
[----:B0-----:R-:W-:Y:S01]  /*55e0*/  MOV R41, 0xffffffff ;  /* 0xffffffff00297802 */ /* 0x001fe20000000f00 */
[----:B------:R-:W-:Y:S01]  /*55f0*/  IMAD.MOV.U32 R36, RZ, RZ, 0x1 ;  /* 0x00000001ff247424 */ /* 0x000fe200078e00ff */
[----:B------:R-:W-:Y:S01]  /*5600*/  MOV R32, 0x5630 ;  /* 0x0000563000207802 */ /* 0x000fe20000000f00 */
[----:B------:R-:W-:Y:S02]  /*5610*/  IMAD.MOV.U32 R38, RZ, RZ, 0x1f ;  /* 0x0000001fff267424 */ /* 0x000fe400078e00ff */
[----:B------:R-:W-:Y:S05]  /*5620*/  CALL.REL.NOINC `($__internal_71_$__cuda_sm70_shflsync_down_p) ;  /* 0x0000002000007944 */ /* 0x000fea0003c00000 */
[----:B-1----:R-:W-:Y:S01]  /*5630*/  IMAD.MOV.U32 R32, RZ, RZ, R35 ;  /* 0x000000ffff207224 */ /* 0x002fe200078e0023 */
[----:B0-----:R-:W-:Y:S05]  /*5640*/  BRA `(.L_x_2136) ;  /* 0xffffcca000007947 */ /* 0x001fea000383ffff */
        .weak           $__internal_71_$__cuda_sm70_shflsync_down_p
        .type           $__internal_71_$__cuda_sm70_shflsync_down_p,@function
        .size           $__internal_71_$__cuda_sm70_shflsync_down_p,(.L_x_3433 - $__internal_71_$__cuda_sm70_shflsync_down_p)
$__internal_71_$__cuda_sm70_shflsync_down_p:
[----:B------:R-:W-:Y:S01]  /*5650*/  IMAD.MOV.U32 R33, RZ, RZ, 0x0 ;  /* 0x00000000ff217424 */ /* 0x000fe200078e00ff */
[----:B------:R-:W-:Y:S04]  /*5660*/  WARPSYNC R41 ;  /* 0x0000002900007348 */ /* 0x000fe80003800000 */
[----:B------:R0:W1:Y:S01]  /*5670*/  SHFL.DOWN PT, R35, R35, R36, R38 ;  /* 0x0800002423237389 */ /* 0x00006200000e0026 */
[----:B------:R-:W-:Y:S05]  /*5680*/  RET.REL.NODEC R32 `(_ZN10layer_norm31ln_parallel_residual_bwd_kernelINS_13Kernel_traitsIf6__halfS2_S2_fjLj7168ELj1ELj1ELj8ELj8ENS_18Kernel_traits_baseILj7168EfS2_S2_S2_fjLj256EEEEELb1ELb1ELb1EEEvNS_9BwdParamsE) ;  /* 0xffffa97020007950 */ /* 0x000fea0003c3ffff */
.L_x_2137:
        /* <DEDUP_REMOVED lines=15> */
.L_x_3433:


//--------------------- .text._ZN10layer_norm31ln_parallel_residual_bwd_kernelINS_13Kernel_traitsI6__halfS2_fS2_fjLj7168ELj1ELj1ELj8ELj8ENS_18Kernel_traits_baseILj7168ES2_S2_fS2_fjLj256EEEEELb0ELb0ELb0EEEvNS_9BwdParamsE --------------------------
	.section	.text._ZN10layer_norm31ln_parallel_residual_bwd_kernelINS_13Kernel_traitsI6__halfS2_fS2_fjLj7168ELj1ELj1ELj8ELj8ENS_18Kernel_traits_baseILj7168ES2_S2_fS2_fjLj256EEEEELb0ELb0ELb0EEEvNS_9BwdParamsE,"ax",@progbits
	.sectioninfo	@"SHI_REGISTERS=255"
	.align	128
        .global         _ZN10layer_norm31ln_parallel_residual_bwd_kernelINS_13Kernel_traitsI6__halfS2_fS2_fjLj7168ELj1ELj1ELj8ELj8ENS_18Kernel_traits_baseILj7168ES2_S2_fS2_fjLj256EEEEELb0ELb0ELb0EEEvNS_9BwdParamsE
        .type           _ZN10layer_norm31ln_parallel_residual_bwd_kernelINS_13Kernel_traitsI6__halfS2_fS2_fjLj7168ELj1ELj1ELj8ELj8ENS_18Kernel_traits_baseILj7168ES2_S2_fS2_fjLj256EEEEELb0ELb0ELb0EEEvNS_9BwdParamsE,@function
        .size           _ZN10layer_norm31ln_parallel_residual_bwd_kernelINS_13Kernel_traitsI6__halfS2_fS2_fjLj7168ELj1ELj1ELj8ELj8ENS_18Kernel_traits_baseILj7168ES2_S2_fS2_fjLj256EEEEELb0ELb0ELb0EEEvNS_9BwdParamsE,(.L_x_3434 - _ZN10layer_norm31ln_parallel_residual_bwd_kernelINS_13Kernel_traitsI6__halfS2_fS2_fjLj7168ELj1ELj1ELj8ELj8ENS_18Kernel_traits_baseILj7168ES2_S2_fS2_fjLj256EEEEELb0ELb0ELb0EEEvNS_9BwdParamsE)
        .other          _ZN10layer_norm31ln_parallel_residual_bwd_kernelINS_13Kernel_traitsI6__halfS2_fS2_fjLj7168ELj1ELj1ELj8ELj8ENS_18Kernel_traits_baseILj7168ES2_S2_fS2_fjLj256EEEEELb0ELb0ELb0EEEvNS_9BwdParamsE,@"STO_CUDA_ENTRY STV_DEFAULT"
_ZN10layer_norm31ln_parallel_residual_bwd_kernelINS_13Kernel_traitsI6__halfS2_fS2_fjLj7168ELj1ELj1ELj8ELj8ENS_18Kernel_traits_baseILj7168ES2_S2_fS2_fjLj256EEEEELb0ELb0ELb0EEEvNS_9BwdParamsE:
.text._ZN10layer_norm31ln_parallel_residual_bwd_kernelINS_13Kernel_traitsI6__halfS2_fS2_fjLj7168ELj1ELj1ELj8ELj8ENS_18Kernel_traits_baseILj7168ES2_S2_fS2_fjLj256EEEEELb0ELb0ELb0EEEvNS_9BwdParamsE:
        /* <DEDUP_REMOVED lines=17> */
[----:B------:R-:W-:Y:S02]  /*0110*/  ISETP.GE.U32.AND P5, PT, R4, 0x700, PT ;  /* 0x000007000400780c */ /* 0x000fe40003fa6070 */
[----:B------:R-:W-:Y:S02]  /*0120*/  @P6 MOV R25, 0x8 ;  /* 0x0000000800196802 */ /* 0x000fe40000000f00 */
[----:B------:R-:W-:Y:S02]  /*0130*/  @P0 MOV R31, 0x8 ;  /* 0x00000008001f0802 */ /* 0x000fe40000000f00 */
[----:B------:R-:W-:Y:S01]  /*0140*/  @P1 MOV R35, 0x8 ;  /* 0x0000000800231802 */ /* 0x000fe20000000f00 */
[----:B------:R-:W-:Y:S01]  /*0150*/  @P6 IMAD.WIDE.U32 R20, R0, R25, c[0x0][0x1b0] ;  /* 0x00006c0000146625 */ /* 0x000fe200078e0019 */
[----:B------:R-:W-:-:S02]  /*0160*/  @P2 MOV R39, 0x8 ;  /* 0x0000000800272802 */ /* 0x000fc40000000f00 */
[----:B------:R-:W-:Y:S01]  /*0170*/  @P3 MOV R43, 0x8 ;  /* 0x00000008002b3802 */ /* 0x000fe20000000f00 */
[C---:B------:R-:W-:Y:S01]  /*0180*/  @P6 IMAD.WIDE.U32 R24, R0.reuse, R25, c[0x0][0x1b8] ;  /* 0x00006e0000186625 */ /* 0x040fe200078e0019 */
[----:B------:R-:W-:Y:S01]  /*0190*/  @P6 LOP3.LUT R0, R0, 0x100, RZ, 0xfc, !PT ;  /* 0x0000010000006812 */ /* 0x000fe200078efcff */
[----:B------:R1:W5:Y:S04]  /*01a0*/  @P6 LDG.E.64 R22, [R20.64] ;  /* 0x0000000414166981 */ /* 0x000368000c1e1b00 */
[CC--:B------:R-:W-:Y:S01]  /*01b0*/  @P0 IMAD.WIDE.U32 R28, R0.reuse, R31.reuse, c[0x0][0x1b0] ;  /* 0x00006c00001c0625 */ /* 0x0c0fe200078e001f */
[----:B------:R-:W-:Y:S01]  /*01c0*/  @P4 MOV R47, 0x8 ;  /* 0x00000008002f4802 */ /* 0x000fe20000000f00 */
[----:B------:R2:W5:Y:S02]  /*01d0*/  @P6 LDG.E.64 R26, [R24.64] ;  /* 0x00000004181a6981 */ /* 0x000564000c1e1b00 */
[C---:B------:R-:W-:Y:S01]  /*01e0*/  @P0 IMAD.WIDE.U32 R30, R0.reuse, R31, c[0x0][0x1b8] ;  /* 0x00006e00001e0625 */ /* 0x040fe200078e001f */
[----:B------:R-:W-:Y:S01]  /*01f0*/  @P0 IADD3 R0, R0, 0x100, RZ ;  /* 0x0000010000000810 */ /* 0x000fe20007ffe0ff */
        /* <DEDUP_REMOVED lines=87> */
[----:B------:R-:W-:Y:S01]  /*0770*/  HFMA2.MMA R217, -RZ, RZ, 0, 5.9604644775390625e-08 ;  /* 0x00000001ffd97435 */ /* 0x000fe200000001ff */
[----:B------:R-:W-:-:S02]  /*0780*/  SHF.R.U64 R151, R22, 0x10, R23 ;  /* 0x0000001016977819 */ /* 0x000fc40000001217 */
[----:B------:R-:W-:Y:S02]  /*0790*/  MOV R224, R2 ;  /* 0x0000000200e07202 */ /* 0x000fe40000000f00 */
[----:B------:R-:W-:Y:S01]  /*07a0*/  SHF.R.U64 R222, R2, 0x10, R3 ;  /* 0x0000001002de7819 */ /* 0x000fe20000001203 */
[----:B------:R-:W-:Y:S01]  /*07b0*/  HADD2.F32 R2, -RZ, R5.H0_H0 ;  /* 0x20000005ff027230 */ /* 0x000fe20000004100 */
[----:B------:R-:W-:Y:S01]  /*07c0*/  MOV R21, R23 ;  /* 0x0000001700157202 */ /* 0x000fe20000000f00 */
[----:B------:R-:W-:Y:S01]  /*07d0*/  HADD2.F32 R5, -RZ, R151.H0_H0 ;  /* 0x20000097ff057230 */ /* 0x000fe20000004100 */
[----:B------:R-:W-:Y:S01]  /*07e0*/  SHF.R.U32.HI R149, RZ, 0x10, R23 ;  /* 0x00000010ff957819 */ /* 0x000fe20000011617 */
[----:B------:R-:W-:Y:S01]  /*07f0*/  HADD2.F32 R224, -RZ, R224.H0_H0 ;  /* 0x200000e0ffe07230 */ /* 0x000fe20000004100 */
[----:B------:R-:W-:Y:S01]  /*0800*/  MOV R220, R3 ;  /* 0x0000000300dc7202 */ /* 0x000fe20000000f00 */
[----:B------:R0:W-:Y:S01]  /*0810*/  STL [R1+0x50], R2 ;  /* 0x0000500201007387 */ /* 0x0001e20000100800 */
[----:B------:R-:W-:Y:S01]  /*0820*/  SHF.R.U32.HI R218, RZ, 0x10, R3 ;  /* 0x00000010ffda7819 */ /* 0x000fe20000011603 */
[----:B------:R-:W-:Y:S01]  /*0830*/  HADD2.F32 R3, -RZ, R21.H0_H0 ;  /* 0x20000015ff037230 */ /* 0x000fe20000004100 */
[----:B------:R-:W-:Y:S01]  /*0840*/  MOV R20, R26 ;  /* 0x0000001a00147202 */ /* 0x000fe20000000f00 */
[----:B------:R1:W-:Y:S01]  /*0850*/  STL [R1+0x48], R5 ;  /* 0x0000480501007387 */ /* 0x0003e20000100800 */
[--C-:B------:R-:W-:Y:S01]  /*0860*/  SHF.R.U64 R150, R26, 0x10, R27.reuse ;  /* 0x000000101a967819 */ /* 0x100fe2000000121b */
[----:B------:R-:W-:Y:S01]  /*0870*/  HADD2.F32 R222, -RZ, R222.H0_H0 ;  /* 0x200000deffde7230 */ /* 0x000fe20000004100 */
[----:B------:R-:W-:Y:S01]  /*0880*/  MOV R22, R27 ;  /* 0x0000001b00167202 */ /* 0x000fe20000000f00 */
[----:B------:R2:W-:Y:S01]  /*0890*/  STL [R1+0x40], R3 ;  /* 0x0000400301007387 */ /* 0x0005e20000100800 */
[----:B------:R-:W-:Y:S01]  /*08a0*/  SHF.R.U32.HI R148, RZ, 0x10, R27 ;  /* 0x00000010ff947819 */ /* 0x000fe2000001161b */
[----:B0-----:R-:W-:Y:S01]  /*08b0*/  HADD2.F32 R2, -RZ, R149.H0_H0 ;  /* 0x20000095ff027230 */ /* 0x001fe20000004100 */
[----:B------:R-:W-:Y:S01]  /*08c0*/  MOV R23, R136 ;  /* 0x0000008800177202 */ /* 0x000fe20000000f00 */
[----:B------:R-:W-:Y:S01]  /*08d0*/  HADD2.F32 R220, -RZ, R220.H0_H0 ;  /* 0x200000dcffdc7230 */ /* 0x000fe20000004100 */
[--C-:B------:R-:W-:Y:S01]  /*08e0*/  SHF.R.U64 R147, R136, 0x10, R137.reuse ;  /* 0x0000001088937819 */ /* 0x100fe20000001289 */
[----:B-1----:R-:W-:Y:S01]  /*08f0*/  HADD2.F32 R5, -RZ, R20.H0_H0 ;  /* 0x20000014ff057230 */ /* 0x002fe20000004100 */
[----:B------:R0:W-:Y:S01]  /*0900*/  STL [R1+0x38], R2 ;  /* 0x0000380201007387 */ /* 0x0001e20000100800 */
[----:B------:R-:W-:Y:S01]  /*0910*/  MOV R25, R137 ;  /* 0x0000008900197202 */ /* 0x000fe20000000f00 */
[----:B------:R-:W-:Y:S01]  /*0920*/  HADD2.F32 R218, -RZ, R218.H0_H0 ;  /* 0x200000daffda7230 */ /* 0x000fe20000004100 */
[----:B------:R-:W-:Y:S01]  /*0930*/  SHF.R.U32.HI R145, RZ, 0x10, R137 ;  /* 0x00000010ff917819 */ /* 0x000fe20000011689 */
[----:B--2---:R-:W-:Y:S01]  /*0940*/  HADD2.F32 R3, -RZ, R150.H0_H0 ;  /* 0x20000096ff037230 */ /* 0x004fe20000004100 */
[----:B------:R1:W-:Y:S01]  /*0950*/  STL [R1+0x4c], R5 ;  /* 0x00004c0501007387 */ /* 0x0003e20000100800 */
[----:B------:R-:W-:-:S02]  /*0960*/  MOV R24, R138 ;  /* 0x0000008a00187202 */ /* 0x000fc40000000f00 */
[--C-:B------:R-:W-:Y:S01]  /*0970*/  SHF.R.U64 R146, R138, 0x10, R139.reuse ;  /* 0x000000108a927819 */ /* 0x100fe2000000128b */
[----:B------:R2:W-:Y:S01]  /*0980*/  STL [R1+0x44], R3 ;  /* 0x0000440301007387 */ /* 0x0005e20000100800 */
[----:B0-----:R-:W-:Y:S01]  /*0990*/  HADD2.F32 R2, -RZ, R22.H0_H0 ;  /* 0x20000016ff027230 */ /* 0x001fe20000004100 */
[----:B------:R-:W-:Y:S02]  /*09a0*/  MOV R26, R139 ;  /* 0x0000008b001a7202 */ /* 0x000fe40000000f00 */
[----:B------:R-:W-:Y:S01]  /*09b0*/  SHF.R.U32.HI R144, RZ, 0x10, R139 ;  /* 0x00000010ff907819 */ /* 0x000fe2000001168b */
[----:B-1----:R-:W-:Y:S01]  /*09c0*/  HADD2.F32 R5, -RZ, R148.H0_H0 ;  /* 0x20000094ff057230 */ /* 0x002fe20000004100 */
[----:B------:R0:W-:Y:S01]  /*09d0*/  STL [R1+0x3c], R2 ;  /* 0x00003c0201007387 */ /* 0x0001e20000100800 */
[----:B------:R-:W-:Y:S01]  /*09e0*/  MOV R27, R140 ;  /* 0x0000008c001b7202 */ /* 0x000fe20000000f00 */
[----:B--2---:R-:W-:Y:S02]  /*09f0*/  HADD2.F32 R3, -RZ, R23.H0_H0 ;  /* 0x20000017ff037230 */ /* 0x004fe40000004100 */
[----:B------:R1:W-:Y:S01]  /*0a00*/  STL [R1+0x34], R5 ;  /* 0x0000340501007387 */ /* 0x0003e20000100800 */
[----:B------:R-:W-:-:S02]  /*0a10*/  SHF.R.U64 R139, R140, 0x10, R141 ;  /* 0x000000108c8b7819 */ /* 0x000fc4000000128d */
[----:B------:R-:W-:Y:S01]  /*0a20*/  MOV R137, R141 ;  /* 0x0000008d00897202 */ /* 0x000fe20000000f00 */
[----:B------:R2:W-:Y:S01]  /*0a30*/  STL [R1+0x30], R3 ;  /* 0x0000300301007387 */ /* 0x0005e20000100800 */
[----:B------:R-:W-:Y:S01]  /*0a40*/  MOV R136, R142 ;  /* 0x0000008e00887202 */ /* 0x000fe20000000f00 */
[----:B0-----:R-:W-:Y:S01]  /*0a50*/  HADD2.F32 R2, -RZ, R147.H0_H0 ;  /* 0x20000093ff027230 */ /* 0x001fe20000004100 */
[----:B------:R-:W-:Y:S02]  /*0a60*/  SHF.R.U64 R138, R142, 0x10, R143 ;  /* 0x000000108e8a7819 */ /* 0x000fe4000000128f */
[----:B------:R-:W-:Y:S01]  /*0a70*/  SHF.R.U32.HI R251, RZ, 0x10, R141 ;  /* 0x00000010fffb7819 */ /* 0x000fe2000001168d */
[----:B-1----:R-:W-:Y:S01]  /*0a80*/  HADD2.F32 R5, -RZ, R25.H0_H0 ;  /* 0x20000019ff057230 */ /* 0x002fe20000004100 */
[----:B------:R0:W-:Y:S01]  /*0a90*/  STL [R1+0x28], R2 ;  /* 0x0000280201007387 */ /* 0x0001e20000100800 */
[----:B------:R-:W-:Y:S01]  /*0aa0*/  MOV R252, R143 ;  /* 0x0000008f00fc7202 */ /* 0x000fe20000000f00 */
[----:B--2---:R-:W-:-:S02]  /*0ab0*/  HADD2.F32 R3, -RZ, R145.H0_H0 ;  /* 0x20000091ff037230 */ /* 0x004fc40000004100 */
[----:B------:R1:W-:Y:S01]  /*0ac0*/  STL [R1+0x20], R5 ;  /* 0x0000200501007387 */ /* 0x0003e20000100800 */
[----:B------:R-:W-:Y:S01]  /*0ad0*/  SHF.R.U32.HI R250, RZ, 0x10, R143 ;  /* 0x00000010fffa7819 */ /* 0x000fe2000001168f */
[----:B------:R-:W-:Y:S01]  /*0ae0*/  HADD2.F32 R251, -RZ, R251.H0_H0 ;  /* 0x200000fbfffb7230 */ /* 0x000fe20000004100 */
[----:B------:R-:W-:Y:S01]  /*0af0*/  MOV R249, R18 ;  /* 0x0000001200f97202 */ /* 0x000fe20000000f00 */
[----:B------:R2:W-:Y:S01]  /*0b00*/  STL [R1+0x18], R3 ;  /* 0x0000180301007387 */ /* 0x0005e20000100800 */
[--C-:B------:R-:W-:Y:S01]  /*0b10*/  SHF.R.U64 R247, R18, 0x10, R19.reuse ;  /* 0x0000001012f77819 */ /* 0x100fe20000001213 */
[----:B0-----:R-:W-:Y:S01]  /*0b20*/  HADD2.F32 R2, -RZ, R24.H0_H0 ;  /* 0x20000018ff027230 */ /* 0x001fe20000004100 */
[----:B------:R-:W-:Y:S01]  /*0b30*/  MOV R245, R19 ;  /* 0x0000001300f57202 */ /* 0x000fe20000000f00 */
[----:B------:R-:W-:Y:S01]  /*0b40*/  HADD2.F32 R252, -RZ, R252.H0_H0 ;  /* 0x200000fcfffc7230 */ /* 0x000fe20000004100 */
[----:B------:R-:W-:Y:S01]  /*0b50*/  SHF.R.U32.HI R243, RZ, 0x10, R19 ;  /* 0x00000010fff37819 */ /* 0x000fe20000011613 */
[----:B-1----:R-:W-:Y:S01]  /*0b60*/  HADD2.F32 R5, -RZ, R146.H0_H0 ;  /* 0x20000092ff057230 */ /* 0x002fe20000004100 */
[----:B------:R0:W-:Y:S01]  /*0b70*/  STL [R1+0x2c], R2 ;  /* 0x00002c0201007387 */ /* 0x0001e20000100800 */
[----:B------:R-:W-:Y:S01]  /*0b80*/  MOV R248, R16 ;  /* 0x0000001000f87202 */ /* 0x000fe20000000f00 */
[----:B------:R-:W-:Y:S01]  /*0b90*/  HADD2.F32 R250, -RZ, R250.H0_H0 ;  /* 0x200000fafffa7230 */ /* 0x000fe20000004100 */
[--C-:B------:R-:W-:Y:S01]  /*0ba0*/  SHF.R.U64 R246, R16, 0x10, R17.reuse ;  /* 0x0000001010f67819 */ /* 0x100fe20000001211 */
[----:B--2---:R-:W-:Y:S01]  /*0bb0*/  HADD2.F32 R3, -RZ, R26.H0_H0 ;  /* 0x2000001aff037230 */ /* 0x004fe20000004100 */
[----:B------:R1:W-:Y:S01]  /*0bc0*/  STL [R1+0x24], R5 ;  /* 0x0000240501007387 */ /* 0x0003e20000100800 */
[----:B------:R-:W-:Y:S01]  /*0bd0*/  MOV R244, R17 ;  /* 0x0000001100f47202 */ /* 0x000fe20000000f00 */
[----:B------:R-:W-:Y:S01]  /*0be0*/  HADD2.F32 R249, -RZ, R249.H0_H0 ;  /* 0x200000f9fff97230 */ /* 0x000fe20000004100 */
[----:B------:R-:W-:Y:S01]  /*0bf0*/  SHF.R.U32.HI R242, RZ, 0x10, R17 ;  /* 0x00000010fff27819 */ /* 0x000fe20000011611 */
[----:B------:R2:W-:Y:S01]  /*0c00*/  STL [R1+0x1c], R3 ;  /* 0x00001c0301007387 */ /* 0x0005e20000100800 */
[----:B0-----:R-:W-:Y:S01]  /*0c10*/  HADD2.F32 R2, -RZ, R144.H0_H0 ;  /* 0x20000090ff027230 */ /* 0x001fe20000004100 */
[----:B------:R-:W-:Y:S01]  /*0c20*/  MOV R241, R14 ;  /* 0x0000000e00f17202 */ /* 0x000fe20000000f00 */
[----:B------:R-:W-:Y:S01]  /*0c30*/  HADD2.F32 R247, -RZ, R247.H0_H0 ;  /* 0x200000f7fff77230 */ /* 0x000fe20000004100 */
[--C-:B------:R-:W-:Y:S01]  /*0c40*/  SHF.R.U64 R239, R14, 0x10, R15.reuse ;  /* 0x000000100eef7819 */ /* 0x100fe2000000120f */
[----:B------:R-:W-:Y:S01]  /*0c50*/  HADD2.F32 R245, -RZ, R245.H0_H0 ;  /* 0x200000f5fff57230 */ /* 0x000fe20000004100 */
[----:B------:R0:W-:Y:S01]  /*0c60*/  STL [R1+0x14], R2 ;  /* 0x0000140201007387 */ /* 0x0001e20000100800 */
[----:B-1----:R-:W-:Y:S01]  /*0c70*/  HADD2.F32 R5, -RZ, R27.H0_H0 ;  /* 0x2000001bff057230 */ /* 0x002fe20000004100 */
[----:B------:R-:W-:Y:S01]  /*0c80*/  MOV R237, R15 ;  /* 0x0000000f00ed7202 */ /* 0x000fe20000000f00 */
[----:B------:R-:W-:Y:S01]  /*0c90*/  HADD2.F32 R243, -RZ, R243.H0_H0 ;  /* 0x200000f3fff37230 */ /* 0x000fe20000004100 */
[----:B------:R-:W-:Y:S01]  /*0ca0*/  SHF.R.U32.HI R235, RZ, 0x10, R15 ;  /* 0x00000010ffeb7819 */ /* 0x000fe2000001160f */
[----:B--2---:R-:W-:Y:S01]  /*0cb0*/  HADD2.F32 R3, -RZ, R139.H0_H0 ;  /* 0x2000008bff037230 */ /* 0x004fe20000004100 */
[----:B------:R-:W-:Y:S01]  /*0cc0*/  STL [R1+0x10], R5 ;  /* 0x0000100501007387 */ /* 0x000fe20000100800 */
[----:B------:R-:W-:Y:S01]  /*0cd0*/  MOV R240, R12 ;  /* 0x0000000c00f07202 */ /* 0x000fe20000000f00 */
[----:B------:R-:W-:Y:S01]  /*0ce0*/  HADD2.F32 R248, -RZ, R248.H0_H0 ;  /* 0x200000f8fff87230 */ /* 0x000fe20000004100 */
[--C-:B------:R-:W-:Y:S01]  /*0cf0*/  SHF.R.U64 R238, R12, 0x10, R13.reuse ;  /* 0x000000100cee7819 */ /* 0x100fe2000000120d */
[----:B0-----:R-:W-:Y:S01]  /*0d00*/  HADD2.F32 R2, -RZ, R137.H0_H0 ;  /* 0x20000089ff027230 */ /* 0x001fe20000004100 */
[----:B------:R0:W-:Y:S01]  /*0d10*/  STL [R1+0x8], R3 ;  /* 0x0000080301007387 */ /* 0x0001e20000100800 */
[----:B------:R-:W-:Y:S01]  /*0d20*/  MOV R236, R13 ;  /* 0x0000000d00ec7202 */ /* 0x000fe20000000f00 */
[----:B------:R-:W-:Y:S01]  /*0d30*/  HADD2.F32 R246, -RZ, R246.H0_H0 ;  /* 0x200000f6fff67230 */ /* 0x000fe20000004100 */
[----:B------:R-:W-:Y:S01]  /*0d40*/  SHF.R.U32.HI R234, RZ, 0x10, R13 ;  /* 0x00000010ffea7819 */ /* 0x000fe2000001160d */
[----:B------:R1:W-:Y:S01]  /*0d50*/  STL [R1], R2 ;  /* 0x0000000201007387 */ /* 0x0003e20000100800 */
[----:B------:R-:W-:Y:S01]  /*0d60*/  MOV R233, R10 ;  /* 0x0000000a00e97202 */ /* 0x000fe20000000f00 */
[----:B------:R-:W-:Y:S01]  /*0d70*/  HADD2.F32 R244, -RZ, R244.H0_H0 ;  /* 0x200000f4fff47230 */ /* 0x000fe20000004100 */
[--C-:B------:R-:W-:Y:S01]  /*0d80*/  SHF.R.U64 R231, R10, 0x10, R11.reuse ;  /* 0x000000100ae77819 */ /* 0x100fe2000000120b */
[----:B------:R-:W-:Y:S01]  /*0d90*/  HADD2.F32 R242, -RZ, R242.H0_H0 ;  /* 0x200000f2fff27230 */ /* 0x000fe20000004100 */
[----:B------:R-:W-:Y:S01]  /*0da0*/  MOV R229, R11 ;  /* 0x0000000b00e57202 */ /* 0x000fe20000000f00 */
[----:B0-----:R-:W-:Y:S01]  /*0db0*/  HADD2.F32 R3, -RZ, R136.H0_H0 ;  /* 0x20000088ff037230 */ /* 0x001fe20000004100 */
[----:B------:R-:W-:Y:S01]  /*0dc0*/  SHF.R.U32.HI R227, RZ, 0x10, R11 ;  /* 0x00000010ffe37819 */ /* 0x000fe2000001160b */
[----:B------:R-:W-:Y:S01]  /*0dd0*/  HADD2.F32 R241, -RZ, R241.H0_H0 ;  /* 0x200000f1fff17230 */ /* 0x000fe20000004100 */
[----:B------:R-:W-:Y:S01]  /*0de0*/  MOV R232, R8 ;  /* 0x0000000800e87202 */ /* 0x000fe20000000f00 */
[----:B-1----:R-:W-:Y:S01]  /*0df0*/  HADD2.F32 R2, -RZ, R138.H0_H0 ;  /* 0x2000008aff027230 */ /* 0x002fe20000004100 */
[----:B------:R0:W-:Y:S01]  /*0e00*/  STL [R1+0xc], R3 ;  /* 0x00000c0301007387 */ /* 0x0001e20000100800 */
[--C-:B------:R-:W-:Y:S01]  /*0e10*/  SHF.R.U64 R230, R8, 0x10, R9.reuse ;  /* 0x0000001008e67819 */ /* 0x100fe20000001209 */
[----:B------:R-:W-:Y:S01]  /*0e20*/  HADD2.F32 R239, -RZ, R239.H0_H0 ;  /* 0x200000efffef7230 */ /* 0x000fe20000004100 */
[----:B------:R-:W-:Y:S01]  /*0e30*/  MOV R228, R9 ;  /* 0x0000000900e47202 */ /* 0x000fe20000000f00 */
[----:B------:R0:W-:Y:S01]  /*0e40*/  STL [R1+0x4], R2 ;  /* 0x0000040201007387 */ /* 0x0001e20000100800 */
        /* <DEDUP_REMOVED lines=24> */
.L_x_2175:
        /* <DEDUP_REMOVED lines=20> */
[----:B------:R-:W-:Y:S01]  /*1110*/  HFMA2.MMA R12, -RZ, RZ, 0, 4.76837158203125e-07 ;  /* 0x00000008ff0c7435 */ /* 0x000fe200000001ff */
[----:B------:R-:W3:Y:S04]  /*1120*/  LDL R206, [R1+0x50] ;  /* 0x0000500001ce7983 */ /* 0x000ee80000100800 */
[----:B------:R-:W4:Y:S04]  /*1130*/  LDL R204, [R1+0x44] ;  /* 0x0000440001cc7983 */ /* 0x000f280000100800 */
[----:B------:R-:W2:Y:S03]  /*1140*/  LDL R202, [R1+0x48] ;  /* 0x0000480001ca7983 */ /* 0x000ea60000100800 */
[----:B------:R-:W-:-:S04]  /*1150*/  @P5 LEA R10, P6, R3, c[0x0][0x218], 0x4 ;  /* 0x00008600030a5a11 */ /* 0x000fc800078c20ff */
[C---:B------:R-:W-:Y:S01]  /*1160*/  @P5 LEA.HI.X R11, R3.reuse, c[0x0][0x21c], RZ, 0x4, P6 ;  /* 0x00008700030b5a11 */ /* 0x040fe200030f24ff */
[----:B------:R-:W-:-:S04]  /*1170*/  IMAD.WIDE.U32 R198, R3, R12, c[0x0][0x208] ;  /* 0x0000820003c67625 */ /* 0x000fc800078e000c */
[----:B------:R1:W5:Y:S01]  /*1180*/  @P5 LDG.E.128 R136, [R10.64] ;  /* 0x000000040a885981 */ /* 0x000362000c1e1d00 */
[C---:B------:R-:W-:Y:S01]  /*1190*/  LEA R172, P5, R3.reuse, c[0x0][0x188], 0x4 ;  /* 0x0000620003ac7a11 */ /* 0x040fe200078a20ff */
[C---:B------:R-:W-:Y:S02]  /*11a0*/  IMAD.WIDE.U32 R12, R3.reuse, R12, c[0x0][0x210] ;  /* 0x00008400030c7625 */ /* 0x040fe400078e000c */
[----:B------:R-:W2:Y:S01]  /*11b0*/  LDG.E.64 R198, [R198.64] ;  /* 0x00000004c6c67981 */ /* 0x000ea2000c1e1b00 */
[----:B------:R-:W-:Y:S02]  /*11c0*/  LEA.HI.X R173, R3, c[0x0][0x18c], RZ, 0x4, P5 ;  /* 0x0000630003ad7a11 */ /* 0x000fe400028f24ff */
[----:B0-----:R-:W-:Y:S01]  /*11d0*/  ISETP.NE.AND P5, PT, R174, RZ, PT ;  /* 0x000000ffae00720c */ /* 0x001fe20003fa5270 */
[----:B------:R-:W1:Y:S04]  /*11e0*/  LDG.E.64 R12, [R12.64] ;  /* 0x000000040c0c7981 */ /* 0x000e68000c1e1b00 */
[----:B------:R-:W2:Y:S01]  /*11f0*/  LDG.E.128 R172, [R172.64] ;  /* 0x00000004acac7981 */ /* 0x000ea2000c1e1d00 */
[----:B-----5:R-:W-:-:S02]  /*1200*/  FSEL R9, R203, RZ, !P5 ;  /* 0x000000ffcb097208 */ /* 0x020fc40006800000 */
[----:B-1----:R-:W-:-:S03]  /*1210*/  MOV R10, R12 ;  /* 0x0000000c000a7202 */ /* 0x002fc60000000f00 */
[C---:B--2---:R-:W-:Y:S02]  /*1220*/  FADD.FTZ R172, -R9.reuse, R172 ;  /* 0x000000ac09ac7221 */ /* 0x044fe40000010100 */
[C---:B------:R-:W-:Y:S02]  /*1230*/  FADD.FTZ R11, -R9.reuse, R173 ;  /* 0x000000ad090b7221 */ /* 0x040fe40000010100 */
[C---:B------:R-:W-:Y:S02]  /*1240*/  FADD.FTZ R174, -R9.reuse, R174 ;  /* 0x000000ae09ae7221 */ /* 0x040fe40000010100 */
[----:B------:R-:W-:Y:S01]  /*1250*/  FADD.FTZ R175, -R9, R175 ;  /* 0x000000af09af7221 */ /* 0x000fe20000010100 */
[----:B------:R-:W-:Y:S01]  /*1260*/  MOV R9, R198 ;  /* 0x000000c600097202 */ /* 0x000fe20000000f00 */
[----:B------:R-:W-:Y:S01]  /*1270*/  HADD2.F32 R173, -RZ, R10.H0_H0 ;  /* 0x2000000affad7230 */ /* 0x000fe20000004100 */
[----:B------:R-:W-:-:S03]  /*1280*/  SHF.R.U64 R12, R12, 0x10, R13 ;  /* 0x000000100c0c7819 */ /* 0x000fc6000000120d */
[----:B------:R-:W-:Y:S01]  /*1290*/  HADD2.F32 R10, -RZ, R9.H0_H0 ;  /* 0x20000009ff0a7230 */ /* 0x000fe20000004100 */
[----:B------:R-:W-:Y:S02]  /*12a0*/  FMUL.FTZ R9, R2, R172 ;  /* 0x000000ac02097220 */ /* 0x000fe40000410000 */
[----:B------:R-:W-:Y:S02]  /*12b0*/  FMUL.FTZ R172, R216, R173 ;  /* 0x000000add8ac7220 */ /* 0x000fe40000410000 */
[----:B------:R-:W-:Y:S02]  /*12c0*/  FADD.FTZ R56, R56, R10 ;  /* 0x0000000a38387221 */ /* 0x000fe40000010000 */
[-C--:B------:R-:W-:Y:S02]  /*12d0*/  FFMA.FTZ R28, R9, R10.reuse, R28 ;  /* 0x0000000a091c7223 */ /* 0x080fe4000001001c */
[----:B---3--:R-:W-:Y:S01]  /*12e0*/  FFMA.FTZ R10, R206, R10, R172 ;  /* 0x0000000ace0a7223 */ /* 0x008fe200000100ac */
[----:B------:R-:W-:Y:S01]  /*12f0*/  SHF.R.U64 R172, R198, 0x10, R199 ;  /* 0x00000010c6ac7819 */ /* 0x000fe200000012c7 */
[----:B------:R-:W-:Y:S01]  /*1300*/  HADD2.F32 R12, -RZ, R12.H0_H0 ;  /* 0x2000000cff0c7230 */ /* 0x000fe20000004100 */
[----:B------:R-:W-:Y:S01]  /*1310*/  FMUL.FTZ R11, R2, R11 ;  /* 0x0000000b020b7220 */ /* 0x000fe20000410000 */
[----:B------:R-:W2:Y:S02]  /*1320*/  LDL R206, [R1+0x3c] ;  /* 0x00003c0001ce7983 */ /* 0x000ea40000100800 */
[----:B------:R-:W-:Y:S01]  /*1330*/  HADD2.F32 R172, -RZ, R172.H0_H0 ;  /* 0x200000acffac7230 */ /* 0x000fe20000004100 */
[----:B----4-:R-:W-:-:S02]  /*1340*/  FMUL.FTZ R216, R204, R12 ;  /* 0x0000000cccd87220 */ /* 0x010fc40000410000 */
[----:B------:R-:W-:Y:S01]  /*1350*/  FADD.FTZ R108, R108, R173 ;  /* 0x000000ad6c6c7221 */ /* 0x000fe20000010000 */
[----:B------:R-:W3:Y:S01]  /*1360*/  LDL R204, [R1+0x38] ;  /* 0x0000380001cc7983 */ /* 0x000ee20000100800 */
[----:B------:R-:W-:Y:S01]  /*1370*/  FFMA.FTZ R84, R9, R173, R84 ;  /* 0x000000ad09547223 */ /* 0x000fe20000010054 */
[----:B------:R-:W-:Y:S01]  /*1380*/  MOV R173, R199 ;  /* 0x000000c700ad7202 */ /* 0x000fe20000000f00 */
[-C--:B------:R-:W-:Y:S02]  /*1390*/  FFMA.FTZ R216, R202, R172.reuse, R216 ;  /* 0x000000accad87223 */ /* 0x080fe400000100d8 */
[----:B------:R-:W-:Y:S01]  /*13a0*/  FFMA.FTZ R29, R11, R172, R29 ;  /* 0x000000ac0b1d7223 */ /* 0x000fe2000001001d */
[----:B------:R-:W4:Y:S01]  /*13b0*/  LDL R202, [R1+0x34] ;  /* 0x0000340001ca7983 */ /* 0x000f220000100800 */
[----:B------:R-:W-:Y:S01]  /*13c0*/  FADD.FTZ R57, R57, R172 ;  /* 0x000000ac39397221 */ /* 0x000fe20000010000 */
[----:B------:R-:W-:Y:S02]  /*13d0*/  SHF.R.U32.HI R172, RZ, 0x10, R199 ;  /* 0x00000010ffac7819 */ /* 0x000fe400000116c7 */
[----:B------:R-:W3:Y:S01]  /*13e0*/  LDL R199, [R1+0x40] ;  /* 0x0000400001c77983 */ /* 0x000ee20000100800 */
[----:B------:R-:W-:Y:S01]  /*13f0*/  MOV R198, R13 ;  /* 0x0000000d00c67202 */ /* 0x000fe20000000f00 */
[----:B------:R-:W-:-:S04]  /*1400*/  FADD.FTZ R109, R109, R12 ;  /* 0x0000000c6d6d7221 */ /* 0x000fc80000010000 */
[----:B------:R-:W-:Y:S01]  /*1410*/  HADD2.F32 R198, -RZ, R198.H0_H0 ;  /* 0x200000c6ffc67230 */ /* 0x000fe20000004100 */
[----:B------:R-:W-:Y:S01]  /*1420*/  FFMA.FTZ R85, R11, R12, R85 ;  /* 0x0000000c0b557223 */ /* 0x000fe20000010055 */
[----:B------:R-:W-:Y:S01]  /*1430*/  HADD2.F32 R173, -RZ, R173.H0_H0 ;  /* 0x200000adffad7230 */ /* 0x000fe20000004100 */
[----:B------:R-:W-:Y:S01]  /*1440*/  SHF.R.U32.HI R13, RZ, 0x10, R13 ;  /* 0x00000010ff0d7819 */ /* 0x000fe2000001160d */
[----:B------:R-:W-:Y:S02]  /*1450*/  FMUL.FTZ R12, R2, R174 ;  /* 0x000000ae020c7220 */ /* 0x000fe40000410000 */
[----:B------:R-:W-:Y:S02]  /*1460*/  FADD.FTZ R110, R110, R198 ;  /* 0x000000c66e6e7221 */ /* 0x000fe40000010000 */
[----:B------:R-:W-:Y:S02]  /*1470*/  FADD.FTZ R58, R58, R173 ;  /* 0x000000ad3a3a7221 */ /* 0x000fe40000010000 */
[----:B------:R-:W-:-:S02]  /*1480*/  FFMA.FTZ R30, R12, R173, R30 ;  /* 0x000000ad0c1e7223 */ /* 0x000fc4000001001e */
[----:B------:R-:W-:Y:S01]  /*1490*/  FFMA.FTZ R86, R12, R198, R86 ;  /* 0x000000c60c567223 */ /* 0x000fe20000010056 */
[----:B------:R-:W-:-:S05]  /*14a0*/  HADD2.F32 R172, -RZ, R172.H0_H0 ;  /* 0x200000acffac7230 */ /* 0x000fca0000004100 */
[----:B------:R-:W-:Y:S02]  /*14b0*/  FADD.FTZ R59, R59, R172 ;  /* 0x000000ac3b3b7221 */ /* 0x000fe40000010000 */
[----:B--2---:R-:W-:Y:S02]  /*14c0*/  FMUL.FTZ R206, R206, R198 ;  /* 0x000000c6cece7220 */ /* 0x004fe40000410000 */
[----:B------:R-:W-:-:S04]  /*14d0*/  FADD.FTZ R198, RZ, R10 ;  /* 0x0000000affc67221 */ /* 0x000fc80000010000 */
[----:B------:R-:W-:Y:S02]  /*14e0*/  FADD.FTZ R198, R198, R216 ;  /* 0x000000d8c6c67221 */ /* 0x000fe40000010000 */
[----:B---3--:R-:W-:Y:S01]  /*14f0*/  FFMA.FTZ R206, R199, R173, R206 ;  /* 0x000000adc7ce7223 */ /* 0x008fe200000100ce */
[----:B------:R-:W-:Y:S01]  /*1500*/  HADD2.F32 R173, -RZ, R13.H0_H0 ;  /* 0x2000000dffad7230 */ /* 0x000fe20000004100 */
[----:B------:R-:W-:-:S04]  /*1510*/  FFMA.FTZ R199, R9, R10, RZ ;  /* 0x0000000a09c77223 */ /* 0x000fc800000100ff */
[----:B----4-:R-:W-:Y:S02]  /*1520*/  FMUL.FTZ R202, R202, R173 ;  /* 0x000000adcaca7220 */ /* 0x010fe40000410000 */
[----:B------:R-:W-:Y:S02]  /*1530*/  FFMA.FTZ R199, R11, R216, R199 ;  /* 0x000000d80bc77223 */ /* 0x000fe400000100c7 */
[----:B------:R-:W-:Y:S02]  /*1540*/  FMUL.FTZ R13, R2, R175 ;  /* 0x000000af020d7220 */ /* 0x000fe40000410000 */
[----:B------:R-:W-:Y:S02]  /*1550*/  FFMA.FTZ R202, R204, R172, R202 ;  /* 0x000000acccca7223 */ /* 0x000fe400000100ca */
[----:B------:R-:W-:Y:S02]  /*1560*/  FADD.FTZ R198, R198, R206 ;  /* 0x000000cec6c67221 */ /* 0x000fe40000010000 */
[----:B------:R-:W-:Y:S01]  /*1570*/  FFMA.FTZ R199, R12, R206, R199 ;  /* 0x000000ce0cc77223 */ /* 0x000fe200000100c7 */
[----:B------:R-:W-:Y:S01]  /*1580*/  IADD3 R204, R3, 0x100, RZ ;  /* 0x0000010003cc7810 */ /* 0x000fe20007ffe0ff */
[----:B------:R-:W-:-:S02]  /*1590*/  FFMA.FTZ R31, R13, R172, R31 ;  /* 0x000000ac0d1f7223 */ /* 0x000fc4000001001f */
[----:B------:R-:W-:Y:S02]  /*15a0*/  FADD.FTZ R111, R111, R173 ;  /* 0x000000ad6f6f7221 */ /* 0x000fe40000010000 */
[C---:B------:R-:W-:Y:S02]  /*15b0*/  FFMA.FTZ R87, R13.reuse, R173, R87 ;  /* 0x000000ad0d577223 */ /* 0x040fe40000010057 */
[----:B------:R-:W-:Y:S02]  /*15c0*/  FADD.FTZ R198, R198, R202 ;  /* 0x000000cac6c67221 */ /* 0x000fe40000010000 */
[----:B------:R-:W-:Y:S02]  /*15d0*/  FFMA.FTZ R199, R13, R202, R199 ;  /* 0x000000ca0dc77223 */ /* 0x000fe400000100c7 */
.L_x_2140:
[----:B------:R-:W-:Y:S05]  /*15e0*/  BSYNC B0 ;  /* 0x0000000000007941 */ /* 0x000fea0003800000 */
.L_x_2139:
        /* <DEDUP_REMOVED lines=13> */
[----:B------:R-:W-:Y:S02]  /*16c0*/  LEA.HI.X R173, R204, c[0x0][0x18c], RZ, 0x4, P5 ;  /* 0x00006300ccad7a11 */ /* 0x000fe400028f24ff */
[----:B0-----:R-:W-:Y:S01]  /*16d0*/  ISETP.NE.AND P5, PT, R174, RZ, PT ;  /* 0x000000ffae00720c */ /* 0x001fe20003fa5270 */
[----:B------:R-:W3:Y:S04]  /*16e0*/  LDG.E.64 R200, [R200.64] ;  /* 0x00000004c8c87981 */ /* 0x000ee8000c1e1b00 */
[----:B------:R-:W4:Y:S01]  /*16f0*/  LDG.E.128 R172, [R172.64] ;  /* 0x00000004acac7981 */ /* 0x000f22000c1e1d00 */
[----:B------:R-:W-:Y:S01]  /*1700*/  IMAD.WIDE.U32 R16, R204, R16, c[0x0][0x210] ;  /* 0x00008400cc107625 */ /* 0x000fe200078e0010 */
[----:B-1---5:R-:W-:-:S05]  /*1710*/  FSEL R14, R203, RZ, !P5 ;  /* 0x000000ffcb0e7208 */ /* 0x022fca0006800000 */
[----:B------:R-:W2:Y:S01]  /*1720*/  LDG.E.64 R16, [R16.64] ;  /* 0x0000000410107981 */ /* 0x000ea2000c1e1b00 */
[C---:B----4-:R-:W-:Y:S02]  /*1730*/  FADD.FTZ R172, -R14.reuse, R172 ;  /* 0x000000ac0eac7221 */ /* 0x050fe40000010100 */
[C---:B------:R-:W-:Y:S02]  /*1740*/  FADD.FTZ R15, -R14.reuse, R173 ;  /* 0x000000ad0e0f7221 */ /* 0x040fe40000010100 */
[C---:B------:R-:W-:Y:S02]  /*1750*/  FADD.FTZ R174, -R14.reuse, R174 ;  /* 0x000000ae0eae7221 */ /* 0x040fe40000010100 */
[----:B------:R-:W-:Y:S01]  /*1760*/  FADD.FTZ R175, -R14, R175 ;  /* 0x000000af0eaf7221 */ /* 0x000fe20000010100 */
[----:B---3--:R-:W-:-:S05]  /*1770*/  MOV R14, R200 ;  /* 0x000000c8000e7202 */ /* 0x008fca0000000f00 */
[----:B------:R-:W-:Y:S01]  /*1780*/  HADD2.F32 R215, -RZ, R14.H0_H0 ;  /* 0x2000000effd77230 */ /* 0x000fe20000004100 */
[----:B------:R-:W-:Y:S02]  /*1790*/  FMUL.FTZ R14, R2, R172 ;  /* 0x000000ac020e7220 */ /* 0x000fe40000410000 */
[----:B------:R-:W3:Y:S01]  /*17a0*/  LDL R172, [R1+0x2c] ;  /* 0x00002c0001ac7983 */ /* 0x000ee20000100800 */
[----:B--2---:R-:W-:-:S05]  /*17b0*/  MOV R214, R16 ;  /* 0x0000001000d67202 */ /* 0x004fca0000000f00 */
[----:B------:R-:W-:Y:S02]  /*17c0*/  HADD2.F32 R173, -RZ, R214.H0_H0 ;  /* 0x200000d6ffad7230 */ /* 0x000fe40000004100 */
[----:B------:R-:W2:Y:S03]  /*17d0*/  LDL R214, [R1+0x30] ;  /* 0x0000300001d67983 */ /* 0x000ea60000100800 */
[----:B------:R-:W-:Y:S02]  /*17e0*/  FADD.FTZ R112, R112, R173 ;  /* 0x000000ad70707221 */ /* 0x000fe40000010000 */
[-C--:B------:R-:W-:Y:S02]  /*17f0*/  FFMA.FTZ R88, R14, R173.reuse, R88 ;  /* 0x000000ad0e587223 */ /* 0x080fe40000010058 */
[----:B---3--:R-:W-:Y:S02]  /*1800*/  FMUL.FTZ R172, R172, R173 ;  /* 0x000000adacac7220 */ /* 0x008fe40000410000 */
[----:B------:R-:W3:Y:S01]  /*1810*/  LDL R173, [R1+0x28] ;  /* 0x0000280001ad7983 */ /* 0x000ee20000100800 */
[----:B------:R-:W-:Y:S01]  /*1820*/  SHF.R.U64 R16, R16, 0x10, R17 ;  /* 0x0000001010107819 */ /* 0x000fe20000001211 */
[----:B------:R-:W-:-:S02]  /*1830*/  FADD.FTZ R60, R60, R215 ;  /* 0x000000d73c3c7221 */ /* 0x000fc40000010000 */
[-C--:B------:R-:W-:Y:S02]  /*1840*/  FFMA.FTZ R32, R14, R215.reuse, R32 ;  /* 0x000000d70e207223 */ /* 0x080fe40000010020 */
[----:B--2---:R-:W-:Y:S01]  /*1850*/  FFMA.FTZ R215, R214, R215, R172 ;  /* 0x000000d7d6d77223 */ /* 0x004fe200000100ac */
[----:B------:R-:W-:Y:S01]  /*1860*/  SHF.R.U64 R172, R200, 0x10, R201 ;  /* 0x00000010c8ac7819 */ /* 0x000fe200000012c9 */
[----:B------:R-:W-:Y:S01]  /*1870*/  HADD2.F32 R16, -RZ, R16.H0_H0 ;  /* 0x20000010ff107230 */ /* 0x000fe20000004100 */
[----:B------:R-:W-:-:S03]  /*1880*/  FMUL.FTZ R15, R2, R15 ;  /* 0x0000000f020f7220 */ /* 0x000fc60000410000 */
[----:B------:R-:W-:Y:S01]  /*1890*/  HADD2.F32 R172, -RZ, R172.H0_H0 ;  /* 0x200000acffac7230 */ /* 0x000fe20000004100 */
[----:B------:R-:W-:Y:S02]  /*18a0*/  FMUL.FTZ R214, R0, R16 ;  /* 0x0000001000d67220 */ /* 0x000fe40000410000 */
[----:B------:R-:W2:Y:S02]  /*18b0*/  LDL R0, [R1+0x20] ;  /* 0x0000200001007983 */ /* 0x000ea40000100800 */
[-C--:B------:R-:W-:Y:S02]  /*18c0*/  FFMA.FTZ R33, R15, R172.reuse, R33 ;  /* 0x000000ac0f217223 */ /* 0x080fe40000010021 */
[----:B------:R-:W-:Y:S02]  /*18d0*/  FADD.FTZ R61, R61, R172 ;  /* 0x000000ac3d3d7221 */ /* 0x000fe40000010000 */
[----:B---3--:R-:W-:Y:S01]  /*18e0*/  FFMA.FTZ R214, R173, R172, R214 ;  /* 0x000000acadd67223 */ /* 0x008fe200000100d6 */
[----:B------:R-:W-:-:S02]  /*18f0*/  MOV R173, R201 ;  /* 0x000000c900ad7202 */ /* 0x000fc40000000f00 */
[----:B------:R-:W-:Y:S02]  /*1900*/  SHF.R.U32.HI R172, RZ, 0x10, R201 ;  /* 0x00000010ffac7819 */ /* 0x000fe400000116c9 */
[----:B------:R-:W3:Y:S01]  /*1910*/  LDL R201, [R1+0x1c] ;  /* 0x00001c0001c97983 */ /* 0x000ee20000100800 */
[----:B------:R-:W-:Y:S01]  /*1920*/  MOV R200, R17 ;  /* 0x0000001100c87202 */ /* 0x000fe20000000f00 */
[----:B------:R-:W-:-:S04]  /*1930*/  HADD2.F32 R173, -RZ, R173.H0_H0 ;  /* 0x200000adffad7230 */ /* 0x000fc80000004100 */
[----:B------:R-:W-:Y:S01]  /*1940*/  HADD2.F32 R200, -RZ, R200.H0_H0 ;  /* 0x200000c8ffc87230 */ /* 0x000fe20000004100 */
[----:B------:R-:W-:Y:S02]  /*1950*/  FADD.FTZ R113, R113, R16 ;  /* 0x0000001071717221 */ /* 0x000fe40000010000 */
[----:B------:R-:W-:Y:S02]  /*1960*/  FFMA.FTZ R89, R15, R16, R89 ;  /* 0x000000100f597223 */ /* 0x000fe40000010059 */
[----:B------:R-:W-:Y:S02]  /*1970*/  FMUL.FTZ R16, R2, R174 ;  /* 0x000000ae02107220 */ /* 0x000fe40000410000 */
[----:B------:R-:W4:Y:S01]  /*1980*/  LDL R174, [R1+0x18] ;  /* 0x0000180001ae7983 */ /* 0x000f220000100800 */
[----:B------:R-:W-:Y:S02]  /*1990*/  FADD.FTZ R114, R114, R200 ;  /* 0x000000c872727221 */ /* 0x000fe40000010000 */
[----:B------:R-:W-:-:S02]  /*19a0*/  FFMA.FTZ R90, R16, R200, R90 ;  /* 0x000000c8105a7223 */ /* 0x000fc4000001005a */
[----:B---3--:R-:W-:-:S04]  /*19b0*/  FMUL.FTZ R201, R201, R200 ;  /* 0x000000c8c9c97220 */ /* 0x008fc80000410000 */
[-C--:B--2---:R-:W-:Y:S02]  /*19c0*/  FFMA.FTZ R201, R0, R173.reuse, R201 ;  /* 0x000000ad00c97223 */ /* 0x084fe400000100c9 */
[----:B------:R0:W5:Y:S04]  /*19d0*/  LDL.LU R0, [R1+0x54] ;  /* 0x0000540001007983 */ /* 0x0001680000300800 */
[----:B------:R-:W2:Y:S01]  /*19e0*/  LDL R200, [R1+0x14] ;  /* 0x0000140001c87983 */ /* 0x000ea20000100800 */
[----:B------:R-:W-:Y:S01]  /*19f0*/  SHF.R.U32.HI R17, RZ, 0x10, R17 ;  /* 0x00000010ff117819 */ /* 0x000fe20000011611 */
[----:B------:R-:W-:Y:S02]  /*1a00*/  FADD.FTZ R62, R62, R173 ;  /* 0x000000ad3e3e7221 */ /* 0x000fe40000010000 */
[----:B------:R-:W-:-:S02]  /*1a10*/  FFMA.FTZ R34, R16, R173, R34 ;  /* 0x000000ad10227223 */ /* 0x000fc40000010022 */
[----:B------:R-:W-:Y:S01]  /*1a20*/  HADD2.F32 R173, -RZ, R17.H0_H0 ;  /* 0x20000011ffad7230 */ /* 0x000fe20000004100 */
[----:B------:R-:W-:Y:S02]  /*1a30*/  FADD.FTZ R198, R198, R215 ;  /* 0x000000d7c6c67221 */ /* 0x000fe40000010000 */
[----:B------:R-:W-:Y:S01]  /*1a40*/  FFMA.FTZ R199, R14, R215, R199 ;  /* 0x000000d70ec77223 */ /* 0x000fe200000100c7 */
[----:B------:R-:W-:Y:S01]  /*1a50*/  HADD2.F32 R172, -RZ, R172.H0_H0 ;  /* 0x200000acffac7230 */ /* 0x000fe20000004100 */
[----:B------:R-:W-:Y:S02]  /*1a60*/  FADD.FTZ R198, R198, R214 ;  /* 0x000000d6c6c67221 */ /* 0x000fe40000010000 */
[----:B------:R-:W-:Y:S02]  /*1a70*/  FFMA.FTZ R199, R15, R214, R199 ;  /* 0x000000d60fc77223 */ /* 0x000fe400000100c7 */
[----:B------:R-:W-:Y:S02]  /*1a80*/  FMUL.FTZ R17, R2, R175 ;  /* 0x000000af02117220 */ /* 0x000fe40000410000 */
[----:B------:R-:W-:-:S02]  /*1a90*/  FADD.FTZ R198, R198, R201 ;  /* 0x000000c9c6c67221 */ /* 0x000fc40000010000 */
[----:B------:R-:W-:Y:S01]  /*1aa0*/  FFMA.FTZ R199, R16, R201, R199 ;  /* 0x000000c910c77223 */ /* 0x000fe200000100c7 */
[----:B------:R-:W-:Y:S01]  /*1ab0*/  IADD3 R204, R204, 0x100, RZ ;  /* 0x00000100cccc7810 */ /* 0x000fe20007ffe0ff */
[----:B------:R-:W-:Y:S02]  /*1ac0*/  FADD.FTZ R63, R63, R172 ;  /* 0x000000ac3f3f7221 */ /* 0x000fe40000010000 */
[----:B------:R-:W-:Y:S02]  /*1ad0*/  FFMA.FTZ R35, R17, R172, R35 ;  /* 0x000000ac11237223 */ /* 0x000fe40000010023 */
[----:B------:R-:W-:Y:S02]  /*1ae0*/  FADD.FTZ R115, R115, R173 ;  /* 0x000000ad73737221 */ /* 0x000fe40000010000 */
[-C--:B------:R-:W-:Y:S02]  /*1af0*/  FFMA.FTZ R91, R17, R173.reuse, R91 ;  /* 0x000000ad115b7223 */ /* 0x080fe4000001005b */
[----:B--2---:R-:W-:-:S04]  /*1b00*/  FMUL.FTZ R200, R200, R173 ;  /* 0x000000adc8c87220 */ /* 0x004fc80000410000 */
[----:B----4-:R-:W-:-:S04]  /*1b10*/  FFMA.FTZ R200, R174, R172, R200 ;  /* 0x000000acaec87223 */ /* 0x010fc800000100c8 */
[----:B------:R-:W-:Y:S02]  /*1b20*/  FADD.FTZ R198, R198, R200 ;  /* 0x000000c8c6c67221 */ /* 0x000fe40000010000 */
[----:B------:R-:W-:Y:S02]  /*1b30*/  FFMA.FTZ R199, R17, R200, R199 ;  /* 0x000000c811c77223 */ /* 0x000fe400000100c7 */
.L_x_2142:
[----:B0-----:R-:W-:Y:S05]  /*1b40*/  BSYNC B0 ;  /* 0x0000000000007941 */ /* 0x001fea0003800000 */
.L_x_2141:
[----:B------:R-:W-:Y:S01]  /*1b50*/  BSSY B0, `(.L_x_2143) ;  /* 0x0000052000007945 */ /* 0x000fe20003800000 */
[----:B------:R-:W-:Y:S05]  /*1b60*/  @!P1 BRA `(.L_x_2144) ;  /* 0x0000050000009947 */ /* 0x000fea0003800000 */
[----:B------:R-:W-:Y:S01]  /*1b70*/  ISETP.NE.U32.AND P5, PT, RZ, c[0x0][0x218], PT ;  /* 0x00008600ff007a0c */ /* 0x000fe20003fa5070 */
[----:B------:R-:W0:Y:S01]  /*1b80*/  LDC.U8 R172, c[0x0][0x1f0] ;  /* 0x00007c00ffac7b82 */ /* 0x000e220000000000 */
[----:B-----5:R1:W-:Y:S02]  /*1b90*/  STL [R1+0x54], R0 ;  /* 0x0000540001007387 */ /* 0x0203e40000100800 */
[----:B------:R-:W-:Y:S02]  /*1ba0*/  ISETP.NE.AND.EX P5, PT, RZ, c[0x0][0x21c], PT, P5 ;  /* 0x00008700ff007a0c */ /* 0x000fe40003fa5350 */
[----:B-1----:R-:W2:Y:S11]  /*1bb0*/  LDL R0, [R1+0x10] ;  /* 0x0000100001007983 */ /* 0x002eb60000100800 */
[----:B------:R-:W-:-:S04]  /*1bc0*/  @P5 LEA R18, P6, R204, c[0x0][0x218], 0x4 ;  /* 0x00008600cc125a11 */ /* 0x000fc800078c20ff */
[----:B------:R-:W-:-:S05]  /*1bd0*/  @P5 LEA.HI.X R19, R204, c[0x0][0x21c], RZ, 0x4, P6 ;  /* 0x00008700cc135a11 */ /* 0x000fca00030f24ff */
[----:B------:R1:W5:Y:S01]  /*1be0*/  @P5 LDG.E.128 R144, [R18.64] ;  /* 0x0000000412905981 */ /* 0x000362000c1e1d00 */
[----:B------:R-:W-:-:S04]  /*1bf0*/  LEA R20, P5, R204, c[0x0][0x188], 0x4 ;  /* 0x00006200cc147a11 */ /* 0x000fc800078a20ff */
[----:B------:R-:W-:Y:S02]  /*1c00*/  LEA.HI.X R21, R204, c[0x0][0x18c], RZ, 0x4, P5 ;  /* 0x00006300cc157a11 */ /* 0x000fe400028f24ff */
[----:B0-----:R-:W-:Y:S01]  /*1c10*/  ISETP.NE.AND P5, PT, R172, RZ, PT ;  /* 0x000000ffac00720c */ /* 0x001fe20003fa5270 */
[----:B------:R-:W-:-:S03]  /*1c20*/  HFMA2.MMA R172, -RZ, RZ, 0, 4.76837158203125e-07 ;  /* 0x00000008ffac7435 */ /* 0x000fc600000001ff */
[----:B------:R-:W3:Y:S07]  /*1c30*/  LDG.E.128 R20, [R20.64] ;  /* 0x0000000414147981 */ /* 0x000eee000c1e1d00 */
[----:B------:R-:W-:-:S04]  /*1c40*/  IMAD.WIDE.U32 R174, R204, R172, c[0x0][0x208] ;  /* 0x00008200ccae7625 */ /* 0x000fc800078e00ac */
[----:B------:R-:W-:Y:S01]  /*1c50*/  IMAD.WIDE.U32 R172, R204, R172, c[0x0][0x210] ;  /* 0x00008400ccac7625 */ /* 0x000fe200078e00ac */
[----:B-1----:R-:W-:Y:S01]  /*1c60*/  FSEL R18, R203, RZ, !P5 ;  /* 0x000000ffcb127208 */ /* 0x002fe20006800000 */
[----:B------:R-:W4:Y:S04]  /*1c70*/  LDG.E.64 R174, [R174.64] ;  /* 0x00000004aeae7981 */ /* 0x000f28000c1e1b00 */
[----:B------:R-:W2:Y:S01]  /*1c80*/  LDG.E.64 R172, [R172.64] ;  /* 0x00000004acac7981 */ /* 0x000ea2000c1e1b00 */
[C---:B---3--:R-:W-:Y:S02]  /*1c90*/  FADD.FTZ R212, -R18.reuse, R20 ;  /* 0x0000001412d47221 */ /* 0x048fe40000010100 */
[C---:B------:R-:W-:Y:S02]  /*1ca0*/  FADD.FTZ R20, -R18.reuse, R22 ;  /* 0x0000001612147221 */ /* 0x040fe40000010100 */
[----:B------:R-:W-:-:S02]  /*1cb0*/  FADD.FTZ R22, -R18, R23 ;  /* 0x0000001712167221 */ /* 0x000fc40000010100 */
[----:B------:R-:W-:Y:S01]  /*1cc0*/  FADD.FTZ R19, -R18, R21 ;  /* 0x0000001512137221 */ /* 0x000fe20000010100 */
[----:B--2---:R-:W-:-:S05]  /*1cd0*/  MOV R23, R172 ;  /* 0x000000ac00177202 */ /* 0x004fca0000000f00 */
[----:B------:R-:W-:Y:S02]  /*1ce0*/  HADD2.F32 R21, -RZ, R23.H0_H0 ;  /* 0x20000017ff157230 */ /* 0x000fe40000004100 */
[----:B------:R-:W2:Y:S01]  /*1cf0*/  LDL R23, [R1+0xc] ;  /* 0x00000c0001177983 */ /* 0x000ea20000100800 */
[----:B----4-:R-:W-:-:S05]  /*1d00*/  MOV R18, R174 ;  /* 0x000000ae00127202 */ /* 0x010fca0000000f00 */
[----:B------:R-:W-:Y:S01]  /*1d10*/  HADD2.F32 R213, -RZ, R18.H0_H0 ;  /* 0x20000012ffd57230 */ /* 0x000fe20000004100 */
[----:B------:R-:W-:Y:S02]  /*1d20*/  FMUL.FTZ R18, R2, R212 ;  /* 0x000000d402127220 */ /* 0x000fe40000410000 */
[----:B------:R-:W3:Y:S01]  /*1d30*/  LDL R212, [R1+0x4] ;  /* 0x0000040001d47983 */ /* 0x000ee20000100800 */
[----:B------:R-:W-:Y:S02]  /*1d40*/  FADD.FTZ R116, R116, R21 ;  /* 0x0000001574747221 */ /* 0x000fe40000010000 */
[----:B------:R-:W-:Y:S02]  /*1d50*/  FADD.FTZ R64, R64, R213 ;  /* 0x000000d540407221 */ /* 0x000fe40000010000 */
[C---:B------:R-:W-:Y:S02]  /*1d60*/  FFMA.FTZ R36, R18.reuse, R213, R36 ;  /* 0x000000d512247223 */ /* 0x040fe40000010024 */
[----:B------:R-:W-:-:S02]  /*1d70*/  FFMA.FTZ R92, R18, R21, R92 ;  /* 0x00000015125c7223 */ /* 0x000fc4000001005c */
[----:B--2---:R-:W-:Y:S01]  /*1d80*/  FMUL.FTZ R23, R23, R21 ;  /* 0x0000001517177220 */ /* 0x004fe20000410000 */
[----:B------:R-:W-:-:S03]  /*1d90*/  SHF.R.U64 R21, R172, 0x10, R173 ;  /* 0x00000010ac157819 */ /* 0x000fc600000012ad */
[----:B------:R-:W-:Y:S02]  /*1da0*/  FFMA.FTZ R213, R0, R213, R23 ;  /* 0x000000d500d57223 */ /* 0x000fe40000010017 */
[----:B------:R0:W5:Y:S04]  /*1db0*/  LDL.LU R0, [R1+0x54] ;  /* 0x0000540001007983 */ /* 0x0001680000300800 */
[----:B------:R-:W2:Y:S01]  /*1dc0*/  LDL R172, [R1+0x8] ;  /* 0x0000080001ac7983 */ /* 0x000ea20000100800 */
[----:B------:R-:W-:Y:S01]  /*1dd0*/  SHF.R.U64 R23, R174, 0x10, R175 ;  /* 0x00000010ae177819 */ /* 0x000fe200000012af */
[----:B------:R-:W-:Y:S01]  /*1de0*/  HADD2.F32 R21, -RZ, R21.H0_H0 ;  /* 0x20000015ff157230 */ /* 0x000fe20000004100 */
[----:B------:R-:W-:-:S03]  /*1df0*/  FMUL.FTZ R19, R2, R19 ;  /* 0x0000001302137220 */ /* 0x000fc60000410000 */
[----:B------:R-:W-:Y:S01]  /*1e00*/  HADD2.F32 R23, -RZ, R23.H0_H0 ;  /* 0x20000017ff177230 */ /* 0x000fe20000004100 */
[----:B---3--:R-:W-:-:S04]  /*1e10*/  FMUL.FTZ R212, R212, R21 ;  /* 0x00000015d4d47220 */ /* 0x008fc80000410000 */
[-C--:B------:R-:W-:Y:S02]  /*1e20*/  FFMA.FTZ R37, R19, R23.reuse, R37 ;  /* 0x0000001713257223 */ /* 0x080fe40000010025 */
[----:B------:R-:W-:Y:S02]  /*1e30*/  FADD.FTZ R65, R65, R23 ;  /* 0x0000001741417221 */ /* 0x000fe40000010000 */
[----:B--2---:R-:W-:Y:S01]  /*1e40*/  FFMA.FTZ R212, R172, R23, R212 ;  /* 0x00000017acd47223 */ /* 0x004fe200000100d4 */
[----:B------:R-:W-:Y:S02]  /*1e50*/  MOV R172, R175 ;  /* 0x000000af00ac7202 */ /* 0x000fe40000000f00 */
[----:B------:R-:W-:Y:S02]  /*1e60*/  SHF.R.U32.HI R23, RZ, 0x10, R175 ;  /* 0x00000010ff177819 */ /* 0x000fe400000116af */
[----:B------:R-:W2:Y:S01]  /*1e70*/  LDL R175, [R1] ;  /* 0x0000000001af7983 */ /* 0x000ea20000100800 */
[----:B------:R-:W-:-:S02]  /*1e80*/  MOV R174, R173 ;  /* 0x000000ad00ae7202 */ /* 0x000fc40000000f00 */
[----:B------:R-:W-:-:S03]  /*1e90*/  SHF.R.U32.HI R173, RZ, 0x10, R173 ;  /* 0x00000010ffad7819 */ /* 0x000fc600000116ad */
[----:B------:R-:W-:Y:S01]  /*1ea0*/  HADD2.F32 R174, -RZ, R174.H0_H0 ;  /* 0x200000aeffae7230 */ /* 0x000fe20000004100 */
[----:B------:R-:W-:Y:S01]  /*1eb0*/  FADD.FTZ R117, R117, R21 ;  /* 0x0000001575757221 */ /* 0x000fe20000010000 */
[----:B------:R-:W-:Y:S01]  /*1ec0*/  HADD2.F32 R172, -RZ, R172.H0_H0 ;  /* 0x200000acffac7230 */ /* 0x000fe20000004100 */
[----:B------:R-:W-:Y:S01]  /*1ed0*/  FFMA.FTZ R93, R19, R21, R93 ;  /* 0x00000015135d7223 */ /* 0x000fe2000001005d */
        /* <DEDUP_REMOVED lines=16> */
[----:B------:R-:W-:Y:S02]  /*1fe0*/  FADD.FTZ R119, R119, R173 ;  /* 0x000000ad77777221 */ /* 0x000fe40000010000 */
[-C--:B------:R-:W-:Y:S02]  /*1ff0*/  FFMA.FTZ R95, R22, R173.reuse, R95 ;  /* 0x000000ad165f7223 */ /* 0x080fe4000001005f */
[----:B--2---:R-:W-:Y:S02]  /*2000*/  FFMA.FTZ R21, R175, R172, R21 ;  /* 0x000000acaf157223 */ /* 0x004fe40000010015 */
[----:B------:R-:W-:Y:S02]  /*2010*/  FMUL.FTZ R172, R250, R173 ;  /* 0x000000adfaac7220 */ /* 0x000fe40000410000 */
[----:B------:R-:W-:-:S02]  /*2020*/  FADD.FTZ R198, R198, R21 ;  /* 0x00000015c6c67221 */ /* 0x000fc40000010000 */
[----:B------:R-:W-:Y:S02]  /*2030*/  FFMA.FTZ R23, R251, R23, R172 ;  /* 0x00000017fb177223 */ /* 0x000fe400000100ac */
[----:B------:R-:W-:Y:S02]  /*2040*/  FFMA.FTZ R199, R20, R21, R199 ;  /* 0x0000001514c77223 */ /* 0x000fe400000100c7 */
[----:B------:R-:W-:Y:S02]  /*2050*/  FADD.FTZ R198, R198, R23 ;  /* 0x00000017c6c67221 */ /* 0x000fe40000010000 */
[----:B------:R-:W-:Y:S02]  /*2060*/  FFMA.FTZ R199, R22, R23, R199 ;  /* 0x0000001716c77223 */ /* 0x000fe400000100c7 */
.L_x_2144:
[----:B0-----:R-:W-:Y:S05]  /*2070*/  BSYNC B0 ;  /* 0x0000000000007941 */ /* 0x001fea0003800000 */
.L_x_2143:
[----:B------:R-:W-:Y:S01]  /*2080*/  BSSY B0, `(.L_x_2145) ;  /* 0x000004b000007945 */ /* 0x000fe20003800000 */
[----:B------:R-:W-:Y:S05]  /*2090*/  @!P2 BRA `(.L_x_2146) ;  /* 0x000004900000a947 */ /* 0x000fea0003800000 */
[----:B------:R-:W-:Y:S01]  /*20a0*/  ISETP.NE.U32.AND P5, PT, RZ, c[0x0][0x218], PT ;  /* 0x00008600ff007a0c */ /* 0x000fe20003fa5070 */
[----:B------:R-:W0:Y:S03]  /*20b0*/  LDC.U8 R172, c[0x0][0x1f0] ;  /* 0x00007c00ffac7b82 */ /* 0x000e260000000000 */
[----:B------:R-:W-:-:S13]  /*20c0*/  ISETP.NE.AND.EX P5, PT, RZ, c[0x0][0x21c], PT, P5 ;  /* 0x00008700ff007a0c */ /* 0x000fda0003fa5350 */
[----:B------:R-:W-:-:S04]  /*20d0*/  @P5 LEA R24, P6, R204, c[0x0][0x218], 0x4 ;  /* 0x00008600cc185a11 */ /* 0x000fc800078c20ff */
[----:B------:R-:W-:-:S05]  /*20e0*/  @P5 LEA.HI.X R25, R204, c[0x0][0x21c], RZ, 0x4, P6 ;  /* 0x00008700cc195a11 */ /* 0x000fca00030f24ff */
[----:B------:R1:W5:Y:S02]  /*20f0*/  @P5 LDG.E.128 R148, [R24.64] ;  /* 0x0000000418945981 */ /* 0x000364000c1e1d00 */
[----:B-1----:R-:W-:-:S04]  /*2100*/  LEA R24, P5, R204, c[0x0][0x188], 0x4 ;  /* 0x00006200cc187a11 */ /* 0x002fc800078a20ff */
[----:B------:R-:W-:Y:S02]  /*2110*/  LEA.HI.X R25, R204, c[0x0][0x18c], RZ, 0x4, P5 ;  /* 0x00006300cc197a11 */ /* 0x000fe400028f24ff */
[----:B0-----:R-:W-:Y:S01]  /*2120*/  ISETP.NE.AND P5, PT, R172, RZ, PT ;  /* 0x000000ffac00720c */ /* 0x001fe20003fa5270 */
[----:B------:R-:W-:-:S03]  /*2130*/  HFMA2.MMA R172, -RZ, RZ, 0, 4.76837158203125e-07 ;  /* 0x00000008ffac7435 */ /* 0x000fc600000001ff */
        /* <DEDUP_REMOVED lines=10> */
[----:B------:R-:W-:Y:S02]  /*21e0*/  FADD.FTZ R176, -R176, R27 ;  /* 0x0000001bb0b07221 */ /* 0x000fe40000010100 */
[----:B------:R-:W-:Y:S01]  /*21f0*/  FMUL.FTZ R24, R2, R24 ;  /* 0x0000001802187220 */ /* 0x000fe20000410000 */
[----:B---3--:R-:W-:Y:S02]  /*2200*/  MOV R177, R174 ;  /* 0x000000ae00b17202 */ /* 0x008fe40000000f00 */
[----:B----4-:R-:W-:-:S03]  /*2210*/  MOV R27, R172 ;  /* 0x000000ac001b7202 */ /* 0x010fc60000000f00 */
[----:B------:R-:W-:Y:S02]  /*2220*/  HADD2.F32 R211, -RZ, R177.H0_H0 ;  /* 0x200000b1ffd37230 */ /* 0x000fe40000004100 */
[----:B------:R-:W-:-:S05]  /*2230*/  HADD2.F32 R27, -RZ, R27.H0_H0 ;  /* 0x2000001bff1b7230 */ /* 0x000fca0000004100 */
[-C--:B------:R-:W-:Y:S02]  /*2240*/  FMUL.FTZ R177, R248, R27.reuse ;  /* 0x0000001bf8b17220 */ /* 0x080fe40000410000 */
[----:B------:R-:W-:Y:S02]  /*2250*/  FADD.FTZ R120, R120, R27 ;  /* 0x0000001b78787221 */ /* 0x000fe40000010000 */
[----:B------:R-:W-:Y:S01]  /*2260*/  FFMA.FTZ R96, R24, R27, R96 ;  /* 0x0000001b18607223 */ /* 0x000fe20000010060 */
[----:B------:R-:W-:Y:S02]  /*2270*/  SHF.R.U64 R27, R172, 0x10, R173 ;  /* 0x00000010ac1b7819 */ /* 0x000fe400000012ad */
[----:B------:R-:W-:-:S03]  /*2280*/  SHF.R.U64 R172, R174, 0x10, R175 ;  /* 0x00000010aeac7819 */ /* 0x000fc600000012af */
[----:B------:R-:W-:Y:S01]  /*2290*/  HADD2.F32 R27, -RZ, R27.H0_H0 ;  /* 0x2000001bff1b7230 */ /* 0x000fe20000004100 */
[----:B------:R-:W-:Y:S01]  /*22a0*/  FMUL.FTZ R25, R2, R25 ;  /* 0x0000001902197220 */ /* 0x000fe20000410000 */
[----:B------:R-:W-:-:S03]  /*22b0*/  HADD2.F32 R172, -RZ, R172.H0_H0 ;  /* 0x200000acffac7230 */ /* 0x000fc60000004100 */
[----:B------:R-:W-:Y:S01]  /*22c0*/  FMUL.FTZ R210, R246, R27 ;  /* 0x0000001bf6d27220 */ /* 0x000fe20000410000 */
[----:B------:R-:W-:Y:S01]  /*22d0*/  MOV R174, R175 ;  /* 0x000000af00ae7202 */ /* 0x000fe20000000f00 */
[-C--:B------:R-:W-:Y:S02]  /*22e0*/  FFMA.FTZ R41, R25, R172.reuse, R41 ;  /* 0x000000ac19297223 */ /* 0x080fe40000010029 */
[----:B------:R-:W-:Y:S02]  /*22f0*/  FFMA.FTZ R210, R247, R172, R210 ;  /* 0x000000acf7d27223 */ /* 0x000fe400000100d2 */
[----:B------:R-:W-:Y:S01]  /*2300*/  FADD.FTZ R69, R69, R172 ;  /* 0x000000ac45457221 */ /* 0x000fe20000010000 */
[----:B------:R-:W-:Y:S02]  /*2310*/  SHF.R.U32.HI R172, RZ, 0x10, R175 ;  /* 0x00000010ffac7819 */ /* 0x000fe400000116af */
[----:B------:R-:W-:Y:S01]  /*2320*/  MOV R175, R173 ;  /* 0x000000ad00af7202 */ /* 0x000fe20000000f00 */
[----:B------:R-:W-:Y:S01]  /*2330*/  FADD.FTZ R68, R68, R211 ;  /* 0x000000d344447221 */ /* 0x000fe20000010000 */
[----:B------:R-:W-:Y:S01]  /*2340*/  SHF.R.U32.HI R173, RZ, 0x10, R173 ;  /* 0x00000010ffad7819 */ /* 0x000fe200000116ad */
[----:B------:R-:W-:-:S02]  /*2350*/  FFMA.FTZ R40, R24, R211, R40 ;  /* 0x000000d318287223 */ /* 0x000fc40000010028 */
[----:B------:R-:W-:Y:S01]  /*2360*/  HADD2.F32 R175, -RZ, R175.H0_H0 ;  /* 0x200000afffaf7230 */ /* 0x000fe20000004100 */
[----:B------:R-:W-:Y:S01]  /*2370*/  FFMA.FTZ R211, R249, R211, R177 ;  /* 0x000000d3f9d37223 */ /* 0x000fe200000100b1 */
[----:B------:R-:W-:Y:S01]  /*2380*/  HADD2.F32 R174, -RZ, R174.H0_H0 ;  /* 0x200000aeffae7230 */ /* 0x000fe20000004100 */
[----:B------:R-:W-:Y:S01]  /*2390*/  FADD.FTZ R121, R121, R27 ;  /* 0x0000001b79797221 */ /* 0x000fe20000010000 */
[----:B------:R-:W-:Y:S01]  /*23a0*/  HADD2.F32 R173, -RZ, R173.H0_H0 ;  /* 0x200000adffad7230 */ /* 0x000fe20000004100 */
[----:B------:R-:W-:Y:S02]  /*23b0*/  FFMA.FTZ R97, R25, R27, R97 ;  /* 0x0000001b19617223 */ /* 0x000fe40000010061 */
[----:B------:R-:W-:Y:S02]  /*23c0*/  FMUL.FTZ R27, R244, R175 ;  /* 0x000000aff41b7220 */ /* 0x000fe40000410000 */
[----:B------:R-:W-:Y:S02]  /*23d0*/  FADD.FTZ R198, R198, R211 ;  /* 0x000000d3c6c67221 */ /* 0x000fe40000010000 */
[----:B------:R-:W-:Y:S01]  /*23e0*/  FFMA.FTZ R199, R24, R211, R199 ;  /* 0x000000d318c77223 */ /* 0x000fe200000100c7 */
[----:B------:R-:W-:Y:S01]  /*23f0*/  HADD2.F32 R172, -RZ, R172.H0_H0 ;  /* 0x200000acffac7230 */ /* 0x000fe20000004100 */
[----:B------:R-:W-:-:S02]  /*2400*/  FMUL.FTZ R26, R2, R26 ;  /* 0x0000001a021a7220 */ /* 0x000fc40000410000 */
        /* <DEDUP_REMOVED lines=18> */
.L_x_2146:
[----:B------:R-:W-:Y:S05]  /*2530*/  BSYNC B0 ;  /* 0x0000000000007941 */ /* 0x000fea0003800000 */
.L_x_2145:
        /* <DEDUP_REMOVED lines=19> */
[----:B---3--:R-:W-:-:S05]  /*2670*/  MOV R179, R180 ;  /* 0x000000b400b37202 */ /* 0x008fca0000000f00 */
[----:B------:R-:W-:Y:S01]  /*2680*/  HADD2.F32 R179, -RZ, R179.H0_H0 ;  /* 0x200000b3ffb37230 */ /* 0x000fe20000004100 */
[C---:B----4-:R-:W-:Y:S02]  /*2690*/  FADD.FTZ R172, -R178.reuse, R172 ;  /* 0x000000acb2ac7221 */ /* 0x050fe40000010100 */
[C---:B------:R-:W-:Y:S02]  /*26a0*/  FADD.FTZ R173, -R178.reuse, R173 ;  /* 0x000000adb2ad7221 */ /* 0x040fe40000010100 */
[C---:B------:R-:W-:Y:S02]  /*26b0*/  FADD.FTZ R174, -R178.reuse, R174 ;  /* 0x000000aeb2ae7221 */ /* 0x040fe40000010100 */
[----:B------:R-:W-:Y:S01]  /*26c0*/  FADD.FTZ R175, -R178, R175 ;  /* 0x000000afb2af7221 */ /* 0x000fe20000010100 */
[----:B--2---:R-:W-:-:S05]  /*26d0*/  MOV R178, R182 ;  /* 0x000000b600b27202 */ /* 0x004fca0000000f00 */
[----:B------:R-:W-:Y:S01]  /*26e0*/  HADD2.F32 R209, -RZ, R178.H0_H0 ;  /* 0x200000b2ffd17230 */ /* 0x000fe20000004100 */
[----:B------:R-:W-:Y:S02]  /*26f0*/  FMUL.FTZ R178, R2, R172 ;  /* 0x000000ac02b27220 */ /* 0x000fe40000410000 */
[----:B------:R-:W-:Y:S02]  /*2700*/  FMUL.FTZ R172, R240, R179 ;  /* 0x000000b3f0ac7220 */ /* 0x000fe40000410000 */
[----:B------:R-:W-:Y:S02]  /*2710*/  FADD.FTZ R72, R72, R209 ;  /* 0x000000d148487221 */ /* 0x000fe40000010000 */
[-C--:B------:R-:W-:Y:S02]  /*2720*/  FFMA.FTZ R44, R178, R209.reuse, R44 ;  /* 0x000000d1b22c7223 */ /* 0x080fe4000001002c */
[----:B------:R-:W-:Y:S01]  /*2730*/  FFMA.FTZ R209, R241, R209, R172 ;  /* 0x000000d1f1d17223 */ /* 0x000fe200000100ac */
[----:B------:R-:W-:-:S02]  /*2740*/  SHF.R.U64 R172, R180, 0x10, R181 ;  /* 0x00000010b4ac7819 */ /* 0x000fc400000012b5 */
[----:B------:R-:W-:-:S03]  /*2750*/  SHF.R.U64 R182, R182, 0x10, R183 ;  /* 0x00000010b6b67819 */ /* 0x000fc600000012b7 */
[----:B------:R-:W-:Y:S01]  /*2760*/  HADD2.F32 R172, -RZ, R172.H0_H0 ;  /* 0x200000acffac7230 */ /* 0x000fe20000004100 */
[----:B------:R-:W-:Y:S01]  /*2770*/  FADD.FTZ R124, R124, R179 ;  /* 0x000000b37c7c7221 */ /* 0x000fe20000010000 */
[----:B------:R-:W-:Y:S01]  /*2780*/  HADD2.F32 R182, -RZ, R182.H0_H0 ;  /* 0x200000b6ffb67230 */ /* 0x000fe20000004100 */
[----:B------:R-:W-:Y:S02]  /*2790*/  FFMA.FTZ R100, R178, R179, R100 ;  /* 0x000000b3b2647223 */ /* 0x000fe40000010064 */
[----:B------:R-:W-:Y:S02]  /*27a0*/  FMUL.FTZ R179, R2, R173 ;  /* 0x000000ad02b37220 */ /* 0x000fe40000410000 */
[----:B------:R-:W-:Y:S01]  /*27b0*/  FMUL.FTZ R180, R238, R172 ;  /* 0x000000aceeb47220 */ /* 0x000fe20000410000 */
[----:B------:R-:W-:Y:S01]  /*27c0*/  SHF.R.U32.HI R173, RZ, 0x10, R183 ;  /* 0x00000010ffad7819 */ /* 0x000fe200000116b7 */
[-C--:B------:R-:W-:Y:S02]  /*27d0*/  FFMA.FTZ R45, R179, R182.reuse, R45 ;  /* 0x000000b6b32d7223 */ /* 0x080fe4000001002d */
[----:B------:R-:W-:-:S02]  /*27e0*/  FFMA.FTZ R180, R239, R182, R180 ;  /* 0x000000b6efb47223 */ /* 0x000fc400000100b4 */
[----:B------:R-:W-:Y:S01]  /*27f0*/  FADD.FTZ R73, R73, R182 ;  /* 0x000000b649497221 */ /* 0x000fe20000010000 */
[----:B------:R-:W-:Y:S02]  /*2800*/  MOV R182, R183 ;  /* 0x000000b700b67202 */ /* 0x000fe40000000f00 */
[----:B------:R-:W-:Y:S01]  /*2810*/  MOV R183, R181 ;  /* 0x000000b500b77202 */ /* 0x000fe20000000f00 */
[----:B------:R-:W-:Y:S01]  /*2820*/  FADD.FTZ R125, R125, R172 ;  /* 0x000000ac7d7d7221 */ /* 0x000fe20000010000 */
[----:B------:R-:W-:-:S03]  /*2830*/  SHF.R.U32.HI R184, RZ, 0x10, R181 ;  /* 0x00000010ffb87819 */ /* 0x000fc600000116b5 */
[----:B------:R-:W-:Y:S01]  /*2840*/  HADD2.F32 R183, -RZ, R183.H0_H0 ;  /* 0x200000b7ffb77230 */ /* 0x000fe20000004100 */
[----:B------:R-:W-:Y:S01]  /*2850*/  FFMA.FTZ R101, R179, R172, R101 ;  /* 0x000000acb3657223 */ /* 0x000fe20000010065 */
[----:B------:R-:W-:Y:S01]  /*2860*/  HADD2.F32 R182, -RZ, R182.H0_H0 ;  /* 0x200000b6ffb67230 */ /* 0x000fe20000004100 */
[----:B------:R-:W-:Y:S02]  /*2870*/  FMUL.FTZ R181, R2, R174 ;  /* 0x000000ae02b57220 */ /* 0x000fe40000410000 */
        /* <DEDUP_REMOVED lines=14> */
[-C--:B------:R-:W-:Y:S02]  /*2960*/  FFMA.FTZ R184, R235, R173.reuse, R184 ;  /* 0x000000adebb87223 */ /* 0x080fe400000100b8 */
        /* <DEDUP_REMOVED lines=8> */
.L_x_2148:
[----:B------:R-:W-:Y:S05]  /*29f0*/  BSYNC B0 ;  /* 0x0000000000007941 */ /* 0x000fea0003800000 */
.L_x_2147:
        /* <DEDUP_REMOVED lines=40> */
[----:B------:R-:W-:Y:S01]  /*2c80*/  MOV R190, R189 ;  /* 0x000000bd00be7202 */ /* 0x000fe20000000f00 */
[-C--:B------:R-:W-:Y:S02]  /*2c90*/  FFMA.FTZ R77, R186, R188.reuse, R77 ;  /* 0x000000bcba4d7223 */ /* 0x080fe4000001004d */
[----:B------:R-:W-:-:S02]  /*2ca0*/  FFMA.FTZ R187, R231, R188, R187 ;  /* 0x000000bce7bb7223 */ /* 0x000fc400000100bb */
[----:B------:R-:W-:Y:S01]  /*2cb0*/  FADD.FTZ R49, R49, R188 ;  /* 0x000000bc31317221 */ /* 0x000fe20000010000 */
[----:B------:R-:W-:Y:S01]  /*2cc0*/  MOV R188, R191 ;  /* 0x000000bf00bc7202 */ /* 0x000fe20000000f00 */
[----:B------:R-:W-:Y:S01]  /*2cd0*/  HADD2.F32 R190, -RZ, R190.H0_H0 ;  /* 0x200000beffbe7230 */ /* 0x000fe20000004100 */
[----:B------:R-:W-:Y:S02]  /*2ce0*/  SHF.R.U32.HI R173, RZ, 0x10, R191 ;  /* 0x00000010ffad7819 */ /* 0x000fe400000116bf */
[----:B------:R-:W-:Y:S01]  /*2cf0*/  SHF.R.U32.HI R191, RZ, 0x10, R189 ;  /* 0x00000010ffbf7819 */ /* 0x000fe200000116bd */
[----:B------:R-:W-:Y:S01]  /*2d00*/  HADD2.F32 R189, -RZ, R188.H0_H0 ;  /* 0x200000bcffbd7230 */ /* 0x000fe20000004100 */
[----:B------:R-:W-:Y:S02]  /*2d10*/  FADD.FTZ R161, R161, R172 ;  /* 0x000000aca1a17221 */ /* 0x000fe40000010000 */
[----:B------:R-:W-:Y:S02]  /*2d20*/  FFMA.FTZ R129, R186, R172, R129 ;  /* 0x000000acba817223 */ /* 0x000fe40000010081 */
[----:B------:R-:W-:-:S02]  /*2d30*/  FMUL.FTZ R188, R2, R174 ;  /* 0x000000ae02bc7220 */ /* 0x000fc40000410000 */
        /* <DEDUP_REMOVED lines=23> */
.L_x_2150:
[----:B------:R-:W-:Y:S05]  /*2eb0*/  BSYNC B0 ;  /* 0x0000000000007941 */ /* 0x000fea0003800000 */
.L_x_2149:
        /* <DEDUP_REMOVED lines=20> */
[--C-:B------:R-:W-:Y:S02]  /*3000*/  SHF.R.U64 R204, R192, 0x10, R193.reuse ;  /* 0x00000010c0cc7819 */ /* 0x100fe400000012c1 */
[----:B---3--:R-:W-:Y:S02]  /*3010*/  MOV R192, R194 ;  /* 0x000000c200c07202 */ /* 0x008fe40000000f00 */
[----:B------:R-:W-:Y:S02]  /*3020*/  MOV R196, R193 ;  /* 0x000000c100c47202 */ /* 0x000fe40000000f00 */
[----:B------:R-:W-:Y:S01]  /*3030*/  SHF.R.U32.HI R197, RZ, 0x10, R193 ;  /* 0x00000010ffc57819 */ /* 0x000fe200000116c1 */
[----:B------:R-:W-:Y:S01]  /*3040*/  HADD2.F32 R193, -RZ, R192.H0_H0 ;  /* 0x200000c0ffc17230 */ /* 0x000fe20000004100 */
[C---:B----4-:R-:W-:Y:S01]  /*3050*/  FADD.FTZ R172, -R203.reuse, R172 ;  /* 0x000000accbac7221 */ /* 0x050fe20000010100 */
[----:B------:R-:W-:Y:S01]  /*3060*/  SHF.R.U64 R194, R194, 0x10, R195 ;  /* 0x00000010c2c27819 */ /* 0x000fe200000012c3 */
[----:B------:R-:W-:-:S02]  /*3070*/  FADD.FTZ R173, -R203, R173 ;  /* 0x000000adcbad7221 */ /* 0x000fc40000010100 */
[----:B------:R-:W-:Y:S01]  /*3080*/  FMUL.FTZ R192, R2, R172 ;  /* 0x000000ac02c07220 */ /* 0x000fe20000410000 */
[----:B------:R-:W-:Y:S01]  /*3090*/  MOV R172, R195 ;  /* 0x000000c300ac7202 */ /* 0x000fe20000000f00 */
[----:B------:R-:W-:Y:S01]  /*30a0*/  HADD2.F32 R205, -RZ, R205.H0_H0 ;  /* 0x200000cdffcd7230 */ /* 0x000fe20000004100 */
[-C--:B------:R-:W-:Y:S01]  /*30b0*/  FMUL.FTZ R207, R224, R193.reuse ;  /* 0x000000c1e0cf7220 */ /* 0x080fe20000410000 */
[----:B------:R-:W-:Y:S01]  /*30c0*/  HADD2.F32 R194, -RZ, R194.H0_H0 ;  /* 0x200000c2ffc27230 */ /* 0x000fe20000004100 */
[----:B------:R-:W-:Y:S01]  /*30d0*/  FADD.FTZ R132, R132, R193 ;  /* 0x000000c184847221 */ /* 0x000fe20000010000 */
[----:B------:R-:W-:Y:S01]  /*30e0*/  HADD2.F32 R172, -RZ, R172.H0_H0 ;  /* 0x200000acffac7230 */ /* 0x000fe20000004100 */
[----:B------:R-:W-:Y:S02]  /*30f0*/  FFMA.FTZ R104, R192, R193, R104 ;  /* 0x000000c1c0687223 */ /* 0x000fe40000010068 */
[C---:B------:R-:W-:Y:S02]  /*3100*/  FADD.FTZ R174, -R203.reuse, R174 ;  /* 0x000000aecbae7221 */ /* 0x040fe40000010100 */
[----:B------:R-:W-:Y:S01]  /*3110*/  FADD.FTZ R175, -R203, R175 ;  /* 0x000000afcbaf7221 */ /* 0x000fe20000010100 */
[----:B------:R-:W-:Y:S01]  /*3120*/  SHF.R.U32.HI R203, RZ, 0x10, R195 ;  /* 0x00000010ffcb7819 */ /* 0x000fe200000116c3 */
[----:B------:R-:W-:Y:S01]  /*3130*/  FMUL.FTZ R193, R2, R173 ;  /* 0x000000ad02c17220 */ /* 0x000fe20000410000 */
[----:B------:R-:W-:Y:S01]  /*3140*/  HADD2.F32 R204, -RZ, R204.H0_H0 ;  /* 0x200000ccffcc7230 */ /* 0x000fe20000004100 */
[----:B------:R-:W-:-:S02]  /*3150*/  FADD.FTZ R80, R80, R205 ;  /* 0x000000cd50507221 */ /* 0x000fc40000010000 */
[-C--:B------:R-:W-:Y:S02]  /*3160*/  FFMA.FTZ R52, R192, R205.reuse, R52 ;  /* 0x000000cdc0347223 */ /* 0x080fe40000010034 */
[----:B------:R-:W-:Y:S01]  /*3170*/  FFMA.FTZ R207, R225, R205, R207 ;  /* 0x000000cde1cf7223 */ /* 0x000fe200000100cf */
[----:B------:R-:W-:Y:S01]  /*3180*/  HADD2.F32 R196, -RZ, R196.H0_H0 ;  /* 0x200000c4ffc47230 */ /* 0x000fe20000004100 */
[-C--:B------:R-:W-:Y:S02]  /*3190*/  FMUL.FTZ R205, R222, R194.reuse ;  /* 0x000000c2decd7220 */ /* 0x080fe40000410000 */
[----:B------:R-:W-:Y:S02]  /*31a0*/  FADD.FTZ R133, R133, R194 ;  /* 0x000000c285857221 */ /* 0x000fe40000010000 */
[----:B------:R-:W-:Y:S01]  /*31b0*/  FFMA.FTZ R105, R193, R194, R105 ;  /* 0x000000c2c1697223 */ /* 0x000fe20000010069 */
[----:B------:R-:W-:Y:S01]  /*31c0*/  HADD2.F32 R203, -RZ, R203.H0_H0 ;  /* 0x200000cbffcb7230 */ /* 0x000fe20000004100 */
[----:B------:R-:W-:-:S02]  /*31d0*/  FMUL.FTZ R194, R2, R174 ;  /* 0x000000ae02c27220 */ /* 0x000fc40000410000 */
[----:B------:R-:W-:Y:S02]  /*31e0*/  FMUL.FTZ R195, R220, R172 ;  /* 0x000000acdcc37220 */ /* 0x000fe40000410000 */
[----:B------:R-:W-:Y:S02]  /*31f0*/  FFMA.FTZ R205, R223, R204, R205 ;  /* 0x000000ccdfcd7223 */ /* 0x000fe400000100cd */
[----:B------:R-:W-:Y:S02]  /*3200*/  FADD.FTZ R198, R198, R207 ;  /* 0x000000cfc6c67221 */ /* 0x000fe40000010000 */
[----:B------:R-:W-:Y:S01]  /*3210*/  FFMA.FTZ R199, R192, R207, R199 ;  /* 0x000000cfc0c77223 */ /* 0x000fe200000100c7 */
[----:B------:R-:W-:Y:S01]  /*3220*/  HADD2.F32 R197, -RZ, R197.H0_H0 ;  /* 0x200000c5ffc57230 */ /* 0x000fe20000004100 */
[----:B------:R-:W-:Y:S02]  /*3230*/  FADD.FTZ R82, R82, R196 ;  /* 0x000000c452527221 */ /* 0x000fe40000010000 */
[----:B------:R-:W-:-:S02]  /*3240*/  FFMA.FTZ R54, R194, R196, R54 ;  /* 0x000000c4c2367223 */ /* 0x000fc40000010036 */
        /* <DEDUP_REMOVED lines=18> */
.L_x_2152:
[----:B------:R-:W-:Y:S05]  /*3370*/  BSYNC B0 ;  /* 0x0000000000007941 */ /* 0x000fea0003800000 */
.L_x_2151:
[----:B------:R-:W0:Y:S01]  /*3380*/  S2R R172, SR_TID.X ;  /* 0x0000000000ac7919 */ /* 0x000e220000002100 */
[----:B------:R-:W-:-:S02]  /*3390*/  LOP3.LUT P5, RZ, R217, 0xff, RZ, 0xc0, !PT ;  /* 0x000000ffd9ff7812 */ /* 0x000fc400078ac0ff */
[----:B0-----:R-:W-:-:S04]  /*33a0*/  SHF.R.U32.HI R204, RZ, 0x5, R172 ;  /* 0x00000005ffcc7819 */ /* 0x001fc800000116ac */
[----:B-----5:R-:W-:-:S07]  /*33b0*/  LOP3.LUT R203, R204, 0x7fffff8, RZ, 0xc0, !PT ;  /* 0x07fffff8cccb7812 */ /* 0x020fce00078ec0ff */
[----:B------:R-:W-:Y:S02]  /*33c0*/  @!P5 IADD3 R203, R203, 0x8, RZ ;  /* 0x00000008cbcbd810 */ /* 0x000fe40007ffe0ff */
[----:B------:R-:W-:Y:S01]  /*33d0*/  LOP3.LUT P5, RZ, R172, 0x1f, RZ, 0xc0, !PT ;  /* 0x0000001facff7812 */ /* 0x000fe200078ac0ff */
[----:B------:R-:W-:Y:S10]  /*33e0*/  BRA.DIV ~URZ, `(.L_x_2153) ;  /* 0x000023c27f007947 */ /* 0x000ff4000b800000 */
[----:B------:R0:W1:Y:S02]  /*33f0*/  SHFL.DOWN PT, R175, R198, 0x10, 0x1f ;  /* 0x0a001f00c6af7f89 */ /* 0x00006400000e0000 */
.L_x_2188:
        /* <DEDUP_REMOVED lines=18> */
.L_x_2189:
        /* <DEDUP_REMOVED lines=58> */
[----:B------:R-:W0:Y:S01]  /*38c0*/  F2F.F16.F32 R174, R174 ;  /* 0x000000ae00ae7304 */ /* 0x000e220000200800 */
[----:B------:R-:W-:Y:S02]  /*38d0*/  SEL R171, R203, R171, P5 ;  /* 0x000000abcbab7207 */ /* 0x000fe40002800000 */
[----:B------:R-:W-:Y:S02]  /*38e0*/  SEL R168, R198, R168, P5 ;  /* 0x000000a8c6a87207 */ /* 0x000fe40002800000 */
[----:B------:R-:W-:-:S03]  /*38f0*/  SEL R170, R199, R170, P5 ;  /* 0x000000aac7aa7207 */ /* 0x000fc60002800000 */
[----:B------:R-:W1:Y:S08]  /*3900*/  F2F.F16.F32 R203, R203 ;  /* 0x000000cb00cb7304 */ /* 0x000e700000200800 */
[----:B------:R-:W2:Y:S01]  /*3910*/  F2F.F16.F32 R198, R198 ;  /* 0x000000c600c67304 */ /* 0x000ea20000200800 */
[C---:B0-----:R-:W-:Y:S01]  /*3920*/  @P6 PRMT R5, R174.reuse, 0x7610, R5 ;  /* 0x00007610ae056816 */ /* 0x041fe20000000005 */
[----:B------:R-:W-:-:S06]  /*3930*/  IMAD.WIDE.U32 R174, R174, 0x10000, RZ ;  /* 0x00010000aeae7825 */ /* 0x000fcc00078e00ff */
[----:B------:R-:W0:Y:S01]  /*3940*/  F2F.F16.F32 R199, R199 ;  /* 0x000000c700c77304 */ /* 0x000e220000200800 */
[C---:B-1----:R-:W-:Y:S02]  /*3950*/  @P6 PRMT R6, R203.reuse, 0x7610, R6 ;  /* 0x00007610cb066816 */ /* 0x042fe40000000006 */
[----:B------:R-:W-:Y:S02]  /*3960*/  SHF.L.U32 R203, R203, 0x10, RZ ;  /* 0x00000010cbcb7819 */ /* 0x000fe400000006ff */
[----:B--2---:R-:W-:Y:S02]  /*3970*/  @P6 PRMT R8, R198, 0x7610, R8 ;  /* 0x00007610c6086816 */ /* 0x004fe40000000008 */
[----:B------:R-:W-:Y:S02]  /*3980*/  LOP3.LUT R174, R174, R198, RZ, 0xfc, !PT ;  /* 0x000000c6aeae7212 */ /* 0x000fe400078efcff */
[----:B------:R-:W-:Y:S02]  /*3990*/  @P5 MOV R198, 0x10 ;  /* 0x0000001000c65802 */ /* 0x000fe40000000f00 */
[----:B0-----:R-:W-:-:S02]  /*39a0*/  @P6 PRMT R7, R199, 0x7610, R7 ;  /* 0x00007610c7076816 */ /* 0x001fc40000000007 */
        /* <DEDUP_REMOVED lines=15> */
.L_x_2157:
[----:B------:R-:W-:Y:S02]  /*3aa0*/  IADD3 R3, R3, 0x100, RZ ;  /* 0x0000010003037810 */ /* 0x000fe40007ffe0ff */
.L_x_2156:
[----:B------:R-:W-:Y:S05]  /*3ab0*/  BSYNC B0 ;  /* 0x0000000000007941 */ /* 0x000fea0003800000 */
.L_x_2155:
        /* <DEDUP_REMOVED lines=58> */
.L_x_2160:
[----:B------:R-:W-:Y:S02]  /*3e60*/  IADD3 R3, R3, 0x100, RZ ;  /* 0x0000010003037810 */ /* 0x000fe40007ffe0ff */
.L_x_2159:
[----:B------:R-:W-:Y:S05]  /*3e70*/  BSYNC B0 ;  /* 0x0000000000007941 */ /* 0x000fea0003800000 */
.L_x_2158:
        /* <DEDUP_REMOVED lines=58> */
.L_x_2163:
[----:B------:R-:W-:Y:S02]  /*4220*/  IADD3 R3, R3, 0x100, RZ ;  /* 0x0000010003037810 */ /* 0x000fe40007ffe0ff */
.L_x_2162:
[----:B------:R-:W-:Y:S05]  /*4230*/  BSYNC B0 ;  /* 0x0000000000007941 */ /* 0x000fea0003800000 */
.L_x_2161:
        /* <DEDUP_REMOVED lines=58> */
.L_x_2166:
[----:B------:R-:W-:Y:S02]  /*45e0*/  IADD3 R3, R3, 0x100, RZ ;  /* 0x0000010003037810 */ /* 0x000fe40007ffe0ff */
.L_x_2165:
[----:B------:R-:W-:Y:S05]  /*45f0*/  BSYNC B0 ;  /* 0x0000000000007941 */ /* 0x000fea0003800000 */
.L_x_2164:
        /* <DEDUP_REMOVED lines=58> */
.L_x_2169:
[----:B------:R-:W-:Y:S02]  /*49a0*/  IADD3 R3, R3, 0x100, RZ ;  /* 0x0000010003037810 */ /* 0x000fe40007ffe0ff */
.L_x_2168:
[----:B------:R-:W-:Y:S05]  /*49b0*/  BSYNC B0 ;  /* 0x0000000000007941 */ /* 0x000fea0003800000 */
.L_x_2167:
        /* <DEDUP_REMOVED lines=58> */
.L_x_2172:
[----:B------:R-:W-:Y:S02]  /*4d60*/  IADD3 R3, R3, 0x100, RZ ;  /* 0x0000010003037810 */ /* 0x000fe40007ffe0ff */
.L_x_2171:
[----:B------:R-:W-:Y:S05]  /*4d70*/  BSYNC B0 ;  /* 0x0000000000007941 */ /* 0x000fea0003800000 */
.L_x_2170:
        /* <DEDUP_REMOVED lines=27> */
[----:B------:R-:W0:Y:S03]  /*4f30*/  F2F.F16.F32 R198, R174 ;  /* 0x000000ae00c67304 */ /* 0x000e260000200800 */
[----:B------:R-:W-:-:S04]  /*4f40*/  ISETP.NE.AND.EX P5, PT, RZ, c[0x0][0x25c], PT, P5 ;  /* 0x00009700ff007a0c */ /* 0x000fc80003fa5350 */
[----:B------:R-:W-:Y:S01]  /*4f50*/  SEL R169, R174, R169, P5 ;  /* 0x000000a9aea97207 */ /* 0x000fe20002800000 */
[----:B------:R-:W1:Y:S01]  /*4f60*/  F2F.F16.F32 R175, R172 ;  /* 0x000000ac00af7304 */ /* 0x000e620000200800 */
[----:B------:R-:W-:Y:S02]  /*4f70*/  SEL R171, R2, R171, P5 ;  /* 0x000000ab02ab7207 */ /* 0x000fe40002800000 */
[----:B------:R-:W-:Y:S02]  /*4f80*/  SEL R170, R172, R170, P5 ;  /* 0x000000aaacaa7207 */ /* 0x000fe40002800000 */
[----:B------:R-:W-:-:S03]  /*4f90*/  SEL R168, R173, R168, P5 ;  /* 0x000000a8ada87207 */ /* 0x000fc60002800000 */
[----:B------:R2:W3:Y:S01]  /*4fa0*/  F2F.F16.F32 R174, R173 ;  /* 0x000000ad00ae7304 */ /* 0x0004e20000200800 */
[----:B0-----:R-:W-:-:S07]  /*4fb0*/  @P6 PRMT R5, R198, 0x7610, R5 ;  /* 0x00007610c6056816 */ /* 0x001fce0000000005 */
[----:B------:R-:W0:Y:S01]  /*4fc0*/  F2F.F16.F32 R2, R2 ;  /* 0x0000000200027304 */ /* 0x000e220000200800 */
[----:B--2---:R-:W-:Y:S01]  /*4fd0*/  IMAD.WIDE.U32 R172, R198, 0x10000, RZ ;  /* 0x00010000c6ac7825 */ /* 0x004fe200078e00ff */
[----:B-1----:R-:W-:Y:S02]  /*4fe0*/  @P6 PRMT R7, R175, 0x7610, R7 ;  /* 0x00007610af076816 */ /* 0x002fe40000000007 */
[----:B---3--:R-:W-:Y:S02]  /*4ff0*/  @P6 PRMT R8, R174, 0x7610, R8 ;  /* 0x00007610ae086816 */ /* 0x008fe40000000008 */
[----:B------:R-:W-:Y:S02]  /*5000*/  LOP3.LUT R172, R172, R174, RZ, 0xfc, !PT ;  /* 0x000000aeacac7212 */ /* 0x000fe400078efcff */
[----:B------:R-:W-:Y:S02]  /*5010*/  @P5 MOV R174, 0x10 ;  /* 0x0000001000ae5802 */ /* 0x000fe40000000f00 */
[----:B0-----:R-:W-:-:S02]  /*5020*/  SHF.L.U32 R198, R2, 0x10, RZ ;  /* 0x0000001002c67819 */ /* 0x001fc400000006ff */
[----:B------:R-:W-:Y:S02]  /*5030*/  @P6 PRMT R6, R2, 0x7610, R6 ;  /* 0x0000761002066816 */ /* 0x000fe40000000006 */
        /* <DEDUP_REMOVED lines=15> */
.L_x_2174:
[----:B------:R-:W-:Y:S05]  /*5130*/  BSYNC B0 ;  /* 0x0000000000007941 */ /* 0x000fea0003800000 */
.L_x_2173:
[----:B------:R-:W-:Y:S02]  /*5140*/  LOP3.LUT P5, RZ, R217, 0xff, RZ, 0xc0, !PT ;  /* 0x000000ffd9ff7812 */ /* 0x000fe400078ac0ff */
[----:B------:R-:W-:Y:S02]  /*5150*/  IADD3 R0, R0, c[0x0][0x160], RZ ;  /* 0x0000580000007a10 */ /* 0x000fe40007ffe0ff */
[----:B------:R-:W-:Y:S02]  /*5160*/  SEL R217, RZ, 0x1, P5 ;  /* 0x00000001ffd97807 */ /* 0x000fe40002800000 */
[----:B------:R-:W-:-:S13]  /*5170*/  ISETP.GE.AND P5, PT, R0, c[0x0][0x164], PT ;  /* 0x0000590000007a0c */ /* 0x000fda0003fa6270 */
[----:B0-----:R-:W-:Y:S01]  /*5180*/  @P5 CALL.REL.NOINC `(.L_x_2138) ;  /* 0x0000001000005944 */ /* 0x001fe20003c00000 */
[----:B------:R-:W-:Y:S05]  /*5190*/  BRA `(.L_x_2175) ;  /* 0xffffbe3000007947 */ /* 0x000fea000383ffff */
.L_x_2138:
        /* <DEDUP_REMOVED lines=19> */
.L_x_2177:
[----:B------:R-:W-:Y:S05]  /*52d0*/  BSYNC B0 ;  /* 0x0000000000007941 */ /* 0x000fea0003800000 */
.L_x_2176:
        /* <DEDUP_REMOVED lines=12> */
.L_x_2179:
[----:B------:R-:W-:Y:S05]  /*53a0*/  BSYNC B0 ;  /* 0x0000000000007941 */ /* 0x000fea0003800000 */
.L_x_2178:
        /* <DEDUP_REMOVED lines=12> */
.L_x_2181:
[----:B------:R-:W-:Y:S05]  /*5470*/  BSYNC B0 ;  /* 0x0000000000007941 */ /* 0x000fea0003800000 */
.L_x_2180:
        /* <DEDUP_REMOVED lines=12> */
.L_x_2183:
[----:B------:R-:W-:Y:S05]  /*5540*/  BSYNC B0 ;  /* 0x0000000000007941 */ /* 0x000fea0003800000 */
.L_x_2182:
        /* <DEDUP_REMOVED lines=12> */
.L_x_2185:
[----:B------:R-:W-:Y:S05]  /*5610*/  BSYNC B0 ;  /* 0x0000000000007941 */ /* 0x000fea0003800000 */
.L_x_2184:
        /* <DEDUP_REMOVED lines=12> */
.L_x_2187:
[----:B------:R-:W-:Y:S05]  /*56e0*/  BSYNC B0 ;  /* 0x0000000000007941 */ /* 0x000fea0003800000 */
.L_x_2186:
        /* <DEDUP_REMOVED lines=12> */
.L_x_2153:
[----:B------:R-:W-:Y:S01]  /*57b0*/  HFMA2.MMA R174, -RZ, RZ, 0, 9.5367431640625e-07 ;  /* 0x00000010ffae7435 */ /* 0x000fe200000001ff */
[----:B------:R-:W-:-:S02]  /*57c0*/  MOV R173, R198 ;  /* 0x000000c600ad7202 */ /* 0x000fc40000000f00 */
[----:B------:R-:W-:-:S03]  /*57d0*/  MOV R172, 0x57f0 ;  /* 0x000057f000ac7802 */ /* 0x000fc60000000f00 */
[----:B------:R-:W-:Y:S05]  /*57e0*/  CALL.REL.NOINC `($__internal_72_$__cuda_sm70_shflsync_down_p) ;  /* 0x0000034000007944 */ /* 0x000fea0003c00000 */
[----:B------:R-:W-:Y:S01]  /*57f0*/  MOV R175, R174 ;  /* 0x000000ae00af7202 */ /* 0x000fe20000000f00 */
[----:B-----5:R-:W-:Y:S05]  /*5800*/  BRA `(.L_x_2188) ;  /* 0xffffdbf000007947 */ /* 0x020fea000383ffff */
.L_x_2154:
[----:B------:R-:W-:Y:S01]  /*5810*/  HFMA2.MMA R174, -RZ, RZ, 0, 9.5367431640625e-07 ;  /* 0x00000010ffae7435 */ /* 0x000fe200000001ff */
[----:B------:R-:W-:Y:S02]  /*5820*/  MOV R173, R199 ;  /* 0x000000c700ad7202 */ /* 0x000fe40000000f00 */
[----:B------:R-:W-:-:S03]  /*5830*/  MOV R172, 0x5850 ;  /* 0x0000585000ac7802 */ /* 0x000fc60000000f00 */
[----:B01----:R-:W-:Y:S05]  /*5840*/  CALL.REL.NOINC `($__internal_72_$__cuda_sm70_shflsync_down_p) ;  /* 0x000002e000007944 */ /* 0x003fea0003c00000 */
[----:B------:R-:W-:Y:S01]  /*5850*/  FADD.FTZ R198, R175, R198 ;  /* 0x000000c6afc67221 */ /* 0x000fe20000010000 */
[----:B------:R-:W-:Y:S01]  /*5860*/  MOV R172, 0x58b0 ;  /* 0x000058b000ac7802 */ /* 0x000fe20000000f00 */
[----:B------:R-:W-:Y:S01]  /*5870*/  FADD.FTZ R199, R199, R174 ;  /* 0x000000aec7c77221 */ /* 0x000fe20000010000 */
[----:B------:R-:W-:Y:S02]  /*5880*/  MOV R174, 0x8 ;  /* 0x0000000800ae7802 */ /* 0x000fe40000000f00 */
[----:B------:R-:W-:Y:S02]  /*5890*/  MOV R173, R198 ;  /* 0x000000c600ad7202 */ /* 0x000fe40000000f00 */
[----:B-----5:R-:W-:Y:S05]  /*58a0*/  CALL.REL.NOINC `($__internal_72_$__cuda_sm70_shflsync_down_p) ;  /* 0x0000028000007944 */ /* 0x020fea0003c00000 */
[----:B------:R-:W-:Y:S01]  /*58b0*/  MOV R175, R174 ;  /* 0x000000ae00af7202 */ /* 0x000fe20000000f00 */
[----:B------:R-:W-:Y:S01]  /*58c0*/  HFMA2.MMA R174, -RZ, RZ, 0, 4.76837158203125e-07 ;  /* 0x00000008ffae7435 */ /* 0x000fe200000001ff */
[----:B------:R-:W-:-:S02]  /*58d0*/  MOV R173, R199 ;  /* 0x000000c700ad7202 */ /* 0x000fc40000000f00 */
[----:B------:R-:W-:-:S03]  /*58e0*/  MOV R172, 0x5900 ;  /* 0x0000590000ac7802 */ /* 0x000fc60000000f00 */
[----:B-----5:R-:W-:Y:S05]  /*58f0*/  CALL.REL.NOINC `($__internal_72_$__cuda_sm70_shflsync_down_p) ;  /* 0x0000023000007944 */ /* 0x020fea0003c00000 */
[----:B------:R-:W-:Y:S01]  /*5900*/  FADD.FTZ R198, R175, R198 ;  /* 0x000000c6afc67221 */ /* 0x000fe20000010000 */
[----:B------:R-:W-:Y:S01]  /*5910*/  MOV R172, 0x5960 ;  /* 0x0000596000ac7802 */ /* 0x000fe20000000f00 */
[----:B------:R-:W-:Y:S01]  /*5920*/  FADD.FTZ R199, R199, R174 ;  /* 0x000000aec7c77221 */ /* 0x000fe20000010000 */
[----:B------:R-:W-:Y:S02]  /*5930*/  MOV R174, 0x4 ;  /* 0x0000000400ae7802 */ /* 0x000fe40000000f00 */
[----:B------:R-:W-:Y:S02]  /*5940*/  MOV R173, R198 ;  /* 0x000000c600ad7202 */ /* 0x000fe40000000f00 */
[----:B-----5:R-:W-:Y:S05]  /*5950*/  CALL.REL.NOINC `($__internal_72_$__cuda_sm70_shflsync_down_p) ;  /* 0x000001d000007944 */ /* 0x020fea0003c00000 */
[----:B------:R-:W-:Y:S01]  /*5960*/  MOV R175, R174 ;  /* 0x000000ae00af7202 */ /* 0x000fe20000000f00 */
[----:B------:R-:W-:Y:S01]  /*5970*/  HFMA2.MMA R174, -RZ, RZ, 0, 2.384185791015625e-07 ;  /* 0x00000004ffae7435 */ /* 0x000fe200000001ff */
[----:B------:R-:W-:Y:S02]  /*5980*/  MOV R173, R199 ;  /* 0x000000c700ad7202 */ /* 0x000fe40000000f00 */
[----:B------:R-:W-:-:S03]  /*5990*/  MOV R172, 0x59b0 ;  /* 0x000059b000ac7802 */ /* 0x000fc60000000f00 */
[----:B-----5:R-:W-:Y:S05]  /*59a0*/  CALL.REL.NOINC `($__internal_72_$__cuda_sm70_shflsync_down_p) ;  /* 0x0000018000007944 */ /* 0x020fea0003c00000 */
[----:B------:R-:W-:Y:S01]  /*59b0*/  FADD.FTZ R198, R175, R198 ;  /* 0x000000c6afc67221 */ /* 0x000fe20000010000 */
[----:B------:R-:W-:Y:S01]  /*59c0*/  MOV R172, 0x5a10 ;  /* 0x00005a1000ac7802 */ /* 0x000fe20000000f00 */
[----:B------:R-:W-:Y:S01]  /*59d0*/  FADD.FTZ R199, R199, R174 ;  /* 0x000000aec7c77221 */ /* 0x000fe20000010000 */
[----:B------:R-:W-:-:S02]  /*59e0*/  MOV R174, 0x2 ;  /* 0x0000000200ae7802 */ /* 0x000fc40000000f00 */
[----:B------:R-:W-:Y:S02]  /*59f0*/  MOV R173, R198 ;  /* 0x000000c600ad7202 */ /* 0x000fe40000000f00 */
[----:B-----5:R-:W-:Y:S05]  /*5a00*/  CALL.REL.NOINC `($__internal_72_$__cuda_sm70_shflsync_down_p) ;  /* 0x0000012000007944 */ /* 0x020fea0003c00000 */
[----:B------:R-:W-:Y:S01]  /*5a10*/  MOV R175, R174 ;  /* 0x000000ae00af7202 */ /* 0x000fe20000000f00 */
[----:B------:R-:W-:Y:S01]  /*5a20*/  HFMA2.MMA R174, -RZ, RZ, 0, 1.1920928955078125e-07 ;  /* 0x00000002ffae7435 */ /* 0x000fe200000001ff */
[----:B------:R-:W-:Y:S02]  /*5a30*/  MOV R173, R199 ;  /* 0x000000c700ad7202 */ /* 0x000fe40000000f00 */
        /* <DEDUP_REMOVED lines=9> */
[----:B------:R-:W-:Y:S01]  /*5ad0*/  HFMA2.MMA R174, -RZ, RZ, 0, 5.9604644775390625e-08 ;  /* 0x00000001ffae7435 */ /* 0x000fe200000001ff */
[----:B------:R-:W-:-:S02]  /*5ae0*/  MOV R173, R199 ;  /* 0x000000c700ad7202 */ /* 0x000fc40000000f00 */
[----:B------:R-:W-:-:S03]  /*5af0*/  MOV R172, 0x5b10 ;  /* 0x00005b1000ac7802 */ /* 0x000fc60000000f00 */
[----:B-----5:R-:W-:Y:S05]  /*5b00*/  CALL.REL.NOINC `($__internal_72_$__cuda_sm70_shflsync_down_p) ;  /* 0x0000002000007944 */ /* 0x020fea0003c00000 */
[----:B------:R-:W-:Y:S01]  /*5b10*/  MOV R173, R174 ;  /* 0x000000ae00ad7202 */ /* 0x000fe20000000f00 */
[----:B-----5:R-:W-:Y:S05]  /*5b20*/  BRA `(.L_x_2189) ;  /* 0xffffd9f000007947 */ /* 0x020fea000383ffff */
        .weak           $__internal_72_$__cuda_sm70_shflsync_down_p
        .type           $__internal_72_$__cuda_sm70_shflsync_down_p,@function
        .size           $__internal_72_$__cuda_sm70_shflsync_down_p,(.L_x_3434 - $__internal_72_$__cuda_sm70_shflsync_down_p)
$__internal_72_$__cuda_sm70_shflsync_down_p:
        /* <DEDUP_REMOVED lines=9> */
[----:B01----:R-:W-:Y:S06]  /*5bc0*/  RET.REL.NODEC R172 `(_ZN10layer_norm31ln_parallel_residual_bwd_kernelINS_13Kernel_traitsI6__halfS2_fS2_fjLj7168ELj1ELj1ELj8ELj8ENS_18Kernel_traits_baseILj7168ES2_S2_fS2_fjLj256EEEEELb0ELb0ELb0EEEvNS_9BwdParamsE) ;  /* 0xffffa430ac007950 */ /* 0x003fec0003c3ffff */
.L_x_2190:
        /* <DEDUP_REMOVED lines=11> */
.L_x_3434:


//--------------------- .text._ZN10layer_norm31ln_parallel_residual_bwd_kernelINS_13Kernel_traitsI6__halfS2_fS2_fjLj7168ELj1ELj1ELj8ELj8ENS_18Kernel_traits_baseILj7168ES2_S2_fS2_fjLj256EEEEELb0ELb0ELb1EEEvNS_9BwdParamsE --------------------------
	.section	.text._ZN10layer_norm31ln_parallel_residual_bwd_kernelINS_13Kernel_traitsI6__halfS2_fS2_fjLj7168ELj1ELj1ELj8ELj8ENS_18Kernel_traits_baseILj7168ES2_S2_fS2_fjLj256EEEEELb0ELb0ELb1EEEvNS_9BwdParamsE,"ax",@progbits
	.sectioninfo	@"SHI_REGISTERS=255"
	.align	128
        .global         _ZN10layer_norm31ln_parallel_residual_bwd_kernelINS_13Kernel_traitsI6__halfS2_fS2_fjLj7168ELj1ELj1ELj8ELj8ENS_18Kernel_traits_baseILj7168ES2_S2_fS2_fjLj256EEEEELb0ELb0ELb1EEEvNS_9BwdParamsE
        .type           _ZN10layer_norm31ln_parallel_residual_bwd_kernelINS_13Kernel_traitsI6__halfS2_fS2_fjLj7168ELj1ELj1ELj8ELj8ENS_18Kernel_traits_baseILj7168ES2_S2_fS2_fjLj256EEEEELb0ELb0ELb1EEEvNS_9BwdParamsE,@function
        .size           _ZN10layer_norm31ln_parallel_residual_bwd_kernelINS_13Kernel_traitsI6__halfS2_fS2_fjLj7168ELj1ELj1ELj8ELj8ENS_18Kernel_traits_baseILj7168ES2_S2_fS2_fjLj256EEEEELb0ELb0ELb1EEEvNS_9BwdParamsE,(.L_x_3435 - _ZN10layer_norm31ln_parallel_residual_bwd_kernelINS_13Kernel_traitsI6__halfS2_fS2_fjLj7168ELj1ELj1ELj8ELj8ENS_18Kernel_traits_baseILj7168ES2_S2_fS2_fjLj256EEEEELb0ELb0ELb1EEEvNS_9BwdParamsE)
        .other          _ZN10layer_norm31ln_parallel_residual_bwd_kernelINS_13Kernel_traitsI6__halfS2_fS2_fjLj7168ELj1ELj1ELj8ELj8ENS_18Kernel_traits_baseILj7168ES2_S2_fS2_fjLj256EEEEELb0ELb0ELb1EEEvNS_9BwdParamsE,@"STO_CUDA_ENTRY STV_DEFAULT"
_ZN10layer_norm31ln_parallel_residual_bwd_kernelINS_13Kernel_traitsI6__halfS2_fS2_fjLj7168ELj1ELj1ELj8ELj8ENS_18Kernel_traits_baseILj7168ES2_S2_fS2_fjLj256EEEEELb0ELb0ELb1EEEvNS_9BwdParamsE:
.text._ZN10layer_norm31ln_parallel_residual_bwd_kernelINS_13Kernel_traitsI6__halfS2_fS2_fjLj7168ELj1ELj1ELj8ELj8ENS_18Kernel_traits_baseILj7168ES2_S2_fS2_fjLj256EEEEELb0ELb0ELb1EEEvNS_9BwdParamsE:
        /* <DEDUP_REMOVED lines=65> */
.L_x_2191:
[----:B------:R-:W-:-:S04]  /*0410*/  SHF.L.U32 R0, R0, 0x3, RZ ;  /* 0x0000000300007819 */ /* 0x000fc800000006ff */
[----:B------:R-:W-:-:S04]  /*0420*/  LOP3.LUT R0, R0, 0x7f8, RZ, 0xc0, !PT ;  /* 0x000007f800007812 */ /* 0x000fc800078ec0ff */
[----:B------:R-:W-:-:S04]  /*0430*/  IADD3 R2, P0, R0, c[0x0][0x1b0], RZ ;  /* 0x00006c0000027a10 */ /* 0x000fc80007f1e0ff */
[----:B------:R-:W-:-:S05]  /*0440*/  IADD3.X R3, RZ, c[0x0][0x1b4], RZ, P0, !PT ;  /* 0x00006d00ff037a10 */ /* 0x000fca00007fe4ff */
[----:B------:R-:W2:Y:S04]  /*0450*/  LDG.E.64 R6, [R2.64] ;  /* 0x0000000402067981 */ /* 0x000ea8000c1e1b00 */
[----:B------:R0:W3:Y:S01]  /*0460*/  LDG.E.64 R10, [R2.64+0x800] ;  /* 0x00080004020a7981 */ /* 0x0000e2000c1e1b00 */
[----:B------:R-:W-:-:S03]  /*0470*/  IADD3 R4, P0, R0, c[0x0][0x1b8], RZ ;  /* 0x00006e0000047a10 */ /* 0x000fc60007f1e0ff */
[----:B------:R0:W4:Y:S01]  /*0480*/  LDG.E.64 R14, [R2.64+0x1000] ;  /* 0x00100004020e7981 */ /* 0x000122000c1e1b00 */
[----:B------:R-:W-:-:S03]  /*0490*/  IADD3.X R5, RZ, c[0x0][0x1bc], RZ, P0, !PT ;  /* 0x00006f00ff057a10 */ /* 0x000fc600007fe4ff */
[----:B------:R0:W5:Y:S04]  /*04a0*/  LDG.E.64 R248, [R2.64+0x1800] ;  /* 0x0018000402f87981 */ /* 0x000168000c1e1b00 */
[----:B------:R-:W4:Y:S04]  /*04b0*/  LDG.E.64 R8, [R4.64] ;  /* 0x0000000404087981 */ /* 0x000f28000c1e1b00 */
[----:B------:R-:W4:Y:S04]  /*04c0*/  LDG.E.64 R12, [R4.64+0x800] ;  /* 0x00080004040c7981 */ /* 0x000f28000c1e1b00 */
[----:B------:R-:W4:Y:S04]  /*04d0*/  LDG.E.64 R16, [R4.64+0x1000] ;  /* 0x0010000404107981 */ /* 0x000f28000c1e1b00 */
        /* <DEDUP_REMOVED lines=9> */
[----:B------:R-:W-:Y:S02]  /*0570*/  HFMA2.MMA R171, -RZ, RZ, 0, 0 ;  /* 0x00000000ffab7435 */ /* 0x000fe400000001ff */
        /* <DEDUP_REMOVED lines=12> */
[----:B------:R-:W-:Y:S01]  /*0640*/  CS2R R142, SRZ ;  /* 0x00000000008e7805 */ /* 0x000fe2000001ff00 */
[----:B------:R-:W-:Y:S01]  /*0650*/  MOV R177, RZ ;  /* 0x000000ff00b17202 */ /* 0x000fe20000000f00 */
[----:B------:R-:W-:Y:S01]  /*0660*/  CS2R R28, SRZ ;  /* 0x00000000001c7805 */ /* 0x000fe2000001ff00 */
[----:B------:R-:W-:Y:S01]  /*0670*/  MOV R22, RZ ;  /* 0x000000ff00167202 */ /* 0x000fe20000000f00 */
        /* <DEDUP_REMOVED lines=33> */
[----:B------:R3:W-:Y:S04]  /*0890*/  STL [R1+0x60], R0 ;  /* 0x0000600001007387 */ /* 0x0007e80000100800 */
[----:B------:R0:W-:Y:S01]  /*08a0*/  STL [R1+0x50], R2 ;  /* 0x0000500201007387 */ /* 0x0001e20000100800 */
[----:B---3--:R-:W-:Y:S02]  /*08b0*/  HADD2.F32 R0, -RZ, R10.H0_H0 ;  /* 0x2000000aff007230 */ /* 0x008fe40000004100 */
[----:B0-----:R-:W-:-:S03]  /*08c0*/  HADD2.F32 R2, -RZ, R11.H0_H0 ;  /* 0x2000000bff027230 */ /* 0x001fc60000004100 */
[----:B------:R4:W-:Y:S04]  /*08d0*/  STL [R1+0x40], R0 ;  /* 0x0000400001007387 */ /* 0x0009e80000100800 */
[----:B------:R0:W-:Y:S01]  /*08e0*/  STL [R1+0x30], R2 ;  /* 0x0000300201007387 */ /* 0x0001e20000100800 */
[----:B----4-:R-:W-:Y:S02]  /*08f0*/  HADD2.F32 R0, -RZ, R14.H0_H0 ;  /* 0x2000000eff007230 */ /* 0x010fe40000004100 */
[----:B0-----:R-:W-:-:S03]  /*0900*/  HADD2.F32 R2, -RZ, R15.H0_H0 ;  /* 0x2000000fff027230 */ /* 0x001fc60000004100 */
[----:B------:R5:W-:Y:S04]  /*0910*/  STL [R1+0x20], R0 ;  /* 0x0000200001007387 */ /* 0x000be80000100800 */
[----:B------:R0:W-:Y:S01]  /*0920*/  STL [R1+0x10], R2 ;  /* 0x0000100201007387 */ /* 0x0001e20000100800 */
[----:B-----5:R-:W-:Y:S02]  /*0930*/  HADD2.F32 R0, -RZ, R248.H0_H0 ;  /* 0x200000f8ff007230 */ /* 0x020fe40000004100 */
[----:B0-----:R-:W-:-:S03]  /*0940*/  HADD2.F32 R2, -RZ, R8.H0_H0 ;  /* 0x20000008ff027230 */ /* 0x001fc60000004100 */
[----:B------:R0:W-:Y:S01]  /*0950*/  STL [R1], R0 ;  /* 0x0000000001007387 */ /* 0x0001e20000100800 */
[----:B------:R-:W-:-:S03]  /*0960*/  SHF.R.U64 R60, R6, 0x10, R7 ;  /* 0x00000010063c7819 */ /* 0x000fc60000001207 */
[----:B------:R2:W-:Y:S01]  /*0970*/  STL [R1+0x5c], R2 ;  /* 0x00005c0201007387 */ /* 0x0005e20000100800 */
[----:B------:R-:W-:Y:S01]  /*0980*/  SHF.R.U32.HI R58, RZ, 0x10, R7 ;  /* 0x00000010ff3a7819 */ /* 0x000fe20000011607 */
[----:B0-----:R-:W-:Y:S02]  /*0990*/  HADD2.F32 R0, -RZ, R9.H0_H0 ;  /* 0x20000009ff007230 */ /* 0x001fe40000004100 */
[----:B--2---:R-:W-:-:S03]  /*09a0*/  HADD2.F32 R2, -RZ, R12.H0_H0 ;  /* 0x2000000cff027230 */ /* 0x004fc60000004100 */
[----:B------:R0:W-:Y:S01]  /*09b0*/  STL [R1+0x4c], R0 ;  /* 0x00004c0001007387 */ /* 0x0001e20000100800 */
[--C-:B------:R-:W-:Y:S01]  /*09c0*/  SHF.R.U64 R56, R10, 0x10, R11.reuse ;  /* 0x000000100a387819 */ /* 0x100fe2000000120b */
[----:B------:R-:W-:Y:S01]  /*09d0*/  HADD2.F32 R3, -RZ, R16.H0_H0 ;  /* 0x20000010ff037230 */ /* 0x000fe20000004100 */
[----:B------:R-:W-:Y:S01]  /*09e0*/  SHF.R.U32.HI R54, RZ, 0x10, R11 ;  /* 0x00000010ff367819 */ /* 0x000fe2000001160b */
[----:B------:R2:W-:Y:S01]  /*09f0*/  STL [R1+0x3c], R2 ;  /* 0x00003c0201007387 */ /* 0x0005e20000100800 */
[--C-:B------:R-:W-:Y:S01]  /*0a00*/  SHF.R.U64 R52, R14, 0x10, R15.reuse ;  /* 0x000000100e347819 */ /* 0x100fe2000000120f */
[----:B------:R-:W-:Y:S01]  /*0a10*/  HADD2.F32 R60, -RZ, R60.H0_H0 ;  /* 0x2000003cff3c7230 */ /* 0x000fe20000004100 */
[----:B-1----:R-:W-:Y:S01]  /*0a20*/  SHF.R.U32.HI R4, RZ, 0x10, R15 ;  /* 0x00000010ff047819 */ /* 0x002fe2000001160f */
[----:B0-----:R-:W-:Y:S02]  /*0a30*/  HADD2.F32 R0, -RZ, R13.H0_H0 ;  /* 0x2000000dff007230 */ /* 0x001fe40000004100 */
[----:B------:R-:W-:-:S02]  /*0a40*/  HADD2.F32 R58, -RZ, R58.H0_H0 ;  /* 0x2000003aff3a7230 */ /* 0x000fc40000004100 */
[----:B--2---:R-:W-:Y:S01]  /*0a50*/  HADD2.F32 R2, -RZ, R17.H0_H0 ;  /* 0x20000011ff027230 */ /* 0x004fe20000004100 */
[----:B------:R0:W-:Y:S01]  /*0a60*/  STL [R1+0x2c], R0 ;  /* 0x00002c0001007387 */ /* 0x0001e20000100800 */
[----:B------:R-:W-:Y:S02]  /*0a70*/  HADD2.F32 R56, -RZ, R56.H0_H0 ;  /* 0x20000038ff387230 */ /* 0x000fe40000004100 */
[----:B------:R-:W-:Y:S01]  /*0a80*/  HADD2.F32 R54, -RZ, R54.H0_H0 ;  /* 0x20000036ff367230 */ /* 0x000fe20000004100 */
[----:B------:R-:W-:Y:S01]  /*0a90*/  STL [R1+0x1c], R3 ;  /* 0x00001c0301007387 */ /* 0x000fe20000100800 */
[----:B------:R-:W-:Y:S01]  /*0aa0*/  HADD2.F32 R52, -RZ, R52.H0_H0 ;  /* 0x20000034ff347230 */ /* 0x000fe20000004100 */
[--C-:B------:R-:W-:Y:S01]  /*0ab0*/  SHF.R.U64 R59, R8, 0x10, R9.reuse ;  /* 0x00000010083b7819 */ /* 0x100fe20000001209 */
[----:B------:R-:W-:Y:S01]  /*0ac0*/  HADD2.F32 R4, -RZ, R4.H0_H0 ;  /* 0x20000004ff047230 */ /* 0x000fe20000004100 */
[----:B------:R-:W-:Y:S01]  /*0ad0*/  STL [R1+0xc], R2 ;  /* 0x00000c0201007387 */ /* 0x000fe20000100800 */
[----:B------:R-:W-:-:S03]  /*0ae0*/  SHF.R.U32.HI R57, RZ, 0x10, R9 ;  /* 0x00000010ff397819 */ /* 0x000fc60000011609 */
[----:B------:R-:W-:Y:S04]  /*0af0*/  STL [R1+0x58], R60 ;  /* 0x0000583c01007387 */ /* 0x000fe80000100800 */
[----:B------:R-:W-:Y:S01]  /*0b00*/  STL [R1+0x48], R58 ;  /* 0x0000483a01007387 */ /* 0x000fe20000100800 */
[----:B------:R-:W-:-:S03]  /*0b10*/  SHF.R.U64 R55, R12, 0x10, R13 ;  /* 0x000000100c377819 */ /* 0x000fc6000000120d */
[----:B------:R-:W-:Y:S01]  /*0b20*/  STL [R1+0x38], R56 ;  /* 0x0000383801007387 */ /* 0x000fe20000100800 */
[----:B------:R-:W-:-:S03]  /*0b30*/  SHF.R.U32.HI R53, RZ, 0x10, R13 ;  /* 0x00000010ff357819 */ /* 0x000fc6000001160d */
[----:B------:R-:W-:Y:S01]  /*0b40*/  STL [R1+0x28], R54 ;  /* 0x0000283601007387 */ /* 0x000fe20000100800 */
[----:B------:R-:W-:-:S03]  /*0b50*/  SHF.R.U64 R5, R16, 0x10, R17 ;  /* 0x0000001010057819 */ /* 0x000fc60000001211 */
[----:B------:R1:W-:Y:S01]  /*0b60*/  STL [R1+0x18], R52 ;  /* 0x0000183401007387 */ /* 0x0003e20000100800 */
[----:B0-----:R-:W-:-:S03]  /*0b70*/  SHF.R.U32.HI R0, RZ, 0x10, R17 ;  /* 0x00000010ff007819 */ /* 0x001fc60000011611 */
[----:B------:R0:W-:Y:S01]  /*0b80*/  STL [R1+0x8], R4 ;  /* 0x0000080401007387 */ /* 0x0001e20000100800 */
[----:B-1----:R-:W-:Y:S02]  /*0b90*/  HADD2.F32 R52, -RZ, R59.H0_H0 ;  /* 0x2000003bff347230 */ /* 0x002fe40000004100 */
[----:B0-----:R-:W-:-:S03]  /*0ba0*/  HADD2.F32 R4, -RZ, R57.H0_H0 ;  /* 0x20000039ff047230 */ /* 0x001fc60000004100 */
[----:B------:R0:W-:Y:S01]  /*0bb0*/  STL [R1+0x54], R52 ;  /* 0x0000543401007387 */ /* 0x0001e20000100800 */
[----:B------:R-:W-:-:S03]  /*0bc0*/  HADD2.F32 R54, -RZ, R55.H0_H0 ;  /* 0x20000037ff367230 */ /* 0x000fc60000004100 */
[----:B------:R1:W-:Y:S01]  /*0bd0*/  STL [R1+0x44], R4 ;  /* 0x0000440401007387 */ /* 0x0003e20000100800 */
[----:B------:R-:W-:Y:S02]  /*0be0*/  HADD2.F32 R0, -RZ, R0.H0_H0 ;  /* 0x20000000ff007230 */ /* 0x000fe40000004100 */
[----:B0-----:R-:W-:Y:S01]  /*0bf0*/  HADD2.F32 R52, -RZ, R53.H0_H0 ;  /* 0x20000035ff347230 */ /* 0x001fe20000004100 */
[----:B------:R0:W-:Y:S01]  /*0c00*/  STL [R1+0x34], R54 ;  /* 0x0000343601007387 */ /* 0x0001e20000100800 */
[----:B-1----:R-:W-:-:S03]  /*0c10*/  HADD2.F32 R4, -RZ, R5.H0_H0 ;  /* 0x20000005ff047230 */ /* 0x002fc60000004100 */
        /* <DEDUP_REMOVED lines=18> */
[----:B------:R-:W-:Y:S01]  /*0d40*/  SHF.R.U32.HI R222, RZ, 0x10, R27 ;  /* 0x00000010ffde7819 */ /* 0x000fe2000001161b */
[----:B------:R-:W-:Y:S02]  /*0d50*/  HADD2.F32 R245, -RZ, R240.H0_H0 ;  /* 0x200000f0fff57230 */ /* 0x000fe40000004100 */
        /* <DEDUP_REMOVED lines=41> */
.L_x_2203:
[----:B------:R-:W0:Y:S01]  /*0ff0*/  S2R R58, SR_TID.X ;  /* 0x00000000003a7919 */ /* 0x000e220000002100 */
[----:B------:R-:W-:-:S03]  /*1000*/  IMAD R56, R23, c[0x0][0x168], RZ ;  /* 0x00005a0017387a24 */ /* 0x000fc600078e02ff */
[----:B------:R1:W-:Y:S02]  /*1010*/  STL [R1+0x64], R0 ;  /* 0x0000640001007387 */ /* 0x0003e40000100800 */
[----:B------:R-:W-:Y:S01]  /*1020*/  SHF.R.S32.HI R57, RZ, 0x1f, R56 ;  /* 0x0000001fff397819 */ /* 0x000fe20000011438 */
[----:B------:R-:W-:Y:S01]  /*1030*/  IMAD.MOV.U32 R174, RZ, RZ, 0x4 ;  /* 0x00000004ffae7424 */ /* 0x000fe200078e00ff */
[----:B------:R-:W-:Y:S01]  /*1040*/  MOV R206, 0x8 ;  /* 0x0000000800ce7802 */ /* 0x000fe20000000f00 */
[----:B------:R-:W2:Y:S01]  /*1050*/  LDL R63, [R1+0x5c] ;  /* 0x00005c00013f7983 */ /* 0x000ea20000100800 */
[----:B------:R-:W-:Y:S01]  /*1060*/  LEA.HI R57, R57, R56, RZ, 0x2 ;  /* 0x0000003839397211 */ /* 0x000fe200078f10ff */
[----:B------:R-:W-:Y:S02]  /*1070*/  ULDC.U8 UR6, c[0x0][0x1f0] ;  /* 0x00007c0000067ab9 */ /* 0x000fe40000000000 */
[----:B------:R-:W3:Y:S04]  /*1080*/  LDL R198, [R1+0x4c] ;  /* 0x00004c0001c67983 */ /* 0x000ee80000100800 */
[----:B-1----:R-:W4:Y:S01]  /*1090*/  LDL R0, [R1+0x60] ;  /* 0x0000600001007983 */ /* 0x002f220000100800 */
[----:B0-----:R-:W-:-:S03]  /*10a0*/  LOP3.LUT R176, R58, 0xff, RZ, 0xc0, !PT ;  /* 0x000000ff3ab07812 */ /* 0x001fc600078ec0ff */
[----:B------:R-:W2:Y:S01]  /*10b0*/  LDL R197, [R1+0x50] ;  /* 0x0000500001c57983 */ /* 0x000ea20000100800 */
[----:B------:R-:W-:Y:S01]  /*10c0*/  LEA.HI.SX32 R176, R57, R176, 0x1e ;  /* 0x000000b039b07211 */ /* 0x000fe200078ff2ff */
[----:B------:R-:W-:Y:S02]  /*10d0*/  IMAD.WIDE R58, R23, R174, c[0x0][0x1a0] ;  /* 0x00006800173a7625 */ /* 0x000fe400078e02ae */
[----:B------:R-:W2:Y:S01]  /*10e0*/  LDL R196, [R1+0x44] ;  /* 0x0000440001c47983 */ /* 0x000ea20000100800 */
[C---:B------:R-:W-:Y:S01]  /*10f0*/  LEA R104, P0, R176.reuse, c[0x0][0x188], 0x4 ;  /* 0x00006200b0687a11 */ /* 0x040fe200078020ff */
[CC--:B------:R-:W-:Y:S02]  /*1100*/  IMAD.WIDE.U32 R60, R176.reuse, R206.reuse, c[0x0][0x210] ;  /* 0x00008400b03c7625 */ /* 0x0c0fe400078e00ce */
[----:B------:R-:W2:Y:S02]  /*1110*/  LDL R199, [R1+0x58] ;  /* 0x0000580001c77983 */ /* 0x000ea40000100800 */
[----:B------:R-:W-:-:S02]  /*1120*/  IMAD.WIDE.U32 R56, R176, R206, c[0x0][0x208] ;  /* 0x00008200b0387625 */ /* 0x000fc400078e00ce */
[----:B------:R-:W2:Y:S01]  /*1130*/  LDG.E R58, [R58.64] ;  /* 0x000000043a3a7981 */ /* 0x000ea2000c1e1900 */
[----:B------:R-:W-:-:S03]  /*1140*/  LEA.HI.X R105, R176, c[0x0][0x18c], RZ, 0x4, P0 ;  /* 0x00006300b0697a11 */ /* 0x000fc600000f24ff */
[----:B------:R-:W3:Y:S01]  /*1150*/  LDG.E.64 R60, [R60.64] ;  /* 0x000000043c3c7981 */ /* 0x000ee2000c1e1b00 */
[----:B------:R-:W-:-:S03]  /*1160*/  IMAD.WIDE R174, R23, R174, c[0x0][0x1a8] ;  /* 0x00006a0017ae7625 */ /* 0x000fc600078e02ae */
[----:B------:R-:W4:Y:S04]  /*1170*/  LDG.E.64 R56, [R56.64] ;  /* 0x0000000438387981 */ /* 0x000f28000c1e1b00 */
[----:B------:R-:W4:Y:S04]  /*1180*/  LDG.E.128 R104, [R104.64] ;  /* 0x0000000468687981 */ /* 0x000f28000c1e1d00 */
[----:B------:R-:W4:Y:S01]  /*1190*/  LDG.E R174, [R174.64] ;  /* 0x00000004aeae7981 */ /* 0x000f22000c1e1900 */
[----:B------:R-:W-:-:S04]  /*11a0*/  ISETP.NE.AND P1, PT, RZ, UR6, PT ;  /* 0x00000006ff007c0c */ /* 0x000fc8000bf25270 */
[----:B--2---:R-:W-:Y:S02]  /*11b0*/  FSEL R192, R58, RZ, !P1 ;  /* 0x000000ff3ac07208 */ /* 0x004fe40004800000 */
[----:B---3--:R-:W-:Y:S02]  /*11c0*/  MOV R58, R60 ;  /* 0x0000003c003a7202 */ /* 0x008fe40000000f00 */
[----:B----4-:R-:W-:-:S03]  /*11d0*/  MOV R59, R56 ;  /* 0x00000038003b7202 */ /* 0x010fc60000000f00 */
[----:B------:R-:W-:Y:S01]  /*11e0*/  HADD2.F32 R62, -RZ, R58.H0_H0 ;  /* 0x2000003aff3e7230 */ /* 0x000fe20000004100 */
[----:B------:R-:W-:Y:S01]  /*11f0*/  FADD.FTZ R189, -R192, R104 ;  /* 0x00000068c0bd7221 */ /* 0x000fe20000010100 */
[----:B------:R-:W-:Y:S01]  /*1200*/  HADD2.F32 R188, -RZ, R59.H0_H0 ;  /* 0x2000003bffbc7230 */ /* 0x000fe20000004100 */
[--C-:B------:R-:W-:Y:S02]  /*1210*/  SHF.R.U64 R159, R60, 0x10, R61.reuse ;  /* 0x000000103c9f7819 */ /* 0x100fe4000000123d */
[----:B------:R-:W-:Y:S01]  /*1220*/  MOV R195, R61 ;  /* 0x0000003d00c37202 */ /* 0x000fe20000000f00 */
[----:B------:R-:W-:Y:S01]  /*1230*/  FMUL.FTZ R189, R174, R189 ;  /* 0x000000bdaebd7220 */ /* 0x000fe20000410000 */
[----:B------:R-:W-:Y:S01]  /*1240*/  SHF.R.U32.HI R104, RZ, 0x10, R61 ;  /* 0x00000010ff687819 */ /* 0x000fe2000001163d */
[----:B------:R-:W-:Y:S02]  /*1250*/  FMUL.FTZ R61, R63, R62 ;  /* 0x0000003e3f3d7220 */ /* 0x000fe40000410000 */
[----:B------:R-:W-:-:S02]  /*1260*/  FADD.FTZ R167, R188, R167 ;  /* 0x000000a7bca77221 */ /* 0x000fc40000010000 */
[-C--:B------:R-:W-:Y:S02]  /*1270*/  FFMA.FTZ R113, R189, R188.reuse, R113 ;  /* 0x000000bcbd717223 */ /* 0x080fe40000010071 */
[----:B------:R-:W-:Y:S02]  /*1280*/  FFMA.FTZ R188, R0, R188, R61 ;  /* 0x000000bc00bc7223 */ /* 0x000fe4000001003d */
[----:B------:R-:W2:Y:S01]  /*1290*/  LDL R0, [R1+0x54] ;  /* 0x0000540001007983 */ /* 0x000ea20000100800 */
[----:B------:R-:W-:-:S04]  /*12a0*/  IADD3 R175, R176, 0x100, RZ ;  /* 0x00000100b0af7810 */ /* 0x000fc80007ffe0ff */
[C---:B------:R-:W-:Y:S01]  /*12b0*/  LEA R100, P0, R175.reuse, c[0x0][0x188], 0x4 ;  /* 0x00006200af647a11 */ /* 0x040fe200078020ff */
[----:B------:R-:W-:-:S03]  /*12c0*/  IMAD.WIDE.U32 R160, R175, R206, c[0x0][0x208] ;  /* 0x00008200afa07625 */ /* 0x000fc600078e00ce */
[----:B------:R-:W-:Y:S01]  /*12d0*/  LEA.HI.X R101, R175, c[0x0][0x18c], RZ, 0x4, P0 ;  /* 0x00006300af657a11 */ /* 0x000fe200000f24ff */
[----:B------:R-:W-:Y:S01]  /*12e0*/  FADD.FTZ R191, -R192, R105 ;  /* 0x00000069c0bf7221 */ /* 0x000fe20000010100 */
[----:B------:R-:W-:Y:S01]  /*12f0*/  HADD2.F32 R105, -RZ, R159.H0_H0 ;  /* 0x2000009fff697230 */ /* 0x000fe20000004100 */
[----:B------:R-:W3:Y:S04]  /*1300*/  LDG.E.64 R160, [R160.64] ;  /* 0x00000004a0a07981 */ /* 0x000ee8000c1e1b00 */
[----:B------:R-:W4:Y:S01]  /*1310*/  LDG.E.128 R100, [R100.64] ;  /* 0x0000000464647981 */ /* 0x000f22000c1e1d00 */
[----:B--2---:R-:W-:-:S03]  /*1320*/  FMUL.FTZ R190, R0, R105 ;  /* 0x0000006900be7220 */ /* 0x004fc60000410000 */
[----:B------:R-:W2:Y:S01]  /*1330*/  LDL R0, [R1+0x48] ;  /* 0x0000480001007983 */ /* 0x000ea20000100800 */
[----:B------:R-:W-:Y:S01]  /*1340*/  MOV R193, R57 ;  /* 0x0000003900c17202 */ /* 0x000fe20000000f00 */
[----:B------:R-:W-:Y:S01]  /*1350*/  HADD2.F32 R195, -RZ, R195.H0_H0 ;  /* 0x200000c3ffc37230 */ /* 0x000fe20000004100 */
[----:B------:R-:W-:Y:S01]  /*1360*/  IMAD.WIDE.U32 R162, R175, R206, c[0x0][0x210] ;  /* 0x00008400afa27625 */ /* 0x000fe200078e00ce */
[----:B------:R-:W-:-:S03]  /*1370*/  SHF.R.U32.HI R194, RZ, 0x10, R57 ;  /* 0x00000010ffc27819 */ /* 0x000fc60000011639 */
[----:B------:R-:W-:Y:S01]  /*1380*/  FADD.FTZ R106, -R192, R106 ;  /* 0x0000006ac06a7221 */ /* 0x000fe20000010100 */
[----:B------:R-:W-:Y:S01]  /*1390*/  HADD2.F32 R193, -RZ, R193.H0_H0 ;  /* 0x200000c1ffc17230 */ /* 0x000fe20000004100 */
[----:B------:R-:W-:Y:S01]  /*13a0*/  FMUL.FTZ R201, R198, R195 ;  /* 0x000000c3c6c97220 */ /* 0x000fe20000410000 */
[----:B------:R-:W-:Y:S01]  /*13b0*/  HADD2.F32 R104, -RZ, R104.H0_H0 ;  /* 0x20000068ff687230 */ /* 0x000fe20000004100 */
[----:B------:R-:W-:Y:S01]  /*13c0*/  FMUL.FTZ R202, R174, R106 ;  /* 0x0000006aaeca7220 */ /* 0x000fe20000410000 */
[----:B------:R-:W2:Y:S01]  /*13d0*/  LDG.E.64 R162, [R162.64] ;  /* 0x00000004a2a27981 */ /* 0x000ea2000c1e1b00 */
[----:B------:R-:W-:Y:S01]  /*13e0*/  FADD.FTZ R107, -R192, R107 ;  /* 0x0000006bc06b7221 */ /* 0x000fe20000010100 */
[----:B------:R-:W-:Y:S01]  /*13f0*/  HADD2.F32 R194, -RZ, R194.H0_H0 ;  /* 0x200000c2ffc27230 */ /* 0x000fe20000004100 */
[----:B------:R-:W-:Y:S02]  /*1400*/  FADD.FTZ R139, R193, R139 ;  /* 0x0000008bc18b7221 */ /* 0x000fe40000010000 */
[----:B------:R-:W-:-:S02]  /*1410*/  FFMA.FTZ R111, R202, R193, R111 ;  /* 0x000000c1ca6f7223 */ /* 0x000fc4000001006f */
[----:B------:R-:W-:Y:S01]  /*1420*/  FFMA.FTZ R201, R197, R193, R201 ;  /* 0x000000c1c5c97223 */ /* 0x000fe200000100c9 */
[----:B---3--:R-:W-:Y:S01]  /*1430*/  MOV R193, R160 ;  /* 0x000000a000c17202 */ /* 0x008fe20000000f00 */
[----:B------:R-:W-:Y:S02]  /*1440*/  FMUL.FTZ R204, R174, R107 ;  /* 0x0000006baecc7220 */ /* 0x000fe40000410000 */
[----:B------:R-:W-:Y:S02]  /*1450*/  FMUL.FTZ R203, R196, R104 ;  /* 0x00000068c4cb7220 */ /* 0x000fe40000410000 */
[----:B----4-:R-:W-:Y:S02]  /*1460*/  FADD.FTZ R100, -R192, R100 ;  /* 0x00000064c0647221 */ /* 0x010fe40000010100 */
[----:B------:R-:W-:Y:S02]  /*1470*/  FADD.FTZ R140, R194, R140 ;  /* 0x0000008cc28c7221 */ /* 0x000fe40000010000 */
[----:B------:R-:W-:Y:S01]  /*1480*/  FFMA.FTZ R112, R204, R194, R112 ;  /* 0x000000c2cc707223 */ /* 0x000fe20000010070 */
[----:B------:R-:W-:-:S02]  /*1490*/  IADD3 R173, R176, 0x200, RZ ;  /* 0x00000200b0ad7810 */ /* 0x000fc40007ffe0ff */
[----:B------:R-:W-:Y:S02]  /*14a0*/  IADD3 R170, R176, 0x300, RZ ;  /* 0x00000300b0aa7810 */ /* 0x000fe40007ffe0ff */
[----:B------:R-:W-:-:S04]  /*14b0*/  LEA R68, P0, R173, c[0x0][0x188], 0x4 ;  /* 0x00006200ad447a11 */ /* 0x000fc800078020ff */
[----:B------:R-:W-:Y:S02]  /*14c0*/  LEA.HI.X R69, R173, c[0x0][0x18c], RZ, 0x4, P0 ;  /* 0x00006300ad457a11 */ /* 0x000fe400000f24ff */
[----:B------:R-:W-:-:S04]  /*14d0*/  LEA R64, P0, R170, c[0x0][0x188], 0x4 ;  /* 0x00006200aa407a11 */ /* 0x000fc800078020ff */
[----:B------:R-:W-:Y:S01]  /*14e0*/  LEA.HI.X R65, R170, c[0x0][0x18c], RZ, 0x4, P0 ;  /* 0x00006300aa417a11 */ /* 0x000fe200000f24ff */
[----:B--2---:R-:W-:Y:S01]  /*14f0*/  FFMA.FTZ R203, R0, R194, R203 ;  /* 0x000000c200cb7223 */ /* 0x004fe200000100cb */
[----:B------:R-:W-:Y:S01]  /*1500*/  HADD2.F32 R194, -RZ, R193.H0_H0 ;  /* 0x200000c1ffc27230 */ /* 0x000fe20000004100 */
[----:B------:R-:W-:Y:S01]  /*1510*/  FMUL.FTZ R193, R174, R100 ;  /* 0x00000064aec17220 */ /* 0x000fe20000410000 */
[----:B------:R-:W-:Y:S01]  /*1520*/  ISETP.NE.U32.AND P0, PT, RZ, c[0x0][0x218], PT ;  /* 0x00008600ff007a0c */ /* 0x000fe20003f05070 */
[----:B------:R-:W2:Y:S03]  /*1530*/  LDL R100, [R1+0x3c] ;  /* 0x00003c0001647983 */ /* 0x000ea60000100800 */
[----:B------:R-:W-:Y:S02]  /*1540*/  ISETP.NE.AND.EX P0, PT, RZ, c[0x0][0x21c], PT, P0 ;  /* 0x00008700ff007a0c */ /* 0x000fe40003f05300 */
[----:B------:R-:W-:-:S02]  /*1550*/  IADD3 R172, R176, 0x400, RZ ;  /* 0x00000400b0ac7810 */ /* 0x000fc40007ffe0ff */
[----:B------:R-:W-:Y:S01]  /*1560*/  SHF.R.U64 R158, R56, 0x10, R57 ;  /* 0x00000010389e7819 */ /* 0x000fe20000001239 */
[----:B------:R-:W-:Y:S01]  /*1570*/  FADD.FTZ R183, R62, R183 ;  /* 0x000000b73eb77221 */ /* 0x000fe20000010000 */
[----:B------:R-:W-:Y:S01]  /*1580*/  LEA R56, P2, R172, c[0x0][0x188], 0x4 ;  /* 0x00006200ac387a11 */ /* 0x000fe200078420ff */
[----:B------:R-:W-:Y:S01]  /*1590*/  FFMA.FTZ R8, R189, R62, R8 ;  /* 0x0000003ebd087223 */ /* 0x000fe20000010008 */
[----:B------:R-:W-:Y:S01]  /*15a0*/  IADD3 R179, R176, 0x500, RZ ;  /* 0x00000500b0b37810 */ /* 0x000fe20007ffe0ff */
[----:B------:R-:W-:Y:S01]  /*15b0*/  FMUL.FTZ R191, R174, R191 ;  /* 0x000000bfaebf7220 */ /* 0x000fe20000410000 */
[C---:B------:R-:W-:Y:S02]  /*15c0*/  IADD3 R180, R176.reuse, 0x600, RZ ;  /* 0x00000600b0b47810 */ /* 0x040fe40007ffe0ff */
[----:B------:R-:W-:Y:S01]  /*15d0*/  MOV R205, R162 ;  /* 0x000000a200cd7202 */ /* 0x000fe20000000f00 */
[----:B------:R-:W-:Y:S01]  /*15e0*/  FADD.FTZ R181, R195, R181 ;  /* 0x000000b5c3b57221 */ /* 0x000fe20000010000 */
[----:B------:R-:W-:Y:S01]  /*15f0*/  @P0 LEA R60, P1, R176, c[0x0][0x218], 0x4 ;  /* 0x00008600b03c0a11 */ /* 0x000fe200078220ff */
[----:B------:R-:W-:Y:S01]  /*1600*/  FFMA.FTZ R10, R202, R195, R10 ;  /* 0x000000c3ca0a7223 */ /* 0x000fe2000001000a */
[----:B------:R-:W-:Y:S01]  /*1610*/  MOV R197, R161 ;  /* 0x000000a100c57202 */ /* 0x000fe20000000f00 */
[----:B------:R-:W-:Y:S01]  /*1620*/  IMAD.WIDE.U32 R144, R173, R206, c[0x0][0x208] ;  /* 0x00008200ad907625 */ /* 0x000fe200078e00ce */
[----:B------:R-:W-:Y:S01]  /*1630*/  @P0 LEA.HI.X R61, R176, c[0x0][0x21c], RZ, 0x4, P1 ;  /* 0x00008700b03d0a11 */ /* 0x000fe200008f24ff */
[----:B------:R-:W3:Y:S01]  /*1640*/  LDL R0, [R1+0x38] ;  /* 0x0000380001007983 */ /* 0x000ee20000100800 */
[----:B------:R-:W-:-:S02]  /*1650*/  @P0 LEA R156, P1, R175, c[0x0][0x218], 0x4 ;  /* 0x00008600af9c0a11 */ /* 0x000fc400078220ff */
[----:B------:R-:W-:Y:S01]  /*1660*/  LEA.HI.X R57, R172, c[0x0][0x18c], RZ, 0x4, P2 ;  /* 0x00006300ac397a11 */ /* 0x000fe200010f24ff */
[----:B------:R-:W-:Y:S01]  /*1670*/  HADD2.F32 R158, -RZ, R158.H0_H0 ;  /* 0x2000009eff9e7230 */ /* 0x000fe20000004100 */
[----:B------:R-:W-:Y:S01]  /*1680*/  @P0 LEA.HI.X R157, R175, c[0x0][0x21c], RZ, 0x4, P1 ;  /* 0x00008700af9d0a11 */ /* 0x000fe200008f24ff */
[C---:B------:R-:W-:Y:S01]  /*1690*/  IMAD.WIDE.U32 R146, R173.reuse, R206, c[0x0][0x210] ;  /* 0x00008400ad927625 */ /* 0x040fe200078e00ce */
[C---:B------:R-:W-:Y:S02]  /*16a0*/  @P0 LEA R62, P2, R173.reuse, c[0x0][0x218], 0x4 ;  /* 0x00008600ad3e0a11 */ /* 0x040fe400078420ff */
[----:B------:R-:W-:Y:S01]  /*16b0*/  SHF.R.U64 R196, R162, 0x10, R163 ;  /* 0x00000010a2c47819 */ /* 0x000fe200000012a3 */
[----:B------:R0:W5:Y:S01]  /*16c0*/  @P0 LDG.E.128 R76, [R156.64] ;  /* 0x000000049c4c0981 */ /* 0x000162000c1e1d00 */
[----:B------:R-:W-:Y:S01]  /*16d0*/  @P0 LEA.HI.X R63, R173, c[0x0][0x21c], RZ, 0x4, P2 ;  /* 0x00008700ad3f0a11 */ /* 0x000fe200010f24ff */
[-C--:B------:R-:W-:Y:S01]  /*16e0*/  FFMA.FTZ R190, R199, R158.reuse, R190 ;  /* 0x0000009ec7be7223 */ /* 0x080fe200000100be */
[----:B------:R-:W-:Y:S01]  /*16f0*/  SHF.R.U64 R195, R160, 0x10, R161 ;  /* 0x00000010a0c37819 */ /* 0x000fe200000012a1 */
[----:B------:R-:W-:Y:S01]  /*1700*/  FADD.FTZ R30, R158, R30 ;  /* 0x0000001e9e1e7221 */ /* 0x000fe20000010000 */
[----:B------:R-:W-:Y:S01]  /*1710*/  MOV R198, R163 ;  /* 0x000000a300c67202 */ /* 0x000fe20000000f00 */
[----:B------:R-:W-:Y:S01]  /*1720*/  FFMA.FTZ R114, R191, R158, R114 ;  /* 0x0000009ebf727223 */ /* 0x000fe20000010072 */
[----:B------:R-:W-:Y:S01]  /*1730*/  SHF.R.U32.HI R200, RZ, 0x10, R163 ;  /* 0x00000010ffc87819 */ /* 0x000fe200000116a3 */
[-C--:B------:R-:W-:Y:S01]  /*1740*/  IMAD.WIDE.U32 R148, R170, R206.reuse, c[0x0][0x208] ;  /* 0x00008200aa947625 */ /* 0x080fe200078e00ce */
[----:B------:R-:W-:Y:S01]  /*1750*/  HADD2.F32 R205, -RZ, R205.H0_H0 ;  /* 0x200000cdffcd7230 */ /* 0x000fe20000004100 */
[C---:B0-----:R-:W-:Y:S01]  /*1760*/  @P0 LEA R156, P2, R172.reuse, c[0x0][0x218], 0x4 ;  /* 0x00008600ac9c0a11 */ /* 0x041fe200078420ff */
[----:B------:R-:W4:Y:S03]  /*1770*/  LDG.E.64 R144, [R144.64] ;  /* 0x0000000490907981 */ /* 0x000f26000c1e1b00 */
[----:B------:R-:W-:Y:S01]  /*1780*/  @P0 LEA.HI.X R157, R172, c[0x0][0x21c], RZ, 0x4, P2 ;  /* 0x00008700ac9d0a11 */ /* 0x000fe200010f24ff */
[-C--:B------:R-:W-:Y:S01]  /*1790*/  IMAD.WIDE.U32 R150, R170, R206.reuse, c[0x0][0x210] ;  /* 0x00008400aa967625 */ /* 0x080fe200078e00ce */
[----:B------:R-:W-:Y:S01]  /*17a0*/  SHF.R.U32.HI R199, RZ, 0x10, R161 ;  /* 0x00000010ffc77819 */ /* 0x000fe200000116a1 */
[----:B------:R-:W3:Y:S02]  /*17b0*/  LDG.E.128 R68, [R68.64] ;  /* 0x0000000444447981 */ /* 0x000ee4000c1e1d00 */
[----:B------:R-:W-:-:S02]  /*17c0*/  IMAD.WIDE.U32 R152, R172, R206, c[0x0][0x208] ;  /* 0x00008200ac987625 */ /* 0x000fc400078e00ce */
[----:B------:R0:W5:Y:S02]  /*17d0*/  @P0 LDG.E.128 R88, [R156.64] ;  /* 0x000000049c580981 */ /* 0x000164000c1e1d00 */
[-C--:B------:R-:W-:Y:S02]  /*17e0*/  IMAD.WIDE.U32 R154, R172, R206.reuse, c[0x0][0x210] ;  /* 0x00008400ac9a7625 */ /* 0x080fe400078e00ce */
[----:B------:R-:W3:Y:S02]  /*17f0*/  LDG.E.128 R64, [R64.64] ;  /* 0x0000000440407981 */ /* 0x000ee4000c1e1d00 */
[----:B------:R-:W-:-:S04]  /*1800*/  IMAD.WIDE.U32 R158, R179, R206, c[0x0][0x210] ;  /* 0x00008400b39e7625 */ /* 0x000fc800078e00ce */
[----:B------:R-:W-:Y:S02]  /*1810*/  FADD.FTZ R137, R194, R137 ;  /* 0x00000089c2897221 */ /* 0x000fe40000010000 */
[----:B------:R-:W-:Y:S02]  /*1820*/  FFMA.FTZ R109, R193, R194, R109 ;  /* 0x000000c2c16d7223 */ /* 0x000fe4000001006d */
[----:B------:R-:W-:Y:S01]  /*1830*/  FADD.FTZ R101, -R192, R101 ;  /* 0x00000065c0657221 */ /* 0x000fe20000010100 */
[----:B------:R-:W-:Y:S01]  /*1840*/  HADD2.F32 R195, -RZ, R195.H0_H0 ;  /* 0x200000c3ffc37230 */ /* 0x000fe20000004100 */
[-C--:B0-----:R-:W-:Y:S01]  /*1850*/  IMAD.WIDE.U32 R156, R179, R206.reuse, c[0x0][0x208] ;  /* 0x00008200b39c7625 */ /* 0x081fe200078e00ce */
[----:B------:R-:W3:Y:S03]  /*1860*/  LDG.E.64 R146, [R146.64] ;  /* 0x0000000492927981 */ /* 0x000ee6000c1e1b00 */
[----:B------:R-:W-:-:S04]  /*1870*/  IMAD.WIDE.U32 R160, R180, R206, c[0x0][0x208] ;  /* 0x00008200b4a07625 */ /* 0x000fc800078e00ce */
[----:B------:R-:W-:Y:S01]  /*1880*/  FADD.FTZ R102, -R192, R102 ;  /* 0x00000066c0667221 */ /* 0x000fe20000010100 */
[----:B------:R-:W-:Y:S01]  /*1890*/  HADD2.F32 R197, -RZ, R197.H0_H0 ;  /* 0x200000c5ffc57230 */ /* 0x000fe20000004100 */
[----:B------:R-:W-:Y:S01]  /*18a0*/  IMAD.WIDE.U32 R162, R180, R206, c[0x0][0x210] ;  /* 0x00008400b4a27625 */ /* 0x000fe200078e00ce */
[----:B------:R-:W3:Y:S04]  /*18b0*/  LDG.E.64 R148, [R148.64] ;  /* 0x0000000494947981 */ /* 0x000ee8000c1e1b00 */
[----:B------:R-:W3:Y:S01]  /*18c0*/  LDL R206, [R1+0x40] ;  /* 0x0000400001ce7983 */ /* 0x000ee20000100800 */
[----:B------:R-:W-:Y:S02]  /*18d0*/  FADD.FTZ R177, R205, R177 ;  /* 0x000000b1cdb17221 */ /* 0x000fe40000010000 */
[----:B------:R-:W-:Y:S01]  /*18e0*/  FFMA.FTZ R12, R193, R205, R12 ;  /* 0x000000cdc10c7223 */ /* 0x000fe2000001000c */
[----:B------:R-:W4:Y:S01]  /*18f0*/  LDG.E.128 R56, [R56.64] ;  /* 0x0000000438387981 */ /* 0x000f22000c1e1d00 */
[----:B------:R-:W-:-:S03]  /*1900*/  FADD.FTZ R103, -R192, R103 ;  /* 0x00000067c0677221 */ /* 0x000fc60000010100 */
[----:B------:R0:W5:Y:S04]  /*1910*/  @P0 LDG.E.128 R72, [R60.64] ;  /* 0x000000043c480981 */ /* 0x000168000c1e1d00 */
[----:B------:R1:W5:Y:S01]  /*1920*/  @P0 LDG.E.128 R80, [R62.64] ;  /* 0x000000043e500981 */ /* 0x000362000c1e1d00 */
[----:B--2---:R-:W-:Y:S01]  /*1930*/  FMUL.FTZ R100, R100, R205 ;  /* 0x000000cd64647220 */ /* 0x004fe20000410000 */
[----:B------:R-:W-:Y:S02]  /*1940*/  HADD2.F32 R199, -RZ, R199.H0_H0 ;  /* 0x200000c7ffc77230 */ /* 0x000fe40000004100 */
[----:B------:R-:W2:Y:S01]  /*1950*/  LDL R205, [R1+0x34] ;  /* 0x0000340001cd7983 */ /* 0x000ea20000100800 */
[----:B------:R-:W-:Y:S02]  /*1960*/  FADD.FTZ R138, R195, R138 ;  /* 0x0000008ac38a7221 */ /* 0x000fe40000010000 */
[----:B------:R-:W-:Y:S01]  /*1970*/  FADD.FTZ R135, R197, R135 ;  /* 0x00000087c5877221 */ /* 0x000fe20000010000 */
[----:B------:R-:W4:Y:S04]  /*1980*/  LDG.E.64 R150, [R150.64] ;  /* 0x0000000496967981 */ /* 0x000f28000c1e1b00 */
[----:B------:R-:W4:Y:S04]  /*1990*/  LDG.E.64 R154, [R154.64] ;  /* 0x000000049a9a7981 */ /* 0x000f28000c1e1b00 */
[----:B------:R-:W4:Y:S04]  /*19a0*/  LDG.E.64 R152, [R152.64] ;  /* 0x0000000498987981 */ /* 0x000f28000c1e1b00 */
[----:B------:R-:W4:Y:S04]  /*19b0*/  LDG.E.64 R156, [R156.64] ;  /* 0x000000049c9c7981 */ /* 0x000f28000c1e1b00 */
[----:B------:R-:W4:Y:S01]  /*19c0*/  LDG.E.64 R158, [R158.64] ;  /* 0x000000049e9e7981 */ /* 0x000f22000c1e1b00 */
[----:B------:R-:W-:-:S02]  /*19d0*/  FADD.FTZ R182, R104, R182 ;  /* 0x000000b668b67221 */ /* 0x000fc40000010000 */
[----:B------:R-:W-:Y:S01]  /*19e0*/  FFMA.FTZ R9, R204, R104, R9 ;  /* 0x00000068cc097223 */ /* 0x000fe20000010009 */
[----:B------:R-:W4:Y:S01]  /*19f0*/  LDG.E.64 R162, [R162.64] ;  /* 0x00000004a2a27981 */ /* 0x000f22000c1e1b00 */
[----:B------:R-:W-:Y:S02]  /*1a00*/  FADD.FTZ R184, R105, R184 ;  /* 0x000000b869b87221 */ /* 0x000fe40000010000 */
[----:B------:R-:W-:Y:S01]  /*1a10*/  FFMA.FTZ R7, R191, R105, R7 ;  /* 0x00000069bf077223 */ /* 0x000fe20000010007 */
[----:B------:R-:W4:Y:S01]  /*1a20*/  LDG.E.64 R160, [R160.64] ;  /* 0x00000004a0a07981 */ /* 0x000f22000c1e1b00 */
[----:B---3--:R-:W-:Y:S01]  /*1a30*/  FFMA.FTZ R194, R206, R194, R100 ;  /* 0x000000c2cec27223 */ /* 0x008fe20000010064 */
[----:B------:R-:W-:Y:S01]  /*1a40*/  HADD2.F32 R100, -RZ, R196.H0_H0 ;  /* 0x200000c4ff647230 */ /* 0x000fe20000004100 */
[----:B------:R-:W-:Y:S01]  /*1a50*/  FMUL.FTZ R196, R174, R101 ;  /* 0x00000065aec47220 */ /* 0x000fe20000410000 */
[----:B------:R-:W3:Y:S03]  /*1a60*/  LDL R206, [R1+0x30] ;  /* 0x0000300001ce7983 */ /* 0x000ee60000100800 */
[----:B------:R-:W-:-:S02]  /*1a70*/  FFMA.FTZ R110, R196, R195, R110 ;  /* 0x000000c3c46e7223 */ /* 0x000fc4000001006e */
[----:B--2---:R-:W-:Y:S02]  /*1a80*/  FMUL.FTZ R101, R205, R100 ;  /* 0x00000064cd657220 */ /* 0x004fe40000410000 */
[----:B------:R-:W2:Y:S02]  /*1a90*/  LDL R205, [R1+0x24] ;  /* 0x0000240001cd7983 */ /* 0x000ea40000100800 */
[----:B------:R-:W-:Y:S02]  /*1aa0*/  FFMA.FTZ R195, R0, R195, R101 ;  /* 0x000000c300c37223 */ /* 0x000fe40000010065 */
[----:B------:R-:W2:Y:S04]  /*1ab0*/  LDL R101, [R1+0x2c] ;  /* 0x00002c0001657983 */ /* 0x000ea80000100800 */
[----:B------:R-:W3:Y:S01]  /*1ac0*/  LDL R0, [R1+0x28] ;  /* 0x0000280001007983 */ /* 0x000ee20000100800 */
[----:B------:R-:W-:-:S02]  /*1ad0*/  FADD.FTZ R178, R100, R178 ;  /* 0x000000b264b27221 */ /* 0x000fc40000010000 */
[----:B------:R-:W-:Y:S01]  /*1ae0*/  FFMA.FTZ R11, R196, R100, R11 ;  /* 0x00000064c40b7223 */ /* 0x000fe2000001000b */
[----:B------:R-:W-:Y:S01]  /*1af0*/  HADD2.F32 R100, -RZ, R198.H0_H0 ;  /* 0x200000c6ff647230 */ /* 0x000fe20000004100 */
[----:B------:R-:W-:-:S04]  /*1b00*/  FMUL.FTZ R198, R174, R102 ;  /* 0x00000066aec67220 */ /* 0x000fc80000410000 */
[----:B------:R-:W-:Y:S02]  /*1b10*/  FADD.FTZ R26, R100, R26 ;  /* 0x0000001a641a7221 */ /* 0x000fe40000010000 */
[CC--:B------:R-:W-:Y:S02]  /*1b20*/  FFMA.FTZ R14, R198.reuse, R100.reuse, R14 ;  /* 0x00000064c60e7223 */ /* 0x0c0fe4000001000e */
[----:B------:R-:W-:Y:S02]  /*1b30*/  FFMA.FTZ R51, R198, R197, R51 ;  /* 0x000000c5c6337223 */ /* 0x000fe40000010033 */
[----:B------:R-:W-:Y:S01]  /*1b40*/  FADD.FTZ R136, R199, R136 ;  /* 0x00000088c7887221 */ /* 0x000fe20000010000 */
[----:B----4-:R-:W-:Y:S01]  /*1b50*/  MOV R102, R145 ;  /* 0x0000009100667202 */ /* 0x010fe20000000f00 */
[----:B--2---:R-:W-:Y:S01]  /*1b60*/  FMUL.FTZ R101, R101, R100 ;  /* 0x0000006465657220 */ /* 0x004fe20000410000 */
[----:B------:R-:W-:Y:S01]  /*1b70*/  HADD2.F32 R100, -RZ, R200.H0_H0 ;  /* 0x200000c8ff647230 */ /* 0x000fe20000004100 */
[----:B------:R-:W-:-:S02]  /*1b80*/  FMUL.FTZ R200, R174, R103 ;  /* 0x00000067aec87220 */ /* 0x000fc40000410000 */
[----:B---3--:R-:W-:Y:S02]  /*1b90*/  FFMA.FTZ R197, R206, R197, R101 ;  /* 0x000000c5cec57223 */ /* 0x008fe40000010065 */
[----:B------:R-:W-:Y:S02]  /*1ba0*/  FMUL.FTZ R101, R205, R100 ;  /* 0x00000064cd657220 */ /* 0x000fe40000410000 */
[-C--:B------:R-:W-:Y:S01]  /*1bb0*/  FFMA.FTZ R108, R200, R199.reuse, R108 ;  /* 0x000000c7c86c7223 */ /* 0x080fe2000001006c */
[----:B------:R-:W-:Y:S01]  /*1bc0*/  SHF.R.U32.HI R103, RZ, 0x10, R145 ;  /* 0x00000010ff677819 */ /* 0x000fe20000011691 */
[----:B------:R-:W-:Y:S01]  /*1bd0*/  FFMA.FTZ R199, R0, R199, R101 ;  /* 0x000000c700c77223 */ /* 0x000fe20000010065 */
[----:B------:R-:W-:Y:S01]  /*1be0*/  SHF.R.U64 R101, R144, 0x10, R145 ;  /* 0x0000001090657819 */ /* 0x000fe20000001291 */
[----:B------:R-:W-:Y:S01]  /*1bf0*/  FADD.FTZ R171, R100, R171 ;  /* 0x000000ab64ab7221 */ /* 0x000fe20000010000 */
[----:B------:R-:W-:Y:S01]  /*1c00*/  MOV R205, R146 ;  /* 0x0000009200cd7202 */ /* 0x000fe20000000f00 */
[----:B------:R-:W-:Y:S01]  /*1c10*/  FFMA.FTZ R13, R200, R100, R13 ;  /* 0x00000064c80d7223 */ /* 0x000fe2000001000d */
[----:B------:R-:W-:Y:S01]  /*1c20*/  MOV R100, R144 ;  /* 0x0000009000647202 */ /* 0x000fe20000000f00 */
[----:B------:R-:W2:Y:S01]  /*1c30*/  LDL R0, [R1+0x20] ;  /* 0x0000200001007983 */ /* 0x000ea20000100800 */
[----:B------:R-:W-:-:S02]  /*1c40*/  SHF.R.U64 R146, R146, 0x10, R147 ;  /* 0x0000001092927819 */ /* 0x000fc40000001293 */
[----:B------:R-:W-:Y:S01]  /*1c50*/  MOV R144, R147 ;  /* 0x0000009300907202 */ /* 0x000fe20000000f00 */
[----:B------:R-:W3:Y:S01]  /*1c60*/  LDL R206, [R1+0x18] ;  /* 0x0000180001ce7983 */ /* 0x000ee20000100800 */
[----:B------:R-:W-:Y:S01]  /*1c70*/  SHF.R.U32.HI R145, RZ, 0x10, R147 ;  /* 0x00000010ff917819 */ /* 0x000fe20000011693 */
[----:B------:R-:W-:Y:S01]  /*1c80*/  FADD.FTZ R147, -R192, R68 ;  /* 0x00000044c0937221 */ /* 0x000fe20000010100 */
[----:B------:R-:W-:-:S03]  /*1c90*/  HADD2.F32 R68, -RZ, R100.H0_H0 ;  /* 0x20000064ff447230 */ /* 0x000fc60000004100 */
[----:B------:R-:W-:Y:S02]  /*1ca0*/  FMUL.FTZ R100, R174, R147 ;  /* 0x00000093ae647220 */ /* 0x000fe40000410000 */
[----:B------:R-:W4:Y:S01]  /*1cb0*/  LDL R147, [R1+0x1c] ;  /* 0x00001c0001937983 */ /* 0x000f220000100800 */
[----:B------:R-:W-:Y:S01]  /*1cc0*/  HADD2.F32 R205, -RZ, R205.H0_H0 ;  /* 0x200000cdffcd7230 */ /* 0x000fe20000004100 */
[----:B------:R-:W-:Y:S02]  /*1cd0*/  FADD.FTZ R133, R68, R133 ;  /* 0x0000008544857221 */ /* 0x000fe40000010000 */
[C---:B------:R-:W-:Y:S02]  /*1ce0*/  FFMA.FTZ R49, R100.reuse, R68, R49 ;  /* 0x0000004464317223 */ /* 0x040fe40000010031 */
[----:B------:R-:W-:Y:S02]  /*1cf0*/  FADD.FTZ R143, R205, R143 ;  /* 0x0000008fcd8f7221 */ /* 0x000fe40000010000 */
[----:B------:R-:W-:-:S02]  /*1d00*/  FFMA.FTZ R16, R100, R205, R16 ;  /* 0x000000cd64107223 */ /* 0x000fc40000010010 */
[----:B----4-:R-:W-:-:S04]  /*1d10*/  FMUL.FTZ R147, R147, R205 ;  /* 0x000000cd93937220 */ /* 0x010fc80000410000 */
[----:B--2---:R-:W-:Y:S02]  /*1d20*/  FFMA.FTZ R68, R0, R68, R147 ;  /* 0x0000004400447223 */ /* 0x004fe40000010093 */
[----:B------:R2:W5:Y:S04]  /*1d30*/  LDL.LU R0, [R1+0x64] ;  /* 0x0000640001007983 */ /* 0x0005680000300800 */
[----:B------:R-:W4:Y:S01]  /*1d40*/  LDL R205, [R1+0x14] ;  /* 0x0000140001cd7983 */ /* 0x000f220000100800 */
[----:B------:R-:W-:Y:S01]  /*1d50*/  FADD.FTZ R147, -R192, R69 ;  /* 0x00000045c0937221 */ /* 0x000fe20000010100 */
[----:B------:R-:W-:Y:S02]  /*1d60*/  HADD2.F32 R146, -RZ, R146.H0_H0 ;  /* 0x20000092ff927230 */ /* 0x000fe40000004100 */
[----:B------:R-:W-:Y:S01]  /*1d70*/  HADD2.F32 R69, -RZ, R101.H0_H0 ;  /* 0x20000065ff457230 */ /* 0x000fe20000004100 */
[----:B------:R-:W-:-:S02]  /*1d80*/  FMUL.FTZ R101, R174, R147 ;  /* 0x00000093ae657220 */ /* 0x000fc40000410000 */
[----:B------:R-:W-:Y:S02]  /*1d90*/  FADD.FTZ R22, R146, R22 ;  /* 0x0000001692167221 */ /* 0x000fe40000010000 */
[-C--:B------:R-:W-:Y:S02]  /*1da0*/  FFMA.FTZ R15, R101, R146.reuse, R15 ;  /* 0x00000092650f7223 */ /* 0x080fe4000001000f */
[----:B------:R-:W-:Y:S02]  /*1db0*/  FADD.FTZ R134, R69, R134 ;  /* 0x0000008645867221 */ /* 0x000fe40000010000 */
[-C--:B------:R-:W-:Y:S02]  /*1dc0*/  FFMA.FTZ R50, R101, R69.reuse, R50 ;  /* 0x0000004565327223 */ /* 0x080fe40000010032 */
[----:B----4-:R-:W-:Y:S02]  /*1dd0*/  FMUL.FTZ R147, R205, R146 ;  /* 0x00000092cd937220 */ /* 0x010fe40000410000 */
[----:B------:R-:W-:Y:S01]  /*1de0*/  FADD.FTZ R146, -R192, R70 ;  /* 0x00000046c0927221 */ /* 0x000fe20000010100 */
[----:B------:R-:W-:Y:S01]  /*1df0*/  HADD2.F32 R70, -RZ, R102.H0_H0 ;  /* 0x20000066ff467230 */ /* 0x000fe20000004100 */
[----:B---3--:R-:W-:Y:S01]  /*1e00*/  FFMA.FTZ R69, R206, R69, R147 ;  /* 0x00000045ce457223 */ /* 0x008fe20000010093 */
[----:B------:R-:W3:Y:S01]  /*1e10*/  LDL R205, [R1+0x8] ;  /* 0x0000080001cd7983 */ /* 0x000ee20000100800 */
[----:B------:R-:W-:-:S03]  /*1e20*/  FMUL.FTZ R102, R174, R146 ;  /* 0x00000092ae667220 */ /* 0x000fc60000410000 */
[----:B------:R-:W4:Y:S04]  /*1e30*/  LDL R146, [R1+0xc] ;  /* 0x00000c0001927983 */ /* 0x000f280000100800 */
[----:B------:R-:W2:Y:S04]  /*1e40*/  LDL R206, [R1+0x4] ;  /* 0x0000040001ce7983 */ /* 0x000ea80000100800 */
[----:B------:R-:W3:Y:S01]  /*1e50*/  LDL R147, [R1+0x10] ;  /* 0x0000100001937983 */ /* 0x000ee20000100800 */
[----:B------:R-:W-:Y:S02]  /*1e60*/  HADD2.F32 R144, -RZ, R144.H0_H0 ;  /* 0x20000090ff907230 */ /* 0x000fe40000004100 */
[----:B------:R-:W-:-:S03]  /*1e70*/  HADD2.F32 R145, -RZ, R145.H0_H0 ;  /* 0x20000091ff917230 */ /* 0x000fc60000004100 */
[----:B------:R-:W-:Y:S02]  /*1e80*/  FADD.FTZ R25, R144, R25 ;  /* 0x0000001990197221 */ /* 0x000fe40000010000 */
[----:B------:R-:W-:Y:S01]  /*1e90*/  FFMA.FTZ R18, R102, R144, R18 ;  /* 0x0000009066127223 */ /* 0x000fe20000010012 */
[----:B0-----:R-:W-:-:S04]  /*1ea0*/  @P0 LEA R60, P1, R170, c[0x0][0x218], 0x4 ;  /* 0x00008600aa3c0a11 */ /* 0x001fc800078220ff */
[----:B------:R-:W-:Y:S02]  /*1eb0*/  @P0 LEA.HI.X R61, R170, c[0x0][0x21c], RZ, 0x4, P1 ;  /* 0x00008700aa3d0a11 */ /* 0x000fe400008f24ff */
[----:B-1----:R-:W-:-:S03]  /*1ec0*/  @P0 LEA R62, P1, R179, c[0x0][0x218], 0x4 ;  /* 0x00008600b33e0a11 */ /* 0x002fc600078220ff */
[----:B------:R0:W5:Y:S01]  /*1ed0*/  @P0 LDG.E.128 R84, [R60.64] ;  /* 0x000000043c540981 */ /* 0x000162000c1e1d00 */
[----:B------:R-:W-:-:S05]  /*1ee0*/  @P0 LEA.HI.X R63, R179, c[0x0][0x21c], RZ, 0x4, P1 ;  /* 0x00008700b33f0a11 */ /* 0x000fca00008f24ff */
[----:B------:R1:W5:Y:S01]  /*1ef0*/  @P0 LDG.E.128 R92, [R62.64] ;  /* 0x000000043e5c0981 */ /* 0x000362000c1e1d00 */
[----:B0-----:R-:W-:-:S04]  /*1f00*/  @P0 LEA R60, P1, R180, c[0x0][0x218], 0x4 ;  /* 0x00008600b43c0a11 */ /* 0x001fc800078220ff */
[----:B------:R-:W-:-:S05]  /*1f10*/  @P0 LEA.HI.X R61, R180, c[0x0][0x21c], RZ, 0x4, P1 ;  /* 0x00008700b43d0a11 */ /* 0x000fca00008f24ff */
[----:B------:R0:W5:Y:S02]  /*1f20*/  @P0 LDG.E.128 R96, [R60.64] ;  /* 0x000000043c600981 */ /* 0x000164000c1e1d00 */
[----:B0-----:R-:W-:-:S04]  /*1f30*/  LEA R60, P0, R179, c[0x0][0x188], 0x4 ;  /* 0x00006200b33c7a11 */ /* 0x001fc800078020ff */
[----:B------:R-:W-:-:S06]  /*1f40*/  LEA.HI.X R61, R179, c[0x0][0x18c], RZ, 0x4, P0 ;  /* 0x00006300b33d7a11 */ /* 0x000fcc00000f24ff */
[----:B-1----:R-:W3:Y:S01]  /*1f50*/  LDG.E.128 R60, [R60.64] ;  /* 0x000000043c3c7981 */ /* 0x002ee2000c1e1d00 */
[----:B------:R-:W-:-:S04]  /*1f60*/  LEA R104, P0, R180, c[0x0][0x188], 0x4 ;  /* 0x00006200b4687a11 */ /* 0x000fc800078020ff */
[----:B------:R-:W-:-:S06]  /*1f70*/  LEA.HI.X R105, R180, c[0x0][0x18c], RZ, 0x4, P0 ;  /* 0x00006300b4697a11 */ /* 0x000fcc00000f24ff */
[----:B------:R-:W3:Y:S01]  /*1f80*/  LDG.E.128 R104, [R104.64] ;  /* 0x0000000468687981 */ /* 0x000ee2000c1e1d00 */
[----:B----4-:R-:W-:Y:S02]  /*1f90*/  FMUL.FTZ R146, R146, R144 ;  /* 0x0000009092927220 */ /* 0x010fe40000410000 */
[----:B--2---:R-:W-:Y:S02]  /*1fa0*/  FMUL.FTZ R144, R206, R145 ;  /* 0x00000091ce907220 */ /* 0x004fe40000410000 */
[----:B------:R-:W2:Y:S01]  /*1fb0*/  LDL R206, [R1] ;  /* 0x0000000001ce7983 */ /* 0x000ea20000100800 */
[----:B------:R-:W-:Y:S01]  /*1fc0*/  FADD.FTZ R71, -R192, R71 ;  /* 0x00000047c0477221 */ /* 0x000fe20000010100 */
[----:B------:R-:W-:-:S03]  /*1fd0*/  HADD2.F32 R103, -RZ, R103.H0_H0 ;  /* 0x20000067ff677230 */ /* 0x000fc60000004100 */
[----:B------:R-:W-:Y:S02]  /*1fe0*/  FMUL.FTZ R71, R174, R71 ;  /* 0x00000047ae477220 */ /* 0x000fe40000410000 */
[----:B------:R-:W-:Y:S02]  /*1ff0*/  FADD.FTZ R132, R103, R132 ;  /* 0x0000008467847221 */ /* 0x000fe40000010000 */
[-C--:B------:R-:W-:Y:S02]  /*2000*/  FFMA.FTZ R48, R71, R103.reuse, R48 ;  /* 0x0000006747307223 */ /* 0x080fe40000010030 */
[----:B---3--:R-:W-:Y:S01]  /*2010*/  FFMA.FTZ R103, R205, R103, R144 ;  /* 0x00000067cd677223 */ /* 0x008fe20000010090 */
[----:B------:R-:W-:Y:S01]  /*2020*/  MOV R205, R150 ;  /* 0x0000009600cd7202 */ /* 0x000fe20000000f00 */
[----:B------:R-:W-:Y:S02]  /*2030*/  FADD.FTZ R131, R70, R131 ;  /* 0x0000008346837221 */ /* 0x000fe40000010000 */
[----:B------:R-:W-:Y:S01]  /*2040*/  FFMA.FTZ R47, R102, R70, R47 ;  /* 0x00000046662f7223 */ /* 0x000fe2000001002f */
[----:B------:R-:W-:Y:S01]  /*2050*/  MOV R144, R148 ;  /* 0x0000009400907202 */ /* 0x000fe20000000f00 */
[----:B------:R-:W-:Y:S01]  /*2060*/  FFMA.FTZ R70, R147, R70, R146 ;  /* 0x0000004693467223 */ /* 0x000fe20000010092 */
[----:B------:R-:W-:Y:S01]  /*2070*/  SHF.R.U32.HI R147, RZ, 0x10, R149 ;  /* 0x00000010ff937819 */ /* 0x000fe20000011695 */
[----:B------:R-:W-:-:S02]  /*2080*/  FADD.FTZ R24, R145, R24 ;  /* 0x0000001891187221 */ /* 0x000fc40000010000 */
[----:B------:R-:W-:Y:S01]  /*2090*/  FFMA.FTZ R17, R71, R145, R17 ;  /* 0x0000009147117223 */ /* 0x000fe20000010011 */
[--C-:B------:R-:W-:Y:S01]  /*20a0*/  SHF.R.U64 R145, R148, 0x10, R149.reuse ;  /* 0x0000001094917819 */ /* 0x100fe20000001295 */
[----:B------:R-:W-:Y:S01]  /*20b0*/  IMAD.MOV.U32 R146, RZ, RZ, R149 ;  /* 0x000000ffff927224 */ /* 0x000fe200078e0095 */
[--C-:B------:R-:W-:Y:S01]  /*20c0*/  SHF.R.U64 R150, R150, 0x10, R151.reuse ;  /* 0x0000001096967819 */ /* 0x100fe20000001297 */
[----:B------:R-:W-:Y:S01]  /*20d0*/  HADD2.F32 R205, -RZ, R205.H0_H0 ;  /* 0x200000cdffcd7230 */ /* 0x000fe20000004100 */
[----:B------:R-:W-:Y:S02]  /*20e0*/  MOV R148, R151 ;  /* 0x0000009700947202 */ /* 0x000fe40000000f00 */
[----:B------:R-:W-:Y:S01]  /*20f0*/  SHF.R.U32.HI R149, RZ, 0x10, R151 ;  /* 0x00000010ff957819 */ /* 0x000fe20000011697 */
[C---:B------:R-:W-:Y:S01]  /*2100*/  FADD.FTZ R151, -R192.reuse, R64 ;  /* 0x00000040c0977221 */ /* 0x040fe20000010100 */
[----:B------:R-:W-:Y:S01]  /*2110*/  HADD2.F32 R64, -RZ, R144.H0_H0 ;  /* 0x20000090ff407230 */ /* 0x000fe20000004100 */
[----:B------:R-:W-:-:S02]  /*2120*/  FADD.FTZ R65, -R192, R65 ;  /* 0x00000041c0417221 */ /* 0x000fc40000010100 */
[----:B------:R-:W-:Y:S01]  /*2130*/  FADD.FTZ R66, -R192, R66 ;  /* 0x00000042c0427221 */ /* 0x000fe20000010100 */
[----:B------:R-:W-:Y:S01]  /*2140*/  HADD2.F32 R150, -RZ, R150.H0_H0 ;  /* 0x20000096ff967230 */ /* 0x000fe20000004100 */
[----:B------:R-:W-:Y:S01]  /*2150*/  FMUL.FTZ R144, R174, R151 ;  /* 0x00000097ae907220 */ /* 0x000fe20000410000 */
[----:B------:R-:W-:Y:S01]  /*2160*/  HADD2.F32 R148, -RZ, R148.H0_H0 ;  /* 0x20000094ff947230 */ /* 0x000fe20000004100 */
[----:B------:R-:W-:Y:S02]  /*2170*/  FMUL.FTZ R151, R252, R205 ;  /* 0x000000cdfc977220 */ /* 0x000fe40000410000 */
[C---:B------:R-:W-:Y:S02]  /*2180*/  FMUL.FTZ R65, R174.reuse, R65 ;  /* 0x00000041ae417220 */ /* 0x040fe40000410000 */
[----:B------:R-:W-:Y:S02]  /*2190*/  FMUL.FTZ R66, R174, R66 ;  /* 0x00000042ae427220 */ /* 0x000fe40000410000 */
[----:B------:R-:W-:-:S02]  /*21a0*/  FADD.FTZ R129, R64, R129 ;  /* 0x0000008140817221 */ /* 0x000fc40000010000 */
[----:B------:R-:W-:Y:S01]  /*21b0*/  FFMA.FTZ R45, R144, R64, R45 ;  /* 0x00000040902d7223 */ /* 0x000fe2000001002d */
[----:B------:R-:W-:Y:S01]  /*21c0*/  HADD2.F32 R149, -RZ, R149.H0_H0 ;  /* 0x20000095ff957230 */ /* 0x000fe20000004100 */
[----:B------:R-:W-:Y:S02]  /*21d0*/  FADD.FTZ R67, -R192, R67 ;  /* 0x00000043c0437221 */ /* 0x000fe40000010100 */
[----:B------:R-:W-:Y:S02]  /*21e0*/  FADD.FTZ R207, R150, R207 ;  /* 0x000000cf96cf7221 */ /* 0x000fe40000010000 */
[----:B------:R-:W-:Y:S02]  /*21f0*/  FFMA.FTZ R19, R65, R150, R19 ;  /* 0x0000009641137223 */ /* 0x000fe40000010013 */
[----:B------:R-:W-:Y:S02]  /*2200*/  FADD.FTZ R21, R148, R21 ;  /* 0x0000001594157221 */ /* 0x000fe40000010000 */
[----:B------:R-:W-:Y:S01]  /*2210*/  FFMA.FTZ R214, R66, R148, R214 ;  /* 0x0000009442d67223 */ /* 0x000fe200000100d6 */
[----:B------:R-:W-:-:S02]  /*2220*/  HADD2.F32 R146, -RZ, R146.H0_H0 ;  /* 0x20000092ff927230 */ /* 0x000fc40000004100 */
[----:B------:R-:W-:Y:S01]  /*2230*/  HADD2.F32 R145, -RZ, R145.H0_H0 ;  /* 0x20000091ff917230 */ /* 0x000fe20000004100 */
[----:B------:R-:W-:Y:S02]  /*2240*/  FADD.FTZ R185, R149, R185 ;  /* 0x000000b995b97221 */ /* 0x000fe40000010000 */
[----:B------:R-:W-:Y:S02]  /*2250*/  FADD.FTZ R127, R146, R127 ;  /* 0x0000007f927f7221 */ /* 0x000fe40000010000 */
[----:B------:R-:W-:Y:S02]  /*2260*/  FFMA.FTZ R43, R66, R146, R43 ;  /* 0x00000092422b7223 */ /* 0x000fe4000001002b */
[----:B------:R-:W-:Y:S02]  /*2270*/  FADD.FTZ R130, R145, R130 ;  /* 0x0000008291827221 */ /* 0x000fe40000010000 */
[----:B------:R-:W-:Y:S02]  /*2280*/  FFMA.FTZ R46, R65, R145, R46 ;  /* 0x00000091412e7223 */ /* 0x000fe4000001002e */
[----:B------:R-:W-:-:S02]  /*2290*/  FADD.FTZ R187, R205, R187 ;  /* 0x000000bbcdbb7221 */ /* 0x000fc40000010000 */
[----:B------:R-:W-:Y:S01]  /*22a0*/  FFMA.FTZ R20, R144, R205, R20 ;  /* 0x000000cd90147223 */ /* 0x000fe20000010014 */
[----:B------:R-:W-:Y:S01]  /*22b0*/  SHF.R.U32.HI R205, RZ, 0x10, R153 ;  /* 0x00000010ffcd7819 */ /* 0x000fe20000011699 */
[C---:B------:R-:W-:Y:S02]  /*22c0*/  FADD.FTZ R56, -R192.reuse, R56 ;  /* 0x00000038c0387221 */ /* 0x040fe40000010100 */
[C---:B------:R-:W-:Y:S02]  /*22d0*/  FADD.FTZ R57, -R192.reuse, R57 ;  /* 0x00000039c0397221 */ /* 0x040fe40000010100 */
[C---:B------:R-:W-:Y:S02]  /*22e0*/  FADD.FTZ R58, -R192.reuse, R58 ;  /* 0x0000003ac03a7221 */ /* 0x040fe40000010100 */
[----:B------:R-:W-:Y:S01]  /*22f0*/  FADD.FTZ R59, -R192, R59 ;  /* 0x0000003bc03b7221 */ /* 0x000fe20000010100 */
[----:B------:R-:W-:-:S05]  /*2300*/  HADD2.F32 R205, -RZ, R205.H0_H0 ;  /* 0x200000cdffcd7230 */ /* 0x000fca0000004100 */
[----:B------:R-:W-:Y:S02]  /*2310*/  FADD.FTZ R124, R205, R124 ;  /* 0x0000007ccd7c7221 */ /* 0x000fe40000010000 */
[C---:B------:R-:W-:Y:S02]  /*2320*/  FADD.FTZ R60, -R192.reuse, R60 ;  /* 0x0000003cc03c7221 */ /* 0x040fe40000010100 */
[C---:B------:R-:W-:Y:S02]  /*2330*/  FADD.FTZ R62, -R192.reuse, R62 ;  /* 0x0000003ec03e7221 */ /* 0x040fe40000010100 */
[----:B------:R-:W-:-:S04]  /*2340*/  FADD.FTZ R63, -R192, R63 ;  /* 0x0000003fc03f7221 */ /* 0x000fc80000010100 */
[----:B------:R-:W-:Y:S02]  /*2350*/  FMUL.FTZ R63, R174, R63 ;  /* 0x0000003fae3f7220 */ /* 0x000fe40000410000 */
[C---:B------:R-:W-:Y:S02]  /*2360*/  FADD.FTZ R61, -R192.reuse, R61 ;  /* 0x0000003dc03d7221 */ /* 0x040fe40000010100 */
[----:B------:R-:W-:-:S04]  /*2370*/  FADD.FTZ R104, -R192, R104 ;  /* 0x00000068c0687221 */ /* 0x000fc80000010100 */
[----:B------:R-:W-:Y:S02]  /*2380*/  FMUL.FTZ R104, R174, R104 ;  /* 0x00000068ae687220 */ /* 0x000fe40000410000 */
[----:B--2---:R-:W-:Y:S02]  /*2390*/  FFMA.FTZ R64, R206, R64, R151 ;  /* 0x00000040ce407223 */ /* 0x004fe40000010097 */
[----:B------:R-:W-:Y:S02]  /*23a0*/  FMUL.FTZ R151, R250, R150 ;  /* 0x00000096fa977220 */ /* 0x000fe40000410000 */
[----:B------:R-:W-:Y:S01]  /*23b0*/  FMUL.FTZ R150, R248, R148 ;  /* 0x00000094f8967220 */ /* 0x000fe20000410000 */
[----:B------:R-:W-:Y:S01]  /*23c0*/  HADD2.F32 R148, -RZ, R147.H0_H0 ;  /* 0x20000093ff947230 */ /* 0x000fe20000004100 */
[----:B------:R-:W-:Y:S02]  /*23d0*/  FMUL.FTZ R147, R174, R67 ;  /* 0x00000043ae937220 */ /* 0x000fe40000410000 */
[----:B------:R-:W-:-:S02]  /*23e0*/  FMUL.FTZ R67, R246, R149 ;  /* 0x00000095f6437220 */ /* 0x000fc40000410000 */
[----:B------:R-:W-:Y:S01]  /*23f0*/  FFMA.FTZ R215, R147, R149, R215 ;  /* 0x0000009593d77223 */ /* 0x000fe200000100d7 */
[----:B------:R-:W-:Y:S01]  /*2400*/  MOV R149, R154 ;  /* 0x0000009a00957202 */ /* 0x000fe20000000f00 */
[----:B------:R-:W-:Y:S01]  /*2410*/  FFMA.FTZ R146, R249, R146, R150 ;  /* 0x00000092f9927223 */ /* 0x000fe20000010096 */
[----:B------:R-:W-:Y:S01]  /*2420*/  SHF.R.U64 R150, R152, 0x10, R153 ;  /* 0x0000001098967819 */ /* 0x000fe20000001299 */
[----:B------:R-:W-:Y:S02]  /*2430*/  FADD.FTZ R128, R148, R128 ;  /* 0x0000008094807221 */ /* 0x000fe40000010000 */
[-C--:B------:R-:W-:Y:S02]  /*2440*/  FFMA.FTZ R44, R147, R148.reuse, R44 ;  /* 0x00000094932c7223 */ /* 0x080fe4000001002c */
[----:B------:R-:W-:Y:S01]  /*2450*/  FFMA.FTZ R67, R247, R148, R67 ;  /* 0x00000094f7437223 */ /* 0x000fe20000010043 */
[----:B------:R-:W-:Y:S01]  /*2460*/  MOV R148, R152 ;  /* 0x0000009800947202 */ /* 0x000fe20000000f00 */
[----:B------:R-:W-:Y:S01]  /*2470*/  FFMA.FTZ R145, R251, R145, R151 ;  /* 0x00000091fb917223 */ /* 0x000fe20000010097 */
[----:B------:R-:W-:-:S02]  /*2480*/  MOV R152, R153 ;  /* 0x0000009900987202 */ /* 0x000fc40000000f00 */
[--C-:B------:R-:W-:Y:S02]  /*2490*/  SHF.R.U64 R151, R154, 0x10, R155.reuse ;  /* 0x000000109a977819 */ /* 0x100fe4000000129b */
[----:B------:R-:W-:Y:S02]  /*24a0*/  MOV R153, R155 ;  /* 0x0000009b00997202 */ /* 0x000fe40000000f00 */
[----:B------:R-:W-:Y:S01]  /*24b0*/  SHF.R.U32.HI R154, RZ, 0x10, R155 ;  /* 0x00000010ff9a7819 */ /* 0x000fe2000001169b */
[----:B------:R-:W-:Y:S01]  /*24c0*/  HADD2.F32 R155, -RZ, R149.H0_H0 ;  /* 0x20000095ff9b7230 */ /* 0x000fe20000004100 */
[----:B------:R-:W-:Y:S01]  /*24d0*/  FMUL.FTZ R149, R174, R56 ;  /* 0x00000038ae957220 */ /* 0x000fe20000410000 */
[----:B------:R-:W-:-:S03]  /*24e0*/  HADD2.F32 R148, -RZ, R148.H0_H0 ;  /* 0x20000094ff947230 */ /* 0x000fc60000004100 */
[----:B------:R-:W-:Y:S02]  /*24f0*/  FMUL.FTZ R56, R244, R155 ;  /* 0x0000009bf4387220 */ /* 0x000fe40000410000 */
[----:B------:R-:W-:Y:S02]  /*2500*/  FADD.FTZ R125, R148, R125 ;  /* 0x0000007d947d7221 */ /* 0x000fe40000010000 */
[-C--:B------:R-:W-:Y:S02]  /*2510*/  FFMA.FTZ R41, R149, R148.reuse, R41 ;  /* 0x0000009495297223 */ /* 0x080fe40000010029 */
[----:B------:R-:W-:Y:S01]  /*2520*/  FFMA.FTZ R148, R245, R148, R56 ;  /* 0x00000094f5947223 */ /* 0x000fe20000010038 */
[----:B------:R-:W-:Y:S01]  /*2530*/  HADD2.F32 R56, -RZ, R151.H0_H0 ;  /* 0x20000097ff387230 */ /* 0x000fe20000004100 */
[----:B------:R-:W-:Y:S01]  /*2540*/  FMUL.FTZ R151, R174, R57 ;  /* 0x00000039ae977220 */ /* 0x000fe20000410000 */
[----:B------:R-:W-:-:S03]  /*2550*/  HADD2.F32 R150, -RZ, R150.H0_H0 ;  /* 0x20000096ff967230 */ /* 0x000fc60000004100 */
[-C--:B------:R-:W-:Y:S02]  /*2560*/  FMUL.FTZ R57, R242, R56.reuse ;  /* 0x00000038f2397220 */ /* 0x080fe40000410000 */
[----:B------:R-:W-:Y:S02]  /*2570*/  FADD.FTZ R3, R56, R3 ;  /* 0x0000000338037221 */ /* 0x000fe40000010000 */
[C---:B------:R-:W-:Y:S01]  /*2580*/  FFMA.FTZ R221, R151.reuse, R56, R221 ;  /* 0x0000003897dd7223 */ /* 0x040fe200000100dd */
[----:B------:R-:W-:Y:S01]  /*2590*/  HADD2.F32 R56, -RZ, R153.H0_H0 ;  /* 0x20000099ff387230 */ /* 0x000fe20000004100 */
[----:B------:R-:W-:Y:S02]  /*25a0*/  FMUL.FTZ R153, R174, R58 ;  /* 0x0000003aae997220 */ /* 0x000fe40000410000 */
[----:B------:R-:W-:Y:S02]  /*25b0*/  FADD.FTZ R126, R150, R126 ;  /* 0x0000007e967e7221 */ /* 0x000fe40000010000 */
[----:B------:R-:W-:-:S02]  /*25c0*/  FFMA.FTZ R42, R151, R150, R42 ;  /* 0x00000096972a7223 */ /* 0x000fc4000001002a */
[----:B------:R-:W-:Y:S02]  /*25d0*/  FFMA.FTZ R150, R243, R150, R57 ;  /* 0x00000096f3967223 */ /* 0x000fe40000010039 */
[-C--:B------:R-:W-:Y:S02]  /*25e0*/  FMUL.FTZ R57, R240, R56.reuse ;  /* 0x00000038f0397220 */ /* 0x080fe40000410000 */
[----:B------:R-:W-:Y:S02]  /*25f0*/  FADD.FTZ R141, R56, R141 ;  /* 0x0000008d388d7221 */ /* 0x000fe40000010000 */
[----:B------:R-:W-:Y:S01]  /*2600*/  FFMA.FTZ R218, R153, R56, R218 ;  /* 0x0000003899da7223 */ /* 0x000fe200000100da */
[----:B------:R-:W-:Y:S01]  /*2610*/  HADD2.F32 R56, -RZ, R154.H0_H0 ;  /* 0x2000009aff387230 */ /* 0x000fe20000004100 */
[----:B------:R-:W-:Y:S02]  /*2620*/  FADD.FTZ R29, R155, R29 ;  /* 0x0000001d9b1d7221 */ /* 0x000fe40000010000 */
[----:B------:R-:W-:-:S02]  /*2630*/  FFMA.FTZ R220, R149, R155, R220 ;  /* 0x0000009b95dc7223 */ /* 0x000fc400000100dc */
[----:B------:R-:W-:Y:S02]  /*2640*/  FMUL.FTZ R155, R174, R59 ;  /* 0x0000003bae9b7220 */ /* 0x000fe40000410000 */
[----:B------:R-:W-:Y:S01]  /*2650*/  FMUL.FTZ R154, R238, R56 ;  /* 0x00000038ee9a7220 */ /* 0x000fe20000410000 */
[----:B------:R-:W-:Y:S01]  /*2660*/  SHF.R.U64 R58, R156, 0x10, R157 ;  /* 0x000000109c3a7819 */ /* 0x000fe2000000129d */
[-C--:B------:R-:W-:Y:S02]  /*2670*/  FFMA.FTZ R40, R155, R205.reuse, R40 ;  /* 0x000000cd9b287223 */ /* 0x080fe40000010028 */
[----:B------:R-:W-:Y:S01]  /*2680*/  FFMA.FTZ R154, R239, R205, R154 ;  /* 0x000000cdef9a7223 */ /* 0x000fe2000001009a */
[----:B------:R-:W-:Y:S02]  /*2690*/  MOV R205, R156 ;  /* 0x0000009c00cd7202 */ /* 0x000fe40000000f00 */
[----:B------:R-:W-:Y:S01]  /*26a0*/  MOV R156, R158 ;  /* 0x0000009e009c7202 */ /* 0x000fe20000000f00 */
[----:B------:R-:W-:Y:S01]  /*26b0*/  HADD2.F32 R152, -RZ, R152.H0_H0 ;  /* 0x20000098ff987230 */ /* 0x000fe20000004100 */
[----:B------:R-:W-:-:S02]  /*26c0*/  SHF.R.U64 R158, R158, 0x10, R159 ;  /* 0x000000109e9e7819 */ /* 0x000fc4000000129f */
[----:B------:R-:W-:Y:S02]  /*26d0*/  MOV R59, R159 ;  /* 0x0000009f003b7202 */ /* 0x000fe40000000f00 */
[----:B------:R-:W-:Y:S01]  /*26e0*/  SHF.R.U32.HI R206, RZ, 0x10, R159 ;  /* 0x00000010ffce7819 */ /* 0x000fe2000001169f */
[----:B------:R-:W-:Y:S01]  /*26f0*/  HADD2.F32 R159, -RZ, R156.H0_H0 ;  /* 0x2000009cff9f7230 */ /* 0x000fe20000004100 */
[----:B------:R-:W-:Y:S02]  /*2700*/  FADD.FTZ R123, R152, R123 ;  /* 0x0000007b987b7221 */ /* 0x000fe40000010000 */
[-C--:B------:R-:W-:Y:S01]  /*2710*/  FFMA.FTZ R39, R153, R152.reuse, R39 ;  /* 0x0000009899277223 */ /* 0x080fe20000010027 */
[----:B------:R-:W-:Y:S01]  /*2720*/  HADD2.F32 R205, -RZ, R205.H0_H0 ;  /* 0x200000cdffcd7230 */ /* 0x000fe20000004100 */
[----:B------:R-:W-:Y:S01]  /*2730*/  FFMA.FTZ R152, R241, R152, R57 ;  /* 0x00000098f1987223 */ /* 0x000fe20000010039 */
[----:B------:R-:W-:Y:S01]  /*2740*/  SHF.R.U32.HI R57, RZ, 0x10, R157 ;  /* 0x00000010ff397819 */ /* 0x000fe2000001169d */
[----:B------:R-:W-:-:S02]  /*2750*/  FADD.FTZ R166, R56, R166 ;  /* 0x000000a638a67221 */ /* 0x000fc40000010000 */
[----:B------:R-:W-:Y:S01]  /*2760*/  FFMA.FTZ R219, R155, R56, R219 ;  /* 0x000000389bdb7223 */ /* 0x000fe200000100db */
[----:B------:R-:W-:Y:S01]  /*2770*/  MOV R56, R157 ;  /* 0x0000009d00387202 */ /* 0x000fe20000000f00 */
[----:B------:R-:W-:Y:S01]  /*2780*/  FMUL.FTZ R157, R174, R60 ;  /* 0x0000003cae9d7220 */ /* 0x000fe20000410000 */
[----:B------:R-:W-:Y:S01]  /*2790*/  HADD2.F32 R59, -RZ, R59.H0_H0 ;  /* 0x2000003bff3b7230 */ /* 0x000fe20000004100 */
[----:B------:R-:W-:Y:S02]  /*27a0*/  FMUL.FTZ R156, R236, R159 ;  /* 0x0000009fec9c7220 */ /* 0x000fe40000410000 */
[----:B------:R-:W-:Y:S01]  /*27b0*/  FADD.FTZ R121, R205, R121 ;  /* 0x00000079cd797221 */ /* 0x000fe20000010000 */
[----:B------:R-:W-:Y:S01]  /*27c0*/  HADD2.F32 R56, -RZ, R56.H0_H0 ;  /* 0x20000038ff387230 */ /* 0x000fe20000004100 */
[-C--:B------:R-:W-:Y:S02]  /*27d0*/  FFMA.FTZ R37, R157, R205.reuse, R37 ;  /* 0x000000cd9d257223 */ /* 0x080fe40000010025 */
[----:B------:R-:W-:-:S02]  /*27e0*/  FFMA.FTZ R156, R237, R205, R156 ;  /* 0x000000cded9c7223 */ /* 0x000fc4000001009c */
[----:B------:R-:W-:Y:S02]  /*27f0*/  FMUL.FTZ R205, R174, R62 ;  /* 0x0000003eaecd7220 */ /* 0x000fe40000410000 */
[----:B------:R-:W-:Y:S02]  /*2800*/  FMUL.FTZ R62, R232, R59 ;  /* 0x0000003be83e7220 */ /* 0x000fe40000410000 */
[----:B------:R-:W-:Y:S02]  /*2810*/  FADD.FTZ R119, R56, R119 ;  /* 0x0000007738777221 */ /* 0x000fe40000010000 */
[-C--:B------:R-:W-:Y:S02]  /*2820*/  FFMA.FTZ R35, R205, R56.reuse, R35 ;  /* 0x00000038cd237223 */ /* 0x080fe40000010023 */
[----:B------:R-:W-:Y:S01]  /*2830*/  FFMA.FTZ R62, R233, R56, R62 ;  /* 0x00000038e93e7223 */ /* 0x000fe2000001003e */
[----:B------:R-:W-:Y:S02]  /*2840*/  HADD2.F32 R56, -RZ, R206.H0_H0 ;  /* 0x200000ceff387230 */ /* 0x000fe40000004100 */
[----:B------:R-:W-:-:S03]  /*2850*/  HADD2.F32 R57, -RZ, R57.H0_H0 ;  /* 0x20000039ff397230 */ /* 0x000fc60000004100 */
[-C--:B------:R-:W-:Y:S02]  /*2860*/  FMUL.FTZ R206, R230, R56.reuse ;  /* 0x00000038e6ce7220 */ /* 0x080fe40000410000 */
[----:B------:R-:W-:Y:S02]  /*2870*/  FADD.FTZ R120, R57, R120 ;  /* 0x0000007839787221 */ /* 0x000fe40000010000 */
[-C--:B------:R-:W-:Y:S02]  /*2880*/  FFMA.FTZ R36, R63, R57.reuse, R36 ;  /* 0x000000393f247223 */ /* 0x080fe40000010024 */
[----:B------:R-:W-:Y:S02]  /*2890*/  FFMA.FTZ R206, R231, R57, R206 ;  /* 0x00000039e7ce7223 */ /* 0x000fe400000100ce */
[----:B------:R-:W-:Y:S02]  /*28a0*/  FADD.FTZ R28, R56, R28 ;  /* 0x0000001c381c7221 */ /* 0x000fe40000010000 */
[----:B------:R-:W-:-:S02]  /*28b0*/  FFMA.FTZ R213, R63, R56, R213 ;  /* 0x000000383fd57223 */ /* 0x000fc400000100d5 */
[C---:B------:R-:W-:Y:S02]  /*28c0*/  FADD.FTZ R57, -R192.reuse, R105 ;  /* 0x00000069c0397221 */ /* 0x040fe40000010100 */
[C---:B------:R-:W-:Y:S02]  /*28d0*/  FADD.FTZ R56, -R192.reuse, R106 ;  /* 0x0000006ac0387221 */ /* 0x040fe40000010100 */
[----:B------:R-:W-:Y:S01]  /*28e0*/  FADD.FTZ R192, -R192, R107 ;  /* 0x0000006bc0c07221 */ /* 0x000fe20000010100 */
[----:B------:R-:W-:Y:S01]  /*28f0*/  MOV R107, R162 ;  /* 0x000000a2006b7202 */ /* 0x000fe20000000f00 */
[----:B------:R-:W-:Y:S01]  /*2900*/  FADD.FTZ R2, R159, R2 ;  /* 0x000000029f027221 */ /* 0x000fe20000010000 */
[----:B------:R-:W-:Y:S01]  /*2910*/  HADD2.F32 R60, -RZ, R158.H0_H0 ;  /* 0x2000009eff3c7230 */ /* 0x000fe20000004100 */
[----:B------:R-:W-:Y:S01]  /*2920*/  FFMA.FTZ R216, R157, R159, R216 ;  /* 0x0000009f9dd87223 */ /* 0x000fe200000100d8 */
[----:B------:R-:W-:Y:S01]  /*2930*/  MOV R105, R160 ;  /* 0x000000a000697202 */ /* 0x000fe20000000f00 */
[----:B------:R-:W-:Y:S01]  /*2940*/  FMUL.FTZ R159, R174, R61 ;  /* 0x0000003dae9f7220 */ /* 0x000fe20000410000 */
[----:B------:R-:W-:Y:S01]  /*2950*/  HADD2.F32 R107, -RZ, R107.H0_H0 ;  /* 0x2000006bff6b7230 */ /* 0x000fe20000004100 */
[----:B------:R-:W-:-:S02]  /*2960*/  FMUL.FTZ R158, R234, R60 ;  /* 0x0000003cea9e7220 */ /* 0x000fc40000410000 */
[----:B------:R-:W-:Y:S01]  /*2970*/  FADD.FTZ R165, R60, R165 ;  /* 0x000000a53ca57221 */ /* 0x000fe20000010000 */
[----:B------:R-:W-:Y:S01]  /*2980*/  HADD2.F32 R105, -RZ, R105.H0_H0 ;  /* 0x20000069ff697230 */ /* 0x000fe20000004100 */
[----:B------:R-:W-:Y:S01]  /*2990*/  FFMA.FTZ R217, R159, R60, R217 ;  /* 0x0000003c9fd97223 */ /* 0x000fe200000100d9 */
[----:B------:R-:W-:Y:S01]  /*29a0*/  SHF.R.U64 R60, R160, 0x10, R161 ;  /* 0x00000010a03c7819 */ /* 0x000fe200000012a1 */
[----:B------:R-:W-:Y:S01]  /*29b0*/  FMUL.FTZ R160, R228, R107 ;  /* 0x0000006be4a07220 */ /* 0x000fe20000410000 */
[----:B------:R-:W-:Y:S01]  /*29c0*/  SHF.R.U64 R106, R162, 0x10, R163 ;  /* 0x00000010a26a7819 */ /* 0x000fe200000012a3 */
[----:B------:R-:W-:Y:S02]  /*29d0*/  FADD.FTZ R117, R105, R117 ;  /* 0x0000007569757221 */ /* 0x000fe40000010000 */
[-C--:B------:R-:W-:Y:S01]  /*29e0*/  FFMA.FTZ R33, R104, R105.reuse, R33 ;  /* 0x0000006968217223 */ /* 0x080fe20000010021 */
[----:B------:R-:W-:Y:S01]  /*29f0*/  HADD2.F32 R58, -RZ, R58.H0_H0 ;  /* 0x2000003aff3a7230 */ /* 0x000fe20000004100 */
[----:B------:R-:W-:Y:S01]  /*2a00*/  FFMA.FTZ R105, R229, R105, R160 ;  /* 0x00000069e5697223 */ /* 0x000fe200000100a0 */
[----:B------:R-:W-:Y:S01]  /*2a10*/  HADD2.F32 R160, -RZ, R106.H0_H0 ;  /* 0x2000006affa07230 */ /* 0x000fe20000004100 */
[----:B------:R-:W-:Y:S01]  /*2a20*/  FMUL.FTZ R106, R174, R57 ;  /* 0x00000039ae6a7220 */ /* 0x000fe20000410000 */
[--C-:B------:R-:W-:Y:S01]  /*2a30*/  SHF.R.U32.HI R162, RZ, 0x10, R163.reuse ;  /* 0x00000010ffa27819 */ /* 0x100fe200000116a3 */
[----:B------:R-:W-:-:S02]  /*2a40*/  IMAD.MOV.U32 R61, RZ, RZ, R163 ;  /* 0x000000ffff3d7224 */ /* 0x000fc400078e00a3 */
[----:B------:R-:W-:Y:S02]  /*2a50*/  FADD.FTZ R142, R107, R142 ;  /* 0x0000008e6b8e7221 */ /* 0x000fe40000010000 */
[----:B------:R-:W-:Y:S02]  /*2a60*/  FFMA.FTZ R210, R104, R107, R210 ;  /* 0x0000006b68d27223 */ /* 0x000fe400000100d2 */
[----:B------:R-:W-:Y:S02]  /*2a70*/  FADD.FTZ R122, R58, R122 ;  /* 0x0000007a3a7a7221 */ /* 0x000fe40000010000 */
[-C--:B------:R-:W-:Y:S02]  /*2a80*/  FFMA.FTZ R38, R159, R58.reuse, R38 ;  /* 0x0000003a9f267223 */ /* 0x080fe40000010026 */
[----:B------:R-:W-:Y:S01]  /*2a90*/  FFMA.FTZ R158, R235, R58, R158 ;  /* 0x0000003aeb9e7223 */ /* 0x000fe2000001009e */
[----:B------:R-:W-:Y:S01]  /*2aa0*/  SHF.R.U32.HI R58, RZ, 0x10, R161 ;  /* 0x00000010ff3a7819 */ /* 0x000fe200000116a1 */
[----:B------:R-:W-:-:S02]  /*2ab0*/  FADD.FTZ R168, R59, R168 ;  /* 0x000000a83ba87221 */ /* 0x000fc40000010000 */
[----:B------:R-:W-:Y:S01]  /*2ac0*/  FFMA.FTZ R212, R205, R59, R212 ;  /* 0x0000003bcdd47223 */ /* 0x000fe200000100d4 */
[----:B------:R-:W-:Y:S01]  /*2ad0*/  MOV R59, R161 ;  /* 0x000000a1003b7202 */ /* 0x000fe20000000f00 */
        /* <DEDUP_REMOVED lines=8> */
[----:B------:R-:W-:Y:S01]  /*2b60*/  FMUL.FTZ R161, R224, R61 ;  /* 0x0000003de0a17220 */ /* 0x000fe20000410000 */
[----:B------:R-:W-:Y:S01]  /*2b70*/  HADD2.F32 R58, -RZ, R58.H0_H0 ;  /* 0x2000003aff3a7230 */ /* 0x000fe20000004100 */
[----:B------:R-:W-:-:S02]  /*2b80*/  FMUL.FTZ R163, R222, R56 ;  /* 0x00000038dea37220 */ /* 0x000fc40000410000 */
[----:B------:R-:W-:Y:S02]  /*2b90*/  FADD.FTZ R115, R59, R115 ;  /* 0x000000733b737221 */ /* 0x000fe40000010000 */
[-C--:B------:R-:W-:Y:S02]  /*2ba0*/  FFMA.FTZ R31, R160, R59.reuse, R31 ;  /* 0x0000003ba01f7223 */ /* 0x080fe4000001001f */
[----:B------:R-:W-:Y:S02]  /*2bb0*/  FFMA.FTZ R161, R225, R59, R161 ;  /* 0x0000003be1a17223 */ /* 0x000fe400000100a1 */
[----:B------:R-:W-:Y:S02]  /*2bc0*/  FADD.FTZ R116, R58, R116 ;  /* 0x000000743a747221 */ /* 0x000fe40000010000 */
[-C--:B------:R-:W-:Y:S02]  /*2bd0*/  FFMA.FTZ R32, R162, R58.reuse, R32 ;  /* 0x0000003aa2207223 */ /* 0x080fe40000010020 */
[----:B------:R-:W-:-:S02]  /*2be0*/  FFMA.FTZ R163, R223, R58, R163 ;  /* 0x0000003adfa37223 */ /* 0x000fc400000100a3 */
[----:B------:R-:W-:Y:S02]  /*2bf0*/  FFMA.FTZ R59, R189, R188, RZ ;  /* 0x000000bcbd3b7223 */ /* 0x000fe400000100ff */
[----:B------:R-:W-:Y:S02]  /*2c00*/  FADD.FTZ R58, RZ, R188 ;  /* 0x000000bcff3a7221 */ /* 0x000fe40000010000 */
        /* <DEDUP_REMOVED lines=44> */
[----:B------:R-:W-:Y:S01]  /*2ed0*/  FADD.FTZ R58, R62, R58 ;  /* 0x0000003a3e3a7221 */ /* 0x000fe20000010000 */
[----:B------:R-:W-:Y:S01]  /*2ee0*/  HADD2.F32 R60, -RZ, R60.H0_H0 ;  /* 0x2000003cff3c7230 */ /* 0x000fe20000004100 */
[----:B------:R-:W-:Y:S02]  /*2ef0*/  FFMA.FTZ R59, R63, R206, R59 ;  /* 0x000000ce3f3b7223 */ /* 0x000fe4000001003b */
[----:B------:R-:W-:Y:S02]  /*2f00*/  FADD.FTZ R58, R206, R58 ;  /* 0x0000003ace3a7221 */ /* 0x000fe40000010000 */
[----:B------:R-:W-:-:S02]  /*2f10*/  FFMA.FTZ R107, R227, R60, R107 ;  /* 0x0000003ce36b7223 */ /* 0x000fc4000001006b */
[----:B------:R-:W-:Y:S02]  /*2f20*/  FFMA.FTZ R59, R104, R105, R59 ;  /* 0x00000069683b7223 */ /* 0x000fe4000001003b */
[----:B------:R-:W-:Y:S02]  /*2f30*/  FADD.FTZ R58, R105, R58 ;  /* 0x0000003a693a7221 */ /* 0x000fe40000010000 */
[----:B------:R-:W-:Y:S02]  /*2f40*/  FFMA.FTZ R59, R106, R107, R59 ;  /* 0x0000006b6a3b7223 */ /* 0x000fe4000001003b */
[----:B------:R-:W-:Y:S01]  /*2f50*/  FADD.FTZ R58, R58, R107 ;  /* 0x0000006b3a3a7221 */ /* 0x000fe20000010000 */
[----:B------:R-:W-:Y:S01]  /*2f60*/  IADD3 R23, R23, c[0x0][0x160], RZ ;  /* 0x0000580017177a10 */ /* 0x000fe20007ffe0ff */
[----:B------:R-:W-:Y:S02]  /*2f70*/  FFMA.FTZ R59, R160, R161, R59 ;  /* 0x000000a1a03b7223 */ /* 0x000fe4000001003b */
[----:B------:R-:W-:Y:S01]  /*2f80*/  FADD.FTZ R58, R58, R161 ;  /* 0x000000a13a3a7221 */ /* 0x000fe20000010000 */
[----:B0-----:R-:W-:Y:S01]  /*2f90*/  LOP3.LUT P1, RZ, R57, 0x1f, RZ, 0xc0, !PT ;  /* 0x0000001f39ff7812 */ /* 0x001fe2000782c0ff */
[----:B------:R-:W-:Y:S01]  /*2fa0*/  FADD.FTZ R118, R60, R118 ;  /* 0x000000763c767221 */ /* 0x000fe20000010000 */
[----:B------:R-:W-:Y:S01]  /*2fb0*/  ISETP.GE.AND P4, PT, R23, c[0x0][0x164], PT ;  /* 0x0000590017007a0c */ /* 0x000fe20003f86270 */
[----:B------:R-:W-:-:S02]  /*2fc0*/  FFMA.FTZ R34, R106, R60, R34 ;  /* 0x0000003c6a227223 */ /* 0x000fc40000010022 */
[----:B------:R-:W-:Y:S02]  /*2fd0*/  FADD.FTZ R27, R61, R27 ;  /* 0x0000001b3d1b7221 */ /* 0x000fe40000010000 */
[----:B------:R-:W-:Y:S02]  /*2fe0*/  FFMA.FTZ R208, R160, R61, R208 ;  /* 0x0000003da0d07223 */ /* 0x000fe400000100d0 */
[----:B------:R-:W-:Y:S02]  /*2ff0*/  FADD.FTZ R169, R56, R169 ;  /* 0x000000a938a97221 */ /* 0x000fe40000010000 */
[C---:B------:R-:W-:Y:S02]  /*3000*/  FFMA.FTZ R209, R162.reuse, R56, R209 ;  /* 0x00000038a2d17223 */ /* 0x040fe400000100d1 */
[----:B------:R-:W-:Y:S02]  /*3010*/  FFMA.FTZ R59, R162, R163, R59 ;  /* 0x000000a3a23b7223 */ /* 0x000fe4000001003b */
[----:B------:R-:W-:Y:S01]  /*3020*/  FADD.FTZ R58, R58, R163 ;  /* 0x000000a33a3a7221 */ /* 0x000fe20000010000 */
[----:B------:R-:W-:Y:S05]  /*3030*/  BRA.DIV ~URZ, `(.L_x_2193) ;  /* 0x000023127f007947 */ /* 0x000fea000b800000 */
[----:B------:R0:W1:Y:S02]  /*3040*/  SHFL.DOWN PT, R61, R58, 0x10, 0x1f ;  /* 0x0a001f003a3d7f89 */ /* 0x00006400000e0000 */
.L_x_2204:
        /* <DEDUP_REMOVED lines=18> */
.L_x_2205:
        /* <DEDUP_REMOVED lines=69> */
[----:B------:R-:W0:Y:S01]  /*35c0*/  F2F.F16.F32 R190, R190 ;  /* 0x000000be00be7304 */ /* 0x000e220000200800 */
[----:B------:R-:W-:Y:S02]  /*35d0*/  SEL R58, R188, R54, P2 ;  /* 0x00000036bc3a7207 */ /* 0x000fe40001000000 */
[----:B------:R-:W-:-:S05]  /*35e0*/  SEL R59, R189, R55, P2 ;  /* 0x00000037bd3b7207 */ /* 0x000fca0001000000 */
[----:B------:R1:W-:Y:S01]  /*35f0*/  @P1 STG.E.128 [R60.64], R56 ;  /* 0x000000383c001986 */ /* 0x0003e2000c101d04 */
[----:B------:R-:W2:Y:S01]  /*3600*/  F2F.F16.F32 R189, R189 ;  /* 0x000000bd00bd7304 */ /* 0x000ea20000200800 */
[----:B0-----:R-:W-:-:S07]  /*3610*/  @P3 PRMT R4, R190, 0x7610, R4 ;  /* 0x00007610be043816 */ /* 0x001fce0000000004 */
[----:B------:R-:W0:Y:S01]  /*3620*/  F2F.F16.F32 R188, R188 ;  /* 0x000000bc00bc7304 */ /* 0x000e220000200800 */
[----:B--2---:R-:W-:-:S07]  /*3630*/  @P3 PRMT R164, R189, 0x7610, R164 ;  /* 0x00007610bda43816 */ /* 0x004fce00000000a4 */
[----:B-1----:R-:W1:Y:S01]  /*3640*/  F2F.F16.F32 R61, R191 ;  /* 0x000000bf003d7304 */ /* 0x002e620000200800 */
        /* <DEDUP_REMOVED lines=20> */
.L_x_2195:
[-CC-:B------:R-:W-:Y:S01]  /*3790*/  FFMA.FTZ R196, R196, R192.reuse, R186.reuse ;  /* 0x000000c0c4c47223 */ /* 0x180fe200000100ba */
[----:B------:R-:W-:Y:S01]  /*37a0*/  @P1 LEA R60, P6, R175, c[0x0][0x258], 0x4 ;  /* 0x00009600af3c1a11 */ /* 0x000fe200078c20ff */
[-C--:B------:R-:W-:Y:S02]  /*37b0*/  FFMA.FTZ R200, R200, R192.reuse, R186 ;  /* 0x000000c0c8c87223 */ /* 0x080fe400000100ba */
[----:B------:R-:W-:Y:S01]  /*37c0*/  FADD.FTZ R196, R195, -R196 ;  /* 0x800000c4c3c47221 */ /* 0x000fe20000010000 */
[----:B------:R-:W-:Y:S01]  /*37d0*/  @P1 LEA.HI.X R61, R175, c[0x0][0x25c], RZ, 0x4, P6 ;  /* 0x00009700af3d1a11 */ /* 0x000fe200030f24ff */
[----:B------:R-:W-:Y:S02]  /*37e0*/  FFMA.FTZ R191, R198, R192, R186 ;  /* 0x000000c0c6bf7223 */ /* 0x000fe400000100ba */
[----:B------:R-:W-:Y:S02]  /*37f0*/  FADD.FTZ R200, R199, -R200 ;  /* 0x800000c8c7c87221 */ /* 0x000fe40000010000 */
[----:B------:R-:W-:-:S02]  /*3800*/  FMUL.FTZ R190, R174, R196 ;  /* 0x000000c4aebe7220 */ /* 0x000fc40000410000 */
[----:B------:R-:W-:Y:S02]  /*3810*/  FADD.FTZ R191, R197, -R191 ;  /* 0x800000bfc5bf7221 */ /* 0x000fe40000010000 */
[C---:B------:R-:W-:Y:S02]  /*3820*/  FMUL.FTZ R189, R174.reuse, R200 ;  /* 0x000000c8aebd7220 */ /* 0x040fe40000410000 */
[----:B------:R-:W-:Y:S02]  /*3830*/  FFMA.FTZ R193, R193, R192, R186 ;  /* 0x000000c0c1c17223 */ /* 0x000fe400000100ba */
[----:B------:R-:W-:Y:S02]  /*3840*/  @P0 FADD.FTZ R190, R77, R190 ;  /* 0x000000be4dbe0221 */ /* 0x000fe40000010000 */
[----:B------:R-:W-:Y:S02]  /*3850*/  FMUL.FTZ R191, R174, R191 ;  /* 0x000000bfaebf7220 */ /* 0x000fe40000410000 */
[----:B------:R-:W-:Y:S01]  /*3860*/  @P0 FADD.FTZ R189, R79, R189 ;  /* 0x000000bd4fbd0221 */ /* 0x000fe20000010000 */
[----:B0-----:R-:W-:Y:S01]  /*3870*/  SEL R57, R190, R53, P2 ;  /* 0x00000035be397207 */ /* 0x001fe20001000000 */
[----:B------:R-:W-:Y:S01]  /*3880*/  FADD.FTZ R193, R194, -R193 ;  /* 0x800000c1c2c17221 */ /* 0x000fe20000010000 */
[----:B------:R-:W0:Y:S01]  /*3890*/  F2F.F16.F32 R190, R190 ;  /* 0x000000be00be7304 */ /* 0x000e220000200800 */
[----:B------:R-:W-:Y:S01]  /*38a0*/  @P0 FADD.FTZ R191, R78, R191 ;  /* 0x000000bf4ebf0221 */ /* 0x000fe20000010000 */
[----:B------:R-:W-:Y:S01]  /*38b0*/  SEL R59, R189, R55, P2 ;  /* 0x00000037bd3b7207 */ /* 0x000fe20001000000 */
[----:B------:R-:W-:-:S02]  /*38c0*/  FMUL.FTZ R195, R174, R193 ;  /* 0x000000c1aec37220 */ /* 0x000fc40000410000 */
[--C-:B------:R-:W-:Y:S01]  /*38d0*/  FFMA.FTZ R71, R71, R192, R186.reuse ;  /* 0x000000c047477223 */ /* 0x100fe200000100ba */
[----:B------:R-:W-:Y:S01]  /*38e0*/  SEL R58, R191, R54, P2 ;  /* 0x00000036bf3a7207 */ /* 0x000fe20001000000 */
[----:B------:R-:W-:Y:S01]  /*38f0*/  @P0 FADD.FTZ R195, R76, R195 ;  /* 0x000000c34cc30221 */ /* 0x000fe20000010000 */
[----:B------:R-:W1:Y:S01]  /*3900*/  F2F.F16.F32 R189, R189 ;  /* 0x000000bd00bd7304 */ /* 0x000e620000200800 */
[----:B------:R-:W-:Y:S02]  /*3910*/  FADD.FTZ R71, R103, -R71 ;  /* 0x8000004767477221 */ /* 0x000fe40000010000 */
[--C-:B------:R-:W-:Y:S01]  /*3920*/  FFMA.FTZ R176, R65, R192, R186.reuse ;  /* 0x000000c041b07223 */ /* 0x100fe200000100ba */
[----:B------:R-:W-:Y:S01]  /*3930*/  SEL R56, R195, R52, P2 ;  /* 0x00000034c3387207 */ /* 0x000fe20001000000 */
[-CC-:B------:R-:W-:Y:S02]  /*3940*/  FFMA.FTZ R153, R153, R192.reuse, R186.reuse ;  /* 0x000000c099997223 */ /* 0x180fe400000100ba */
[-CC-:B------:R-:W-:Y:S01]  /*3950*/  FFMA.FTZ R147, R147, R192.reuse, R186.reuse ;  /* 0x000000c093937223 */ /* 0x180fe200000100ba */
[----:B------:R-:W2:Y:S01]  /*3960*/  F2F.F16.F32 R191, R191 ;  /* 0x000000bf00bf7304 */ /* 0x000ea20000200800 */
[----:B------:R3:W-:Y:S01]  /*3970*/  @P1 STG.E.128 [R60.64], R56 ;  /* 0x000000383c001986 */ /* 0x0007e2000c101d04 */
[-CC-:B------:R-:W-:Y:S01]  /*3980*/  FFMA.FTZ R149, R149, R192.reuse, R186.reuse ;  /* 0x000000c095957223 */ /* 0x180fe200000100ba */
[----:B0-----:R-:W-:Y:S01]  /*3990*/  @P3 PRMT R5, R190, 0x7610, R5 ;  /* 0x00007610be053816 */ /* 0x001fe20000000005 */
[----:B------:R-:W-:-:S02]  /*39a0*/  FFMA.FTZ R151, R151, R192, R186 ;  /* 0x000000c097977223 */ /* 0x000fc400000100ba */
[-CC-:B------:R-:W-:Y:S02]  /*39b0*/  FFMA.FTZ R155, R155, R192.reuse, R186.reuse ;  /* 0x000000c09b9b7223 */ /* 0x180fe400000100ba */
[----:B------:R-:W0:Y:S01]  /*39c0*/  F2F.F16.F32 R195, R195 ;  /* 0x000000c300c37304 */ /* 0x000e220000200800 */
[-C--:B------:R-:W-:Y:S01]  /*39d0*/  FFMA.FTZ R205, R205, R192.reuse, R186 ;  /* 0x000000c0cdcd7223 */ /* 0x080fe200000100ba */
[----:B-1----:R-:W-:Y:S01]  /*39e0*/  @P3 PRMT R164, R189, 0x7610, R164 ;  /* 0x00007610bda43816 */ /* 0x002fe200000000a4 */
[----:B------:R-:W-:Y:S02]  /*39f0*/  FFMA.FTZ R63, R63, R192, R186 ;  /* 0x000000c03f3f7223 */ /* 0x000fe400000100ba */
[----:B------:R-:W-:Y:S02]  /*3a00*/  FADD.FTZ R176, R145, -R176 ;  /* 0x800000b091b07221 */ /* 0x000fe40000010000 */
[----:B------:R-:W-:Y:S01]  /*3a10*/  FADD.FTZ R153, R152, -R153 ;  /* 0x8000009998997221 */ /* 0x000fe20000010000 */
[----:B--2---:R-:W-:Y:S01]  /*3a20*/  @P3 PRMT R0, R191, 0x7610, R0 ;  /* 0x00007610bf003816 */ /* 0x004fe20000000000 */
[----:B------:R-:W-:-:S02]  /*3a30*/  FADD.FTZ R147, R67, -R147 ;  /* 0x8000009343937221 */ /* 0x000fc40000010000 */
[----:B---3--:R-:W-:Y:S01]  /*3a40*/  IMAD.WIDE.U32 R56, R190, 0x10000, RZ ;  /* 0x00010000be387825 */ /* 0x008fe200078e00ff */
[----:B------:R-:W-:Y:S02]  /*3a50*/  SHF.L.U32 R58, R189, 0x10, RZ ;  /* 0x00000010bd3a7819 */ /* 0x000fe400000006ff */
[----:B------:R-:W-:Y:S01]  /*3a60*/  SHF.L.U32 R60, R175, 0x3, RZ ;  /* 0x00000003af3c7819 */ /* 0x000fe200000006ff */
[----:B------:R-:W-:Y:S01]  /*3a70*/  FADD.FTZ R149, R148, -R149 ;  /* 0x8000009594957221 */ /* 0x000fe20000010000 */
[----:B------:R-:W-:Y:S01]  /*3a80*/  LOP3.LUT R57, R57, R58, R191, 0xfe, !PT ;  /* 0x0000003a39397212 */ /* 0x000fe200078efebf */
[----:B------:R-:W-:Y:S01]  /*3a90*/  FADD.FTZ R151, R150, -R151 ;  /* 0x8000009796977221 */ /* 0x000fe20000010000 */
[----:B------:R-:W-:Y:S01]  /*3aa0*/  SHF.R.U32.HI R61, RZ, 0x1d, R175 ;  /* 0x0000001dff3d7819 */ /* 0x000fe200000116af */
[----:B------:R-:W-:Y:S01]  /*3ab0*/  FFMA.FTZ R175, R66, R192, R186 ;  /* 0x000000c042af7223 */ /* 0x000fe200000100ba */
[----:B------:R-:W-:Y:S01]  /*3ac0*/  IADD3 R58, P6, R60, c[0x0][0x248], RZ ;  /* 0x000092003c3a7a10 */ /* 0x000fe20007fde0ff */
[----:B------:R-:W-:Y:S01]  /*3ad0*/  FADD.FTZ R155, R154, -R155 ;  /* 0x8000009b9a9b7221 */ /* 0x000fe20000010000 */
[----:B0-----:R-:W-:Y:S01]  /*3ae0*/  LOP3.LUT R56, R56, R195, RZ, 0xfc, !PT ;  /* 0x000000c338387212 */ /* 0x001fe200078efcff */
[----:B------:R-:W-:Y:S01]  /*3af0*/  FADD.FTZ R175, R146, -R175 ;  /* 0x800000af92af7221 */ /* 0x000fe20000010000 */
[----:B------:R-:W-:Y:S01]  /*3b00*/  IADD3.X R59, R61, c[0x0][0x24c], RZ, P6, !PT ;  /* 0x000093003d3b7a10 */ /* 0x000fe200037fe4ff */
[----:B------:R-:W-:Y:S01]  /*3b10*/  FADD.FTZ R205, R62, -R205 ;  /* 0x800000cd3ecd7221 */ /* 0x000fe20000010000 */
[----:B------:R-:W-:Y:S01]  /*3b20*/  @P3 PRMT R4, R195, 0x7610, R4 ;  /* 0x00007610c3043816 */ /* 0x000fe20000000004 */
[----:B------:R-:W-:-:S02]  /*3b30*/  FADD.FTZ R63, R206, -R63 ;  /* 0x8000003fce3f7221 */ /* 0x000fc40000010000 */
[----:B------:R0:W-:Y:S01]  /*3b40*/  STG.E.64 [R58.64], R56 ;  /* 0x000000383a007986 */ /* 0x0001e2000c101b04 */
[-CC-:B------:R-:W-:Y:S02]  /*3b50*/  FFMA.FTZ R65, R160, R192.reuse, R186.reuse ;  /* 0x000000c0a0417223 */ /* 0x180fe400000100ba */
[----:B------:R-:W-:Y:S02]  /*3b60*/  FFMA.FTZ R196, R162, R192, R186 ;  /* 0x000000c0a2c47223 */ /* 0x000fe400000100ba */
[C---:B------:R-:W-:Y:S02]  /*3b70*/  FMUL.FTZ R193, R174.reuse, R175 ;  /* 0x000000afaec17220 */ /* 0x040fe40000410000 */
[C---:B------:R-:W-:Y:S02]  /*3b80*/  FMUL.FTZ R194, R174.reuse, R147 ;  /* 0x00000093aec27220 */ /* 0x040fe40000410000 */
[C---:B------:R-:W-:Y:S02]  /*3b90*/  FMUL.FTZ R160, R174.reuse, R149 ;  /* 0x00000095aea07220 */ /* 0x040fe40000410000 */
[----:B------:R-:W-:-:S02]  /*3ba0*/  FMUL.FTZ R175, R174, R151 ;  /* 0x00000097aeaf7220 */ /* 0x000fc40000410000 */
[----:B------:R-:W-:Y:S02]  /*3bb0*/  FMUL.FTZ R154, R174, R63 ;  /* 0x0000003fae9a7220 */ /* 0x000fe40000410000 */
[-CC-:B0-----:R-:W-:Y:S02]  /*3bc0*/  FFMA.FTZ R59, R101, R192.reuse, R186.reuse ;  /* 0x000000c0653b7223 */ /* 0x181fe400000100ba */
[-CC-:B------:R-:W-:Y:S02]  /*3bd0*/  FFMA.FTZ R58, R100, R192.reuse, R186.reuse ;  /* 0x000000c0643a7223 */ /* 0x180fe400000100ba */
[----:B------:R-:W-:Y:S02]  /*3be0*/  FFMA.FTZ R101, R102, R192, R186 ;  /* 0x000000c066657223 */ /* 0x000fe400000100ba */
[----:B------:R-:W-:Y:S02]  /*3bf0*/  FADD.FTZ R59, R69, -R59 ;  /* 0x8000003b453b7221 */ /* 0x000fe40000010000 */
[----:B------:R-:W-:-:S02]  /*3c00*/  FADD.FTZ R58, R68, -R58 ;  /* 0x8000003a443a7221 */ /* 0x000fc40000010000 */
[-CC-:B------:R-:W-:Y:S02]  /*3c10*/  FFMA.FTZ R68, R144, R192.reuse, R186.reuse ;  /* 0x000000c090447223 */ /* 0x180fe400000100ba */
[----:B------:R-:W-:Y:S02]  /*3c20*/  FMUL.FTZ R59, R174, R59 ;  /* 0x0000003bae3b7220 */ /* 0x000fe40000410000 */
[----:B------:R-:W-:Y:S02]  /*3c30*/  FADD.FTZ R101, R70, -R101 ;  /* 0x8000006546657221 */ /* 0x000fe40000010000 */
[----:B------:R-:W-:Y:S02]  /*3c40*/  FMUL.FTZ R70, R174, R71 ;  /* 0x00000047ae467220 */ /* 0x000fe40000410000 */
[-C--:B------:R-:W-:Y:S02]  /*3c50*/  FFMA.FTZ R144, R157, R192.reuse, R186 ;  /* 0x000000c09d907223 */ /* 0x080fe400000100ba */
[----:B------:R-:W-:Y:S01]  /*3c60*/  FADD.FTZ R68, R64, -R68 ;  /* 0x8000004440447221 */ /* 0x000fe20000010000 */
[----:B------:R-:W-:Y:S01]  /*3c70*/  @P1 LEA R64, P6, R173, c[0x0][0x258], 0x4 ;  /* 0x00009600ad401a11 */ /* 0x000fe200078c20ff */
[----:B------:R-:W-:-:S02]  /*3c80*/  FFMA.FTZ R102, R159, R192, R186 ;  /* 0x000000c09f667223 */ /* 0x000fc400000100ba */
[----:B------:R-:W-:Y:S02]  /*3c90*/  FFMA.FTZ R56, R106, R192, R186 ;  /* 0x000000c06a387223 */ /* 0x000fe400000100ba */
[----:B------:R-:W-:Y:S02]  /*3ca0*/  @P0 FADD.FTZ R59, R81, R59 ;  /* 0x0000003b513b0221 */ /* 0x000fe40000010000 */
[C---:B------:R-:W-:Y:S02]  /*3cb0*/  FMUL.FTZ R66, R174.reuse, R101 ;  /* 0x00000065ae427220 */ /* 0x040fe40000410000 */
[----:B------:R-:W-:Y:S01]  /*3cc0*/  @P0 FADD.FTZ R70, R83, R70 ;  /* 0x0000004653460221 */ /* 0x000fe20000010000 */
[----:B------:R-:W-:Y:S01]  /*3cd0*/  F2F.F16.F32 R69, R59 ;  /* 0x0000003b00457304 */ /* 0x000fe20000200800 */
[----:B------:R-:W-:Y:S02]  /*3ce0*/  FMUL.FTZ R58, R174, R58 ;  /* 0x0000003aae3a7220 */ /* 0x000fe40000410000 */
[----:B------:R-:W-:-:S02]  /*3cf0*/  FADD.FTZ R144, R156, -R144 ;  /* 0x800000909c907221 */ /* 0x000fc40000010000 */
[----:B------:R-:W-:Y:S02]  /*3d00*/  FMUL.FTZ R101, R174, R68 ;  /* 0x00000044ae657220 */ /* 0x000fe40000410000 */
[----:B------:R-:W-:Y:S01]  /*3d10*/  FADD.FTZ R102, R158, -R102 ;  /* 0x800000669e667221 */ /* 0x000fe20000010000 */
[----:B------:R-:W0:Y:S01]  /*3d20*/  F2F.F16.F32 R68, R70 ;  /* 0x0000004600447304 */ /* 0x000e220000200800 */
[----:B------:R-:W-:Y:S02]  /*3d30*/  FADD.FTZ R56, R107, -R56 ;  /* 0x800000386b387221 */ /* 0x000fe40000010000 */
[----:B------:R-:W-:Y:S02]  /*3d40*/  FFMA.FTZ R57, R104, R192, R186 ;  /* 0x000000c068397223 */ /* 0x000fe400000100ba */
[----:B------:R-:W-:Y:S02]  /*3d50*/  @P0 FADD.FTZ R66, R82, R66 ;  /* 0x0000004252420221 */ /* 0x000fe40000010000 */
[----:B------:R-:W-:-:S02]  /*3d60*/  @P0 FADD.FTZ R58, R80, R58 ;  /* 0x0000003a503a0221 */ /* 0x000fc40000010000 */
[C---:B------:R-:W-:Y:S01]  /*3d70*/  FMUL.FTZ R192, R174.reuse, R176 ;  /* 0x000000b0aec07220 */ /* 0x040fe20000410000 */
[----:B------:R-:W1:Y:S01]  /*3d80*/  F2F.F16.F32 R71, R66 ;  /* 0x0000004200477304 */ /* 0x000e620000200800 */
[C---:B------:R-:W-:Y:S02]  /*3d90*/  FMUL.FTZ R176, R174.reuse, R153 ;  /* 0x00000099aeb07220 */ /* 0x040fe40000410000 */
[C---:B------:R-:W-:Y:S02]  /*3da0*/  FMUL.FTZ R150, R174.reuse, R144 ;  /* 0x00000090ae967220 */ /* 0x040fe40000410000 */
[----:B------:R-:W-:Y:S01]  /*3db0*/  FMUL.FTZ R186, R174, R155 ;  /* 0x0000009baeba7220 */ /* 0x000fe20000410000 */
[----:B0-----:R-:W-:Y:S01]  /*3dc0*/  SHF.L.U32 R62, R68, 0x10, RZ ;  /* 0x00000010443e7819 */ /* 0x001fe200000006ff */
[C---:B------:R-:W-:Y:S01]  /*3dd0*/  FMUL.FTZ R152, R174.reuse, R102 ;  /* 0x00000066ae987220 */ /* 0x040fe20000410000 */
[----:B------:R-:W0:Y:S01]  /*3de0*/  F2F.F16.F32 R100, R58 ;  /* 0x0000003a00647304 */ /* 0x000e220000200800 */
[----:B------:R-:W-:-:S02]  /*3df0*/  FMUL.FTZ R153, R174, R205 ;  /* 0x000000cdae997220 */ /* 0x000fc40000410000 */
[----:B------:R-:W-:Y:S02]  /*3e00*/  FMUL.FTZ R144, R174, R56 ;  /* 0x00000038ae907220 */ /* 0x000fe40000410000 */
[----:B------:R-:W-:Y:S02]  /*3e10*/  @P0 FADD.FTZ R101, R84, R101 ;  /* 0x0000006554650221 */ /* 0x000fe40000010000 */
[----:B------:R-:W-:Y:S02]  /*3e20*/  @P0 FADD.FTZ R192, R85, R192 ;  /* 0x000000c055c00221 */ /* 0x000fe40000010000 */
[----:B------:R-:W-:Y:S01]  /*3e30*/  @P0 FADD.FTZ R193, R86, R193 ;  /* 0x000000c156c10221 */ /* 0x000fe20000010000 */
[----:B------:R2:W3:Y:S01]  /*3e40*/  F2F.F16.F32 R157, R101 ;  /* 0x00000065009d7304 */ /* 0x0004e20000200800 */
[----:B------:R-:W-:Y:S02]  /*3e50*/  @P0 FADD.FTZ R194, R87, R194 ;  /* 0x000000c257c20221 */ /* 0x000fe40000010000 */
[----:B------:R-:W-:-:S02]  /*3e60*/  @P0 FADD.FTZ R160, R88, R160 ;  /* 0x000000a058a00221 */ /* 0x000fc40000010000 */
[----:B------:R-:W-:Y:S02]  /*3e70*/  @P0 FADD.FTZ R175, R89, R175 ;  /* 0x000000af59af0221 */ /* 0x000fe40000010000 */
[----:B------:R-:W-:Y:S01]  /*3e80*/  @P0 FADD.FTZ R176, R90, R176 ;  /* 0x000000b05ab00221 */ /* 0x000fe20000010000 */
[----:B------:R2:W4:Y:S01]  /*3e90*/  F2F.F16.F32 R159, R192 ;  /* 0x000000c0009f7304 */ /* 0x0005220000200800 */
[----:B------:R-:W-:Y:S02]  /*3ea0*/  @P0 FADD.FTZ R186, R91, R186 ;  /* 0x000000ba5bba0221 */ /* 0x000fe40000010000 */
[----:B------:R-:W-:Y:S02]  /*3eb0*/  @P0 FADD.FTZ R150, R92, R150 ;  /* 0x000000965c960221 */ /* 0x000fe40000010000 */
[----:B------:R-:W-:Y:S02]  /*3ec0*/  @P0 FADD.FTZ R152, R93, R152 ;  /* 0x000000985d980221 */ /* 0x000fe40000010000 */
[----:B------:R-:W-:Y:S01]  /*3ed0*/  @P0 FADD.FTZ R153, R94, R153 ;  /* 0x000000995e990221 */ /* 0x000fe20000010000 */
[----:B------:R2:W0:Y:S01]  /*3ee0*/  F2F.F16.F32 R188, R193 ;  /* 0x000000c100bc7304 */ /* 0x0004220000200800 */
[----:B------:R-:W-:-:S02]  /*3ef0*/  @P0 FADD.FTZ R154, R95, R154 ;  /* 0x0000009a5f9a0221 */ /* 0x000fc40000010000 */
[----:B------:R-:W-:Y:S02]  /*3f00*/  @P0 FADD.FTZ R144, R97, R144 ;  /* 0x0000009061900221 */ /* 0x000fe40000010000 */
[----:B------:R-:W-:Y:S02]  /*3f10*/  FADD.FTZ R57, R105, -R57 ;  /* 0x8000003969397221 */ /* 0x000fe40000010000 */
[----:B------:R-:W-:Y:S01]  /*3f20*/  FADD.FTZ R65, R161, -R65 ;  /* 0x80000041a1417221 */ /* 0x000fe20000010000 */
[----:B------:R2:W2:Y:S01]  /*3f30*/  F2F.F16.F32 R162, R194 ;  /* 0x000000c200a27304 */ /* 0x0004a20000200800 */
[----:B------:R-:W-:Y:S02]  /*3f40*/  FMUL.FTZ R146, R174, R57 ;  /* 0x00000039ae927220 */ /* 0x000fe40000410000 */
[----:B------:R-:W-:-:S04]  /*3f50*/  IMAD.WIDE.U32 R56, R69, 0x10000, RZ ;  /* 0x0001000045387825 */ /* 0x000fc800078e00ff */
[----:B------:R-:W-:Y:S01]  /*3f60*/  FADD.FTZ R196, R163, -R196 ;  /* 0x800000c4a3c47221 */ /* 0x000fe20000010000 */
[----:B------:R2:W2:Y:S01]  /*3f70*/  F2F.F16.F32 R147, R160 ;  /* 0x000000a000937304 */ /* 0x0004a20000200800 */
[C---:B------:R-:W-:Y:S01]  /*3f80*/  FMUL.FTZ R105, R174.reuse, R65 ;  /* 0x00000041ae697220 */ /* 0x040fe20000410000 */
[----:B-1----:R-:W-:Y:S01]  /*3f90*/  LOP3.LUT R63, R57, R62, R71, 0xfe, !PT ;  /* 0x0000003e393f7212 */ /* 0x002fe200078efe47 */
[----:B------:R-:W-:Y:S01]  /*3fa0*/  FMUL.FTZ R174, R174, R196 ;  /* 0x000000c4aeae7220 */ /* 0x000fe20000410000 */
[----:B0-----:R-:W-:Y:S01]  /*3fb0*/  LOP3.LUT R62, R56, R100, RZ, 0xfc, !PT ;  /* 0x00000064383e7212 */ /* 0x001fe200078efcff */
[----:B------:R-:W-:Y:S01]  /*3fc0*/  @P0 FADD.FTZ R105, R98, R105 ;  /* 0x0000006962690221 */ /* 0x000fe20000010000 */
[----:B------:R-:W-:Y:S02]  /*3fd0*/  SEL R56, R58, R52, P2 ;  /* 0x000000343a387207 */ /* 0x000fe40001000000 */
[----:B------:R0:W1:Y:S01]  /*3fe0*/  F2F.F16.F32 R149, R175 ;  /* 0x000000af00957304 */ /* 0x0000620000200800 */
[----:B------:R-:W-:-:S02]  /*3ff0*/  SEL R57, R59, R53, P2 ;  /* 0x000000353b397207 */ /* 0x000fc40001000000 */
[----:B------:R-:W-:Y:S02]  /*4000*/  @P1 LEA.HI.X R65, R173, c[0x0][0x25c], RZ, 0x4, P6 ;  /* 0x00009700ad411a11 */ /* 0x000fe400030f24ff */
[----:B------:R-:W-:Y:S02]  /*4010*/  SEL R58, R66, R54, P2 ;  /* 0x00000036423a7207 */ /* 0x000fe40001000000 */
[----:B------:R-:W-:Y:S01]  /*4020*/  SEL R59, R70, R55, P2 ;  /* 0x00000037463b7207 */ /* 0x000fe20001000000 */
[----:B------:R0:W0:Y:S08]  /*4030*/  F2F.F16.F32 R148, R176 ;  /* 0x000000b000947304 */ /* 0x0000300000200800 */
[----:B------:R0:W0:Y:S08]  /*4040*/  F2F.F16.F32 R151, R186 ;  /* 0x000000ba00977304 */ /* 0x0000300000200800 */
[----:B------:R0:W0:Y:S08]  /*4050*/  F2F.F16.F32 R103, R150 ;  /* 0x0000009600677304 */ /* 0x0000300000200800 */
[----:B------:R0:W0:Y:S08]  /*4060*/  F2F.F16.F32 R104, R152 ;  /* 0x0000009800687304 */ /* 0x0000300000200800 */
[----:B------:R0:W0:Y:S08]  /*4070*/  F2F.F16.F32 R106, R153 ;  /* 0x00000099006a7304 */ /* 0x0000300000200800 */
[----:B------:R0:W0:Y:S08]  /*4080*/  F2F.F16.F32 R145, R154 ;  /* 0x0000009a00917304 */ /* 0x0000300000200800 */
[----:B------:R0:W0:Y:S01]  /*4090*/  F2F.F16.F32 R102, R144 ;  /* 0x0000009000667304 */ /* 0x0000220000200800 */
[----:B------:R-:W-:Y:S05]  /*40a0*/  @!P3 BRA `(.L_x_2196) ;  /* 0x000000800000b947 */ /* 0x000fea0003800000 */
[----:B-1234-:R-:W-:Y:S02]  /*40b0*/  LOP3.LUT R66, R5, 0xffff, RZ, 0xc0, !PT ;  /* 0x0000ffff05427812 */ /* 0x01efe400078ec0ff */
[----:B------:R-:W-:-:S02]  /*40c0*/  PRMT R70, R0, 0x5410, R164 ;  /* 0x0000541000467816 */ /* 0x000fc400000000a4 */
[----:B------:R-:W-:Y:S01]  /*40d0*/  IADD3 R60, P6, R60, c[0x0][0x250], RZ ;  /* 0x000094003c3c7a10 */ /* 0x000fe20007fde0ff */
[----:B------:R-:W-:-:S03]  /*40e0*/  IMAD.WIDE.U32 R66, R66, 0x10000, RZ ;  /* 0x0001000042427825 */ /* 0x000fc600078e00ff */
[----:B------:R-:W-:Y:S02]  /*40f0*/  IADD3.X R61, R61, c[0x0][0x254], RZ, P6, !PT ;  /* 0x000095003d3d7a10 */ /* 0x000fe400037fe4ff */
[----:B------:R-:W-:Y:S02]  /*4100*/  LOP3.LUT R67, R70, R67, RZ, 0xfc, !PT ;  /* 0x0000004346437212 */ /* 0x000fe400078efcff */
[----:B------:R-:W-:-:S05]  /*4110*/  LOP3.LUT R66, R66, 0xffff, R4, 0xf8, !PT ;  /* 0x0000ffff42427812 */ /* 0x000fca00078ef804 */
[----:B------:R1:W-:Y:S02]  /*4120*/  STG.E.64 [R60.64], R66 ;  /* 0x000000423c007986 */ /* 0x0003e4000c101b04 */
.L_x_2196:
[----:B-1234-:R-:W-:Y:S01]  /*4130*/  @P0 FADD.FTZ R174, R99, R174 ;  /* 0x000000ae63ae0221 */ /* 0x01efe20000010000 */
[----:B------:R1:W-:Y:S01]  /*4140*/  @P1 STG.E.128 [R64.64], R56 ;  /* 0x0000003840001986 */ /* 0x0003e2000c101d04 */
[----:B------:R-:W-:Y:S01]  /*4150*/  SHF.L.U32 R158, R173, 0x3, RZ ;  /* 0x00000003ad9e7819 */ /* 0x000fe200000006ff */
[----:B------:R-:W-:Y:S01]  /*4160*/  @P0 FADD.FTZ R146, R96, R146 ;  /* 0x0000009260920221 */ /* 0x000fe20000010000 */
[----:B------:R-:W2:Y:S01]  /*4170*/  F2F.F16.F32 R155, R174 ;  /* 0x000000ae009b7304 */ /* 0x000ea20000200800 */
[----:B------:R-:W-:Y:S02]  /*4180*/  SHF.L.U32 R66, R162, 0x10, RZ ;  /* 0x00000010a2427819 */ /* 0x000fe400000006ff */
[----:B------:R-:W-:Y:S02]  /*4190*/  SHF.R.U32.HI R173, RZ, 0x1d, R173 ;  /* 0x0000001dffad7819 */ /* 0x000fe400000116ad */
[----:B0-----:R-:W-:Y:S02]  /*41a0*/  SHF.L.U32 R60, R151, 0x10, RZ ;  /* 0x00000010973c7819 */ /* 0x001fe400000006ff */
[----:B------:R-:W-:Y:S01]  /*41b0*/  @P1 LEA R70, P0, R170, c[0x0][0x258], 0x4 ;  /* 0x00009600aa461a11 */ /* 0x000fe200078020ff */
[----:B------:R-:W0:Y:S01]  /*41c0*/  F2F.F16.F32 R107, R105 ;  /* 0x00000069006b7304 */ /* 0x000e220000200800 */
[----:B------:R-:W-:-:S02]  /*41d0*/  @P3 PRMT R0, R71, 0x7610, R0 ;  /* 0x0000761047003816 */ /* 0x000fc40000000000 */
[----:B------:R-:W-:Y:S02]  /*41e0*/  @P3 PRMT R4, R100, 0x7610, R4 ;  /* 0x0000761064043816 */ /* 0x000fe40000000004 */
[----:B------:R-:W-:Y:S01]  /*41f0*/  @P3 PRMT R5, R69, 0x7610, R5 ;  /* 0x0000761045053816 */ /* 0x000fe20000000005 */
[----:B-1----:R-:W-:Y:S01]  /*4200*/  IMAD.WIDE.U32 R58, R159, 0x10000, RZ ;  /* 0x000100009f3a7825 */ /* 0x002fe200078e00ff */
[----:B------:R-:W-:Y:S01]  /*4210*/  IADD3 R56, P6, R158, c[0x0][0x248], RZ ;  /* 0x000092009e387a10 */ /* 0x000fe20007fde0ff */
[----:B------:R-:W1:Y:S01]  /*4220*/  F2F.F16.F32 R156, R146 ;  /* 0x00000092009c7304 */ /* 0x000e620000200800 */
[----:B--2---:R-:W-:Y:S02]  /*4230*/  SHF.L.U32 R64, R155, 0x10, RZ ;  /* 0x000000109b407819 */ /* 0x004fe400000006ff */
[----:B------:R-:W-:Y:S02]  /*4240*/  LOP3.LUT R67, R59, R66, R188, 0xfe, !PT ;  /* 0x000000423b437212 */ /* 0x000fe400078efebc */
[----:B------:R-:W-:Y:S01]  /*4250*/  LOP3.LUT R66, R58, R157, RZ, 0xfc, !PT ;  /* 0x0000009d3a427212 */ /* 0x000fe200078efcff */
[----:B------:R-:W-:Y:S01]  /*4260*/  IMAD.WIDE.U32 R58, R149, 0x10000, RZ ;  /* 0x00010000953a7825 */ /* 0x000fe200078e00ff */
[----:B------:R-:W-:-:S02]  /*4270*/  IADD3.X R57, R173, c[0x0][0x24c], RZ, P6, !PT ;  /* 0x00009300ad397a10 */ /* 0x000fc400037fe4ff */
[----:B------:R-:W-:Y:S02]  /*4280*/  SHF.L.U32 R161, R170, 0x3, RZ ;  /* 0x00000003aaa17819 */ /* 0x000fe400000006ff */
[----:B------:R-:W-:Y:S01]  /*4290*/  LOP3.LUT R61, R59, R60, R148, 0xfe, !PT ;  /* 0x0000003c3b3d7212 */ /* 0x000fe200078efe94 */
[----:B------:R2:W-:Y:S01]  /*42a0*/  STG.E.64 [R56.64], R62 ;  /* 0x0000003e38007986 */ /* 0x0005e2000c101b04 */
[----:B------:R-:W-:Y:S01]  /*42b0*/  LOP3.LUT R60, R58, R147, RZ, 0xfc, !PT ;  /* 0x000000933a3c7212 */ /* 0x000fe200078efcff */
[----:B------:R-:W-:Y:S01]  /*42c0*/  IMAD.WIDE.U32 R58, R104, 0x10000, RZ ;  /* 0x00010000683a7825 */ /* 0x000fe200078e00ff */
[----:B------:R-:W-:Y:S02]  /*42d0*/  @P1 LEA.HI.X R71, R170, c[0x0][0x25c], RZ, 0x4, P0 ;  /* 0x00009700aa471a11 */ /* 0x000fe400000f24ff */
[----:B------:R-:W-:Y:S01]  /*42e0*/  @P3 PRMT R164, R68, 0x7610, R164 ;  /* 0x0000761044a43816 */ /* 0x000fe200000000a4 */
[----:B--2---:R-:W-:Y:S01]  /*42f0*/  IMAD.WIDE.U32 R56, R102, 0x10000, RZ ;  /* 0x0001000066387825 */ /* 0x004fe200078e00ff */
[----:B------:R-:W-:-:S04]  /*4300*/  SHF.L.U32 R62, R145, 0x10, RZ ;  /* 0x00000010913e7819 */ /* 0x000fc800000006ff */
[----:B------:R-:W-:Y:S02]  /*4310*/  LOP3.LUT R63, R59, R62, R106, 0xfe, !PT ;  /* 0x0000003e3b3f7212 */ /* 0x000fe400078efe6a */
[----:B0-----:R-:W-:Y:S02]  /*4320*/  LOP3.LUT R65, R57, R64, R107, 0xfe, !PT ;  /* 0x0000004039417212 */ /* 0x001fe400078efe6b */
[----:B------:R-:W-:Y:S02]  /*4330*/  LOP3.LUT R62, R58, R103, RZ, 0xfc, !PT ;  /* 0x000000673a3e7212 */ /* 0x000fe400078efcff */
[----:B-1----:R-:W-:Y:S02]  /*4340*/  LOP3.LUT R64, R56, R156, RZ, 0xfc, !PT ;  /* 0x0000009c38407212 */ /* 0x002fe400078efcff */
        /* <DEDUP_REMOVED lines=13> */
.L_x_2197:
        /* <DEDUP_REMOVED lines=10> */
[----:B-1----:R-:W-:Y:S02]  /*44c0*/  @P1 LEA R70, P0, R172, c[0x0][0x258], 0x4 ;  /* 0x00009600ac461a11 */ /* 0x002fe400078020ff */
        /* <DEDUP_REMOVED lines=14> */
.L_x_2198:
        /* <DEDUP_REMOVED lines=16> */
[----:B-1----:R-:W-:Y:S02]  /*46b0*/  LOP3.LUT R66, R5, 0xffff, RZ, 0xc0, !PT ;  /* 0x0000ffff05427812 */ /* 0x002fe400078ec0ff */
[----:B------:R-:W-:-:S02]  /*46c0*/  PRMT R61, R0, 0x5410, R164 ;  /* 0x00005410003d7816 */ /* 0x000fc400000000a4 */
[----:B------:R-:W-:Y:S01]  /*46d0*/  IADD3 R60, P0, R100, c[0x0][0x250], RZ ;  /* 0x00009400643c7a10 */ /* 0x000fe20007f1e0ff */
[----:B------:R-:W-:-:S05]  /*46e0*/  IMAD.WIDE.U32 R66, R66, 0x10000, RZ ;  /* 0x0001000042427825 */ /* 0x000fca00078e00ff */
[----:B------:R-:W-:Y:S02]  /*46f0*/  LOP3.LUT R67, R61, R67, RZ, 0xfc, !PT ;  /* 0x000000433d437212 */ /* 0x000fe400078efcff */
[----:B------:R-:W-:Y:S02]  /*4700*/  LOP3.LUT R66, R66, 0xffff, R4, 0xf8, !PT ;  /* 0x0000ffff42427812 */ /* 0x000fe400078ef804 */
[----:B------:R-:W-:-:S05]  /*4710*/  IADD3.X R61, R172, c[0x0][0x254], RZ, P0, !PT ;  /* 0x00009500ac3d7a10 */ /* 0x000fca00007fe4ff */
[----:B------:R0:W-:Y:S02]  /*4720*/  STG.E.64 [R60.64], R66 ;  /* 0x000000423c007986 */ /* 0x0001e4000c101b04 */
.L_x_2199:
[----:B01----:R-:W-:Y:S01]  /*4730*/  IMAD.SHL.U32 R66, R179, 0x8, RZ ;  /* 0x00000008b3427824 */ /* 0x003fe200078e00ff */
[----:B------:R-:W-:Y:S01]  /*4740*/  SHF.R.U32.HI R179, RZ, 0x1d, R179 ;  /* 0x0000001dffb37819 */ /* 0x000fe200000116b3 */
[----:B------:R0:W-:Y:S01]  /*4750*/  @P1 STG.E.128 [R68.64], R56 ;  /* 0x0000003844001986 */ /* 0x0001e2000c101d04 */
[----:B------:R-:W-:Y:S02]  /*4760*/  SHF.L.U32 R67, R180, 0x3, RZ ;  /* 0x00000003b4437819 */ /* 0x000fe400000006ff */
[----:B------:R-:W-:Y:S02]  /*4770*/  IADD3 R60, P6, R66, c[0x0][0x248], RZ ;  /* 0x00009200423c7a10 */ /* 0x000fe40007fde0ff */
[----:B------:R-:W-:Y:S02]  /*4780*/  @P3 PRMT R4, R103, 0x7610, R4 ;  /* 0x0000761067043816 */ /* 0x000fe40000000004 */
[----:B------:R-:W-:Y:S02]  /*4790*/  IADD3.X R61, R179, c[0x0][0x24c], RZ, P6, !PT ;  /* 0x00009300b33d7a10 */ /* 0x000fe400037fe4ff */
[----:B------:R-:W-:-:S02]  /*47a0*/  @P3 PRMT R5, R104, 0x7610, R5 ;  /* 0x0000761068053816 */ /* 0x000fc40000000005 */
[----:B------:R-:W-:Y:S01]  /*47b0*/  @P3 PRMT R0, R106, 0x7610, R0 ;  /* 0x000076106a003816 */ /* 0x000fe20000000000 */
[----:B------:R1:W-:Y:S01]  /*47c0*/  STG.E.64 [R60.64], R62 ;  /* 0x0000003e3c007986 */ /* 0x0003e2000c101b04 */
[----:B------:R-:W-:Y:S02]  /*47d0*/  @P3 PRMT R164, R145, 0x7610, R164 ;  /* 0x0000761091a43816 */ /* 0x000fe400000000a4 */
[----:B------:R-:W-:Y:S02]  /*47e0*/  SEL R52, R146, R52, P2 ;  /* 0x0000003492347207 */ /* 0x000fe40001000000 */
[----:B------:R-:W-:Y:S02]  /*47f0*/  SEL R53, R144, R53, P2 ;  /* 0x0000003590357207 */ /* 0x000fe40001000000 */
[----:B0-----:R-:W-:Y:S02]  /*4800*/  SHF.R.U32.HI R68, RZ, 0x1d, R180 ;  /* 0x0000001dff447819 */ /* 0x001fe400000116b4 */
[----:B------:R-:W-:-:S02]  /*4810*/  IADD3 R56, P0, R67, c[0x0][0x248], RZ ;  /* 0x0000920043387a10 */ /* 0x000fc40007f1e0ff */
[----:B------:R-:W-:Y:S02]  /*4820*/  @P1 LEA R58, P6, R180, c[0x0][0x258], 0x4 ;  /* 0x00009600b43a1a11 */ /* 0x000fe400078c20ff */
        /* <DEDUP_REMOVED lines=13> */
.L_x_2200:
        /* <DEDUP_REMOVED lines=15> */
.L_x_2201:
[----:B------:R-:W-:Y:S01]  /*49f0*/  SEL R186, RZ, 0x1, P5 ;  /* 0x00000001ffba7807 */ /* 0x000fe20002800000 */
[----:B01----:R-:W-:Y:S01]  /*4a00*/  @P4 CALL.REL.NOINC `(.L_x_2202) ;  /* 0x0000001000004944 */ /* 0x003fe20003c00000 */
[----:B------:R-:W-:Y:S05]  /*4a10*/  BRA `(.L_x_2203) ;  /* 0xffffc5d000007947 */ /* 0x000fea000383ffff */
.L_x_2202:
[----:B------:R-:W-:Y:S01]  /*4a20*/  IMAD.MOV.U32 R74, RZ, RZ, R14 ;  /* 0x000000ffff4a7224 */ /* 0x000fe200078e000e */
[----:B------:R-:W-:Y:S01]  /*4a30*/  MOV R75, R13 ;  /* 0x0000000d004b7202 */ /* 0x000fe20000000f00 */
[----:B------:R-:W-:Y:S01]  /*4a40*/  IMAD.MOV.U32 R103, RZ, RZ, R112 ;  /* 0x000000ffff677224 */ /* 0x000fe200078e0070 */
[----:B------:R-:W-:Y:S02]  /*4a50*/  MOV R60, R20 ;  /* 0x00000014003c7202 */ /* 0x000fe40000000f00 */
[----:B------:R-:W-:Y:S02]  /*4a60*/  MOV R72, R12 ;  /* 0x0000000c00487202 */ /* 0x000fe40000000f00 */
[----:B------:R-:W-:Y:S02]  /*4a70*/  MOV R13, R15 ;  /* 0x0000000f000d7202 */ /* 0x000fe40000000f00 */
        /* <DEDUP_REMOVED lines=16> */
[----:B------:R-:W-:Y:S01]  /*4b80*/  MOV R90, R10 ;  /* 0x0000000a005a7202 */ /* 0x000fe20000000f00 */
[----:B------:R-:W-:Y:S01]  /*4b90*/  IMAD.MOV.U32 R10, RZ, RZ, R131 ;  /* 0x000000ffff0a7224 */ /* 0x000fe200078e0083 */
        /* <DEDUP_REMOVED lines=83> */
.L_x_2192:
[----:B------:R-:W0:Y:S01]  /*50d0*/  S2R R2, SR_TID.X ;  /* 0x0000000000027919 */ /* 0x000e220000002100 */
[----:B------:R-:W1:Y:S01]  /*50e0*/  S2UR UR6, SR_CTAID.X ;  /* 0x00000000000679c3 */ /* 0x000e620000002500 */
[----:B------:R-:W-:Y:S01]  /*50f0*/  HFMA2.MMA R25, -RZ, RZ, 0, 9.5367431640625e-07 ;  /* 0x00000010ff197435 */ /* 0x000fe200000001ff */
        /* <DEDUP_REMOVED lines=37> */
.L_x_2193:
[----:B------:R-:W-:Y:S01]  /*5350*/  HFMA2.MMA R60, -RZ, RZ, 0, 9.5367431640625e-07 ;  /* 0x00000010ff3c7435 */ /* 0x000fe200000001ff */
[----:B------:R-:W-:-:S02]  /*5360*/  MOV R57, R58 ;  /* 0x0000003a00397202 */ /* 0x000fc40000000f00 */
[----:B------:R-:W-:Y:S02]  /*5370*/  MOV R192, 0xffffffff ;  /* 0xffffffff00c07802 */ /* 0x000fe40000000f00 */
[----:B------:R-:W-:Y:S02]  /*5380*/  MOV R56, 0x53a0 ;  /* 0x000053a000387802 */ /* 0x000fe40000000f00 */
[----:B-----5:R-:W-:Y:S05]  /*5390*/  CALL.REL.NOINC `($__internal_73_$__cuda_sm70_shflsync_down_p) ;  /* 0x000003d000007944 */ /* 0x020fea0003c00000 */
[----:B-1----:R-:W-:Y:S01]  /*53a0*/  MOV R61, R60 ;  /* 0x0000003c003d7202 */ /* 0x002fe20000000f00 */
[----:B0----5:R-:W-:Y:S05]  /*53b0*/  BRA `(.L_x_2204) ;  /* 0xffffdc9000007947 */ /* 0x021fea000383ffff */
.L_x_2194:
[----:B------:R-:W-:Y:S01]  /*53c0*/  HFMA2.MMA R60, -RZ, RZ, 0, 9.5367431640625e-07 ;  /* 0x00000010ff3c7435 */ /* 0x000fe200000001ff */
[----:B------:R-:W-:Y:S02]  /*53d0*/  MOV R57, R59 ;  /* 0x0000003b00397202 */ /* 0x000fe40000000f00 */
[----:B------:R-:W-:Y:S02]  /*53e0*/  MOV R192, 0xffffffff ;  /* 0xffffffff00c07802 */ /* 0x000fe40000000f00 */
[----:B------:R-:W-:Y:S02]  /*53f0*/  MOV R56, 0x5410 ;  /* 0x0000541000387802 */ /* 0x000fe40000000f00 */
[----:B01---5:R-:W-:Y:S05]  /*5400*/  CALL.REL.NOINC `($__internal_73_$__cuda_sm70_shflsync_down_p) ;  /* 0x0000036000007944 */ /* 0x023fea0003c00000 */
[----:B------:R-:W-:Y:S01]  /*5410*/  FADD.FTZ R58, R58, R61 ;  /* 0x0000003d3a3a7221 */ /* 0x000fe20000010000 */
[----:B------:R-:W-:Y:S01]  /*5420*/  MOV R56, 0x5480 ;  /* 0x0000548000387802 */ /* 0x000fe20000000f00 */
[----:B-1----:R-:W-:Y:S01]  /*5430*/  FADD.FTZ R59, R59, R60 ;  /* 0x0000003c3b3b7221 */ /* 0x002fe20000010000 */
[----:B------:R-:W-:Y:S01]  /*5440*/  HFMA2.MMA R60, -RZ, RZ, 0, 4.76837158203125e-07 ;  /* 0x00000008ff3c7435 */ /* 0x000fe200000001ff */
[----:B------:R-:W-:Y:S01]  /*5450*/  IMAD.MOV.U32 R192, RZ, RZ, -0x1 ;  /* 0xffffffffffc07424 */ /* 0x000fe200078e00ff */
[----:B------:R-:W-:-:S04]  /*5460*/  MOV R57, R58 ;  /* 0x0000003a00397202 */ /* 0x000fc80000000f00 */
[----:B0----5:R-:W-:Y:S05]  /*5470*/  CALL.REL.NOINC `($__internal_73_$__cuda_sm70_shflsync_down_p) ;  /* 0x000002f000007944 */ /* 0x021fea0003c00000 */
[----:B-1----:R-:W-:Y:S01]  /*5480*/  MOV R61, R60 ;  /* 0x0000003c003d7202 */ /* 0x002fe20000000f00 */
[----:B------:R-:W-:Y:S01]  /*5490*/  HFMA2.MMA R60, -RZ, RZ, 0, 4.76837158203125e-07 ;  /* 0x00000008ff3c7435 */ /* 0x000fe200000001ff */
[----:B------:R-:W-:-:S02]  /*54a0*/  MOV R57, R59 ;  /* 0x0000003b00397202 */ /* 0x000fc40000000f00 */
[----:B------:R-:W-:Y:S02]  /*54b0*/  MOV R192, 0xffffffff ;  /* 0xffffffff00c07802 */ /* 0x000fe40000000f00 */
[----:B------:R-:W-:Y:S02]  /*54c0*/  MOV R56, 0x54e0 ;  /* 0x000054e000387802 */ /* 0x000fe40000000f00 */
[----:B0----5:R-:W-:Y:S05]  /*54d0*/  CALL.REL.NOINC `($__internal_73_$__cuda_sm70_shflsync_down_p) ;  /* 0x0000029000007944 */ /* 0x021fea0003c00000 */
[----:B------:R-:W-:Y:S01]  /*54e0*/  FADD.FTZ R58, R61, R58 ;  /* 0x0000003a3d3a7221 */ /* 0x000fe20000010000 */
[----:B------:R-:W-:Y:S01]  /*54f0*/  MOV R192, 0xffffffff ;  /* 0xffffffff00c07802 */ /* 0x000fe20000000f00 */
[----:B-1----:R-:W-:Y:S01]  /*5500*/  FADD.FTZ R59, R59, R60 ;  /* 0x0000003c3b3b7221 */ /* 0x002fe20000010000 */
[----:B------:R-:W-:Y:S01]  /*5510*/  HFMA2.MMA R60, -RZ, RZ, 0, 2.384185791015625e-07 ;  /* 0x00000004ff3c7435 */ /* 0x000fe200000001ff */
[----:B------:R-:W-:Y:S02]  /*5520*/  MOV R56, 0x5550 ;  /* 0x0000555000387802 */ /* 0x000fe40000000f00 */
[----:B------:R-:W-:-:S03]  /*5530*/  MOV R57, R58 ;  /* 0x0000003a00397202 */ /* 0x000fc60000000f00 */
[----:B0----5:R-:W-:Y:S05]  /*5540*/  CALL.REL.NOINC `($__internal_73_$__cuda_sm70_shflsync_down_p) ;  /* 0x0000022000007944 */ /* 0x021fea0003c00000 */
[----:B-1----:R-:W-:Y:S01]  /*5550*/  MOV R61, R60 ;  /* 0x0000003c003d7202 */ /* 0x002fe20000000f00 */
[----:B------:R-:W-:Y:S01]  /*5560*/  HFMA2.MMA R60, -RZ, RZ, 0, 2.384185791015625e-07 ;  /* 0x00000004ff3c7435 */ /* 0x000fe200000001ff */
[----:B------:R-:W-:-:S02]  /*5570*/  MOV R57, R59 ;  /* 0x0000003b00397202 */ /* 0x000fc40000000f00 */
[----:B------:R-:W-:Y:S02]  /*5580*/  MOV R192, 0xffffffff ;  /* 0xffffffff00c07802 */ /* 0x000fe40000000f00 */
[----:B------:R-:W-:Y:S02]  /*5590*/  MOV R56, 0x55b0 ;  /* 0x000055b000387802 */ /* 0x000fe40000000f00 */
[----:B0----5:R-:W-:Y:S05]  /*55a0*/  CALL.REL.NOINC `($__internal_73_$__cuda_sm70_shflsync_down_p) ;  /* 0x000001c000007944 */ /* 0x021fea0003c00000 */
[----:B------:R-:W-:Y:S01]  /*55b0*/  FADD.FTZ R58, R61, R58 ;  /* 0x0000003a3d3a7221 */ /* 0x000fe20000010000 */
[----:B------:R-:W-:Y:S01]  /*55c0*/  MOV R192, 0xffffffff ;  /* 0xffffffff00c07802 */ /* 0x000fe20000000f00 */
[----:B-1----:R-:W-:Y:S01]  /*55d0*/  FADD.FTZ R59, R59, R60 ;  /* 0x0000003c3b3b7221 */ /* 0x002fe20000010000 */
[----:B------:R-:W-:Y:S01]  /*55e0*/  HFMA2.MMA R60, -RZ, RZ, 0, 1.1920928955078125e-07 ;  /* 0x00000002ff3c7435 */ /* 0x000fe200000001ff */
[----:B------:R-:W-:Y:S01]  /*55f0*/  IMAD.MOV.U32 R57, RZ, RZ, R58 ;  /* 0x000000ffff397224 */ /* 0x000fe200078e003a */
[----:B------:R-:W-:-:S04]  /*5600*/  MOV R56, 0x5620 ;  /* 0x0000562000387802 */ /* 0x000fc80000000f00 */
[----:B0----5:R-:W-:Y:S05]  /*5610*/  CALL.REL.NOINC `($__internal_73_$__cuda_sm70_shflsync_down_p) ;  /* 0x0000015000007944 */ /* 0x021fea0003c00000 */
[----:B-1----:R-:W-:Y:S01]  /*5620*/  MOV R61, R60 ;  /* 0x0000003c003d7202 */ /* 0x002fe20000000f00 */
[----:B------:R-:W-:Y:S01]  /*5630*/  HFMA2.MMA R60, -RZ, RZ, 0, 1.1920928955078125e-07 ;  /* 0x00000002ff3c7435 */ /* 0x000fe200000001ff */
[----:B------:R-:W-:Y:S02]  /*5640*/  MOV R57, R59 ;  /* 0x0000003b00397202 */ /* 0x000fe40000000f00 */
[----:B------:R-:W-:-:S02]  /*5650*/  MOV R192, 0xffffffff ;  /* 0xffffffff00c07802 */ /* 0x000fc40000000f00 */
[----:B------:R-:W-:Y:S02]  /*5660*/  MOV R56, 0x5680 ;  /* 0x0000568000387802 */ /* 0x000fe40000000f00 */
[----:B0----5:R-:W-:Y:S05]  /*5670*/  CALL.REL.NOINC `($__internal_73_$__cuda_sm70_shflsync_down_p) ;  /* 0x000000f000007944 */ /* 0x021fea0003c00000 */
[----:B------:R-:W-:Y:S01]  /*5680*/  FADD.FTZ R58, R61, R58 ;  /* 0x0000003a3d3a7221 */ /* 0x000fe20000010000 */
[----:B------:R-:W-:Y:S01]  /*5690*/  MOV R192, 0xffffffff ;  /* 0xffffffff00c07802 */ /* 0x000fe20000000f00 */
[----:B-1----:R-:W-:Y:S01]  /*56a0*/  FADD.FTZ R61, R59, R60 ;  /* 0x0000003c3b3d7221 */ /* 0x002fe20000010000 */
[----:B------:R-:W-:Y:S01]  /*56b0*/  HFMA2.MMA R60, -RZ, RZ, 0, 5.9604644775390625e-08 ;  /* 0x00000001ff3c7435 */ /* 0x000fe200000001ff */
[----:B------:R-:W-:Y:S02]  /*56c0*/  MOV R56, 0x56f0 ;  /* 0x000056f000387802 */ /* 0x000fe40000000f00 */
[----:B------:R-:W-:-:S03]  /*56d0*/  MOV R57, R58 ;  /* 0x0000003a00397202 */ /* 0x000fc60000000f00 */
[----:B0----5:R-:W-:Y:S05]  /*56e0*/  CALL.REL.NOINC `($__internal_73_$__cuda_sm70_shflsync_down_p) ;  /* 0x0000008000007944 */ /* 0x021fea0003c00000 */
[----:B-1----:R-:W-:Y:S01]  /*56f0*/  MOV R59, R60 ;  /* 0x0000003c003b7202 */ /* 0x002fe20000000f00 */
[----:B------:R-:W-:Y:S01]  /*5700*/  HFMA2.MMA R60, -RZ, RZ, 0, 5.9604644775390625e-08 ;  /* 0x00000001ff3c7435 */ /* 0x000fe200000001ff */
[----:B------:R-:W-:Y:S02]  /*5710*/  MOV R57, R61 ;  /* 0x0000003d00397202 */ /* 0x000fe40000000f00 */
[----:B------:R-:W-:-:S02]  /*5720*/  MOV R192, 0xffffffff ;  /* 0xffffffff00c07802 */ /* 0x000fc40000000f00 */
[----:B------:R-:W-:Y:S02]  /*5730*/  MOV R56, 0x5750 ;  /* 0x0000575000387802 */ /* 0x000fe40000000f00 */
[----:B0----5:R-:W-:Y:S05]  /*5740*/  CALL.REL.NOINC `($__internal_73_$__cuda_sm70_shflsync_down_p) ;  /* 0x0000002000007944 */ /* 0x021fea0003c00000 */
[----:B-1----:R-:W-:Y:S01]  /*5750*/  MOV R57, R60 ;  /* 0x0000003c00397202 */ /* 0x002fe20000000f00 */
[----:B0----5:R-:W-:Y:S05]  /*5760*/  BRA `(.L_x_2205) ;  /* 0xffffda0000007947 */ /* 0x021fea000383ffff */
        .weak           $__internal_73_$__cuda_sm70_shflsync_down_p
        .type           $__internal_73_$__cuda_sm70_shflsync_down_p,@function
        .size           $__internal_73_$__cuda_sm70_shflsync_down_p,(.L_x_3435 - $__internal_73_$__cuda_sm70_shflsync_down_p)
$__internal_73_$__cuda_sm70_shflsync_down_p:
[----:B------:R0:W-:Y:S01]  /*5770*/  STL [R1+0x64], R0 ;  /* 0x0000640001007387 */ /* 0x0001e20000100800 */
[----:B------:R-:W-:Y:S04]  /*5780*/  WARPSYNC R192 ;  /* 0x000000c000007348 */ /* 0x000fe80003800000 */
[----:B0-----:R-:W-:-:S07]  /*5790*/  HFMA2.MMA R0, -RZ, RZ, 0, 1.847743988037109375e-06 ;  /* 0x0000001fff007435 */ /* 0x001fce00000001ff */
[----:B------:R0:W1:Y:S04]  /*57a0*/  SHFL.DOWN PT, R60, R57, R60, R0 ;  /* 0x0800003c393c7389 */ /* 0x00006800000e0000 */
[----:B0-----:R0:W5:Y:S01]  /*57b0*/  LDL.LU R0, [R1+0x64] ;  /* 0x0000640001007983 */ /* 0x0011620000300800 */
[----:B------:R-:W-:-:S04]  /*57c0*/  MOV R57, 0x0 ;  /* 0x0000000000397802 */ /* 0x000fc80000000f00 */
[----:B------:R-:W-:Y:S05]  /*57d0*/  RET.REL.NODEC R56 `(_ZN10layer_norm31ln_parallel_residual_bwd_kernelINS_13Kernel_traitsI6__halfS2_fS2_fjLj7168ELj1ELj1ELj8ELj8ENS_18Kernel_traits_baseILj7168ES2_S2_fS2_fjLj256EEEEELb0ELb0ELb1EEEvNS_9BwdParamsE) ;  /* 0xffffa82038007950 */ /* 0x000fea0003c3ffff */
.L_x_2206:
        /* <DEDUP_REMOVED lines=10> */
.L_x_3435:


//--------------------- .text._ZN10layer_norm31ln_parallel_residual_bwd_kernelINS_13Kernel_traitsI6__halfS2_fS2_fjLj7168ELj1ELj1ELj8ELj8ENS_18Kernel_traits_baseILj7168ES2_S2_fS2_fjLj256EEEEELb0ELb1ELb0EEEvNS_9BwdParamsE --------------------------
	.section	.text._ZN10layer_norm31ln_parallel_residual_bwd_kernelINS_13Kernel_traitsI6__halfS2_fS2_fjLj7168ELj1ELj1ELj8ELj8ENS_18Kernel_traits_baseILj7168ES2_S2_fS2_fjLj256EEEEELb0ELb1ELb0EEEvNS_9BwdParamsE,"ax",@progbits
	.sectioninfo	@"SHI_REGISTERS=208"
	.align	128
        .global         _ZN10layer_norm31ln_parallel_residual_bwd_kernelINS_13Kernel_traitsI6__halfS2_fS2_fjLj7168ELj1ELj1ELj8ELj8ENS_18Kernel_traits_baseILj7168ES2_S2_fS2_fjLj256EEEEELb0ELb1ELb0EEEvNS_9BwdParamsE
        .type           _ZN10layer_norm31ln_parallel_residual_bwd_kernelINS_13Kernel_traitsI6__halfS2_fS2_fjLj7168ELj1ELj1ELj8ELj8ENS_18Kernel_traits_baseILj7168ES2_S2_fS2_fjLj256EEEEELb0ELb1ELb0EEEvNS_9BwdParamsE,@function
        .size           _ZN10layer_norm31ln_parallel_residual_bwd_kernelINS_13Kernel_traitsI6__halfS2_fS2_fjLj7168ELj1ELj1ELj8ELj8ENS_18Kernel_traits_baseILj7168ES2_S2_fS2_fjLj256EEEEELb0ELb1ELb0EEEvNS_9BwdParamsE,(.L_x_3436 - _ZN10layer_norm31ln_parallel_residual_bwd_kernelINS_13Kernel_traitsI6__halfS2_fS2_fjLj7168ELj1ELj1ELj8ELj8ENS_18Kernel_traits_baseILj7168ES2_S2_fS2_fjLj256EEEEELb0ELb1ELb0EEEvNS_9BwdParamsE)
        .other          _ZN10layer_norm31ln_parallel_residual_bwd_kernelINS_13Kernel_traitsI6__halfS2_fS2_fjLj7168ELj1ELj1ELj8ELj8ENS_18Kernel_traits_baseILj7168ES2_S2_fS2_fjLj256EEEEELb0ELb1ELb0EEEvNS_9BwdParamsE,@"STO_CUDA_ENTRY STV_DEFAULT"
_ZN10layer_norm31ln_parallel_residual_bwd_kernelINS_13Kernel_traitsI6__halfS2_fS2_fjLj7168ELj1ELj1ELj8ELj8ENS_18Kernel_traits_baseILj7168ES2_S2_fS2_fjLj256EEEEELb0ELb1ELb0EEEvNS_9BwdParamsE:
.text._ZN10layer_norm31ln_parallel_residual_bwd_kernelINS_13Kernel_traitsI6__halfS2_fS2_fjLj7168ELj1ELj1ELj8ELj8ENS_18Kernel_traits_baseILj7168ES2_S2_fS2_fjLj256EEEEELb0ELb1ELb0EEEvNS_9BwdParamsE:
        /* <DEDUP_REMOVED lines=16> */
[----:B------:R-:W-:Y:S02]  /*0100*/  @P6 MOV R3, 0x8 ;  /* 0x0000000800036802 */ /* 0x000fe40000000f00 */
[----:B------:R-:W-:Y:S01]  /*0110*/  @P0 MOV R21, 0x8 ;  /* 0x0000000800150802 */ /* 0x000fe20000000f00 */
[----:B------:R-:W-:Y:S01]  /*0120*/  @P1 IMAD.MOV.U32 R23, RZ, RZ, 0x8 ;  /* 0x00000008ff171424 */ /* 0x000fe200078e00ff */
[----:B------:R-:W0:Y:S01]  /*0130*/  S2UR UR6, SR_CTAID.X ;  /* 0x00000000000679c3 */ /* 0x000e220000002500 */
[C---:B------:R-:W-:Y:S01]  /*0140*/  @P6 IMAD.WIDE.U32 R2, R16.reuse, R3, c[0x0][0x1b0] ;  /* 0x00006c0010026625 */ /* 0x040fe200078e0003 */
[----:B------:R-:W-:Y:S02]  /*0150*/  @P6 LOP3.LUT R16, R16, 0x100, RZ, 0xfc, !PT ;  /* 0x0000010010106812 */ /* 0x000fe400078efcff */
[----:B------:R-:W-:-:S02]  /*0160*/  @P2 MOV R25, 0x8 ;  /* 0x0000000800192802 */ /* 0x000fc40000000f00 */
[----:B------:R-:W-:Y:S01]  /*0170*/  @P3 MOV R27, 0x8 ;  /* 0x00000008001b3802 */ /* 0x000fe20000000f00 */
[C---:B------:R-:W-:Y:S01]  /*0180*/  @P0 IMAD.WIDE.U32 R20, R16.reuse, R21, c[0x0][0x1b0] ;  /* 0x00006c0010140625 */ /* 0x040fe200078e0015 */
[----:B------:R-:W-:Y:S01]  /*0190*/  @P0 IADD3 R16, R16, 0x100, RZ ;  /* 0x0000010010100810 */ /* 0x000fe20007ffe0ff */
[----:B------:R1:W5:Y:S01]  /*01a0*/  @P6 LDG.E.64 R4, [R2.64] ;  /* 0x0000000402046981 */ /* 0x000362000c1e1b00 */
[----:B------:R-:W-:Y:S02]  /*01b0*/  @P4 MOV R29, 0x8 ;  /* 0x00000008001d4802 */ /* 0x000fe40000000f00 */
[----:B------:R-:W-:Y:S01]  /*01c0*/  ISETP.GE.U32.AND P5, PT, R0, 0x700, PT ;  /* 0x000007000000780c */ /* 0x000fe20003fa6070 */
[C---:B------:R-:W-:Y:S01]  /*01d0*/  @P1 IMAD.WIDE.U32 R22, R16.reuse, R23, c[0x0][0x1b0] ;  /* 0x00006c0010161625 */ /* 0x040fe200078e0017 */
[----:B------:R-:W-:Y:S01]  /*01e0*/  @P1 IADD3 R16, R16, 0x100, RZ ;  /* 0x0000010010101810 */ /* 0x000fe20007ffe0ff */
[----:B------:R1:W5:Y:S01]  /*01f0*/  @P0 LDG.E.64 R6, [R20.64] ;  /* 0x0000000414060981 */ /* 0x000362000c1e1b00 */
[----:B------:R-:W-:-:S03]  /*0200*/  P2R R17, PR, RZ, 0x20 ;  /* 0x00000020ff117803 */ /* 0x000fc60000000000 */
[C---:B------:R-:W-:Y:S01]  /*0210*/  @P2 IMAD.WIDE.U32 R24, R16.reuse, R25, c[0x0][0x1b0] ;  /* 0x00006c0010182625 */ /* 0x040fe200078e0019 */
[----:B------:R-:W-:Y:S01]  /*0220*/  @P2 IADD3 R16, R16, 0x100, RZ ;  /* 0x0000010010102810 */ /* 0x000fe20007ffe0ff */
[----:B------:R1:W5:Y:S04]  /*0230*/  @P1 LDG.E.64 R8, [R22.64] ;  /* 0x0000000416081981 */ /* 0x000368000c1e1b00 */
[C---:B------:R-:W-:Y:S01]  /*0240*/  @P3 IMAD.WIDE.U32 R26, R16.reuse, R27, c[0x0][0x1b0] ;  /* 0x00006c00101a3625 */ /* 0x040fe200078e001b */
[----:B------:R-:W-:Y:S01]  /*0250*/  @P3 IADD3 R16, R16, 0x100, RZ ;  /* 0x0000010010103810 */ /* 0x000fe20007ffe0ff */
[----:B------:R1:W5:Y:S01]  /*0260*/  @P2 LDG.E.64 R10, [R24.64] ;  /* 0x00000004180a2981 */ /* 0x000362000c1e1b00 */
[----:B------:R-:W-:-:S03]  /*0270*/  @P5 MOV R17, 0x8 ;  /* 0x0000000800115802 */ /* 0x000fc60000000f00 */
        /* <DEDUP_REMOVED lines=40> */
[----:B------:R-:W-:Y:S01]  /*0500*/  SHF.R.U64 R31, R4, 0x10, R5 ;  /* 0x00000010041f7819 */ /* 0x000fe20000001205 */
[----:B------:R-:W-:Y:S01]  /*0510*/  IMAD.MOV.U32 R22, RZ, RZ, R9 ;  /* 0x000000ffff167224 */ /* 0x000fe200078e0009 */
[----:B------:R-:W-:Y:S01]  /*0520*/  MOV R30, R5 ;  /* 0x00000005001e7202 */ /* 0x000fe20000000f00 */
[----:B------:R-:W-:Y:S01]  /*0530*/  IMAD.MOV.U32 R125, RZ, RZ, RZ ;  /* 0x000000ffff7d7224 */ /* 0x000fe200078e00ff */
        /* <DEDUP_REMOVED lines=27> */
[----:B------:R-:W-:Y:S01]  /*06f0*/  IMAD.MOV.U32 R12, RZ, RZ, R14 ;  /* 0x000000ffff0c7224 */ /* 0x000fe200078e000e */
        /* <DEDUP_REMOVED lines=24> */
[----:B0-----:R-:W-:Y:S02]  /*0880*/  HADD2.F32 R5, -RZ, R5.H0_H0 ;  /* 0x20000005ff057230 */ /* 0x001fe40000004100 */
.L_x_2244:
[----:B------:R-:W-:Y:S02]  /*0890*/  MOV R129, 0x4 ;  /* 0x0000000400817802 */ /* 0x000fe40000000f00 */
[----:B------:R-:W-:-:S02]  /*08a0*/  LOP3.LUT P5, RZ, R4, 0xff, RZ, 0xc0, !PT ;  /* 0x000000ff04ff7812 */ /* 0x000fc400078ac0ff */
        /* <DEDUP_REMOVED lines=33> */
[C---:B---3--:R-:W-:Y:S02]  /*0ac0*/  FADD.FTZ R142, -R140.reuse, R128 ;  /* 0x000000808c8e7221 */ /* 0x048fe40000010100 */
[----:B------:R-:W-:Y:S01]  /*0ad0*/  HADD2.F32 R137, -RZ, R137.H0_H0 ;  /* 0x20000089ff897230 */ /* 0x000fe20000004100 */
[----:B------:R-:W-:Y:S01]  /*0ae0*/  MOV R138, R133 ;  /* 0x00000085008a7202 */ /* 0x000fe20000000f00 */
[C---:B0-----:R-:W-:Y:S01]  /*0af0*/  FADD.FTZ R134, -R140.reuse, R130 ;  /* 0x000000828c867221 */ /* 0x041fe20000010100 */
[----:B------:R-:W-:Y:S01]  /*0b00*/  HADD2.F32 R130, -RZ, R143.H0_H0 ;  /* 0x2000008fff827230 */ /* 0x000fe20000004100 */
[----:B------:R-:W-:-:S02]  /*0b10*/  FADD.FTZ R144, -R140, R129 ;  /* 0x000000818c907221 */ /* 0x000fc40000010100 */
[C---:B------:R-:W-:Y:S02]  /*0b20*/  FMUL.FTZ R145, R3.reuse, R142 ;  /* 0x0000008e03917220 */ /* 0x040fe40000410000 */
[----:B------:R-:W-:Y:S01]  /*0b30*/  FMUL.FTZ R146, R32, R137 ;  /* 0x0000008920927220 */ /* 0x000fe20000410000 */
[----:B------:R-:W-:Y:S01]  /*0b40*/  SHF.R.U32.HI R141, RZ, 0x10, R133 ;  /* 0x00000010ff8d7819 */ /* 0x000fe20000011685 */
[----:B------:R-:W-:Y:S01]  /*0b50*/  FADD.FTZ R140, -R140, R131 ;  /* 0x000000838c8c7221 */ /* 0x000fe20000010100 */
[----:B------:R-:W-:Y:S01]  /*0b60*/  HADD2.F32 R131, -RZ, R138.H0_H0 ;  /* 0x2000008aff837230 */ /* 0x000fe20000004100 */
[C---:B------:R-:W-:Y:S02]  /*0b70*/  FMUL.FTZ R149, R3.reuse, R134 ;  /* 0x0000008603957220 */ /* 0x040fe40000410000 */
[----:B------:R-:W-:Y:S02]  /*0b80*/  FMUL.FTZ R144, R3, R144 ;  /* 0x0000009003907220 */ /* 0x000fe40000410000 */
[----:B------:R-:W-:-:S02]  /*0b90*/  FMUL.FTZ R147, R31, R130 ;  /* 0x000000821f937220 */ /* 0x000fc40000410000 */
[----:B------:R-:W-:Y:S02]  /*0ba0*/  FADD.FTZ R128, RZ, R146 ;  /* 0x00000092ff807221 */ /* 0x000fe40000010000 */
[----:B------:R-:W-:Y:S01]  /*0bb0*/  FFMA.FTZ R129, R145, R146, RZ ;  /* 0x0000009291817223 */ /* 0x000fe200000100ff */
        /* <DEDUP_REMOVED lines=19> */
.L_x_2209:
[----:B0-----:R-:W-:Y:S05]  /*0cf0*/  BSYNC B0 ;  /* 0x0000000000007941 */ /* 0x001fea0003800000 */
.L_x_2208:
        /* <DEDUP_REMOVED lines=16> */
[----:B--2---:R-:W-:Y:S01]  /*0e00*/  FADD.FTZ R152, -R186, R128 ;  /* 0x00000080ba987221 */ /* 0x004fe20000010100 */
[----:B---3--:R-:W-:Y:S02]  /*0e10*/  MOV R141, R132 ;  /* 0x00000084008d7202 */ /* 0x008fe40000000f00 */
[----:B------:R-:W-:Y:S01]  /*0e20*/  SHF.R.U64 R153, R132, 0x10, R133 ;  /* 0x0000001084997819 */ /* 0x000fe20000001285 */
[C---:B------:R-:W-:Y:S02]  /*0e30*/  FADD.FTZ R154, -R186.reuse, R129 ;  /* 0x00000081ba9a7221 */ /* 0x040fe40000010100 */
[----:B------:R-:W-:Y:S01]  /*0e40*/  HADD2.F32 R141, -RZ, R141.H0_H0 ;  /* 0x2000008dff8d7230 */ /* 0x000fe20000004100 */
[----:B0-----:R-:W-:Y:S01]  /*0e50*/  FADD.FTZ R134, -R186, R130 ;  /* 0x00000082ba867221 */ /* 0x001fe20000010100 */
[----:B------:R-:W-:Y:S01]  /*0e60*/  HADD2.F32 R130, -RZ, R153.H0_H0 ;  /* 0x20000099ff827230 */ /* 0x000fe20000004100 */
[----:B------:R-:W-:Y:S02]  /*0e70*/  IMAD.MOV.U32 R142, RZ, RZ, R133 ;  /* 0x000000ffff8e7224 */ /* 0x000fe400078e0085 */
[----:B------:R-:W-:-:S02]  /*0e80*/  FMUL.FTZ R153, R3, R152 ;  /* 0x0000009803997220 */ /* 0x000fc40000410000 */
[C---:B------:R-:W-:Y:S02]  /*0e90*/  FMUL.FTZ R152, R3.reuse, R154 ;  /* 0x0000009a03987220 */ /* 0x040fe40000410000 */
[----:B------:R-:W-:Y:S01]  /*0ea0*/  FMUL.FTZ R154, R28, R141 ;  /* 0x0000008d1c9a7220 */ /* 0x000fe20000410000 */
[----:B------:R-:W-:Y:S01]  /*0eb0*/  SHF.R.U32.HI R143, RZ, 0x10, R133 ;  /* 0x00000010ff8f7819 */ /* 0x000fe20000011685 */
[----:B------:R-:W-:Y:S01]  /*0ec0*/  HADD2.F32 R129, -RZ, R142.H0_H0 ;  /* 0x2000008eff817230 */ /* 0x000fe20000004100 */
[----:B------:R-:W-:Y:S02]  /*0ed0*/  FMUL.FTZ R157, R3, R134 ;  /* 0x00000086039d7220 */ /* 0x000fe40000410000 */
[----:B------:R-:W-:Y:S02]  /*0ee0*/  FMUL.FTZ R155, R27, R130 ;  /* 0x000000821b9b7220 */ /* 0x000fe40000410000 */
[----:B------:R-:W-:Y:S02]  /*0ef0*/  FADD.FTZ R128, R137, R154 ;  /* 0x0000009a89807221 */ /* 0x000fe40000010000 */
[----:B------:R-:W-:Y:S01]  /*0f00*/  FFMA.FTZ R138, R153, R154, R138 ;  /* 0x0000009a998a7223 */ /* 0x000fe2000001008a */
[----:B------:R-:W-:Y:S01]  /*0f10*/  HADD2.F32 R132, -RZ, R143.H0_H0 ;  /* 0x2000008fff847230 */ /* 0x000fe20000004100 */
        /* <DEDUP_REMOVED lines=18> */
.L_x_2211:
[----:B------:R-:W-:Y:S05]  /*1040*/  BSYNC B0 ;  /* 0x0000000000007941 */ /* 0x000fea0003800000 */
.L_x_2210:
        /* <DEDUP_REMOVED lines=22> */
[----:B------:R-:W-:Y:S01]  /*11b0*/  MOV R142, R133 ;  /* 0x00000085008e7202 */ /* 0x000fe20000000f00 */
[----:B------:R-:W-:Y:S01]  /*11c0*/  HADD2.F32 R130, -RZ, R161.H0_H0 ;  /* 0x200000a1ff827230 */ /* 0x000fe20000004100 */
        /* <DEDUP_REMOVED lines=28> */
.L_x_2213:
[----:B------:R-:W-:Y:S05]  /*1390*/  BSYNC B0 ;  /* 0x0000000000007941 */ /* 0x000fea0003800000 */
.L_x_2212:
        /* <DEDUP_REMOVED lines=16> */
[----:B--2---:R-:W-:Y:S02]  /*14a0*/  FADD.FTZ R168, -R186, R128 ;  /* 0x00000080baa87221 */ /* 0x004fe40000010100 */
[----:B---3--:R-:W-:Y:S01]  /*14b0*/  IMAD.MOV.U32 R141, RZ, RZ, R132 ;  /* 0x000000ffff8d7224 */ /* 0x008fe200078e0084 */
[----:B------:R-:W-:Y:S01]  /*14c0*/  SHF.R.U64 R169, R132, 0x10, R133 ;  /* 0x0000001084a97819 */ /* 0x000fe20000001285 */
[C---:B------:R-:W-:Y:S01]  /*14d0*/  FADD.FTZ R170, -R186.reuse, R129 ;  /* 0x00000081baaa7221 */ /* 0x040fe20000010100 */
[----:B------:R-:W-:Y:S01]  /*14e0*/  MOV R142, R133 ;  /* 0x00000085008e7202 */ /* 0x000fe20000000f00 */
[----:B0-----:R-:W-:Y:S01]  /*14f0*/  FADD.FTZ R134, -R186, R130 ;  /* 0x00000082ba867221 */ /* 0x001fe20000010100 */
[----:B------:R-:W-:Y:S02]  /*1500*/  HADD2.F32 R141, -RZ, R141.H0_H0 ;  /* 0x2000008dff8d7230 */ /* 0x000fe40000004100 */
        /* <DEDUP_REMOVED lines=29> */
.L_x_2215:
[----:B------:R-:W-:Y:S05]  /*16e0*/  BSYNC B0 ;  /* 0x0000000000007941 */ /* 0x000fea0003800000 */
.L_x_2214:
        /* <DEDUP_REMOVED lines=52> */
.L_x_2217:
[----:B------:R-:W-:Y:S05]  /*1a30*/  BSYNC B0 ;  /* 0x0000000000007941 */ /* 0x000fea0003800000 */
.L_x_2216:
        /* <DEDUP_REMOVED lines=27> */
[----:B------:R-:W-:Y:S01]  /*1bf0*/  HADD2.F32 R129, -RZ, R142.H0_H0 ;  /* 0x2000008eff817230 */ /* 0x000fe20000004100 */
        /* <DEDUP_REMOVED lines=24> */
.L_x_2219:
[----:B------:R-:W-:Y:S05]  /*1d80*/  BSYNC B0 ;  /* 0x0000000000007941 */ /* 0x000fea0003800000 */
.L_x_2218:
[----:B------:R-:W-:Y:S01]  /*1d90*/  ISETP.GE.U32.AND P5, PT, R0, 0x700, PT ;  /* 0x000007000000780c */ /* 0x000fe20003fa6070 */
[----:B------:R-:W-:-:S12]  /*1da0*/  BSSY B0, `(.L_x_2220) ;  /* 0x0000033000007945 */ /* 0x000fd80003800000 */
[----:B------:R-:W-:Y:S05]  /*1db0*/  @!P5 BRA `(.L_x_2221) ;  /* 0x000003100000d947 */ /* 0x000fea0003800000 */
[----:B------:R-:W-:-:S04]  /*1dc0*/  ISETP.NE.AND P5, PT, R33, RZ, PT ;  /* 0x000000ff2100720c */ /* 0x000fc80003fa5270 */
        /* <DEDUP_REMOVED lines=13> */
[--C-:B------:R-:W-:Y:S01]  /*1ea0*/  SHF.R.U64 R143, R132, 0x10, R133.reuse ;  /* 0x00000010848f7819 */ /* 0x100fe20000001285 */
[----:B------:R-:W-:Y:S02]  /*1eb0*/  IMAD.MOV.U32 R140, RZ, RZ, R133 ;  /* 0x000000ffff8c7224 */ /* 0x000fe400078e0085 */
[----:B------:R-:W-:Y:S01]  /*1ec0*/  HADD2.F32 R139, -RZ, R139.H0_H0 ;  /* 0x2000008bff8b7230 */ /* 0x000fe20000004100 */
[C---:B---3--:R-:W-:Y:S02]  /*1ed0*/  FADD.FTZ R142, -R186.reuse, R128 ;  /* 0x00000080ba8e7221 */ /* 0x048fe40000010100 */
[C---:B0-----:R-:W-:Y:S01]  /*1ee0*/  FADD.FTZ R134, -R186.reuse, R130 ;  /* 0x00000082ba867221 */ /* 0x041fe20000010100 */
[----:B------:R-:W-:Y:S01]  /*1ef0*/  HADD2.F32 R130, -RZ, R143.H0_H0 ;  /* 0x2000008fff827230 */ /* 0x000fe20000004100 */
[----:B------:R-:W-:Y:S02]  /*1f00*/  FADD.FTZ R194, -R186, R129 ;  /* 0x00000081bac27221 */ /* 0x000fe40000010100 */
[----:B------:R-:W-:-:S02]  /*1f10*/  FMUL.FTZ R195, R3, R142 ;  /* 0x0000008e03c37220 */ /* 0x000fc40000410000 */
[----:B------:R-:W-:Y:S01]  /*1f20*/  FMUL.FTZ R196, R8, R139 ;  /* 0x0000008b08c47220 */ /* 0x000fe20000410000 */
[----:B------:R-:W-:Y:S01]  /*1f30*/  SHF.R.U32.HI R141, RZ, 0x10, R133 ;  /* 0x00000010ff8d7819 */ /* 0x000fe20000011685 */
[----:B------:R-:W-:Y:S01]  /*1f40*/  HADD2.F32 R129, -RZ, R140.H0_H0 ;  /* 0x2000008cff817230 */ /* 0x000fe20000004100 */
[C---:B------:R-:W-:Y:S02]  /*1f50*/  FMUL.FTZ R199, R3.reuse, R134 ;  /* 0x0000008603c77220 */ /* 0x040fe40000410000 */
        /* <DEDUP_REMOVED lines=23> */
.L_x_2221:
[----:B------:R-:W-:Y:S05]  /*20d0*/  BSYNC B0 ;  /* 0x0000000000007941 */ /* 0x000fea0003800000 */
.L_x_2220:
[----:B------:R-:W-:Y:S01]  /*20e0*/  LOP3.LUT P5, RZ, R35, 0x1f, RZ, 0xc0, !PT ;  /* 0x0000001f23ff7812 */ /* 0x000fe200078ac0ff */
[----:B------:R-:W-:Y:S10]  /*20f0*/  BRA.DIV ~URZ, `(.L_x_2222) ;  /* 0x000020727f007947 */ /* 0x000ff4000b800000 */
[----:B------:R0:W1:Y:S02]  /*2100*/  SHFL.DOWN PT, R130, R137, 0x10, 0x1f ;  /* 0x0a001f0089827f89 */ /* 0x00006400000e0000 */
.L_x_2245:
        /* <DEDUP_REMOVED lines=18> */
.L_x_2246:
        /* <DEDUP_REMOVED lines=57> */
[----:B------:R-:W0:Y:S01]  /*25c0*/  F2F.F16.F32 R136, R136 ;  /* 0x0000008800887304 */ /* 0x000e220000200800 */
[----:B------:R-:W-:Y:S02]  /*25d0*/  SEL R40, R133, R40, P5 ;  /* 0x0000002885287207 */ /* 0x000fe40002800000 */
[----:B------:R-:W-:-:S03]  /*25e0*/  SEL R42, R135, R42, P5 ;  /* 0x0000002a872a7207 */ /* 0x000fc60002800000 */
[----:B------:R-:W-:Y:S02]  /*25f0*/  @P5 MOV R131, 0x10 ;  /* 0x0000001000835802 */ /* 0x000fe40000000f00 */
[----:B------:R-:W1:Y:S03]  /*2600*/  F2F.F16.F32 R140, R140 ;  /* 0x0000008c008c7304 */ /* 0x000e660000200800 */
[----:B------:R-:W-:-:S05]  /*2610*/  @P5 IMAD.WIDE.U32 R130, R2, R131, c[0x0][0x258] ;  /* 0x0000960002825625 */ /* 0x000fca00078e0083 */
[----:B------:R-:W2:Y:S01]  /*2620*/  F2F.F16.F32 R135, R135 ;  /* 0x0000008700877304 */ /* 0x000ea20000200800 */
[----:B0-----:R-:W-:Y:S01]  /*2630*/  IMAD.WIDE.U32 R128, R136, 0x10000, RZ ;  /* 0x0001000088807825 */ /* 0x001fe200078e00ff */
[----:B------:R0:W-:Y:S01]  /*2640*/  @P5 STG.E.128 [R130.64], R40 ;  /* 0x0000002882005986 */ /* 0x0001e2000c101d04 */
[----:B------:R-:W-:-:S04]  /*2650*/  ISETP.NE.U32.AND P5, PT, RZ, c[0x0][0x250], PT ;  /* 0x00009400ff007a0c */ /* 0x000fc80003fa5070 */
[----:B------:R-:W-:Y:S01]  /*2660*/  ISETP.NE.AND.EX P5, PT, RZ, c[0x0][0x254], PT, P5 ;  /* 0x00009500ff007a0c */ /* 0x000fe20003fa5350 */
[----:B------:R-:W3:Y:S01]  /*2670*/  F2F.F16.F32 R133, R133 ;  /* 0x0000008500857304 */ /* 0x000ee20000200800 */
        /* <DEDUP_REMOVED lines=18> */
.L_x_2226:
[----:B------:R-:W-:Y:S02]  /*27a0*/  IADD3 R2, R2, 0x100, RZ ;  /* 0x0000010002027810 */ /* 0x000fe40007ffe0ff */
.L_x_2225:
[----:B------:R-:W-:Y:S05]  /*27b0*/  BSYNC B0 ;  /* 0x0000000000007941 */ /* 0x000fea0003800000 */
.L_x_2224:
[----:B------:R-:W-:Y:S01]  /*27c0*/  BSSY B0, `(.L_x_2227) ;  /* 0x000003a000007945 */ /* 0x000fe20003800000 */
[----:B------:R-:W-:Y:S05]  /*27d0*/  @!P0 BRA `(.L_x_2228) ;  /* 0x0000038000008947 */ /* 0x000fea0003800000 */
[----:B------:R-:W-:Y:S02]  /*27e0*/  ISETP.NE.AND P5, PT, R33, RZ, PT ;  /* 0x000000ff2100720c */ /* 0x000fe40003fa5270 */
[----:B------:R-:W-:Y:S02]  /*27f0*/  MOV R139, 0x8 ;  /* 0x00000008008b7802 */ /* 0x000fe40000000f00 */
        /* <DEDUP_REMOVED lines=26> */
[----:B------:R-:W-:Y:S02]  /*29a0*/  @P5 IMAD.MOV.U32 R129, RZ, RZ, 0x10 ;  /* 0x00000010ff815424 */ /* 0x000fe400078e00ff */
[----:B------:R-:W1:Y:S02]  /*29b0*/  F2F.F16.F32 R140, R140 ;  /* 0x0000008c008c7304 */ /* 0x000e640000200800 */
[----:B------:R-:W-:-:S05]  /*29c0*/  @P5 IMAD.WIDE.U32 R128, R2, R129, c[0x0][0x258] ;  /* 0x0000960002805625 */ /* 0x000fca00078e0081 */
[----:B------:R2:W-:Y:S01]  /*29d0*/  @P5 STG.E.128 [R128.64], R40 ;  /* 0x0000002880005986 */ /* 0x0005e2000c101d04 */
[----:B------:R-:W3:Y:S01]  /*29e0*/  F2F.F16.F32 R135, R135 ;  /* 0x0000008700877304 */ /* 0x000ee20000200800 */
[----:B0-----:R-:W-:Y:S01]  /*29f0*/  IMAD.WIDE.U32 R130, R136, 0x10000, RZ ;  /* 0x0001000088827825 */ /* 0x001fe200078e00ff */
[----:B------:R-:W-:-:S04]  /*2a00*/  ISETP.NE.U32.AND P5, PT, RZ, c[0x0][0x250], PT ;  /* 0x00009400ff007a0c */ /* 0x000fc80003fa5070 */
[----:B------:R-:W-:Y:S02]  /*2a10*/  ISETP.NE.AND.EX P5, PT, RZ, c[0x0][0x254], PT, P5 ;  /* 0x00009500ff007a0c */ /* 0x000fe40003fa5350 */
[----:B------:R-:W0:Y:S01]  /*2a20*/  F2F.F16.F32 R133, R133 ;  /* 0x0000008500857304 */ /* 0x000e220000200800 */
        /* <DEDUP_REMOVED lines=18> */
.L_x_2229:
[----:B------:R-:W-:Y:S02]  /*2b50*/  IADD3 R2, R2, 0x100, RZ ;  /* 0x0000010002027810 */ /* 0x000fe40007ffe0ff */
.L_x_2228:
[----:B------:R-:W-:Y:S05]  /*2b60*/  BSYNC B0 ;  /* 0x0000000000007941 */ /* 0x000fea0003800000 */
.L_x_2227:
        /* <DEDUP_REMOVED lines=57> */
.L_x_2232:
[----:B------:R-:W-:Y:S02]  /*2f00*/  IADD3 R2, R2, 0x100, RZ ;  /* 0x0000010002027810 */ /* 0x000fe40007ffe0ff */
.L_x_2231:
[----:B------:R-:W-:Y:S05]  /*2f10*/  BSYNC B0 ;  /* 0x0000000000007941 */ /* 0x000fea0003800000 */
.L_x_2230:
        /* <DEDUP_REMOVED lines=57> */
.L_x_2235:
[----:B------:R-:W-:Y:S02]  /*32b0*/  IADD3 R2, R2, 0x100, RZ ;  /* 0x0000010002027810 */ /* 0x000fe40007ffe0ff */
.L_x_2234:
[----:B------:R-:W-:Y:S05]  /*32c0*/  BSYNC B0 ;  /* 0x0000000000007941 */ /* 0x000fea0003800000 */
.L_x_2233:
        /* <DEDUP_REMOVED lines=57> */
.L_x_2238:
[----:B------:R-:W-:Y:S02]  /*3660*/  IADD3 R2, R2, 0x100, RZ ;  /* 0x0000010002027810 */ /* 0x000fe40007ffe0ff */
.L_x_2237:
[----:B------:R-:W-:Y:S05]  /*3670*/  BSYNC B0 ;  /* 0x0000000000007941 */ /* 0x000fea0003800000 */
.L_x_2236:
        /* <DEDUP_REMOVED lines=57> */
.L_x_2241:
[----:B------:R-:W-:Y:S02]  /*3a10*/  IADD3 R2, R2, 0x100, RZ ;  /* 0x0000010002027810 */ /* 0x000fe40007ffe0ff */
.L_x_2240:
[----:B------:R-:W-:Y:S05]  /*3a20*/  BSYNC B0 ;  /* 0x0000000000007941 */ /* 0x000fea0003800000 */
.L_x_2239:
        /* <DEDUP_REMOVED lines=13> */
[----:B------:R-:W-:Y:S01]  /*3b00*/  FADD.FTZ R132, R198, -R131 ;  /* 0x80000083c6847221 */ /* 0x000fe20000010000 */
[----:B------:R-:W-:Y:S01]  /*3b10*/  MOV R131, 0x8 ;  /* 0x0000000800837802 */ /* 0x000fe20000000f00 */
        /* <DEDUP_REMOVED lines=27> */
[----:B---3--:R-:W-:-:S06]  /*3cd0*/  LOP3.LUT R129, R129, R3, R137, 0xfe, !PT ;  /* 0x0000000381817212 */ /* 0x008fcc00078efe89 */
[----:B------:R-:W-:Y:S02]  /*3ce0*/  @P5 PRMT R37, R134, 0x7610, R37 ;  /* 0x0000761086255816 */ /* 0x000fe40000000025 */
[----:B------:R-:W-:Y:S02]  /*3cf0*/  @P5 PRMT R38, R137, 0x7610, R38 ;  /* 0x0000761089265816 */ /* 0x000fe40000000026 */
[----:B------:R-:W-:Y:S02]  /*3d00*/  @P5 PRMT R39, R136, 0x7610, R39 ;  /* 0x0000761088275816 */ /* 0x000fe40000000027 */
[----:B0-----:R-:W-:Y:S02]  /*3d10*/  LOP3.LUT R128, R128, R135, RZ, 0xfc, !PT ;  /* 0x0000008780807212 */ /* 0x001fe400078efcff */
[----:B------:R-:W-:-:S03]  /*3d20*/  @P5 PRMT R36, R135, 0x7610, R36 ;  /* 0x0000761087245816 */ /* 0x000fc60000000024 */
[----:B------:R2:W-:Y:S01]  /*3d30*/  STG.E.64 [R130.64], R128 ;  /* 0x0000008082007986 */ /* 0x0005e2000c101b04 */
[----:B------:R-:W-:Y:S05]  /*3d40*/  @!P5 BRA `(.L_x_2243) ;  /* 0x000000800000d947 */ /* 0x000fea0003800000 */
[----:B--2---:R-:W-:Y:S02]  /*3d50*/  LEA R128, P5, R2, c[0x0][0x250], 0x3 ;  /* 0x0000940002807a11 */ /* 0x004fe400078a18ff */
[----:B------:R-:W-:Y:S02]  /*3d60*/  PRMT R131, R38, 0x5410, R39 ;  /* 0x0000541026837816 */ /* 0x000fe40000000027 */
[----:B------:R-:W-:Y:S02]  /*3d70*/  LEA.HI.X R129, R2, c[0x0][0x254], RZ, 0x3, P5 ;  /* 0x0000950002817a11 */ /* 0x000fe400028f1cff */
[----:B------:R-:W-:-:S05]  /*3d80*/  LOP3.LUT R2, R37, 0xffff, RZ, 0xc0, !PT ;  /* 0x0000ffff25027812 */ /* 0x000fca00078ec0ff */
[----:B------:R-:W-:-:S05]  /*3d90*/  IMAD.WIDE.U32 R2, R2, 0x10000, RZ ;  /* 0x0001000002027825 */ /* 0x000fca00078e00ff */
[----:B------:R-:W-:Y:S02]  /*3da0*/  LOP3.LUT R3, R131, R3, RZ, 0xfc, !PT ;  /* 0x0000000383037212 */ /* 0x000fe400078efcff */
[----:B------:R-:W-:-:S05]  /*3db0*/  LOP3.LUT R2, R2, 0xffff, R36, 0xf8, !PT ;  /* 0x0000ffff02027812 */ /* 0x000fca00078ef824 */
[----:B------:R0:W-:Y:S02]  /*3dc0*/  STG.E.64 [R128.64], R2 ;  /* 0x0000000280007986 */ /* 0x0001e4000c101b04 */
.L_x_2243:
[----:B------:R-:W-:Y:S05]  /*3dd0*/  BSYNC B0 ;  /* 0x0000000000007941 */ /* 0x000fea0003800000 */
.L_x_2242:
[----:B------:R-:W-:Y:S02]  /*3de0*/  LOP3.LUT P5, RZ, R4, 0xff, RZ, 0xc0, !PT ;  /* 0x000000ff04ff7812 */ /* 0x000fe400078ac0ff */
[----:B------:R-:W-:Y:S02]  /*3df0*/  IADD3 R34, R34, c[0x0][0x160], RZ ;  /* 0x0000580022227a10 */ /* 0x000fe40007ffe0ff */
[----:B------:R-:W-:Y:S02]  /*3e00*/  SEL R4, RZ, 0x1, P5 ;  /* 0x00000001ff047807 */ /* 0x000fe40002800000 */
[----:B------:R-:W-:-:S13]  /*3e10*/  ISETP.GE.AND P5, PT, R34, c[0x0][0x164], PT ;  /* 0x0000590022007a0c */ /* 0x000fda0003fa6270 */
[----:B0-2---:R-:W-:Y:S01]  /*3e20*/  @P5 CALL.REL.NOINC `(.L_x_2207) ;  /* 0x0000001000005944 */ /* 0x005fe20003c00000 */
[----:B------:R-:W-:Y:S05]  /*3e30*/  BRA `(.L_x_2244) ;  /* 0xffffca5000007947 */ /* 0x000fea000383ffff */
.L_x_2207:
[----:B-1----:R-:W0:Y:S01]  /*3e40*/  S2UR UR6, SR_CTAID.X ;  /* 0x00000000000679c3 */ /* 0x002e220000002500 */
[----:B------:R-:W0:Y:S01]  /*3e50*/  S2R R3, SR_TID.X ;  /* 0x0000000000037919 */ /* 0x000e220000002100 */
[----:B------:R-:W-:Y:S01]  /*3e60*/  LOP3.LUT P5, RZ, R0, 0xffffff00, RZ, 0xc0, !PT ;  /* 0xffffff0000ff7812 */ /* 0x000fe200078ac0ff */
[----:B-----5:R-:W-:Y:S01]  /*3e70*/  @P1 IMAD.MOV.U32 R13, RZ, RZ, 0x10 ;  /* 0x00000010ff0d1424 */ /* 0x020fe200078e00ff */
        /* <DEDUP_REMOVED lines=47> */
.L_x_2222:
[----:B------:R-:W-:Y:S01]  /*4170*/  HFMA2.MMA R187, -RZ, RZ, 0, 1.847743988037109375e-06 ;  /* 0x0000001fffbb7435 */ /* 0x000fe200000001ff */
[----:B------:R-:W-:Y:S01]  /*4180*/  IMAD.MOV.U32 R131, RZ, RZ, R137 ;  /* 0x000000ffff837224 */ /* 0x000fe200078e0089 */
[----:B------:R-:W-:Y:S02]  /*4190*/  MOV R140, 0x10 ;  /* 0x00000010008c7802 */ /* 0x000fe40000000f00 */
[----:B------:R-:W-:-:S02]  /*41a0*/  MOV R142, 0xffffffff ;  /* 0xffffffff008e7802 */ /* 0x000fc40000000f00 */
[----:B------:R-:W-:Y:S02]  /*41b0*/  MOV R128, 0x41d0 ;  /* 0x000041d000807802 */ /* 0x000fe40000000f00 */
[----:B-----5:R-:W-:Y:S05]  /*41c0*/  CALL.REL.NOINC `($__internal_74_$__cuda_sm70_shflsync_down_p) ;  /* 0x0000045000007944 */ /* 0x020fea0003c00000 */
[----:B-1----:R-:W-:Y:S01]  /*41d0*/  MOV R130, R187 ;  /* 0x000000bb00827202 */ /* 0x002fe20000000f00 */
[----:B0-----:R-:W-:Y:S05]  /*41e0*/  BRA `(.L_x_2245) ;  /* 0xffffdf2000007947 */ /* 0x001fea000383ffff */
.L_x_2223:
[----:B------:R-:W-:Y:S01]  /*41f0*/  HFMA2.MMA R140, -RZ, RZ, 0, 9.5367431640625e-07 ;  /* 0x00000010ff8c7435 */ /* 0x000fe200000001ff */
[----:B------:R-:W-:Y:S01]  /*4200*/  IMAD.MOV.U32 R131, RZ, RZ, R138 ;  /* 0x000000ffff837224 */ /* 0x000fe200078e008a */
[----:B------:R-:W-:Y:S02]  /*4210*/  MOV R187, 0x1f ;  /* 0x0000001f00bb7802 */ /* 0x000fe40000000f00 */
[----:B------:R-:W-:Y:S02]  /*4220*/  MOV R142, 0xffffffff ;  /* 0xffffffff008e7802 */ /* 0x000fe40000000f00 */
[----:B------:R-:W-:Y:S02]  /*4230*/  MOV R128, 0x4250 ;  /* 0x0000425000807802 */ /* 0x000fe40000000f00 */
[----:B01---5:R-:W-:Y:S05]  /*4240*/  CALL.REL.NOINC `($__internal_74_$__cuda_sm70_shflsync_down_p) ;  /* 0x000003d000007944 */ /* 0x023fea0003c00000 */
[----:B------:R-:W-:Y:S01]  /*4250*/  FADD.FTZ R137, R130, R137 ;  /* 0x0000008982897221 */ /* 0x000fe20000010000 */
[----:B0-----:R-:W-:Y:S01]  /*4260*/  HFMA2.MMA R140, -RZ, RZ, 0, 4.76837158203125e-07 ;  /* 0x00000008ff8c7435 */ /* 0x001fe200000001ff */
[----:B-1----:R-:W-:Y:S01]  /*4270*/  FADD.FTZ R138, R138, R187 ;  /* 0x000000bb8a8a7221 */ /* 0x002fe20000010000 */
[----:B------:R-:W-:Y:S01]  /*4280*/  MOV R142, 0xffffffff ;  /* 0xffffffff008e7802 */ /* 0x000fe20000000f00 */
[----:B------:R-:W-:Y:S01]  /*4290*/  IMAD.MOV.U32 R187, RZ, RZ, 0x1f ;  /* 0x0000001fffbb7424 */ /* 0x000fe200078e00ff */
[----:B------:R-:W-:-:S02]  /*42a0*/  MOV R131, R137 ;  /* 0x0000008900837202 */ /* 0x000fc40000000f00 */
[----:B------:R-:W-:Y:S02]  /*42b0*/  MOV R128, 0x42d0 ;  /* 0x000042d000807802 */ /* 0x000fe40000000f00 */
[----:B------:R-:W-:Y:S05]  /*42c0*/  CALL.REL.NOINC `($__internal_74_$__cuda_sm70_shflsync_down_p) ;  /* 0x0000035000007944 */ /* 0x000fea0003c00000 */
[----:B0-----:R-:W-:Y:S01]  /*42d0*/  HFMA2.MMA R140, -RZ, RZ, 0, 4.76837158203125e-07 ;  /* 0x00000008ff8c7435 */ /* 0x001fe200000001ff */
[----:B-1----:R-:W-:Y:S01]  /*42e0*/  MOV R130, R187 ;  /* 0x000000bb00827202 */ /* 0x002fe20000000f00 */
[----:B------:R-:W-:Y:S01]  /*42f0*/  IMAD.MOV.U32 R187, RZ, RZ, 0x1f ;  /* 0x0000001fffbb7424 */ /* 0x000fe200078e00ff */
[----:B------:R-:W-:Y:S02]  /*4300*/  MOV R131, R138 ;  /* 0x0000008a00837202 */ /* 0x000fe40000000f00 */
[----:B------:R-:W-:Y:S02]  /*4310*/  MOV R142, 0xffffffff ;  /* 0xffffffff008e7802 */ /* 0x000fe40000000f00 */
[----:B------:R-:W-:Y:S02]  /*4320*/  MOV R128, 0x4340 ;  /* 0x0000434000807802 */ /* 0x000fe40000000f00 */
[----:B------:R-:W-:Y:S05]  /*4330*/  CALL.REL.NOINC `($__internal_74_$__cuda_sm70_shflsync_down_p) ;  /* 0x000002e000007944 */ /* 0x000fea0003c00000 */
[----:B------:R-:W-:Y:S01]  /*4340*/  FADD.FTZ R137, R130, R137 ;  /* 0x0000008982897221 */ /* 0x000fe20000010000 */
[----:B0-----:R-:W-:Y:S01]  /*4350*/  HFMA2.MMA R140, -RZ, RZ, 0, 2.384185791015625e-07 ;  /* 0x00000004ff8c7435 */ /* 0x001fe200000001ff */
[----:B-1----:R-:W-:Y:S01]  /*4360*/  FADD.FTZ R138, R138, R187 ;  /* 0x000000bb8a8a7221 */ /* 0x002fe20000010000 */
[----:B------:R-:W-:-:S02]  /*4370*/  MOV R187, 0x1f ;  /* 0x0000001f00bb7802 */ /* 0x000fc40000000f00 */
[----:B------:R-:W-:Y:S02]  /*4380*/  MOV R142, 0xffffffff ;  /* 0xffffffff008e7802 */ /* 0x000fe40000000f00 */
[----:B------:R-:W-:Y:S02]  /*4390*/  MOV R131, R137 ;  /* 0x0000008900837202 */ /* 0x000fe40000000f00 */
[----:B------:R-:W-:Y:S02]  /*43a0*/  MOV R128, 0x43c0 ;  /* 0x000043c000807802 */ /* 0x000fe40000000f00 */
[----:B------:R-:W-:Y:S05]  /*43b0*/  CALL.REL.NOINC `($__internal_74_$__cuda_sm70_shflsync_down_p) ;  /* 0x0000026000007944 */ /* 0x000fea0003c00000 */
[----:B0-----:R-:W-:Y:S01]  /*43c0*/  HFMA2.MMA R140, -RZ, RZ, 0, 2.384185791015625e-07 ;  /* 0x00000004ff8c7435 */ /* 0x001fe200000001ff */
[----:B-1----:R-:W-:Y:S01]  /*43d0*/  IMAD.MOV.U32 R130, RZ, RZ, R187 ;  /* 0x000000ffff827224 */ /* 0x002fe200078e00bb */
[----:B------:R-:W-:Y:S02]  /*43e0*/  MOV R131, R138 ;  /* 0x0000008a00837202 */ /* 0x000fe40000000f00 */
[----:B------:R-:W-:Y:S02]  /*43f0*/  MOV R187, 0x1f ;  /* 0x0000001f00bb7802 */ /* 0x000fe40000000f00 */
[----:B------:R-:W-:-:S02]  /*4400*/  MOV R142, 0xffffffff ;  /* 0xffffffff008e7802 */ /* 0x000fc40000000f00 */
[----:B------:R-:W-:Y:S02]  /*4410*/  MOV R128, 0x4430 ;  /* 0x0000443000807802 */ /* 0x000fe40000000f00 */
[----:B------:R-:W-:Y:S05]  /*4420*/  CALL.REL.NOINC `($__internal_74_$__cuda_sm70_shflsync_down_p) ;  /* 0x000001f000007944 */ /* 0x000fea0003c00000 */
[----:B------:R-:W-:Y:S01]  /*4430*/  FADD.FTZ R137, R130, R137 ;  /* 0x0000008982897221 */ /* 0x000fe20000010000 */
[----:B0-----:R-:W-:Y:S01]  /*4440*/  HFMA2.MMA R140, -RZ, RZ, 0, 1.1920928955078125e-07 ;  /* 0x00000002ff8c7435 */ /* 0x001fe200000001ff */
[----:B-1----:R-:W-:Y:S01]  /*4450*/  FADD.FTZ R134, R138, R187 ;  /* 0x000000bb8a867221 */ /* 0x002fe20000010000 */
[----:B------:R-:W-:Y:S01]  /*4460*/  MOV R142, 0xffffffff ;  /* 0xffffffff008e7802 */ /* 0x000fe20000000f00 */
[----:B------:R-:W-:Y:S01]  /*4470*/  IMAD.MOV.U32 R187, RZ, RZ, 0x1f ;  /* 0x0000001fffbb7424 */ /* 0x000fe200078e00ff */
[----:B------:R-:W-:Y:S02]  /*4480*/  MOV R131, R137 ;  /* 0x0000008900837202 */ /* 0x000fe40000000f00 */
[----:B------:R-:W-:Y:S02]  /*4490*/  MOV R128, 0x44b0 ;  /* 0x000044b000807802 */ /* 0x000fe40000000f00 */
[----:B------:R-:W-:Y:S05]  /*44a0*/  CALL.REL.NOINC `($__internal_74_$__cuda_sm70_shflsync_down_p) ;  /* 0x0000017000007944 */ /* 0x000fea0003c00000 */
[----:B0-----:R-:W-:Y:S01]  /*44b0*/  HFMA2.MMA R140, -RZ, RZ, 0, 1.1920928955078125e-07 ;  /* 0x00000002ff8c7435 */ /* 0x001fe200000001ff */
[----:B-1----:R-:W-:Y:S01]  /*44c0*/  MOV R130, R187 ;  /* 0x000000bb00827202 */ /* 0x002fe20000000f00 */
[----:B------:R-:W-:Y:S01]  /*44d0*/  IMAD.MOV.U32 R187, RZ, RZ, 0x1f ;  /* 0x0000001fffbb7424 */ /* 0x000fe200078e00ff */
[----:B------:R-:W-:-:S02]  /*44e0*/  MOV R131, R134 ;  /* 0x0000008600837202 */ /* 0x000fc40000000f00 */
[----:B------:R-:W-:Y:S02]  /*44f0*/  MOV R142, 0xffffffff ;  /* 0xffffffff008e7802 */ /* 0x000fe40000000f00 */
[----:B------:R-:W-:Y:S02]  /*4500*/  MOV R128, 0x4520 ;  /* 0x0000452000807802 */ /* 0x000fe40000000f00 */
[----:B------:R-:W-:Y:S05]  /*4510*/  CALL.REL.NOINC `($__internal_74_$__cuda_sm70_shflsync_down_p) ;  /* 0x0000010000007944 */ /* 0x000fea0003c00000 */
[----:B------:R-:W-:Y:S01]  /*4520*/  FADD.FTZ R132, R130, R137 ;  /* 0x0000008982847221 */ /* 0x000fe20000010000 */
[----:B0-----:R-:W-:Y:S01]  /*4530*/  HFMA2.MMA R140, -RZ, RZ, 0, 5.9604644775390625e-08 ;  /* 0x00000001ff8c7435 */ /* 0x001fe200000001ff */
[----:B-1----:R-:W-:Y:S01]  /*4540*/  FADD.FTZ R134, R134, R187 ;  /* 0x000000bb86867221 */ /* 0x002fe20000010000 */
[----:B------:R-:W-:Y:S02]  /*4550*/  MOV R187, 0x1f ;  /* 0x0000001f00bb7802 */ /* 0x000fe40000000f00 */
[----:B------:R-:W-:Y:S02]  /*4560*/  MOV R142, 0xffffffff ;  /* 0xffffffff008e7802 */ /* 0x000fe40000000f00 */
[----:B------:R-:W-:Y:S02]  /*4570*/  MOV R131, R132 ;  /* 0x0000008400837202 */ /* 0x000fe40000000f00 */
[----:B------:R-:W-:-:S02]  /*4580*/  MOV R128, 0x45a0 ;  /* 0x000045a000807802 */ /* 0x000fc40000000f00 */
[----:B------:R-:W-:Y:S05]  /*4590*/  CALL.REL.NOINC `($__internal_74_$__cuda_sm70_shflsync_down_p) ;  /* 0x0000008000007944 */ /* 0x000fea0003c00000 */
[----:B0-----:R-:W-:Y:S01]  /*45a0*/  HFMA2.MMA R140, -RZ, RZ, 0, 5.9604644775390625e-08 ;  /* 0x00000001ff8c7435 */ /* 0x001fe200000001ff */
[----:B-1----:R-:W-:Y:S01]  /*45b0*/  IMAD.MOV.U32 R135, RZ, RZ, R187 ;  /* 0x000000ffff877224 */ /* 0x002fe200078e00bb */
[----:B------:R-:W-:-:S02]  /*45c0*/  MOV R131, R134 ;  /* 0x0000008600837202 */ /* 0x000fc40000000f00 */
[----:B------:R-:W-:Y:S02]  /*45d0*/  MOV R187, 0x1f ;  /* 0x0000001f00bb7802 */ /* 0x000fe40000000f00 */
[----:B------:R-:W-:Y:S02]  /*45e0*/  MOV R142, 0xffffffff ;  /* 0xffffffff008e7802 */ /* 0x000fe40000000f00 */
[----:B------:R-:W-:Y:S02]  /*45f0*/  MOV R128, 0x4610 ;  /* 0x0000461000807802 */ /* 0x000fe40000000f00 */
[----:B------:R-:W-:Y:S05]  /*4600*/  CALL.REL.NOINC `($__internal_74_$__cuda_sm70_shflsync_down_p) ;  /* 0x0000001000007944 */ /* 0x000fea0003c00000 */
[----:B01----:R-:W-:Y:S05]  /*4610*/  BRA `(.L_x_2246) ;  /* 0xffffdc1000007947 */ /* 0x003fea000383ffff */
        .weak           $__internal_74_$__cuda_sm70_shflsync_down_p
        .type           $__internal_74_$__cuda_sm70_shflsync_down_p,@function
        .size           $__internal_74_$__cuda_sm70_shflsync_down_p,(.L_x_3436 - $__internal_74_$__cuda_sm70_shflsync_down_p)
$__internal_74_$__cuda_sm70_shflsync_down_p:
[----:B------:R-:W-:Y:S01]  /*4620*/  HFMA2.MMA R129, -RZ, RZ, 0, 0 ;  /* 0x00000000ff817435 */ /* 0x000fe200000001ff */
[----:B------:R-:W-:Y:S04]  /*4630*/  WARPSYNC R142 ;  /* 0x0000008e00007348 */ /* 0x000fe80003800000 */
[----:B------:R0:W1:Y:S01]  /*4640*/  SHFL.DOWN PT, R187, R131, R140, R187 ;  /* 0x0800008c83bb7389 */ /* 0x00006200000e00bb */
[----:B------:R-:W-:Y:S05]  /*4650*/  RET.REL.NODEC R128 `(_ZN10layer_norm31ln_parallel_residual_bwd_kernelINS_13Kernel_traitsI6__halfS2_fS2_fjLj7168ELj1ELj1ELj8ELj8ENS_18Kernel_traits_baseILj7168ES2_S2_fS2_fjLj256EEEEELb0ELb1ELb0EEEvNS_9BwdParamsE) ;  /* 0xffffb9a080007950 */ /* 0x000fea0003c3ffff */
.L_x_2247:
        /* <DEDUP_REMOVED lines=10> */
.L_x_3436:


//--------------------- .text._ZN10layer_norm31ln_parallel_residual_bwd_kernelINS_13Kernel_traitsI6__halfS2_fS2_fjLj7168ELj1ELj1ELj8ELj8ENS_18Kernel_traits_baseILj7168ES2_S2_fS2_fjLj256EEEEELb0ELb1ELb1EEEvNS_9BwdParamsE --------------------------
	.section	.text._ZN10layer_norm31ln_parallel_residual_bwd_kernelINS_13Kernel_traitsI6__halfS2_fS2_fjLj7168ELj1ELj1ELj8ELj8ENS_18Kernel_traits_baseILj7168ES2_S2_fS2_fjLj256EEEEELb0ELb1ELb1EEEvNS_9BwdParamsE,"ax",@progbits
	.sectioninfo	@"SHI_REGISTERS=216"
	.align	128
        .global         _ZN10layer_norm31ln_parallel_residual_bwd_kernelINS_13Kernel_traitsI6__halfS2_fS2_fjLj7168ELj1ELj1ELj8ELj8ENS_18Kernel_traits_baseILj7168ES2_S2_fS2_fjLj256EEEEELb0ELb1ELb1EEEvNS_9BwdParamsE
        .type           _ZN10layer_norm31ln_parallel_residual_bwd_kernelINS_13Kernel_traitsI6__halfS2_fS2_fjLj7168ELj1ELj1ELj8ELj8ENS_18Kernel_traits_baseILj7168ES2_S2_fS2_fjLj256EEEEELb0ELb1ELb1EEEvNS_9BwdParamsE,@function
        .size           _ZN10layer_norm31ln_parallel_residual_bwd_kernelINS_13Kernel_traitsI6__halfS2_fS2_fjLj7168ELj1ELj1ELj8ELj8ENS_18Kernel_traits_baseILj7168ES2_S2_fS2_fjLj256EEEEELb0ELb1ELb1EEEvNS_9BwdParamsE,(.L_x_3437 - _ZN10layer_norm31ln_parallel_residual_bwd_kernelINS_13Kernel_traitsI6__halfS2_fS2_fjLj7168ELj1ELj1ELj8ELj8ENS_18Kernel_traits_baseILj7168ES2_S2_fS2_fjLj256EEEEELb0ELb1ELb1EEEvNS_9BwdParamsE)
        .other          _ZN10layer_norm31ln_parallel_residual_bwd_kernelINS_13Kernel_traitsI6__halfS2_fS2_fjLj7168ELj1ELj1ELj8ELj8ENS_18Kernel_traits_baseILj7168ES2_S2_fS2_fjLj256EEEEELb0ELb1ELb1EEEvNS_9BwdParamsE,@"STO_CUDA_ENTRY STV_DEFAULT"
_ZN10layer_norm31ln_parallel_residual_bwd_kernelINS_13Kernel_traitsI6__halfS2_fS2_fjLj7168ELj1ELj1ELj8ELj8ENS_18Kernel_traits_baseILj7168ES2_S2_fS2_fjLj256EEEEELb0ELb1ELb1EEEvNS_9BwdParamsE:
.text._ZN10layer_norm31ln_parallel_residual_bwd_kernelINS_13Kernel_traitsI6__halfS2_fS2_fjLj7168ELj1ELj1ELj8ELj8ENS_18Kernel_traits_baseILj7168ES2_S2_fS2_fjLj256EEEEELb0ELb1ELb1EEEvNS_9BwdParamsE:
        /* <DEDUP_REMOVED lines=36> */
.L_x_2248:
[----:B------:R-:W-:-:S04]  /*0240*/  SHF.L.U32 R2, R0, 0x3, RZ ;  /* 0x0000000300027819 */ /* 0x000fc800000006ff */
        /* <DEDUP_REMOVED lines=82> */
.L_x_2260:
[----:B------:R-:W-:Y:S01]  /*0770*/  IMAD R2, R90, c[0x0][0x168], RZ ;  /* 0x00005a005a027a24 */ /* 0x000fe200078e02ff */
[----:B------:R-:W-:Y:S02]  /*0780*/  LOP3.LUT R36, R0, 0xff, RZ, 0xc0, !PT ;  /* 0x000000ff00247812 */ /* 0x000fe400078ec0ff */
[----:B------:R-:W-:Y:S02]  /*0790*/  MOV R81, 0x4 ;  /* 0x0000000400517802 */ /* 0x000fe40000000f00 */
        /* <DEDUP_REMOVED lines=28> */
[----:B0-----:R-:W4:Y:S03]  /*0960*/  LDG.E.128 R44, [R44.64] ;  /* 0x000000042c2c7981 */ /* 0x001f26000c1e1d00 */
[C---:B------:R-:W-:Y:S01]  /*0970*/  LEA.HI.X R53, R181.reuse, c[0x0][0x18c], RZ, 0x4, P0 ;  /* 0x00006300b5357a11 */ /* 0x040fe200000f24ff */
        /* <DEDUP_REMOVED lines=49> */
[----:B------:R-:W-:-:S03]  /*0c90*/  SHF.R.U64 R206, R2, 0x10, R3 ;  /* 0x0000001002ce7819 */ /* 0x000fc60000001203 */
[----:B------:R-:W-:Y:S01]  /*0ca0*/  HADD2.F32 R76, -RZ, R76.H0_H0 ;  /* 0x2000004cff4c7230 */ /* 0x000fe20000004100 */
[----:B------:R-:W-:Y:S01]  /*0cb0*/  IMAD.MOV.U32 R77, RZ, RZ, R3 ;  /* 0x000000ffff4d7224 */ /* 0x000fe200078e0003 */
[----:B------:R-:W-:Y:S01]  /*0cc0*/  HADD2.F32 R206, -RZ, R206.H0_H0 ;  /* 0x200000ceffce7230 */ /* 0x000fe20000004100 */
[C---:B----4-:R-:W-:Y:S02]  /*0cd0*/  FADD.FTZ R193, -R188.reuse, R36 ;  /* 0x00000024bcc17221 */ /* 0x050fe40000010100 */
[C---:B------:R-:W-:Y:S01]  /*0ce0*/  FADD.FTZ R197, -R188.reuse, R37 ;  /* 0x00000025bcc57221 */ /* 0x040fe20000010100 */
[----:B------:R-:W-:Y:S01]  /*0cf0*/  MOV R36, R65 ;  /* 0x0000004100247202 */ /* 0x000fe20000000f00 */
[C---:B-1----:R-:W-:Y:S02]  /*0d00*/  FADD.FTZ R89, -R188.reuse, R45 ;  /* 0x0000002dbc597221 */ /* 0x042fe40000010100 */
[C---:B0-----:R-:W-:Y:S02]  /*0d10*/  FADD.FTZ R79, -R188.reuse, R46 ;  /* 0x0000002ebc4f7221 */ /* 0x041fe40000010100 */
[----:B------:R-:W-:Y:S01]  /*0d20*/  FADD.FTZ R81, -R188, R49 ;  /* 0x00000031bc517221 */ /* 0x000fe20000010100 */
[----:B------:R-:W-:-:S02]  /*0d30*/  MOV R49, R71 ;  /* 0x0000004700317202 */ /* 0x000fc40000000f00 */
[----:B------:R-:W-:Y:S01]  /*0d40*/  MOV R2, R64 ;  /* 0x0000004000027202 */ /* 0x000fe20000000f00 */
[C---:B------:R-:W-:Y:S02]  /*0d50*/  FADD.FTZ R83, -R188.reuse, R42 ;  /* 0x0000002abc537221 */ /* 0x040fe40000010100 */
[C---:B------:R-:W-:Y:S01]  /*0d60*/  FADD.FTZ R45, -R188.reuse, R57 ;  /* 0x00000039bc2d7221 */ /* 0x040fe20000010100 */
[----:B------:R-:W-:Y:S01]  /*0d70*/  SHF.R.U32.HI R57, RZ, 0x10, R75 ;  /* 0x00000010ff397819 */ /* 0x000fe2000001164b */
[----:B------:R-:W-:Y:S01]  /*0d80*/  FADD.FTZ R195, -R188, R40 ;  /* 0x00000028bcc37221 */ /* 0x000fe20000010100 */
[--C-:B------:R-:W-:Y:S02]  /*0d90*/  SHF.R.U64 R78, R68, 0x10, R69.reuse ;  /* 0x00000010444e7819 */ /* 0x100fe40000001245 */
[----:B------:R-:W-:Y:S02]  /*0da0*/  MOV R46, R69 ;  /* 0x00000045002e7202 */ /* 0x000fe40000000f00 */
[----:B------:R-:W-:Y:S01]  /*0db0*/  SHF.R.U32.HI R209, RZ, 0x10, R69 ;  /* 0x00000010ffd17819 */ /* 0x000fe20000011645 */
[----:B------:R-:W-:Y:S01]  /*0dc0*/  FADD.FTZ R69, -R188, R50 ;  /* 0x00000032bc457221 */ /* 0x000fe20000010100 */
[----:B------:R-:W-:Y:S01]  /*0dd0*/  HADD2.F32 R50, -RZ, R49.H0_H0 ;  /* 0x20000031ff327230 */ /* 0x000fe20000004100 */
[C---:B------:R-:W-:Y:S01]  /*0de0*/  FMUL.FTZ R197, R186.reuse, R197 ;  /* 0x000000c5bac57220 */ /* 0x040fe20000410000 */
[----:B------:R-:W-:Y:S01]  /*0df0*/  HADD2.F32 R36, -RZ, R36.H0_H0 ;  /* 0x20000024ff247230 */ /* 0x000fe20000004100 */
[----:B------:R-:W-:Y:S01]  /*0e00*/  FMUL.FTZ R199, R91, R76 ;  /* 0x0000004c5bc77220 */ /* 0x000fe20000410000 */
[----:B------:R-:W-:Y:S01]  /*0e10*/  HADD2.F32 R49, -RZ, R57.H0_H0 ;  /* 0x20000039ff317230 */ /* 0x000fe20000004100 */
[----:B------:R-:W-:Y:S01]  /*0e20*/  FMUL.FTZ R57, R186, R83 ;  /* 0x00000053ba397220 */ /* 0x000fe20000410000 */
[----:B------:R-:W-:Y:S01]  /*0e30*/  SHF.R.U32.HI R88, RZ, 0x10, R3 ;  /* 0x00000010ff587819 */ /* 0x000fe20000011603 */
[----:B------:R-:W-:Y:S01]  /*0e40*/  FADD.FTZ R201, -R188, R38 ;  /* 0x00000026bcc97221 */ /* 0x000fe20000010100 */
[----:B------:R-:W-:Y:S01]  /*0e50*/  HADD2.F32 R38, -RZ, R2.H0_H0 ;  /* 0x20000002ff267230 */ /* 0x000fe20000004100 */
[----:B------:R-:W-:Y:S01]  /*0e60*/  FMUL.FTZ R192, R186, R193 ;  /* 0x000000c1bac07220 */ /* 0x000fe20000410000 */
[----:B------:R-:W-:Y:S01]  /*0e70*/  HADD2.F32 R77, -RZ, R77.H0_H0 ;  /* 0x2000004dff4d7230 */ /* 0x000fe20000004100 */
[----:B------:R-:W-:-:S02]  /*0e80*/  FADD.FTZ R205, -R188, R39 ;  /* 0x00000027bccd7221 */ /* 0x000fc40000010100 */
[----:B------:R-:W-:Y:S02]  /*0e90*/  FADD.FTZ R37, -R188, R59 ;  /* 0x0000003bbc257221 */ /* 0x000fe40000010100 */
[----:B------:R-:W-:Y:S02]  /*0ea0*/  FADD.FTZ R132, R206, R132 ;  /* 0x00000084ce847221 */ /* 0x000fe40000010000 */
[-C--:B------:R-:W-:Y:S02]  /*0eb0*/  FFMA.FTZ R160, R197, R206.reuse, R160 ;  /* 0x000000cec5a07223 */ /* 0x080fe400000100a0 */
[----:B------:R-:W-:Y:S02]  /*0ec0*/  FMUL.FTZ R198, R186, R195 ;  /* 0x000000c3bac67220 */ /* 0x000fe40000410000 */
[----:B------:R-:W-:Y:S02]  /*0ed0*/  FADD.FTZ R85, -R188, R47 ;  /* 0x0000002fbc557221 */ /* 0x000fe40000010100 */
[----:B------:R-:W-:-:S02]  /*0ee0*/  FMUL.FTZ R206, R161, R206 ;  /* 0x000000cea1ce7220 */ /* 0x000fc40000410000 */
[----:B------:R-:W-:Y:S02]  /*0ef0*/  FADD.FTZ R59, RZ, R199 ;  /* 0x000000c7ff3b7221 */ /* 0x000fe40000010000 */
[----:B------:R-:W-:Y:S02]  /*0f00*/  FADD.FTZ R125, R36, R125 ;  /* 0x0000007d247d7221 */ /* 0x000fe40000010000 */
[-C--:B------:R-:W-:Y:S02]  /*0f10*/  FFMA.FTZ R153, R57, R36.reuse, R153 ;  /* 0x0000002439997223 */ /* 0x080fe40000010099 */
[----:B------:R-:W-:Y:S01]  /*0f20*/  FMUL.FTZ R190, R94, R36 ;  /* 0x000000245ebe7220 */ /* 0x000fe20000410000 */
[----:B------:R-:W-:Y:S01]  /*0f30*/  MOV R40, R66 ;  /* 0x0000004200287202 */ /* 0x000fe20000000f00 */
[----:B------:R-:W-:Y:S01]  /*0f40*/  FADD.FTZ R47, -R188, R56 ;  /* 0x00000038bc2f7221 */ /* 0x000fe20000010100 */
[----:B------:R-:W-:Y:S01]  /*0f50*/  MOV R56, R75 ;  /* 0x0000004b00387202 */ /* 0x000fe20000000f00 */
[----:B------:R-:W-:Y:S01]  /*0f60*/  FFMA.FTZ R36, R192, R199, RZ ;  /* 0x000000c7c0247223 */ /* 0x000fe200000100ff */
[----:B------:R-:W-:Y:S01]  /*0f70*/  HADD2.F32 R193, -RZ, R88.H0_H0 ;  /* 0x20000058ffc17230 */ /* 0x000fe20000004100 */
[----:B------:R-:W-:-:S02]  /*0f80*/  FMUL.FTZ R204, R186, R201 ;  /* 0x000000c9bacc7220 */ /* 0x000fc40000410000 */
[----:B------:R-:W-:Y:S02]  /*0f90*/  FMUL.FTZ R196, R186, R205 ;  /* 0x000000cdbac47220 */ /* 0x000fe40000410000 */
[----:B------:R-:W-:Y:S02]  /*0fa0*/  FADD.FTZ R127, R38, R127 ;  /* 0x0000007f267f7221 */ /* 0x000fe40000010000 */
[-C--:B------:R-:W-:Y:S02]  /*0fb0*/  FFMA.FTZ R155, R198, R38.reuse, R155 ;  /* 0x00000026c69b7223 */ /* 0x080fe4000001009b */
[----:B------:R-:W-:Y:S02]  /*0fc0*/  FMUL.FTZ R195, R93, R38 ;  /* 0x000000265dc37220 */ /* 0x000fe40000410000 */
[----:B------:R-:W-:Y:S02]  /*0fd0*/  FADD.FTZ R87, -R188, R44 ;  /* 0x0000002cbc577221 */ /* 0x000fe40000010100 */
[----:B------:R-:W-:-:S02]  /*0fe0*/  FMUL.FTZ R201, R92, R77 ;  /* 0x0000004d5cc97220 */ /* 0x000fc40000410000 */
[----:B------:R-:W-:Y:S01]  /*0ff0*/  FADD.FTZ R38, R59, R206 ;  /* 0x000000ce3b267221 */ /* 0x000fe20000010000 */
[----:B------:R-:W-:Y:S01]  /*1000*/  SHF.R.U64 R84, R64, 0x10, R65 ;  /* 0x0000001040547819 */ /* 0x000fe20000001241 */
[----:B------:R-:W-:Y:S01]  /*1010*/  FFMA.FTZ R36, R197, R206, R36 ;  /* 0x000000cec5247223 */ /* 0x000fe20000010024 */
[----:B------:R-:W-:Y:S01]  /*1020*/  HADD2.F32 R40, -RZ, R40.H0_H0 ;  /* 0x20000028ff287230 */ /* 0x000fe20000004100 */
        /* <DEDUP_REMOVED lines=9> */
[C---:B------:R-:W-:Y:S01]  /*10c0*/  FADD.FTZ R39, -R188.reuse, R61 ;  /* 0x0000003dbc277221 */ /* 0x040fe20000010100 */
[----:B------:R-:W-:Y:S01]  /*10d0*/  HADD2.F32 R61, -RZ, R84.H0_H0 ;  /* 0x20000054ff3d7230 */ /* 0x000fe20000004100 */
[----:B------:R-:W-:-:S02]  /*10e0*/  FADD.FTZ R191, -R188, R41 ;  /* 0x00000029bcbf7221 */ /* 0x000fc40000010100 */
[----:B------:R-:W-:Y:S02]  /*10f0*/  FADD.FTZ R123, R40, R123 ;  /* 0x0000007b287b7221 */ /* 0x000fe40000010000 */
[-C--:B------:R-:W-:Y:S02]  /*1100*/  FFMA.FTZ R151, R56, R40.reuse, R151 ;  /* 0x0000002838977223 */ /* 0x080fe40000010097 */
[----:B------:R-:W-:Y:S02]  /*1110*/  FMUL.FTZ R87, R95, R40 ;  /* 0x000000285f577220 */ /* 0x000fe40000410000 */
[----:B------:R-:W-:Y:S01]  /*1120*/  FADD.FTZ R38, R38, R193 ;  /* 0x000000c126267221 */ /* 0x000fe20000010000 */
[----:B------:R-:W-:Y:S01]  /*1130*/  SHF.R.U32.HI R82, RZ, 0x10, R65 ;  /* 0x00000010ff527819 */ /* 0x000fe20000011641 */
[----:B------:R-:W-:Y:S02]  /*1140*/  FFMA.FTZ R40, R196, R193, R36 ;  /* 0x000000c1c4287223 */ /* 0x000fe40000010024 */
[----:B------:R-:W-:-:S02]  /*1150*/  FMUL.FTZ R194, R186, R191 ;  /* 0x000000bfbac27220 */ /* 0x000fc40000410000 */
[----:B------:R-:W-:Y:S02]  /*1160*/  FMUL.FTZ R191, R163, R61 ;  /* 0x0000003da3bf7220 */ /* 0x000fe40000410000 */
[----:B------:R-:W-:Y:S01]  /*1170*/  FADD.FTZ R36, R38, R195 ;  /* 0x000000c326247221 */ /* 0x000fe20000010000 */
[--C-:B------:R-:W-:Y:S01]  /*1180*/  SHF.R.U64 R211, R70, 0x10, R71.reuse ;  /* 0x0000001046d37819 */ /* 0x100fe20000001247 */
[----:B------:R-:W-:Y:S01]  /*1190*/  FFMA.FTZ R38, R198, R195, R40 ;  /* 0x000000c3c6267223 */ /* 0x000fe20000010028 */
[----:B------:R-:W-:Y:S01]  /*11a0*/  SHF.R.U32.HI R213, RZ, 0x10, R71 ;  /* 0x00000010ffd57819 */ /* 0x000fe20000011647 */
[----:B------:R-:W-:Y:S01]  /*11b0*/  HADD2.F32 R71, -RZ, R82.H0_H0 ;  /* 0x20000052ff477230 */ /* 0x000fe20000004100 */
[----:B------:R-:W-:Y:S01]  /*11c0*/  FADD.FTZ R59, R36, R191 ;  /* 0x000000bf243b7221 */ /* 0x000fe20000010000 */
[----:B------:R-:W-:Y:S01]  /*11d0*/  SHF.R.U64 R86, R66, 0x10, R67 ;  /* 0x0000001042567819 */ /* 0x000fe20000001243 */
[----:B------:R-:W-:Y:S01]  /*11e0*/  FADD.FTZ R189, -R188, R43 ;  /* 0x0000002bbcbd7221 */ /* 0x000fe20000010100 */
[----:B------:R-:W-:Y:S01]  /*11f0*/  MOV R42, R67 ;  /* 0x00000043002a7202 */ /* 0x000fe20000000f00 */
[----:B------:R-:W-:Y:S01]  /*1200*/  FFMA.FTZ R38, R194, R191, R38 ;  /* 0x000000bfc2267223 */ /* 0x000fe20000010026 */
[----:B------:R-:W-:Y:S01]  /*1210*/  SHF.R.U32.HI R80, RZ, 0x10, R67 ;  /* 0x00000010ff507819 */ /* 0x000fe20000011643 */
        /* <DEDUP_REMOVED lines=9> */
[----:B------:R-:W-:Y:S02]  /*12b0*/  FADD.FTZ R203, -R188, R63 ;  /* 0x0000003fbccb7221 */ /* 0x000fe40000010100 */
[----:B------:R-:W-:Y:S02]  /*12c0*/  FMUL.FTZ R188, R164, R71 ;  /* 0x00000047a4bc7220 */ /* 0x000fe40000410000 */
[----:B------:R-:W-:Y:S01]  /*12d0*/  FADD.FTZ R59, R59, R190 ;  /* 0x000000be3b3b7221 */ /* 0x000fe20000010000 */
[----:B------:R-:W-:Y:S01]  /*12e0*/  HADD2.F32 R86, -RZ, R86.H0_H0 ;  /* 0x20000056ff567230 */ /* 0x000fe20000004100 */
[----:B------:R-:W-:-:S02]  /*12f0*/  FMUL.FTZ R189, R186, R189 ;  /* 0x000000bdbabd7220 */ /* 0x000fc40000410000 */
[----:B------:R-:W-:Y:S02]  /*1300*/  FFMA.FTZ R38, R57, R190, R38 ;  /* 0x000000be39267223 */ /* 0x000fe40000010026 */
[----:B------:R-:W-:Y:S02]  /*1310*/  FMUL.FTZ R89, R186, R89 ;  /* 0x00000059ba597220 */ /* 0x000fe40000410000 */
[----:B------:R-:W-:Y:S01]  /*1320*/  FADD.FTZ R36, R59, R188 ;  /* 0x000000bc3b247221 */ /* 0x000fe20000010000 */
[----:B------:R-:W-:Y:S01]  /*1330*/  MOV R48, R70 ;  /* 0x0000004600307202 */ /* 0x000fe20000000f00 */
[----:B------:R-:W-:Y:S01]  /*1340*/  FFMA.FTZ R38, R189, R188, R38 ;  /* 0x000000bcbd267223 */ /* 0x000fe20000010026 */
[----:B------:R-:W-:Y:S01]  /*1350*/  HADD2.F32 R42, -RZ, R42.H0_H0 ;  /* 0x2000002aff2a7230 */ /* 0x000fe20000004100 */
[----:B------:R-:W-:Y:S02]  /*1360*/  FADD.FTZ R124, R86, R124 ;  /* 0x0000007c567c7221 */ /* 0x000fe40000010000 */
[----:B------:R-:W-:-:S02]  /*1370*/  FFMA.FTZ R152, R89, R86, R152 ;  /* 0x0000005659987223 */ /* 0x000fc40000010098 */
[----:B------:R-:W-:Y:S01]  /*1380*/  FMUL.FTZ R70, R186, R51 ;  /* 0x00000033ba467220 */ /* 0x000fe20000410000 */
[----:B------:R-:W-:Y:S01]  /*1390*/  MOV R44, R68 ;  /* 0x00000044002c7202 */ /* 0x000fe20000000f00 */
[----:B------:R-:W-:Y:S02]  /*13a0*/  FMUL.FTZ R86, R165, R86 ;  /* 0x00000056a5567220 */ /* 0x000fe40000410000 */
[----:B------:R-:W-:Y:S01]  /*13b0*/  FADD.FTZ R51, R36, R87 ;  /* 0x0000005724337221 */ /* 0x000fe20000010000 */
[--C-:B------:R-:W-:Y:S01]  /*13c0*/  SHF.R.U64 R68, R72, 0x10, R73.reuse ;  /* 0x0000001048447819 */ /* 0x100fe20000001249 */
[----:B------:R-:W-:Y:S01]  /*13d0*/  FFMA.FTZ R36, R56, R87, R38 ;  /* 0x0000005738247223 */ /* 0x000fe20000010026 */
[--C-:B------:R-:W-:Y:S01]  /*13e0*/  SHF.R.U32.HI R64, RZ, 0x10, R73.reuse ;  /* 0x00000010ff407819 */ /* 0x100fe20000011649 */
[----:B------:R-:W-:Y:S01]  /*13f0*/  IMAD.MOV.U32 R54, RZ, RZ, R73 ;  /* 0x000000ffff367224 */ /* 0x000fe200078e0049 */
[----:B------:R-:W-:Y:S01]  /*1400*/  HADD2.F32 R73, -RZ, R80.H0_H0 ;  /* 0x20000050ff497230 */ /* 0x000fe20000004100 */
[----:B------:R-:W-:-:S02]  /*1410*/  FMUL.FTZ R83, R96, R42 ;  /* 0x0000002a60537220 */ /* 0x000fc40000410000 */
[----:B------:R-:W-:Y:S02]  /*1420*/  FADD.FTZ R38, R51, R86 ;  /* 0x0000005633267221 */ /* 0x000fe40000010000 */
[----:B------:R-:W-:Y:S02]  /*1430*/  FMUL.FTZ R88, R186, R79 ;  /* 0x0000004fba587220 */ /* 0x000fe40000410000 */
[----:B------:R-:W-:Y:S01]  /*1440*/  FFMA.FTZ R36, R89, R86, R36 ;  /* 0x0000005659247223 */ /* 0x000fe20000010024 */
[----:B------:R-:W-:Y:S01]  /*1450*/  HADD2.F32 R44, -RZ, R44.H0_H0 ;  /* 0x2000002cff2c7230 */ /* 0x000fe20000004100 */
[----:B------:R-:W-:Y:S01]  /*1460*/  FMUL.FTZ R82, R166, R73 ;  /* 0x00000049a6527220 */ /* 0x000fe20000410000 */
[----:B------:R-:W-:Y:S01]  /*1470*/  MOV R52, R72 ;  /* 0x0000004800347202 */ /* 0x000fe20000000f00 */
[----:B------:R-:W-:Y:S01]  /*1480*/  FADD.FTZ R51, R38, R83 ;  /* 0x0000005326337221 */ /* 0x000fe20000010000 */
[----:B------:R-:W-:Y:S01]  /*1490*/  HADD2.F32 R78, -RZ, R78.H0_H0 ;  /* 0x2000004eff4e7230 */ /* 0x000fe20000004100 */
[----:B------:R-:W-:-:S02]  /*14a0*/  FMUL.FTZ R85, R186, R85 ;  /* 0x00000055ba557220 */ /* 0x000fc40000410000 */
[----:B------:R-:W-:Y:S02]  /*14b0*/  FFMA.FTZ R36, R88, R83, R36 ;  /* 0x0000005358247223 */ /* 0x000fe40000010024 */
[C---:B------:R-:W-:Y:S02]  /*14c0*/  FMUL.FTZ R81, R186.reuse, R81 ;  /* 0x00000051ba517220 */ /* 0x040fe40000410000 */
[----:B------:R-:W-:Y:S02]  /*14d0*/  FMUL.FTZ R79, R97, R44 ;  /* 0x0000002c614f7220 */ /* 0x000fe40000410000 */
[----:B------:R-:W-:Y:S01]  /*14e0*/  FADD.FTZ R38, R51, R82 ;  /* 0x0000005233267221 */ /* 0x000fe20000010000 */
[----:B------:R-:W-:Y:S01]  /*14f0*/  HADD2.F32 R2, -RZ, R52.H0_H0 ;  /* 0x20000034ff027230 */ /* 0x000fe20000004100 */
[----:B------:R-:W-:Y:S01]  /*1500*/  FMUL.FTZ R84, R186, R207 ;  /* 0x000000cfba547220 */ /* 0x000fe20000410000 */
[----:B------:R-:W-:Y:S01]  /*1510*/  HADD2.F32 R205, -RZ, R64.H0_H0 ;  /* 0x20000040ffcd7230 */ /* 0x000fe20000004100 */
[----:B------:R-:W-:Y:S01]  /*1520*/  FFMA.FTZ R36, R85, R82, R36 ;  /* 0x0000005255247223 */ /* 0x000fe20000010024 */
[----:B------:R-:W-:Y:S01]  /*1530*/  HADD2.F32 R46, -RZ, R46.H0_H0 ;  /* 0x2000002eff2e7230 */ /* 0x000fe20000004100 */
[----:B------:R-:W-:-:S02]  /*1540*/  FADD.FTZ R120, R78, R120 ;  /* 0x000000784e787221 */ /* 0x000fc40000010000 */
        /* <DEDUP_REMOVED lines=16> */
[----:B------:R-:W-:Y:S01]  /*1650*/  HADD2.F32 R48, -RZ, R48.H0_H0 ;  /* 0x20000030ff307230 */ /* 0x000fe20000004100 */
[----:B------:R-:W-:Y:S01]  /*1660*/  FADD.FTZ R126, R71, R126 ;  /* 0x0000007e477e7221 */ /* 0x000fe20000010000 */
[----:B------:R-:W-:Y:S01]  /*1670*/  SHF.R.U64 R58, R74, 0x10, R75 ;  /* 0x000000104a3a7819 */ /* 0x000fe2000000124b */
[----:B------:R-:W-:Y:S02]  /*1680*/  FFMA.FTZ R154, R189, R71, R154 ;  /* 0x00000047bd9a7223 */ /* 0x000fe4000001009a */
[----:B------:R-:W-:-:S02]  /*1690*/  FMUL.FTZ R71, R168, R209 ;  /* 0x000000d1a8477220 */ /* 0x000fc40000410000 */
[----:B------:R-:W-:Y:S02]  /*16a0*/  FADD.FTZ R2, R2, R73 ;  /* 0x0000004902027221 */ /* 0x000fe40000010000 */
[----:B------:R-:W-:Y:S02]  /*16b0*/  FMUL.FTZ R75, R186, R67 ;  /* 0x00000043ba4b7220 */ /* 0x000fe40000410000 */
[----:B------:R-:W-:Y:S01]  /*16c0*/  FFMA.FTZ R36, R80, R73, R36 ;  /* 0x0000004950247223 */ /* 0x000fe20000010024 */
[----:B------:R-:W-:Y:S01]  /*16d0*/  HADD2.F32 R211, -RZ, R211.H0_H0 ;  /* 0x200000d3ffd37230 */ /* 0x000fe20000004100 */
        /* <DEDUP_REMOVED lines=16> */
[----:B------:R-:W-:Y:S02]  /*17e0*/  FMUL.FTZ R60, R186, R37 ;  /* 0x00000025ba3c7220 */ /* 0x000fe40000410000 */
[----:B------:R-:W-:-:S02]  /*17f0*/  FMUL.FTZ R58, R170, R213 ;  /* 0x000000d5aa3a7220 */ /* 0x000fc40000410000 */
[----:B------:R-:W-:Y:S02]  /*1800*/  FADD.FTZ R37, R2, R61 ;  /* 0x0000003d02257221 */ /* 0x000fe40000010000 */
[----:B------:R-:W-:Y:S02]  /*1810*/  FMUL.FTZ R67, R186, R55 ;  /* 0x00000037ba437220 */ /* 0x000fe40000410000 */
        /* <DEDUP_REMOVED lines=8> */
[----:B------:R-:W-:Y:S02]  /*18a0*/  FMUL.FTZ R54, R186, R41 ;  /* 0x00000029ba367220 */ /* 0x000fe40000410000 */
[----:B------:R-:W-:Y:S01]  /*18b0*/  FADD.FTZ R37, R2, R53 ;  /* 0x0000003502257221 */ /* 0x000fe20000010000 */
[----:B------:R-:W-:Y:S01]  /*18c0*/  MOV R66, R74 ;  /* 0x0000004a00427202 */ /* 0x000fe20000000f00 */
        /* <DEDUP_REMOVED lines=8> */
[----:B------:R-:W-:Y:S02]  /*1950*/  FMUL.FTZ R68, R186, R43 ;  /* 0x0000002bba447220 */ /* 0x000fe40000410000 */
        /* <DEDUP_REMOVED lines=48> */
.L_x_2261:
        /* <DEDUP_REMOVED lines=18> */
.L_x_2262:
        /* <DEDUP_REMOVED lines=51> */
[-CC-:B------:R-:W-:Y:S02]  /*20b0*/  FFMA.FTZ R192, R192, R2.reuse, R3.reuse ;  /* 0x00000002c0c07223 */ /* 0x180fe40000010003 */
[----:B------:R-:W-:Y:S02]  /*20c0*/  FFMA.FTZ R204, R204, R2, R3 ;  /* 0x00000002cccc7223 */ /* 0x000fe40000010003 */
[----:B------:R-:W-:-:S02]  /*20d0*/  FADD.FTZ R193, R193, -R196 ;  /* 0x800000c4c1c17221 */ /* 0x000fc40000010000 */
[-CC-:B------:R-:W-:Y:S02]  /*20e0*/  FFMA.FTZ R41, R57, R2.reuse, R3.reuse ;  /* 0x0000000239297223 */ /* 0x180fe40000010003 */
[C---:B------:R-:W-:Y:S02]  /*20f0*/  FMUL.FTZ R38, R186.reuse, R197 ;  /* 0x000000c5ba267220 */ /* 0x040fe40000410000 */
[----:B------:R-:W-:Y:S02]  /*2100*/  FADD.FTZ R37, R199, -R192 ;  /* 0x800000c0c7257221 */ /* 0x000fe40000010000 */
[----:B------:R-:W-:Y:S02]  /*2110*/  FADD.FTZ R39, R201, -R204 ;  /* 0x800000ccc9277221 */ /* 0x000fe40000010000 */
[----:B------:R-:W-:Y:S02]  /*2120*/  FMUL.FTZ R44, R186, R193 ;  /* 0x000000c1ba2c7220 */ /* 0x000fe40000410000 */
[----:B------:R-:W-:-:S02]  /*2130*/  FFMA.FTZ R194, R194, R2, R3 ;  /* 0x00000002c2c27223 */ /* 0x000fc40000010003 */
[----:B------:R-:W-:Y:S02]  /*2140*/  FADD.FTZ R41, R190, -R41 ;  /* 0x80000029be297221 */ /* 0x000fe40000010000 */
[-CC-:B------:R-:W-:Y:S02]  /*2150*/  FFMA.FTZ R189, R189, R2.reuse, R3.reuse ;  /* 0x00000002bdbd7223 */ /* 0x180fe40000010003 */
[-CC-:B------:R-:W-:Y:S02]  /*2160*/  FFMA.FTZ R89, R89, R2.reuse, R3.reuse ;  /* 0x0000000259597223 */ /* 0x180fe40000010003 */
[----:B-----5:R-:W-:Y:S02]  /*2170*/  @P2 FADD.FTZ R38, R5, R38 ;  /* 0x0000002605262221 */ /* 0x020fe40000010000 */
[-CC-:B------:R-:W-:Y:S02]  /*2180*/  FFMA.FTZ R85, R85, R2.reuse, R3.reuse ;  /* 0x0000000255557223 */ /* 0x180fe40000010003 */
[-CC-:B------:R-:W-:Y:S01]  /*2190*/  FFMA.FTZ R198, R198, R2.reuse, R3.reuse ;  /* 0x00000002c6c67223 */ /* 0x180fe20000010003 */
[----:B------:R-:W0:Y:S01]  /*21a0*/  F2F.F16.F32 R40, R38 ;  /* 0x0000002600287304 */ /* 0x000e220000200800 */
[----:B------:R-:W-:-:S02]  /*21b0*/  FFMA.FTZ R36, R56, R2, R3 ;  /* 0x0000000238247223 */ /* 0x000fc40000010003 */
[C---:B------:R-:W-:Y:S02]  /*21c0*/  FMUL.FTZ R37, R186.reuse, R37 ;  /* 0x00000025ba257220 */ /* 0x040fe40000410000 */
[C---:B------:R-:W-:Y:S02]  /*21d0*/  FMUL.FTZ R39, R186.reuse, R39 ;  /* 0x00000027ba277220 */ /* 0x040fe40000410000 */
[----:B------:R-:W-:Y:S02]  /*21e0*/  @P2 FADD.FTZ R44, R7, R44 ;  /* 0x0000002c072c2221 */ /* 0x000fe40000010000 */
[----:B------:R-:W-:Y:S02]  /*21f0*/  FADD.FTZ R191, R191, -R194 ;  /* 0x800000c2bfbf7221 */ /* 0x000fe40000010000 */
[----:B------:R-:W-:Y:S01]  /*2200*/  FFMA.FTZ R81, R81, R2, R3 ;  /* 0x0000000251517223 */ /* 0x000fe20000010003 */
[----:B------:R-:W1:Y:S01]  /*2210*/  F2F.F16.F32 R42, R44 ;  /* 0x0000002c002a7304 */ /* 0x000e620000200800 */
[----:B------:R-:W-:-:S02]  /*2220*/  FMUL.FTZ R199, R186, R41 ;  /* 0x00000029bac77220 */ /* 0x000fc40000410000 */
[----:B------:R-:W-:Y:S01]  /*2230*/  FADD.FTZ R189, R188, -R189 ;  /* 0x800000bdbcbd7221 */ /* 0x000fe20000010000 */
[----:B0-----:R-:W-:Y:S01]  /*2240*/  @P3 PRMT R177, R40, 0x7610, R177 ;  /* 0x0000761028b13816 */ /* 0x001fe200000000b1 */
[----:B------:R-:W-:Y:S02]  /*2250*/  FADD.FTZ R89, R86, -R89 ;  /* 0x8000005956597221 */ /* 0x000fe40000010000 */
[-CC-:B------:R-:W-:Y:S02]  /*2260*/  FFMA.FTZ R76, R76, R2.reuse, R3.reuse ;  /* 0x000000024c4c7223 */ /* 0x180fe40000010003 */
[-C--:B------:R-:W-:Y:S02]  /*2270*/  FFMA.FTZ R88, R88, R2.reuse, R3 ;  /* 0x0000000258587223 */ /* 0x080fe40000010003 */
[----:B------:R-:W-:Y:S02]  /*2280*/  FADD.FTZ R85, R82, -R85 ;  /* 0x8000005552557221 */ /* 0x000fe40000010000 */
[----:B------:R-:W-:-:S02]  /*2290*/  FFMA.FTZ R59, R59, R2, R3 ;  /* 0x000000023b3b7223 */ /* 0x000fc40000010003 */
[----:B------:R-:W-:Y:S01]  /*22a0*/  FFMA.FTZ R41, R54, R2, R3 ;  /* 0x0000000236297223 */ /* 0x000fe20000010003 */
[----:B-1----:R-:W-:Y:S01]  /*22b0*/  @P3 PRMT R178, R42, 0x7610, R178 ;  /* 0x000076102ab23816 */ /* 0x002fe200000000b2 */
[----:B------:R-:W-:Y:S02]  /*22c0*/  FADD.FTZ R195, R195, -R198 ;  /* 0x800000c6c3c37221 */ /* 0x000fe40000010000 */
[----:B------:R-:W-:Y:S02]  /*22d0*/  FADD.FTZ R87, R87, -R36 ;  /* 0x8000002457577221 */ /* 0x000fe40000010000 */
[----:B------:R-:W-:Y:S02]  /*22e0*/  @P2 FADD.FTZ R37, R4, R37 ;  /* 0x0000002504252221 */ /* 0x000fe40000010000 */
[----:B------:R-:W-:Y:S02]  /*22f0*/  @P2 FADD.FTZ R39, R6, R39 ;  /* 0x0000002706272221 */ /* 0x000fe40000010000 */
[----:B------:R-:W-:Y:S01]  /*2300*/  FMUL.FTZ R198, R186, R191 ;  /* 0x000000bfbac67220 */ /* 0x000fe20000410000 */
[----:B------:R-:W0:Y:S01]  /*2310*/  F2F.F16.F32 R43, R37 ;  /* 0x00000025002b7304 */ /* 0x000e220000200800 */
[----:B------:R-:W-:-:S02]  /*2320*/  FADD.FTZ R81, R78, -R81 ;  /* 0x800000514e517221 */ /* 0x000fc40000010000 */
[-CC-:B------:R-:W-:Y:S02]  /*2330*/  FFMA.FTZ R36, R75, R2.reuse, R3.reuse ;  /* 0x000000024b247223 */ /* 0x180fe40000010003 */
[-CC-:B------:R-:W-:Y:S02]  /*2340*/  FFMA.FTZ R72, R72, R2.reuse, R3.reuse ;  /* 0x0000000248487223 */ /* 0x180fe40000010003 */
[C---:B------:R-:W-:Y:S01]  /*2350*/  FMUL.FTZ R56, R186.reuse, R189 ;  /* 0x000000bdba387220 */ /* 0x040fe20000410000 */
[----:B------:R-:W1:Y:S01]  /*2360*/  F2F.F16.F32 R45, R39 ;  /* 0x00000027002d7304 */ /* 0x000e620000200800 */
[----:B------:R-:W-:Y:S02]  /*2370*/  FMUL.FTZ R192, R186, R89 ;  /* 0x00000059bac07220 */ /* 0x000fe40000410000 */
[----:B------:R-:W-:Y:S02]  /*2380*/  FFMA.FTZ R84, R84, R2, R3 ;  /* 0x0000000254547223 */ /* 0x000fe40000010003 */
[----:B------:R-:W-:-:S02]  /*2390*/  FADD.FTZ R69, R69, -R76 ;  /* 0x8000004c45457221 */ /* 0x000fc40000010000 */
[-CC-:B------:R-:W-:Y:S01]  /*23a0*/  FFMA.FTZ R70, R70, R2.reuse, R3.reuse ;  /* 0x0000000246467223 */ /* 0x180fe20000010003 */
[----:B0-----:R-:W-:Y:S01]  /*23b0*/  @P3 PRMT R180, R43, 0x7610, R180 ;  /* 0x000076102bb43816 */ /* 0x001fe200000000b4 */
[-CC-:B------:R-:W-:Y:S02]  /*23c0*/  FFMA.FTZ R67, R67, R2.reuse, R3.reuse ;  /* 0x0000000243437223 */ /* 0x180fe40000010003 */
[----:B------:R-:W-:Y:S02]  /*23d0*/  FADD.FTZ R83, R83, -R88 ;  /* 0x8000005853537221 */ /* 0x000fe40000010000 */
[----:B------:R-:W-:Y:S02]  /*23e0*/  FMUL.FTZ R190, R186, R85 ;  /* 0x00000055babe7220 */ /* 0x000fe40000410000 */
[-C--:B------:R-:W-:Y:S01]  /*23f0*/  FFMA.FTZ R80, R80, R2.reuse, R3 ;  /* 0x0000000250507223 */ /* 0x080fe20000010003 */
[----:B-1----:R-:W-:Y:S01]  /*2400*/  @P3 PRMT R179, R45, 0x7610, R179 ;  /* 0x000076102db33816 */ /* 0x002fe200000000b3 */
[----:B------:R-:W-:-:S02]  /*2410*/  FFMA.FTZ R64, R64, R2, R3 ;  /* 0x0000000240407223 */ /* 0x000fc40000010003 */
[----:B------:R-:W-:Y:S02]  /*2420*/  FADD.FTZ R59, R62, -R59 ;  /* 0x8000003b3e3b7221 */ /* 0x000fe40000010000 */
[-CC-:B------:R-:W-:Y:S02]  /*2430*/  FFMA.FTZ R60, R60, R2.reuse, R3.reuse ;  /* 0x000000023c3c7223 */ /* 0x180fe40000010003 */
[-CC-:B------:R-:W-:Y:S02]  /*2440*/  FFMA.FTZ R47, R68, R2.reuse, R3.reuse ;  /* 0x00000002442f7223 */ /* 0x180fe40000010003 */
[-CC-:B------:R-:W-:Y:S02]  /*2450*/  FFMA.FTZ R200, R200, R2.reuse, R3.reuse ;  /* 0x00000002c8c87223 */ /* 0x180fe40000010003 */
[----:B------:R-:W-:Y:S02]  /*2460*/  FFMA.FTZ R202, R202, R2, R3 ;  /* 0x00000002caca7223 */ /* 0x000fe40000010003 */
[----:B------:R-:W-:-:S02]  /*2470*/  FADD.FTZ R41, R52, -R41 ;  /* 0x8000002934297221 */ /* 0x000fc40000010000 */
[----:B------:R-:W-:Y:S01]  /*2480*/  FFMA.FTZ R3, R203, R2, R3 ;  /* 0x00000002cb037223 */ /* 0x000fe20000010003 */
[----:B------:R-:W-:Y:S01]  /*2490*/  @P1 LEA R2, P6, R185, c[0x0][0x258], 0x4 ;  /* 0x00009600b9021a11 */ /* 0x000fe200078c20ff */
[----:B------:R-:W-:Y:S02]  /*24a0*/  @P2 FADD.FTZ R198, R9, R198 ;  /* 0x000000c609c62221 */ /* 0x000fe40000010000 */
[----:B------:R-:W-:Y:S02]  /*24b0*/  FMUL.FTZ R88, R186, R81 ;  /* 0x00000051ba587220 */ /* 0x000fe40000410000 */
[----:B------:R-:W-:Y:S01]  /*24c0*/  FADD.FTZ R71, R71, -R36 ;  /* 0x8000002447477221 */ /* 0x000fe20000010000 */
[----:B------:R-:W-:Y:S01]  /*24d0*/  F2F.F16.F32 R196, R198 ;  /* 0x000000c600c47304 */ /* 0x000fe20000200800 */
[----:B------:R-:W-:Y:S01]  /*24e0*/  FADD.FTZ R65, R65, -R72 ;  /* 0x8000004841417221 */ /* 0x000fe20000010000 */
[----:B------:R-:W-:Y:S01]  /*24f0*/  SEL R36, R37, R32, P0 ;  /* 0x0000002025247207 */ /* 0x000fe20000000000 */
[----:B------:R-:W-:Y:S01]  /*2500*/  @P2 FADD.FTZ R56, R11, R56 ;  /* 0x000000380b382221 */ /* 0x000fe20000010000 */
[----:B------:R-:W-:Y:S01]  /*2510*/  SEL R37, R38, R33, P0 ;  /* 0x0000002126257207 */ /* 0x000fe20000000000 */
[----:B------:R-:W-:Y:S01]  /*2520*/  @P2 FADD.FTZ R192, R13, R192 ;  /* 0x000000c00dc02221 */ /* 0x000fe20000010000 */
[----:B------:R-:W-:Y:S01]  /*2530*/  SEL R38, R39, R34, P0 ;  /* 0x0000002227267207 */ /* 0x000fe20000000000 */
[----:B------:R-:W-:Y:S01]  /*2540*/  FADD.FTZ R79, R79, -R84 ;  /* 0x800000544f4f7221 */ /* 0x000fe20000010000 */
[----:B------:R-:W0:Y:S01]  /*2550*/  F2F.F16.F32 R194, R56 ;  /* 0x0000003800c27304 */ /* 0x000e220000200800 */
[----:B------:R-:W-:Y:S01]  /*2560*/  FMUL.FTZ R81, R186, R69 ;  /* 0x00000045ba517220 */ /* 0x000fe20000410000 */
[----:B------:R-:W-:Y:S01]  /*2570*/  SEL R39, R44, R35, P0 ;  /* 0x000000232c277207 */ /* 0x000fe20000000000 */
[----:B------:R-:W-:Y:S01]  /*2580*/  FADD.FTZ R61, R61, -R70 ;  /* 0x800000463d3d7221 */ /* 0x000fe20000010000 */
[----:B------:R-:W-:Y:S01]  /*2590*/  SHF.L.U32 R44, R42, 0x10, RZ ;  /* 0x000000102a2c7819 */ /* 0x000fe200000006ff */
[----:B------:R-:W-:-:S02]  /*25a0*/  FADD.FTZ R67, R58, -R67 ;  /* 0x800000433a437221 */ /* 0x000fc40000010000 */
[C---:B------:R-:W-:Y:S01]  /*25b0*/  FMUL.FTZ R201, R186.reuse, R195 ;  /* 0x000000c3bac97220 */ /* 0x040fe20000410000 */
[----:B------:R-:W-:Y:S01]  /*25c0*/  F2F.F16.F32 R188, R192 ;  /* 0x000000c000bc7304 */ /* 0x000fe20000200800 */
[C---:B------:R-:W-:Y:S02]  /*25d0*/  FMUL.FTZ R193, R186.reuse, R83 ;  /* 0x00000053bac17220 */ /* 0x040fe40000410000 */
[----:B------:R-:W-:Y:S02]  /*25e0*/  @P2 FADD.FTZ R190, R15, R190 ;  /* 0x000000be0fbe2221 */ /* 0x000fe40000010000 */
[----:B------:R-:W-:Y:S02]  /*25f0*/  FADD.FTZ R73, R73, -R80 ;  /* 0x8000005049497221 */ /* 0x000fe40000010000 */
[C---:B------:R-:W-:Y:S01]  /*2600*/  FMUL.FTZ R70, R186.reuse, R59 ;  /* 0x0000003bba467220 */ /* 0x040fe20000410000 */
[----:B------:R-:W1:Y:S01]  /*2610*/  F2F.F16.F32 R187, R190 ;  /* 0x000000be00bb7304 */ /* 0x000e620000200800 */
[----:B------:R-:W-:Y:S01]  /*2620*/  FMUL.FTZ R69, R186, R41 ;  /* 0x00000029ba457220 */ /* 0x000fe20000410000 */
[----:B0-----:R-:W-:Y:S01]  /*2630*/  SHF.L.U32 R52, R194, 0x10, RZ ;  /* 0x00000010c2347819 */ /* 0x001fe200000006ff */
[----:B------:R-:W-:-:S02]  /*2640*/  FMUL.FTZ R195, R186, R87 ;  /* 0x00000057bac37220 */ /* 0x000fc40000410000 */
[----:B------:R-:W-:Y:S02]  /*2650*/  FADD.FTZ R53, R53, -R64 ;  /* 0x8000004035357221 */ /* 0x000fe40000010000 */
        /* <DEDUP_REMOVED lines=8> */
[C---:B------:R-:W-:Y:S01]  /*26e0*/  FMUL.FTZ R86, R186.reuse, R71 ;  /* 0x00000047ba567220 */ /* 0x040fe20000410000 */
[----:B-1----:R-:W-:Y:S01]  /*26f0*/  SHF.L.U32 R50, R187, 0x10, RZ ;  /* 0x00000010bb327819 */ /* 0x002fe200000006ff */
[----:B------:R-:W-:-:S02]  /*2700*/  FMUL.FTZ R80, R186, R65 ;  /* 0x00000041ba507220 */ /* 0x000fc40000410000 */
[----:B------:R-:W-:Y:S01]  /*2710*/  @P2 FADD.FTZ R199, R10, R199 ;  /* 0x000000c70ac72221 */ /* 0x000fe20000010000 */
[----:B------:R0:W-:Y:S01]  /*2720*/  @P1 STG.E.128 [R2.64], R36 ;  /* 0x0000002402001986 */ /* 0x0001e2000c101d04 */
[C---:B------:R-:W-:Y:S02]  /*2730*/  FMUL.FTZ R89, R186.reuse, R79 ;  /* 0x0000004fba597220 */ /* 0x040fe40000410000 */
[----:B------:R-:W-:Y:S01]  /*2740*/  FMUL.FTZ R78, R186, R67 ;  /* 0x00000043ba4e7220 */ /* 0x000fe20000410000 */
[----:B------:R-:W-:Y:S01]  /*2750*/  F2F.F16.F32 R197, R199 ;  /* 0x000000c700c57304 */ /* 0x000fe20000200800 */
[----:B------:R-:W-:Y:S02]  /*2760*/  @P2 FADD.FTZ R201, R8, R201 ;  /* 0x000000c908c92221 */ /* 0x000fe40000010000 */
[----:B------:R-:W-:Y:S02]  /*2770*/  @P2 FADD.FTZ R193, R14, R193 ;  /* 0x000000c10ec12221 */ /* 0x000fe40000010000 */
[----:B------:R-:W-:-:S02]  /*2780*/  FMUL.FTZ R87, R186, R73 ;  /* 0x00000049ba577220 */ /* 0x000fc40000410000 */
[----:B------:R-:W-:Y:S01]  /*2790*/  FMUL.FTZ R79, R186, R61 ;  /* 0x0000003dba4f7220 */ /* 0x000fe20000410000 */
[----:B------:R-:W-:Y:S01]  /*27a0*/  F2F.F16.F32 R57, R201 ;  /* 0x000000c900397304 */ /* 0x000fe20000200800 */
[----:B------:R-:W-:Y:S02]  /*27b0*/  @P2 FADD.FTZ R195, R12, R195 ;  /* 0x000000c30cc32221 */ /* 0x000fe40000010000 */
[----:B------:R-:W-:Y:S02]  /*27c0*/  @P2 FADD.FTZ R88, R17, R88 ;  /* 0x0000005811582221 */ /* 0x000fe40000010000 */
[C---:B------:R-:W-:Y:S02]  /*27d0*/  FMUL.FTZ R73, R186.reuse, R53 ;  /* 0x00000035ba497220 */ /* 0x040fe40000410000 */
[C---:B------:R-:W-:Y:S01]  /*27e0*/  FMUL.FTZ R66, R186.reuse, R55 ;  /* 0x00000037ba427220 */ /* 0x040fe20000410000 */
[----:B------:R-:W-:Y:S01]  /*27f0*/  F2F.F16.F32 R191, R193 ;  /* 0x000000c100bf7304 */ /* 0x000fe20000200800 */
[----:B------:R-:W-:-:S02]  /*2800*/  FMUL.FTZ R61, R186, R47 ;  /* 0x0000002fba3d7220 */ /* 0x000fc40000410000 */
[C---:B------:R-:W-:Y:S02]  /*2810*/  FMUL.FTZ R62, R186.reuse, R41 ;  /* 0x00000029ba3e7220 */ /* 0x040fe40000410000 */
[C---:B------:R-:W-:Y:S02]  /*2820*/  FMUL.FTZ R59, R186.reuse, R59 ;  /* 0x0000003bba3b7220 */ /* 0x040fe40000410000 */
[----:B------:R-:W-:Y:S01]  /*2830*/  FMUL.FTZ R58, R186, R49 ;  /* 0x00000031ba3a7220 */ /* 0x000fe20000410000 */
[----:B------:R-:W-:Y:S01]  /*2840*/  SHF.L.U32 R186, R185, 0x3, RZ ;  /* 0x00000003b9ba7819 */ /* 0x000fe200000006ff */
[----:B------:R-:W-:Y:S01]  /*2850*/  @P2 FADD.FTZ R86, R19, R86 ;  /* 0x0000005613562221 */ /* 0x000fe20000010000 */
[----:B------:R-:W-:Y:S01]  /*2860*/  F2F.F16.F32 R189, R195 ;  /* 0x000000c300bd7304 */ /* 0x000fe20000200800 */
[----:B------:R-:W-:Y:S02]  /*2870*/  @P2 FADD.FTZ R80, R21, R80 ;  /* 0x0000005015502221 */ /* 0x000fe40000010000 */
[----:B------:R-:W-:-:S02]  /*2880*/  @P2 FADD.FTZ R78, R23, R78 ;  /* 0x0000004e174e2221 */ /* 0x000fc40000010000 */
[----:B------:R-:W-:Y:S02]  /*2890*/  @P2 FADD.FTZ R89, R16, R89 ;  /* 0x0000005910592221 */ /* 0x000fe40000010000 */
[----:B------:R-:W-:Y:S01]  /*28a0*/  @P2 FADD.FTZ R87, R18, R87 ;  /* 0x0000005712572221 */ /* 0x000fe20000010000 */
[----:B------:R-:W-:Y:S01]  /*28b0*/  F2F.F16.F32 R84, R88 ;  /* 0x0000005800547304 */ /* 0x000fe20000200800 */
[----:B------:R-:W-:Y:S02]  /*28c0*/  @P2 FADD.FTZ R81, R20, R81 ;  /* 0x0000005114512221 */ /* 0x000fe40000010000 */
[----:B------:R-:W-:Y:S02]  /*28d0*/  @P2 FADD.FTZ R79, R22, R79 ;  /* 0x0000004f164f2221 */ /* 0x000fe40000010000 */
[----:B------:R-:W-:Y:S02]  /*28e0*/  @P2 FADD.FTZ R73, R24, R73 ;  /* 0x0000004918492221 */ /* 0x000fe40000010000 */
[----:B------:R-:W-:Y:S01]  /*28f0*/  @P2 FADD.FTZ R70, R25, R70 ;  /* 0x0000004619462221 */ /* 0x000fe20000010000 */
[----:B------:R-:W1:Y:S01]  /*2900*/  F2F.F16.F32 R82, R86 ;  /* 0x0000005600527304 */ /* 0x000e620000200800 */
[----:B------:R-:W-:-:S02]  /*2910*/  @P2 FADD.FTZ R69, R26, R69 ;  /* 0x000000451a452221 */ /* 0x000fc40000010000 */
[----:B------:R-:W-:Y:S02]  /*2920*/  @P2 FADD.FTZ R66, R27, R66 ;  /* 0x000000421b422221 */ /* 0x000fe40000010000 */
[----:B------:R-:W-:Y:S02]  /*2930*/  @P2 FADD.FTZ R61, R28, R61 ;  /* 0x0000003d1c3d2221 */ /* 0x000fe40000010000 */
[----:B------:R-:W-:Y:S01]  /*2940*/  IMAD.WIDE.U32 R40, R40, 0x10000, RZ ;  /* 0x0001000028287825 */ /* 0x000fe200078e00ff */
[----:B------:R-:W2:Y:S03]  /*2950*/  F2F.F16.F32 R76, R80 ;  /* 0x00000050004c7304 */ /* 0x000ea60000200800 */
[----:B------:R-:W-:Y:S01]  /*2960*/  @P2 FADD.FTZ R62, R29, R62 ;  /* 0x0000003e1d3e2221 */ /* 0x000fe20000010000 */
[----:B------:R-:W-:Y:S01]  /*2970*/  LOP3.LUT R41, R41, R44, R45, 0xfe, !PT ;  /* 0x0000002c29297212 */ /* 0x000fe200078efe2d */
[----:B------:R-:W-:Y:S01]  /*2980*/  @P2 FADD.FTZ R58, R31, R58 ;  /* 0x0000003a1f3a2221 */ /* 0x000fe20000010000 */
[----:B------:R-:W-:Y:S01]  /*2990*/  LOP3.LUT R40, R40, R43, RZ, 0xfc, !PT ;  /* 0x0000002b28287212 */ /* 0x000fe200078efcff */
[----:B------:R-:W-:Y:S01]  /*29a0*/  @P2 FADD.FTZ R59, R30, R59 ;  /* 0x0000003b1e3b2221 */ /* 0x000fe20000010000 */
[----:B------:R-:W-:Y:S01]  /*29b0*/  IADD3 R54, P2, R186, c[0x0][0x248], RZ ;  /* 0x00009200ba367a10 */ /* 0x000fe20007f5e0ff */
[----:B------:R-:W3:Y:S01]  /*29c0*/  F2F.F16.F32 R72, R78 ;  /* 0x0000004e00487304 */ /* 0x000ee20000200800 */
[----:B0-----:R-:W-:Y:S01]  /*29d0*/  IMAD.WIDE.U32 R36, R196, 0x10000, RZ ;  /* 0x00010000c4247825 */ /* 0x001fe200078e00ff */
[----:B-1----:R-:W-:-:S02]  /*29e0*/  SHF.L.U32 R48, R82, 0x10, RZ ;  /* 0x0000001052307819 */ /* 0x002fc400000006ff */
[----:B------:R-:W-:Y:S01]  /*29f0*/  IADD3.X R55, R200, c[0x0][0x24c], RZ, P2, !PT ;  /* 0x00009300c8377a10 */ /* 0x000fe200017fe4ff */
[----:B------:R-:W-:Y:S01]  /*2a00*/  IMAD.WIDE.U32 R2, R188, 0x10000, RZ ;  /* 0x00010000bc027825 */ /* 0x000fe200078e00ff */
[----:B------:R-:W-:Y:S02]  /*2a10*/  LOP3.LUT R53, R37, R52, R197, 0xfe, !PT ;  /* 0x0000003425357212 */ /* 0x000fe400078efec5 */
[----:B------:R-:W0:Y:S01]  /*2a20*/  F2F.F16.F32 R83, R87 ;  /* 0x0000005700537304 */ /* 0x000e220000200800 */
[----:B------:R1:W-:Y:S01]  /*2a30*/  STG.E.64 [R54.64], R40 ;  /* 0x0000002836007986 */ /* 0x0003e2000c101b04 */
[----:B------:R-:W-:Y:S01]  /*2a40*/  LOP3.LUT R52, R36, R57, RZ, 0xfc, !PT ;  /* 0x0000003924347212 */ /* 0x000fe200078efcff */
[----:B------:R-:W-:Y:S01]  /*2a50*/  IMAD.WIDE.U32 R36, R84, 0x10000, RZ ;  /* 0x0001000054247825 */ /* 0x000fe200078e00ff */
[----:B------:R-:W-:Y:S02]  /*2a60*/  LOP3.LUT R51, R3, R50, R191, 0xfe, !PT ;  /* 0x0000003203337212 */ /* 0x000fe400078efebf */
[----:B------:R-:W-:Y:S01]  /*2a70*/  LOP3.LUT R50, R2, R189, RZ, 0xfc, !PT ;  /* 0x000000bd02327212 */ /* 0x000fe200078efcff */
[----:B--2---:R-:W-:Y:S01]  /*2a80*/  IMAD.WIDE.U32 R2, R76, 0x10000, RZ ;  /* 0x000100004c027825 */ /* 0x004fe200078e00ff */
[----:B------:R-:W2:Y:S01]  /*2a90*/  F2F.F16.F32 R85, R89 ;  /* 0x0000005900557304 */ /* 0x000ea20000200800 */
[----:B---3--:R-:W-:-:S02]  /*2aa0*/  SHF.L.U32 R38, R72, 0x10, RZ ;  /* 0x0000001048267819 */ /* 0x008fc400000006ff */
[----:B------:R-:W-:-:S04]  /*2ab0*/  @P1 LEA R42, P2, R184, c[0x0][0x258], 0x4 ;  /* 0x00009600b82a1a11 */ /* 0x000fc800078420ff */
[----:B------:R-:W-:Y:S01]  /*2ac0*/  @P1 LEA.HI.X R43, R184, c[0x0][0x25c], RZ, 0x4, P2 ;  /* 0x00009700b82b1a11 */ /* 0x000fe200010f24ff */
[----:B------:R-:W3:Y:S01]  /*2ad0*/  F2F.F16.F32 R71, R79 ;  /* 0x0000004f00477304 */ /* 0x000ee20000200800 */
[----:B0-----:R-:W-:-:S07]  /*2ae0*/  LOP3.LUT R49, R37, R48, R83, 0xfe, !PT ;  /* 0x0000003025317212 */ /* 0x001fce00078efe53 */
[----:B------:R-:W0:Y:S01]  /*2af0*/  F2F.F16.F32 R64, R70 ;  /* 0x0000004600407304 */ /* 0x000e220000200800 */
[----:B--2---:R-:W-:-:S07]  /*2b00*/  LOP3.LUT R48, R36, R85, RZ, 0xfc, !PT ;  /* 0x0000005524307212 */ /* 0x004fce00078efcff */
[----:B------:R-:W2:Y:S01]  /*2b10*/  F2F.F16.F32 R60, R66 ;  /* 0x00000042003c7304 */ /* 0x000ea20000200800 */
[----:B---3--:R-:W-:-:S07]  /*2b20*/  LOP3.LUT R3, R3, R38, R71, 0xfe, !PT ;  /* 0x0000002603037212 */ /* 0x008fce00078efe47 */
[----:B------:R-:W3:Y:S01]  /*2b30*/  F2F.F16.F32 R68, R62 ;  /* 0x0000003e00447304 */ /* 0x000ee20000200800 */
[----:B0-----:R-:W-:-:S07]  /*2b40*/  IMAD.WIDE.U32 R38, R64, 0x10000, RZ ;  /* 0x0001000040267825 */ /* 0x001fce00078e00ff */
[----:B------:R-:W0:Y:S01]  /*2b50*/  F2F.F16.F32 R74, R58 ;  /* 0x0000003a004a7304 */ /* 0x000e220000200800 */
[----:B--2---:R-:W-:-:S07]  /*2b60*/  IMAD.U32 R44, R60, 0x10000, RZ ;  /* 0x000100003c2c7824 */ /* 0x004fce00078e00ff */
[----:B------:R-:W2:Y:S01]  /*2b70*/  F2F.F16.F32 R63, R69 ;  /* 0x00000045003f7304 */ /* 0x000ea20000200800 */
[----:B---3--:R-:W-:-:S07]  /*2b80*/  IMAD.WIDE.U32 R36, R68, 0x10000, RZ ;  /* 0x0001000044247825 */ /* 0x008fce00078e00ff */
[----:B------:R-:W3:Y:S01]  /*2b90*/  F2F.F16.F32 R77, R59 ;  /* 0x0000003b004d7304 */ /* 0x000ee20000200800 */
[----:B0-----:R-:W-:-:S07]  /*2ba0*/  SHF.L.U32 R46, R74, 0x10, RZ ;  /* 0x000000104a2e7819 */ /* 0x001fce00000006ff */
[----:B------:R-:W0:Y:S01]  /*2bb0*/  F2F.F16.F32 R65, R73 ;  /* 0x0000004900417304 */ /* 0x000e220000200800 */
[----:B--2---:R-:W-:Y:S02]  /*2bc0*/  LOP3.LUT R45, R39, R44, R63, 0xfe, !PT ;  /* 0x0000002c272d7212 */ /* 0x004fe400078efe3f */
[----:B------:R-:W-:-:S05]  /*2bd0*/  SEL R39, R56, R35, P0 ;  /* 0x0000002338277207 */ /* 0x000fca0000000000 */
[----:B------:R-:W2:Y:S01]  /*2be0*/  F2F.F16.F32 R67, R61 ;  /* 0x0000003d00437304 */ /* 0x000ea20000200800 */
[----:B---3--:R-:W-:Y:S02]  /*2bf0*/  LOP3.LUT R47, R37, R46, R77, 0xfe, !PT ;  /* 0x0000002e252f7212 */ /* 0x008fe400078efe4d */
[----:B------:R-:W-:-:S05]  /*2c00*/  SEL R37, R198, R33, P0 ;  /* 0x00000021c6257207 */ /* 0x000fca0000000000 */
[----:B------:R-:W3:Y:S01]  /*2c10*/  F2F.F16.F32 R75, R81 ;  /* 0x00000051004b7304 */ /* 0x000ee20000200800 */
        /* <DEDUP_REMOVED lines=14> */
.L_x_2252:
        /* <DEDUP_REMOVED lines=25> */
.L_x_2253:
        /* <DEDUP_REMOVED lines=25> */
.L_x_2254:
        /* <DEDUP_REMOVED lines=25> */
.L_x_2255:
        /* <DEDUP_REMOVED lines=24> */
.L_x_2256:
[----:B0-----:R-:W-:Y:S01]  /*3330*/  SHF.L.U32 R42, R175, 0x3, RZ ;  /* 0x00000003af2a7819 */ /* 0x001fe200000006ff */
[----:B------:R0:W-:Y:S01]  /*3340*/  @P1 STG.E.128 [R48.64], R36 ;  /* 0x0000002430001986 */ /* 0x0001e2000c101d04 */
[----:B------:R-:W-:Y:S02]  /*3350*/  SHF.R.U32.HI R175, RZ, 0x1d, R175 ;  /* 0x0000001dffaf7819 */ /* 0x000fe400000116af */
[----:B------:R-:W-:Y:S02]  /*3360*/  IADD3 R40, P6, R42, c[0x0][0x248], RZ ;  /* 0x000092002a287a10 */ /* 0x000fe40007fde0ff */
[----:B------:R-:W-:Y:S02]  /*3370*/  SHF.L.U32 R43, R176, 0x3, RZ ;  /* 0x00000003b02b7819 */ /* 0x000fe400000006ff */
[----:B------:R-:W-:Y:S02]  /*3380*/  IADD3.X R41, R175, c[0x0][0x24c], RZ, P6, !PT ;  /* 0x00009300af297a10 */ /* 0x000fe400037fe4ff */
[----:B------:R-:W-:-:S02]  /*3390*/  IADD3 R2, P2, R43, c[0x0][0x248], RZ ;  /* 0x000092002b027a10 */ /* 0x000fc40007f5e0ff */
[----:B------:R-:W-:Y:S01]  /*33a0*/  @P3 PRMT R180, R65, 0x7610, R180 ;  /* 0x0000761041b43816 */ /* 0x000fe200000000b4 */
[----:B------:R1:W-:Y:S01]  /*33b0*/  STG.E.64 [R40.64], R44 ;  /* 0x0000002c28007986 */ /* 0x0003e2000c101b04 */
[----:B------:R-:W-:Y:S02]  /*33c0*/  @P3 PRMT R177, R64, 0x7610, R177 ;  /* 0x0000761040b13816 */ /* 0x000fe400000000b1 */
[----:B------:R-:W-:Y:S02]  /*33d0*/  @P3 PRMT R179, R63, 0x7610, R179 ;  /* 0x000076103fb33816 */ /* 0x000fe400000000b3 */
[----:B------:R-:W-:Y:S02]  /*33e0*/  @P3 PRMT R178, R60, 0x7610, R178 ;  /* 0x000076103cb23816 */ /* 0x000fe400000000b2 */
[----:B0-----:R-:W-:Y:S02]  /*33f0*/  SHF.R.U32.HI R48, RZ, 0x1d, R176 ;  /* 0x0000001dff307819 */ /* 0x001fe400000116b0 */
[----:B------:R-:W-:-:S02]  /*3400*/  @P1 LEA R36, P6, R176, c[0x0][0x258], 0x4 ;  /* 0x00009600b0241a11 */ /* 0x000fc400078c20ff */
[----:B------:R-:W-:Y:S02]  /*3410*/  SEL R32, R61, R32, P0 ;  /* 0x000000203d207207 */ /* 0x000fe40000000000 */
        /* <DEDUP_REMOVED lines=14> */
.L_x_2257:
        /* <DEDUP_REMOVED lines=15> */
.L_x_2258:
[----:B------:R-:W-:Y:S01]  /*35f0*/  SEL R187, RZ, 0x1, P5 ;  /* 0x00000001ffbb7807 */ /* 0x000fe20002800000 */
[----:B01----:R-:W-:Y:S01]  /*3600*/  @P4 CALL.REL.NOINC `(.L_x_2259) ;  /* 0x0000001000004944 */ /* 0x003fe20003c00000 */
[----:B------:R-:W-:Y:S05]  /*3610*/  BRA `(.L_x_2260) ;  /* 0xffffd15000007947 */ /* 0x000fea000383ffff */
.L_x_2259:
        /* <DEDUP_REMOVED lines=56> */
.L_x_2249:
        /* <DEDUP_REMOVED lines=23> */
.L_x_2250:
[----:B------:R-:W-:Y:S01]  /*3b10*/  HFMA2.MMA R38, -RZ, RZ, 0, 9.5367431640625e-07 ;  /* 0x00000010ff267435 */ /* 0x000fe200000001ff */
[----:B------:R-:W-:-:S02]  /*3b20*/  MOV R37, R39 ;  /* 0x0000002700257202 */ /* 0x000fc40000000f00 */
[----:B------:R-:W-:Y:S02]  /*3b30*/  MOV R42, 0x1f ;  /* 0x0000001f002a7802 */ /* 0x000fe40000000f00 */
[----:B------:R-:W-:Y:S02]  /*3b40*/  MOV R43, 0xffffffff ;  /* 0xffffffff002b7802 */ /* 0x000fe40000000f00 */
[----:B------:R-:W-:Y:S02]  /*3b50*/  MOV R2, 0x3b70 ;  /* 0x00003b7000027802 */ /* 0x000fe40000000f00 */
[----:B-----5:R-:W-:Y:S05]  /*3b60*/  CALL.REL.NOINC `($__internal_75_$__cuda_sm70_shflsync_down_p) ;  /* 0x0000046000007944 */ /* 0x020fea0003c00000 */
[----:B-1----:R-:W-:Y:S01]  /*3b70*/  MOV R36, R37 ;  /* 0x0000002500247202 */ /* 0x002fe20000000f00 */
[----:B0-----:R-:W-:Y:S05]  /*3b80*/  BRA `(.L_x_2261) ;  /* 0xffffe0d000007947 */ /* 0x001fea000383ffff */
.L_x_2251:
[----:B------:R-:W-:Y:S01]  /*3b90*/  HFMA2.MMA R38, -RZ, RZ, 0, 9.5367431640625e-07 ;  /* 0x00000010ff267435 */ /* 0x000fe200000001ff */
[----:B------:R-:W-:Y:S01]  /*3ba0*/  IMAD.MOV.U32 R37, RZ, RZ, R40 ;  /* 0x000000ffff257224 */ /* 0x000fe200078e0028 */
[----:B------:R-:W-:Y:S02]  /*3bb0*/  MOV R42, 0x1f ;  /* 0x0000001f002a7802 */ /* 0x000fe40000000f00 */
[----:B------:R-:W-:Y:S02]  /*3bc0*/  MOV R43, 0xffffffff ;  /* 0xffffffff002b7802 */ /* 0x000fe40000000f00 */
[----:B------:R-:W-:-:S02]  /*3bd0*/  MOV R2, 0x3bf0 ;  /* 0x00003bf000027802 */ /* 0x000fc40000000f00 */
[----:B01---5:R-:W-:Y:S05]  /*3be0*/  CALL.REL.NOINC `($__internal_75_$__cuda_sm70_shflsync_down_p) ;  /* 0x000003e000007944 */ /* 0x023fea0003c00000 */
[----:B------:R-:W-:Y:S01]  /*3bf0*/  FADD.FTZ R39, R39, R36 ;  /* 0x0000002427277221 */ /* 0x000fe20000010000 */
[----:B0-----:R-:W-:Y:S01]  /*3c00*/  HFMA2.MMA R38, -RZ, RZ, 0, 4.76837158203125e-07 ;  /* 0x00000008ff267435 */ /* 0x001fe200000001ff */
[----:B-1----:R-:W-:Y:S01]  /*3c10*/  FADD.FTZ R40, R40, R37 ;  /* 0x0000002528287221 */ /* 0x002fe20000010000 */
[----:B------:R-:W-:-:S02]  /*3c20*/  MOV R42, 0x1f ;  /* 0x0000001f002a7802 */ /* 0x000fc40000000f00 */
[----:B------:R-:W-:Y:S02]  /*3c30*/  MOV R43, 0xffffffff ;  /* 0xffffffff002b7802 */ /* 0x000fe40000000f00 */
[----:B------:R-:W-:Y:S02]  /*3c40*/  MOV R37, R39 ;  /* 0x0000002700257202 */ /* 0x000fe40000000f00 */
[----:B------:R-:W-:Y:S02]  /*3c50*/  MOV R2, 0x3c70 ;  /* 0x00003c7000027802 */ /* 0x000fe40000000f00 */
[----:B------:R-:W-:Y:S05]  /*3c60*/  CALL.REL.NOINC `($__internal_75_$__cuda_sm70_shflsync_down_p) ;  /* 0x0000036000007944 */ /* 0x000fea0003c00000 */
[----:B0-----:R-:W-:Y:S01]  /*3c70*/  HFMA2.MMA R42, -RZ, RZ, 0, 1.847743988037109375e-06 ;  /* 0x0000001fff2a7435 */ /* 0x001fe200000001ff */
[----:B-1----:R-:W-:Y:S01]  /*3c80*/  MOV R36, R37 ;  /* 0x0000002500247202 */ /* 0x002fe20000000f00 */
[----:B------:R-:W-:Y:S01]  /*3c90*/  IMAD.MOV.U32 R38, RZ, RZ, 0x8 ;  /* 0x00000008ff267424 */ /* 0x000fe200078e00ff */
[----:B------:R-:W-:Y:S02]  /*3ca0*/  MOV R37, R40 ;  /* 0x0000002800257202 */ /* 0x000fe40000000f00 */
[----:B------:R-:W-:Y:S02]  /*3cb0*/  MOV R43, 0xffffffff ;  /* 0xffffffff002b7802 */ /* 0x000fe40000000f00 */
[----:B------:R-:W-:-:S02]  /*3cc0*/  MOV R2, 0x3ce0 ;  /* 0x00003ce000027802 */ /* 0x000fc40000000f00 */
[----:B------:R-:W-:Y:S05]  /*3cd0*/  CALL.REL.NOINC `($__internal_75_$__cuda_sm70_shflsync_down_p) ;  /* 0x000002f000007944 */ /* 0x000fea0003c00000 */
[----:B------:R-:W-:Y:S01]  /*3ce0*/  FADD.FTZ R39, R36, R39 ;  /* 0x0000002724277221 */ /* 0x000fe20000010000 */
[----:B0-----:R-:W-:Y:S01]  /*3cf0*/  HFMA2.MMA R38, -RZ, RZ, 0, 2.384185791015625e-07 ;  /* 0x00000004ff267435 */ /* 0x001fe200000001ff */
[----:B-1----:R-:W-:Y:S01]  /*3d00*/  FADD.FTZ R40, R40, R37 ;  /* 0x0000002528287221 */ /* 0x002fe20000010000 */
[----:B------:R-:W-:-:S02]  /*3d10*/  MOV R42, 0x1f ;  /* 0x0000001f002a7802 */ /* 0x000fc40000000f00 */
[----:B------:R-:W-:Y:S02]  /*3d20*/  MOV R43, 0xffffffff ;  /* 0xffffffff002b7802 */ /* 0x000fe40000000f00 */
[----:B------:R-:W-:Y:S02]  /*3d30*/  MOV R37, R39 ;  /* 0x0000002700257202 */ /* 0x000fe40000000f00 */
[----:B------:R-:W-:Y:S02]  /*3d40*/  MOV R2, 0x3d60 ;  /* 0x00003d6000027802 */ /* 0x000fe40000000f00 */
[----:B------:R-:W-:Y:S05]  /*3d50*/  CALL.REL.NOINC `($__internal_75_$__cuda_sm70_shflsync_down_p) ;  /* 0x0000027000007944 */ /* 0x000fea0003c00000 */
[----:B0-----:R-:W-:Y:S01]  /*3d60*/  HFMA2.MMA R38, -RZ, RZ, 0, 2.384185791015625e-07 ;  /* 0x00000004ff267435 */ /* 0x001fe200000001ff */
[----:B-1----:R-:W-:Y:S01]  /*3d70*/  MOV R36, R37 ;  /* 0x0000002500247202 */ /* 0x002fe20000000f00 */
[----:B------:R-:W-:Y:S01]  /*3d80*/  IMAD.MOV.U32 R42, RZ, RZ, 0x1f ;  /* 0x0000001fff2a7424 */ /* 0x000fe200078e00ff */
[----:B------:R-:W-:Y:S02]  /*3d90*/  MOV R37, R40 ;  /* 0x0000002800257202 */ /* 0x000fe40000000f00 */
[----:B------:R-:W-:Y:S02]  /*3da0*/  MOV R43, 0xffffffff ;  /* 0xffffffff002b7802 */ /* 0x000fe40000000f00 */
[----:B------:R-:W-:-:S02]  /*3db0*/  MOV R2, 0x3dd0 ;  /* 0x00003dd000027802 */ /* 0x000fc40000000f00 */
[----:B------:R-:W-:Y:S05]  /*3dc0*/  CALL.REL.NOINC `($__internal_75_$__cuda_sm70_shflsync_down_p) ;  /* 0x0000020000007944 */ /* 0x000fea0003c00000 */
[----:B------:R-:W-:Y:S01]  /*3dd0*/  FADD.FTZ R39, R36, R39 ;  /* 0x0000002724277221 */ /* 0x000fe20000010000 */
[----:B0-----:R-:W-:Y:S01]  /*3de0*/  HFMA2.MMA R38, -RZ, RZ, 0, 1.1920928955078125e-07 ;  /* 0x00000002ff267435 */ /* 0x001fe200000001ff */
[----:B-1----:R-:W-:Y:S01]  /*3df0*/  FADD.FTZ R40, R40, R37 ;  /* 0x0000002528287221 */ /* 0x002fe20000010000 */
[----:B------:R-:W-:-:S02]  /*3e00*/  MOV R42, 0x1f ;  /* 0x0000001f002a7802 */ /* 0x000fc40000000f00 */
[----:B------:R-:W-:Y:S02]  /*3e10*/  MOV R43, 0xffffffff ;  /* 0xffffffff002b7802 */ /* 0x000fe40000000f00 */
[----:B------:R-:W-:Y:S02]  /*3e20*/  MOV R37, R39 ;  /* 0x0000002700257202 */ /* 0x000fe40000000f00 */
[----:B------:R-:W-:Y:S02]  /*3e30*/  MOV R2, 0x3e50 ;  /* 0x00003e5000027802 */ /* 0x000fe40000000f00 */
[----:B------:R-:W-:Y:S05]  /*3e40*/  CALL.REL.NOINC `($__internal_75_$__cuda_sm70_shflsync_down_p) ;  /* 0x0000018000007944 */ /* 0x000fea0003c00000 */
[----:B0-----:R-:W-:Y:S01]  /*3e50*/  HFMA2.MMA R38, -RZ, RZ, 0, 1.1920928955078125e-07 ;  /* 0x00000002ff267435 */ /* 0x001fe200000001ff */
[----:B-1----:R-:W-:Y:S02]  /*3e60*/  MOV R36, R37 ;  /* 0x0000002500247202 */ /* 0x002fe40000000f00 */
[----:B------:R-:W-:Y:S02]  /*3e70*/  MOV R37, R40 ;  /* 0x0000002800257202 */ /* 0x000fe40000000f00 */
[----:B------:R-:W-:Y:S02]  /*3e80*/  MOV R42, 0x1f ;  /* 0x0000001f002a7802 */ /* 0x000fe40000000f00 */
[----:B------:R-:W-:-:S02]  /*3e90*/  MOV R43, 0xffffffff ;  /* 0xffffffff002b7802 */ /* 0x000fc40000000f00 */
[----:B------:R-:W-:Y:S02]  /*3ea0*/  MOV R2, 0x3ec0 ;  /* 0x00003ec000027802 */ /* 0x000fe40000000f00 */
[----:B------:R-:W-:Y:S05]  /*3eb0*/  CALL.REL.NOINC `($__internal_75_$__cuda_sm70_shflsync_down_p) ;  /* 0x0000011000007944 */ /* 0x000fea0003c00000 */
[----:B------:R-:W-:Y:S01]  /*3ec0*/  FADD.FTZ R39, R36, R39 ;  /* 0x0000002724277221 */ /* 0x000fe20000010000 */
[----:B0-----:R-:W-:Y:S01]  /*3ed0*/  HFMA2.MMA R42, -RZ, RZ, 0, 1.847743988037109375e-06 ;  /* 0x0000001fff2a7435 */ /* 0x001fe200000001ff */
[----:B-1----:R-:W-:Y:S01]  /*3ee0*/  FADD.FTZ R41, R40, R37 ;  /* 0x0000002528297221 */ /* 0x002fe20000010000 */
[----:B------:R-:W-:Y:S01]  /*3ef0*/  MOV R43, 0xffffffff ;  /* 0xffffffff002b7802 */ /* 0x000fe20000000f00 */
[----:B------:R-:W-:Y:S01]  /*3f00*/  IMAD.MOV.U32 R38, RZ, RZ, 0x1 ;  /* 0x00000001ff267424 */ /* 0x000fe200078e00ff */
[----:B------:R-:W-:Y:S02]  /*3f10*/  MOV R37, R39 ;  /* 0x0000002700257202 */ /* 0x000fe40000000f00 */
[----:B------:R-:W-:Y:S02]  /*3f20*/  MOV R2, 0x3f40 ;  /* 0x00003f4000027802 */ /* 0x000fe40000000f00 */
[----:B------:R-:W-:Y:S05]  /*3f30*/  CALL.REL.NOINC `($__internal_75_$__cuda_sm70_shflsync_down_p) ;  /* 0x0000009000007944 */ /* 0x000fea0003c00000 */
[----:B0-----:R-:W-:Y:S01]  /*3f40*/  HFMA2.MMA R38, -RZ, RZ, 0, 5.9604644775390625e-08 ;  /* 0x00000001ff267435 */ /* 0x001fe200000001ff */
[----:B-1----:R-:W-:Y:S02]  /*3f50*/  MOV R40, R37 ;  /* 0x0000002500287202 */ /* 0x002fe40000000f00 */
[----:B------:R-:W-:-:S02]  /*3f60*/  MOV R37, R41 ;  /* 0x0000002900257202 */ /* 0x000fc40000000f00 */
[----:B------:R-:W-:Y:S02]  /*3f70*/  MOV R42, 0x1f ;  /* 0x0000001f002a7802 */ /* 0x000fe40000000f00 */
[----:B------:R-:W-:Y:S02]  /*3f80*/  MOV R43, 0xffffffff ;  /* 0xffffffff002b7802 */ /* 0x000fe40000000f00 */
[----:B------:R-:W-:Y:S02]  /*3f90*/  MOV R2, 0x3fb0 ;  /* 0x00003fb000027802 */ /* 0x000fe40000000f00 */
[----:B------:R-:W-:Y:S05]  /*3fa0*/  CALL.REL.NOINC `($__internal_75_$__cuda_sm70_shflsync_down_p) ;  /* 0x0000002000007944 */ /* 0x000fea0003c00000 */
[----:B-1----:R-:W-:Y:S01]  /*3fb0*/  MOV R2, R37 ;  /* 0x0000002500027202 */ /* 0x002fe20000000f00 */
[----:B0-----:R-:W-:Y:S05]  /*3fc0*/  BRA `(.L_x_2262) ;  /* 0xffffddb000007947 */ /* 0x001fea000383ffff */
        .weak           $__internal_75_$__cuda_sm70_shflsync_down_p
        .type           $__internal_75_$__cuda_sm70_shflsync_down_p,@function
        .size           $__internal_75_$__cuda_sm70_shflsync_down_p,(.L_x_3437 - $__internal_75_$__cuda_sm70_shflsync_down_p)
$__internal_75_$__cuda_sm70_shflsync_down_p:
[----:B------:R-:W-:Y:S01]  /*3fd0*/  HFMA2.MMA R3, -RZ, RZ, 0, 0 ;  /* 0x00000000ff037435 */ /* 0x000fe200000001ff */
[----:B------:R-:W-:Y:S04]  /*3fe0*/  WARPSYNC R43 ;  /* 0x0000002b00007348 */ /* 0x000fe80003800000 */
[----:B------:R0:W1:Y:S01]  /*3ff0*/  SHFL.DOWN PT, R37, R37, R38, R42 ;  /* 0x0800002625257389 */ /* 0x00006200000e002a */
[----:B------:R-:W-:Y:S05]  /*4000*/  RET.REL.NODEC R2 `(_ZN10layer_norm31ln_parallel_residual_bwd_kernelINS_13Kernel_traitsI6__halfS2_fS2_fjLj7168ELj1ELj1ELj8ELj8ENS_18Kernel_traits_baseILj7168ES2_S2_fS2_fjLj256EEEEELb0ELb1ELb1EEEvNS_9BwdParamsE) ;  /* 0xffffbff002007950 */ /* 0x000fea0003c3ffff */
.L_x_2263:
        /* <DEDUP_REMOVED lines=15> */
.L_x_3437:


//--------------------- .text._ZN10layer_norm31ln_parallel_residual_bwd_kernelINS_13Kernel_traitsI6__halfS2_fS2_fjLj7168ELj1ELj1ELj8ELj8ENS_18Kernel_traits_baseILj7168ES2_S2_fS2_fjLj256EEEEELb1ELb0ELb0EEEvNS_9BwdParamsE --------------------------
	.section	.text._ZN10layer_norm31ln_parallel_residual_bwd_kernelINS_13Kernel_traitsI6__halfS2_fS2_fjLj7168ELj1ELj1ELj8ELj8ENS_18Kernel_traits_baseILj7168ES2_S2_fS2_fjLj256EEEEELb1ELb0ELb0EEEvNS_9BwdParamsE,"ax",@progbits
	.sectioninfo	@"SHI_REGISTERS=255"
	.align	128
        .global         _ZN10layer_norm31ln_parallel_residual_bwd_kernelINS_13Kernel_traitsI6__halfS2_fS2_fjLj7168ELj1ELj1ELj8ELj8ENS_18Kernel_traits_baseILj7168ES2_S2_fS2_fjLj256EEEEELb1ELb0ELb0EEEvNS_9BwdParamsE
        .type           _ZN10layer_norm31ln_parallel_residual_bwd_kernelINS_13Kernel_traitsI6__halfS2_fS2_fjLj7168ELj1ELj1ELj8ELj8ENS_18Kernel_traits_baseILj7168ES2_S2_fS2_fjLj256EEEEELb1ELb0ELb0EEEvNS_9BwdParamsE,@function
        .size           _ZN10layer_norm31ln_parallel_residual_bwd_kernelINS_13Kernel_traitsI6__halfS2_fS2_fjLj7168ELj1ELj1ELj8ELj8ENS_18Kernel_traits_baseILj7168ES2_S2_fS2_fjLj256EEEEELb1ELb0ELb0EEEvNS_9BwdParamsE,(.L_x_3438 - _ZN10layer_norm31ln_parallel_residual_bwd_kernelINS_13Kernel_traitsI6__halfS2_fS2_fjLj7168ELj1ELj1ELj8ELj8ENS_18Kernel_traits_baseILj7168ES2_S2_fS2_fjLj256EEEEELb1ELb0ELb0EEEvNS_9BwdParamsE)
        .other          _ZN10layer_norm31ln_parallel_residual_bwd_kernelINS_13Kernel_traitsI6__halfS2_fS2_fjLj7168ELj1ELj1ELj8ELj8ENS_18Kernel_traits_baseILj7168ES2_S2_fS2_fjLj256EEEEELb1ELb0ELb0EEEvNS_9BwdParamsE,@"STO_CUDA_ENTRY STV_DEFAULT"
_ZN10layer_norm31ln_parallel_residual_bwd_kernelINS_13Kernel_traitsI6__halfS2_fS2_fjLj7168ELj1ELj1ELj8ELj8ENS_18Kernel_traits_baseILj7168ES2_S2_fS2_fjLj256EEEEELb1ELb0ELb0EEEvNS_9BwdParamsE:
.text._ZN10layer_norm31ln_parallel_residual_bwd_kernelINS_13Kernel_traitsI6__halfS2_fS2_fjLj7168ELj1ELj1ELj8ELj8ENS_18Kernel_traits_baseILj7168ES2_S2_fS2_fjLj256EEEEELb1ELb0ELb0EEEvNS_9BwdParamsE:
        /* <DEDUP_REMOVED lines=18> */
[----:B------:R-:W-:Y:S01]  /*0120*/  @P6 MOV R25, 0x8 ;  /* 0x0000000800196802 */ /* 0x000fe20000000f00 */
[----:B------:R-:W-:Y:S02]  /*0130*/  @P5 IMAD.MOV.U32 R31, RZ, RZ, 0x8 ;  /* 0x00000008ff1f5424 */ /* 0x000fe400078e00ff */
[----:B------:R-:W-:Y:S02]  /*0140*/  @P4 MOV R35, 0x8 ;  /* 0x0000000800234802 */ /* 0x000fe40000000f00 */
[----:B------:R-:W-:-:S02]  /*0150*/  @P6 IMAD.WIDE.U32 R20, R0, R25, c[0x0][0x1b0] ;  /* 0x00006c0000146625 */ /* 0x000fc400078e0019 */
[----:B------:R-:W-:Y:S02]  /*0160*/  @P1 MOV R43, 0x8 ;  /* 0x00000008002b1802 */ /* 0x000fe40000000f00 */
[C---:B------:R-:W-:Y:S01]  /*0170*/  @P6 IMAD.WIDE.U32 R24, R0.reuse, R25, c[0x0][0x1b8] ;  /* 0x00006e0000186625 */ /* 0x040fe200078e0019 */
[----:B------:R-:W-:Y:S01]  /*0180*/  @P6 LOP3.LUT R0, R0, 0x100, RZ, 0xfc, !PT ;  /* 0x0000010000006812 */ /* 0x000fe200078efcff */
[----:B------:R1:W5:Y:S02]  /*0190*/  @P6 LDG.E.64 R22, [R20.64] ;  /* 0x0000000414166981 */ /* 0x000364000c1e1b00 */
[----:B------:R-:W-:Y:S02]  /*01a0*/  @P0 IMAD.MOV.U32 R39, RZ, RZ, 0x8 ;  /* 0x00000008ff270424 */ /* 0x000fe400078e00ff */
[----:B------:R-:W-:-:S04]  /*01b0*/  @P5 IMAD.WIDE.U32 R28, R0, R31, c[0x0][0x1b0] ;  /* 0x00006c00001c5625 */ /* 0x000fc800078e001f */
        /* <DEDUP_REMOVED lines=34> */
[----:B------:R2:W5:Y:S01]  /*03e0*/  @P2 LDG.E.64 R8, [R46.64] ;  /* 0x000000042e082981 */ /* 0x000562000c1e1b00 */
        /* <DEDUP_REMOVED lines=57> */
[----:B------:R-:W-:Y:S01]  /*0780*/  IMAD.MOV.U32 R242, RZ, RZ, R2 ;  /* 0x000000fffff27224 */ /* 0x000fe200078e0002 */
[----:B------:R-:W-:Y:S01]  /*0790*/  MOV R21, R23 ;  /* 0x0000001700157202 */ /* 0x000fe20000000f00 */
[----:B------:R-:W-:Y:S01]  /*07a0*/  IMAD.MOV.U32 R20, RZ, RZ, R26 ;  /* 0x000000ffff147224 */ /* 0x000fe200078e001a */
[--C-:B------:R-:W-:Y:S01]  /*07b0*/  SHF.R.U64 R240, R2, 0x10, R3.reuse ;  /* 0x0000001002f07819 */ /* 0x100fe20000001203 */
[----:B------:R-:W-:Y:S01]  /*07c0*/  HADD2.F32 R4, -RZ, R4.H0_H0 ;  /* 0x20000004ff047230 */ /* 0x000fe20000004100 */
[----:B------:R-:W-:Y:S01]  /*07d0*/  MOV R238, R3 ;  /* 0x0000000300ee7202 */ /* 0x000fe20000000f00 */
[----:B------:R-:W-:Y:S01]  /*07e0*/  IMAD.MOV.U32 R2, RZ, RZ, R0 ;  /* 0x000000ffff027224 */ /* 0x000fe200078e0000 */
[----:B------:R-:W-:Y:S01]  /*07f0*/  SHF.R.U32.HI R236, RZ, 0x10, R3 ;  /* 0x00000010ffec7819 */ /* 0x000fe20000011603 */
[----:B------:R-:W-:Y:S01]  /*0800*/  HADD2.F32 R3, -RZ, R162.H0_H0 ;  /* 0x200000a2ff037230 */ /* 0x000fe20000004100 */
[----:B------:R-:W-:Y:S01]  /*0810*/  SHF.R.U32.HI R160, RZ, 0x10, R23 ;  /* 0x00000010ffa07819 */ /* 0x000fe20000011617 */
[----:B------:R-:W-:Y:S01]  /*0820*/  HADD2.F32 R0, -RZ, R21.H0_H0 ;  /* 0x20000015ff007230 */ /* 0x000fe20000004100 */
[--C-:B------:R-:W-:Y:S01]  /*0830*/  SHF.R.U64 R161, R26, 0x10, R27.reuse ;  /* 0x000000101aa17819 */ /* 0x100fe2000000121b */
[----:B------:R0:W-:Y:S01]  /*0840*/  STL [R1+0x98], R4 ;  /* 0x0000980401007387 */ /* 0x0001e20000100800 */
[----:B------:R-:W-:Y:S01]  /*0850*/  MOV R22, R27 ;  /* 0x0000001b00167202 */ /* 0x000fe20000000f00 */
[----:B------:R-:W-:Y:S01]  /*0860*/  IMAD.MOV.U32 R23, RZ, RZ, R136 ;  /* 0x000000ffff177224 */ /* 0x000fe200078e0088 */
[----:B------:R-:W-:Y:S01]  /*0870*/  SHF.R.U32.HI R159, RZ, 0x10, R27 ;  /* 0x00000010ff9f7819 */ /* 0x000fe2000001161b */
[----:B------:R1:W-:Y:S01]  /*0880*/  STL [R1+0x90], R3 ;  /* 0x0000900301007387 */ /* 0x0003e20000100800 */
[--C-:B------:R-:W-:Y:S01]  /*0890*/  SHF.R.U64 R158, R136, 0x10, R137.reuse ;  /* 0x00000010889e7819 */ /* 0x100fe20000001289 */
[----:B------:R-:W-:Y:S01]  /*08a0*/  IMAD.MOV.U32 R24, RZ, RZ, R138 ;  /* 0x000000ffff187224 */ /* 0x000fe200078e008a */
[----:B------:R-:W-:Y:S01]  /*08b0*/  MOV R25, R137 ;  /* 0x0000008900197202 */ /* 0x000fe20000000f00 */
[----:B------:R2:W-:Y:S01]  /*08c0*/  STL [R1+0x88], R0 ;  /* 0x0000880001007387 */ /* 0x0005e20000100800 */
[----:B------:R-:W-:Y:S01]  /*08d0*/  SHF.R.U32.HI R156, RZ, 0x10, R137 ;  /* 0x00000010ff9c7819 */ /* 0x000fe20000011689 */
[----:B0-----:R-:W-:Y:S01]  /*08e0*/  HADD2.F32 R4, -RZ, R160.H0_H0 ;  /* 0x200000a0ff047230 */ /* 0x001fe20000004100 */
[--C-:B------:R-:W-:Y:S01]  /*08f0*/  SHF.R.U64 R157, R138, 0x10, R139.reuse ;  /* 0x000000108a9d7819 */ /* 0x100fe2000000128b */
[----:B------:R-:W-:Y:S01]  /*0900*/  IMAD.MOV.U32 R27, RZ, RZ, R140 ;  /* 0x000000ffff1b7224 */ /* 0x000fe200078e008c */
[----:B------:R-:W-:Y:S01]  /*0910*/  MOV R26, R139 ;  /* 0x0000008b001a7202 */ /* 0x000fe20000000f00 */
[----:B-1----:R-:W-:Y:S01]  /*0920*/  HADD2.F32 R3, -RZ, R20.H0_H0 ;  /* 0x20000014ff037230 */ /* 0x002fe20000004100 */
[----:B------:R0:W-:Y:S01]  /*0930*/  STL [R1+0x80], R4 ;  /* 0x0000800401007387 */ /* 0x0001e20000100800 */
[----:B------:R-:W-:Y:S01]  /*0940*/  SHF.R.U32.HI R155, RZ, 0x10, R139 ;  /* 0x00000010ff9b7819 */ /* 0x000fe2000001168b */
[----:B------:R-:W-:Y:S01]  /*0950*/  IMAD.MOV.U32 R136, RZ, RZ, R142 ;  /* 0x000000ffff887224 */ /* 0x000fe200078e008e */
[----:B--2---:R-:W-:Y:S01]  /*0960*/  HADD2.F32 R0, -RZ, R161.H0_H0 ;  /* 0x200000a1ff007230 */ /* 0x004fe20000004100 */
        /* <DEDUP_REMOVED lines=38> */
[----:B------:R-:W-:Y:S01]  /*0bd0*/  HFMA2.MMA R235, -RZ, RZ, 0, 5.9604644775390625e-08 ;  /* 0x00000001ffeb7435 */ /* 0x000fe200000001ff */
[----:B------:R-:W-:Y:S01]  /*0be0*/  MOV R15, R13 ;  /* 0x0000000d000f7202 */ /* 0x000fe20000000f00 */
[----:B-1----:R-:W-:Y:S01]  /*0bf0*/  HADD2.F32 R3, -RZ, R157.H0_H0 ;  /* 0x2000009dff037230 */ /* 0x002fe20000004100 */
[----:B------:R0:W-:Y:S01]  /*0c00*/  STL [R1+0x74], R4 ;  /* 0x0000740401007387 */ /* 0x0001e20000100800 */
[----:B------:R-:W-:Y:S01]  /*0c10*/  SHF.R.U32.HI R252, RZ, 0x10, R13 ;  /* 0x00000010fffc7819 */ /* 0x000fe2000001160d */
[----:B------:R-:W-:Y:S01]  /*0c20*/  IMAD.MOV.U32 R29, RZ, RZ, RZ ;  /* 0x000000ffff1d7224 */ /* 0x000fe200078e00ff */
[----:B--2---:R-:W-:Y:S01]  /*0c30*/  HADD2.F32 R0, -RZ, R26.H0_H0 ;  /* 0x2000001aff007230 */ /* 0x004fe20000004100 */
[----:B------:R1:W-:Y:S01]  /*0c40*/  STL [R1+0x6c], R3 ;  /* 0x00006c0301007387 */ /* 0x0003e20000100800 */
[--C-:B------:R-:W-:Y:S01]  /*0c50*/  SHF.R.U64 R249, R10, 0x10, R11.reuse ;  /* 0x000000100af97819 */ /* 0x100fe2000000120b */
[----:B------:R-:W-:Y:S01]  /*0c60*/  HADD2.F32 R252, -RZ, R252.H0_H0 ;  /* 0x200000fcfffc7230 */ /* 0x000fe20000004100 */
[----:B------:R-:W-:Y:S01]  /*0c70*/  MOV R247, R11 ;  /* 0x0000000b00f77202 */ /* 0x000fe20000000f00 */
[----:B------:R2:W-:Y:S01]  /*0c80*/  STL [R1+0x64], R0 ;  /* 0x0000640001007387 */ /* 0x0005e20000100800 */
[----:B------:R-:W-:Y:S01]  /*0c90*/  SHF.R.U32.HI R245, RZ, 0x10, R11 ;  /* 0x00000010fff57819 */ /* 0x000fe2000001160b */
[----:B0-----:R-:W-:Y:S01]  /*0ca0*/  HADD2.F32 R4, -RZ, R155.H0_H0 ;  /* 0x2000009bff047230 */ /* 0x001fe20000004100 */
[--C-:B------:R-:W-:Y:S01]  /*0cb0*/  SHF.R.U64 R248, R8, 0x10, R9.reuse ;  /* 0x0000001008f87819 */ /* 0x100fe20000001209 */
[----:B------:R-:W-:Y:S01]  /*0cc0*/  HADD2.F32 R251, -RZ, R251.H0_H0 ;  /* 0x200000fbfffb7230 */ /* 0x000fe20000004100 */
[----:B------:R-:W-:Y:S01]  /*0cd0*/  MOV R246, R9 ;  /* 0x0000000900f67202 */ /* 0x000fe20000000f00 */
[----:B-1----:R-:W-:Y:S01]  /*0ce0*/  HADD2.F32 R3, -RZ, R27.H0_H0 ;  /* 0x2000001bff037230 */ /* 0x002fe20000004100 */
[----:B------:R0:W-:Y:S01]  /*0cf0*/  STL [R1+0x5c], R4 ;  /* 0x00005c0401007387 */ /* 0x0001e20000100800 */
[----:B------:R-:W-:Y:S01]  /*0d00*/  SHF.R.U32.HI R244, RZ, 0x10, R9 ;  /* 0x00000010fff47819 */ /* 0x000fe20000011609 */
        /* <DEDUP_REMOVED lines=8> */
[----:B0-----:R-:W-:-:S02]  /*0d90*/  HADD2.F32 R4, -RZ, R137.H0_H0 ;  /* 0x20000089ff047230 */ /* 0x001fc40000004100 */
[----:B------:R-:W-:Y:S02]  /*0da0*/  HADD2.F32 R245, -RZ, R245.H0_H0 ;  /* 0x200000f5fff57230 */ /* 0x000fe40000004100 */
[----:B------:R-:W-:Y:S01]  /*0db0*/  HADD2.F32 R250, -RZ, R250.H0_H0 ;  /* 0x200000fafffa7230 */ /* 0x000fe20000004100 */
[----:B------:R0:W-:Y:S01]  /*0dc0*/  STL [R1+0x48], R4 ;  /* 0x0000480401007387 */ /* 0x0001e20000100800 */
[----:B-1----:R-:W-:Y:S02]  /*0dd0*/  HADD2.F32 R3, -RZ, R152.H0_H0 ;  /* 0x20000098ff037230 */ /* 0x002fe40000004100 */
[----:B------:R-:W-:Y:S02]  /*0de0*/  HADD2.F32 R248, -RZ, R248.H0_H0 ;  /* 0x200000f8fff87230 */ /* 0x000fe40000004100 */
[----:B--2---:R-:W-:Y:S01]  /*0df0*/  HADD2.F32 R0, -RZ, R136.H0_H0 ;  /* 0x20000088ff007230 */ /* 0x004fe20000004100 */
[----:B------:R1:W-:Y:S01]  /*0e00*/  STL [R1+0x40], R3 ;  /* 0x0000400301007387 */ /* 0x0003e20000100800 */
[----:B------:R-:W-:-:S02]  /*0e10*/  HADD2.F32 R246, -RZ, R246.H0_H0 ;  /* 0x200000f6fff67230 */ /* 0x000fc40000004100 */
[----:B------:R-:W-:Y:S01]  /*0e20*/  HADD2.F32 R244, -RZ, R244.H0_H0 ;  /* 0x200000f4fff47230 */ /* 0x000fe20000004100 */
[----:B------:R2:W-:Y:S01]  /*0e30*/  STL [R1+0x54], R0 ;  /* 0x0000540001007387 */ /* 0x0005e20000100800 */
[----:B0-----:R-:W-:Y:S02]  /*0e40*/  HADD2.F32 R4, -RZ, R153.H0_H0 ;  /* 0x20000099ff047230 */ /* 0x001fe40000004100 */
[----:B------:R-:W-:Y:S02]  /*0e50*/  HADD2.F32 R243, -RZ, R243.H0_H0 ;  /* 0x200000f3fff37230 */ /* 0x000fe40000004100 */
[----:B------:R-:W-:Y:S01]  /*0e60*/  HADD2.F32 R241, -RZ, R241.H0_H0 ;  /* 0x200000f1fff17230 */ /* 0x000fe20000004100 */
[----:B------:R0:W-:Y:S01]  /*0e70*/  STL [R1+0x4c], R4 ;  /* 0x00004c0401007387 */ /* 0x0001e20000100800 */
[----:B-1----:R-:W-:Y:S02]  /*0e80*/  HADD2.F32 R3, -RZ, R138.H0_H0 ;  /* 0x2000008aff037230 */ /* 0x002fe40000004100 */
[----:B------:R-:W-:-:S02]  /*0e90*/  HADD2.F32 R239, -RZ, R239.H0_H0 ;  /* 0x200000efffef7230 */ /* 0x000fc40000004100 */
[----:B--2---:R-:W-:Y:S01]  /*0ea0*/  HADD2.F32 R0, -RZ, R147.H0_H0 ;  /* 0x20000093ff007230 */ /* 0x004fe20000004100 */
[----:B------:R1:W-:Y:S01]  /*0eb0*/  STL [R1+0x44], R3 ;  /* 0x0000440301007387 */ /* 0x0003e20000100800 */
[----:B------:R-:W-:Y:S02]  /*0ec0*/  HADD2.F32 R237, -RZ, R237.H0_H0 ;  /* 0x200000edffed7230 */ /* 0x000fe40000004100 */
[----:B------:R-:W-:Y:S01]  /*0ed0*/  HADD2.F32 R242, -RZ, R242.H0_H0 ;  /* 0x200000f2fff27230 */ /* 0x000fe20000004100 */
[----:B------:R2:W-:Y:S01]  /*0ee0*/  STL [R1+0x3c], R0 ;  /* 0x00003c0001007387 */ /* 0x0005e20000100800 */
[----:B0-----:R-:W-:Y:S02]  /*0ef0*/  HADD2.F32 R4, -RZ, R139.H0_H0 ;  /* 0x2000008bff047230 */ /* 0x001fe40000004100 */
[----:B------:R-:W-:Y:S02]  /*0f00*/  HADD2.F32 R240, -RZ, R240.H0_H0 ;  /* 0x200000f0fff07230 */ /* 0x000fe40000004100 */
[----:B------:R-:W-:Y:S01]  /*0f10*/  HADD2.F32 R238, -RZ, R238.H0_H0 ;  /* 0x200000eeffee7230 */ /* 0x000fe20000004100 */
[----:B------:R0:W-:Y:S01]  /*0f20*/  STL [R1+0x38], R4 ;  /* 0x0000380401007387 */ /* 0x0001e20000100800 */
[----:B-1----:R-:W-:-:S02]  /*0f30*/  HADD2.F32 R3, -RZ, R146.H0_H0 ;  /* 0x20000092ff037230 */ /* 0x002fc40000004100 */
[----:B------:R-:W-:Y:S02]  /*0f40*/  HADD2.F32 R236, -RZ, R236.H0_H0 ;  /* 0x200000ecffec7230 */ /* 0x000fe40000004100 */
[----:B--2---:R-:W-:Y:S01]  /*0f50*/  HADD2.F32 R0, -RZ, R140.H0_H0 ;  /* 0x2000008cff007230 */ /* 0x004fe20000004100 */
[----:B------:R1:W-:Y:S01]  /*0f60*/  STL [R1+0x30], R3 ;  /* 0x0000300301007387 */ /* 0x0003e20000100800 */
[----:B0-----:R-:W-:-:S03]  /*0f70*/  HADD2.F32 R4, -RZ, R144.H0_H0 ;  /* 0x20000090ff047230 */ /* 0x001fc60000004100 */
[----:B------:R0:W-:Y:S04]  /*0f80*/  STL [R1+0x28], R0 ;  /* 0x0000280001007387 */ /* 0x0001e80000100800 */
[----:B------:R2:W-:Y:S01]  /*0f90*/  STL [R1+0x20], R4 ;  /* 0x0000200401007387 */ /* 0x0005e20000100800 */
[----:B-1----:R-:W-:Y:S02]  /*0fa0*/  HADD2.F32 R3, -RZ, R18.H0_H0 ;  /* 0x20000012ff037230 */ /* 0x002fe40000004100 */
[----:B0-----:R-:W-:-:S03]  /*0fb0*/  HADD2.F32 R0, -RZ, R145.H0_H0 ;  /* 0x20000091ff007230 */ /* 0x001fc60000004100 */
[----:B------:R0:W-:Y:S01]  /*0fc0*/  STL [R1+0x34], R3 ;  /* 0x0000340301007387 */ /* 0x0001e20000100800 */
[----:B--2---:R-:W-:-:S03]  /*0fd0*/  HADD2.F32 R4, -RZ, R19.H0_H0 ;  /* 0x20000013ff047230 */ /* 0x004fc60000004100 */
[----:B------:R1:W-:Y:S04]  /*0fe0*/  STL [R1+0x2c], R0 ;  /* 0x00002c0001007387 */ /* 0x0003e80000100800 */
[----:B------:R2:W-:Y:S01]  /*0ff0*/  STL [R1+0x24], R4 ;  /* 0x0000240401007387 */ /* 0x0005e20000100800 */
[----:B0-----:R-:W-:Y:S02]  /*1000*/  HADD2.F32 R3, -RZ, R143.H0_H0 ;  /* 0x2000008fff037230 */ /* 0x001fe40000004100 */
[----:B-1----:R-:W-:-:S03]  /*1010*/  HADD2.F32 R0, -RZ, R16.H0_H0 ;  /* 0x20000010ff007230 */ /* 0x002fc60000004100 */
        /* <DEDUP_REMOVED lines=8> */
[----:B------:R1:W-:Y:S04]  /*10a0*/  STL [R1], R0 ;  /* 0x0000000001007387 */ /* 0x0003e80000100800 */
[----:B------:R2:W-:Y:S01]  /*10b0*/  STL [R1+0x14], R4 ;  /* 0x0000140401007387 */ /* 0x0005e20000100800 */
[----:B0-----:R-:W-:Y:S02]  /*10c0*/  HADD2.F32 R3, -RZ, R12.H0_H0 ;  /* 0x2000000cff037230 */ /* 0x001fe40000004100 */
[----:B-1----:R-:W-:-:S03]  /*10d0*/  HADD2.F32 R0, -RZ, R15.H0_H0 ;  /* 0x2000000fff007230 */ /* 0x002fc60000004100 */
[----:B------:R2:W-:Y:S04]  /*10e0*/  STL [R1+0xc], R3 ;  /* 0x00000c0301007387 */ /* 0x0005e80000100800 */
[----:B------:R2:W-:Y:S02]  /*10f0*/  STL [R1+0x4], R0 ;  /* 0x0000040001007387 */ /* 0x0005e40000100800 */
.L_x_2301:
[----:B------:R-:W0:Y:S01]  /*1100*/  S2R R174, SR_TID.X ;  /* 0x0000000000ae7919 */ /* 0x000e220000002100 */
[----:B------:R-:W-:Y:S01]  /*1110*/  MOV R172, 0x4 ;  /* 0x0000000400ac7802 */ /* 0x000fe20000000f00 */
[----:B--2---:R-:W-:-:S04]  /*1120*/  IMAD R4, R2, c[0x0][0x168], RZ ;  /* 0x00005a0002047a24 */ /* 0x004fc800078e02ff */
[----:B------:R-:W-:-:S04]  /*1130*/  IMAD.WIDE R200, R2, R172, c[0x0][0x1a0] ;  /* 0x0000680002c87625 */ /* 0x000fc800078e02ac */
[----:B------:R-:W-:Y:S01]  /*1140*/  IMAD.WIDE R172, R2, R172, c[0x0][0x1a8] ;  /* 0x00006a0002ac7625 */ /* 0x000fe200078e02ac */
[----:B------:R-:W-:Y:S01]  /*1150*/  LOP3.LUT P3, RZ, R5, 0xffffff00, RZ, 0xc0, !PT ;  /* 0xffffff0005ff7812 */ /* 0x000fe2000786c0ff */
[----:B------:R-:W-:Y:S01]  /*1160*/  BSSY B0, `(.L_x_2265) ;  /* 0x0000066000007945 */ /* 0x000fe20003800000 */
[----:B------:R1:W5:Y:S04]  /*1170*/  LDG.E R200, [R200.64] ;  /* 0x00000004c8c87981 */ /* 0x000368000c1e1900 */
[----:B------:R2:W5:Y:S01]  /*1180*/  LDG.E R3, [R172.64] ;  /* 0x00000004ac037981 */ /* 0x000562000c1e1900 */
[----:B------:R-:W-:Y:S01]  /*1190*/  IMAD.MOV.U32 R199, RZ, RZ, RZ ;  /* 0x000000ffffc77224 */ /* 0x000fe200078e00ff */
[----:B-1----:R-:W-:Y:S02]  /*11a0*/  MOV R201, RZ ;  /* 0x000000ff00c97202 */ /* 0x002fe40000000f00 */
[----:B--2---:R-:W-:-:S04]  /*11b0*/  SHF.R.S32.HI R172, RZ, 0x1f, R4 ;  /* 0x0000001fffac7819 */ /* 0x004fc80000011404 */
[----:B------:R-:W-:Y:S02]  /*11c0*/  LEA.HI R4, R172, R4, RZ, 0x2 ;  /* 0x00000004ac047211 */ /* 0x000fe400078f10ff */
[----:B0-----:R-:W-:-:S04]  /*11d0*/  LOP3.LUT R172, R174, 0xff, RZ, 0xc0, !PT ;  /* 0x000000ffaeac7812 */ /* 0x001fc800078ec0ff */
[----:B------:R-:W-:-:S05]  /*11e0*/  LEA.HI.SX32 R4, R4, R172, 0x1e ;  /* 0x000000ac04047211 */ /* 0x000fca00078ff2ff */
[----:B------:R-:W-:Y:S01]  /*11f0*/  IMAD.MOV.U32 R206, RZ, RZ, R4 ;  /* 0x000000ffffce7224 */ /* 0x000fe200078e0004 */
[----:B------:R-:W-:Y:S05]  /*1200*/  @!P3 BRA `(.L_x_2266) ;  /* 0x000005b00000b947 */ /* 0x000fea0003800000 */
[----:B------:R-:W-:Y:S01]  /*1210*/  ISETP.NE.U32.AND P3, PT, RZ, c[0x0][0x250], PT ;  /* 0x00009400ff007a0c */ /* 0x000fe20003f65070 */
[----:B------:R-:W2:Y:S03]  /*1220*/  LDL R231, [R1+0x94] ;  /* 0x0000940001e77983 */ /* 0x000ea60000100800 */
[----:B------:R-:W-:Y:S01]  /*1230*/  ISETP.NE.AND.EX P3, PT, RZ, c[0x0][0x254], PT, P3 ;  /* 0x00009500ff007a0c */ /* 0x000fe20003f65330 */
[----:B------:R-:W3:Y:S01]  /*1240*/  LDL R205, [R1+0x98] ;  /* 0x0000980001cd7983 */ /* 0x000ee20000100800 */
[C---:B------:R-:W-:Y:S02]  /*1250*/  SHF.L.U32 R202, R4.reuse, 0x2, RZ ;  /* 0x0000000204ca7819 */ /* 0x040fe400000006ff */
[----:B------:R-:W-:Y:S01]  /*1260*/  SHF.L.U64.HI R8, R4, 0x2, RZ ;  /* 0x0000000204087819 */ /* 0x000fe200000102ff */
[----:B------:R-:W0:Y:S01]  /*1270*/  LDC.U8 R174, c[0x0][0x1f0] ;  /* 0x00007c00ffae7b82 */ /* 0x000e220000000000 */
[----:B------:R-:W-:Y:S01]  /*1280*/  IMAD.MOV.U32 R24, RZ, RZ, 0x8 ;  /* 0x00000008ff187424 */ /* 0x000fe200078e00ff */
[----:B------:R-:W4:Y:S04]  /*1290*/  LDL R233, [R1+0x8c] ;  /* 0x00008c0001e97983 */ /* 0x000f280000100800 */
[----:B------:R-:W2:Y:S02]  /*12a0*/  LDL R232, [R1+0x90] ;  /* 0x0000900001e87983 */ /* 0x000ea40000100800 */
[----:B------:R-:W-:-:S02]  /*12b0*/  @P3 IADD3 R22, P4, R202, c[0x0][0x198], RZ ;  /* 0x00006600ca163a10 */ /* 0x000fc40007f9e0ff */
[----:B------:R-:W2:Y:S02]  /*12c0*/  LDL R206, [R1+0x88] ;  /* 0x0000880001ce7983 */ /* 0x000ea40000100800 */
[----:B------:R-:W-:-:S05]  /*12d0*/  @P3 IADD3.X R23, R8, c[0x0][0x19c], RZ, P4, !PT ;  /* 0x0000670008173a10 */ /* 0x000fca00027fe4ff */
        /* <DEDUP_REMOVED lines=15> */
[----:B------:R-:W3:Y:S04]  /*13d0*/  LDG.E.64 R24, [R24.64] ;  /* 0x0000000418187981 */ /* 0x000ee8000c1e1b00 */
[----:B------:R-:W4:Y:S01]  /*13e0*/  LDG.E.128 R172, [R172.64] ;  /* 0x00000004acac7981 */ /* 0x000f22000c1e1d00 */
[----:B-----5:R-:W-:-:S02]  /*13f0*/  FSEL R199, R200, RZ, !P3 ;  /* 0x000000ffc8c77208 */ /* 0x020fc40005800000 */
[----:B--2---:R-:W-:Y:S02]  /*1400*/  MOV R204, R22 ;  /* 0x0000001600cc7202 */ /* 0x004fe40000000f00 */
[----:B-1----:R-:W-:Y:S02]  /*1410*/  SHF.R.U64 R202, R22, 0x10, R23 ;  /* 0x0000001016ca7819 */ /* 0x002fe40000001217 */
[----:B---3--:R-:W-:-:S05]  /*1420*/  MOV R22, R24 ;  /* 0x0000001800167202 */ /* 0x008fca0000000f00 */
[----:B------:R-:W-:Y:S01]  /*1430*/  HADD2.F32 R203, -RZ, R22.H0_H0 ;  /* 0x20000016ffcb7230 */ /* 0x000fe20000004100 */
[--C-:B----4-:R-:W-:Y:S01]  /*1440*/  FADD.FTZ R172, R172, -R199.reuse ;  /* 0x800000c7acac7221 */ /* 0x110fe20000010000 */
[----:B------:R-:W-:Y:S01]  /*1450*/  HADD2.F32 R204, -RZ, R204.H0_H0 ;  /* 0x200000ccffcc7230 */ /* 0x000fe20000004100 */
[--C-:B------:R-:W-:Y:S02]  /*1460*/  FADD.FTZ R173, R173, -R199.reuse ;  /* 0x800000c7adad7221 */ /* 0x100fe40000010000 */
[----:B------:R-:W-:Y:S02]  /*1470*/  FMUL.FTZ R207, R231, R203 ;  /* 0x000000cbe7cf7220 */ /* 0x000fe40000410000 */
[----:B------:R-:W2:Y:S01]  /*1480*/  LDL R231, [R1+0x84] ;  /* 0x0000840001e77983 */ /* 0x000ea20000100800 */
[--C-:B------:R-:W-:Y:S02]  /*1490*/  FADD.FTZ R174, R174, -R199.reuse ;  /* 0x800000c7aeae7221 */ /* 0x100fe40000010000 */
[----:B------:R-:W-:Y:S01]  /*14a0*/  FADD.FTZ R175, R175, -R199 ;  /* 0x800000c7afaf7221 */ /* 0x000fe20000010000 */
[--C-:B------:R-:W-:Y:S01]  /*14b0*/  SHF.R.U32.HI R199, RZ, 0x10, R23.reuse ;  /* 0x00000010ffc77819 */ /* 0x100fe20000011617 */
[----:B------:R-:W-:Y:S01]  /*14c0*/  IMAD.MOV.U32 R201, RZ, RZ, R23 ;  /* 0x000000ffffc97224 */ /* 0x000fe200078e0017 */
[----:B------:R-:W-:Y:S01]  /*14d0*/  SHF.R.U64 R23, R24, 0x10, R25 ;  /* 0x0000001018177819 */ /* 0x000fe20000001219 */
[----:B------:R-:W-:-:S02]  /*14e0*/  FFMA.FTZ R207, R205, R204, R207 ;  /* 0x000000cccdcf7223 */ /* 0x000fc400000100cf */
[----:B------:R-:W3:Y:S01]  /*14f0*/  LDL R205, [R1+0x7c] ;  /* 0x00007c0001cd7983 */ /* 0x000ee20000100800 */
[C---:B------:R-:W-:Y:S01]  /*1500*/  FMUL.FTZ R22, R3.reuse, R172 ;  /* 0x000000ac03167220 */ /* 0x040fe20000410000 */
[----:B------:R-:W-:Y:S01]  /*1510*/  HADD2.F32 R172, -RZ, R23.H0_H0 ;  /* 0x20000017ffac7230 */ /* 0x000fe20000004100 */
[----:B------:R-:W-:Y:S02]  /*1520*/  FMUL.FTZ R23, R3, R173 ;  /* 0x000000ad03177220 */ /* 0x000fe40000410000 */
[----:B------:R-:W4:Y:S01]  /*1530*/  LDL R173, [R1+0x80] ;  /* 0x0000800001ad7983 */ /* 0x000f220000100800 */
[----:B------:R-:W-:Y:S01]  /*1540*/  IMAD.MOV.U32 R24, RZ, RZ, R25 ;  /* 0x000000ffff187224 */ /* 0x000fe200078e0019 */
[----:B------:R-:W-:Y:S01]  /*1550*/  HADD2.F32 R202, -RZ, R202.H0_H0 ;  /* 0x200000caffca7230 */ /* 0x000fe20000004100 */
[----:B------:R-:W-:Y:S02]  /*1560*/  FMUL.FTZ R233, R233, R172 ;  /* 0x000000ace9e97220 */ /* 0x000fe40000410000 */
[----:B------:R-:W-:-:S02]  /*1570*/  FADD.FTZ R109, R109, R172 ;  /* 0x000000ac6d6d7221 */ /* 0x000fc40000010000 */
[----:B------:R-:W-:Y:S01]  /*1580*/  FFMA.FTZ R85, R23, R172, R85 ;  /* 0x000000ac17557223 */ /* 0x000fe20000010055 */
[----:B------:R-:W-:Y:S01]  /*1590*/  HADD2.F32 R172, -RZ, R24.H0_H0 ;  /* 0x20000018ffac7230 */ /* 0x000fe20000004100 */
[----:B------:R-:W-:Y:S01]  /*15a0*/  SHF.R.U32.HI R25, RZ, 0x10, R25 ;  /* 0x00000010ff197819 */ /* 0x000fe20000011619 */
[----:B------:R-:W-:Y:S02]  /*15b0*/  FMUL.FTZ R24, R3, R174 ;  /* 0x000000ae03187220 */ /* 0x000fe40000410000 */
[----:B------:R-:W-:Y:S02]  /*15c0*/  FFMA.FTZ R233, R232, R202, R233 ;  /* 0x000000cae8e97223 */ /* 0x000fe400000100e9 */
[----:B------:R-:W-:Y:S02]  /*15d0*/  FADD.FTZ R110, R110, R172 ;  /* 0x000000ac6e6e7221 */ /* 0x000fe40000010000 */
[----:B------:R-:W-:Y:S01]  /*15e0*/  FFMA.FTZ R86, R24, R172, R86 ;  /* 0x000000ac18567223 */ /* 0x000fe20000010056 */
[----:B------:R-:W-:-:S02]  /*15f0*/  HADD2.F32 R201, -RZ, R201.H0_H0 ;  /* 0x200000c9ffc97230 */ /* 0x000fc40000004100 */
[----:B------:R-:W-:-:S03]  /*1600*/  HADD2.F32 R199, -RZ, R199.H0_H0 ;  /* 0x200000c7ffc77230 */ /* 0x000fc60000004100 */
[----:B------:R-:W-:Y:S02]  /*1610*/  FADD.FTZ R58, R58, R201 ;  /* 0x000000c93a3a7221 */ /* 0x000fe40000010000 */
[----:B------:R-:W-:Y:S02]  /*1620*/  FFMA.FTZ R30, R24, R201, R30 ;  /* 0x000000c9181e7223 */ /* 0x000fe4000001001e */
[----:B------:R-:W-:Y:S02]  /*1630*/  FADD.FTZ R59, R59, R199 ;  /* 0x000000c73b3b7221 */ /* 0x000fe40000010000 */
[----:B------:R-:W-:Y:S02]  /*1640*/  FADD.FTZ R56, R56, R204 ;  /* 0x000000cc38387221 */ /* 0x000fe40000010000 */
[----:B------:R-:W-:Y:S02]  /*1650*/  FFMA.FTZ R28, R22, R204, R28 ;  /* 0x000000cc161c7223 */ /* 0x000fe4000001001c */
[----:B------:R-:W-:-:S02]  /*1660*/  FADD.FTZ R108, R108, R203 ;  /* 0x000000cb6c6c7221 */ /* 0x000fc40000010000 */
[----:B------:R-:W-:Y:S02]  /*1670*/  FFMA.FTZ R84, R22, R203, R84 ;  /* 0x000000cb16547223 */ /* 0x000fe40000010054 */
[----:B------:R-:W-:Y:S02]  /*1680*/  FADD.FTZ R57, R57, R202 ;  /* 0x000000ca39397221 */ /* 0x000fe40000010000 */
[----:B------:R-:W-:Y:S02]  /*1690*/  FFMA.FTZ R29, R23, R202, R29 ;  /* 0x000000ca171d7223 */ /* 0x000fe4000001001d */
[----:B--2---:R-:W-:Y:S01]  /*16a0*/  FMUL.FTZ R232, R231, R172 ;  /* 0x000000ace7e87220 */ /* 0x004fe20000410000 */
[----:B------:R-:W-:Y:S01]  /*16b0*/  HADD2.F32 R172, -RZ, R25.H0_H0 ;  /* 0x20000019ffac7230 */ /* 0x000fe20000004100 */
[----:B------:R-:W-:Y:S02]  /*16c0*/  FMUL.FTZ R25, R3, R175 ;  /* 0x000000af03197220 */ /* 0x000fe40000410000 */
[----:B------:R-:W-:-:S02]  /*16d0*/  FFMA.FTZ R232, R206, R201, R232 ;  /* 0x000000c9cee87223 */ /* 0x000fc400000100e8 */
[----:B---3--:R-:W-:Y:S02]  /*16e0*/  FMUL.FTZ R231, R205, R172 ;  /* 0x000000accde77220 */ /* 0x008fe40000410000 */
[----:B------:R-:W-:Y:S02]  /*16f0*/  FFMA.FTZ R31, R25, R199, R31 ;  /* 0x000000c7191f7223 */ /* 0x000fe4000001001f */
[----:B------:R-:W-:Y:S02]  /*1700*/  FFMA.FTZ R201, R22, R207, RZ ;  /* 0x000000cf16c97223 */ /* 0x000fe400000100ff */
[----:B----4-:R-:W-:Y:S02]  /*1710*/  FFMA.FTZ R231, R173, R199, R231 ;  /* 0x000000c7ade77223 */ /* 0x010fe400000100e7 */
[----:B------:R-:W-:Y:S02]  /*1720*/  FADD.FTZ R199, RZ, R207 ;  /* 0x000000cfffc77221 */ /* 0x000fe40000010000 */
[----:B------:R-:W-:-:S02]  /*1730*/  FFMA.FTZ R201, R23, R233, R201 ;  /* 0x000000e917c97223 */ /* 0x000fc400000100c9 */
[----:B------:R-:W-:Y:S02]  /*1740*/  FADD.FTZ R199, R199, R233 ;  /* 0x000000e9c7c77221 */ /* 0x000fe40000010000 */
[----:B------:R-:W-:Y:S02]  /*1750*/  FFMA.FTZ R201, R24, R232, R201 ;  /* 0x000000e818c97223 */ /* 0x000fe400000100c9 */
[----:B------:R-:W-:Y:S01]  /*1760*/  FADD.FTZ R199, R199, R232 ;  /* 0x000000e8c7c77221 */ /* 0x000fe20000010000 */
[----:B------:R-:W-:Y:S01]  /*1770*/  IADD3 R206, R4, 0x100, RZ ;  /* 0x0000010004ce7810 */ /* 0x000fe20007ffe0ff */
[----:B------:R-:W-:Y:S02]  /*1780*/  FADD.FTZ R111, R111, R172 ;  /* 0x000000ac6f6f7221 */ /* 0x000fe40000010000 */
[----:B------:R-:W-:Y:S02]  /*1790*/  FFMA.FTZ R87, R25, R172, R87 ;  /* 0x000000ac19577223 */ /* 0x000fe40000010057 */
[----:B------:R-:W-:-:S02]  /*17a0*/  FADD.FTZ R199, R199, R231 ;  /* 0x000000e7c7c77221 */ /* 0x000fc40000010000 */
[----:B------:R-:W-:Y:S02]  /*17b0*/  FFMA.FTZ R201, R25, R231, R201 ;  /* 0x000000e719c97223 */ /* 0x000fe400000100c9 */
.L_x_2266:
[----:B------:R-:W-:Y:S05]  /*17c0*/  BSYNC B0 ;  /* 0x0000000000007941 */ /* 0x000fea0003800000 */
.L_x_2265:
[----:B------:R-:W-:Y:S01]  /*17d0*/  ISETP.GE.U32.AND P3, PT, R5, 0x200, PT ;  /* 0x000002000500780c */ /* 0x000fe20003f66070 */
[----:B------:R-:W-:-:S12]  /*17e0*/  BSSY B0, `(.L_x_2267) ;  /* 0x000005d000007945 */ /* 0x000fd80003800000 */
[----:B------:R-:W-:Y:S05]  /*17f0*/  @!P3 BRA `(.L_x_2268) ;  /* 0x000005b00000b947 */ /* 0x000fea0003800000 */
[----:B------:R-:W-:Y:S02]  /*1800*/  ISETP.NE.U32.AND P3, PT, RZ, c[0x0][0x250], PT ;  /* 0x00009400ff007a0c */ /* 0x000fe40003f65070 */
[C---:B------:R-:W-:Y:S02]  /*1810*/  SHF.L.U32 R204, R206.reuse, 0x2, RZ ;  /* 0x00000002cecc7819 */ /* 0x040fe400000006ff */
        /* <DEDUP_REMOVED lines=24> */
[----:B------:R-:W3:Y:S01]  /*19a0*/  LDG.E.128 R172, [R172.64] ;  /* 0x00000004acac7981 */ /* 0x000ee2000c1e1d00 */
[----:B-----5:R-:W-:Y:S02]  /*19b0*/  FSEL R183, R200, RZ, !P3 ;  /* 0x000000ffc8b77208 */ /* 0x020fe40005800000 */
[----:B--2---:R-:W-:Y:S01]  /*19c0*/  MOV R227, R202 ;  /* 0x000000ca00e37202 */ /* 0x004fe20000000f00 */
[--C-:B----4-:R-:W-:Y:S01]  /*19d0*/  IMAD.MOV.U32 R204, RZ, RZ, R185.reuse ;  /* 0x000000ffffcc7224 */ /* 0x110fe200078e00b9 */
[----:B------:R-:W-:-:S03]  /*19e0*/  SHF.R.U32.HI R186, RZ, 0x10, R185 ;  /* 0x00000010ffba7819 */ /* 0x000fc600000116b9 */
[----:B------:R-:W-:Y:S01]  /*19f0*/  HADD2.F32 R227, -RZ, R227.H0_H0 ;  /* 0x200000e3ffe37230 */ /* 0x000fe20000004100 */
[C---:B---3--:R-:W-:Y:S02]  /*1a00*/  FADD.FTZ R172, -R183.reuse, R172 ;  /* 0x000000acb7ac7221 */ /* 0x048fe40000010100 */
[C---:B------:R-:W-:Y:S02]  /*1a10*/  FADD.FTZ R173, -R183.reuse, R173 ;  /* 0x000000adb7ad7221 */ /* 0x040fe40000010100 */
[C---:B------:R-:W-:Y:S02]  /*1a20*/  FADD.FTZ R174, -R183.reuse, R174 ;  /* 0x000000aeb7ae7221 */ /* 0x040fe40000010100 */
[----:B------:R-:W-:Y:S01]  /*1a30*/  FADD.FTZ R175, -R183, R175 ;  /* 0x000000afb7af7221 */ /* 0x000fe20000010100 */
[----:B------:R-:W-:Y:S02]  /*1a40*/  MOV R183, R184 ;  /* 0x000000b800b77202 */ /* 0x000fe40000000f00 */
[----:B------:R-:W-:Y:S01]  /*1a50*/  SHF.R.U64 R184, R184, 0x10, R185 ;  /* 0x00000010b8b87819 */ /* 0x000fe200000012b9 */
[--C-:B------:R-:W-:Y:S01]  /*1a60*/  IMAD.MOV.U32 R185, RZ, RZ, R203.reuse ;  /* 0x000000ffffb97224 */ /* 0x100fe200078e00cb */
[--C-:B------:R-:W-:Y:S01]  /*1a70*/  SHF.R.U64 R205, R202, 0x10, R203.reuse ;  /* 0x00000010cacd7819 */ /* 0x100fe200000012cb */
[----:B------:R-:W-:Y:S01]  /*1a80*/  HADD2.F32 R230, -RZ, R183.H0_H0 ;  /* 0x200000b7ffe67230 */ /* 0x000fe20000004100 */
[----:B------:R-:W-:Y:S01]  /*1a90*/  SHF.R.U32.HI R202, RZ, 0x10, R203 ;  /* 0x00000010ffca7819 */ /* 0x000fe200000116cb */
[----:B------:R-:W-:Y:S01]  /*1aa0*/  FMUL.FTZ R183, R3, R172 ;  /* 0x000000ac03b77220 */ /* 0x000fe20000410000 */
[----:B------:R-:W2:Y:S01]  /*1ab0*/  LDL R203, [R1+0x6c] ;  /* 0x00006c0001cb7983 */ /* 0x000ea20000100800 */
[----:B------:R-:W-:Y:S01]  /*1ac0*/  FMUL.FTZ R172, R229, R227 ;  /* 0x000000e3e5ac7220 */ /* 0x000fe20000410000 */
[----:B------:R-:W-:Y:S01]  /*1ad0*/  HADD2.F32 R229, -RZ, R184.H0_H0 ;  /* 0x200000b8ffe57230 */ /* 0x000fe20000004100 */
[----:B------:R-:W-:-:S02]  /*1ae0*/  FMUL.FTZ R184, R3, R173 ;  /* 0x000000ad03b87220 */ /* 0x000fc40000410000 */
[----:B------:R-:W3:Y:S01]  /*1af0*/  LDL R173, [R1+0x70] ;  /* 0x0000700001ad7983 */ /* 0x000ee20000100800 */
[----:B------:R-:W-:Y:S02]  /*1b00*/  FADD.FTZ R60, R60, R230 ;  /* 0x000000e63c3c7221 */ /* 0x000fe40000010000 */
[CC--:B------:R-:W-:Y:S02]  /*1b10*/  FFMA.FTZ R32, R183.reuse, R230.reuse, R32 ;  /* 0x000000e6b7207223 */ /* 0x0c0fe40000010020 */
[----:B------:R-:W-:Y:S01]  /*1b20*/  FFMA.FTZ R230, R228, R230, R172 ;  /* 0x000000e6e4e67223 */ /* 0x000fe200000100ac */
[----:B------:R-:W-:Y:S01]  /*1b30*/  HADD2.F32 R205, -RZ, R205.H0_H0 ;  /* 0x200000cdffcd7230 */ /* 0x000fe20000004100 */
[----:B------:R-:W4:Y:S01]  /*1b40*/  LDL R228, [R1+0x64] ;  /* 0x0000640001e47983 */ /* 0x000f220000100800 */
[----:B------:R-:W-:Y:S02]  /*1b50*/  FADD.FTZ R112, R112, R227 ;  /* 0x000000e370707221 */ /* 0x000fe40000010000 */
[----:B------:R-:W-:-:S02]  /*1b60*/  FFMA.FTZ R88, R183, R227, R88 ;  /* 0x000000e3b7587223 */ /* 0x000fc40000010058 */
[----:B------:R-:W4:Y:S01]  /*1b70*/  LDL R227, [R1+0x68] ;  /* 0x0000680001e37983 */ /* 0x000f220000100800 */
[----:B------:R-:W-:Y:S02]  /*1b80*/  FADD.FTZ R61, R61, R229 ;  /* 0x000000e53d3d7221 */ /* 0x000fe40000010000 */
[----:B------:R-:W-:Y:S02]  /*1b90*/  FFMA.FTZ R33, R184, R229, R33 ;  /* 0x000000e5b8217223 */ /* 0x000fe40000010021 */
[----:B--2---:R-:W-:Y:S02]  /*1ba0*/  FMUL.FTZ R172, R203, R205 ;  /* 0x000000cdcbac7220 */ /* 0x004fe40000410000 */
[----:B------:R-:W2:Y:S02]  /*1bb0*/  LDL R203, [R1+0x5c] ;  /* 0x00005c0001cb7983 */ /* 0x000ea40000100800 */
[----:B---3--:R-:W-:Y:S02]  /*1bc0*/  FFMA.FTZ R229, R173, R229, R172 ;  /* 0x000000e5ade57223 */ /* 0x008fe400000100ac */
[----:B------:R-:W3:Y:S01]  /*1bd0*/  LDL R173, [R1+0x60] ;  /* 0x0000600001ad7983 */ /* 0x000ee20000100800 */
[----:B------:R-:W-:-:S02]  /*1be0*/  HADD2.F32 R172, -RZ, R185.H0_H0 ;  /* 0x200000b9ffac7230 */ /* 0x000fc40000004100 */
[----:B------:R-:W-:Y:S01]  /*1bf0*/  HADD2.F32 R204, -RZ, R204.H0_H0 ;  /* 0x200000ccffcc7230 */ /* 0x000fe20000004100 */
[----:B------:R-:W-:Y:S02]  /*1c00*/  FMUL.FTZ R185, R3, R174 ;  /* 0x000000ae03b97220 */ /* 0x000fe40000410000 */
[----:B----4-:R-:W-:Y:S01]  /*1c10*/  FMUL.FTZ R228, R228, R172 ;  /* 0x000000ace4e47220 */ /* 0x010fe20000410000 */
[----:B------:R-:W-:Y:S01]  /*1c20*/  HADD2.F32 R202, -RZ, R202.H0_H0 ;  /* 0x200000caffca7230 */ /* 0x000fe20000004100 */
[----:B------:R-:W-:Y:S02]  /*1c30*/  FADD.FTZ R199, R199, R230 ;  /* 0x000000e6c7c77221 */ /* 0x000fe40000010000 */
[----:B------:R-:W-:Y:S02]  /*1c40*/  FFMA.FTZ R201, R183, R230, R201 ;  /* 0x000000e6b7c97223 */ /* 0x000fe400000100c9 */
        /* <DEDUP_REMOVED lines=8> */
[----:B------:R-:W-:-:S02]  /*1cd0*/  FFMA.FTZ R35, R186, R227, R35 ;  /* 0x000000e3ba237223 */ /* 0x000fc40000010023 */
[----:B------:R-:W-:Y:S02]  /*1ce0*/  FADD.FTZ R199, R199, R228 ;  /* 0x000000e4c7c77221 */ /* 0x000fe40000010000 */
[----:B------:R-:W-:Y:S01]  /*1cf0*/  FFMA.FTZ R201, R185, R228, R201 ;  /* 0x000000e4b9c97223 */ /* 0x000fe200000100c9 */
[----:B------:R-:W-:Y:S01]  /*1d00*/  IADD3 R206, R206, 0x100, RZ ;  /* 0x00000100cece7810 */ /* 0x000fe20007ffe0ff */
[----:B------:R-:W-:Y:S02]  /*1d10*/  FADD.FTZ R113, R113, R205 ;  /* 0x000000cd71717221 */ /* 0x000fe40000010000 */
[----:B------:R-:W-:Y:S02]  /*1d20*/  FFMA.FTZ R89, R184, R205, R89 ;  /* 0x000000cdb8597223 */ /* 0x000fe40000010059 */
[----:B------:R-:W-:Y:S02]  /*1d30*/  FADD.FTZ R62, R62, R204 ;  /* 0x000000cc3e3e7221 */ /* 0x000fe40000010000 */
[----:B------:R-:W-:-:S02]  /*1d40*/  FFMA.FTZ R34, R185, R204, R34 ;  /* 0x000000ccb9227223 */ /* 0x000fc40000010022 */
[----:B------:R-:W-:Y:S02]  /*1d50*/  FADD.FTZ R115, R115, R202 ;  /* 0x000000ca73737221 */ /* 0x000fe40000010000 */
[-C--:B------:R-:W-:Y:S02]  /*1d60*/  FFMA.FTZ R91, R186, R202.reuse, R91 ;  /* 0x000000caba5b7223 */ /* 0x080fe4000001005b */
[----:B--2---:R-:W-:-:S04]  /*1d70*/  FMUL.FTZ R172, R203, R202 ;  /* 0x000000cacbac7220 */ /* 0x004fc80000410000 */
[----:B---3--:R-:W-:-:S04]  /*1d80*/  FFMA.FTZ R227, R173, R227, R172 ;  /* 0x000000e3ade37223 */ /* 0x008fc800000100ac */
[----:B------:R-:W-:Y:S02]  /*1d90*/  FADD.FTZ R199, R199, R227 ;  /* 0x000000e3c7c77221 */ /* 0x000fe40000010000 */
[----:B------:R-:W-:Y:S02]  /*1da0*/  FFMA.FTZ R201, R186, R227, R201 ;  /* 0x000000e3bac97223 */ /* 0x000fe400000100c9 */
.L_x_2268:
[----:B------:R-:W-:Y:S05]  /*1db0*/  BSYNC B0 ;  /* 0x0000000000007941 */ /* 0x000fea0003800000 */
.L_x_2267:
        /* <DEDUP_REMOVED lines=94> */
.L_x_2270:
[----:B------:R-:W-:Y:S05]  /*23a0*/  BSYNC B0 ;  /* 0x0000000000007941 */ /* 0x000fea0003800000 */
.L_x_2269:
[----:B------:R-:W-:Y:S01]  /*23b0*/  BSSY B0, `(.L_x_2271) ;  /* 0x000005d000007945 */ /* 0x000fe20003800000 */
[----:B------:R-:W-:Y:S05]  /*23c0*/  @!P0 BRA `(.L_x_2272) ;  /* 0x000005b000008947 */ /* 0x000fea0003800000 */
[----:B------:R-:W-:Y:S02]  /*23d0*/  ISETP.NE.U32.AND P3, PT, RZ, c[0x0][0x250], PT ;  /* 0x00009400ff007a0c */ /* 0x000fe40003f65070 */
[C---:B------:R-:W-:Y:S02]  /*23e0*/  SHF.L.U32 R202, R206.reuse, 0x2, RZ ;  /* 0x00000002ceca7819 */ /* 0x040fe400000006ff */
        /* <DEDUP_REMOVED lines=24> */
[----:B------:R-:W3:Y:S04]  /*2570*/  LDG.E.128 R172, [R172.64] ;  /* 0x00000004acac7981 */ /* 0x000ee8000c1e1d00 */
[----:B------:R-:W4:Y:S01]  /*2580*/  LDG.E.64 R176, [R176.64] ;  /* 0x00000004b0b07981 */ /* 0x000f22000c1e1b00 */
[----:B-----5:R-:W-:-:S02]  /*2590*/  FSEL R204, R200, RZ, !P3 ;  /* 0x000000ffc8cc7208 */ /* 0x020fc40005800000 */
[----:B--2---:R-:W-:Y:S01]  /*25a0*/  MOV R205, R26 ;  /* 0x0000001a00cd7202 */ /* 0x004fe20000000f00 */
[----:B-1----:R-:W-:Y:S02]  /*25b0*/  IMAD.MOV.U32 R203, RZ, RZ, R27 ;  /* 0x000000ffffcb7224 */ /* 0x002fe400078e001b */
[C---:B---3--:R-:W-:Y:S02]  /*25c0*/  FADD.FTZ R172, -R204.reuse, R172 ;  /* 0x000000acccac7221 */ /* 0x048fe40000010100 */
[C---:B------:R-:W-:Y:S02]  /*25d0*/  FADD.FTZ R173, -R204.reuse, R173 ;  /* 0x000000adccad7221 */ /* 0x040fe40000010100 */
[C---:B------:R-:W-:Y:S02]  /*25e0*/  FADD.FTZ R174, -R204.reuse, R174 ;  /* 0x000000aeccae7221 */ /* 0x040fe40000010100 */
[----:B------:R-:W-:Y:S01]  /*25f0*/  FADD.FTZ R175, -R204, R175 ;  /* 0x000000afccaf7221 */ /* 0x000fe20000010100 */
[----:B------:R-:W-:-:S02]  /*2600*/  SHF.R.U64 R204, R26, 0x10, R27 ;  /* 0x000000101acc7819 */ /* 0x000fc4000000121b */
[----:B----4-:R-:W-:Y:S02]  /*2610*/  MOV R26, R176 ;  /* 0x000000b0001a7202 */ /* 0x010fe40000000f00 */
[----:B------:R-:W-:Y:S02]  /*2620*/  SHF.R.U32.HI R202, RZ, 0x10, R27 ;  /* 0x00000010ffca7819 */ /* 0x000fe4000001161b */
[----:B------:R-:W-:Y:S01]  /*2630*/  SHF.R.U64 R27, R176, 0x10, R177 ;  /* 0x00000010b01b7819 */ /* 0x000fe200000012b1 */
[----:B------:R-:W-:Y:S01]  /*2640*/  HADD2.F32 R219, -RZ, R26.H0_H0 ;  /* 0x2000001affdb7230 */ /* 0x000fe20000004100 */
[----:B------:R-:W-:-:S03]  /*2650*/  FMUL.FTZ R26, R3, R172 ;  /* 0x000000ac031a7220 */ /* 0x000fc60000410000 */
[----:B------:R-:W-:Y:S01]  /*2660*/  HADD2.F32 R172, -RZ, R27.H0_H0 ;  /* 0x2000001bffac7230 */ /* 0x000fe20000004100 */
[----:B------:R-:W-:Y:S02]  /*2670*/  FMUL.FTZ R27, R3, R173 ;  /* 0x000000ad031b7220 */ /* 0x000fe40000410000 */
[----:B------:R-:W2:Y:S01]  /*2680*/  LDL R173, [R1+0x30] ;  /* 0x0000300001ad7983 */ /* 0x000ea20000100800 */
[----:B------:R-:W-:Y:S01]  /*2690*/  HADD2.F32 R205, -RZ, R205.H0_H0 ;  /* 0x200000cdffcd7230 */ /* 0x000fe20000004100 */
[----:B------:R-:W-:-:S04]  /*26a0*/  FMUL.FTZ R222, R222, R219 ;  /* 0x000000dbdede7220 */ /* 0x000fc80000410000 */
[----:B------:R-:W-:Y:S02]  /*26b0*/  FFMA.FTZ R222, R220, R205, R222 ;  /* 0x000000cddcde7223 */ /* 0x000fe400000100de */
[----:B------:R-:W3:Y:S01]  /*26c0*/  LDL R220, [R1+0x24] ;  /* 0x0000240001dc7983 */ /* 0x000ee20000100800 */
[----:B------:R-:W-:Y:S01]  /*26d0*/  FADD.FTZ R120, R120, R219 ;  /* 0x000000db78787221 */ /* 0x000fe20000010000 */
[----:B------:R-:W-:Y:S01]  /*26e0*/  HADD2.F32 R204, -RZ, R204.H0_H0 ;  /* 0x200000ccffcc7230 */ /* 0x000fe20000004100 */
[----:B------:R-:W-:Y:S02]  /*26f0*/  FFMA.FTZ R92, R26, R219, R92 ;  /* 0x000000db1a5c7223 */ /* 0x000fe4000001005c */
[----:B------:R-:W-:Y:S01]  /*2700*/  FADD.FTZ R68, R68, R205 ;  /* 0x000000cd44447221 */ /* 0x000fe20000010000 */
[----:B------:R-:W4:Y:S01]  /*2710*/  LDL R219, [R1+0x28] ;  /* 0x0000280001db7983 */ /* 0x000f220000100800 */
[----:B------:R-:W-:Y:S02]  /*2720*/  FFMA.FTZ R40, R26, R205, R40 ;  /* 0x000000cd1a287223 */ /* 0x000fe40000010028 */
[----:B------:R-:W-:Y:S01]  /*2730*/  FMUL.FTZ R221, R221, R172 ;  /* 0x000000acdddd7220 */ /* 0x000fe20000410000 */
[----:B------:R-:W4:Y:S01]  /*2740*/  LDL R205, [R1+0x1c] ;  /* 0x00001c0001cd7983 */ /* 0x000f220000100800 */
[----:B------:R-:W-:-:S02]  /*2750*/  IMAD.MOV.U32 R176, RZ, RZ, R177 ;  /* 0x000000ffffb07224 */ /* 0x000fc400078e00b1 */
[----:B--2---:R-:W-:Y:S02]  /*2760*/  FFMA.FTZ R221, R173, R204, R221 ;  /* 0x000000ccaddd7223 */ /* 0x004fe400000100dd */
[----:B------:R-:W2:Y:S01]  /*2770*/  LDL R173, [R1+0x20] ;  /* 0x0000200001ad7983 */ /* 0x000ea20000100800 */
[----:B------:R-:W-:Y:S02]  /*2780*/  FADD.FTZ R121, R121, R172 ;  /* 0x000000ac79797221 */ /* 0x000fe40000010000 */
[----:B------:R-:W-:Y:S01]  /*2790*/  FFMA.FTZ R93, R27, R172, R93 ;  /* 0x000000ac1b5d7223 */ /* 0x000fe2000001005d */
[----:B------:R-:W-:Y:S01]  /*27a0*/  HADD2.F32 R172, -RZ, R176.H0_H0 ;  /* 0x200000b0ffac7230 */ /* 0x000fe20000004100 */
[----:B------:R-:W-:Y:S01]  /*27b0*/  SHF.R.U32.HI R177, RZ, 0x10, R177 ;  /* 0x00000010ffb17819 */ /* 0x000fe200000116b1 */
[----:B------:R-:W-:Y:S01]  /*27c0*/  FMUL.FTZ R176, R3, R174 ;  /* 0x000000ae03b07220 */ /* 0x000fe20000410000 */
[----:B------:R-:W-:Y:S02]  /*27d0*/  HADD2.F32 R203, -RZ, R203.H0_H0 ;  /* 0x200000cbffcb7230 */ /* 0x000fe40000004100 */
[----:B---3--:R-:W-:-:S02]  /*27e0*/  FMUL.FTZ R220, R220, R172 ;  /* 0x000000acdcdc7220 */ /* 0x008fc40000410000 */
[----:B------:R-:W-:Y:S02]  /*27f0*/  FADD.FTZ R122, R122, R172 ;  /* 0x000000ac7a7a7221 */ /* 0x000fe40000010000 */
[----:B------:R-:W-:Y:S01]  /*2800*/  FFMA.FTZ R94, R176, R172, R94 ;  /* 0x000000acb05e7223 */ /* 0x000fe2000001005e */
[----:B------:R-:W-:Y:S01]  /*2810*/  HADD2.F32 R172, -RZ, R177.H0_H0 ;  /* 0x200000b1ffac7230 */ /* 0x000fe20000004100 */
[----:B------:R-:W-:Y:S02]  /*2820*/  FADD.FTZ R199, R199, R222 ;  /* 0x000000dec7c77221 */ /* 0x000fe40000010000 */
[----:B------:R-:W-:Y:S01]  /*2830*/  FFMA.FTZ R201, R26, R222, R201 ;  /* 0x000000de1ac97223 */ /* 0x000fe200000100c9 */
[----:B------:R-:W-:Y:S01]  /*2840*/  HADD2.F32 R202, -RZ, R202.H0_H0 ;  /* 0x200000caffca7230 */ /* 0x000fe20000004100 */
[----:B----4-:R-:W-:Y:S02]  /*2850*/  FFMA.FTZ R220, R219, R203, R220 ;  /* 0x000000cbdbdc7223 */ /* 0x010fe400000100dc */
[----:B------:R-:W-:-:S02]  /*2860*/  FMUL.FTZ R219, R205, R172 ;  /* 0x000000accddb7220 */ /* 0x000fc40000410000 */
[----:B------:R-:W-:Y:S02]  /*2870*/  FADD.FTZ R199, R199, R221 ;  /* 0x000000ddc7c77221 */ /* 0x000fe40000010000 */
[----:B------:R-:W-:Y:S02]  /*2880*/  FFMA.FTZ R201, R27, R221, R201 ;  /* 0x000000dd1bc97223 */ /* 0x000fe400000100c9 */
        /* <DEDUP_REMOVED lines=12> */
[----:B--2---:R-:W-:-:S04]  /*2950*/  FFMA.FTZ R219, R173, R202, R219 ;  /* 0x000000caaddb7223 */ /* 0x004fc800000100db */
[----:B------:R-:W-:Y:S02]  /*2960*/  FADD.FTZ R199, R199, R219 ;  /* 0x000000dbc7c77221 */ /* 0x000fe40000010000 */
[----:B------:R-:W-:Y:S02]  /*2970*/  FFMA.FTZ R201, R177, R219, R201 ;  /* 0x000000dbb1c97223 */ /* 0x000fe400000100c9 */
.L_x_2272:
[----:B------:R-:W-:Y:S05]  /*2980*/  BSYNC B0 ;  /* 0x0000000000007941 */ /* 0x000fea0003800000 */
.L_x_2271:
        /* <DEDUP_REMOVED lines=30> */
[----:B--2---:R-:W-:-:S05]  /*2b70*/  MOV R215, R202 ;  /* 0x000000ca00d77202 */ /* 0x004fca0000000f00 */
[----:B------:R-:W-:Y:S01]  /*2b80*/  HADD2.F32 R215, -RZ, R215.H0_H0 ;  /* 0x200000d7ffd77230 */ /* 0x000fe20000004100 */
[C---:B---3--:R-:W-:Y:S02]  /*2b90*/  FADD.FTZ R172, -R191.reuse, R172 ;  /* 0x000000acbfac7221 */ /* 0x048fe40000010100 */
[C---:B------:R-:W-:Y:S02]  /*2ba0*/  FADD.FTZ R173, -R191.reuse, R173 ;  /* 0x000000adbfad7221 */ /* 0x040fe40000010100 */
[C---:B------:R-:W-:Y:S02]  /*2bb0*/  FADD.FTZ R174, -R191.reuse, R174 ;  /* 0x000000aebfae7221 */ /* 0x040fe40000010100 */
[----:B------:R-:W-:Y:S01]  /*2bc0*/  FADD.FTZ R175, -R191, R175 ;  /* 0x000000afbfaf7221 */ /* 0x000fe20000010100 */
[----:B----4-:R-:W-:-:S05]  /*2bd0*/  MOV R191, R192 ;  /* 0x000000c000bf7202 */ /* 0x010fca0000000f00 */
[----:B------:R-:W-:Y:S01]  /*2be0*/  HADD2.F32 R218, -RZ, R191.H0_H0 ;  /* 0x200000bfffda7230 */ /* 0x000fe20000004100 */
[----:B------:R-:W-:Y:S02]  /*2bf0*/  FMUL.FTZ R191, R3, R172 ;  /* 0x000000ac03bf7220 */ /* 0x000fe40000410000 */
[----:B------:R-:W-:Y:S02]  /*2c00*/  FMUL.FTZ R172, R217, R215 ;  /* 0x000000d7d9ac7220 */ /* 0x000fe40000410000 */
[----:B------:R-:W-:Y:S02]  /*2c10*/  FADD.FTZ R72, R72, R218 ;  /* 0x000000da48487221 */ /* 0x000fe40000010000 */
[-C--:B------:R-:W-:Y:S02]  /*2c20*/  FFMA.FTZ R44, R191, R218.reuse, R44 ;  /* 0x000000dabf2c7223 */ /* 0x080fe4000001002c */
[----:B------:R-:W-:Y:S02]  /*2c30*/  FFMA.FTZ R218, R216, R218, R172 ;  /* 0x000000dad8da7223 */ /* 0x000fe400000100ac */
[----:B------:R-:W2:Y:S01]  /*2c40*/  LDL R172, [R1+0xc] ;  /* 0x00000c0001ac7983 */ /* 0x000ea20000100800 */
[----:B------:R-:W-:-:S02]  /*2c50*/  FADD.FTZ R124, R124, R215 ;  /* 0x000000d77c7c7221 */ /* 0x000fc40000010000 */
[----:B------:R-:W-:Y:S01]  /*2c60*/  FFMA.FTZ R96, R191, R215, R96 ;  /* 0x000000d7bf607223 */ /* 0x000fe20000010060 */
[----:B------:R-:W3:Y:S04]  /*2c70*/  LDL R216, [R1+0x4] ;  /* 0x0000040001d87983 */ /* 0x000ee80000100800 */
[----:B------:R-:W4:Y:S01]  /*2c80*/  LDL R215, [R1+0x10] ;  /* 0x0000100001d77983 */ /* 0x000f220000100800 */
[--C-:B------:R-:W-:Y:S01]  /*2c90*/  SHF.R.U64 R192, R192, 0x10, R193.reuse ;  /* 0x00000010c0c07819 */ /* 0x100fe200000012c1 */
[--C-:B0-----:R-:W-:Y:S01]  /*2ca0*/  IMAD.MOV.U32 R204, RZ, RZ, R193.reuse ;  /* 0x000000ffffcc7224 */ /* 0x101fe200078e00c1 */
[----:B------:R-:W-:Y:S01]  /*2cb0*/  SHF.R.U32.HI R194, RZ, 0x10, R193 ;  /* 0x00000010ffc27819 */ /* 0x000fe200000116c1 */
[--C-:B------:R-:W-:Y:S01]  /*2cc0*/  IMAD.MOV.U32 R193, RZ, RZ, R203.reuse ;  /* 0x000000ffffc17224 */ /* 0x100fe200078e00cb */
[----:B------:R-:W-:-:S02]  /*2cd0*/  SHF.R.U64 R205, R202, 0x10, R203 ;  /* 0x00000010cacd7819 */ /* 0x000fc400000012cb */
[----:B------:R-:W-:Y:S02]  /*2ce0*/  SHF.R.U32.HI R202, RZ, 0x10, R203 ;  /* 0x00000010ffca7819 */ /* 0x000fe400000116cb */
[----:B------:R-:W3:Y:S01]  /*2cf0*/  LDL R203, [R1+0x8] ;  /* 0x0000080001cb7983 */ /* 0x000ee20000100800 */
[----:B------:R-:W-:Y:S01]  /*2d00*/  HADD2.F32 R217, -RZ, R192.H0_H0 ;  /* 0x200000c0ffd97230 */ /* 0x000fe20000004100 */
[----:B------:R-:W-:Y:S02]  /*2d10*/  FMUL.FTZ R192, R3, R173 ;  /* 0x000000ad03c07220 */ /* 0x000fe40000410000 */
[----:B------:R-:W3:Y:S01]  /*2d20*/  LDL R173, [R1] ;  /* 0x0000000001ad7983 */ /* 0x000ee20000100800 */
[----:B------:R-:W-:Y:S01]  /*2d30*/  HADD2.F32 R205, -RZ, R205.H0_H0 ;  /* 0x200000cdffcd7230 */ /* 0x000fe20000004100 */
[----:B------:R-:W-:Y:S02]  /*2d40*/  FADD.FTZ R73, R73, R217 ;  /* 0x000000d949497221 */ /* 0x000fe40000010000 */
[----:B------:R-:W-:Y:S01]  /*2d50*/  FFMA.FTZ R45, R192, R217, R45 ;  /* 0x000000d9c02d7223 */ /* 0x000fe2000001002d */
[----:B------:R-:W-:Y:S01]  /*2d60*/  HADD2.F32 R204, -RZ, R204.H0_H0 ;  /* 0x200000ccffcc7230 */ /* 0x000fe20000004100 */
[----:B------:R-:W-:Y:S01]  /*2d70*/  FADD.FTZ R199, R199, R218 ;  /* 0x000000dac7c77221 */ /* 0x000fe20000010000 */
[----:B------:R-:W-:Y:S01]  /*2d80*/  HADD2.F32 R202, -RZ, R202.H0_H0 ;  /* 0x200000caffca7230 */ /* 0x000fe20000004100 */
[----:B------:R-:W-:Y:S01]  /*2d90*/  FFMA.FTZ R201, R191, R218, R201 ;  /* 0x000000dabfc97223 */ /* 0x000fe200000100c9 */
[----:B------:R-:W-:Y:S01]  /*2da0*/  IADD3 R206, R206, 0x100, RZ ;  /* 0x00000100cece7810 */ /* 0x000fe20007ffe0ff */
[----:B------:R-:W-:-:S02]  /*2db0*/  FADD.FTZ R125, R125, R205 ;  /* 0x000000cd7d7d7221 */ /* 0x000fc40000010000 */
[-C--:B------:R-:W-:Y:S02]  /*2dc0*/  FFMA.FTZ R97, R192, R205.reuse, R97 ;  /* 0x000000cdc0617223 */ /* 0x080fe40000010061 */
[----:B------:R-:W-:Y:S02]  /*2dd0*/  FADD.FTZ R74, R74, R204 ;  /* 0x000000cc4a4a7221 */ /* 0x000fe40000010000 */
[----:B------:R-:W-:Y:S02]  /*2de0*/  FADD.FTZ R127, R127, R202 ;  /* 0x000000ca7f7f7221 */ /* 0x000fe40000010000 */
[----:B--2---:R-:W-:-:S04]  /*2df0*/  FMUL.FTZ R172, R172, R205 ;  /* 0x000000cdacac7220 */ /* 0x004fc80000410000 */
[----:B----4-:R-:W-:Y:S01]  /*2e00*/  FFMA.FTZ R217, R215, R217, R172 ;  /* 0x000000d9d7d97223 */ /* 0x010fe200000100ac */
[----:B------:R-:W-:Y:S01]  /*2e10*/  HADD2.F32 R172, -RZ, R193.H0_H0 ;  /* 0x200000c1ffac7230 */ /* 0x000fe20000004100 */
[----:B------:R-:W-:Y:S01]  /*2e20*/  FMUL.FTZ R193, R3, R174 ;  /* 0x000000ae03c17220 */ /* 0x000fe20000410000 */
[----:B------:R-:W-:-:S03]  /*2e30*/  HADD2.F32 R215, -RZ, R194.H0_H0 ;  /* 0x200000c2ffd77230 */ /* 0x000fc60000004100 */
[-C--:B---3--:R-:W-:Y:S02]  /*2e40*/  FMUL.FTZ R216, R216, R172.reuse ;  /* 0x000000acd8d87220 */ /* 0x088fe40000410000 */
        /* <DEDUP_REMOVED lines=12> */
[----:B------:R-:W-:Y:S02]  /*2f10*/  FFMA.FTZ R46, R193, R204, R46 ;  /* 0x000000ccc12e7223 */ /* 0x000fe4000001002e */
[C---:B------:R-:W-:Y:S02]  /*2f20*/  FFMA.FTZ R99, R194.reuse, R202, R99 ;  /* 0x000000cac2637223 */ /* 0x040fe40000010063 */
[----:B------:R-:W-:Y:S02]  /*2f30*/  FADD.FTZ R199, R199, R215 ;  /* 0x000000d7c7c77221 */ /* 0x000fe40000010000 */
[----:B------:R-:W-:Y:S02]  /*2f40*/  FFMA.FTZ R201, R194, R215, R201 ;  /* 0x000000d7c2c97223 */ /* 0x000fe400000100c9 */
.L_x_2274:
[----:B------:R-:W-:Y:S05]  /*2f50*/  BSYNC B0 ;  /* 0x0000000000007941 */ /* 0x000fea0003800000 */
.L_x_2273:
[----:B------:R-:W-:Y:S01]  /*2f60*/  BSSY B0, `(.L_x_2275) ;  /* 0x0000055000007945 */ /* 0x000fe20003800000 */
[----:B------:R-:W-:Y:S05]  /*2f70*/  @!P2 BRA `(.L_x_2276) ;  /* 0x000005300000a947 */ /* 0x000fea0003800000 */
[----:B------:R-:W-:Y:S02]  /*2f80*/  ISETP.NE.U32.AND P3, PT, RZ, c[0x0][0x250], PT ;  /* 0x00009400ff007a0c */ /* 0x000fe40003f65070 */
[----:B------:R-:W-:-:S02]  /*2f90*/  SHF.L.U32 R204, R206, 0x2, RZ ;  /* 0x00000002cecc7819 */ /* 0x000fc400000006ff */
[----:B------:R-:W-:Y:S02]  /*2fa0*/  ISETP.NE.AND.EX P3, PT, RZ, c[0x0][0x254], PT, P3 ;  /* 0x00009500ff007a0c */ /* 0x000fe40003f65330 */
[----:B------:R-:W-:-:S11]  /*2fb0*/  SHF.L.U64.HI R18, R206, 0x2, RZ ;  /* 0x00000002ce127819 */ /* 0x000fd600000102ff */
        /* <DEDUP_REMOVED lines=23> */
[----:B---3--:R-:W-:-:S02]  /*3130*/  MOV R210, R202 ;  /* 0x000000ca00d27202 */ /* 0x008fc40000000f00 */
[----:B0-----:R-:W-:-:S03]  /*3140*/  SHF.R.U64 R205, R202, 0x10, R203 ;  /* 0x00000010cacd7819 */ /* 0x001fc600000012cb */
[----:B------:R-:W-:Y:S01]  /*3150*/  HADD2.F32 R210, -RZ, R210.H0_H0 ;  /* 0x200000d2ffd27230 */ /* 0x000fe20000004100 */
[C---:B----4-:R-:W-:Y:S02]  /*3160*/  FADD.FTZ R172, -R195.reuse, R172 ;  /* 0x000000acc3ac7221 */ /* 0x050fe40000010100 */
[C---:B------:R-:W-:Y:S02]  /*3170*/  FADD.FTZ R173, -R195.reuse, R173 ;  /* 0x000000adc3ad7221 */ /* 0x040fe40000010100 */
[C---:B------:R-:W-:Y:S02]  /*3180*/  FADD.FTZ R174, -R195.reuse, R174 ;  /* 0x000000aec3ae7221 */ /* 0x040fe40000010100 */
[----:B------:R-:W-:Y:S01]  /*3190*/  FADD.FTZ R175, -R195, R175 ;  /* 0x000000afc3af7221 */ /* 0x000fe20000010100 */
[----:B--2---:R-:W-:Y:S02]  /*31a0*/  MOV R195, R196 ;  /* 0x000000c400c37202 */ /* 0x004fe40000000f00 */
[----:B------:R-:W-:Y:S01]  /*31b0*/  SHF.R.U64 R196, R196, 0x10, R197 ;  /* 0x00000010c4c47819 */ /* 0x000fe200000012c5 */
[----:B------:R-:W-:-:S02]  /*31c0*/  HADD2.F32 R205, -RZ, R205.H0_H0 ;  /* 0x200000cdffcd7230 */ /* 0x000fc40000004100 */
[----:B------:R-:W-:Y:S01]  /*31d0*/  HADD2.F32 R214, -RZ, R195.H0_H0 ;  /* 0x200000c3ffd67230 */ /* 0x000fe20000004100 */
[----:B------:R-:W-:Y:S02]  /*31e0*/  FMUL.FTZ R195, R3, R172 ;  /* 0x000000ac03c37220 */ /* 0x000fe40000410000 */
[----:B------:R-:W-:Y:S01]  /*31f0*/  FMUL.FTZ R172, R250, R210 ;  /* 0x000000d2faac7220 */ /* 0x000fe20000410000 */
[----:B------:R-:W-:Y:S01]  /*3200*/  HADD2.F32 R213, -RZ, R196.H0_H0 ;  /* 0x200000c4ffd57230 */ /* 0x000fe20000004100 */
[----:B------:R-:W-:Y:S01]  /*3210*/  FADD.FTZ R76, R76, R214 ;  /* 0x000000d64c4c7221 */ /* 0x000fe20000010000 */
[--C-:B------:R-:W-:Y:S01]  /*3220*/  SHF.R.U32.HI R198, RZ, 0x10, R197.reuse ;  /* 0x00000010ffc67819 */ /* 0x100fe200000116c5 */
[-C--:B------:R-:W-:Y:S02]  /*3230*/  FFMA.FTZ R48, R195, R214.reuse, R48 ;  /* 0x000000d6c3307223 */ /* 0x080fe40000010030 */
[----:B------:R-:W-:Y:S02]  /*3240*/  IMAD.MOV.U32 R204, RZ, RZ, R197 ;  /* 0x000000ffffcc7224 */ /* 0x000fe400078e00c5 */
[----:B------:R-:W-:-:S02]  /*3250*/  FFMA.FTZ R214, R251, R214, R172 ;  /* 0x000000d6fbd67223 */ /* 0x000fc400000100ac */
[----:B------:R-:W-:Y:S02]  /*3260*/  FMUL.FTZ R196, R3, R173 ;  /* 0x000000ad03c47220 */ /* 0x000fe40000410000 */
[--C-:B------:R-:W-:Y:S02]  /*3270*/  IMAD.MOV.U32 R197, RZ, RZ, R203.reuse ;  /* 0x000000ffffc57224 */ /* 0x100fe400078e00cb */
[----:B------:R-:W-:Y:S01]  /*3280*/  FMUL.FTZ R172, R248, R205 ;  /* 0x000000cdf8ac7220 */ /* 0x000fe20000410000 */
[----:B------:R-:W-:Y:S01]  /*3290*/  SHF.R.U32.HI R202, RZ, 0x10, R203 ;  /* 0x00000010ffca7819 */ /* 0x000fe200000116cb */
[----:B------:R-:W-:Y:S02]  /*32a0*/  FADD.FTZ R77, R77, R213 ;  /* 0x000000d54d4d7221 */ /* 0x000fe40000010000 */
[-C--:B------:R-:W-:Y:S02]  /*32b0*/  FFMA.FTZ R49, R196, R213.reuse, R49 ;  /* 0x000000d5c4317223 */ /* 0x080fe40000010031 */
[----:B------:R-:W-:Y:S01]  /*32c0*/  FFMA.FTZ R213, R249, R213, R172 ;  /* 0x000000d5f9d57223 */ /* 0x000fe200000100ac */
[----:B------:R-:W-:Y:S01]  /*32d0*/  HADD2.F32 R172, -RZ, R197.H0_H0 ;  /* 0x200000c5ffac7230 */ /* 0x000fe20000004100 */
[----:B------:R-:W-:Y:S01]  /*32e0*/  FMUL.FTZ R197, R3, R174 ;  /* 0x000000ae03c57220 */ /* 0x000fe20000410000 */
[----:B------:R-:W-:Y:S01]  /*32f0*/  HADD2.F32 R204, -RZ, R204.H0_H0 ;  /* 0x200000ccffcc7230 */ /* 0x000fe20000004100 */
[----:B------:R-:W-:Y:S01]  /*3300*/  FADD.FTZ R199, R199, R214 ;  /* 0x000000d6c7c77221 */ /* 0x000fe20000010000 */
[----:B------:R-:W-:Y:S01]  /*3310*/  HADD2.F32 R202, -RZ, R202.H0_H0 ;  /* 0x200000caffca7230 */ /* 0x000fe20000004100 */
[----:B------:R-:W-:-:S02]  /*3320*/  FMUL.FTZ R211, R246, R172 ;  /* 0x000000acf6d37220 */ /* 0x000fc40000410000 */
[C---:B------:R-:W-:Y:S02]  /*3330*/  FFMA.FTZ R201, R195.reuse, R214, R201 ;  /* 0x000000d6c3c97223 */ /* 0x040fe400000100c9 */
[----:B------:R-:W-:Y:S02]  /*3340*/  FADD.FTZ R128, R128, R210 ;  /* 0x000000d280807221 */ /* 0x000fe40000010000 */
[----:B------:R-:W-:Y:S01]  /*3350*/  FFMA.FTZ R100, R195, R210, R100 ;  /* 0x000000d2c3647223 */ /* 0x000fe20000010064 */
[----:B------:R-:W-:Y:S01]  /*3360*/  HADD2.F32 R210, -RZ, R198.H0_H0 ;  /* 0x200000c6ffd27230 */ /* 0x000fe20000004100 */
[----:B------:R-:W-:Y:S02]  /*3370*/  FADD.FTZ R130, R130, R172 ;  /* 0x000000ac82827221 */ /* 0x000fe40000010000 */
[----:B------:R-:W-:Y:S02]  /*3380*/  FFMA.FTZ R102, R197, R172, R102 ;  /* 0x000000acc5667223 */ /* 0x000fe40000010066 */
[----:B------:R-:W-:-:S02]  /*3390*/  FMUL.FTZ R198, R3, R175 ;  /* 0x000000af03c67220 */ /* 0x000fc40000410000 */
[----:B------:R-:W-:Y:S02]  /*33a0*/  FFMA.FTZ R211, R247, R204, R211 ;  /* 0x000000ccf7d37223 */ /* 0x000fe400000100d3 */
        /* <DEDUP_REMOVED lines=13> */
[C---:B------:R-:W-:Y:S02]  /*3480*/  FFMA.FTZ R103, R198.reuse, R202, R103 ;  /* 0x000000cac6677223 */ /* 0x040fe40000010067 */
[----:B------:R-:W-:Y:S02]  /*3490*/  FADD.FTZ R199, R199, R210 ;  /* 0x000000d2c7c77221 */ /* 0x000fe40000010000 */
[----:B------:R-:W-:Y:S02]  /*34a0*/  FFMA.FTZ R201, R198, R210, R201 ;  /* 0x000000d2c6c97223 */ /* 0x000fe400000100c9 */
.L_x_2276:
[----:B------:R-:W-:Y:S05]  /*34b0*/  BSYNC B0 ;  /* 0x0000000000007941 */ /* 0x000fea0003800000 */
.L_x_2275:
[----:B------:R-:W-:Y:S01]  /*34c0*/  ISETP.GE.U32.AND P3, PT, R5, 0x700, PT ;  /* 0x000007000500780c */ /* 0x000fe20003f66070 */
[----:B------:R-:W-:-:S12]  /*34d0*/  BSSY B0, `(.L_x_2277) ;  /* 0x0000054000007945 */ /* 0x000fd80003800000 */
[----:B------:R-:W-:Y:S05]  /*34e0*/  @!P3 BRA `(.L_x_2278) ;  /* 0x000005200000b947 */ /* 0x000fea0003800000 */
[----:B------:R-:W-:Y:S02]  /*34f0*/  ISETP.NE.U32.AND P3, PT, RZ, c[0x0][0x250], PT ;  /* 0x00009400ff007a0c */ /* 0x000fe40003f65070 */
[----:B------:R-:W-:Y:S02]  /*3500*/  SHF.L.U32 R180, R206, 0x2, RZ ;  /* 0x00000002ceb47819 */ /* 0x000fe400000006ff */
[----:B------:R-:W-:Y:S02]  /*3510*/  ISETP.NE.AND.EX P3, PT, RZ, c[0x0][0x254], PT, P3 ;  /* 0x00009500ff007a0c */ /* 0x000fe40003f65330 */
[----:B------:R-:W-:-:S11]  /*3520*/  SHF.R.U32.HI R174, RZ, 0x1e, R206 ;  /* 0x0000001effae7819 */ /* 0x000fd600000116ce */
        /* <DEDUP_REMOVED lines=21> */
[----:B--2---:R-:W-:Y:S02]  /*3680*/  MOV R206, R178 ;  /* 0x000000b200ce7202 */ /* 0x004fe40000000f00 */
[----:B---3--:R-:W-:Y:S01]  /*3690*/  MOV R205, R202 ;  /* 0x000000ca00cd7202 */ /* 0x008fe20000000f00 */
[C---:B----4-:R-:W-:Y:S02]  /*36a0*/  FADD.FTZ R204, -R200.reuse, R172 ;  /* 0x000000acc8cc7221 */ /* 0x050fe40000010100 */
[C---:B------:R-:W-:Y:S02]  /*36b0*/  FADD.FTZ R173, -R200.reuse, R173 ;  /* 0x000000adc8ad7221 */ /* 0x040fe40000010100 */
[C---:B------:R-:W-:Y:S02]  /*36c0*/  FADD.FTZ R174, -R200.reuse, R174 ;  /* 0x000000aec8ae7221 */ /* 0x040fe40000010100 */
[----:B------:R-:W-:Y:S01]  /*36d0*/  FADD.FTZ R175, -R200, R175 ;  /* 0x000000afc8af7221 */ /* 0x000fe20000010100 */
[----:B------:R-:W-:Y:S01]  /*36e0*/  SHF.R.U64 R200, R178, 0x10, R179 ;  /* 0x00000010b2c87819 */ /* 0x000fe200000012b3 */
[----:B------:R-:W-:Y:S01]  /*36f0*/  FMUL.FTZ R178, R3, R204 ;  /* 0x000000cc03b27220 */ /* 0x000fe20000410000 */
[--C-:B------:R-:W-:Y:S01]  /*3700*/  SHF.R.U64 R204, R202, 0x10, R203.reuse ;  /* 0x00000010cacc7819 */ /* 0x100fe200000012cb */
[----:B------:R-:W-:Y:S01]  /*3710*/  HADD2.F32 R205, -RZ, R205.H0_H0 ;  /* 0x200000cdffcd7230 */ /* 0x000fe20000004100 */
[----:B------:R-:W-:Y:S01]  /*3720*/  IMAD.MOV.U32 R202, RZ, RZ, R203 ;  /* 0x000000ffffca7224 */ /* 0x000fe200078e00cb */
[----:B------:R-:W-:-:S02]  /*3730*/  HADD2.F32 R206, -RZ, R206.H0_H0 ;  /* 0x200000ceffce7230 */ /* 0x000fc40000004100 */
[----:B------:R-:W-:Y:S01]  /*3740*/  HADD2.F32 R204, -RZ, R204.H0_H0 ;  /* 0x200000ccffcc7230 */ /* 0x000fe20000004100 */
[----:B------:R-:W-:Y:S01]  /*3750*/  FMUL.FTZ R234, R242, R205 ;  /* 0x000000cdf2ea7220 */ /* 0x000fe20000410000 */
[----:B------:R-:W-:Y:S01]  /*3760*/  SHF.R.U32.HI R203, RZ, 0x10, R203 ;  /* 0x00000010ffcb7819 */ /* 0x000fe200000116cb */
[--C-:B------:R-:W-:Y:S01]  /*3770*/  IMAD.MOV.U32 R182, RZ, RZ, R179.reuse ;  /* 0x000000ffffb67224 */ /* 0x100fe200078e00b3 */
[----:B------:R-:W-:Y:S01]  /*3780*/  HADD2.F32 R200, -RZ, R200.H0_H0 ;  /* 0x200000c8ffc87230 */ /* 0x000fe20000004100 */
[----:B------:R-:W-:Y:S01]  /*3790*/  FFMA.FTZ R234, R243, R206, R234 ;  /* 0x000000cef3ea7223 */ /* 0x000fe200000100ea */
[----:B------:R-:W-:Y:S01]  /*37a0*/  HADD2.F32 R202, -RZ, R202.H0_H0 ;  /* 0x200000caffca7230 */ /* 0x000fe20000004100 */
[----:B------:R-:W-:Y:S01]  /*37b0*/  FMUL.FTZ R212, R240, R204 ;  /* 0x000000ccf0d47220 */ /* 0x000fe20000410000 */
[----:B------:R-:W-:Y:S01]  /*37c0*/  SHF.R.U32.HI R172, RZ, 0x10, R179 ;  /* 0x00000010ffac7819 */ /* 0x000fe200000116b3 */
[----:B------:R-:W-:Y:S01]  /*37d0*/  HADD2.F32 R182, -RZ, R182.H0_H0 ;  /* 0x200000b6ffb67230 */ /* 0x000fe20000004100 */
[----:B------:R0:W5:Y:S01]  /*37e0*/  LDG.E R179, [R180.64] ;  /* 0x00000004b4b37981 */ /* 0x000162000c1e1900 */
[----:B------:R-:W-:Y:S01]  /*37f0*/  HADD2.F32 R203, -RZ, R203.H0_H0 ;  /* 0x200000cbffcb7230 */ /* 0x000fe20000004100 */
[----:B------:R-:W-:-:S02]  /*3800*/  FFMA.FTZ R212, R241, R200, R212 ;  /* 0x000000c8f1d47223 */ /* 0x000fc400000100d4 */
[----:B------:R-:W-:Y:S02]  /*3810*/  FMUL.FTZ R209, R238, R202 ;  /* 0x000000caeed17220 */ /* 0x000fe40000410000 */
[----:B------:R-:W-:Y:S02]  /*3820*/  FADD.FTZ R199, R199, R234 ;  /* 0x000000eac7c77221 */ /* 0x000fe40000010000 */
[----:B------:R-:W-:Y:S02]  /*3830*/  FFMA.FTZ R201, R178, R234, R201 ;  /* 0x000000eab2c97223 */ /* 0x000fe400000100c9 */
[C---:B0-----:R-:W-:Y:S01]  /*3840*/  FMUL.FTZ R180, R3.reuse, R173 ;  /* 0x000000ad03b47220 */ /* 0x041fe20000410000 */
[----:B------:R-:W-:Y:S01]  /*3850*/  HADD2.F32 R172, -RZ, R172.H0_H0 ;  /* 0x200000acffac7230 */ /* 0x000fe20000004100 */
[----:B------:R-:W-:Y:S02]  /*3860*/  FMUL.FTZ R181, R3, R174 ;  /* 0x000000ae03b57220 */ /* 0x000fe40000410000 */
[----:B------:R-:W-:-:S02]  /*3870*/  FFMA.FTZ R209, R239, R182, R209 ;  /* 0x000000b6efd17223 */ /* 0x000fc400000100d1 */
[----:B------:R-:W-:Y:S02]  /*3880*/  FMUL.FTZ R208, R236, R203 ;  /* 0x000000cbecd07220 */ /* 0x000fe40000410000 */
[----:B------:R-:W-:Y:S02]  /*3890*/  FADD.FTZ R199, R199, R212 ;  /* 0x000000d4c7c77221 */ /* 0x000fe40000010000 */
[----:B------:R-:W-:Y:S02]  /*38a0*/  FFMA.FTZ R201, R180, R212, R201 ;  /* 0x000000d4b4c97223 */ /* 0x000fe400000100c9 */
        /* <DEDUP_REMOVED lines=22> */
.L_x_2278:
[----:B------:R-:W-:Y:S05]  /*3a10*/  BSYNC B0 ;  /* 0x0000000000007941 */ /* 0x000fea0003800000 */
.L_x_2277:
        /* <DEDUP_REMOVED lines=8> */
.L_x_2314:
        /* <DEDUP_REMOVED lines=18> */
.L_x_2315:
        /* <DEDUP_REMOVED lines=56> */
[----:B------:R-:W-:-:S04]  /*3f40*/  @P3 F2FP.PACK_AB R174, RZ, R174 ;  /* 0x000000aeffae323e */ /* 0x000fc800000000ff */
        /* <DEDUP_REMOVED lines=18> */
[----:B------:R-:W-:-:S04]  /*4070*/  @P3 F2FP.PACK_AB R174, RZ, R174 ;  /* 0x000000aeffae323e */ /* 0x000fc800000000ff */
[----:B------:R-:W-:Y:S01]  /*4080*/  @P3 PRMT R10, R174, 0x7610, R10 ;  /* 0x00007610ae0a3816 */ /* 0x000fe2000000000a */
[----:B------:R-:W-:-:S04]  /*4090*/  @P4 IMAD.MOV.U32 R174, RZ, RZ, 0x10 ;  /* 0x00000010ffae4424 */ /* 0x000fc800078e00ff */
[----:B------:R-:W-:-:S05]  /*40a0*/  @P4 IMAD.WIDE.U32 R174, R4, R174, c[0x0][0x258] ;  /* 0x0000960004ae4625 */ /* 0x000fca00078e00ae */
[----:B------:R0:W-:Y:S01]  /*40b0*/  @P4 STG.E.128 [R174.64], R168 ;  /* 0x000000a8ae004986 */ /* 0x0001e2000c101d04 */
[----:B------:R-:W-:-:S04]  /*40c0*/  LOP3.LUT P4, RZ, R8, 0xff, RZ, 0xc0, !PT ;  /* 0x000000ff08ff7812 */ /* 0x000fc8000788c0ff */
[----:B------:R-:W-:Y:S02]  /*40d0*/  FSEL R199, R199, RZ, P4 ;  /* 0x000000ffc7c77208 */ /* 0x000fe40002000000 */
[----:B------:R-:W-:-:S04]  /*40e0*/  LOP3.LUT P4, RZ, R8, 0xff00, RZ, 0xc0, !PT ;  /* 0x0000ff0008ff7812 */ /* 0x000fc8000788c0ff */
[----:B------:R-:W-:Y:S01]  /*40f0*/  F2F.F16.F32 R199, R199 ;  /* 0x000000c700c77304 */ /* 0x000fe20000200800 */
[----:B0-----:R-:W-:Y:S02]  /*4100*/  FSEL R174, R202, RZ, P4 ;  /* 0x000000ffcaae7208 */ /* 0x001fe40002000000 */
[----:B------:R-:W-:-:S04]  /*4110*/  LOP3.LUT P4, RZ, R8, 0xff0000, RZ, 0xc0, !PT ;  /* 0x00ff000008ff7812 */ /* 0x000fc8000788c0ff */
[----:B------:R-:W-:Y:S01]  /*4120*/  FSEL R200, R200, RZ, P4 ;  /* 0x000000ffc8c87208 */ /* 0x000fe20002000000 */
[----:B------:R-:W0:Y:S01]  /*4130*/  F2F.F16.F32 R174, R174 ;  /* 0x000000ae00ae7304 */ /* 0x000e220000200800 */
[----:B------:R-:W-:-:S04]  /*4140*/  @P3 LOP3.LUT P4, RZ, R7, 0xff000000, RZ, 0xc0, !PT ;  /* 0xff00000007ff3812 */ /* 0x000fc8000788c0ff */
[C---:B------:R-:W-:Y:S02]  /*4150*/  @P3 FSEL R175, R201.reuse, RZ, P4 ;  /* 0x000000ffc9af3208 */ /* 0x040fe40002000000 */
[----:B------:R-:W-:Y:S01]  /*4160*/  LOP3.LUT P4, RZ, R8, 0xff000000, RZ, 0xc0, !PT ;  /* 0xff00000008ff7812 */ /* 0x000fe2000788c0ff */
[----:B------:R-:W-:Y:S01]  /*4170*/  F2F.F16.F32 R200, R200 ;  /* 0x000000c800c87304 */ /* 0x000fe20000200800 */
[----:B------:R-:W-:Y:S02]  /*4180*/  @P3 F2FP.PACK_AB R175, RZ, R175 ;  /* 0x000000afffaf323e */ /* 0x000fe400000000ff */
[----:B------:R-:W-:Y:S02]  /*4190*/  FSEL R201, R201, RZ, P4 ;  /* 0x000000ffc9c97208 */ /* 0x000fe40002000000 */
[----:B------:R-:W-:Y:S01]  /*41a0*/  @P3 PRMT R6, R175, 0x7610, R6 ;  /* 0x00007610af063816 */ /* 0x000fe20000000006 */
[----:B0-----:R-:W-:-:S03]  /*41b0*/  IMAD.WIDE.U32 R174, R174, 0x10000, RZ ;  /* 0x00010000aeae7825 */ /* 0x001fc600078e00ff */
[----:B------:R-:W0:Y:S02]  /*41c0*/  F2F.F16.F32 R201, R201 ;  /* 0x000000c900c97304 */ /* 0x000e240000200800 */
        /* <DEDUP_REMOVED lines=15> */
.L_x_2283:
[----:B------:R-:W-:Y:S02]  /*42c0*/  IADD3 R4, R4, 0x100, RZ ;  /* 0x0000010004047810 */ /* 0x000fe40007ffe0ff */
.L_x_2282:
[----:B------:R-:W-:Y:S05]  /*42d0*/  BSYNC B0 ;  /* 0x0000000000007941 */ /* 0x000fea0003800000 */
.L_x_2281:
        /* <DEDUP_REMOVED lines=47> */
[----:B------:R-:W-:Y:S02]  /*45d0*/  @P3 PRMT R10, R174, 0x7610, R10 ;  /* 0x00007610ae0a3816 */ /* 0x000fe4000000000a */
[----:B------:R-:W-:-:S05]  /*45e0*/  @P4 MOV R174, 0x10 ;  /* 0x0000001000ae4802 */ /* 0x000fca0000000f00 */
        /* <DEDUP_REMOVED lines=19> */
[----:B------:R-:W-:Y:S01]  /*4720*/  LOP3.LUT R174, R174, R199, RZ, 0xfc, !PT ;  /* 0x000000c7aeae7212 */ /* 0x000fe200078efcff */
[----:B0-----:R-:W-:-:S05]  /*4730*/  IMAD.U32 R201, R201, 0x10000, RZ ;  /* 0x00010000c9c97824 */ /* 0x001fca00078e00ff */
[----:B------:R-:W-:Y:S01]  /*4740*/  LOP3.LUT R175, R175, R201, R200, 0xfe, !PT ;  /* 0x000000c9afaf7212 */ /* 0x000fe200078efec8 */
[----:B------:R-:W-:-:S10]  /*4750*/  HFMA2.MMA R200, -RZ, RZ, 0, 4.76837158203125e-07 ;  /* 0x00000008ffc87435 */ /* 0x000fd400000001ff */
        /* <DEDUP_REMOVED lines=11> */
.L_x_2286:
[----:B------:R-:W-:Y:S02]  /*4810*/  IADD3 R4, R4, 0x100, RZ ;  /* 0x0000010004047810 */ /* 0x000fe40007ffe0ff */
.L_x_2285:
[----:B------:R-:W-:Y:S05]  /*4820*/  BSYNC B0 ;  /* 0x0000000000007941 */ /* 0x000fea0003800000 */
.L_x_2284:
        /* <DEDUP_REMOVED lines=83> */
.L_x_2289:
[----:B------:R-:W-:Y:S02]  /*4d60*/  IADD3 R4, R4, 0x100, RZ ;  /* 0x0000010004047810 */ /* 0x000fe40007ffe0ff */
.L_x_2288:
[----:B------:R-:W-:Y:S05]  /*4d70*/  BSYNC B0 ;  /* 0x0000000000007941 */ /* 0x000fea0003800000 */
.L_x_2287:
        /* <DEDUP_REMOVED lines=82> */
.L_x_2292:
[----:B------:R-:W-:Y:S02]  /*52a0*/  IADD3 R4, R4, 0x100, RZ ;  /* 0x0000010004047810 */ /* 0x000fe40007ffe0ff */
.L_x_2291:
[----:B------:R-:W-:Y:S05]  /*52b0*/  BSYNC B0 ;  /* 0x0000000000007941 */ /* 0x000fea0003800000 */
.L_x_2290:
        /* <DEDUP_REMOVED lines=82> */
.L_x_2295:
[----:B------:R-:W-:Y:S02]  /*57e0*/  IADD3 R4, R4, 0x100, RZ ;  /* 0x0000010004047810 */ /* 0x000fe40007ffe0ff */
.L_x_2294:
[----:B------:R-:W-:Y:S05]  /*57f0*/  BSYNC B0 ;  /* 0x0000000000007941 */ /* 0x000fea0003800000 */
.L_x_2293:
        /* <DEDUP_REMOVED lines=82> */
.L_x_2298:
[----:B------:R-:W-:Y:S02]  /*5d20*/  IADD3 R4, R4, 0x100, RZ ;  /* 0x0000010004047810 */ /* 0x000fe40007ffe0ff */
.L_x_2297:
[----:B------:R-:W-:Y:S05]  /*5d30*/  BSYNC B0 ;  /* 0x0000000000007941 */ /* 0x000fea0003800000 */
.L_x_2296:
        /* <DEDUP_REMOVED lines=32> */
[----:B------:R-:W-:Y:S01]  /*5f40*/  @P3 F2FP.PACK_AB R175, RZ, R175 ;  /* 0x000000afffaf323e */ /* 0x000fe200000000ff */
        /* <DEDUP_REMOVED lines=12> */
[----:B------:R-:W-:-:S02]  /*6010*/  @P3 F2FP.PACK_AB R173, RZ, R173 ;  /* 0x000000adffad323e */ /* 0x000fc400000000ff */
[----:B------:R-:W-:Y:S02]  /*6020*/  @P3 F2FP.PACK_AB R172, RZ, R172 ;  /* 0x000000acffac323e */ /* 0x000fe400000000ff */
[----:B------:R-:W-:Y:S02]  /*6030*/  @P3 PRMT R21, R173, 0x7610, R21 ;  /* 0x00007610ad153816 */ /* 0x000fe40000000015 */
[----:B------:R-:W-:Y:S02]  /*6040*/  @P3 PRMT R10, R172, 0x7610, R10 ;  /* 0x00007610ac0a3816 */ /* 0x000fe4000000000a */
        /* <DEDUP_REMOVED lines=12> */
[----:B0-----:R-:W-:Y:S01]  /*6110*/  F2F.F16.F32 R172, R175 ;  /* 0x000000af00ac7304 */ /* 0x001fe20000200800 */
[----:B------:R-:W-:-:S04]  /*6120*/  LOP3.LUT P4, RZ, R179, 0xff, RZ, 0xc0, !PT ;  /* 0x000000ffb3ff7812 */ /* 0x000fc8000788c0ff */
[----:B------:R-:W-:-:S03]  /*6130*/  FSEL R174, R174, RZ, P4 ;  /* 0x000000ffaeae7208 */ /* 0x000fc60002000000 */
[----:B------:R-:W0:Y:S08]  /*6140*/  F2F.F16.F32 R173, R3 ;  /* 0x0000000300ad7304 */ /* 0x000e300000200800 */
[----:B------:R-:W1:Y:S08]  /*6150*/  F2F.F16.F32 R199, R199 ;  /* 0x000000c700c77304 */ /* 0x000e700000200800 */
[----:B------:R0:W2:Y:S02]  /*6160*/  F2F.F16.F32 R3, R174 ;  /* 0x000000ae00037304 */ /* 0x0000a40000200800 */
[----:B0-----:R-:W-:Y:S01]  /*6170*/  SHF.L.U32 R174, R173, 0x10, RZ ;  /* 0x00000010adae7819 */ /* 0x001fe200000006ff */
        /* <DEDUP_REMOVED lines=15> */
.L_x_2300:
[----:B------:R-:W-:Y:S05]  /*6270*/  BSYNC B0 ;  /* 0x0000000000007941 */ /* 0x000fea0003800000 */
.L_x_2299:
[----:B------:R-:W-:Y:S02]  /*6280*/  LOP3.LUT P3, RZ, R235, 0xff, RZ, 0xc0, !PT ;  /* 0x000000ffebff7812 */ /* 0x000fe4000786c0ff */
[----:B------:R-:W-:Y:S02]  /*6290*/  IADD3 R2, R2, c[0x0][0x160], RZ ;  /* 0x0000580002027a10 */ /* 0x000fe40007ffe0ff */
[----:B------:R-:W-:Y:S02]  /*62a0*/  SEL R235, RZ, 0x1, P3 ;  /* 0x00000001ffeb7807 */ /* 0x000fe40001800000 */
[----:B------:R-:W-:-:S13]  /*62b0*/  ISETP.GE.AND P3, PT, R2, c[0x0][0x164], PT ;  /* 0x0000590002007a0c */ /* 0x000fda0003f66270 */
[----:B0-----:R-:W-:Y:S01]  /*62c0*/  @P3 CALL.REL.NOINC `(.L_x_2264) ;  /* 0x0000001000003944 */ /* 0x001fe20003c00000 */
[----:B------:R-:W-:Y:S05]  /*62d0*/  BRA `(.L_x_2301) ;  /* 0xffffae2000007947 */ /* 0x000fea000383ffff */
.L_x_2264:
        /* <DEDUP_REMOVED lines=19> */
.L_x_2303:
[----:B------:R-:W-:Y:S05]  /*6410*/  BSYNC B0 ;  /* 0x0000000000007941 */ /* 0x000fea0003800000 */
.L_x_2302:
        /* <DEDUP_REMOVED lines=13> */
.L_x_2305:
[----:B------:R-:W-:Y:S05]  /*64f0*/  BSYNC B0 ;  /* 0x0000000000007941 */ /* 0x000fea0003800000 */
.L_x_2304:
        /* <DEDUP_REMOVED lines=13> */
.L_x_2307:
[----:B------:R-:W-:Y:S05]  /*65d0*/  BSYNC B0 ;  /* 0x0000000000007941 */ /* 0x000fea0003800000 */
.L_x_2306:
        /* <DEDUP_REMOVED lines=12> */
.L_x_2309:
[----:B------:R-:W-:Y:S05]  /*66a0*/  BSYNC B0 ;  /* 0x0000000000007941 */ /* 0x000fea0003800000 */
.L_x_2308:
        /* <DEDUP_REMOVED lines=12> */
.L_x_2311:
[----:B------:R-:W-:Y:S05]  /*6770*/  BSYNC B0 ;  /* 0x0000000000007941 */ /* 0x000fea0003800000 */
.L_x_2310:
        /* <DEDUP_REMOVED lines=12> */
.L_x_2313:
[----:B------:R-:W-:Y:S05]  /*6840*/  BSYNC B0 ;  /* 0x0000000000007941 */ /* 0x000fea0003800000 */
.L_x_2312:
        /* <DEDUP_REMOVED lines=12> */
.L_x_2279:
[----:B------:R-:W-:Y:S01]  /*6910*/  HFMA2.MMA R174, -RZ, RZ, 0, 9.5367431640625e-07 ;  /* 0x00000010ffae7435 */ /* 0x000fe200000001ff */
[----:B------:R-:W-:Y:S01]  /*6920*/  IMAD.MOV.U32 R173, RZ, RZ, R199 ;  /* 0x000000ffffad7224 */ /* 0x000fe200078e00c7 */
[----:B------:R-:W-:Y:S01]  /*6930*/  MOV R203, 0xffffffff ;  /* 0xffffffff00cb7802 */ /* 0x000fe20000000f00 */
[----:B------:R-:W-:Y:S01]  /*6940*/  IMAD.MOV.U32 R204, RZ, RZ, 0x1f ;  /* 0x0000001fffcc7424 */ /* 0x000fe200078e00ff */
[----:B------:R-:W-:-:S02]  /*6950*/  MOV R172, 0x6970 ;  /* 0x0000697000ac7802 */ /* 0x000fc40000000f00 */
[----:B------:R-:W-:Y:S05]  /*6960*/  CALL.REL.NOINC `($__internal_76_$__cuda_sm70_shflsync_down_p) ;  /* 0x0000046000007944 */ /* 0x000fea0003c00000 */
[----:B-1----:R-:W-:Y:S01]  /*6970*/  IMAD.MOV.U32 R175, RZ, RZ, R174 ;  /* 0x000000ffffaf7224 */ /* 0x002fe200078e00ae */
[----:B------:R-:W-:Y:S05]  /*6980*/  BRA `(.L_x_2314) ;  /* 0xffffd11000007947 */ /* 0x000fea000383ffff */
.L_x_2280:
[----:B------:R-:W-:Y:S01]  /*6990*/  HFMA2.MMA R204, -RZ, RZ, 0, 1.847743988037109375e-06 ;  /* 0x0000001fffcc7435 */ /* 0x000fe200000001ff */
[----:B------:R-:W-:Y:S01]  /*69a0*/  MOV R173, R201 ;  /* 0x000000c900ad7202 */ /* 0x000fe20000000f00 */
[----:B------:R-:W-:Y:S01]  /*69b0*/  IMAD.MOV.U32 R174, RZ, RZ, 0x10 ;  /* 0x00000010ffae7424 */ /* 0x000fe200078e00ff */
[----:B------:R-:W-:Y:S01]  /*69c0*/  MOV R172, 0x69f0 ;  /* 0x000069f000ac7802 */ /* 0x000fe20000000f00 */
[----:B------:R-:W-:-:S02]  /*69d0*/  IMAD.MOV.U32 R203, RZ, RZ, -0x1 ;  /* 0xffffffffffcb7424 */ /* 0x000fc400078e00ff */
[----:B01----:R-:W-:Y:S05]  /*69e0*/  CALL.REL.NOINC `($__internal_76_$__cuda_sm70_shflsync_down_p) ;  /* 0x000003e000007944 */ /* 0x003fea0003c00000 */
[----:B------:R-:W-:Y:S01]  /*69f0*/  FADD.FTZ R199, R175, R199 ;  /* 0x000000c7afc77221 */ /* 0x000fe20000010000 */
[----:B------:R-:W-:Y:S01]  /*6a00*/  MOV R203, 0xffffffff ;  /* 0xffffffff00cb7802 */ /* 0x000fe20000000f00 */
[----:B-1----:R-:W-:Y:S01]  /*6a10*/  FADD.FTZ R201, R201, R174 ;  /* 0x000000aec9c97221 */ /* 0x002fe20000010000 */
[----:B------:R-:W-:Y:S01]  /*6a20*/  MOV R174, 0x8 ;  /* 0x0000000800ae7802 */ /* 0x000fe20000000f00 */
[----:B------:R-:W-:Y:S01]  /*6a30*/  IMAD.MOV.U32 R204, RZ, RZ, 0x1f ;  /* 0x0000001fffcc7424 */ /* 0x000fe200078e00ff */
[----:B------:R-:W-:Y:S01]  /*6a40*/  MOV R172, 0x6a70 ;  /* 0x00006a7000ac7802 */ /* 0x000fe20000000f00 */
[----:B------:R-:W-:-:S02]  /*6a50*/  IMAD.MOV.U32 R173, RZ, RZ, R199 ;  /* 0x000000ffffad7224 */ /* 0x000fc400078e00c7 */
[----:B------:R-:W-:Y:S05]  /*6a60*/  CALL.REL.NOINC `($__internal_76_$__cuda_sm70_shflsync_down_p) ;  /* 0x0000036000007944 */ /* 0x000fea0003c00000 */
[----:B-1----:R-:W-:Y:S01]  /*6a70*/  MOV R175, R174 ;  /* 0x000000ae00af7202 */ /* 0x002fe20000000f00 */
[----:B------:R-:W-:Y:S01]  /*6a80*/  HFMA2.MMA R174, -RZ, RZ, 0, 4.76837158203125e-07 ;  /* 0x00000008ffae7435 */ /* 0x000fe200000001ff */
[----:B------:R-:W-:Y:S01]  /*6a90*/  IMAD.MOV.U32 R173, RZ, RZ, R201 ;  /* 0x000000ffffad7224 */ /* 0x000fe200078e00c9 */
[----:B------:R-:W-:Y:S01]  /*6aa0*/  MOV R203, 0xffffffff ;  /* 0xffffffff00cb7802 */ /* 0x000fe20000000f00 */
[----:B------:R-:W-:Y:S01]  /*6ab0*/  IMAD.MOV.U32 R204, RZ, RZ, 0x1f ;  /* 0x0000001fffcc7424 */ /* 0x000fe200078e00ff */
[----:B------:R-:W-:-:S02]  /*6ac0*/  MOV R172, 0x6ae0 ;  /* 0x00006ae000ac7802 */ /* 0x000fc40000000f00 */
[----:B------:R-:W-:Y:S05]  /*6ad0*/  CALL.REL.NOINC `($__internal_76_$__cuda_sm70_shflsync_down_p) ;  /* 0x000002f000007944 */ /* 0x000fea0003c00000 */
[----:B------:R-:W-:Y:S01]  /*6ae0*/  FADD.FTZ R199, R175, R199 ;  /* 0x000000c7afc77221 */ /* 0x000fe20000010000 */
[----:B------:R-:W-:Y:S01]  /*6af0*/  HFMA2.MMA R204, -RZ, RZ, 0, 1.847743988037109375e-06 ;  /* 0x0000001fffcc7435 */ /* 0x000fe200000001ff */
[----:B-1----:R-:W-:Y:S01]  /*6b00*/  FADD.FTZ R201, R201, R174 ;  /* 0x000000aec9c97221 */ /* 0x002fe20000010000 */
[----:B------:R-:W-:Y:S01]  /*6b10*/  MOV R172, 0x6b60 ;  /* 0x00006b6000ac7802 */ /* 0x000fe20000000f00 */
[----:B------:R-:W-:Y:S01]  /*6b20*/  IMAD.MOV.U32 R174, RZ, RZ, 0x4 ;  /* 0x00000004ffae7424 */ /* 0x000fe200078e00ff */
[----:B------:R-:W-:Y:S01]  /*6b30*/  MOV R173, R199 ;  /* 0x000000c700ad7202 */ /* 0x000fe20000000f00 */
[----:B------:R-:W-:-:S02]  /*6b40*/  IMAD.MOV.U32 R203, RZ, RZ, -0x1 ;  /* 0xffffffffffcb7424 */ /* 0x000fc400078e00ff */
[----:B------:R-:W-:Y:S05]  /*6b50*/  CALL.REL.NOINC `($__internal_76_$__cuda_sm70_shflsync_down_p) ;  /* 0x0000027000007944 */ /* 0x000fea0003c00000 */
[----:B------:R-:W-:Y:S01]  /*6b60*/  HFMA2.MMA R204, -RZ, RZ, 0, 1.847743988037109375e-06 ;  /* 0x0000001fffcc7435 */ /* 0x000fe200000001ff */
[----:B-1----:R-:W-:Y:S01]  /*6b70*/  IMAD.MOV.U32 R175, RZ, RZ, R174 ;  /* 0x000000ffffaf7224 */ /* 0x002fe200078e00ae */
[----:B------:R-:W-:Y:S01]  /*6b80*/  MOV R173, R201 ;  /* 0x000000c900ad7202 */ /* 0x000fe20000000f00 */
[----:B------:R-:W-:Y:S01]  /*6b90*/  IMAD.MOV.U32 R174, RZ, RZ, 0x4 ;  /* 0x00000004ffae7424 */ /* 0x000fe200078e00ff */
[----:B------:R-:W-:Y:S01]  /*6ba0*/  MOV R172, 0x6bd0 ;  /* 0x00006bd000ac7802 */ /* 0x000fe20000000f00 */
[----:B------:R-:W-:-:S02]  /*6bb0*/  IMAD.MOV.U32 R203, RZ, RZ, -0x1 ;  /* 0xffffffffffcb7424 */ /* 0x000fc400078e00ff */
[----:B------:R-:W-:Y:S05]  /*6bc0*/  CALL.REL.NOINC `($__internal_76_$__cuda_sm70_shflsync_down_p) ;  /* 0x0000020000007944 */ /* 0x000fea0003c00000 */
        /* <DEDUP_REMOVED lines=9> */
[----:B------:R-:W-:Y:S01]  /*6c60*/  HFMA2.MMA R174, -RZ, RZ, 0, 1.1920928955078125e-07 ;  /* 0x00000002ffae7435 */ /* 0x000fe200000001ff */
        /* <DEDUP_REMOVED lines=20> */
[----:B-1----:R-:W-:Y:S01]  /*6db0*/  MOV R173, R174 ;  /* 0x000000ae00ad7202 */ /* 0x002fe20000000f00 */
[----:B------:R-:W-:Y:S05]  /*6dc0*/  BRA `(.L_x_2315) ;  /* 0xffffcdf000007947 */ /* 0x000fea000383ffff */
        .weak           $__internal_76_$__cuda_sm70_shflsync_down_p
        .type           $__internal_76_$__cuda_sm70_shflsync_down_p,@function
        .size           $__internal_76_$__cuda_sm70_shflsync_down_p,(.L_x_3438 - $__internal_76_$__cuda_sm70_shflsync_down_p)
$__internal_76_$__cuda_sm70_shflsync_down_p:
[----:B------:R-:W-:Y:S04]  /*6dd0*/  WARPSYNC R203 ;  /* 0x000000cb00007348 */ /* 0x000fe80003800000 */
[----:B------:R0:W1:Y:S02]  /*6de0*/  SHFL.DOWN PT, R174, R173, R174, R204 ;  /* 0x080000aeadae7389 */ /* 0x00006400000e00cc */
[----:B0-----:R-:W-:-:S04]  /*6df0*/  IMAD.MOV.U32 R173, RZ, RZ, 0x0 ;  /* 0x00000000ffad7424 */ /* 0x001fc800078e00ff */
[----:B------:R-:W-:Y:S05]  /*6e00*/  RET.REL.NODEC R172 `(_ZN10layer_norm31ln_parallel_residual_bwd_kernelINS_13Kernel_traitsI6__halfS2_fS2_fjLj7168ELj1ELj1ELj8ELj8ENS_18Kernel_traits_baseILj7168ES2_S2_fS2_fjLj256EEEEELb1ELb0ELb0EEEvNS_9BwdParamsE) ;  /* 0xffff91f0ac007950 */ /* 0x000fea0003c3ffff */
.L_x_2316:
        /* <DEDUP_REMOVED lines=15> */
.L_x_3438:


//--------------------- .text._ZN10layer_norm31ln_parallel_residual_bwd_kernelINS_13Kernel_traitsI6__halfS2_fS2_fjLj7168ELj1ELj1ELj8ELj8ENS_18Kernel_traits_baseILj7168ES2_S2_fS2_fjLj256EEEEELb1ELb0ELb1EEEvNS_9BwdParamsE --------------------------
	.section	.text._ZN10layer_norm31ln_parallel_residual_bwd_kernelINS_13Kernel_traitsI6__halfS2_fS2_fjLj7168ELj1ELj1ELj8ELj8ENS_18Kernel_traits_baseILj7168ES2_S2_fS2_fjLj256EEEEELb1ELb0ELb1EEEvNS_9BwdParamsE,"ax",@progbits
	.sectioninfo	@"SHI_REGISTERS=255"
	.align	128
        .global         _ZN10layer_norm31ln_parallel_residual_bwd_kernelINS_13Kernel_traitsI6__halfS2_fS2_fjLj7168ELj1ELj1ELj8ELj8ENS_18Kernel_traits_baseILj7168ES2_S2_fS2_fjLj256EEEEELb1ELb0ELb1EEEvNS_9BwdParamsE
        .type           _ZN10layer_norm31ln_parallel_residual_bwd_kernelINS_13Kernel_traitsI6__halfS2_fS2_fjLj7168ELj1ELj1ELj8ELj8ENS_18Kernel_traits_baseILj7168ES2_S2_fS2_fjLj256EEEEELb1ELb0ELb1EEEvNS_9BwdParamsE,@function
        .size           _ZN10layer_norm31ln_parallel_residual_bwd_kernelINS_13Kernel_traitsI6__halfS2_fS2_fjLj7168ELj1ELj1ELj8ELj8ENS_18Kernel_traits_baseILj7168ES2_S2_fS2_fjLj256EEEEELb1ELb0ELb1EEEvNS_9BwdParamsE,(.L_x_3439 - _ZN10layer_norm31ln_parallel_residual_bwd_kernelINS_13Kernel_traitsI6__halfS2_fS2_fjLj7168ELj1ELj1ELj8ELj8ENS_18Kernel_traits_baseILj7168ES2_S2_fS2_fjLj256EEEEELb1ELb0ELb1EEEvNS_9BwdParamsE)
        .other          _ZN10layer_norm31ln_parallel_residual_bwd_kernelINS_13Kernel_traitsI6__halfS2_fS2_fjLj7168ELj1ELj1ELj8ELj8ENS_18Kernel_traits_baseILj7168ES2_S2_fS2_fjLj256EEEEELb1ELb0ELb1EEEvNS_9BwdParamsE,@"STO_CUDA_ENTRY STV_DEFAULT"
_ZN10layer_norm31ln_parallel_residual_bwd_kernelINS_13Kernel_traitsI6__halfS2_fS2_fjLj7168ELj1ELj1ELj8ELj8ENS_18Kernel_traits_baseILj7168ES2_S2_fS2_fjLj256EEEEELb1ELb0ELb1EEEvNS_9BwdParamsE:
.text._ZN10layer_norm31ln_parallel_residual_bwd_kernelINS_13Kernel_traitsI6__halfS2_fS2_fjLj7168ELj1ELj1ELj8ELj8ENS_18Kernel_traits_baseILj7168ES2_S2_fS2_fjLj256EEEEELb1ELb0ELb1EEEvNS_9BwdParamsE:
        /* <DEDUP_REMOVED lines=65> */
.L_x_2317:
        /* <DEDUP_REMOVED lines=11> */
[----:B------:R0:W4:Y:S04]  /*04c0*/  LDG.E.64 R8, [R4.64] ;  /* 0x0000000404087981 */ /* 0x000128000c1e1b00 */
        /* <DEDUP_REMOVED lines=10> */
[----:B------:R-:W-:Y:S01]  /*0570*/  IMAD.MOV.U32 R236, RZ, RZ, RZ ;  /* 0x000000ffffec7224 */ /* 0x000fe200078e00ff */
[----:B------:R-:W-:Y:S01]  /*0580*/  CS2R R234, SRZ ;  /* 0x0000000000ea7805 */ /* 0x000fe2000001ff00 */
[----:B------:R-:W-:Y:S01]  /*0590*/  CS2R R232, SRZ ;  /* 0x0000000000e87805 */ /* 0x000fe2000001ff00 */
        /* <DEDUP_REMOVED lines=19> */
[----:B0-----:R-:W-:Y:S01]  /*06d0*/  CS2R R4, SRZ ;  /* 0x0000000000047805 */ /* 0x001fe2000001ff00 */
        /* <DEDUP_REMOVED lines=35> */
[----:B------:R0:W-:Y:S04]  /*0910*/  STL [R1+0x3c], R2 ;  /* 0x00003c0201007387 */ /* 0x0001e80000100800 */
[----:B------:R1:W-:Y:S01]  /*0920*/  STL [R1+0x2c], R0 ;  /* 0x00002c0001007387 */ /* 0x0003e20000100800 */
[----:B0-----:R-:W-:Y:S02]  /*0930*/  HADD2.F32 R2, -RZ, R24.H0_H0 ;  /* 0x20000018ff027230 */ /* 0x001fe40000004100 */
[----:B-1----:R-:W-:-:S03]  /*0940*/  HADD2.F32 R0, -RZ, R25.H0_H0 ;  /* 0x20000019ff007230 */ /* 0x002fc60000004100 */
        /* <DEDUP_REMOVED lines=12> */
[----:B------:R0:W-:Y:S01]  /*0a10*/  STL [R1+0x58], R2 ;  /* 0x0000580201007387 */ /* 0x0001e20000100800 */
[----:B------:R-:W-:-:S03]  /*0a20*/  SHF.R.U64 R68, R6, 0x10, R7 ;  /* 0x0000001006447819 */ /* 0x000fc60000001207 */
[----:B------:R1:W-:Y:S01]  /*0a30*/  STL [R1+0x48], R0 ;  /* 0x0000480001007387 */ /* 0x0003e20000100800 */
[----:B------:R-:W-:Y:S01]  /*0a40*/  SHF.R.U32.HI R66, RZ, 0x10, R7 ;  /* 0x00000010ff427819 */ /* 0x000fe20000011607 */
[----:B0-----:R-:W-:Y:S02]  /*0a50*/  HADD2.F32 R2, -RZ, R22.H0_H0 ;  /* 0x20000016ff027230 */ /* 0x001fe40000004100 */
[----:B-1----:R-:W-:Y:S01]  /*0a60*/  HADD2.F32 R0, -RZ, R23.H0_H0 ;  /* 0x20000017ff007230 */ /* 0x002fe20000004100 */
[--C-:B------:R-:W-:Y:S02]  /*0a70*/  SHF.R.U64 R64, R10, 0x10, R11.reuse ;  /* 0x000000100a407819 */ /* 0x100fe4000000120b */
[----:B------:R0:W-:Y:S01]  /*0a80*/  STL [R1+0x38], R2 ;  /* 0x0000380201007387 */ /* 0x0001e20000100800 */
[----:B------:R-:W-:Y:S01]  /*0a90*/  SHF.R.U32.HI R62, RZ, 0x10, R11 ;  /* 0x00000010ff3e7819 */ /* 0x000fe2000001160b */
[----:B------:R-:W-:Y:S01]  /*0aa0*/  HADD2.F32 R68, -RZ, R68.H0_H0 ;  /* 0x20000044ff447230 */ /* 0x000fe20000004100 */
[--C-:B------:R-:W-:Y:S01]  /*0ab0*/  SHF.R.U64 R60, R14, 0x10, R15.reuse ;  /* 0x000000100e3c7819 */ /* 0x100fe2000000120f */
[----:B------:R1:W-:Y:S01]  /*0ac0*/  STL [R1+0x28], R0 ;  /* 0x0000280001007387 */ /* 0x0003e20000100800 */
[----:B------:R-:W-:Y:S01]  /*0ad0*/  SHF.R.U32.HI R58, RZ, 0x10, R15 ;  /* 0x00000010ff3a7819 */ /* 0x000fe2000001160f */
[----:B------:R-:W-:Y:S01]  /*0ae0*/  HADD2.F32 R66, -RZ, R66.H0_H0 ;  /* 0x20000042ff427230 */ /* 0x000fe20000004100 */
[--C-:B------:R-:W-:Y:S01]  /*0af0*/  SHF.R.U64 R56, R20, 0x10, R21.reuse ;  /* 0x0000001014387819 */ /* 0x100fe20000001215 */
[----:B0-----:R-:W-:Y:S01]  /*0b00*/  HADD2.F32 R2, -RZ, R26.H0_H0 ;  /* 0x2000001aff027230 */ /* 0x001fe20000004100 */
[----:B------:R-:W-:Y:S01]  /*0b10*/  SHF.R.U32.HI R54, RZ, 0x10, R21 ;  /* 0x00000010ff367819 */ /* 0x000fe20000011615 */
[----:B-1----:R-:W-:Y:S01]  /*0b20*/  HADD2.F32 R0, -RZ, R27.H0_H0 ;  /* 0x2000001bff007230 */ /* 0x002fe20000004100 */
[--C-:B------:R-:W-:Y:S01]  /*0b30*/  SHF.R.U64 R52, R24, 0x10, R25.reuse ;  /* 0x0000001018347819 */ /* 0x100fe20000001219 */
[----:B------:R-:W-:Y:S01]  /*0b40*/  HADD2.F32 R64, -RZ, R64.H0_H0 ;  /* 0x20000040ff407230 */ /* 0x000fe20000004100 */
[----:B------:R-:W-:Y:S01]  /*0b50*/  STL [R1+0x18], R2 ;  /* 0x0000180201007387 */ /* 0x000fe20000100800 */
[----:B------:R-:W-:Y:S01]  /*0b60*/  HADD2.F32 R62, -RZ, R62.H0_H0 ;  /* 0x2000003eff3e7230 */ /* 0x000fe20000004100 */
[----:B------:R-:W-:Y:S01]  /*0b70*/  SHF.R.U32.HI R16, RZ, 0x10, R25 ;  /* 0x00000010ff107819 */ /* 0x000fe20000011619 */
[----:B------:R-:W-:Y:S01]  /*0b80*/  HADD2.F32 R60, -RZ, R60.H0_H0 ;  /* 0x2000003cff3c7230 */ /* 0x000fe20000004100 */
[----:B------:R-:W-:Y:S01]  /*0b90*/  STL [R1+0x8], R0 ;  /* 0x0000080001007387 */ /* 0x000fe20000100800 */
[----:B------:R-:W-:-:S02]  /*0ba0*/  HADD2.F32 R58, -RZ, R58.H0_H0 ;  /* 0x2000003aff3a7230 */ /* 0x000fc40000004100 */
[----:B------:R-:W-:Y:S01]  /*0bb0*/  HADD2.F32 R56, -RZ, R56.H0_H0 ;  /* 0x20000038ff387230 */ /* 0x000fe20000004100 */
[----:B------:R-:W-:Y:S01]  /*0bc0*/  STL [R1+0x94], R68 ;  /* 0x0000944401007387 */ /* 0x000fe20000100800 */
[----:B------:R-:W-:Y:S01]  /*0bd0*/  HADD2.F32 R54, -RZ, R54.H0_H0 ;  /* 0x20000036ff367230 */ /* 0x000fe20000004100 */
[--C-:B------:R-:W-:Y:S02]  /*0be0*/  SHF.R.U64 R67, R8, 0x10, R9.reuse ;  /* 0x0000001008437819 */ /* 0x100fe40000001209 */
[----:B------:R-:W-:Y:S01]  /*0bf0*/  STL [R1+0x84], R66 ;  /* 0x0000844201007387 */ /* 0x000fe20000100800 */
[----:B------:R-:W-:Y:S01]  /*0c00*/  HADD2.F32 R52, -RZ, R52.H0_H0 ;  /* 0x20000034ff347230 */ /* 0x000fe20000004100 */
[----:B------:R-:W-:Y:S02]  /*0c10*/  SHF.R.U32.HI R65, RZ, 0x10, R9 ;  /* 0x00000010ff417819 */ /* 0x000fe40000011609 */
[----:B------:R-:W-:Y:S01]  /*0c20*/  STL [R1+0x74], R64 ;  /* 0x0000744001007387 */ /* 0x000fe20000100800 */
[----:B------:R-:W-:Y:S01]  /*0c30*/  HADD2.F32 R16, -RZ, R16.H0_H0 ;  /* 0x20000010ff107230 */ /* 0x000fe20000004100 */
[----:B------:R-:W-:-:S02]  /*0c40*/  SHF.R.U64 R63, R12, 0x10, R13 ;  /* 0x000000100c3f7819 */ /* 0x000fc4000000120d */
[----:B------:R-:W-:Y:S04]  /*0c50*/  STL [R1+0x64], R62 ;  /* 0x0000643e01007387 */ /* 0x000fe80000100800 */
[----:B------:R-:W-:Y:S04]  /*0c60*/  STL [R1+0x54], R60 ;  /* 0x0000543c01007387 */ /* 0x000fe80000100800 */
[----:B------:R-:W-:Y:S01]  /*0c70*/  STL [R1+0x44], R58 ;  /* 0x0000443a01007387 */ /* 0x000fe20000100800 */
[----:B------:R-:W-:-:S03]  /*0c80*/  SHF.R.U32.HI R61, RZ, 0x10, R13 ;  /* 0x00000010ff3d7819 */ /* 0x000fc6000001160d */
[----:B------:R-:W-:Y:S01]  /*0c90*/  STL [R1+0x34], R56 ;  /* 0x0000343801007387 */ /* 0x000fe20000100800 */
[----:B------:R-:W-:-:S03]  /*0ca0*/  SHF.R.U64 R59, R18, 0x10, R19 ;  /* 0x00000010123b7819 */ /* 0x000fc60000001213 */
[----:B------:R0:W-:Y:S01]  /*0cb0*/  STL [R1+0x24], R54 ;  /* 0x0000243601007387 */ /* 0x0001e20000100800 */
[----:B------:R-:W-:-:S03]  /*0cc0*/  SHF.R.U32.HI R57, RZ, 0x10, R19 ;  /* 0x00000010ff397819 */ /* 0x000fc60000011613 */
[----:B------:R1:W-:Y:S04]  /*0cd0*/  STL [R1+0x14], R52 ;  /* 0x0000143401007387 */ /* 0x0003e80000100800 */
[----:B------:R2:W-:Y:S01]  /*0ce0*/  STL [R1+0x4], R16 ;  /* 0x0000041001007387 */ /* 0x0005e20000100800 */
[----:B0-----:R-:W-:Y:S02]  /*0cf0*/  HADD2.F32 R54, -RZ, R67.H0_H0 ;  /* 0x20000043ff367230 */ /* 0x001fe40000004100 */
[----:B-1----:R-:W-:-:S03]  /*0d00*/  HADD2.F32 R52, -RZ, R65.H0_H0 ;  /* 0x20000041ff347230 */ /* 0x002fc60000004100 */
[----:B------:R0:W-:Y:S01]  /*0d10*/  STL [R1+0x90], R54 ;  /* 0x0000903601007387 */ /* 0x0001e20000100800 */
[----:B--2---:R-:W-:-:S03]  /*0d20*/  HADD2.F32 R16, -RZ, R63.H0_H0 ;  /* 0x2000003fff107230 */ /* 0x004fc60000004100 */
[----:B------:R1:W-:Y:S01]  /*0d30*/  STL [R1+0x80], R52 ;  /* 0x0000803401007387 */ /* 0x0003e20000100800 */
[--C-:B------:R-:W-:Y:S02]  /*0d40*/  SHF.R.U64 R55, R22, 0x10, R23.reuse ;  /* 0x0000001016377819 */ /* 0x100fe40000001217 */
[----:B------:R-:W-:Y:S01]  /*0d50*/  SHF.R.U32.HI R53, RZ, 0x10, R23 ;  /* 0x00000010ff357819 */ /* 0x000fe20000011617 */
[----:B------:R2:W-:Y:S01]  /*0d60*/  STL [R1+0x70], R16 ;  /* 0x0000701001007387 */ /* 0x0005e20000100800 */
[----:B0-----:R-:W-:Y:S01]  /*0d70*/  HADD2.F32 R54, -RZ, R61.H0_H0 ;  /* 0x2000003dff367230 */ /* 0x001fe20000004100 */
[--C-:B------:R-:W-:Y:S01]  /*0d80*/  SHF.R.U64 R18, R26, 0x10, R27.reuse ;  /* 0x000000101a127819 */ /* 0x100fe2000000121b */
[----:B-1----:R-:W-:Y:S01]  /*0d90*/  HADD2.F32 R52, -RZ, R59.H0_H0 ;  /* 0x2000003bff347230 */ /* 0x002fe20000004100 */
[----:B------:R-:W-:Y:S01]  /*0da0*/  SHF.R.U32.HI R15, RZ, 0x10, R27 ;  /* 0x00000010ff0f7819 */ /* 0x000fe2000001161b */
[----:B--2---:R-:W-:Y:S01]  /*0db0*/  HADD2.F32 R16, -RZ, R57.H0_H0 ;  /* 0x20000039ff107230 */ /* 0x004fe20000004100 */
        /* <DEDUP_REMOVED lines=10> */
[----:B------:R0:W-:Y:S01]  /*0e60*/  STL [R1], R15 ;  /* 0x0000000f01007387 */ /* 0x0001e20000100800 */
        /* <DEDUP_REMOVED lines=8> */
[----:B------:R-:W-:Y:S01]  /*0ef0*/  SHF.R.U32.HI R237, RZ, 0x10, R33 ;  /* 0x00000010ffed7819 */ /* 0x000fe20000011621 */
[----:B------:R-:W-:Y:S01]  /*0f00*/  HFMA2.MMA R19, -RZ, RZ, 0, 0 ;  /* 0x00000000ff137435 */ /* 0x000fe200000001ff */
[----:B------:R-:W-:Y:S01]  /*0f10*/  HADD2.F32 R252, -RZ, R28.H0_H0 ;  /* 0x2000001cfffc7230 */ /* 0x000fe20000004100 */
[----:B------:R-:W-:Y:S01]  /*0f20*/  IMAD.MOV.U32 R14, RZ, RZ, RZ ;  /* 0x000000ffff0e7224 */ /* 0x000fe200078e00ff */
        /* <DEDUP_REMOVED lines=27> */
.L_x_2329:
        /* <DEDUP_REMOVED lines=8> */
[----:B------:R-:W2:Y:S01]  /*1160*/  LDL R186, [R1+0x94] ;  /* 0x0000940001ba7983 */ /* 0x000ea20000100800 */
[----:B0-----:R-:W-:-:S04]  /*1170*/  LOP3.LUT R54, R216, 0xff, RZ, 0xc0, !PT ;  /* 0x000000ffd8367812 */ /* 0x001fc800078ec0ff */
[----:B------:R-:W-:-:S05]  /*1180*/  LEA.HI.SX32 R169, R53, R54, 0x1e ;  /* 0x0000003635a97211 */ /* 0x000fca00078ff2ff */
[----:B------:R-:W-:Y:S01]  /*1190*/  IMAD.WIDE.U32 R54, R169, R194, c[0x0][0x208] ;  /* 0x00008200a9367625 */ /* 0x000fe200078e00c2 */
[----:B------:R-:W-:-:S03]  /*11a0*/  MOV R164, 0x4 ;  /* 0x0000000400a47802 */ /* 0x000fc60000000f00 */
[C---:B------:R-:W-:Y:S02]  /*11b0*/  IMAD.WIDE.U32 R52, R169.reuse, R194, c[0x0][0x210] ;  /* 0x00008400a9347625 */ /* 0x040fe400078e00c2 */
[----:B------:R-:W2:Y:S01]  /*11c0*/  LDG.E.64 R54, [R54.64] ;  /* 0x0000000436367981 */ /* 0x000ea2000c1e1b00 */
[----:B------:R-:W-:Y:S01]  /*11d0*/  LEA R104, P0, R169, c[0x0][0x188], 0x4 ;  /* 0x00006200a9687a11 */ /* 0x000fe200078020ff */
[----:B------:R-:W-:Y:S02]  /*11e0*/  IMAD.WIDE R60, R17, R164, c[0x0][0x1a0] ;  /* 0x00006800113c7625 */ /* 0x000fe400078e02a4 */
[----:B------:R-:W3:Y:S01]  /*11f0*/  LDG.E.64 R52, [R52.64] ;  /* 0x0000000434347981 */ /* 0x000ee2000c1e1b00 */
[----:B------:R-:W-:-:S03]  /*1200*/  LEA.HI.X R105, R169, c[0x0][0x18c], RZ, 0x4, P0 ;  /* 0x00006300a9697a11 */ /* 0x000fc600000f24ff */
[----:B------:R0:W3:Y:S01]  /*1210*/  LDG.E R189, [R60.64] ;  /* 0x000000043cbd7981 */ /* 0x0000e2000c1e1900 */
[----:B------:R-:W-:-:S03]  /*1220*/  IMAD.WIDE R164, R17, R164, c[0x0][0x1a8] ;  /* 0x00006a0011a47625 */ /* 0x000fc600078e02a4 */
[----:B------:R-:W4:Y:S04]  /*1230*/  LDG.E.128 R104, [R104.64] ;  /* 0x0000000468687981 */ /* 0x000f28000c1e1d00 */
[----:B------:R1:W4:Y:S01]  /*1240*/  LDG.E R164, [R164.64] ;  /* 0x00000004a4a47981 */ /* 0x000322000c1e1900 */
[----:B------:R-:W-:-:S04]  /*1250*/  IADD3 R166, R169, 0x100, RZ ;  /* 0x00000100a9a67810 */ /* 0x000fc80007ffe0ff */
[----:B------:R-:W-:-:S04]  /*1260*/  LEA R100, P0, R166, c[0x0][0x188], 0x4 ;  /* 0x00006200a6647a11 */ /* 0x000fc800078020ff */
[----:B------:R-:W-:Y:S02]  /*1270*/  LEA.HI.X R101, R166, c[0x0][0x18c], RZ, 0x4, P0 ;  /* 0x00006300a6657a11 */ /* 0x000fe400000f24ff */
[----:B------:R-:W-:-:S04]  /*1280*/  ISETP.NE.U32.AND P0, PT, RZ, c[0x0][0x250], PT ;  /* 0x00009400ff007a0c */ /* 0x000fc80003f05070 */
[----:B------:R-:W-:Y:S02]  /*1290*/  ISETP.NE.AND.EX P0, PT, RZ, c[0x0][0x254], PT, P0 ;  /* 0x00009500ff007a0c */ /* 0x000fe40003f05300 */
[C---:B-1----:R-:W-:Y:S01]  /*12a0*/  IADD3 R165, R169.reuse, 0x200, RZ ;  /* 0x00000200a9a57810 */ /* 0x042fe20007ffe0ff */
[C---:B------:R-:W-:Y:S01]  /*12b0*/  IMAD.SHL.U32 R170, R169.reuse, 0x4, RZ ;  /* 0x00000004a9aa7824 */ /* 0x040fe200078e00ff */
[----:B------:R-:W-:Y:S02]  /*12c0*/  SHF.R.U32.HI R62, RZ, 0x1e, R169 ;  /* 0x0000001eff3e7819 */ /* 0x000fe400000116a9 */
[----:B------:R-:W-:Y:S02]  /*12d0*/  SHF.L.U32 R153, R166, 0x2, RZ ;  /* 0x00000002a6997819 */ /* 0x000fe400000006ff */
[----:B------:R-:W-:Y:S02]  /*12e0*/  IADD3 R143, R169, 0x300, RZ ;  /* 0x00000300a98f7810 */ /* 0x000fe40007ffe0ff */
[----:B------:R-:W-:-:S02]  /*12f0*/  SHF.R.U32.HI R158, RZ, 0x1e, R166 ;  /* 0x0000001eff9e7819 */ /* 0x000fc400000116a6 */
[C---:B------:R-:W-:Y:S02]  /*1300*/  IADD3 R142, R169.reuse, 0x400, RZ ;  /* 0x00000400a98e7810 */ /* 0x040fe40007ffe0ff */
[C---:B------:R-:W-:Y:S02]  /*1310*/  IADD3 R136, R169.reuse, 0x500, RZ ;  /* 0x00000500a9887810 */ /* 0x040fe40007ffe0ff */
[----:B------:R-:W-:Y:S01]  /*1320*/  IADD3 R137, R169, 0x600, RZ ;  /* 0x00000600a9897810 */ /* 0x000fe20007ffe0ff */
[----:B------:R-:W-:Y:S01]  /*1330*/  ULDC.U8 UR6, c[0x0][0x1f0] ;  /* 0x00007c0000067ab9 */ /* 0x000fe20000000000 */
[C---:B------:R-:W-:Y:S01]  /*1340*/  LEA R68, P1, R165.reuse, c[0x0][0x188], 0x4 ;  /* 0x00006200a5447a11 */ /* 0x040fe200078220ff */
[C---:B------:R-:W-:Y:S01]  /*1350*/  IMAD.SHL.U32 R172, R165.reuse, 0x4, RZ ;  /* 0x00000004a5ac7824 */ /* 0x040fe200078e00ff */
[----:B------:R1:W-:Y:S02]  /*1360*/  STL [R1+0xa4], R16 ;  /* 0x0000a41001007387 */ /* 0x0003e40000100800 */
[----:B------:R-:W-:-:S02]  /*1370*/  LEA.HI.X R69, R165, c[0x0][0x18c], RZ, 0x4, P1 ;  /* 0x00006300a5457a11 */ /* 0x000fc400008f24ff */
[----:B0-----:R-:W-:Y:S01]  /*1380*/  @P0 IADD3 R60, P1, R170, c[0x0][0x198], RZ ;  /* 0x00006600aa3c0a10 */ /* 0x001fe20007f3e0ff */
[----:B------:R-:W-:Y:S01]  /*1390*/  IMAD.WIDE.U32 R160, R166, R194, c[0x0][0x208] ;  /* 0x00008200a6a07625 */ /* 0x000fe200078e00c2 */
[----:B------:R-:W-:Y:S01]  /*13a0*/  SHF.R.U32.HI R159, RZ, 0x1e, R165 ;  /* 0x0000001eff9f7819 */ /* 0x000fe200000116a5 */
[----:B------:R-:W4:Y:S01]  /*13b0*/  LDG.E.128 R100, [R100.64] ;  /* 0x0000000464647981 */ /* 0x000f22000c1e1d00 */
[----:B------:R-:W-:Y:S02]  /*13c0*/  @P0 IADD3.X R61, R62, c[0x0][0x19c], RZ, P1, !PT ;  /* 0x000067003e3d0a10 */ /* 0x000fe40000ffe4ff */
[----:B------:R-:W-:Y:S02]  /*13d0*/  IADD3 R170, P1, R170, c[0x0][0x190], RZ ;  /* 0x00006400aaaa7a10 */ /* 0x000fe40007f3e0ff */
[----:B------:R-:W-:Y:S01]  /*13e0*/  @P0 IADD3 R64, P2, R172, c[0x0][0x198], RZ ;  /* 0x00006600ac400a10 */ /* 0x000fe20007f5e0ff */
[----:B------:R0:W5:Y:S01]  /*13f0*/  @P0 LDG.E R132, [R60.64] ;  /* 0x000000043c840981 */ /* 0x000162000c1e1900 */
[----:B------:R-:W-:-:S02]  /*1400*/  IADD3.X R171, R62, c[0x0][0x194], RZ, P1, !PT ;  /* 0x000065003eab7a10 */ /* 0x000fc40000ffe4ff */
[----:B------:R-:W-:Y:S02]  /*1410*/  @P0 IADD3.X R65, R159, c[0x0][0x19c], RZ, P2, !PT ;  /* 0x000067009f410a10 */ /* 0x000fe400017fe4ff */
[----:B------:R-:W-:Y:S01]  /*1420*/  SHF.L.U32 R157, R143, 0x2, RZ ;  /* 0x000000028f9d7819 */ /* 0x000fe200000006ff */
[----:B------:R-:W-:Y:S01]  /*1430*/  IMAD.SHL.U32 R177, R142, 0x4, RZ ;  /* 0x000000048eb17824 */ /* 0x000fe200078e00ff */
[----:B------:R-:W-:Y:S01]  /*1440*/  @P0 IADD3 R62, P1, R153, c[0x0][0x198], RZ ;  /* 0x00006600993e0a10 */ /* 0x000fe20007f3e0ff */
[----:B------:R1:W5:Y:S01]  /*1450*/  @P0 LDG.E R134, [R64.64] ;  /* 0x0000000440860981 */ /* 0x000362000c1e1900 */
[----:B------:R-:W-:Y:S02]  /*1460*/  SHF.R.U32.HI R156, RZ, 0x1e, R143 ;  /* 0x0000001eff9c7819 */ /* 0x000fe4000001168f */
[----:B------:R-:W-:Y:S02]  /*1470*/  @P0 IADD3.X R63, R158, c[0x0][0x19c], RZ, P1, !PT ;  /* 0x000067009e3f0a10 */ /* 0x000fe40000ffe4ff */
[----:B------:R-:W-:-:S02]  /*1480*/  SHF.R.U32.HI R174, RZ, 0x1e, R142 ;  /* 0x0000001effae7819 */ /* 0x000fc4000001168e */
[----:B------:R-:W-:Y:S01]  /*1490*/  SHF.L.U32 R178, R136, 0x2, RZ ;  /* 0x0000000288b27819 */ /* 0x000fe200000006ff */
[----:B------:R-:W-:Y:S01]  /*14a0*/  IMAD.SHL.U32 R179, R137, 0x4, RZ ;  /* 0x0000000489b37824 */ /* 0x000fe200078e00ff */
[----:B0-----:R-:W-:Y:S01]  /*14b0*/  @P0 IADD3 R60, P3, R157, c[0x0][0x198], RZ ;  /* 0x000066009d3c0a10 */ /* 0x001fe20007f7e0ff */
[----:B------:R0:W5:Y:S01]  /*14c0*/  @P0 LDG.E R133, [R62.64] ;  /* 0x000000043e850981 */ /* 0x000162000c1e1900 */
[C---:B-1----:R-:W-:Y:S02]  /*14d0*/  LEA R64, P1, R143.reuse, c[0x0][0x188], 0x4 ;  /* 0x000062008f407a11 */ /* 0x042fe400078220ff */
[----:B------:R-:W-:Y:S01]  /*14e0*/  @P0 IADD3.X R61, R156, c[0x0][0x19c], RZ, P3, !PT ;  /* 0x000067009c3d0a10 */ /* 0x000fe20001ffe4ff */
[----:B------:R1:W5:Y:S01]  /*14f0*/  LDG.E R170, [R170.64] ;  /* 0x00000004aaaa7981 */ /* 0x000362000c1e1900 */
[----:B------:R-:W-:Y:S02]  /*1500*/  LEA.HI.X R65, R143, c[0x0][0x18c], RZ, 0x4, P1 ;  /* 0x000063008f417a11 */ /* 0x000fe400008f24ff */
[----:B------:R-:W-:Y:S01]  /*1510*/  @P0 IADD3 R154, P1, R177, c[0x0][0x198], RZ ;  /* 0x00006600b19a0a10 */ /* 0x000fe20007f3e0ff */
[----:B------:R0:W5:Y:S03]  /*1520*/  @P0 LDG.E R135, [R60.64] ;  /* 0x000000043c870981 */ /* 0x000166000c1e1900 */
[----:B------:R-:W-:-:S02]  /*1530*/  @P0 IADD3.X R155, R174, c[0x0][0x19c], RZ, P1, !PT ;  /* 0x00006700ae9b0a10 */ /* 0x000fc40000ffe4ff */
[----:B------:R-:W-:Y:S02]  /*1540*/  SHF.R.U32.HI R175, RZ, 0x1e, R136 ;  /* 0x0000001effaf7819 */ /* 0x000fe40000011688 */
[----:B------:R-:W-:Y:S01]  /*1550*/  SHF.R.U32.HI R176, RZ, 0x1e, R137 ;  /* 0x0000001effb07819 */ /* 0x000fe20000011689 */
[----:B------:R1:W5:Y:S01]  /*1560*/  @P0 LDG.E R138, [R154.64] ;  /* 0x000000049a8a0981 */ /* 0x000362000c1e1900 */
[----:B0-----:R-:W-:Y:S02]  /*1570*/  IADD3 R60, P1, R153, c[0x0][0x190], RZ ;  /* 0x00006400993c7a10 */ /* 0x001fe40007f3e0ff */
[----:B------:R-:W-:Y:S01]  /*1580*/  @P0 IADD3 R152, P2, R178, c[0x0][0x198], RZ ;  /* 0x00006600b2980a10 */ /* 0x000fe20007f5e0ff */
[----:B------:R0:W-:Y:S01]  /*1590*/  STL [R1+0xa0], R15 ;  /* 0x0000a00f01007387 */ /* 0x0001e20000100800 */
[----:B------:R-:W-:Y:S02]  /*15a0*/  IADD3.X R61, R158, c[0x0][0x194], RZ, P1, !PT ;  /* 0x000065009e3d7a10 */ /* 0x000fe40000ffe4ff */
[----:B------:R-:W-:Y:S01]  /*15b0*/  ISETP.NE.U32.AND P1, PT, RZ, c[0x0][0x218], PT ;  /* 0x00008600ff007a0c */ /* 0x000fe20003f25070 */
[----:B------:R-:W-:Y:S01]  /*15c0*/  IMAD.WIDE.U32 R162, R166, R194, c[0x0][0x210] ;  /* 0x00008400a6a27625 */ /* 0x000fe200078e00c2 */
[----:B------:R-:W-:Y:S01]  /*15d0*/  @P0 IADD3.X R153, R175, c[0x0][0x19c], RZ, P2, !PT ;  /* 0x00006700af990a10 */ /* 0x000fe200017fe4ff */
[----:B-1----:R1:W5:Y:S01]  /*15e0*/  LDG.E R171, [R60.64] ;  /* 0x000000043cab7981 */ /* 0x002362000c1e1900 */
[----:B------:R-:W-:-:S02]  /*15f0*/  @P0 IADD3 R62, P3, R179, c[0x0][0x198], RZ ;  /* 0x00006600b33e0a10 */ /* 0x000fc40007f7e0ff */
[----:B------:R-:W-:Y:S01]  /*1600*/  IADD3 R154, P2, R172, c[0x0][0x190], RZ ;  /* 0x00006400ac9a7a10 */ /* 0x000fe20007f5e0ff */
[----:B------:R0:W5:Y:S01]  /*1610*/  @P0 LDG.E R139, [R152.64] ;  /* 0x00000004988b0981 */ /* 0x000162000c1e1900 */
[----:B------:R-:W-:Y:S02]  /*1620*/  ISETP.NE.AND.EX P1, PT, RZ, c[0x0][0x21c], PT, P1 ;  /* 0x00008700ff007a0c */ /* 0x000fe40003f25310 */
[----:B------:R-:W-:Y:S01]  /*1630*/  @P0 IADD3.X R63, R176, c[0x0][0x19c], RZ, P3, !PT ;  /* 0x00006700b03f0a10 */ /* 0x000fe20001ffe4ff */
[----:B------:R-:W4:Y:S01]  /*1640*/  LDL R16, [R1+0x80] ;  /* 0x0000800001107983 */ /* 0x000f220000100800 */
[----:B------:R-:W-:Y:S02]  /*1650*/  IADD3.X R155, R159, c[0x0][0x194], RZ, P2, !PT ;  /* 0x000065009f9b7a10 */ /* 0x000fe400017fe4ff */
[----:B-1----:R-:W-:Y:S01]  /*1660*/  IADD3 R60, P2, R157, c[0x0][0x190], RZ ;  /* 0x000064009d3c7a10 */ /* 0x002fe20007f5e0ff */
[----:B------:R1:W5:Y:S01]  /*1670*/  @P0 LDG.E R140, [R62.64] ;  /* 0x000000043e8c0981 */ /* 0x000362000c1e1900 */
[----:B0-----:R-:W-:-:S03]  /*1680*/  IADD3 R152, P4, R178, c[0x0][0x190], RZ ;  /* 0x00006400b2987a10 */ /* 0x001fc60007f9e0ff */
[----:B------:R0:W5:Y:S01]  /*1690*/  LDG.E R173, [R154.64] ;  /* 0x000000049aad7981 */ /* 0x000162000c1e1900 */
[----:B------:R-:W-:Y:S02]  /*16a0*/  IADD3.X R61, R156, c[0x0][0x194], RZ, P2, !PT ;  /* 0x000065009c3d7a10 */ /* 0x000fe400017fe4ff */
[----:B------:R-:W-:Y:S01]  /*16b0*/  IADD3.X R153, R175, c[0x0][0x194], RZ, P4, !PT ;  /* 0x00006500af997a10 */ /* 0x000fe200027fe4ff */
[----:B------:R-:W4:Y:S01]  /*16c0*/  LDG.E.64 R160, [R160.64] ;  /* 0x00000004a0a07981 */ /* 0x000f22000c1e1b00 */
[----:B-1----:R-:W-:-:S03]  /*16d0*/  IADD3 R62, P3, R177, c[0x0][0x190], RZ ;  /* 0x00006400b13e7a10 */ /* 0x002fc60007f7e0ff */
[----:B------:R1:W5:Y:S01]  /*16e0*/  LDG.E R175, [R60.64] ;  /* 0x000000043caf7981 */ /* 0x000362000c1e1900 */
[----:B0-----:R-:W-:Y:S02]  /*16f0*/  IADD3 R154, P2, R179, c[0x0][0x190], RZ ;  /* 0x00006400b39a7a10 */ /* 0x001fe40007f5e0ff */
[----:B------:R-:W-:Y:S01]  /*1700*/  IADD3.X R63, R174, c[0x0][0x194], RZ, P3, !PT ;  /* 0x00006500ae3f7a10 */ /* 0x000fe20001ffe4ff */
[----:B------:R-:W4:Y:S01]  /*1710*/  LDL R15, [R1+0x84] ;  /* 0x00008400010f7983 */ /* 0x000f220000100800 */
[----:B------:R-:W-:Y:S02]  /*1720*/  IADD3.X R155, R176, c[0x0][0x194], RZ, P2, !PT ;  /* 0x00006500b09b7a10 */ /* 0x000fe400017fe4ff */
[----:B------:R-:W-:Y:S01]  /*1730*/  @P1 LEA R156, P3, R165, c[0x0][0x218], 0x4 ;  /* 0x00008600a59c1a11 */ /* 0x000fe200078620ff */
[----:B------:R-:W4:Y:S01]  /*1740*/  LDG.E.64 R162, [R162.64] ;  /* 0x00000004a2a27981 */ /* 0x000f22000c1e1b00 */
[----:B-1----:R-:W-:Y:S02]  /*1750*/  @P1 LEA R60, P2, R169, c[0x0][0x218], 0x4 ;  /* 0x00008600a93c1a11 */ /* 0x002fe400078420ff */
[----:B------:R-:W-:Y:S01]  /*1760*/  @P1 LEA.HI.X R157, R165, c[0x0][0x21c], RZ, 0x4, P3 ;  /* 0x00008700a59d1a11 */ /* 0x000fe200018f24ff */
[----:B------:R0:W5:Y:S01]  /*1770*/  LDG.E R174, [R152.64] ;  /* 0x0000000498ae7981 */ /* 0x000162000c1e1900 */
[----:B------:R-:W-:-:S03]  /*1780*/  @P1 LEA.HI.X R61, R169, c[0x0][0x21c], RZ, 0x4, P2 ;  /* 0x00008700a93d1a11 */ /* 0x000fc600010f24ff */
[----:B------:R1:W5:Y:S01]  /*1790*/  @P1 LDG.E.128 R80, [R156.64] ;  /* 0x000000049c501981 */ /* 0x000362000c1e1d00 */
[--C-:B--2---:R-:W-:Y:S01]  /*17a0*/  IMAD.MOV.U32 R181, RZ, RZ, R55.reuse ;  /* 0x000000ffffb57224 */ /* 0x104fe200078e0037 */
[----:B------:R-:W-:Y:S02]  /*17b0*/  MOV R159, R54 ;  /* 0x00000036009f7202 */ /* 0x000fe40000000f00 */
[----:B------:R2:W5:Y:S01]  /*17c0*/  LDG.E R176, [R154.64] ;  /* 0x000000049ab07981 */ /* 0x000562000c1e1900 */
[--C-:B------:R-:W-:Y:S02]  /*17d0*/  SHF.R.U64 R158, R54, 0x10, R55.reuse ;  /* 0x00000010369e7819 */ /* 0x100fe40000001237 */
[C---:B------:R-:W-:Y:S02]  /*17e0*/  @P1 LEA R54, P2, R166.reuse, c[0x0][0x218], 0x4 ;  /* 0x00008600a6361a11 */ /* 0x040fe400078420ff */
[----:B------:R-:W-:Y:S01]  /*17f0*/  SHF.R.U32.HI R182, RZ, 0x10, R55 ;  /* 0x00000010ffb67819 */ /* 0x000fe20000011637 */
[----:B---3--:R-:W-:Y:S01]  /*1800*/  IMAD.MOV.U32 R183, RZ, RZ, R53 ;  /* 0x000000ffffb77224 */ /* 0x008fe200078e0035 */
[----:B------:R-:W-:-:S02]  /*1810*/  @P1 LEA.HI.X R55, R166, c[0x0][0x21c], RZ, 0x4, P2 ;  /* 0x00008700a6371a11 */ /* 0x000fc400010f24ff */
[--C-:B------:R-:W-:Y:S01]  /*1820*/  SHF.R.U32.HI R184, RZ, 0x10, R53.reuse ;  /* 0x00000010ffb87819 */ /* 0x100fe20000011635 */
[----:B------:R-:W-:Y:S01]  /*1830*/  IMAD.WIDE.U32 R144, R165, R194, c[0x0][0x208] ;  /* 0x00008200a5907625 */ /* 0x000fe200078e00c2 */
[----:B------:R-:W-:Y:S01]  /*1840*/  ISETP.NE.AND P2, PT, RZ, UR6, PT ;  /* 0x00000006ff007c0c */ /* 0x000fe2000bf45270 */
[----:B------:R-:W3:Y:S01]  /*1850*/  LDL R195, [R1+0x7c] ;  /* 0x00007c0001c37983 */ /* 0x000ee20000100800 */
[----:B-1----:R-:W-:Y:S02]  /*1860*/  MOV R157, R52 ;  /* 0x00000034009d7202 */ /* 0x002fe40000000f00 */
[----:B------:R-:W-:Y:S01]  /*1870*/  FSEL R189, R189, RZ, !P2 ;  /* 0x000000ffbdbd7208 */ /* 0x000fe20005000000 */
[----:B------:R-:W-:Y:S01]  /*1880*/  IMAD.WIDE.U32 R146, R165, R194, c[0x0][0x210] ;  /* 0x00008400a5927625 */ /* 0x000fe200078e00c2 */
[----:B------:R-:W-:Y:S01]  /*1890*/  SHF.R.U64 R156, R52, 0x10, R53 ;  /* 0x00000010349c7819 */ /* 0x000fe20000001235 */
[----:B------:R-:W-:Y:S01]  /*18a0*/  HADD2.F32 R157, -RZ, R157.H0_H0 ;  /* 0x2000009dff9d7230 */ /* 0x000fe20000004100 */
[----:B------:R-:W3:Y:S01]  /*18b0*/  LDG.E.64 R144, [R144.64] ;  /* 0x0000000490907981 */ /* 0x000ee2000c1e1b00 */
[----:B----4-:R-:W-:-:S03]  /*18c0*/  FADD.FTZ R104, R104, -R189 ;  /* 0x800000bd68687221 */ /* 0x010fc60000010000 */
[----:B------:R-:W-:Y:S01]  /*18d0*/  FMUL.FTZ R177, R185, R157 ;  /* 0x0000009db9b17220 */ /* 0x000fe20000410000 */
[----:B------:R-:W-:Y:S01]  /*18e0*/  HADD2.F32 R158, -RZ, R158.H0_H0 ;  /* 0x2000009eff9e7230 */ /* 0x000fe20000004100 */
[----:B------:R-:W4:Y:S01]  /*18f0*/  LDL R185, [R1+0x88] ;  /* 0x0000880001b97983 */ /* 0x000f220000100800 */
[----:B------:R-:W-:-:S03]  /*1900*/  FMUL.FTZ R178, R164, R104 ;  /* 0x00000068a4b27220 */ /* 0x000fc60000410000 */
[----:B------:R-:W3:Y:S01]  /*1910*/  LDL R104, [R1+0x8c] ;  /* 0x00008c0001687983 */ /* 0x000ee20000100800 */
[----:B------:R-:W-:Y:S01]  /*1920*/  HADD2.F32 R156, -RZ, R156.H0_H0 ;  /* 0x2000009cff9c7230 */ /* 0x000fe20000004100 */
[--C-:B------:R-:W-:Y:S01]  /*1930*/  FADD.FTZ R106, R106, -R189.reuse ;  /* 0x800000bd6a6a7221 */ /* 0x100fe20000010000 */
[----:B------:R-:W-:Y:S01]  /*1940*/  HADD2.F32 R183, -RZ, R183.H0_H0 ;  /* 0x200000b7ffb77230 */ /* 0x000fe20000004100 */
[--C-:B------:R-:W-:Y:S01]  /*1950*/  FADD.FTZ R107, R107, -R189.reuse ;  /* 0x800000bd6b6b7221 */ /* 0x100fe20000010000 */
[----:B------:R-:W-:Y:S01]  /*1960*/  HADD2.F32 R159, -RZ, R159.H0_H0 ;  /* 0x2000009fff9f7230 */ /* 0x000fe20000004100 */
[----:B------:R-:W-:Y:S01]  /*1970*/  FMUL.FTZ R179, R187, R156 ;  /* 0x0000009cbbb37220 */ /* 0x000fe20000410000 */
[----:B------:R-:W-:Y:S01]  /*1980*/  HADD2.F32 R184, -RZ, R184.H0_H0 ;  /* 0x200000b8ffb87230 */ /* 0x000fe20000004100 */
[----:B------:R-:W-:Y:S01]  /*1990*/  FADD.FTZ R105, R105, -R189 ;  /* 0x800000bd69697221 */ /* 0x000fe20000010000 */
[----:B------:R-:W-:Y:S01]  /*19a0*/  HADD2.F32 R181, -RZ, R181.H0_H0 ;  /* 0x200000b5ffb57230 */ /* 0x000fe20000004100 */
[----:B------:R-:W-:Y:S01]  /*19b0*/  FFMA.FTZ R179, R186, R158, R179 ;  /* 0x0000009ebab37223 */ /* 0x000fe200000100b3 */
[----:B------:R-:W-:Y:S01]  /*19c0*/  HADD2.F32 R182, -RZ, R182.H0_H0 ;  /* 0x200000b6ffb67230 */ /* 0x000fe20000004100 */
[----:B------:R-:W-:Y:S01]  /*19d0*/  FMUL.FTZ R186, R164, R106 ;  /* 0x0000006aa4ba7220 */ /* 0x000fe20000410000 */
[----:B------:R-:W3:Y:S01]  /*19e0*/  LDG.E.64 R146, [R146.64] ;  /* 0x0000000492927981 */ /* 0x000ee2000c1e1b00 */
[----:B------:R-:W-:-:S02]  /*19f0*/  FFMA.FTZ R177, R180, R159, R177 ;  /* 0x0000009fb4b17223 */ /* 0x000fc400000100b1 */
[C---:B------:R-:W-:Y:S01]  /*1a00*/  FMUL.FTZ R188, R164.reuse, R107 ;  /* 0x0000006ba4bc7220 */ /* 0x040fe20000410000 */
[----:B------:R-:W3:Y:S01]  /*1a10*/  LDG.E.128 R68, [R68.64] ;  /* 0x0000000444447981 */ /* 0x000ee2000c1e1d00 */
[----:B------:R-:W-:Y:S02]  /*1a20*/  FMUL.FTZ R180, R164, R105 ;  /* 0x00000069a4b47220 */ /* 0x000fe40000410000 */
[----:B------:R-:W-:Y:S01]  /*1a30*/  FADD.FTZ R127, R181, R127 ;  /* 0x0000007fb57f7221 */ /* 0x000fe20000010000 */
[----:B------:R-:W3:Y:S01]  /*1a40*/  LDG.E.128 R64, [R64.64] ;  /* 0x0000000440407981 */ /* 0x000ee2000c1e1d00 */
[C---:B------:R-:W-:Y:S02]  /*1a50*/  FFMA.FTZ R43, R186.reuse, R181, R43 ;  /* 0x000000b5ba2b7223 */ /* 0x040fe4000001002b */
[----:B------:R-:W-:Y:S01]  /*1a60*/  FADD.FTZ R214, R183, R214 ;  /* 0x000000d6b7d67221 */ /* 0x000fe20000010000 */
[----:B------:R1:W5:Y:S01]  /*1a70*/  LDG.E R172, [R62.64] ;  /* 0x000000043eac7981 */ /* 0x000362000c1e1900 */
[----:B------:R-:W-:-:S02]  /*1a80*/  FFMA.FTZ R4, R186, R183, R4 ;  /* 0x000000b7ba047223 */ /* 0x000fc40000010004 */
[----:B------:R-:W-:Y:S01]  /*1a90*/  FADD.FTZ R100, -R189, R100 ;  /* 0x00000064bd647221 */ /* 0x000fe20000010100 */
[----:B------:R0:W5:Y:S01]  /*1aa0*/  @P1 LDG.E.128 R72, [R60.64] ;  /* 0x000000043c481981 */ /* 0x000162000c1e1d00 */
[----:B------:R-:W-:Y:S02]  /*1ab0*/  FADD.FTZ R128, R182, R128 ;  /* 0x00000080b6807221 */ /* 0x000fe40000010000 */
[----:B------:R-:W-:Y:S01]  /*1ac0*/  FFMA.FTZ R44, R188, R182, R44 ;  /* 0x000000b6bc2c7223 */ /* 0x000fe2000001002c */
[----:B------:R0:W5:Y:S01]  /*1ad0*/  @P1 LDG.E.128 R76, [R54.64] ;  /* 0x00000004364c1981 */ /* 0x000162000c1e1d00 */
        /* <DEDUP_REMOVED lines=10> */
[----:B------:R-:W-:-:S04]  /*1b80*/  IMAD.WIDE.U32 R148, R143, R194, c[0x0][0x208] ;  /* 0x000082008f947625 */ /* 0x000fc800078e00c2 */
[-C--:B------:R-:W-:Y:S02]  /*1b90*/  IMAD.WIDE.U32 R150, R143, R194.reuse, c[0x0][0x210] ;  /* 0x000084008f967625 */ /* 0x080fe400078e00c2 */
[----:B------:R-:W3:Y:S02]  /*1ba0*/  LDG.E.64 R148, [R148.64] ;  /* 0x0000000494947981 */ /* 0x000ee4000c1e1b00 */
[CC--:B0-----:R-:W-:Y:S02]  /*1bb0*/  IMAD.WIDE.U32 R152, R142.reuse, R194.reuse, c[0x0][0x208] ;  /* 0x000082008e987625 */ /* 0x0c1fe400078e00c2 */
[----:B------:R-:W3:Y:S02]  /*1bc0*/  LDG.E.64 R150, [R150.64] ;  /* 0x0000000496967981 */ /* 0x000ee4000c1e1b00 */
[----:B--2---:R-:W-:-:S04]  /*1bd0*/  IMAD.WIDE.U32 R154, R142, R194, c[0x0][0x210] ;  /* 0x000084008e9a7625 */ /* 0x004fc800078e00c2 */
[----:B------:R-:W-:Y:S01]  /*1be0*/  FMUL.FTZ R187, R16, R184 ;  /* 0x000000b810bb7220 */ /* 0x000fe20000410000 */
[----:B------:R-:W-:-:S03]  /*1bf0*/  MOV R193, R162 ;  /* 0x000000a200c17202 */ /* 0x000fc60000000f00 */
[----:B------:R-:W-:Y:S01]  /*1c00*/  FFMA.FTZ R187, R15, R182, R187 ;  /* 0x000000b60fbb7223 */ /* 0x000fe200000100bb */
[----:B------:R-:W-:Y:S01]  /*1c10*/  SHF.R.U64 R182, R160, 0x10, R161 ;  /* 0x00000010a0b67819 */ /* 0x000fe200000012a1 */
[----:B------:R-:W-:Y:S01]  /*1c20*/  IMAD.MOV.U32 R190, RZ, RZ, R163 ;  /* 0x000000ffffbe7224 */ /* 0x000fe200078e00a3 */
[----:B------:R-:W-:Y:S01]  /*1c30*/  SHF.R.U32.HI R184, RZ, 0x10, R161 ;  /* 0x00000010ffb87819 */ /* 0x000fe200000116a1 */
[-C--:B------:R-:W-:Y:S01]  /*1c40*/  IMAD.WIDE.U32 R156, R136, R194.reuse, c[0x0][0x208] ;  /* 0x00008200889c7625 */ /* 0x080fe200078e00c2 */
[--C-:B------:R-:W-:Y:S01]  /*1c50*/  SHF.R.U64 R192, R162, 0x10, R163.reuse ;  /* 0x00000010a2c07819 */ /* 0x100fe200000012a3 */
[----:B------:R-:W2:Y:S01]  /*1c60*/  LDL R16, [R1+0x70] ;  /* 0x0000700001107983 */ /* 0x000ea20000100800 */
[----:B------:R-:W-:Y:S01]  /*1c70*/  SHF.R.U32.HI R191, RZ, 0x10, R163 ;  /* 0x00000010ffbf7819 */ /* 0x000fe200000116a3 */
[-C--:B------:R-:W-:Y:S02]  /*1c80*/  IMAD.WIDE.U32 R158, R136, R194.reuse, c[0x0][0x210] ;  /* 0x00008400889e7625 */ /* 0x080fe400078e00c2 */
[----:B------:R-:W2:Y:S02]  /*1c90*/  LDL R15, [R1+0x74] ;  /* 0x00007400010f7983 */ /* 0x000ea40000100800 */
[----:B------:R-:W-:-:S04]  /*1ca0*/  IMAD.WIDE.U32 R162, R137, R194, c[0x0][0x210] ;  /* 0x0000840089a27625 */ /* 0x000fc800078e00c2 */
[----:B----4-:R-:W-:Y:S01]  /*1cb0*/  FMUL.FTZ R185, R185, R183 ;  /* 0x000000b7b9b97220 */ /* 0x010fe20000410000 */
[----:B------:R-:W-:Y:S01]  /*1cc0*/  HADD2.F32 R193, -RZ, R193.H0_H0 ;  /* 0x200000c1ffc17230 */ /* 0x000fe20000004100 */
[----:B------:R-:W-:Y:S01]  /*1cd0*/  FADD.FTZ R103, -R189, R103 ;  /* 0x00000067bd677221 */ /* 0x000fe20000010100 */
[----:B------:R-:W-:Y:S01]  /*1ce0*/  HADD2.F32 R192, -RZ, R192.H0_H0 ;  /* 0x200000c0ffc07230 */ /* 0x000fe20000004100 */
[----:B---3--:R-:W-:Y:S01]  /*1cf0*/  FFMA.FTZ R185, R104, R181, R185 ;  /* 0x000000b568b97223 */ /* 0x008fe200000100b9 */
[----:B------:R-:W-:Y:S01]  /*1d00*/  MOV R181, R160 ;  /* 0x000000a000b57202 */ /* 0x000fe20000000f00 */
[----:B------:R-:W-:Y:S01]  /*1d10*/  IMAD.MOV.U32 R183, RZ, RZ, R161 ;  /* 0x000000ffffb77224 */ /* 0x000fe200078e00a1 */
[----:B------:R-:W-:Y:S01]  /*1d20*/  HADD2.F32 R190, -RZ, R190.H0_H0 ;  /* 0x200000beffbe7230 */ /* 0x000fe20000004100 */
[----:B------:R-:W-:Y:S01]  /*1d30*/  IMAD.WIDE.U32 R160, R137, R194, c[0x0][0x208] ;  /* 0x0000820089a07625 */ /* 0x000fe200078e00c2 */
[----:B------:R-:W-:-:S03]  /*1d40*/  HADD2.F32 R191, -RZ, R191.H0_H0 ;  /* 0x200000bfffbf7230 */ /* 0x000fc60000004100 */
[C---:B------:R-:W-:Y:S01]  /*1d50*/  FADD.FTZ R68, -R189.reuse, R68 ;  /* 0x00000044bd447221 */ /* 0x040fe20000010100 */
[----:B------:R-:W-:Y:S01]  /*1d60*/  HADD2.F32 R194, -RZ, R181.H0_H0 ;  /* 0x200000b5ffc27230 */ /* 0x000fe20000004100 */
[----:B------:R-:W-:Y:S02]  /*1d70*/  FMUL.FTZ R181, R164, R100 ;  /* 0x00000064a4b57220 */ /* 0x000fe40000410000 */
[----:B------:R-:W-:Y:S01]  /*1d80*/  FADD.FTZ R69, -R189, R69 ;  /* 0x00000045bd457221 */ /* 0x000fe20000010100 */
[----:B------:R-:W3:Y:S01]  /*1d90*/  LDL R100, [R1+0x78] ;  /* 0x0000780001647983 */ /* 0x000ee20000100800 */
[----:B------:R-:W-:Y:S02]  /*1da0*/  FADD.FTZ R125, R194, R125 ;  /* 0x0000007dc27d7221 */ /* 0x000fe40000010000 */
[----:B------:R-:W-:Y:S02]  /*1db0*/  FFMA.FTZ R41, R181, R194, R41 ;  /* 0x000000c2b5297223 */ /* 0x000fe40000010029 */
[----:B------:R-:W-:-:S02]  /*1dc0*/  FADD.FTZ R70, -R189, R70 ;  /* 0x00000046bd467221 */ /* 0x000fc40000010100 */
[C---:B------:R-:W-:Y:S02]  /*1dd0*/  FADD.FTZ R71, -R189.reuse, R71 ;  /* 0x00000047bd477221 */ /* 0x040fe40000010100 */
[C---:B------:R-:W-:Y:S02]  /*1de0*/  FADD.FTZ R64, -R189.reuse, R64 ;  /* 0x00000040bd407221 */ /* 0x040fe40000010100 */
[----:B------:R-:W-:Y:S01]  /*1df0*/  FADD.FTZ R65, -R189, R65 ;  /* 0x00000041bd417221 */ /* 0x000fe20000010100 */
[----:B-1----:R-:W-:Y:S01]  /*1e00*/  LEA R62, P4, R142, c[0x0][0x188], 0x4 ;  /* 0x000062008e3e7a11 */ /* 0x002fe200078820ff */
[----:B------:R-:W-:Y:S01]  /*1e10*/  FADD.FTZ R212, R193, R212 ;  /* 0x000000d4c1d47221 */ /* 0x000fe20000010000 */
[----:B------:R-:W4:Y:S01]  /*1e20*/  LDG.E.64 R154, [R154.64] ;  /* 0x000000049a9a7981 */ /* 0x000f22000c1e1b00 */
[----:B------:R-:W-:Y:S02]  /*1e30*/  FFMA.FTZ R6, R181, R193, R6 ;  /* 0x000000c1b5067223 */ /* 0x000fe40000010006 */
[----:B------:R-:W-:Y:S01]  /*1e40*/  FADD.FTZ R213, R192, R213 ;  /* 0x000000d5c0d57221 */ /* 0x000fe20000010000 */
[----:B------:R-:W4:Y:S01]  /*1e50*/  LDG.E.64 R152, [R152.64] ;  /* 0x0000000498987981 */ /* 0x000f22000c1e1b00 */
[----:B------:R-:W-:-:S02]  /*1e60*/  FADD.FTZ R210, R190, R210 ;  /* 0x000000d2bed27221 */ /* 0x000fc40000010000 */
[----:B------:R-:W-:Y:S01]  /*1e70*/  FADD.FTZ R66, -R189, R66 ;  /* 0x00000042bd427221 */ /* 0x000fe20000010100 */
[----:B------:R-:W-:Y:S01]  /*1e80*/  @P1 LEA R54, P3, R143, c[0x0][0x218], 0x4 ;  /* 0x000086008f361a11 */ /* 0x000fe200078620ff */
[----:B------:R-:W4:Y:S01]  /*1e90*/  LDG.E.64 R158, [R158.64] ;  /* 0x000000049e9e7981 */ /* 0x000f22000c1e1b00 */
[----:B------:R-:W-:-:S03]  /*1ea0*/  @P1 LEA R52, P2, R142, c[0x0][0x218], 0x4 ;  /* 0x000086008e341a11 */ /* 0x000fc600078420ff */
[----:B------:R-:W4:Y:S04]  /*1eb0*/  LDG.E.64 R156, [R156.64] ;  /* 0x000000049c9c7981 */ /* 0x000f28000c1e1b00 */
[----:B------:R-:W4:Y:S04]  /*1ec0*/  LDG.E.64 R162, [R162.64] ;  /* 0x00000004a2a27981 */ /* 0x000f28000c1e1b00 */
[----:B------:R-:W4:Y:S01]  /*1ed0*/  LDG.E.64 R160, [R160.64] ;  /* 0x00000004a0a07981 */ /* 0x000f22000c1e1b00 */
[----:B---3--:R-:W-:-:S04]  /*1ee0*/  FMUL.FTZ R100, R100, R193 ;  /* 0x000000c164647220 */ /* 0x008fc80000410000 */
[----:B------:R-:W-:Y:S02]  /*1ef0*/  FFMA.FTZ R100, R195, R194, R100 ;  /* 0x000000c2c3647223 */ /* 0x000fe40000010064 */
[----:B------:R-:W3:Y:S04]  /*1f00*/  LDL R194, [R1+0x68] ;  /* 0x0000680001c27983 */ /* 0x000ee80000100800 */
[----:B------:R-:W4:Y:S01]  /*1f10*/  LDL R195, [R1+0x6c] ;  /* 0x00006c0001c37983 */ /* 0x000f220000100800 */
[----:B------:R-:W-:Y:S01]  /*1f20*/  FADD.FTZ R193, -R189, R101 ;  /* 0x00000065bdc17221 */ /* 0x000fe20000010100 */
[----:B------:R-:W-:-:S03]  /*1f30*/  HADD2.F32 R101, -RZ, R182.H0_H0 ;  /* 0x200000b6ff657230 */ /* 0x000fc60000004100 */
[----:B------:R-:W-:Y:S02]  /*1f40*/  FMUL.FTZ R182, R164, R193 ;  /* 0x000000c1a4b67220 */ /* 0x000fe40000410000 */
[-C--:B--2---:R-:W-:Y:S02]  /*1f50*/  FMUL.FTZ R193, R16, R192.reuse ;  /* 0x000000c010c17220 */ /* 0x084fe40000410000 */
[----:B------:R-:W2:Y:S01]  /*1f60*/  LDL R16, [R1+0x60] ;  /* 0x0000600001107983 */ /* 0x000ea20000100800 */
[----:B------:R-:W-:Y:S02]  /*1f70*/  FADD.FTZ R126, R101, R126 ;  /* 0x0000007e657e7221 */ /* 0x000fe40000010000 */
[CC--:B------:R-:W-:Y:S02]  /*1f80*/  FFMA.FTZ R42, R182.reuse, R101.reuse, R42 ;  /* 0x00000065b62a7223 */ /* 0x0c0fe4000001002a */
[----:B------:R-:W-:Y:S02]  /*1f90*/  FFMA.FTZ R101, R15, R101, R193 ;  /* 0x000000650f657223 */ /* 0x000fe400000100c1 */
[----:B------:R-:W2:Y:S01]  /*1fa0*/  LDL R15, [R1+0x64] ;  /* 0x00006400010f7983 */ /* 0x000ea20000100800 */
[----:B------:R-:W-:-:S02]  /*1fb0*/  FFMA.FTZ R5, R182, R192, R5 ;  /* 0x000000c0b6057223 */ /* 0x000fc40000010005 */
[----:B------:R-:W-:Y:S01]  /*1fc0*/  FADD.FTZ R192, -R189, R102 ;  /* 0x00000066bdc07221 */ /* 0x000fe20000010100 */
[----:B------:R-:W-:-:S03]  /*1fd0*/  HADD2.F32 R102, -RZ, R183.H0_H0 ;  /* 0x200000b7ff667230 */ /* 0x000fc60000004100 */
[----:B------:R-:W-:Y:S02]  /*1fe0*/  FMUL.FTZ R183, R164, R192 ;  /* 0x000000c0a4b77220 */ /* 0x000fe40000410000 */
[----:B------:R-:W-:Y:S02]  /*1ff0*/  FADD.FTZ R123, R102, R123 ;  /* 0x0000007b667b7221 */ /* 0x000fe40000010000 */
[C---:B------:R-:W-:Y:S01]  /*2000*/  FFMA.FTZ R39, R183.reuse, R102, R39 ;  /* 0x00000066b7277223 */ /* 0x040fe20000010027 */
[----:B------:R-:W-:Y:S01]  /*2010*/  MOV R193, R144 ;  /* 0x0000009000c17202 */ /* 0x000fe20000000f00 */
[-C--:B------:R-:W-:Y:S02]  /*2020*/  FFMA.FTZ R8, R183, R190.reuse, R8 ;  /* 0x000000beb7087223 */ /* 0x080fe40000010008 */
[----:B---3--:R-:W-:-:S04]  /*2030*/  FMUL.FTZ R192, R194, R190 ;  /* 0x000000bec2c07220 */ /* 0x008fc80000410000 */
[----:B----4-:R-:W-:Y:S01]  /*2040*/  FFMA.FTZ R102, R195, R102, R192 ;  /* 0x00000066c3667223 */ /* 0x010fe200000100c0 */
[----:B------:R-:W-:Y:S01]  /*2050*/  SHF.R.U64 R192, R144, 0x10, R145 ;  /* 0x0000001090c07819 */ /* 0x000fe20000001291 */
[----:B------:R-:W3:Y:S01]  /*2060*/  LDL R195, [R1+0x5c] ;  /* 0x00005c0001c37983 */ /* 0x000ee20000100800 */
[----:B------:R-:W-:-:S05]  /*2070*/  MOV R144, R146 ;  /* 0x0000009200907202 */ /* 0x000fca0000000f00 */
[----:B------:R-:W-:Y:S01]  /*2080*/  HADD2.F32 R194, -RZ, R144.H0_H0 ;  /* 0x20000090ffc27230 */ /* 0x000fe20000004100 */
[C---:B------:R-:W-:Y:S02]  /*2090*/  FMUL.FTZ R144, R164.reuse, R68 ;  /* 0x00000044a4907220 */ /* 0x040fe40000410000 */
[----:B------:R-:W4:Y:S01]  /*20a0*/  LDL R68, [R1+0x58] ;  /* 0x0000580001447983 */ /* 0x000f220000100800 */
[----:B------:R-:W-:Y:S01]  /*20b0*/  HADD2.F32 R190, -RZ, R184.H0_H0 ;  /* 0x200000b8ffbe7230 */ /* 0x000fe20000004100 */
[----:B------:R-:W-:Y:S02]  /*20c0*/  FMUL.FTZ R184, R164, R103 ;  /* 0x00000067a4b87220 */ /* 0x000fe40000410000 */
[----:B--2---:R-:W-:Y:S02]  /*20d0*/  FMUL.FTZ R103, R16, R191 ;  /* 0x000000bf10677220 */ /* 0x004fe40000410000 */
[----:B------:R-:W2:Y:S02]  /*20e0*/  LDL R16, [R1+0x50] ;  /* 0x0000500001107983 */ /* 0x000ea40000100800 */
[----:B------:R-:W-:-:S02]  /*20f0*/  FFMA.FTZ R103, R15, R190, R103 ;  /* 0x000000be0f677223 */ /* 0x000fc40000010067 */
[----:B------:R-:W2:Y:S01]  /*2100*/  LDL R15, [R1+0x54] ;  /* 0x00005400010f7983 */ /* 0x000ea20000100800 */
[----:B------:R-:W-:Y:S01]  /*2110*/  FADD.FTZ R124, R190, R124 ;  /* 0x0000007cbe7c7221 */ /* 0x000fe20000010000 */
[----:B------:R-:W-:Y:S01]  /*2120*/  HADD2.F32 R193, -RZ, R193.H0_H0 ;  /* 0x200000c1ffc17230 */ /* 0x000fe20000004100 */
[C---:B------:R-:W-:Y:S02]  /*2130*/  FFMA.FTZ R40, R184.reuse, R190, R40 ;  /* 0x000000beb8287223 */ /* 0x040fe40000010028 */
[----:B------:R-:W-:Y:S02]  /*2140*/  FADD.FTZ R211, R191, R211 ;  /* 0x000000d3bfd37221 */ /* 0x000fe40000010000 */
[----:B------:R-:W-:Y:S01]  /*2150*/  FFMA.FTZ R7, R184, R191, R7 ;  /* 0x000000bfb8077223 */ /* 0x000fe20000010007 */
[--C-:B------:R-:W-:Y:S01]  /*2160*/  SHF.R.U32.HI R191, RZ, 0x10, R145.reuse ;  /* 0x00000010ffbf7819 */ /* 0x100fe20000011691 */
[----:B------:R-:W-:Y:S01]  /*2170*/  IMAD.MOV.U32 R190, RZ, RZ, R145 ;  /* 0x000000ffffbe7224 */ /* 0x000fe200078e0091 */
[----:B------:R-:W-:Y:S01]  /*2180*/  SHF.R.U64 R145, R146, 0x10, R147 ;  /* 0x0000001092917819 */ /* 0x000fe20000001293 */
[----:B------:R-:W-:-:S02]  /*2190*/  FADD.FTZ R208, R194, R208 ;  /* 0x000000d0c2d07221 */ /* 0x000fc40000010000 */
[CC--:B------:R-:W-:Y:S02]  /*21a0*/  FFMA.FTZ R10, R144.reuse, R194.reuse, R10 ;  /* 0x000000c2900a7223 */ /* 0x0c0fe4000001000a */
[----:B------:R-:W-:Y:S02]  /*21b0*/  FADD.FTZ R121, R193, R121 ;  /* 0x00000079c1797221 */ /* 0x000fe40000010000 */
[-C--:B------:R-:W-:Y:S01]  /*21c0*/  FFMA.FTZ R37, R144, R193.reuse, R37 ;  /* 0x000000c190257223 */ /* 0x080fe20000010025 */
[----:B------:R-:W-:Y:S01]  /*21d0*/  HADD2.F32 R192, -RZ, R192.H0_H0 ;  /* 0x200000c0ffc07230 */ /* 0x000fe20000004100 */
[----:B----4-:R-:W-:Y:S02]  /*21e0*/  FMUL.FTZ R68, R68, R194 ;  /* 0x000000c244447220 */ /* 0x010fe40000410000 */
[----:B------:R-:W4:Y:S02]  /*21f0*/  LDL R194, [R1+0x48] ;  /* 0x0000480001c27983 */ /* 0x000f240000100800 */
[----:B---3--:R-:W-:Y:S01]  /*2200*/  FFMA.FTZ R68, R195, R193, R68 ;  /* 0x000000c1c3447223 */ /* 0x008fe20000010044 */
[----:B------:R-:W-:Y:S01]  /*2210*/  HADD2.F32 R193, -RZ, R145.H0_H0 ;  /* 0x20000091ffc17230 */ /* 0x000fe20000004100 */
[----:B------:R-:W3:Y:S01]  /*2220*/  LDL R195, [R1+0x4c] ;  /* 0x00004c0001c37983 */ /* 0x000ee20000100800 */
[----:B------:R-:W-:-:S03]  /*2230*/  FMUL.FTZ R145, R164, R69 ;  /* 0x00000045a4917220 */ /* 0x000fc60000410000 */
[----:B--2---:R-:W-:Y:S02]  /*2240*/  FMUL.FTZ R69, R16, R193 ;  /* 0x000000c110457220 */ /* 0x004fe40000410000 */
[----:B------:R-:W2:Y:S02]  /*2250*/  LDL R16, [R1+0x40] ;  /* 0x0000400001107983 */ /* 0x000ea40000100800 */
[-C--:B------:R-:W-:Y:S02]  /*2260*/  FFMA.FTZ R69, R15, R192.reuse, R69 ;  /* 0x000000c00f457223 */ /* 0x080fe40000010045 */
[----:B------:R-:W2:Y:S01]  /*2270*/  LDL R15, [R1+0x44] ;  /* 0x00004400010f7983 */ /* 0x000ea20000100800 */
[--C-:B------:R-:W-:Y:S02]  /*2280*/  IMAD.MOV.U32 R146, RZ, RZ, R147.reuse ;  /* 0x000000ffff927224 */ /* 0x100fe400078e0093 */
[----:B------:R-:W-:Y:S02]  /*2290*/  FADD.FTZ R122, R192, R122 ;  /* 0x0000007ac07a7221 */ /* 0x000fe40000010000 */
[----:B------:R-:W-:Y:S01]  /*22a0*/  FFMA.FTZ R38, R145, R192, R38 ;  /* 0x000000c091267223 */ /* 0x000fe20000010026 */
[----:B------:R-:W-:Y:S01]  /*22b0*/  HADD2.F32 R192, -RZ, R146.H0_H0 ;  /* 0x20000092ffc07230 */ /* 0x000fe20000004100 */
[----:B------:R-:W-:Y:S01]  /*22c0*/  FMUL.FTZ R146, R164, R70 ;  /* 0x00000046a4927220 */ /* 0x000fe20000410000 */
[----:B------:R-:W-:Y:S01]  /*22d0*/  HADD2.F32 R190, -RZ, R190.H0_H0 ;  /* 0x200000beffbe7230 */ /* 0x000fe20000004100 */
[----:B------:R-:W-:-:S04]  /*22e0*/  SHF.R.U32.HI R147, RZ, 0x10, R147 ;  /* 0x00000010ff937819 */ /* 0x000fc80000011693 */
[----:B------:R-:W-:Y:S02]  /*22f0*/  FADD.FTZ R119, R190, R119 ;  /* 0x00000077be777221 */ /* 0x000fe40000010000 */
[----:B------:R-:W-:Y:S01]  /*2300*/  FFMA.FTZ R35, R146, R190, R35 ;  /* 0x000000be92237223 */ /* 0x000fe20000010023 */
[----:B------:R-:W-:-:S05]  /*2310*/  HADD2.F32 R191, -RZ, R191.H0_H0 ;  /* 0x200000bfffbf7230 */ /* 0x000fca0000004100 */
[----:B------:R-:W-:Y:S02]  /*2320*/  FADD.FTZ R120, R191, R120 ;  /* 0x00000078bf787221 */ /* 0x000fe40000010000 */
[----:B----4-:R-:W-:-:S04]  /*2330*/  FMUL.FTZ R70, R194, R192 ;  /* 0x000000c0c2467220 */ /* 0x010fc80000410000 */
[----:B---3--:R-:W-:Y:S01]  /*2340*/  FFMA.FTZ R70, R195, R190, R70 ;  /* 0x000000bec3467223 */ /* 0x008fe20000010046 */
[----:B------:R-:W-:Y:S01]  /*2350*/  HADD2.F32 R190, -RZ, R147.H0_H0 ;  /* 0x20000093ffbe7230 */ /* 0x000fe20000004100 */
[----:B------:R-:W-:Y:S01]  /*2360*/  FMUL.FTZ R147, R164, R71 ;  /* 0x00000047a4937220 */ /* 0x000fe20000410000 */
[----:B------:R-:W3:Y:S03]  /*2370*/  LDL R195, [R1+0x30] ;  /* 0x0000300001c37983 */ /* 0x000ee60000100800 */
[----:B--2---:R-:W-:Y:S02]  /*2380*/  FMUL.FTZ R71, R16, R190 ;  /* 0x000000be10477220 */ /* 0x004fe40000410000 */
[-C--:B------:R-:W-:Y:S01]  /*2390*/  FFMA.FTZ R36, R147, R191.reuse, R36 ;  /* 0x000000bf93247223 */ /* 0x080fe20000010024 */
[----:B------:R-:W2:Y:S01]  /*23a0*/  LDL R16, [R1+0x3c] ;  /* 0x00003c0001107983 */ /* 0x000ea20000100800 */
[----:B------:R-:W-:Y:S01]  /*23b0*/  FFMA.FTZ R71, R15, R191, R71 ;  /* 0x000000bf0f477223 */ /* 0x000fe20000010047 */
[----:B------:R-:W-:Y:S01]  /*23c0*/  MOV R191, R148 ;  /* 0x0000009400bf7202 */ /* 0x000fe20000000f00 */
[----:B------:R-:W-:Y:S01]  /*23d0*/  FADD.FTZ R207, R190, R207 ;  /* 0x000000cfbecf7221 */ /* 0x000fe20000010000 */
[----:B------:R-:W4:Y:S01]  /*23e0*/  LDL R15, [R1+0x34] ;  /* 0x00003400010f7983 */ /* 0x000f220000100800 */
[----:B------:R-:W-:Y:S01]  /*23f0*/  FFMA.FTZ R11, R147, R190, R11 ;  /* 0x000000be930b7223 */ /* 0x000fe2000001000b */
[----:B------:R-:W-:-:S02]  /*2400*/  SHF.R.U64 R190, R148, 0x10, R149 ;  /* 0x0000001094be7819 */ /* 0x000fc40000001295 */
[----:B------:R-:W-:-:S05]  /*2410*/  MOV R148, R150 ;  /* 0x0000009600947202 */ /* 0x000fca0000000f00 */
[----:B------:R-:W-:Y:S01]  /*2420*/  HADD2.F32 R194, -RZ, R148.H0_H0 ;  /* 0x20000094ffc27230 */ /* 0x000fe20000004100 */
[----:B------:R-:W-:Y:S02]  /*2430*/  FMUL.FTZ R148, R164, R64 ;  /* 0x00000040a4947220 */ /* 0x000fe40000410000 */
[----:B------:R-:W2:Y:S01]  /*2440*/  LDL R64, [R1+0x38] ;  /* 0x0000380001407983 */ /* 0x000ea20000100800 */
[----:B------:R-:W-:Y:S02]  /*2450*/  FADD.FTZ R209, R193, R209 ;  /* 0x000000d1c1d17221 */ /* 0x000fe40000010000 */
[----:B------:R-:W-:Y:S01]  /*2460*/  FFMA.FTZ R9, R145, R193, R9 ;  /* 0x000000c191097223 */ /* 0x000fe20000010009 */
[----:B------:R-:W-:Y:S01]  /*2470*/  SHF.R.U64 R193, R150, 0x10, R151 ;  /* 0x0000001096c17819 */ /* 0x000fe20000001297 */
[----:B------:R-:W-:-:S04]  /*2480*/  HADD2.F32 R191, -RZ, R191.H0_H0 ;  /* 0x200000bfffbf7230 */ /* 0x000fc80000004100 */
[----:B------:R-:W-:Y:S01]  /*2490*/  HADD2.F32 R193, -RZ, R193.H0_H0 ;  /* 0x200000c1ffc17230 */ /* 0x000fe20000004100 */
[----:B------:R-:W-:Y:S01]  /*24a0*/  FADD.FTZ R117, R191, R117 ;  /* 0x00000075bf757221 */ /* 0x000fe20000010000 */
[----:B------:R-:W-:Y:S01]  /*24b0*/  HADD2.F32 R190, -RZ, R190.H0_H0 ;  /* 0x200000beffbe7230 */ /* 0x000fe20000004100 */
[----:B------:R-:W-:Y:S01]  /*24c0*/  FFMA.FTZ R33, R148, R191, R33 ;  /* 0x000000bf94217223 */ /* 0x000fe20000010021 */
[----:B------:R-:W-:-:S03]  /*24d0*/  LEA.HI.X R63, R142, c[0x0][0x18c], RZ, 0x4, P4 ;  /* 0x000063008e3f7a11 */ /* 0x000fc600020f24ff */
[----:B------:R-:W-:Y:S02]  /*24e0*/  FADD.FTZ R118, R190, R118 ;  /* 0x00000076be767221 */ /* 0x000fe40000010000 */
[----:B------:R-:W-:Y:S01]  /*24f0*/  FADD.FTZ R228, R194, R228 ;  /* 0x000000e4c2e47221 */ /* 0x000fe20000010000 */
[----:B------:R-:W4:Y:S01]  /*2500*/  LDG.E.128 R60, [R62.64] ;  /* 0x000000043e3c7981 */ /* 0x000f22000c1e1d00 */
[-C--:B------:R-:W-:Y:S02]  /*2510*/  FFMA.FTZ R14, R148, R194.reuse, R14 ;  /* 0x000000c2940e7223 */ /* 0x080fe4000001000e */
[----:B------:R-:W-:Y:S02]  /*2520*/  FADD.FTZ R229, R193, R229 ;  /* 0x000000e5c1e57221 */ /* 0x000fe40000010000 */
[----:B--2---:R-:W-:-:S04]  /*2530*/  FMUL.FTZ R64, R64, R194 ;  /* 0x000000c240407220 */ /* 0x004fc80000410000 */
[----:B------:R-:W-:Y:S02]  /*2540*/  FFMA.FTZ R64, R16, R191, R64 ;  /* 0x000000bf10407223 */ /* 0x000fe40000010040 */
[----:B------:R-:W-:Y:S01]  /*2550*/  FMUL.FTZ R191, R164, R65 ;  /* 0x00000041a4bf7220 */ /* 0x000fe20000410000 */
[----:B------:R0:W5:Y:S01]  /*2560*/  LDL.LU R16, [R1+0xa4] ;  /* 0x0000a40001107983 */ /* 0x0001620000300800 */
[----:B---3--:R-:W-:Y:S02]  /*2570*/  FMUL.FTZ R65, R195, R193 ;  /* 0x000000c1c3417220 */ /* 0x008fe40000410000 */
[-C--:B------:R-:W-:Y:S01]  /*2580*/  FFMA.FTZ R34, R191, R190.reuse, R34 ;  /* 0x000000bebf227223 */ /* 0x080fe20000010022 */
[----:B------:R-:W2:Y:S01]  /*2590*/  LDL R194, [R1+0x28] ;  /* 0x0000280001c27983 */ /* 0x000ea20000100800 */
[----:B----4-:R-:W-:-:S03]  /*25a0*/  FFMA.FTZ R190, R15, R190, R65 ;  /* 0x000000be0fbe7223 */ /* 0x010fc60000010041 */
[----:B------:R-:W3:Y:S01]  /*25b0*/  LDL R65, [R1+0x20] ;  /* 0x0000200001417983 */ /* 0x000ee20000100800 */
[----:B------:R-:W-:-:S03]  /*25c0*/  FFMA.FTZ R13, R191, R193, R13 ;  /* 0x000000c1bf0d7223 */ /* 0x000fc6000001000d */
[----:B------:R-:W4:Y:S04]  /*25d0*/  LDL R15, [R1+0x24] ;  /* 0x00002400010f7983 */ /* 0x000f280000100800 */
[----:B------:R-:W4:Y:S01]  /*25e0*/  LDL R193, [R1+0x2c] ;  /* 0x00002c0001c17983 */ /* 0x000f220000100800 */
[--C-:B------:R-:W-:Y:S01]  /*25f0*/  IMAD.MOV.U32 R150, RZ, RZ, R151.reuse ;  /* 0x000000ffff967224 */ /* 0x100fe200078e0097 */
[----:B------:R-:W-:Y:S01]  /*2600*/  SHF.R.U32.HI R151, RZ, 0x10, R151 ;  /* 0x00000010ff977819 */ /* 0x000fe20000011697 */
[----:B------:R-:W-:Y:S02]  /*2610*/  FADD.FTZ R206, R192, R206 ;  /* 0x000000cec0ce7221 */ /* 0x000fe40000010000 */
[----:B------:R-:W-:Y:S02]  /*2620*/  FFMA.FTZ R12, R146, R192, R12 ;  /* 0x000000c0920c7223 */ /* 0x000fe4000001000c */
[--C-:B------:R-:W-:Y:S01]  /*2630*/  IMAD.MOV.U32 R192, RZ, RZ, R149.reuse ;  /* 0x000000ffffc07224 */ /* 0x100fe200078e0095 */
[----:B------:R-:W-:Y:S01]  /*2640*/  SHF.R.U32.HI R149, RZ, 0x10, R149 ;  /* 0x00000010ff957819 */ /* 0x000fe20000011695 */
[----:B------:R-:W-:Y:S01]  /*2650*/  FMUL.FTZ R195, R164, R66 ;  /* 0x00000042a4c37220 */ /* 0x000fe20000410000 */
[----:B------:R-:W-:Y:S01]  /*2660*/  HADD2.F32 R151, -RZ, R151.H0_H0 ;  /* 0x20000097ff977230 */ /* 0x000fe20000004100 */
[----:B------:R-:W-:Y:S01]  /*2670*/  FADD.FTZ R66, -R189, R67 ;  /* 0x00000043bd427221 */ /* 0x000fe20000010100 */
[----:B------:R-:W-:-:S02]  /*2680*/  HADD2.F32 R150, -RZ, R150.H0_H0 ;  /* 0x20000096ff967230 */ /* 0x000fc40000004100 */
[----:B------:R-:W-:Y:S01]  /*2690*/  HADD2.F32 R149, -RZ, R149.H0_H0 ;  /* 0x20000095ff957230 */ /* 0x000fe20000004100 */
[----:B------:R-:W-:Y:S01]  /*26a0*/  FMUL.FTZ R66, R164, R66 ;  /* 0x00000042a4427220 */ /* 0x000fe20000410000 */
[----:B------:R-:W-:Y:S01]  /*26b0*/  HADD2.F32 R192, -RZ, R192.H0_H0 ;  /* 0x200000c0ffc07230 */ /* 0x000fe20000004100 */
[----:B------:R-:W-:Y:S02]  /*26c0*/  FADD.FTZ R227, R151, R227 ;  /* 0x000000e397e37221 */ /* 0x000fe40000010000 */
[----:B------:R-:W-:Y:S02]  /*26d0*/  FADD.FTZ R116, R149, R116 ;  /* 0x0000007495747221 */ /* 0x000fe40000010000 */
[C---:B------:R-:W-:Y:S01]  /*26e0*/  FFMA.FTZ R32, R66.reuse, R149, R32 ;  /* 0x0000009542207223 */ /* 0x040fe20000010020 */
[----:B------:R-:W-:Y:S01]  /*26f0*/  MOV R67, R152 ;  /* 0x0000009800437202 */ /* 0x000fe20000000f00 */
[----:B------:R-:W-:Y:S02]  /*2700*/  FFMA.FTZ R167, R66, R151, R167 ;  /* 0x0000009742a77223 */ /* 0x000fe400000100a7 */
[----:B------:R-:W-:-:S02]  /*2710*/  FADD.FTZ R60, -R189, R60 ;  /* 0x0000003cbd3c7221 */ /* 0x000fc40000010100 */
[----:B------:R-:W-:Y:S02]  /*2720*/  FADD.FTZ R115, R192, R115 ;  /* 0x00000073c0737221 */ /* 0x000fe40000010000 */
[C---:B------:R-:W-:Y:S02]  /*2730*/  FFMA.FTZ R31, R195.reuse, R192, R31 ;  /* 0x000000c0c31f7223 */ /* 0x040fe4000001001f */
[----:B------:R-:W-:Y:S02]  /*2740*/  FADD.FTZ R226, R150, R226 ;  /* 0x000000e296e27221 */ /* 0x000fe40000010000 */
[-C--:B------:R-:W-:Y:S02]  /*2750*/  FFMA.FTZ R168, R195, R150.reuse, R168 ;  /* 0x00000096c3a87223 */ /* 0x080fe400000100a8 */
[----:B--2---:R-:W-:Y:S02]  /*2760*/  FMUL.FTZ R194, R194, R150 ;  /* 0x00000096c2c27220 */ /* 0x004fe40000410000 */
[----:B---3--:R-:W-:Y:S01]  /*2770*/  FMUL.FTZ R65, R65, R151 ;  /* 0x0000009741417220 */ /* 0x008fe20000410000 */
[----:B------:R-:W-:-:S03]  /*2780*/  SHF.R.U64 R151, R152, 0x10, R153 ;  /* 0x0000001098977819 */ /* 0x000fc60000001299 */
[----:B----4-:R-:W-:Y:S01]  /*2790*/  FFMA.FTZ R65, R15, R149, R65 ;  /* 0x000000950f417223 */ /* 0x010fe20000010041 */
[----:B------:R-:W-:Y:S01]  /*27a0*/  MOV R149, R154 ;  /* 0x0000009a00957202 */ /* 0x000fe20000000f00 */
[----:B------:R-:W-:Y:S01]  /*27b0*/  IMAD.MOV.U32 R150, RZ, RZ, R153 ;  /* 0x000000ffff967224 */ /* 0x000fe200078e0099 */
[----:B------:R-:W-:Y:S01]  /*27c0*/  SHF.R.U64 R152, R154, 0x10, R155 ;  /* 0x000000109a987819 */ /* 0x000fe2000000129b */
[----:B------:R-:W-:Y:S01]  /*27d0*/  FFMA.FTZ R194, R193, R192, R194 ;  /* 0x000000c0c1c27223 */ /* 0x000fe200000100c2 */
[----:B------:R-:W-:Y:S01]  /*27e0*/  SHF.R.U32.HI R192, RZ, 0x10, R153 ;  /* 0x00000010ffc07819 */ /* 0x000fe20000011699 */
[--C-:B------:R-:W-:Y:S01]  /*27f0*/  IMAD.MOV.U32 R153, RZ, RZ, R155.reuse ;  /* 0x000000ffff997224 */ /* 0x100fe200078e009b */
[----:B------:R-:W-:Y:S01]  /*2800*/  SHF.R.U32.HI R154, RZ, 0x10, R155 ;  /* 0x00000010ff9a7819 */ /* 0x000fe2000001169b */
[----:B------:R-:W-:Y:S01]  /*2810*/  HADD2.F32 R155, -RZ, R149.H0_H0 ;  /* 0x20000095ff9b7230 */ /* 0x000fe20000004100 */
[----:B------:R-:W-:Y:S01]  /*2820*/  FMUL.FTZ R149, R164, R60 ;  /* 0x0000003ca4957220 */ /* 0x000fe20000410000 */
[----:B------:R-:W2:Y:S04]  /*2830*/  LDL R15, [R1+0x1c] ;  /* 0x00001c00010f7983 */ /* 0x000ea80000100800 */
[----:B------:R-:W3:Y:S01]  /*2840*/  LDL R60, [R1+0x18] ;  /* 0x00001800013c7983 */ /* 0x000ee20000100800 */
[----:B------:R-:W-:Y:S01]  /*2850*/  HADD2.F32 R67, -RZ, R67.H0_H0 ;  /* 0x20000043ff437230 */ /* 0x000fe20000004100 */
[----:B------:R-:W-:-:S02]  /*2860*/  FADD.FTZ R224, R155, R224 ;  /* 0x000000e09be07221 */ /* 0x000fc40000010000 */
[----:B------:R-:W4:Y:S02]  /*2870*/  LDL R193, [R1+0x14] ;  /* 0x0000140001c17983 */ /* 0x000f240000100800 */
[----:B------:R-:W-:Y:S02]  /*2880*/  FADD.FTZ R113, R67, R113 ;  /* 0x0000007143717221 */ /* 0x000fe40000010000 */
[C---:B------:R-:W-:Y:S02]  /*2890*/  FFMA.FTZ R29, R149.reuse, R67, R29 ;  /* 0x00000043951d7223 */ /* 0x040fe4000001001d */
[-C--:B------:R-:W-:Y:S02]  /*28a0*/  FFMA.FTZ R197, R149, R155.reuse, R197 ;  /* 0x0000009b95c57223 */ /* 0x080fe400000100c5 */
[----:B---3--:R-:W-:-:S04]  /*28b0*/  FMUL.FTZ R60, R60, R155 ;  /* 0x0000009b3c3c7220 */ /* 0x008fc80000410000 */
[----:B--2---:R-:W-:Y:S02]  /*28c0*/  FFMA.FTZ R67, R15, R67, R60 ;  /* 0x000000430f437223 */ /* 0x004fe4000001003c */
[----:B------:R0:W5:Y:S04]  /*28d0*/  LDL.LU R15, [R1+0xa0] ;  /* 0x0000a000010f7983 */ /* 0x0001680000300800 */
[----:B------:R-:W2:Y:S01]  /*28e0*/  LDL R155, [R1+0x10] ;  /* 0x00001000019b7983 */ /* 0x000ea20000100800 */
[----:B------:R-:W-:Y:S01]  /*28f0*/  FADD.FTZ R61, -R189, R61 ;  /* 0x0000003dbd3d7221 */ /* 0x000fe20000010100 */
[----:B------:R-:W-:Y:S02]  /*2900*/  @P1 LEA.HI.X R55, R143, c[0x0][0x21c], RZ, 0x4, P3 ;  /* 0x000087008f371a11 */ /* 0x000fe400018f24ff */
[----:B------:R-:W-:Y:S01]  /*2910*/  @P1 LEA.HI.X R53, R142, c[0x0][0x21c], RZ, 0x4, P2 ;  /* 0x000087008e351a11 */ /* 0x000fe200010f24ff */
[----:B------:R-:W-:Y:S01]  /*2920*/  HADD2.F32 R60, -RZ, R152.H0_H0 ;  /* 0x20000098ff3c7230 */ /* 0x000fe20000004100 */
[----:B------:R-:W-:Y:S01]  /*2930*/  FMUL.FTZ R152, R164, R61 ;  /* 0x0000003da4987220 */ /* 0x000fe20000410000 */
[----:B------:R1:W5:Y:S01]  /*2940*/  @P1 LDG.E.128 R84, [R54.64] ;  /* 0x0000000436541981 */ /* 0x000362000c1e1d00 */
[----:B------:R-:W-:Y:S01]  /*2950*/  FADD.FTZ R62, -R189, R62 ;  /* 0x0000003ebd3e7221 */ /* 0x000fe20000010100 */
[----:B------:R-:W-:-:S02]  /*2960*/  HADD2.F32 R151, -RZ, R151.H0_H0 ;  /* 0x20000097ff977230 */ /* 0x000fc40000004100 */
[----:B------:R3:W5:Y:S01]  /*2970*/  @P1 LDG.E.128 R88, [R52.64] ;  /* 0x0000000434581981 */ /* 0x000762000c1e1d00 */
[----:B------:R-:W-:Y:S02]  /*2980*/  FADD.FTZ R225, R60, R225 ;  /* 0x000000e13ce17221 */ /* 0x000fe40000010000 */
[----:B------:R-:W-:Y:S01]  /*2990*/  FFMA.FTZ R196, R152, R60, R196 ;  /* 0x0000003c98c47223 */ /* 0x000fe200000100c4 */
[C---:B-1----:R-:W-:Y:S02]  /*29a0*/  @P1 LEA R54, P2, R136.reuse, c[0x0][0x218], 0x4 ;  /* 0x0000860088361a11 */ /* 0x042fe400078420ff */
[C---:B---3--:R-:W-:Y:S02]  /*29b0*/  @P1 LEA R52, P3, R137.reuse, c[0x0][0x218], 0x4 ;  /* 0x0000860089341a11 */ /* 0x048fe400078620ff */
[----:B------:R-:W-:Y:S02]  /*29c0*/  @P1 LEA.HI.X R55, R136, c[0x0][0x21c], RZ, 0x4, P2 ;  /* 0x0000870088371a11 */ /* 0x000fe400010f24ff */
[----:B------:R-:W-:Y:S01]  /*29d0*/  @P1 LEA.HI.X R53, R137, c[0x0][0x21c], RZ, 0x4, P3 ;  /* 0x0000870089351a11 */ /* 0x000fe200018f24ff */
[----:B------:R-:W-:-:S02]  /*29e0*/  FADD.FTZ R114, R151, R114 ;  /* 0x0000007297727221 */ /* 0x000fc40000010000 */
[----:B------:R-:W-:Y:S01]  /*29f0*/  FFMA.FTZ R30, R152, R151, R30 ;  /* 0x00000097981e7223 */ /* 0x000fe2000001001e */
[----:B------:R1:W5:Y:S04]  /*2a00*/  @P1 LDG.E.128 R92, [R54.64] ;  /* 0x00000004365c1981 */ /* 0x000368000c1e1d00 */
[----:B------:R3:W5:Y:S02]  /*2a10*/  @P1 LDG.E.128 R96, [R52.64] ;  /* 0x0000000434601981 */ /* 0x000764000c1e1d00 */
[----:B---3--:R-:W-:-:S04]  /*2a20*/  LEA R52, P1, R136, c[0x0][0x188], 0x4 ;  /* 0x0000620088347a11 */ /* 0x008fc800078220ff */
[----:B------:R-:W-:-:S06]  /*2a30*/  LEA.HI.X R53, R136, c[0x0][0x18c], RZ, 0x4, P1 ;  /* 0x0000630088357a11 */ /* 0x000fcc00008f24ff */
[----:B-1----:R-:W3:Y:S01]  /*2a40*/  LDG.E.128 R52, [R52.64] ;  /* 0x0000000434347981 */ /* 0x002ee2000c1e1d00 */
[----:B------:R-:W-:-:S04]  /*2a50*/  LEA R104, P1, R137, c[0x0][0x188], 0x4 ;  /* 0x0000620089687a11 */ /* 0x000fc800078220ff */
[----:B------:R-:W-:-:S06]  /*2a60*/  LEA.HI.X R105, R137, c[0x0][0x18c], RZ, 0x4, P1 ;  /* 0x0000630089697a11 */ /* 0x000fcc00008f24ff */
[----:B------:R-:W3:Y:S01]  /*2a70*/  LDG.E.128 R104, [R104.64] ;  /* 0x0000000468687981 */ /* 0x000ee2000c1e1d00 */
[----:B--2---:R-:W-:Y:S01]  /*2a80*/  FMUL.FTZ R61, R155, R60 ;  /* 0x0000003c9b3d7220 */ /* 0x004fe20000410000 */
[----:B------:R-:W-:Y:S01]  /*2a90*/  HADD2.F32 R60, -RZ, R153.H0_H0 ;  /* 0x20000099ff3c7230 */ /* 0x000fe20000004100 */
[----:B------:R-:W-:Y:S01]  /*2aa0*/  FMUL.FTZ R153, R164, R62 ;  /* 0x0000003ea4997220 */ /* 0x000fe20000410000 */
[----:B------:R-:W2:Y:S01]  /*2ab0*/  LDL R155, [R1+0x4] ;  /* 0x00000400019b7983 */ /* 0x000ea20000100800 */
[----:B----4-:R-:W-:-:S03]  /*2ac0*/  FFMA.FTZ R151, R193, R151, R61 ;  /* 0x00000097c1977223 */ /* 0x010fc6000001003d */
[----:B------:R-:W4:Y:S04]  /*2ad0*/  LDL R62, [R1+0x8] ;  /* 0x00000800013e7983 */ /* 0x000f280000100800 */
[----:B------:R-:W2:Y:S04]  /*2ae0*/  LDL R61, [R1+0xc] ;  /* 0x00000c00013d7983 */ /* 0x000ea80000100800 */
[----:B------:R-:W2:Y:S01]  /*2af0*/  LDL R193, [R1] ;  /* 0x0000000001c17983 */ /* 0x000ea20000100800 */
[----:B------:R-:W-:Y:S01]  /*2b00*/  HADD2.F32 R150, -RZ, R150.H0_H0 ;  /* 0x20000096ff967230 */ /* 0x000fe20000004100 */
[----:B------:R-:W-:Y:S01]  /*2b10*/  FADD.FTZ R63, -R189, R63 ;  /* 0x0000003fbd3f7221 */ /* 0x000fe20000010100 */
[----:B------:R-:W-:-:S02]  /*2b20*/  HADD2.F32 R154, -RZ, R154.H0_H0 ;  /* 0x2000009aff9a7230 */ /* 0x000fc40000004100 */
[----:B------:R-:W-:Y:S01]  /*2b30*/  HADD2.F32 R192, -RZ, R192.H0_H0 ;  /* 0x200000c0ffc07230 */ /* 0x000fe20000004100 */
[----:B------:R-:W-:Y:S02]  /*2b40*/  FADD.FTZ R111, R150, R111 ;  /* 0x0000006f966f7221 */ /* 0x000fe40000010000 */
[C---:B------:R-:W-:Y:S02]  /*2b50*/  FFMA.FTZ R27, R153.reuse, R150, R27 ;  /* 0x00000096991b7223 */ /* 0x040fe4000001001b */
[----:B------:R-:W-:Y:S02]  /*2b60*/  FADD.FTZ R223, R154, R223 ;  /* 0x000000df9adf7221 */ /* 0x000fe40000010000 */
[----:B------:R-:W-:Y:S02]  /*2b70*/  FADD.FTZ R222, R60, R222 ;  /* 0x000000de3cde7221 */ /* 0x000fe40000010000 */
[----:B------:R-:W-:Y:S02]  /*2b80*/  FFMA.FTZ R199, R153, R60, R199 ;  /* 0x0000003c99c77223 */ /* 0x000fe400000100c7 */
[----:B------:R-:W-:-:S02]  /*2b90*/  FADD.FTZ R112, R192, R112 ;  /* 0x00000070c0707221 */ /* 0x000fc40000010000 */
[C---:B---3--:R-:W-:Y:S02]  /*2ba0*/  FADD.FTZ R52, -R189.reuse, R52 ;  /* 0x00000034bd347221 */ /* 0x048fe40000010100 */
[C---:B------:R-:W-:Y:S02]  /*2bb0*/  FADD.FTZ R53, -R189.reuse, R53 ;  /* 0x00000035bd357221 */ /* 0x040fe40000010100 */
[C---:B------:R-:W-:Y:S02]  /*2bc0*/  FADD.FTZ R54, -R189.reuse, R54 ;  /* 0x00000036bd367221 */ /* 0x040fe40000010100 */
[C---:B------:R-:W-:Y:S02]  /*2bd0*/  FADD.FTZ R55, -R189.reuse, R55 ;  /* 0x00000037bd377221 */ /* 0x040fe40000010100 */
[----:B------:R-:W-:-:S04]  /*2be0*/  FADD.FTZ R104, -R189, R104 ;  /* 0x00000068bd687221 */ /* 0x000fc80000010100 */
[----:B------:R-:W-:Y:S01]  /*2bf0*/  FMUL.FTZ R104, R164, R104 ;  /* 0x00000068a4687220 */ /* 0x000fe20000410000 */
[----:B------:R-:W-:Y:S02]  /*2c00*/  LOP3.LUT P2, RZ, R131, 0xff, RZ, 0xc0, !PT ;  /* 0x000000ff83ff7812 */ /* 0x000fe4000784c0ff */
[----:B------:R-:W-:Y:S02]  /*2c10*/  LOP3.LUT P1, RZ, R216, 0x1f, RZ, 0xc0, !PT ;  /* 0x0000001fd8ff7812 */ /* 0x000fe4000782c0ff */
[----:B------:R-:W-:Y:S02]  /*2c20*/  SHF.R.U32.HI R216, RZ, 0x5, R216 ;  /* 0x00000005ffd87819 */ /* 0x000fe400000116d8 */
[----:B------:R-:W-:-:S04]  /*2c30*/  IADD3 R17, R17, c[0x0][0x160], RZ ;  /* 0x0000580011117a10 */ /* 0x000fc80007ffe0ff */
[----:B------:R-:W-:Y:S01]  /*2c40*/  ISETP.GE.AND P4, PT, R17, c[0x0][0x164], PT ;  /* 0x0000590011007a0c */ /* 0x000fe20003f86270 */
[----:B----4-:R-:W-:-:S04]  /*2c50*/  FMUL.FTZ R62, R62, R60 ;  /* 0x0000003c3e3e7220 */ /* 0x010fc80000410000 */
[----:B--2---:R-:W-:Y:S02]  /*2c60*/  FFMA.FTZ R62, R61, R150, R62 ;  /* 0x000000963d3e7223 */ /* 0x004fe4000001003e */
[----:B------:R-:W-:Y:S02]  /*2c70*/  FMUL.FTZ R150, R164, R63 ;  /* 0x0000003fa4967220 */ /* 0x000fe40000410000 */
[-C--:B------:R-:W-:Y:S02]  /*2c80*/  FMUL.FTZ R63, R193, R154.reuse ;  /* 0x0000009ac13f7220 */ /* 0x080fe40000410000 */
[C---:B------:R-:W-:Y:S02]  /*2c90*/  FFMA.FTZ R198, R150.reuse, R154, R198 ;  /* 0x0000009a96c67223 */ /* 0x040fe400000100c6 */
[----:B------:R-:W-:Y:S01]  /*2ca0*/  FFMA.FTZ R63, R155, R192, R63 ;  /* 0x000000c09b3f7223 */ /* 0x000fe2000001003f */
[----:B------:R-:W-:Y:S01]  /*2cb0*/  MOV R155, R158 ;  /* 0x0000009e009b7202 */ /* 0x000fe20000000f00 */
[--C-:B------:R-:W-:Y:S01]  /*2cc0*/  IMAD.MOV.U32 R60, RZ, RZ, R157.reuse ;  /* 0x000000ffff3c7224 */ /* 0x100fe200078e009d */
[----:B------:R-:W-:Y:S01]  /*2cd0*/  MOV R154, R156 ;  /* 0x0000009c009a7202 */ /* 0x000fe20000000f00 */
[----:B------:R-:W-:Y:S01]  /*2ce0*/  FFMA.FTZ R28, R150, R192, R28 ;  /* 0x000000c0961c7223 */ /* 0x000fe2000001001c */
[----:B------:R-:W-:-:S02]  /*2cf0*/  SHF.R.U64 R156, R156, 0x10, R157 ;  /* 0x000000109c9c7819 */ /* 0x000fc4000000129d */
[----:B------:R-:W-:Y:S02]  /*2d00*/  SHF.R.U32.HI R61, RZ, 0x10, R157 ;  /* 0x00000010ff3d7819 */ /* 0x000fe4000001169d */
[--C-:B------:R-:W-:Y:S01]  /*2d10*/  SHF.R.U64 R157, R158, 0x10, R159.reuse ;  /* 0x000000109e9d7819 */ /* 0x100fe2000000129f */
[--C-:B------:R-:W-:Y:S01]  /*2d20*/  IMAD.MOV.U32 R158, RZ, RZ, R159.reuse ;  /* 0x000000ffff9e7224 */ /* 0x100fe200078e009f */
        /* <DEDUP_REMOVED lines=9> */
[----:B------:R-:W-:-:S04]  /*2dc0*/  FMUL.FTZ R157, R164, R53 ;  /* 0x00000035a49d7220 */ /* 0x000fc80000410000 */
[-C--:B------:R-:W-:Y:S02]  /*2dd0*/  FMUL.FTZ R53, R249, R52.reuse ;  /* 0x00000034f9357220 */ /* 0x080fe40000410000 */
[----:B------:R-:W-:Y:S02]  /*2de0*/  FADD.FTZ R221, R52, R221 ;  /* 0x000000dd34dd7221 */ /* 0x000fe40000010000 */
[----:B------:R-:W-:Y:S01]  /*2df0*/  FFMA.FTZ R200, R157, R52, R200 ;  /* 0x000000349dc87223 */ /* 0x000fe200000100c8 */
[----:B------:R-:W-:Y:S01]  /*2e00*/  HADD2.F32 R52, -RZ, R158.H0_H0 ;  /* 0x2000009eff347230 */ /* 0x000fe20000004100 */
[----:B------:R-:W-:Y:S01]  /*2e10*/  FMUL.FTZ R158, R164, R54 ;  /* 0x00000036a49e7220 */ /* 0x000fe20000410000 */
[----:B------:R-:W-:Y:S01]  /*2e20*/  HADD2.F32 R156, -RZ, R156.H0_H0 ;  /* 0x2000009cff9c7230 */ /* 0x000fe20000004100 */
[----:B------:R-:W-:Y:S02]  /*2e30*/  FADD.FTZ R220, R159, R220 ;  /* 0x000000dc9fdc7221 */ /* 0x000fe40000010000 */
[----:B------:R-:W-:-:S02]  /*2e40*/  FFMA.FTZ R236, R155, R159, R236 ;  /* 0x0000009f9bec7223 */ /* 0x000fc400000100ec */
[-C--:B------:R-:W-:Y:S02]  /*2e50*/  FMUL.FTZ R159, R247, R52.reuse ;  /* 0x00000034f79f7220 */ /* 0x080fe40000410000 */
[----:B------:R-:W-:Y:S02]  /*2e60*/  FADD.FTZ R205, R52, R205 ;  /* 0x000000cd34cd7221 */ /* 0x000fe40000010000 */
[----:B------:R-:W-:Y:S01]  /*2e70*/  FFMA.FTZ R234, R158, R52, R234 ;  /* 0x000000349eea7223 */ /* 0x000fe200000100ea */
[----:B------:R-:W-:Y:S01]  /*2e80*/  HADD2.F32 R52, -RZ, R192.H0_H0 ;  /* 0x200000c0ff347230 */ /* 0x000fe20000004100 */
[----:B------:R-:W-:Y:S02]  /*2e90*/  FMUL.FTZ R192, R164, R55 ;  /* 0x00000037a4c07220 */ /* 0x000fe40000410000 */
[----:B------:R-:W-:Y:S02]  /*2ea0*/  FADD.FTZ R110, R156, R110 ;  /* 0x0000006e9c6e7221 */ /* 0x000fe40000010000 */
[----:B------:R-:W-:-:S02]  /*2eb0*/  FFMA.FTZ R26, R157, R156, R26 ;  /* 0x0000009c9d1a7223 */ /* 0x000fc4000001001a */
[----:B------:R-:W-:Y:S02]  /*2ec0*/  FFMA.FTZ R156, R250, R156, R53 ;  /* 0x0000009cfa9c7223 */ /* 0x000fe40000010035 */
[-C--:B------:R-:W-:Y:S02]  /*2ed0*/  FMUL.FTZ R193, R245, R52.reuse ;  /* 0x00000034f5c17220 */ /* 0x080fe40000410000 */
[----:B------:R-:W-:Y:S02]  /*2ee0*/  FADD.FTZ R219, R52, R219 ;  /* 0x000000db34db7221 */ /* 0x000fe40000010000 */
[----:B------:R-:W-:Y:S02]  /*2ef0*/  FFMA.FTZ R235, R192, R52, R235 ;  /* 0x00000034c0eb7223 */ /* 0x000fe400000100eb */
[C---:B------:R-:W-:Y:S02]  /*2f00*/  FADD.FTZ R53, -R189.reuse, R105 ;  /* 0x00000069bd357221 */ /* 0x040fe40000010100 */
[----:B------:R-:W-:-:S02]  /*2f10*/  FADD.FTZ R52, -R189, R106 ;  /* 0x0000006abd347221 */ /* 0x000fc40000010100 */
[----:B------:R-:W-:Y:S01]  /*2f20*/  FADD.FTZ R189, -R189, R107 ;  /* 0x0000006bbdbd7221 */ /* 0x000fe20000010100 */
[----:B------:R-:W-:Y:S01]  /*2f30*/  MOV R107, R162 ;  /* 0x000000a2006b7202 */ /* 0x000fe20000000f00 */
[----:B------:R-:W-:Y:S01]  /*2f40*/  HADD2.F32 R60, -RZ, R60.H0_H0 ;  /* 0x2000003cff3c7230 */ /* 0x000fe20000004100 */
[----:B------:R-:W-:-:S03]  /*2f50*/  MOV R105, R160 ;  /* 0x000000a000697202 */ /* 0x000fc60000000f00 */
[----:B------:R-:W-:Y:S01]  /*2f60*/  HADD2.F32 R107, -RZ, R107.H0_H0 ;  /* 0x2000006bff6b7230 */ /* 0x000fe20000004100 */
[----:B------:R-:W-:Y:S01]  /*2f70*/  FADD.FTZ R51, R60, R51 ;  /* 0x000000333c337221 */ /* 0x000fe20000010000 */
[----:B------:R-:W-:Y:S01]  /*2f80*/  HADD2.F32 R105, -RZ, R105.H0_H0 ;  /* 0x20000069ff697230 */ /* 0x000fe20000004100 */
[-C--:B------:R-:W-:Y:S02]  /*2f90*/  FFMA.FTZ R23, R158, R60.reuse, R23 ;  /* 0x0000003c9e177223 */ /* 0x080fe40000010017 */
[----:B------:R-:W-:Y:S01]  /*2fa0*/  FFMA.FTZ R159, R248, R60, R159 ;  /* 0x0000003cf89f7223 */ /* 0x000fe2000001009f */
[----:B------:R-:W-:Y:S01]  /*2fb0*/  SHF.R.U64 R60, R160, 0x10, R161 ;  /* 0x00000010a03c7819 */ /* 0x000fe200000012a1 */
[----:B------:R-:W-:Y:S01]  /*2fc0*/  FMUL.FTZ R160, R243, R107 ;  /* 0x0000006bf3a07220 */ /* 0x000fe20000410000 */
[----:B------:R-:W-:Y:S01]  /*2fd0*/  SHF.R.U64 R106, R162, 0x10, R163 ;  /* 0x00000010a26a7819 */ /* 0x000fe200000012a3 */
[----:B------:R-:W-:Y:S01]  /*2fe0*/  HADD2.F32 R61, -RZ, R61.H0_H0 ;  /* 0x2000003dff3d7230 */ /* 0x000fe20000004100 */
[----:B------:R-:W-:-:S02]  /*2ff0*/  FADD.FTZ R49, R105, R49 ;  /* 0x0000003169317221 */ /* 0x000fc40000010000 */
[-C--:B------:R-:W-:Y:S02]  /*3000*/  FFMA.FTZ R21, R104, R105.reuse, R21 ;  /* 0x0000006968157223 */ /* 0x080fe40000010015 */
[----:B------:R-:W-:Y:S01]  /*3010*/  FFMA.FTZ R105, R244, R105, R160 ;  /* 0x00000069f4697223 */ /* 0x000fe200000100a0 */
[----:B------:R-:W-:Y:S01]  /*3020*/  HADD2.F32 R160, -RZ, R106.H0_H0 ;  /* 0x2000006affa07230 */ /* 0x000fe20000004100 */
[----:B------:R-:W-:Y:S01]  /*3030*/  FADD.FTZ R108, R61, R108 ;  /* 0x0000006c3d6c7221 */ /* 0x000fe20000010000 */
[----:B------:R-:W-:Y:S01]  /*3040*/  SHF.R.U32.HI R162, RZ, 0x10, R163 ;  /* 0x00000010ffa27819 */ /* 0x000fe200000116a3 */
[-C--:B------:R-:W-:Y:S02]  /*3050*/  FFMA.FTZ R24, R192, R61.reuse, R24 ;  /* 0x0000003dc0187223 */ /* 0x080fe40000010018 */
[----:B------:R-:W-:Y:S02]  /*3060*/  FFMA.FTZ R193, R246, R61, R193 ;  /* 0x0000003df6c17223 */ /* 0x000fe400000100c1 */
[----:B------:R-:W-:-:S02]  /*3070*/  FMUL.FTZ R106, R164, R53 ;  /* 0x00000035a46a7220 */ /* 0x000fc40000410000 */
[----:B------:R-:W-:Y:S02]  /*3080*/  IMAD.MOV.U32 R61, RZ, RZ, R163 ;  /* 0x000000ffff3d7224 */ /* 0x000fe400078e00a3 */
[----:B------:R-:W-:Y:S02]  /*3090*/  FADD.FTZ R203, R107, R203 ;  /* 0x000000cb6bcb7221 */ /* 0x000fe40000010000 */
[----:B------:R-:W-:Y:S01]  /*30a0*/  FFMA.FTZ R232, R104, R107, R232 ;  /* 0x0000006b68e87223 */ /* 0x000fe200000100e8 */
[----:B------:R-:W-:Y:S01]  /*30b0*/  SHF.R.U32.HI R54, RZ, 0x10, R161 ;  /* 0x00000010ff367819 */ /* 0x000fe200000116a1 */
[-C--:B------:R-:W-:Y:S02]  /*30c0*/  FMUL.FTZ R107, R241, R160.reuse ;  /* 0x000000a0f16b7220 */ /* 0x080fe40000410000 */
[----:B------:R-:W-:Y:S02]  /*30d0*/  FADD.FTZ R204, R160, R204 ;  /* 0x000000cca0cc7221 */ /* 0x000fe40000010000 */
[----:B------:R-:W-:Y:S01]  /*30e0*/  FFMA.FTZ R233, R106, R160, R233 ;  /* 0x000000a06ae97223 */ /* 0x000fe200000100e9 */
[----:B------:R-:W-:Y:S01]  /*30f0*/  HADD2.F32 R61, -RZ, R61.H0_H0 ;  /* 0x2000003dff3d7230 */ /* 0x000fe20000004100 */
[----:B------:R-:W-:-:S02]  /*3100*/  IMAD.MOV.U32 R55, RZ, RZ, R161 ;  /* 0x000000ffff377224 */ /* 0x000fc400078e00a1 */
[C---:B------:R-:W-:Y:S01]  /*3110*/  FMUL.FTZ R160, R164.reuse, R52 ;  /* 0x00000034a4a07220 */ /* 0x040fe20000410000 */
[----:B------:R-:W-:Y:S01]  /*3120*/  HADD2.F32 R52, -RZ, R162.H0_H0 ;  /* 0x200000a2ff347230 */ /* 0x000fe20000004100 */
[----:B------:R-:W-:Y:S01]  /*3130*/  FMUL.FTZ R161, R239, R61 ;  /* 0x0000003defa17220 */ /* 0x000fe20000410000 */
        /* <DEDUP_REMOVED lines=8> */
[-C--:B------:R-:W-:Y:S02]  /*31c0*/  FFMA.FTZ R20, R162, R54.reuse, R20 ;  /* 0x00000036a2147223 */ /* 0x080fe40000010014 */
[----:B------:R-:W-:Y:S02]  /*31d0*/  FFMA.FTZ R163, R238, R54, R163 ;  /* 0x00000036eea37223 */ /* 0x000fe400000100a3 */
[----:B------:R-:W-:Y:S02]  /*31e0*/  FFMA.FTZ R55, R178, R177, RZ ;  /* 0x000000b1b2377223 */ /* 0x000fe400000100ff */
[----:B------:R-:W-:-:S02]  /*31f0*/  FADD.FTZ R54, RZ, R177 ;  /* 0x000000b1ff367221 */ /* 0x000fc40000010000 */
        /* <DEDUP_REMOVED lines=43> */
[----:B------:R-:W-:Y:S01]  /*34b0*/  FADD.FTZ R54, R159, R54 ;  /* 0x000000369f367221 */ /* 0x000fe20000010000 */
[----:B------:R-:W-:Y:S01]  /*34c0*/  HADD2.F32 R60, -RZ, R60.H0_H0 ;  /* 0x2000003cff3c7230 */ /* 0x000fe20000004100 */
[----:B------:R-:W-:Y:S02]  /*34d0*/  FFMA.FTZ R55, R192, R193, R55 ;  /* 0x000000c1c0377223 */ /* 0x000fe40000010037 */
[----:B------:R-:W-:Y:S02]  /*34e0*/  FADD.FTZ R54, R193, R54 ;  /* 0x00000036c1367221 */ /* 0x000fe40000010000 */
[----:B------:R-:W-:Y:S02]  /*34f0*/  FFMA.FTZ R107, R242, R60, R107 ;  /* 0x0000003cf26b7223 */ /* 0x000fe4000001006b */
[----:B------:R-:W-:-:S02]  /*3500*/  FFMA.FTZ R55, R104, R105, R55 ;  /* 0x0000006968377223 */ /* 0x000fc40000010037 */
[----:B------:R-:W-:Y:S02]  /*3510*/  FADD.FTZ R54, R105, R54 ;  /* 0x0000003669367221 */ /* 0x000fe40000010000 */
[----:B------:R-:W-:Y:S02]  /*3520*/  FFMA.FTZ R55, R106, R107, R55 ;  /* 0x0000006b6a377223 */ /* 0x000fe40000010037 */
[----:B------:R-:W-:Y:S02]  /*3530*/  FADD.FTZ R54, R54, R107 ;  /* 0x0000006b36367221 */ /* 0x000fe40000010000 */
[----:B------:R-:W-:Y:S02]  /*3540*/  FADD.FTZ R50, R60, R50 ;  /* 0x000000323c327221 */ /* 0x000fe40000010000 */
[----:B------:R-:W-:Y:S01]  /*3550*/  FFMA.FTZ R22, R106, R60, R22 ;  /* 0x0000003c6a167223 */ /* 0x000fe20000010016 */
[----:B------:R-:W-:Y:S01]  /*3560*/  LOP3.LUT R60, R216, 0x7fffff8, RZ, 0xc0, !PT ;  /* 0x07fffff8d83c7812 */ /* 0x000fe200078ec0ff */
[----:B------:R-:W-:-:S02]  /*3570*/  FFMA.FTZ R55, R160, R161, R55 ;  /* 0x000000a1a0377223 */ /* 0x000fc40000010037 */
[----:B------:R-:W-:Y:S01]  /*3580*/  FADD.FTZ R54, R54, R161 ;  /* 0x000000a136367221 */ /* 0x000fe20000010000 */
[----:B------:R-:W-:Y:S01]  /*3590*/  @!P2 IADD3 R60, R60, 0x8, RZ ;  /* 0x000000083c3ca810 */ /* 0x000fe20007ffe0ff */
[----:B------:R-:W-:Y:S02]  /*35a0*/  FADD.FTZ R201, R61, R201 ;  /* 0x000000c93dc97221 */ /* 0x000fe40000010000 */
[----:B------:R-:W-:Y:S02]  /*35b0*/  FFMA.FTZ R230, R160, R61, R230 ;  /* 0x0000003da0e67223 */ /* 0x000fe400000100e6 */
[----:B------:R-:W-:Y:S02]  /*35c0*/  FADD.FTZ R202, R52, R202 ;  /* 0x000000ca34ca7221 */ /* 0x000fe40000010000 */
[C---:B------:R-:W-:Y:S02]  /*35d0*/  FFMA.FTZ R231, R162.reuse, R52, R231 ;  /* 0x00000034a2e77223 */ /* 0x040fe400000100e7 */
[----:B------:R-:W-:-:S02]  /*35e0*/  FFMA.FTZ R55, R162, R163, R55 ;  /* 0x000000a3a2377223 */ /* 0x000fc40000010037 */
[----:B------:R-:W-:Y:S01]  /*35f0*/  FADD.FTZ R54, R54, R163 ;  /* 0x000000a336367221 */ /* 0x000fe20000010000 */
[----:B------:R-:W-:Y:S05]  /*3600*/  BRA.DIV ~URZ, `(.L_x_2319) ;  /* 0x00002c627f007947 */ /* 0x000fea000b800000 */
[----:B0-----:R0:W1:Y:S02]  /*3610*/  SHFL.DOWN PT, R189, R54, 0x10, 0x1f ;  /* 0x0a001f0036bd7f89 */ /* 0x00106400000e0000 */
.L_x_2330:
        /* <DEDUP_REMOVED lines=18> */
.L_x_2331:
        /* <DEDUP_REMOVED lines=41> */
[----:B------:R-:W-:Y:S02]  /*39d0*/  FFMA.FTZ R54, R186, R216, R189 ;  /* 0x000000d8ba367223 */ /* 0x000fe400000100bd */
[----:B------:R-:W-:Y:S02]  /*39e0*/  FADD.FTZ R52, R177, -R52 ;  /* 0x80000034b1347221 */ /* 0x000fe40000010000 */
[----:B------:R-:W-:-:S02]  /*39f0*/  FMUL.FTZ R53, R164, R180 ;  /* 0x000000b4a4357220 */ /* 0x000fc40000410000 */
[----:B------:R-:W-:Y:S02]  /*3a00*/  FADD.FTZ R54, R185, -R54 ;  /* 0x80000036b9367221 */ /* 0x000fe40000010000 */
[----:B------:R-:W-:Y:S02]  /*3a10*/  FFMA.FTZ R55, R188, R216, R189 ;  /* 0x000000d8bc377223 */ /* 0x000fe400000100bd */
[C---:B------:R-:W-:Y:S02]  /*3a20*/  FMUL.FTZ R52, R164.reuse, R52 ;  /* 0x00000034a4347220 */ /* 0x040fe40000410000 */
        /* <DEDUP_REMOVED lines=19> */
[----:B------:R-:W-:Y:S02]  /*3b60*/  @P0 F2FP.PACK_AB R60, RZ, R60 ;  /* 0x0000003cff3c023e */ /* 0x000fe400000000ff */
[----:B------:R-:W-:-:S02]  /*3b70*/  @P0 FSEL R177, R180, RZ, P2 ;  /* 0x000000ffb4b10208 */ /* 0x000fc40001000000 */
[----:B------:R-:W-:Y:S02]  /*3b80*/  ISETP.NE.U32.AND P2, PT, RZ, c[0x0][0x258], PT ;  /* 0x00009600ff007a0c */ /* 0x000fe40003f45070 */
[----:B------:R-:W-:Y:S02]  /*3b90*/  @P0 F2FP.PACK_AB R61, RZ, R61 ;  /* 0x0000003dff3d023e */ /* 0x000fe400000000ff */
[----:B------:R-:W-:Y:S02]  /*3ba0*/  ISETP.NE.AND.EX P2, PT, RZ, c[0x0][0x25c], PT, P2 ;  /* 0x00009700ff007a0c */ /* 0x000fe40003f45320 */
[----:B------:R-:W-:Y:S02]  /*3bb0*/  @P0 PRMT R15, R60, 0x7610, R15 ;  /* 0x000076103c0f0816 */ /* 0x000fe4000000000f */
[----:B------:R-:W-:Y:S02]  /*3bc0*/  FSEL R185, R185, RZ, P3 ;  /* 0x000000ffb9b97208 */ /* 0x000fe40001800000 */
[----:B------:R-:W-:-:S02]  /*3bd0*/  @P0 PRMT R18, R61, 0x7610, R18 ;  /* 0x000076103d120816 */ /* 0x000fc40000000012 */
[----:B------:R-:W-:Y:S02]  /*3be0*/  @P0 F2FP.PACK_AB R170, RZ, R170 ;  /* 0x000000aaffaa023e */ /* 0x000fe400000000ff */
[----:B------:R-:W-:Y:S01]  /*3bf0*/  F2F.F16.F32 R185, R185 ;  /* 0x000000b900b97304 */ /* 0x000fe20000200800 */
[----:B------:R-:W-:Y:S02]  /*3c00*/  @P0 F2FP.PACK_AB R177, RZ, R177 ;  /* 0x000000b1ffb1023e */ /* 0x000fe400000000ff */
        /* <DEDUP_REMOVED lines=12> */
[----:B------:R-:W0:Y:S01]  /*3cd0*/  F2F.F16.F32 R52, R179 ;  /* 0x000000b300347304 */ /* 0x000e220000200800 */
[----:B------:R-:W-:Y:S02]  /*3ce0*/  FSEL R54, R178, RZ, P6 ;  /* 0x000000ffb2367208 */ /* 0x000fe40003000000 */
[----:B------:R-:W-:Y:S02]  /*3cf0*/  SHF.L.U32 R60, R169, 0x3, RZ ;  /* 0x00000003a93c7819 */ /* 0x000fe400000006ff */
[----:B------:R-:W-:-:S03]  /*3d00*/  SHF.R.U32.HI R169, RZ, 0x1d, R169 ;  /* 0x0000001dffa97819 */ /* 0x000fc600000116a9 */
[----:B------:R-:W1:Y:S08]  /*3d10*/  F2F.F16.F32 R55, R55 ;  /* 0x0000003700377304 */ /* 0x000e700000200800 */
[----:B------:R-:W2:Y:S01]  /*3d20*/  F2F.F16.F32 R54, R54 ;  /* 0x0000003600367304 */ /* 0x000ea20000200800 */
        /* <DEDUP_REMOVED lines=16> */
.L_x_2321:
[-CC-:B------:R-:W-:Y:S01]  /*3e30*/  FFMA.FTZ R182, R182, R216.reuse, R189.reuse ;  /* 0x000000d8b6b67223 */ /* 0x180fe200000100bd */
[C---:B------:R-:W-:Y:S01]  /*3e40*/  @P2 LEA R60, P5, R166.reuse, c[0x0][0x258], 0x4 ;  /* 0x00009600a63c2a11 */ /* 0x040fe200078a20ff */
[-CC-:B------:R-:W-:Y:S01]  /*3e50*/  FFMA.FTZ R183, R183, R216.reuse, R189.reuse ;  /* 0x000000d8b7b77223 */ /* 0x180fe200000100bd */
[----:B------:R-:W-:Y:S01]  /*3e60*/  LOP3.LUT P6, RZ, R171, 0xff00, RZ, 0xc0, !PT ;  /* 0x0000ff00abff7812 */ /* 0x000fe200078cc0ff */
[----:B------:R-:W-:Y:S01]  /*3e70*/  FADD.FTZ R182, R101, -R182 ;  /* 0x800000b665b67221 */ /* 0x000fe20000010000 */
[----:B------:R-:W-:Y:S01]  /*3e80*/  @P2 LEA.HI.X R61, R166, c[0x0][0x25c], RZ, 0x4, P5 ;  /* 0x00009700a63d2a11 */ /* 0x000fe200028f24ff */
[-CC-:B------:R-:W-:Y:S01]  /*3e90*/  FFMA.FTZ R101, R184, R216.reuse, R189.reuse ;  /* 0x000000d8b8657223 */ /* 0x180fe200000100bd */
[----:B------:R-:W-:Y:S01]  /*3ea0*/  LOP3.LUT P5, RZ, R171, 0xff0000, RZ, 0xc0, !PT ;  /* 0x00ff0000abff7812 */ /* 0x000fe200078ac0ff */
        /* <DEDUP_REMOVED lines=19> */
[-C--:B------:R-:W-:Y:S02]  /*3fe0*/  FFMA.FTZ R144, R144, R216.reuse, R189 ;  /* 0x000000d890907223 */ /* 0x080fe400000100bd */
[----:B------:R0:W-:Y:S01]  /*3ff0*/  @P2 STG.E.128 [R60.64], R52 ;  /* 0x000000343c002986 */ /* 0x0001e2000c101d04 */
[----:B------:R-:W-:Y:S02]  /*4000*/  FADD.FTZ R69, R69, -R145 ;  /* 0x8000009145457221 */ /* 0x000fe40000010000 */
[----:B------:R-:W-:Y:S02]  /*4010*/  FFMA.FTZ R146, R146, R216, R189 ;  /* 0x000000d892927223 */ /* 0x000fe400000100bd */
[----:B------:R-:W-:Y:S02]  /*4020*/  FADD.FTZ R68, R68, -R144 ;  /* 0x8000009044447221 */ /* 0x000fe40000010000 */
[----:B------:R-:W-:Y:S02]  /*4030*/  FADD.FTZ R70, R70, -R146 ;  /* 0x8000009246467221 */ /* 0x000fe40000010000 */
[----:B------:R-:W-:-:S02]  /*4040*/  FMUL.FTZ R144, R164, R69 ;  /* 0x00000045a4907220 */ /* 0x000fc40000410000 */
[-CC-:B------:R-:W-:Y:S02]  /*4050*/  FFMA.FTZ R191, R191, R216.reuse, R189.reuse ;  /* 0x000000d8bfbf7223 */ /* 0x180fe400000100bd */
[----:B------:R-:W-:Y:S02]  /*4060*/  FFMA.FTZ R169, R195, R216, R189 ;  /* 0x000000d8c3a97223 */ /* 0x000fe400000100bd */
[----:B------:R-:W-:Y:S02]  /*4070*/  @P1 FADD.FTZ R144, R81, R144 ;  /* 0x0000009051901221 */ /* 0x000fe40000010000 */
[----:B------:R-:W-:Y:S02]  /*4080*/  FADD.FTZ R190, R190, -R191 ;  /* 0x800000bfbebe7221 */ /* 0x000fe40000010000 */
[----:B0-----:R-:W-:Y:S02]  /*4090*/  FMUL.FTZ R54, R102, c[0x0][0x1e8] ;  /* 0x00007a0066367a20 */ /* 0x001fe40000410000 */
[----:B------:R-:W-:-:S02]  /*40a0*/  FMUL.FTZ R55, R103, c[0x0][0x1e8] ;  /* 0x00007a0067377a20 */ /* 0x000fc40000410000 */
[----:B------:R-:W-:Y:S01]  /*40b0*/  FFMA.FTZ R61, R147, R216, R189 ;  /* 0x000000d8933d7223 */ /* 0x000fe200000100bd */
[----:B------:R-:W-:Y:S01]  /*40c0*/  FSEL R60, R54, RZ, P5 ;  /* 0x000000ff363c7208 */ /* 0x000fe20002800000 */
[----:B------:R-:W-:Y:S01]  /*40d0*/  FMUL.FTZ R103, R164, R70 ;  /* 0x00000046a4677220 */ /* 0x000fe20000410000 */
[----:B------:R-:W-:Y:S01]  /*40e0*/  LOP3.LUT P5, RZ, R171, 0xff000000, RZ, 0xc0, !PT ;  /* 0xff000000abff7812 */ /* 0x000fe200078ac0ff */
[----:B------:R-:W-:Y:S01]  /*40f0*/  FADD.FTZ R61, R71, -R61 ;  /* 0x8000003d473d7221 */ /* 0x000fe20000010000 */
[----:B------:R-:W-:Y:S01]  /*4100*/  FSEL R52, R55, RZ, P6 ;  /* 0x000000ff37347208 */ /* 0x000fe20003000000 */
[----:B------:R-:W-:Y:S01]  /*4110*/  FADD.FTZ R169, R194, -R169 ;  /* 0x800000a9c2a97221 */ /* 0x000fe20000010000 */
[----:B------:R-:W-:Y:S01]  /*4120*/  FSEL R71, R101, RZ, P5 ;  /* 0x000000ff65477208 */ /* 0x000fe20002800000 */
[----:B------:R-:W-:Y:S01]  /*4130*/  F2F.F16.F32 R60, R60 ;  /* 0x0000003c003c7304 */ /* 0x000fe20000200800 */
[----:B------:R-:W-:Y:S01]  /*4140*/  LOP3.LUT P6, RZ, R171, 0xff, RZ, 0xc0, !PT ;  /* 0x000000ffabff7812 */ /* 0x000fe200078cc0ff */
[----:B------:R-:W-:Y:S01]  /*4150*/  @P1 FADD.FTZ R103, R82, R103 ;  /* 0x0000006752671221 */ /* 0x000fe20000010000 */
[----:B------:R-:W-:Y:S01]  /*4160*/  @P0 LOP3.LUT P5, RZ, R133, 0xff00, RZ, 0xc0, !PT ;  /* 0x0000ff0085ff0812 */ /* 0x000fe200078ac0ff */
[----:B------:R-:W-:Y:S01]  /*4170*/  FMUL.FTZ R70, R144, c[0x0][0x1e8] ;  /* 0x00007a0090467a20 */ /* 0x000fe20000410000 */
[----:B------:R-:W-:-:S02]  /*4180*/  FSEL R102, R100, RZ, P6 ;  /* 0x000000ff64667208 */ /* 0x000fc40003000000 */
[----:B------:R-:W-:Y:S01]  /*4190*/  @P0 FSEL R55, R55, RZ, P5 ;  /* 0x000000ff37370208 */ /* 0x000fe20002800000 */
[----:B------:R-:W0:Y:S01]  /*41a0*/  F2F.F16.F32 R52, R52 ;  /* 0x0000003400347304 */ /* 0x000e220000200800 */
[C---:B------:R-:W-:Y:S02]  /*41b0*/  @P0 LOP3.LUT P6, RZ, R133.reuse, 0xff0000, RZ, 0xc0, !PT ;  /* 0x00ff000085ff0812 */ /* 0x040fe400078cc0ff */
[----:B------:R-:W-:Y:S02]  /*41c0*/  @P0 F2FP.PACK_AB R55, RZ, R55 ;  /* 0x00000037ff37023e */ /* 0x000fe400000000ff */
[----:B------:R-:W-:Y:S02]  /*41d0*/  @P0 LOP3.LUT P5, RZ, R133, 0xff, RZ, 0xc0, !PT ;  /* 0x000000ff85ff0812 */ /* 0x000fe400078ac0ff */
[----:B------:R-:W-:Y:S01]  /*41e0*/  @P0 FSEL R54, R54, RZ, P6 ;  /* 0x000000ff36360208 */ /* 0x000fe20003000000 */
[----:B------:R-:W1:Y:S01]  /*41f0*/  F2F.F16.F32 R71, R71 ;  /* 0x0000004700477304 */ /* 0x000e620000200800 */
[----:B------:R-:W-:-:S02]  /*4200*/  @P0 PRMT R18, R55, 0x7610, R18 ;  /* 0x0000761037120816 */ /* 0x000fc40000000012 */
[----:B------:R-:W-:Y:S02]  /*4210*/  @P0 FSEL R55, R100, RZ, P5 ;  /* 0x000000ff64370208 */ /* 0x000fe40002800000 */
[----:B------:R-:W-:Y:S02]  /*4220*/  @P0 F2FP.PACK_AB R54, RZ, R54 ;  /* 0x00000036ff36023e */ /* 0x000fe400000000ff */
[----:B------:R-:W-:Y:S01]  /*4230*/  @P0 LOP3.LUT P5, RZ, R133, 0xff000000, RZ, 0xc0, !PT ;  /* 0xff00000085ff0812 */ /* 0x000fe200078ac0ff */
[----:B------:R-:W2:Y:S01]  /*4240*/  F2F.F16.F32 R102, R102 ;  /* 0x0000006600667304 */ /* 0x000ea20000200800 */
[----:B0-----:R-:W-:Y:S01]  /*4250*/  IMAD.WIDE.U32 R52, R52, 0x10000, RZ ;  /* 0x0001000034347825 */ /* 0x001fe200078e00ff */
[----:B------:R-:W-:Y:S02]  /*4260*/  @P0 PRMT R16, R54, 0x7610, R16 ;  /* 0x0000761036100816 */ /* 0x000fe40000000010 */
[----:B------:R-:W-:Y:S01]  /*4270*/  @P0 F2FP.PACK_AB R55, RZ, R55 ;  /* 0x00000037ff37023e */ /* 0x000fe200000000ff */
[----:B-1----:R-:W-:-:S03]  /*4280*/  IMAD.U32 R71, R71, 0x10000, RZ ;  /* 0x0001000047477824 */ /* 0x002fc600078e00ff */
[----:B------:R-:W-:Y:S02]  /*4290*/  @P0 PRMT R15, R55, 0x7610, R15 ;  /* 0x00007610370f0816 */ /* 0x000fe4000000000f */
[----:B------:R-:W-:Y:S02]  /*42a0*/  LOP3.LUT R53, R53, R71, R60, 0xfe, !PT ;  /* 0x0000004735357212 */ /* 0x000fe400078efe3c */
[----:B------:R-:W-:Y:S02]  /*42b0*/  SHF.L.U32 R60, R166, 0x3, RZ ;  /* 0x00000003a63c7819 */ /* 0x000fe400000006ff */
[----:B------:R-:W-:Y:S02]  /*42c0*/  @P0 FSEL R71, R101, RZ, P5 ;  /* 0x000000ff65470208 */ /* 0x000fe40002800000 */
[----:B------:R-:W-:Y:S02]  /*42d0*/  SHF.R.U32.HI R166, RZ, 0x1d, R166 ;  /* 0x0000001dffa67819 */ /* 0x000fe400000116a6 */
[----:B------:R-:W-:-:S02]  /*42e0*/  IADD3 R54, P5, R60, c[0x0][0x248], RZ ;  /* 0x000092003c367a10 */ /* 0x000fc40007fbe0ff */
[----:B--2---:R-:W-:Y:S02]  /*42f0*/  LOP3.LUT R52, R52, R102, RZ, 0xfc, !PT ;  /* 0x0000006634347212 */ /* 0x004fe400078efcff */
[----:B------:R-:W-:Y:S02]  /*4300*/  IADD3.X R55, R166, c[0x0][0x24c], RZ, P5, !PT ;  /* 0x00009300a6377a10 */ /* 0x000fe40002ffe4ff */
[----:B------:R-:W-:Y:S02]  /*4310*/  @P0 F2FP.PACK_AB R71, RZ, R71 ;  /* 0x00000047ff47023e */ /* 0x000fe400000000ff */
[----:B------:R-:W-:Y:S01]  /*4320*/  LOP3.LUT P5, RZ, R173, 0xff00, RZ, 0xc0, !PT ;  /* 0x0000ff00adff7812 */ /* 0x000fe200078ac0ff */
[----:B------:R0:W-:Y:S01]  /*4330*/  STG.E.64 [R54.64], R52 ;  /* 0x0000003436007986 */ /* 0x0001e2000c101b04 */
[----:B------:R-:W-:Y:S01]  /*4340*/  @P0 PRMT R141, R71, 0x7610, R141 ;  /* 0x00007610478d0816 */ /* 0x000fe2000000008d */
        /* <DEDUP_REMOVED lines=9> */
.L_x_2322:
[----:B0-----:R-:W-:Y:S01]  /*43e0*/  FMUL.FTZ R52, R164, R68 ;  /* 0x00000044a4347220 */ /* 0x001fe20000410000 */
        /* <DEDUP_REMOVED lines=13> */
[C---:B------:R-:W-:Y:S01]  /*44c0*/  FMUL.FTZ R100, R52.reuse, c[0x0][0x1e8] ;  /* 0x00007a0034647a20 */ /* 0x040fe20000410000 */
[----:B------:R-:W-:Y:S01]  /*44d0*/  LOP3.LUT P5, RZ, R173, 0xff000000, RZ, 0xc0, !PT ;  /* 0xff000000adff7812 */ /* 0x000fe200078ac0ff */
[----:B------:R-:W-:Y:S01]  /*44e0*/  FMUL.FTZ R101, R55, c[0x0][0x1e8] ;  /* 0x00007a0037657a20 */ /* 0x000fe20000410000 */
[----:B------:R-:W-:Y:S01]  /*44f0*/  SEL R52, R52, R56, P3 ;  /* 0x0000003834347207 */ /* 0x000fe20001800000 */
[----:B------:R-:W-:Y:S01]  /*4500*/  @P1 FADD.FTZ R166, R85, R166 ;  /* 0x000000a655a61221 */ /* 0x000fe20000010000 */
[----:B------:R-:W-:Y:S01]  /*4510*/  FSEL R53, R100, RZ, P6 ;  /* 0x000000ff64357208 */ /* 0x000fe20003000000 */
[----:B------:R-:W-:Y:S01]  /*4520*/  @P1 FADD.FTZ R169, R86, R169 ;  /* 0x000000a956a91221 */ /* 0x000fe20000010000 */
[----:B------:R-:W-:Y:S01]  /*4530*/  FSEL R170, R101, RZ, P5 ;  /* 0x000000ff65aa7208 */ /* 0x000fe20002800000 */
[----:B------:R-:W-:Y:S01]  /*4540*/  FMUL.FTZ R146, R166, c[0x0][0x1e8] ;  /* 0x00007a00a6927a20 */ /* 0x000fe20000410000 */
[----:B------:R-:W-:Y:S01]  /*4550*/  LOP3.LUT P6, RZ, R175, 0xff00, RZ, 0xc0, !PT ;  /* 0x0000ff00afff7812 */ /* 0x000fe200078cc0ff */
[----:B------:R-:W-:Y:S01]  /*4560*/  FMUL.FTZ R102, R169, c[0x0][0x1e8] ;  /* 0x00007a00a9667a20 */ /* 0x000fe20000410000 */
[----:B------:R-:W-:Y:S01]  /*4570*/  LOP3.LUT P5, RZ, R175, 0xff0000, RZ, 0xc0, !PT ;  /* 0x00ff0000afff7812 */ /* 0x000fe200078ac0ff */
[-CC-:B------:R-:W-:Y:S01]  /*4580*/  FFMA.FTZ R177, R66, R216.reuse, R189.reuse ;  /* 0x000000d842b17223 */ /* 0x180fe200000100bd */
[----:B------:R-:W-:Y:S01]  /*4590*/  FSEL R147, R146, RZ, P6 ;  /* 0x000000ff92937208 */ /* 0x000fe20003000000 */
[-C--:B------:R-:W-:Y:S01]  /*45a0*/  FFMA.FTZ R152, R152, R216.reuse, R189 ;  /* 0x000000d898987223 */ /* 0x080fe200000100bd */
[----:B------:R-:W-:Y:S01]  /*45b0*/  FSEL R145, R102, RZ, P5 ;  /* 0x000000ff66917208 */ /* 0x000fe20002800000 */
[----:B------:R-:W-:Y:S01]  /*45c0*/  FADD.FTZ R177, R65, -R177 ;  /* 0x800000b141b17221 */ /* 0x000fe20000010000 */
[----:B------:R-:W-:Y:S01]  /*45d0*/  LOP3.LUT P6, RZ, R175, 0xff, RZ, 0xc0, !PT ;  /* 0x000000ffafff7812 */ /* 0x000fe200078cc0ff */
[-CC-:B------:R-:W-:Y:S01]  /*45e0*/  FFMA.FTZ R153, R153, R216.reuse, R189.reuse ;  /* 0x000000d899997223 */ /* 0x180fe200000100bd */
[----:B------:R-:W-:Y:S01]  /*45f0*/  LOP3.LUT P5, RZ, R175, 0xff000000, RZ, 0xc0, !PT ;  /* 0xff000000afff7812 */ /* 0x000fe200078ac0ff */
[----:B------:R-:W-:Y:S01]  /*4600*/  FFMA.FTZ R175, R148, R216, R189 ;  /* 0x000000d894af7223 */ /* 0x000fe200000100bd */
[----:B------:R0:W-:Y:S01]  /*4610*/  F2F.F16.F32 R65, R170 ;  /* 0x000000aa00417304 */ /* 0x0001e20000200800 */
[----:B------:R-:W-:Y:S01]  /*4620*/  FMUL.FTZ R177, R164, R177 ;  /* 0x000000b1a4b17220 */ /* 0x000fe20000410000 */
[----:B------:R-:W-:Y:S01]  /*4630*/  SEL R55, R55, R59, P3 ;  /* 0x0000003b37377207 */ /* 0x000fe20001800000 */
[----:B------:R-:W-:-:S02]  /*4640*/  FADD.FTZ R175, R64, -R175 ;  /* 0x800000af40af7221 */ /* 0x000fc40000010000 */
[----:B------:R-:W-:Y:S02]  /*4650*/  FADD.FTZ R151, R151, -R152 ;  /* 0x8000009897977221 */ /* 0x000fe40000010000 */
[----:B------:R-:W-:Y:S01]  /*4660*/  FMUL.FTZ R175, R164, R175 ;  /* 0x000000afa4af7220 */ /* 0x000fe20000410000 */
[----:B------:R1:W-:Y:S01]  /*4670*/  F2F.F16.F32 R64, R53 ;  /* 0x0000003500407304 */ /* 0x0003e20000200800 */
[----:B------:R-:W-:Y:S02]  /*4680*/  FADD.FTZ R153, R62, -R153 ;  /* 0x800000993e997221 */ /* 0x000fe40000010000 */
[----:B------:R-:W-:Y:S02]  /*4690*/  @P1 FADD.FTZ R175, R84, R175 ;  /* 0x000000af54af1221 */ /* 0x000fe40000010000 */
[----:B------:R-:W-:Y:S02]  /*46a0*/  @P1 FADD.FTZ R177, R87, R177 ;  /* 0x000000b157b11221 */ /* 0x000fe40000010000 */
[C---:B0-----:R-:W-:Y:S01]  /*46b0*/  FMUL.FTZ R170, R164.reuse, R151 ;  /* 0x00000097a4aa7220 */ /* 0x041fe20000410000 */
[----:B------:R-:W-:Y:S01]  /*46c0*/  F2F.F16.F32 R69, R69 ;  /* 0x0000004500457304 */ /* 0x000fe20000200800 */
[----:B------:R-:W-:Y:S01]  /*46d0*/  FMUL.FTZ R153, R164, R153 ;  /* 0x00000099a4997220 */ /* 0x000fe20000410000 */
[----:B-1----:R-:W-:Y:S01]  /*46e0*/  SEL R53, R144, R57, P3 ;  /* 0x0000003990357207 */ /* 0x002fe20001800000 */
[----:B------:R-:W-:-:S02]  /*46f0*/  FMUL.FTZ R173, R175, c[0x0][0x1e8] ;  /* 0x00007a00afad7a20 */ /* 0x000fc40000410000 */
[----:B------:R-:W-:Y:S02]  /*4700*/  FMUL.FTZ R171, R177, c[0x0][0x1e8] ;  /* 0x00007a00b1ab7a20 */ /* 0x000fe40000410000 */
[----:B------:R-:W-:Y:S01]  /*4710*/  @P1 FADD.FTZ R170, R89, R170 ;  /* 0x000000aa59aa1221 */ /* 0x000fe20000010000 */
[----:B------:R0:W-:Y:S01]  /*4720*/  @P2 STG.E.128 [R60.64], R52 ;  /* 0x000000343c002986 */ /* 0x0001e2000c101d04 */
[----:B------:R-:W-:Y:S01]  /*4730*/  @P1 FADD.FTZ R153, R90, R153 ;  /* 0x000000995a991221 */ /* 0x000fe20000010000 */
[----:B------:R-:W-:Y:S01]  /*4740*/  F2F.F16.F32 R68, R68 ;  /* 0x0000004400447304 */ /* 0x000fe20000200800 */
[-CC-:B------:R-:W-:Y:S02]  /*4750*/  FFMA.FTZ R150, R150, R216.reuse, R189.reuse ;  /* 0x000000d896967223 */ /* 0x180fe400000100bd */
[----:B------:R-:W-:Y:S02]  /*4760*/  FFMA.FTZ R149, R149, R216, R189 ;  /* 0x000000d895957223 */ /* 0x000fe400000100bd */
[----:B------:R-:W-:-:S02]  /*4770*/  FMUL.FTZ R144, R153, c[0x0][0x1e8] ;  /* 0x00007a0099907a20 */ /* 0x000fc40000410000 */
[----:B------:R-:W-:Y:S02]  /*4780*/  FADD.FTZ R63, R63, -R150 ;  /* 0x800000963f3f7221 */ /* 0x000fe40000010000 */
[----:B------:R-:W-:Y:S02]  /*4790*/  FADD.FTZ R149, R67, -R149 ;  /* 0x8000009543957221 */ /* 0x000fe40000010000 */
[-CC-:B------:R-:W-:Y:S02]  /*47a0*/  FFMA.FTZ R67, R158, R216.reuse, R189.reuse ;  /* 0x000000d89e437223 */ /* 0x180fe400000100bd */
[-C--:B------:R-:W-:Y:S02]  /*47b0*/  FFMA.FTZ R157, R157, R216.reuse, R189 ;  /* 0x000000d89d9d7223 */ /* 0x080fe400000100bd */
[----:B------:R-:W-:Y:S01]  /*47c0*/  FADD.FTZ R67, R159, -R67 ;  /* 0x800000439f437221 */ /* 0x000fe20000010000 */
[----:B0-----:R0:W-:Y:S01]  /*47d0*/  F2F.F16.F32 R60, R147 ;  /* 0x00000093003c7304 */ /* 0x0011e20000200800 */
[----:B------:R-:W-:Y:S01]  /*47e0*/  FSEL R54, R173, RZ, P6 ;  /* 0x000000ffad367208 */ /* 0x000fe20003000000 */
[-CC-:B------:R-:W-:Y:S01]  /*47f0*/  FFMA.FTZ R53, R160, R216.reuse, R189.reuse ;  /* 0x000000d8a0357223 */ /* 0x180fe200000100bd */
[----:B------:R-:W-:Y:S01]  /*4800*/  FSEL R61, R171, RZ, P5 ;  /* 0x000000ffab3d7208 */ /* 0x000fe20002800000 */
[----:B------:R-:W-:Y:S01]  /*4810*/  FMUL.FTZ R160, R164, R63 ;  /* 0x0000003fa4a07220 */ /* 0x000fe20000410000 */
[----:B------:R-:W-:Y:S01]  /*4820*/  LOP3.LUT P6, RZ, R172, 0xff00, RZ, 0xc0, !PT ;  /* 0x0000ff00acff7812 */ /* 0x000fe200078cc0ff */
[-C--:B------:R-:W-:Y:S01]  /*4830*/  FFMA.FTZ R192, R192, R216.reuse, R189 ;  /* 0x000000d8c0c07223 */ /* 0x080fe200000100bd */
[----:B------:R-:W-:Y:S01]  /*4840*/  LOP3.LUT P5, RZ, R172, 0xff0000, RZ, 0xc0, !PT ;  /* 0x00ff0000acff7812 */ /* 0x000fe200078ac0ff */
[----:B------:R-:W-:Y:S01]  /*4850*/  FADD.FTZ R157, R156, -R157 ;  /* 0x8000009d9c9d7221 */ /* 0x000fe20000010000 */
[----:B------:R-:W1:Y:S01]  /*4860*/  F2F.F16.F32 R61, R61 ;  /* 0x0000003d003d7304 */ /* 0x000e620000200800 */
[----:B0-----:R-:W-:Y:S01]  /*4870*/  FMUL.FTZ R147, R170, c[0x0][0x1e8] ;  /* 0x00007a00aa937a20 */ /* 0x001fe20000410000 */
[----:B------:R-:W-:Y:S01]  /*4880*/  FSEL R66, R144, RZ, P5 ;  /* 0x000000ff90427208 */ /* 0x000fe20002800000 */
[----:B------:R-:W-:Y:S01]  /*4890*/  FFMA.FTZ R155, R155, R216, R189 ;  /* 0x000000d89b9b7223 */ /* 0x000fe200000100bd */
[----:B------:R-:W-:Y:S01]  /*48a0*/  LOP3.LUT P5, RZ, R172, 0xff000000, RZ, 0xc0, !PT ;  /* 0xff000000acff7812 */ /* 0x000fe200078ac0ff */
[----:B------:R-:W-:Y:S01]  /*48b0*/  @P1 FADD.FTZ R160, R91, R160 ;  /* 0x000000a05ba01221 */ /* 0x000fe20000010000 */
[----:B------:R-:W-:Y:S01]  /*48c0*/  FSEL R62, R147, RZ, P6 ;  /* 0x000000ff933e7208 */ /* 0x000fe20003000000 */
[----:B------:R-:W-:Y:S01]  /*48d0*/  FMUL.FTZ R148, R164, R67 ;  /* 0x00000043a4947220 */ /* 0x000fe20000410000 */
[----:B------:R-:W-:Y:S01]  /*48e0*/  LOP3.LUT P6, RZ, R172, 0xff, RZ, 0xc0, !PT ;  /* 0x000000ffacff7812 */ /* 0x000fe200078cc0ff */
[C---:B------:R-:W-:Y:S01]  /*48f0*/  FMUL.FTZ R172, R164.reuse, R149 ;  /* 0x00000095a4ac7220 */ /* 0x040fe20000410000 */
[----:B------:R0:W2:Y:S01]  /*4900*/  F2F.F16.F32 R55, R145 ;  /* 0x0000009100377304 */ /* 0x0000a20000200800 */
[----:B------:R-:W-:-:S02]  /*4910*/  FMUL.FTZ R150, R164, R157 ;  /* 0x0000009da4967220 */ /* 0x000fc40000410000 */
[----:B------:R-:W-:Y:S02]  /*4920*/  @P1 FADD.FTZ R172, R88, R172 ;  /* 0x000000ac58ac1221 */ /* 0x000fe40000010000 */
[----:B------:R-:W-:Y:S01]  /*4930*/  FADD.FTZ R192, R193, -R192 ;  /* 0x800000c0c1c07221 */ /* 0x000fe20000010000 */
[----:B-1----:R-:W-:Y:S01]  /*4940*/  SHF.L.U32 R61, R61, 0x10, RZ ;  /* 0x000000103d3d7819 */ /* 0x002fe200000006ff */
[----:B------:R-:W-:Y:S01]  /*4950*/  FADD.FTZ R155, R154, -R155 ;  /* 0x8000009b9a9b7221 */ /* 0x000fe20000010000 */
[----:B------:R-:W-:Y:S01]  /*4960*/  F2F.F16.F32 R54, R54 ;  /* 0x0000003600367304 */ /* 0x000fe20000200800 */
[----:B------:R-:W-:Y:S02]  /*4970*/  FFMA.FTZ R52, R106, R216, R189 ;  /* 0x000000d86a347223 */ /* 0x000fe400000100bd */
[----:B------:R-:W-:Y:S02]  /*4980*/  FMUL.FTZ R159, R160, c[0x0][0x1e8] ;  /* 0x00007a00a09f7a20 */ /* 0x000fe40000410000 */
[----:B------:R-:W-:-:S02]  /*4990*/  FMUL.FTZ R158, R172, c[0x0][0x1e8] ;  /* 0x00007a00ac9e7a20 */ /* 0x000fc40000410000 */
[----:B------:R-:W-:Y:S01]  /*49a0*/  @P1 FADD.FTZ R148, R94, R148 ;  /* 0x000000945e941221 */ /* 0x000fe20000010000 */
[----:B------:R-:W-:Y:S01]  /*49b0*/  FSEL R67, R159, RZ, P5 ;  /* 0x000000ff9f437208 */ /* 0x000fe20002800000 */
[----:B------:R-:W-:Y:S01]  /*49c0*/  @P1 FADD.FTZ R150, R93, R150 ;  /* 0x000000965d961221 */ /* 0x000fe20000010000 */
[----:B------:R-:W-:Y:S01]  /*49d0*/  FSEL R63, R158, RZ, P6 ;  /* 0x000000ff9e3f7208 */ /* 0x000fe20003000000 */
[----:B------:R-:W-:Y:S01]  /*49e0*/  FMUL.FTZ R157, R164, R192 ;  /* 0x000000c0a49d7220 */ /* 0x000fe20000410000 */
[----:B------:R-:W-:Y:S01]  /*49f0*/  LOP3.LUT P5, RZ, R174, 0xff0000, RZ, 0xc0, !PT ;  /* 0x00ff0000aeff7812 */ /* 0x000fe200078ac0ff */
[----:B------:R-:W-:Y:S01]  /*4a00*/  FFMA.FTZ R104, R104, R216, R189 ;  /* 0x000000d868687223 */ /* 0x000fe200000100bd */
[----:B------:R-:W-:Y:S01]  /*4a10*/  LOP3.LUT P6, RZ, R174, 0xff00, RZ, 0xc0, !PT ;  /* 0x0000ff00aeff7812 */ /* 0x000fe200078cc0ff */
[----:B------:R-:W-:Y:S01]  /*4a20*/  FMUL.FTZ R152, R164, R155 ;  /* 0x0000009ba4987220 */ /* 0x000fe20000410000 */
[----:B------:R-:W-:Y:S01]  /*4a30*/  F2F.F16.F32 R62, R62 ;  /* 0x0000003e003e7304 */ /* 0x000fe20000200800 */
[----:B------:R-:W-:-:S02]  /*4a40*/  FADD.FTZ R53, R161, -R53 ;  /* 0x80000035a1357221 */ /* 0x000fc40000010000 */
[----:B------:R-:W-:Y:S02]  /*4a50*/  FFMA.FTZ R189, R162, R216, R189 ;  /* 0x000000d8a2bd7223 */ /* 0x000fe400000100bd */
[----:B------:R-:W-:Y:S02]  /*4a60*/  FADD.FTZ R52, R107, -R52 ;  /* 0x800000346b347221 */ /* 0x000fe40000010000 */
[----:B------:R-:W-:Y:S01]  /*4a70*/  FMUL.FTZ R106, R148, c[0x0][0x1e8] ;  /* 0x00007a00946a7a20 */ /* 0x000fe20000410000 */
[----:B------:R-:W1:Y:S01]  /*4a80*/  F2F.F16.F32 R67, R67 ;  /* 0x0000004300437304 */ /* 0x000e620000200800 */
[----:B0-----:R-:W-:Y:S02]  /*4a90*/  FMUL.FTZ R145, R150, c[0x0][0x1e8] ;  /* 0x00007a0096917a20 */ /* 0x001fe40000410000 */
[----:B------:R-:W-:Y:S01]  /*4aa0*/  @P1 FADD.FTZ R157, R95, R157 ;  /* 0x0000009d5f9d1221 */ /* 0x000fe20000010000 */
[----:B------:R-:W-:Y:S01]  /*4ab0*/  FSEL R103, R106, RZ, P5 ;  /* 0x000000ff6a677208 */ /* 0x000fe20002800000 */
[----:B------:R-:W-:Y:S01]  /*4ac0*/  @P1 FADD.FTZ R152, R92, R152 ;  /* 0x000000985c981221 */ /* 0x000fe20000010000 */
[----:B------:R-:W-:Y:S01]  /*4ad0*/  FSEL R162, R145, RZ, P6 ;  /* 0x000000ff91a27208 */ /* 0x000fe20003000000 */
[----:B------:R-:W-:Y:S01]  /*4ae0*/  FADD.FTZ R104, R105, -R104 ;  /* 0x8000006869687221 */ /* 0x000fe20000010000 */
[----:B------:R-:W-:Y:S01]  /*4af0*/  LOP3.LUT P5, RZ, R174, 0xff000000, RZ, 0xc0, !PT ;  /* 0xff000000aeff7812 */ /* 0x000fe200078ac0ff */
[----:B------:R-:W-:Y:S01]  /*4b00*/  FMUL.FTZ R151, R164, R53 ;  /* 0x00000035a4977220 */ /* 0x000fe20000410000 */
[----:B------:R-:W-:Y:S01]  /*4b10*/  LOP3.LUT P6, RZ, R174, 0xff, RZ, 0xc0, !PT ;  /* 0x000000ffaeff7812 */ /* 0x000fe200078cc0ff */
[----:B------:R-:W-:Y:S01]  /*4b20*/  FADD.FTZ R189, R163, -R189 ;  /* 0x800000bda3bd7221 */ /* 0x000fe20000010000 */
[----:B------:R-:W0:Y:S01]  /*4b30*/  F2F.F16.F32 R66, R66 ;  /* 0x0000004200427304 */ /* 0x000e220000200800 */
[----:B------:R-:W-:-:S02]  /*4b40*/  FMUL.FTZ R154, R164, R52 ;  /* 0x00000034a49a7220 */ /* 0x000fc40000410000 */
[----:B------:R-:W-:Y:S02]  /*4b50*/  FMUL.FTZ R155, R157, c[0x0][0x1e8] ;  /* 0x00007a009d9b7a20 */ /* 0x000fe40000410000 */
[----:B------:R-:W-:Y:S02]  /*4b60*/  FMUL.FTZ R156, R152, c[0x0][0x1e8] ;  /* 0x00007a00989c7a20 */ /* 0x000fe40000410000 */
[----:B------:R-:W-:Y:S01]  /*4b70*/  FMUL.FTZ R149, R164, R104 ;  /* 0x00000068a4957220 */ /* 0x000fe20000410000 */
[----:B------:R3:W-:Y:S01]  /*4b80*/  F2F.F16.F32 R163, R103 ;  /* 0x0000006700a37304 */ /* 0x0007e20000200800 */
[----:B------:R-:W-:Y:S01]  /*4b90*/  @P1 FADD.FTZ R151, R98, R151 ;  /* 0x0000009762971221 */ /* 0x000fe20000010000 */
[----:B------:R-:W-:Y:S01]  /*4ba0*/  FSEL R174, R155, RZ, P5 ;  /* 0x000000ff9bae7208 */ /* 0x000fe20002800000 */
[----:B------:R-:W-:Y:S01]  /*4bb0*/  FMUL.FTZ R164, R164, R189 ;  /* 0x000000bda4a47220 */ /* 0x000fe20000410000 */
[----:B------:R-:W-:Y:S01]  /*4bc0*/  FSEL R161, R156, RZ, P6 ;  /* 0x000000ff9ca17208 */ /* 0x000fe20003000000 */
[----:B------:R-:W-:Y:S01]  /*4bd0*/  @P1 FADD.FTZ R154, R97, R154 ;  /* 0x0000009a619a1221 */ /* 0x000fe20000010000 */
[C---:B------:R-:W-:Y:S01]  /*4be0*/  LOP3.LUT P5, RZ, R176.reuse, 0xff0000, RZ, 0xc0, !PT ;  /* 0x00ff0000b0ff7812 */ /* 0x040fe200078ac0ff */
[----:B------:R-:W-:Y:S01]  /*4bf0*/  IMAD.WIDE.U32 R52, R69, 0x10000, RZ ;  /* 0x0001000045347825 */ /* 0x000fe200078e00ff */
[----:B------:R-:W-:Y:S01]  /*4c00*/  LOP3.LUT P6, RZ, R176, 0xff00, RZ, 0xc0, !PT ;  /* 0x0000ff00b0ff7812 */ /* 0x000fe200078cc0ff */
[----:B------:R-:W4:Y:S02]  /*4c10*/  F2F.F16.F32 R63, R63 ;  /* 0x0000003f003f7304 */ /* 0x000f240000200800 */
[----:B------:R-:W-:-:S02]  /*4c20*/  IMAD.U32 R65, R65, 0x10000, RZ ;  /* 0x0001000041417824 */ /* 0x000fc400078e00ff */
[----:B------:R-:W-:Y:S02]  /*4c30*/  FMUL.FTZ R104, R151, c[0x0][0x1e8] ;  /* 0x00007a0097687a20 */ /* 0x000fe40000410000 */
[----:B---3--:R-:W-:Y:S01]  /*4c40*/  FMUL.FTZ R103, R154, c[0x0][0x1e8] ;  /* 0x00007a009a677a20 */ /* 0x008fe20000410000 */
[----:B------:R-:W-:Y:S01]  /*4c50*/  LOP3.LUT R69, R53, R65, R68, 0xfe, !PT ;  /* 0x0000004135457212 */ /* 0x000fe200078efe44 */
[----:B------:R-:W-:Y:S01]  /*4c60*/  @P1 FADD.FTZ R164, R99, R164 ;  /* 0x000000a463a41221 */ /* 0x000fe20000010000 */
[----:B------:R-:W-:Y:S01]  /*4c70*/  LOP3.LUT R68, R52, R64, RZ, 0xfc, !PT ;  /* 0x0000004034447212 */ /* 0x000fe200078efcff */
[----:B------:R-:W-:Y:S01]  /*4c80*/  @P1 FADD.FTZ R149, R96, R149 ;  /* 0x0000009560951221 */ /* 0x000fe20000010000 */
[----:B------:R-:W-:Y:S01]  /*4c90*/  FSEL R178, R104, RZ, P5 ;  /* 0x000000ff68b27208 */ /* 0x000fe20002800000 */
[----:B------:R-:W-:Y:S01]  /*4ca0*/  IMAD.WIDE.U32 R52, R60, 0x10000, RZ ;  /* 0x000100003c347825 */ /* 0x000fe200078e00ff */
[----:B------:R-:W-:Y:S01]  /*4cb0*/  FSEL R64, R103, RZ, P6 ;  /* 0x000000ff67407208 */ /* 0x000fe20003000000 */
[----:B------:R-:W-:Y:S01]  /*4cc0*/  F2F.F16.F32 R162, R162 ;  /* 0x000000a200a27304 */ /* 0x000fe20000200800 */
[----:B------:R-:W-:Y:S01]  /*4cd0*/  LOP3.LUT P5, RZ, R176, 0xff000000, RZ, 0xc0, !PT ;  /* 0xff000000b0ff7812 */ /* 0x000fe200078ac0ff */
[----:B------:R-:W-:Y:S01]  /*4ce0*/  FMUL.FTZ R105, R164, c[0x0][0x1e8] ;  /* 0x00007a00a4697a20 */ /* 0x000fe20000410000 */
[----:B------:R-:W-:Y:S01]  /*4cf0*/  LOP3.LUT P1, RZ, R176, 0xff, RZ, 0xc0, !PT ;  /* 0x000000ffb0ff7812 */ /* 0x000fe2000782c0ff */
[----:B------:R-:W-:Y:S01]  /*4d00*/  FMUL.FTZ R107, R149, c[0x0][0x1e8] ;  /* 0x00007a00956b7a20 */ /* 0x000fe20000410000 */
[----:B--2---:R-:W-:Y:S01]  /*4d10*/  LOP3.LUT R65, R53, R61, R55, 0xfe, !PT ;  /* 0x0000003d35417212 */ /* 0x004fe200078efe37 */
[----:B-1----:R-:W-:Y:S01]  /*4d20*/  IMAD.U32 R67, R67, 0x10000, RZ ;  /* 0x0001000043437824 */ /* 0x002fe200078e00ff */
[----:B------:R-:W-:Y:S01]  /*4d30*/  FSEL R61, R105, RZ, P5 ;  /* 0x000000ff693d7208 */ /* 0x000fe20002800000 */
[----:B------:R1:W2:Y:S01]  /*4d40*/  F2F.F16.F32 R60, R64 ;  /* 0x00000040003c7304 */ /* 0x0002a20000200800 */
[----:B------:R-:W-:-:S07]  /*4d50*/  @P0 LOP3.LUT P5, RZ, R134, 0xff0000, RZ, 0xc0, !PT ;  /* 0x00ff000086ff0812 */ /* 0x000fce00078ac0ff */
[----:B------:R-:W3:Y:S01]  /*4d60*/  F2F.F16.F32 R61, R61 ;  /* 0x0000003d003d7304 */ /* 0x000ee20000200800 */
[----:B-1----:R-:W-:Y:S01]  /*4d70*/  LOP3.LUT R64, R52, R54, RZ, 0xfc, !PT ;  /* 0x0000003634407212 */ /* 0x002fe200078efcff */
[----:B------:R-:W-:Y:S01]  /*4d80*/  IMAD.WIDE.U32 R52, R62, 0x10000, RZ ;  /* 0x000100003e347825 */ /* 0x000fe200078e00ff */
[----:B------:R-:W-:Y:S02]  /*4d90*/  FSEL R54, R107, RZ, P1 ;  /* 0x000000ff6b367208 */ /* 0x000fe40000800000 */
[----:B------:R-:W-:Y:S02]  /*4da0*/  @P0 LOP3.LUT P1, RZ, R134, 0xff00, RZ, 0xc0, !PT ;  /* 0x0000ff0086ff0812 */ /* 0x000fe4000782c0ff */
[----:B0-----:R-:W-:Y:S01]  /*4db0*/  LOP3.LUT R67, R53, R67, R66, 0xfe, !PT ;  /* 0x0000004335437212 */ /* 0x001fe200078efe42 */
[----:B------:R0:W1:Y:S01]  /*4dc0*/  F2F.F16.F32 R62, R54 ;  /* 0x00000036003e7304 */ /* 0x0000620000200800 */
[----:B----4-:R-:W-:Y:S01]  /*4dd0*/  LOP3.LUT R66, R52, R63, RZ, 0xfc, !PT ;  /* 0x0000003f34427212 */ /* 0x010fe200078efcff */
[----:B--2---:R-:W-:Y:S01]  /*4de0*/  IMAD.WIDE.U32 R52, R60, 0x10000, RZ ;  /* 0x000100003c347825 */ /* 0x004fe200078e00ff */
[----:B------:R-:W-:-:S02]  /*4df0*/  @P0 FSEL R70, R70, RZ, P1 ;  /* 0x000000ff46460208 */ /* 0x000fc40000800000 */
[----:B------:R-:W-:Y:S02]  /*4e00*/  @P0 LOP3.LUT P1, RZ, R134, 0xff, RZ, 0xc0, !PT ;  /* 0x000000ff86ff0812 */ /* 0x000fe4000782c0ff */
[----:B------:R-:W-:Y:S01]  /*4e10*/  @P0 F2FP.PACK_AB R70, RZ, R70 ;  /* 0x00000046ff46023e */ /* 0x000fe200000000ff */
[----:B------:R-:W2:Y:S01]  /*4e20*/  F2F.F16.F32 R161, R161 ;  /* 0x000000a100a17304 */ /* 0x000ea20000200800 */
[----:B0-----:R-:W-:Y:S02]  /*4e30*/  IMAD.WIDE.U32 R54, R162, 0x10000, RZ ;  /* 0x00010000a2367825 */ /* 0x001fe400078e00ff */
[----:B------:R-:W-:Y:S02]  /*4e40*/  @P0 PRMT R18, R70, 0x7610, R18 ;  /* 0x0000761046120816 */ /* 0x000fe40000000012 */
[----:B---3--:R-:W-:Y:S01]  /*4e50*/  IMAD.U32 R63, R61, 0x10000, RZ ;  /* 0x000100003d3f7824 */ /* 0x008fe200078e00ff */
[----:B------:R-:W-:Y:S02]  /*4e60*/  @P2 LEA R70, P6, R143, c[0x0][0x258], 0x4 ;  /* 0x000096008f462a11 */ /* 0x000fe400078c20ff */
[----:B------:R-:W0:Y:S01]  /*4e70*/  F2F.F16.F32 R178, R178 ;  /* 0x000000b200b27304 */ /* 0x000e220000200800 */
[----:B-1----:R-:W-:-:S02]  /*4e80*/  LOP3.LUT R62, R52, R62, RZ, 0xfc, !PT ;  /* 0x0000003e343e7212 */ /* 0x002fc400078efcff */
[----:B------:R-:W-:Y:S02]  /*4e90*/  @P0 FSEL R52, R71, RZ, P5 ;  /* 0x000000ff47340208 */ /* 0x000fe40002800000 */
[----:B------:R-:W-:Y:S02]  /*4ea0*/  @P0 LOP3.LUT P5, RZ, R134, 0xff000000, RZ, 0xc0, !PT ;  /* 0xff00000086ff0812 */ /* 0x000fe400078ac0ff */
[----:B------:R-:W-:Y:S01]  /*4eb0*/  @P0 F2FP.PACK_AB R52, RZ, R52 ;  /* 0x00000034ff34023e */ /* 0x000fe200000000ff */
[----:B------:R-:W1:Y:S01]  /*4ec0*/  F2F.F16.F32 R174, R174 ;  /* 0x000000ae00ae7304 */ /* 0x000e620000200800 */
[----:B--2---:R-:W-:Y:S02]  /*4ed0*/  LOP3.LUT R60, R54, R161, RZ, 0xfc, !PT ;  /* 0x000000a1363c7212 */ /* 0x004fe400078efcff */
[----:B------:R-:W-:Y:S02]  /*4ee0*/  SHF.L.U32 R161, R165, 0x3, RZ ;  /* 0x00000003a5a17819 */ /* 0x000fe400000006ff */
[----:B------:R-:W-:-:S02]  /*4ef0*/  @P0 FSEL R101, R101, RZ, P5 ;  /* 0x000000ff65650208 */ /* 0x000fc40002800000 */
[----:B------:R-:W-:Y:S02]  /*4f00*/  SHF.R.U32.HI R165, RZ, 0x1d, R165 ;  /* 0x0000001dffa57819 */ /* 0x000fe400000116a5 */
[----:B0-----:R-:W-:Y:S02]  /*4f10*/  LOP3.LUT R63, R53, R63, R178, 0xfe, !PT ;  /* 0x0000003f353f7212 */ /* 0x001fe400078efeb2 */
[----:B------:R-:W-:Y:S02]  /*4f20*/  @P0 FSEL R53, R100, RZ, P1 ;  /* 0x000000ff64350208 */ /* 0x000fe40000800000 */
[----:B------:R-:W-:Y:S02]  /*4f30*/  IADD3 R100, P1, R161, c[0x0][0x248], RZ ;  /* 0x00009200a1647a10 */ /* 0x000fe40007f3e0ff */
[----:B------:R-:W-:Y:S02]  /*4f40*/  @P0 F2FP.PACK_AB R54, RZ, R101 ;  /* 0x00000065ff36023e */ /* 0x000fe400000000ff */
[----:B------:R-:W-:-:S02]  /*4f50*/  IADD3.X R101, R165, c[0x0][0x24c], RZ, P1, !PT ;  /* 0x00009300a5657a10 */ /* 0x000fc40000ffe4ff */
[----:B-1----:R-:W-:Y:S02]  /*4f60*/  SHF.L.U32 R174, R174, 0x10, RZ ;  /* 0x00000010aeae7819 */ /* 0x002fe400000006ff */
[----:B------:R-:W-:Y:S01]  /*4f70*/  @P0 F2FP.PACK_AB R53, RZ, R53 ;  /* 0x00000035ff35023e */ /* 0x000fe200000000ff */
[----:B------:R0:W-:Y:S01]  /*4f80*/  STG.E.64 [R100.64], R68 ;  /* 0x0000004464007986 */ /* 0x0001e2000c101b04 */
[----:B------:R-:W-:Y:S02]  /*4f90*/  @P0 LOP3.LUT P5, RZ, R135, 0xff00, RZ, 0xc0, !PT ;  /* 0x0000ff0087ff0812 */ /* 0x000fe400078ac0ff */
[----:B------:R-:W-:Y:S02]  /*4fa0*/  LOP3.LUT R61, R55, R174, R163, 0xfe, !PT ;  /* 0x000000ae373d7212 */ /* 0x000fe400078efea3 */
[----:B------:R-:W-:Y:S02]  /*4fb0*/  @P0 PRMT R16, R52, 0x7610, R16 ;  /* 0x0000761034100816 */ /* 0x000fe40000000010 */
[----:B------:R-:W-:-:S02]  /*4fc0*/  @P0 PRMT R15, R53, 0x7610, R15 ;  /* 0x00007610350f0816 */ /* 0x000fc4000000000f */
[----:B------:R-:W-:Y:S02]  /*4fd0*/  @P0 PRMT R141, R54, 0x7610, R141 ;  /* 0x00007610368d0816 */ /* 0x000fe4000000008d */
[----:B------:R-:W-:Y:S02]  /*4fe0*/  @P0 LOP3.LUT P1, RZ, R135, 0xff0000, RZ, 0xc0, !PT ;  /* 0x00ff000087ff0812 */ /* 0x000fe4000782c0ff */
[----:B------:R-:W-:Y:S02]  /*4ff0*/  @P2 LEA.HI.X R71, R143, c[0x0][0x25c], RZ, 0x4, P6 ;  /* 0x000097008f472a11 */ /* 0x000fe400030f24ff */
[----:B------:R-:W-:Y:S02]  /*5000*/  SEL R53, R166, R57, P3 ;  /* 0x00000039a6357207 */ /* 0x000fe40001800000 */
[----:B------:R-:W-:Y:S02]  /*5010*/  SEL R54, R169, R58, P3 ;  /* 0x0000003aa9367207 */ /* 0x000fe40001800000 */
[----:B------:R-:W-:-:S02]  /*5020*/  SEL R52, R175, R56, P3 ;  /* 0x00000038af347207 */ /* 0x000fc40001800000 */
        /* <DEDUP_REMOVED lines=11> */
.L_x_2323:
[----:B0-----:R-:W-:Y:S01]  /*50e0*/  @P0 FSEL R102, R102, RZ, P1 ;  /* 0x000000ff66660208 */ /* 0x001fe20000800000 */
[----:B------:R-:W-:Y:S01]  /*50f0*/  IMAD.SHL.U32 R100, R143, 0x8, RZ ;  /* 0x000000088f647824 */ /* 0x000fe200078e00ff */
[----:B------:R-:W-:Y:S01]  /*5100*/  @P0 LOP3.LUT P1, RZ, R135, 0xff, RZ, 0xc0, !PT ;  /* 0x000000ff87ff0812 */ /* 0x000fe2000782c0ff */
[----:B------:R0:W-:Y:S01]  /*5110*/  @P2 STG.E.128 [R70.64], R52 ;  /* 0x0000003446002986 */ /* 0x0001e2000c101d04 */
[----:B------:R-:W-:Y:S02]  /*5120*/  SHF.R.U32.HI R143, RZ, 0x1d, R143 ;  /* 0x0000001dff8f7819 */ /* 0x000fe4000001168f */
[----:B------:R-:W-:Y:S02]  /*5130*/  @P0 FSEL R173, R173, RZ, P1 ;  /* 0x000000ffadad0208 */ /* 0x000fe40000800000 */
[----:B------:R-:W-:Y:S02]  /*5140*/  @P0 LOP3.LUT P5, RZ, R135, 0xff000000, RZ, 0xc0, !PT ;  /* 0xff00000087ff0812 */ /* 0x000fe400078ac0ff */
[----:B------:R-:W-:-:S02]  /*5150*/  @P0 F2FP.PACK_AB R146, RZ, R146 ;  /* 0x00000092ff92023e */ /* 0x000fc400000000ff */
[----:B------:R-:W-:Y:S02]  /*5160*/  @P0 F2FP.PACK_AB R102, RZ, R102 ;  /* 0x00000066ff66023e */ /* 0x000fe400000000ff */
[----:B------:R-:W-:Y:S02]  /*5170*/  @P0 F2FP.PACK_AB R173, RZ, R173 ;  /* 0x000000adffad023e */ /* 0x000fe400000000ff */
[----:B------:R-:W-:Y:S02]  /*5180*/  @P0 PRMT R18, R146, 0x7610, R18 ;  /* 0x0000761092120816 */ /* 0x000fe40000000012 */
[----:B------:R-:W-:Y:S02]  /*5190*/  @P0 PRMT R16, R102, 0x7610, R16 ;  /* 0x0000761066100816 */ /* 0x000fe40000000010 */
[----:B------:R-:W-:Y:S02]  /*51a0*/  @P0 PRMT R15, R173, 0x7610, R15 ;  /* 0x00007610ad0f0816 */ /* 0x000fe4000000000f */
[----:B0-----:R-:W-:-:S02]  /*51b0*/  IADD3 R70, P1, R100, c[0x0][0x248], RZ ;  /* 0x0000920064467a10 */ /* 0x001fc40007f3e0ff */
[----:B------:R-:W-:Y:S02]  /*51c0*/  @P0 FSEL R52, R171, RZ, P5 ;  /* 0x000000ffab340208 */ /* 0x000fe40002800000 */
[----:B------:R-:W-:Y:S02]  /*51d0*/  IADD3.X R71, R143, c[0x0][0x24c], RZ, P1, !PT ;  /* 0x000093008f477a10 */ /* 0x000fe40000ffe4ff */
[----:B------:R-:W-:Y:S02]  /*51e0*/  @P0 F2FP.PACK_AB R52, RZ, R52 ;  /* 0x00000034ff34023e */ /* 0x000fe400000000ff */
        /* <DEDUP_REMOVED lines=19> */
.L_x_2324:
        /* <DEDUP_REMOVED lines=9> */
[----:B------:R-:W-:Y:S02]  /*53b0*/  @P0 F2FP.PACK_AB R147, RZ, R147 ;  /* 0x00000093ff93023e */ /* 0x000fe400000000ff */
[----:B------:R-:W-:Y:S02]  /*53c0*/  @P0 F2FP.PACK_AB R144, RZ, R144 ;  /* 0x00000090ff90023e */ /* 0x000fe400000000ff */
[----:B0-----:R-:W-:Y:S02]  /*53d0*/  IADD3 R52, P1, R65, c[0x0][0x248], RZ ;  /* 0x0000920041347a10 */ /* 0x001fe40007f3e0ff */
[----:B------:R-:W-:-:S02]  /*53e0*/  @P0 F2FP.PACK_AB R158, RZ, R158 ;  /* 0x0000009eff9e023e */ /* 0x000fc400000000ff */
[----:B------:R-:W-:Y:S02]  /*53f0*/  IADD3.X R53, R142, c[0x0][0x24c], RZ, P1, !PT ;  /* 0x000093008e357a10 */ /* 0x000fe40000ffe4ff */
[----:B------:R-:W-:Y:S02]  /*5400*/  @P0 F2FP.PACK_AB R159, RZ, R159 ;  /* 0x0000009fff9f023e */ /* 0x000fe400000000ff */
        /* <DEDUP_REMOVED lines=15> */
.L_x_2325:
        /* <DEDUP_REMOVED lines=11> */
[----:B------:R-:W-:Y:S02]  /*55b0*/  @P0 LOP3.LUT P5, RZ, R139, 0xff, RZ, 0xc0, !PT ;  /* 0x000000ff8bff0812 */ /* 0x000fe400078ac0ff */
[----:B------:R-:W-:Y:S02]  /*55c0*/  @P0 FSEL R145, R145, RZ, P6 ;  /* 0x000000ff91910208 */ /* 0x000fe40003000000 */
[----:B------:R-:W-:-:S02]  /*55d0*/  @P0 LOP3.LUT P6, RZ, R139, 0xff000000, RZ, 0xc0, !PT ;  /* 0xff0000008bff0812 */ /* 0x000fc400078cc0ff */
[----:B------:R-:W-:Y:S02]  /*55e0*/  @P0 FSEL R156, R156, RZ, P5 ;  /* 0x000000ff9c9c0208 */ /* 0x000fe40002800000 */
[----:B------:R-:W-:Y:S02]  /*55f0*/  @P0 FSEL R155, R155, RZ, P6 ;  /* 0x000000ff9b9b0208 */ /* 0x000fe40003000000 */
[----:B------:R-:W-:Y:S02]  /*5600*/  SHF.L.U32 R66, R137, 0x3, RZ ;  /* 0x0000000389427819 */ /* 0x000fe400000006ff */
[----:B------:R-:W-:Y:S02]  /*5610*/  @P0 F2FP.PACK_AB R145, RZ, R145 ;  /* 0x00000091ff91023e */ /* 0x000fe400000000ff */
[----:B0-----:R-:W-:Y:S02]  /*5620*/  IADD3 R64, P1, R67, c[0x0][0x248], RZ ;  /* 0x0000920043407a10 */ /* 0x001fe40007f3e0ff */
[----:B------:R-:W-:-:S02]  /*5630*/  @P0 F2FP.PACK_AB R106, RZ, R106 ;  /* 0x0000006aff6a023e */ /* 0x000fc400000000ff */
[----:B------:R-:W-:Y:S02]  /*5640*/  IADD3.X R65, R136, c[0x0][0x24c], RZ, P1, !PT ;  /* 0x0000930088417a10 */ /* 0x000fe40000ffe4ff */
[----:B------:R-:W-:Y:S02]  /*5650*/  @P0 F2FP.PACK_AB R156, RZ, R156 ;  /* 0x0000009cff9c023e */ /* 0x000fe400000000ff */
[----:B------:R-:W-:Y:S01]  /*5660*/  @P0 F2FP.PACK_AB R155, RZ, R155 ;  /* 0x0000009bff9b023e */ /* 0x000fe200000000ff */
        /* <DEDUP_REMOVED lines=23> */
.L_x_2326:
        /* <DEDUP_REMOVED lines=27> */
.L_x_2327:
[----:B0-----:R-:W-:-:S04]  /*5990*/  LOP3.LUT P0, RZ, R131, 0xff, RZ, 0xc0, !PT ;  /* 0x000000ff83ff7812 */ /* 0x001fc8000780c0ff */
[----:B------:R-:W-:Y:S01]  /*59a0*/  SEL R131, RZ, 0x1, P0 ;  /* 0x00000001ff837807 */ /* 0x000fe20000000000 */
[----:B------:R-:W-:Y:S01]  /*59b0*/  @P4 CALL.REL.NOINC `(.L_x_2328) ;  /* 0x0000001000004944 */ /* 0x000fe20003c00000 */
[----:B------:R-:W-:Y:S05]  /*59c0*/  BRA `(.L_x_2329) ;  /* 0xffffb71000007947 */ /* 0x000fea000383ffff */
.L_x_2328:
        /* <DEDUP_REMOVED lines=98> */
.L_x_2318:
        /* <DEDUP_REMOVED lines=40> */
.L_x_2319:
[----:B0-----:R-:W-:Y:S01]  /*6270*/  HFMA2.MMA R61, -RZ, RZ, 0, 9.5367431640625e-07 ;  /* 0x00000010ff3d7435 */ /* 0x001fe200000001ff */
[----:B------:R-:W-:-:S02]  /*6280*/  MOV R53, R54 ;  /* 0x0000003600357202 */ /* 0x000fc40000000f00 */
[----:B------:R-:W-:-:S03]  /*6290*/  MOV R52, 0x62b0 ;  /* 0x000062b000347802 */ /* 0x000fc60000000f00 */
[----:B-----5:R-:W-:Y:S05]  /*62a0*/  CALL.REL.NOINC `($__internal_77_$__cuda_sm70_shflsync_down_p) ;  /* 0x0000034000007944 */ /* 0x020fea0003c00000 */
[----:B------:R-:W-:Y:S01]  /*62b0*/  IMAD.MOV.U32 R189, RZ, RZ, R61 ;  /* 0x000000ffffbd7224 */ /* 0x000fe200078e003d */
[----:B-----5:R-:W-:Y:S05]  /*62c0*/  BRA `(.L_x_2330) ;  /* 0xffffd35000007947 */ /* 0x020fea000383ffff */
.L_x_2320:
[----:B------:R-:W-:Y:S01]  /*62d0*/  HFMA2.MMA R61, -RZ, RZ, 0, 9.5367431640625e-07 ;  /* 0x00000010ff3d7435 */ /* 0x000fe200000001ff */
[----:B------:R-:W-:Y:S02]  /*62e0*/  MOV R53, R55 ;  /* 0x0000003700357202 */ /* 0x000fe40000000f00 */
[----:B------:R-:W-:-:S03]  /*62f0*/  MOV R52, 0x6310 ;  /* 0x0000631000347802 */ /* 0x000fc60000000f00 */
[----:B01---5:R-:W-:Y:S05]  /*6300*/  CALL.REL.NOINC `($__internal_77_$__cuda_sm70_shflsync_down_p) ;  /* 0x000002e000007944 */ /* 0x023fea0003c00000 */
[----:B------:R-:W-:Y:S01]  /*6310*/  FADD.FTZ R54, R54, R189 ;  /* 0x000000bd36367221 */ /* 0x000fe20000010000 */
[----:B------:R-:W-:Y:S01]  /*6320*/  MOV R52, 0x6370 ;  /* 0x0000637000347802 */ /* 0x000fe20000000f00 */
[----:B------:R-:W-:Y:S02]  /*6330*/  FADD.FTZ R55, R55, R61 ;  /* 0x0000003d37377221 */ /* 0x000fe40000010000 */
[----:B------:R-:W-:Y:S01]  /*6340*/  IMAD.MOV.U32 R61, RZ, RZ, 0x8 ;  /* 0x00000008ff3d7424 */ /* 0x000fe200078e00ff */
[----:B------:R-:W-:Y:S02]  /*6350*/  MOV R53, R54 ;  /* 0x0000003600357202 */ /* 0x000fe40000000f00 */
[----:B-----5:R-:W-:Y:S05]  /*6360*/  CALL.REL.NOINC `($__internal_77_$__cuda_sm70_shflsync_down_p) ;  /* 0x0000028000007944 */ /* 0x020fea0003c00000 */
[----:B------:R-:W-:Y:S01]  /*6370*/  MOV R189, R61 ;  /* 0x0000003d00bd7202 */ /* 0x000fe20000000f00 */
[----:B------:R-:W-:Y:S01]  /*6380*/  HFMA2.MMA R61, -RZ, RZ, 0, 4.76837158203125e-07 ;  /* 0x00000008ff3d7435 */ /* 0x000fe200000001ff */
[----:B------:R-:W-:Y:S01]  /*6390*/  IMAD.MOV.U32 R53, RZ, RZ, R55 ;  /* 0x000000ffff357224 */ /* 0x000fe200078e0037 */
[----:B------:R-:W-:-:S04]  /*63a0*/  MOV R52, 0x63c0 ;  /* 0x000063c000347802 */ /* 0x000fc80000000f00 */
[----:B-----5:R-:W-:Y:S05]  /*63b0*/  CALL.REL.NOINC `($__internal_77_$__cuda_sm70_shflsync_down_p) ;  /* 0x0000023000007944 */ /* 0x020fea0003c00000 */
[----:B------:R-:W-:Y:S01]  /*63c0*/  FADD.FTZ R54, R189, R54 ;  /* 0x00000036bd367221 */ /* 0x000fe20000010000 */
[----:B------:R-:W-:Y:S01]  /*63d0*/  MOV R52, 0x6420 ;  /* 0x0000642000347802 */ /* 0x000fe20000000f00 */
[----:B------:R-:W-:Y:S01]  /*63e0*/  FADD.FTZ R55, R55, R61 ;  /* 0x0000003d37377221 */ /* 0x000fe20000010000 */
[----:B------:R-:W-:Y:S01]  /*63f0*/  MOV R61, 0x4 ;  /* 0x00000004003d7802 */ /* 0x000fe20000000f00 */
[----:B------:R-:W-:-:S02]  /*6400*/  IMAD.MOV.U32 R53, RZ, RZ, R54 ;  /* 0x000000ffff357224 */ /* 0x000fc400078e0036 */
[----:B-----5:R-:W-:Y:S05]  /*6410*/  CALL.REL.NOINC `($__internal_77_$__cuda_sm70_shflsync_down_p) ;  /* 0x000001d000007944 */ /* 0x020fea0003c00000 */
[----:B------:R-:W-:Y:S01]  /*6420*/  MOV R189, R61 ;  /* 0x0000003d00bd7202 */ /* 0x000fe20000000f00 */
[----:B------:R-:W-:Y:S01]  /*6430*/  IMAD.MOV.U32 R61, RZ, RZ, 0x4 ;  /* 0x00000004ff3d7424 */ /* 0x000fe200078e00ff */
[----:B------:R-:W-:-:S02]  /*6440*/  MOV R53, R55 ;  /* 0x0000003700357202 */ /* 0x000fc40000000f00 */
[----:B------:R-:W-:Y:S02]  /*6450*/  MOV R52, 0x6470 ;  /* 0x0000647000347802 */ /* 0x000fe40000000f00 */
[----:B-----5:R-:W-:Y:S05]  /*6460*/  CALL.REL.NOINC `($__internal_77_$__cuda_sm70_shflsync_down_p) ;  /* 0x0000018000007944 */ /* 0x020fea0003c00000 */
[----:B------:R-:W-:Y:S01]  /*6470*/  FADD.FTZ R54, R189, R54 ;  /* 0x00000036bd367221 */ /* 0x000fe20000010000 */
[----:B------:R-:W-:Y:S01]  /*6480*/  MOV R52, 0x64d0 ;  /* 0x000064d000347802 */ /* 0x000fe20000000f00 */
[----:B------:R-:W-:Y:S01]  /*6490*/  FADD.FTZ R55, R55, R61 ;  /* 0x0000003d37377221 */ /* 0x000fe20000010000 */
[----:B------:R-:W-:Y:S02]  /*64a0*/  HFMA2.MMA R61, -RZ, RZ, 0, 1.1920928955078125e-07 ;  /* 0x00000002ff3d7435 */ /* 0x000fe400000001ff */
[----:B------:R-:W-:-:S04]  /*64b0*/  MOV R53, R54 ;  /* 0x0000003600357202 */ /* 0x000fc80000000f00 */
[----:B-----5:R-:W-:Y:S05]  /*64c0*/  CALL.REL.NOINC `($__internal_77_$__cuda_sm70_shflsync_down_p) ;  /* 0x0000012000007944 */ /* 0x020fea0003c00000 */
[----:B------:R-:W-:Y:S01]  /*64d0*/  IMAD.MOV.U32 R189, RZ, RZ, R61 ;  /* 0x000000ffffbd7224 */ /* 0x000fe200078e003d */
[----:B------:R-:W-:Y:S01]  /*64e0*/  HFMA2.MMA R61, -RZ, RZ, 0, 1.1920928955078125e-07 ;  /* 0x00000002ff3d7435 */ /* 0x000fe200000001ff */
[----:B------:R-:W-:Y:S02]  /*64f0*/  MOV R53, R55 ;  /* 0x0000003700357202 */ /* 0x000fe40000000f00 */
[----:B------:R-:W-:-:S03]  /*6500*/  MOV R52, 0x6520 ;  /* 0x0000652000347802 */ /* 0x000fc60000000f00 */
[----:B-----5:R-:W-:Y:S05]  /*6510*/  CALL.REL.NOINC `($__internal_77_$__cuda_sm70_shflsync_down_p) ;  /* 0x000000d000007944 */ /* 0x020fea0003c00000 */
[----:B------:R-:W-:Y:S01]  /*6520*/  FADD.FTZ R54, R189, R54 ;  /* 0x00000036bd367221 */ /* 0x000fe20000010000 */
[----:B------:R-:W-:Y:S01]  /*6530*/  MOV R52, 0x6580 ;  /* 0x0000658000347802 */ /* 0x000fe20000000f00 */
[----:B------:R-:W-:-:S02]  /*6540*/  FADD.FTZ R189, R55, R61 ;  /* 0x0000003d37bd7221 */ /* 0x000fc40000010000 */
[----:B------:R-:W-:Y:S01]  /*6550*/  IMAD.MOV.U32 R61, RZ, RZ, 0x1 ;  /* 0x00000001ff3d7424 */ /* 0x000fe200078e00ff */
[----:B------:R-:W-:Y:S02]  /*6560*/  MOV R53, R54 ;  /* 0x0000003600357202 */ /* 0x000fe40000000f00 */
[----:B-----5:R-:W-:Y:S05]  /*6570*/  CALL.REL.NOINC `($__internal_77_$__cuda_sm70_shflsync_down_p) ;  /* 0x0000007000007944 */ /* 0x020fea0003c00000 */
[----:B------:R-:W-:Y:S01]  /*6580*/  MOV R55, R61 ;  /* 0x0000003d00377202 */ /* 0x000fe20000000f00 */
[----:B------:R-:W-:Y:S01]  /*6590*/  HFMA2.MMA R61, -RZ, RZ, 0, 5.9604644775390625e-08 ;  /* 0x00000001ff3d7435 */ /* 0x000fe200000001ff */
[----:B------:R-:W-:Y:S01]  /*65a0*/  IMAD.MOV.U32 R53, RZ, RZ, R189 ;  /* 0x000000ffff357224 */ /* 0x000fe200078e00bd */
[----:B------:R-:W-:-:S04]  /*65b0*/  MOV R52, 0x65d0 ;  /* 0x000065d000347802 */ /* 0x000fc80000000f00 */
[----:B-----5:R-:W-:Y:S05]  /*65c0*/  CALL.REL.NOINC `($__internal_77_$__cuda_sm70_shflsync_down_p) ;  /* 0x0000002000007944 */ /* 0x020fea0003c00000 */
[----:B------:R-:W-:Y:S01]  /*65d0*/  MOV R53, R61 ;  /* 0x0000003d00357202 */ /* 0x000fe20000000f00 */
[----:B-----5:R-:W-:Y:S05]  /*65e0*/  BRA `(.L_x_2331) ;  /* 0xffffd15000007947 */ /* 0x020fea000383ffff */
        .weak           $__internal_77_$__cuda_sm70_shflsync_down_p
        .type           $__internal_77_$__cuda_sm70_shflsync_down_p,@function
        .size           $__internal_77_$__cuda_sm70_shflsync_down_p,(.L_x_3439 - $__internal_77_$__cuda_sm70_shflsync_down_p)
$__internal_77_$__cuda_sm70_shflsync_down_p:
        /* <DEDUP_REMOVED lines=9> */
[----:B01----:R-:W-:Y:S06]  /*6680*/  RET.REL.NODEC R52 `(_ZN10layer_norm31ln_parallel_residual_bwd_kernelINS_13Kernel_traitsI6__halfS2_fS2_fjLj7168ELj1ELj1ELj8ELj8ENS_18Kernel_traits_baseILj7168ES2_S2_fS2_fjLj256EEEEELb1ELb0ELb1EEEvNS_9BwdParamsE) ;  /* 0xffff997034007950 */ /* 0x003fec0003c3ffff */
.L_x_2332:
        /* <DEDUP_REMOVED lines=15> */
.L_x_3439:


//--------------------- .text._ZN10layer_norm22ln_bwd_finalize_kernelINS_22Kernel_traits_finalizeILj7168E6__halfS2_fS2_fjLb0ELj1024ELj4ENS_18Kernel_traits_baseILj7168ES2_S2_fS2_fjLj1024EEEEELb0ELb0EEEvNS_9BwdParamsE --------------------------
	.section	.text._ZN10layer_norm22ln_bwd_finalize_kernelINS_22Kernel_traits_finalizeILj7168E6__halfS2_fS2_fjLb0ELj1024ELj4ENS_18Kernel_traits_baseILj7168ES2_S2_fS2_fjLj1024EEEEELb0ELb0EEEvNS_9BwdParamsE,"ax",@progbits
	.sectioninfo	@"SHI_REGISTERS=30"
	.align	128
        .global         _ZN10layer_norm22ln_bwd_finalize_kernelINS_22Kernel_traits_finalizeILj7168E6__halfS2_fS2_fjLb0ELj1024ELj4ENS_18Kernel_traits_baseILj7168ES2_S2_fS2_fjLj1024EEEEELb0ELb0EEEvNS_9BwdParamsE
        .type           _ZN10layer_norm22ln_bwd_finalize_kernelINS_22Kernel_traits_finalizeILj7168E6__halfS2_fS2_fjLb0ELj1024ELj4ENS_18Kernel_traits_baseILj7168ES2_S2_fS2_fjLj1024EEEEELb0ELb0EEEvNS_9BwdParamsE,@function
        .size           _ZN10layer_norm22ln_bwd_finalize_kernelINS_22Kernel_traits_finalizeILj7168E6__halfS2_fS2_fjLb0ELj1024ELj4ENS_18Kernel_traits_baseILj7168ES2_S2_fS2_fjLj1024EEEEELb0ELb0EEEvNS_9BwdParamsE,(.L_x_3440 - _ZN10layer_norm22ln_bwd_finalize_kernelINS_22Kernel_traits_finalizeILj7168E6__halfS2_fS2_fjLb0ELj1024ELj4ENS_18Kernel_traits_baseILj7168ES2_S2_fS2_fjLj1024EEEEELb0ELb0EEEvNS_9BwdParamsE)
        .other          _ZN10layer_norm22ln_bwd_finalize_kernelINS_22Kernel_traits_finalizeILj7168E6__halfS2_fS2_fjLb0ELj1024ELj4ENS_18Kernel_traits_baseILj7168ES2_S2_fS2_fjLj1024EEEEELb0ELb0EEEvNS_9BwdParamsE,@"STO_CUDA_ENTRY STV_DEFAULT"
_ZN10layer_norm22ln_bwd_finalize_kernelINS_22Kernel_traits_finalizeILj7168E6__halfS2_fS2_fjLb0ELj1024ELj4ENS_18Kernel_traits_baseILj7168ES2_S2_fS2_fjLj1024EEEEELb0ELb0EEEvNS_9BwdParamsE:
.text._ZN10layer_norm22ln_bwd_finalize_kernelINS_22Kernel_traits_finalizeILj7168E6__halfS2_fS2_fjLb0ELj1024ELj4ENS_18Kernel_traits_baseILj7168ES2_S2_fS2_fjLj1024EEEEELb0ELb0EEEvNS_9BwdParamsE:
        /* <DEDUP_REMOVED lines=19> */
.L_x_2346:
        /* <DEDUP_REMOVED lines=28> */
.L_x_2337:
        /* <DEDUP_REMOVED lines=35> */
.L_x_2336:
[----:B------:R-:W-:Y:S05]  /*0520*/  BSYNC B1 ;  /* 0x0000000000017941 */ /* 0x000fea0003800000 */
.L_x_2335:
        /* <DEDUP_REMOVED lines=23> */
.L_x_2339:
[----:B------:R-:W-:Y:S05]  /*06a0*/  BSYNC B1 ;  /* 0x0000000000017941 */ /* 0x000fea0003800000 */
.L_x_2338:
        /* <DEDUP_REMOVED lines=11> */
.L_x_2340:
[----:B------:R-:W-:Y:S05]  /*0760*/  BSYNC B1 ;  /* 0x0000000000017941 */ /* 0x000fea0003800000 */
.L_x_2334:
[----:B------:R-:W-:Y:S05]  /*0770*/  BSYNC B0 ;  /* 0x0000000000007941 */ /* 0x000fea0003800000 */
.L_x_2333:
        /* <DEDUP_REMOVED lines=11> */
.L_x_2347:
        /* <DEDUP_REMOVED lines=18> */
.L_x_2348:
[----:B---3--:R-:W-:Y:S02]  /*0950*/  FADD.FTZ R4, R4, R9 ;  /* 0x0000000904047221 */ /* 0x008fe40000010000 */
[----:B-12---:R-:W-:-:S03]  /*0960*/  FADD.FTZ R6, R5, R6 ;  /* 0x0000000605067221 */ /* 0x006fc60000010000 */
[----:B------:R1:W-:Y:S04]  /*0970*/  @!P1 STS [R17.X4+0x2000], R4 ;  /* 0x0020000411009388 */ /* 0x0003e80000004800 */
[----:B------:R1:W-:Y:S02]  /*0980*/  @!P1 STS [R17.X4+0x2080], R6 ;  /* 0x0020800611009388 */ /* 0x0003e40000004800 */
.L_x_2341:
        /* <DEDUP_REMOVED lines=17> */
.L_x_2345:
[----:B------:R-:W-:Y:S05]  /*0aa0*/  BSYNC B0 ;  /* 0x0000000000007941 */ /* 0x000fea0003800000 */
.L_x_2344:
[C---:B------:R-:W-:Y:S02]  /*0ab0*/  ISETP.GT.U32.AND P1, PT, R18.reuse, -0x1c01, PT ;  /* 0xffffe3ff1200780c */ /* 0x040fe40003f24070 */
[----:B------:R-:W-:Y:S02]  /*0ac0*/  IADD3 R18, R18, 0x1c00, RZ ;  /* 0x00001c0012127810 */ /* 0x000fe40007ffe0ff */
[----:B------:R-:W-:-:S09]  /*0ad0*/  IADD3 R19, R19, 0xe00, RZ ;  /* 0x00000e0013137810 */ /* 0x000fd20007ffe0ff */
[----:B01----:R-:W-:Y:S05]  /*0ae0*/  @P1 BRA `(.L_x_2346) ;  /* 0xfffff64000001947 */ /* 0x003fea000383ffff */
[----:B------:R-:W-:Y:S05]  /*0af0*/  EXIT ;  /* 0x000000000000794d */ /* 0x000fea0003800000 */
.L_x_2342:
[----:B--2---:R-:W-:Y:S01]  /*0b00*/  IMAD.MOV.U32 R9, RZ, RZ, R5 ;  /* 0x000000ffff097224 */ /* 0x004fe200078e0005 */
[----:B------:R-:W-:Y:S01]  /*0b10*/  MOV R8, 0x1 ;  /* 0x0000000100087802 */ /* 0x000fe20000000f00 */
[----:B------:R-:W-:Y:S01]  /*0b20*/  IMAD.MOV.U32 R7, RZ, RZ, 0x1f ;  /* 0x0000001fff077424 */ /* 0x000fe200078e00ff */
[----:B------:R-:W-:Y:S02]  /*0b30*/  MOV R10, 0xffffffff ;  /* 0xffffffff000a7802 */ /* 0x000fe40000000f00 */
[----:B------:R-:W-:Y:S02]  /*0b40*/  MOV R2, 0xb60 ;  /* 0x00000b6000027802 */ /* 0x000fe40000000f00 */
[----:B01----:R-:W-:Y:S05]  /*0b50*/  CALL.REL.NOINC `($__internal_78_$__cuda_sm70_shflsync_bfly_p) ;  /* 0x000003b000007944 */ /* 0x003fea0003c00000 */
[----:B-1----:R-:W-:Y:S01]  /*0b60*/  IMAD.MOV.U32 R2, RZ, RZ, R7 ;  /* 0x000000ffff027224 */ /* 0x002fe200078e0007 */
[----:B0-----:R-:W-:Y:S05]  /*0b70*/  BRA `(.L_x_2347) ;  /* 0xfffffcb000007947 */ /* 0x001fea000383ffff */
.L_x_2343:
[----:B------:R-:W-:Y:S01]  /*0b80*/  HFMA2.MMA R8, -RZ, RZ, 0, 1.1920928955078125e-07 ;  /* 0x00000002ff087435 */ /* 0x000fe200000001ff */
[----:B------:R-:W-:Y:S01]  /*0b90*/  IMAD.MOV.U32 R7, RZ, RZ, 0x1f ;  /* 0x0000001fff077424 */ /* 0x000fe200078e00ff */
[----:B------:R-:W-:Y:S02]  /*0ba0*/  MOV R10, 0xffffffff ;  /* 0xffffffff000a7802 */ /* 0x000fe40000000f00 */
[----:B------:R-:W-:-:S02]  /*0bb0*/  MOV R2, 0xbd0 ;  /* 0x00000bd000027802 */ /* 0x000fc40000000f00 */
[----:B012---:R-:W-:Y:S05]  /*0bc0*/  CALL.REL.NOINC `($__internal_78_$__cuda_sm70_shflsync_bfly_p) ;  /* 0x0000034000007944 */ /* 0x007fea0003c00000 */
[----:B01----:R-:W-:Y:S01]  /*0bd0*/  FADD.FTZ R9, R9, R7 ;  /* 0x0000000709097221 */ /* 0x003fe20000010000 */
[----:B------:R-:W-:Y:S01]  /*0be0*/  HFMA2.MMA R7, -RZ, RZ, 0, 1.847743988037109375e-06 ;  /* 0x0000001fff077435 */ /* 0x000fe200000001ff */
[----:B------:R-:W-:Y:S01]  /*0bf0*/  IMAD.MOV.U32 R8, RZ, RZ, 0x4 ;  /* 0x00000004ff087424 */ /* 0x000fe200078e00ff */
[----:B------:R-:W-:Y:S01]  /*0c00*/  MOV R2, 0xc30 ;  /* 0x00000c3000027802 */ /* 0x000fe20000000f00 */
[----:B------:R-:W-:-:S03]  /*0c10*/  IMAD.MOV.U32 R10, RZ, RZ, -0x1 ;  /* 0xffffffffff0a7424 */ /* 0x000fc600078e00ff */
[----:B------:R-:W-:Y:S05]  /*0c20*/  CALL.REL.NOINC `($__internal_78_$__cuda_sm70_shflsync_bfly_p) ;  /* 0x000002e000007944 */ /* 0x000fea0003c00000 */
[----:B01----:R-:W-:Y:S01]  /*0c30*/  FADD.FTZ R9, R9, R7 ;  /* 0x0000000709097221 */ /* 0x003fe20000010000 */
[----:B------:R-:W-:Y:S01]  /*0c40*/  HFMA2.MMA R7, -RZ, RZ, 0, 1.847743988037109375e-06 ;  /* 0x0000001fff077435 */ /* 0x000fe200000001ff */
[----:B------:R-:W-:Y:S01]  /*0c50*/  MOV R8, 0x8 ;  /* 0x0000000800087802 */ /* 0x000fe20000000f00 */
[----:B------:R-:W-:Y:S01]  /*0c60*/  IMAD.MOV.U32 R10, RZ, RZ, -0x1 ;  /* 0xffffffffff0a7424 */ /* 0x000fe200078e00ff */
[----:B------:R-:W-:-:S03]  /*0c70*/  MOV R2, 0xc90 ;  /* 0x00000c9000027802 */ /* 0x000fc60000000f00 */
[----:B------:R-:W-:Y:S05]  /*0c80*/  CALL.REL.NOINC `($__internal_78_$__cuda_sm70_shflsync_bfly_p) ;  /* 0x0000028000007944 */ /* 0x000fea0003c00000 */
[----:B-1----:R-:W-:Y:S01]  /*0c90*/  FADD.FTZ R6, R9, R7 ;  /* 0x0000000709067221 */ /* 0x002fe20000010000 */
[----:B------:R-:W-:Y:S01]  /*0ca0*/  HFMA2.MMA R7, -RZ, RZ, 0, 1.847743988037109375e-06 ;  /* 0x0000001fff077435 */ /* 0x000fe200000001ff */
[----:B0-----:R-:W-:Y:S01]  /*0cb0*/  MOV R8, 0x10 ;  /* 0x0000001000087802 */ /* 0x001fe20000000f00 */
[----:B------:R-:W-:Y:S01]  /*0cc0*/  IMAD.MOV.U32 R10, RZ, RZ, -0x1 ;  /* 0xffffffffff0a7424 */ /* 0x000fe200078e00ff */
[----:B------:R-:W-:-:S02]  /*0cd0*/  MOV R2, 0xd00 ;  /* 0x00000d0000027802 */ /* 0x000fc40000000f00 */
[----:B------:R-:W-:Y:S02]  /*0ce0*/  MOV R9, R6 ;  /* 0x0000000600097202 */ /* 0x000fe40000000f00 */
[----:B------:R-:W-:Y:S05]  /*0cf0*/  CALL.REL.NOINC `($__internal_78_$__cuda_sm70_shflsync_bfly_p) ;  /* 0x0000021000007944 */ /* 0x000fea0003c00000 */
[----:B0-----:R-:W-:Y:S01]  /*0d00*/  HFMA2.MMA R8, -RZ, RZ, 0, 5.9604644775390625e-08 ;  /* 0x00000001ff087435 */ /* 0x001fe200000001ff */
[----:B-1----:R-:W-:Y:S01]  /*0d10*/  MOV R5, R7 ;  /* 0x0000000700057202 */ /* 0x002fe20000000f00 */
[----:B------:R-:W-:Y:S01]  /*0d20*/  IMAD.MOV.U32 R9, RZ, RZ, R4 ;  /* 0x000000ffff097224 */ /* 0x000fe200078e0004 */
[----:B------:R-:W-:Y:S01]  /*0d30*/  MOV R7, 0x1f ;  /* 0x0000001f00077802 */ /* 0x000fe20000000f00 */
[----:B------:R-:W-:Y:S01]  /*0d40*/  IMAD.MOV.U32 R10, RZ, RZ, -0x1 ;  /* 0xffffffffff0a7424 */ /* 0x000fe200078e00ff */
[----:B------:R-:W-:Y:S02]  /*0d50*/  MOV R2, 0xd70 ;  /* 0x00000d7000027802 */ /* 0x000fe40000000f00 */
[----:B------:R-:W-:Y:S05]  /*0d60*/  CALL.REL.NOINC `($__internal_78_$__cuda_sm70_shflsync_bfly_p) ;  /* 0x000001a000007944 */ /* 0x000fea0003c00000 */
[----:B0-----:R-:W-:Y:S01]  /*0d70*/  HFMA2.MMA R8, -RZ, RZ, 0, 1.1920928955078125e-07 ;  /* 0x00000002ff087435 */ /* 0x001fe200000001ff */
[----:B-1----:R-:W-:Y:S01]  /*0d80*/  FADD.FTZ R9, R4, R7 ;  /* 0x0000000704097221 */ /* 0x002fe20000010000 */
[----:B------:R-:W-:Y:S01]  /*0d90*/  MOV R7, 0x1f ;  /* 0x0000001f00077802 */ /* 0x000fe20000000f00 */
[----:B------:R-:W-:Y:S01]  /*0da0*/  IMAD.MOV.U32 R10, RZ, RZ, -0x1 ;  /* 0xffffffffff0a7424 */ /* 0x000fe200078e00ff */
[----:B------:R-:W-:Y:S02]  /*0db0*/  MOV R2, 0xdd0 ;  /* 0x00000dd000027802 */ /* 0x000fe40000000f00 */
[----:B------:R-:W-:Y:S05]  /*0dc0*/  CALL.REL.NOINC `($__internal_78_$__cuda_sm70_shflsync_bfly_p) ;  /* 0x0000014000007944 */ /* 0x000fea0003c00000 */
[----:B0-----:R-:W-:Y:S01]  /*0dd0*/  HFMA2.MMA R8, -RZ, RZ, 0, 2.384185791015625e-07 ;  /* 0x00000004ff087435 */ /* 0x001fe200000001ff */
[----:B-1----:R-:W-:Y:S01]  /*0de0*/  FADD.FTZ R9, R9, R7 ;  /* 0x0000000709097221 */ /* 0x002fe20000010000 */
[----:B------:R-:W-:Y:S01]  /*0df0*/  MOV R7, 0x1f ;  /* 0x0000001f00077802 */ /* 0x000fe20000000f00 */
[----:B------:R-:W-:Y:S01]  /*0e00*/  IMAD.MOV.U32 R10, RZ, RZ, -0x1 ;  /* 0xffffffffff0a7424 */ /* 0x000fe200078e00ff */
[----:B------:R-:W-:-:S02]  /*0e10*/  MOV R2, 0xe30 ;  /* 0x00000e3000027802 */ /* 0x000fc40000000f00 */
[----:B------:R-:W-:Y:S05]  /*0e20*/  CALL.REL.NOINC `($__internal_78_$__cuda_sm70_shflsync_bfly_p) ;  /* 0x000000e000007944 */ /* 0x000fea0003c00000 */
[----:B0-----:R-:W-:Y:S01]  /*0e30*/  HFMA2.MMA R8, -RZ, RZ, 0, 4.76837158203125e-07 ;  /* 0x00000008ff087435 */ /* 0x001fe200000001ff */
[----:B-1----:R-:W-:Y:S01]  /*0e40*/  FADD.FTZ R9, R9, R7 ;  /* 0x0000000709097221 */ /* 0x002fe20000010000 */
[----:B------:R-:W-:Y:S01]  /*0e50*/  MOV R7, 0x1f ;  /* 0x0000001f00077802 */ /* 0x000fe20000000f00 */
[----:B------:R-:W-:Y:S01]  /*0e60*/  IMAD.MOV.U32 R10, RZ, RZ, -0x1 ;  /* 0xffffffffff0a7424 */ /* 0x000fe200078e00ff */
[----:B------:R-:W-:-:S02]  /*0e70*/  MOV R2, 0xe90 ;  /* 0x00000e9000027802 */ /* 0x000fc40000000f00 */
[----:B------:R-:W-:Y:S05]  /*0e80*/  CALL.REL.NOINC `($__internal_78_$__cuda_sm70_shflsync_bfly_p) ;  /* 0x0000008000007944 */ /* 0x000fea0003c00000 */
[----:B0-----:R-:W-:Y:S01]  /*0e90*/  HFMA2.MMA R8, -RZ, RZ, 0, 9.5367431640625e-07 ;  /* 0x00000010ff087435 */ /* 0x001fe200000001ff */
[----:B-1----:R-:W-:Y:S01]  /*0ea0*/  FADD.FTZ R9, R9, R7 ;  /* 0x0000000709097221 */ /* 0x002fe20000010000 */
[----:B------:R-:W-:Y:S01]  /*0eb0*/  MOV R7, 0x1f ;  /* 0x0000001f00077802 */ /* 0x000fe20000000f00 */
[----:B------:R-:W-:Y:S01]  /*0ec0*/  IMAD.MOV.U32 R10, RZ, RZ, -0x1 ;  /* 0xffffffffff0a7424 */ /* 0x000fe200078e00ff */
[----:B------:R-:W-:-:S02]  /*0ed0*/  MOV R2, 0xef0 ;  /* 0x00000ef000027802 */ /* 0x000fc40000000f00 */
[----:B------:R-:W-:Y:S05]  /*0ee0*/  CALL.REL.NOINC `($__internal_78_$__cuda_sm70_shflsync_bfly_p) ;  /* 0x0000002000007944 */ /* 0x000fea0003c00000 */
[----:B-1----:R-:W-:Y:S01]  /*0ef0*/  MOV R4, R7 ;  /* 0x0000000700047202 */ /* 0x002fe20000000f00 */
[----:B0-----:R-:W-:Y:S05]  /*0f00*/  BRA `(.L_x_2348) ;  /* 0xfffffa4000007947 */ /* 0x001fea000383ffff */
        .weak           $__internal_78_$__cuda_sm70_shflsync_bfly_p
        .type           $__internal_78_$__cuda_sm70_shflsync_bfly_p,@function
        .size           $__internal_78_$__cuda_sm70_shflsync_bfly_p,(.L_x_3440 - $__internal_78_$__cuda_sm70_shflsync_bfly_p)
$__internal_78_$__cuda_sm70_shflsync_bfly_p:
[----:B------:R-:W-:Y:S01]  /*0f10*/  HFMA2.MMA R3, -RZ, RZ, 0, 0 ;  /* 0x00000000ff037435 */ /* 0x000fe200000001ff */
[----:B------:R-:W-:Y:S04]  /*0f20*/  WARPSYNC R10 ;  /* 0x0000000a00007348 */ /* 0x000fe80003800000 */
[----:B------:R0:W1:Y:S01]  /*0f30*/  SHFL.BFLY PT, R7, R9, R8, R7 ;  /* 0x0c00000809077389 */ /* 0x00006200000e0007 */
[----:B------:R-:W-:Y:S05]  /*0f40*/  RET.REL.NODEC R2 `(_ZN10layer_norm22ln_bwd_finalize_kernelINS_22Kernel_traits_finalizeILj7168E6__halfS2_fS2_fjLb0ELj1024ELj4ENS_18Kernel_traits_baseILj7168ES2_S2_fS2_fjLj1024EEEEELb0ELb0EEEvNS_9BwdParamsE) ;  /* 0xfffff0b002007950 */ /* 0x000fea0003c3ffff */
.L_x_2349:
        /* <DEDUP_REMOVED lines=11> */
.L_x_3440:


//--------------------- .text._ZN10layer_norm40ln_parallel_residual_bwd_finalize_kernelINS_22Kernel_traits_finalizeILj7168E6__halfS2_fS2_fjLb0ELj1024ELj4ENS_18Kernel_traits_baseILj7168ES2_S2_fS2_fjLj1024EEEEELb0EEEvNS_9BwdParamsE --------------------------
	.section	.text._ZN10layer_norm40ln_parallel_residual_bwd_finalize_kernelINS_22Kernel_traits_finalizeILj7168E6__halfS2_fS2_fjLb0ELj1024ELj4ENS_18Kernel_traits_baseILj7168ES2_S2_fS2_fjLj1024EEEEELb0EEEvNS_9BwdParamsE,"ax",@progbits
	.sectioninfo	@"SHI_REGISTERS=32"
	.align	128
        .global         _ZN10layer_norm40ln_parallel_residual_bwd_finalize_kernelINS_22Kernel_traits_finalizeILj7168E6__halfS2_fS2_fjLb0ELj1024ELj4ENS_18Kernel_traits_baseILj7168ES2_S2_fS2_fjLj1024EEEEELb0EEEvNS_9BwdParamsE
        .type           _ZN10layer_norm40ln_parallel_residual_bwd_finalize_kernelINS_22Kernel_traits_finalizeILj7168E6__halfS2_fS2_fjLb0ELj1024ELj4ENS_18Kernel_traits_baseILj7168ES2_S2_fS2_fjLj1024EEEEELb0EEEvNS_9BwdParamsE,@function
        .size           _ZN10layer_norm40ln_parallel_residual_bwd_finalize_kernelINS_22Kernel_traits_finalizeILj7168E6__halfS2_fS2_fjLb0ELj1024ELj4ENS_18Kernel_traits_baseILj7168ES2_S2_fS2_fjLj1024EEEEELb0EEEvNS_9BwdParamsE,(.L_x_3441 - _ZN10layer_norm40ln_parallel_residual_bwd_finalize_kernelINS_22Kernel_traits_finalizeILj7168E6__halfS2_fS2_fjLb0ELj1024ELj4ENS_18Kernel_traits_baseILj7168ES2_S2_fS2_fjLj1024EEEEELb0EEEvNS_9BwdParamsE)
        .other          _ZN10layer_norm40ln_parallel_residual_bwd_finalize_kernelINS_22Kernel_traits_finalizeILj7168E6__halfS2_fS2_fjLb0ELj1024ELj4ENS_18Kernel_traits_baseILj7168ES2_S2_fS2_fjLj1024EEEEELb0EEEvNS_9BwdParamsE,@"STO_CUDA_ENTRY STV_DEFAULT"
_ZN10layer_norm40ln_parallel_residual_bwd_finalize_kernelINS_22Kernel_traits_finalizeILj7168E6__halfS2_fS2_fjLb0ELj1024ELj4ENS_18Kernel_traits_baseILj7168ES2_S2_fS2_fjLj1024EEEEELb0EEEvNS_9BwdParamsE:
.text._ZN10layer_norm40ln_parallel_residual_bwd_finalize_kernelINS_22Kernel_traits_finalizeILj7168E6__halfS2_fS2_fjLb0ELj1024ELj4ENS_18Kernel_traits_baseILj7168ES2_S2_fS2_fjLj1024EEEEELb0EEEvNS_9BwdParamsE:
        /* <DEDUP_REMOVED lines=19> */
.L_x_2364:
        /* <DEDUP_REMOVED lines=36> */
.L_x_2354:
        /* <DEDUP_REMOVED lines=59> */
.L_x_2353:
[----:B------:R-:W-:Y:S05]  /*0720*/  BSYNC B1 ;  /* 0x0000000000017941 */ /* 0x000fea0003800000 */
.L_x_2352:
        /* <DEDUP_REMOVED lines=35> */
.L_x_2356:
[----:B------:R-:W-:Y:S05]  /*0960*/  BSYNC B1 ;  /* 0x0000000000017941 */ /* 0x000fea0003800000 */
.L_x_2355:
        /* <DEDUP_REMOVED lines=17> */
.L_x_2357:
[----:B------:R-:W-:Y:S05]  /*0a80*/  BSYNC B1 ;  /* 0x0000000000017941 */ /* 0x000fea0003800000 */
.L_x_2351:
[----:B------:R-:W-:Y:S05]  /*0a90*/  BSYNC B0 ;  /* 0x0000000000007941 */ /* 0x000fea0003800000 */
.L_x_2350:
        /* <DEDUP_REMOVED lines=14> */
.L_x_2365:
        /* <DEDUP_REMOVED lines=36> */
.L_x_2366:
        /* <DEDUP_REMOVED lines=11> */
.L_x_2358:
        /* <DEDUP_REMOVED lines=25> */
.L_x_2362:
[----:B------:R-:W-:Y:S05]  /*1000*/  BSYNC B0 ;  /* 0x0000000000007941 */ /* 0x000fea0003800000 */
.L_x_2361:
[C---:B------:R-:W-:Y:S02]  /*1010*/  ISETP.GT.U32.AND P1, PT, R4.reuse, -0x1c01, PT ;  /* 0xffffe3ff0400780c */ /* 0x040fe40003f24070 */
[----:B------:R-:W-:-:S02]  /*1020*/  IADD3 R4, R4, 0x1c00, RZ ;  /* 0x00001c0004047810 */ /* 0x000fc40007ffe0ff */
[----:B------:R-:W-:-:S09]  /*1030*/  IADD3 R5, R5, 0xe00, RZ ;  /* 0x00000e0005057810 */ /* 0x000fd20007ffe0ff */
[----:B0-----:R-:W-:Y:S01]  /*1040*/  @!P1 CALL.REL.NOINC `(.L_x_2363) ;  /* 0x0000001000009944 */ /* 0x001fe20003c00000 */
[----:B------:R-:W-:Y:S05]  /*1050*/  BRA `(.L_x_2364) ;  /* 0xfffff0d000007947 */ /* 0x000fea000383ffff */
.L_x_2363:
[----:B------:R-:W-:Y:S05]  /*1060*/  EXIT ;  /* 0x000000000000794d */ /* 0x000fea0003800000 */
.L_x_2359:
[----:B------:R-:W-:Y:S01]  /*1070*/  HFMA2.MMA R17, -RZ, RZ, 0, 1.847743988037109375e-06 ;  /* 0x0000001fff117435 */ /* 0x000fe200000001ff */
[----:B----4-:R-:W-:Y:S01]  /*1080*/  IMAD.MOV.U32 R19, RZ, RZ, R12 ;  /* 0x000000ffff137224 */ /* 0x010fe200078e000c */
[----:B------:R-:W-:Y:S02]  /*1090*/  MOV R16, 0x1 ;  /* 0x0000000100107802 */ /* 0x000fe40000000f00 */
[----:B------:R-:W-:Y:S02]  /*10a0*/  MOV R14, 0xffffffff ;  /* 0xffffffff000e7802 */ /* 0x000fe40000000f00 */
[----:B------:R-:W-:Y:S02]  /*10b0*/  MOV R8, 0x10d0 ;  /* 0x000010d000087802 */ /* 0x000fe40000000f00 */
[----:B0123--:R-:W-:Y:S05]  /*10c0*/  CALL.REL.NOINC `($__internal_79_$__cuda_sm70_shflsync_bfly_p) ;  /* 0x000007b000007944 */ /* 0x00ffea0003c00000 */
[----:B01----:R-:W-:Y:S05]  /*10d0*/  BRA `(.L_x_2365) ;  /* 0xfffffaa000007947 */ /* 0x003fea000383ffff */
.L_x_2360:
[----:B------:R-:W-:Y:S01]  /*10e0*/  HFMA2.MMA R16, -RZ, RZ, 0, 1.1920928955078125e-07 ;  /* 0x00000002ff107435 */ /* 0x000fe200000001ff */
[----:B------:R-:W-:Y:S01]  /*10f0*/  IMAD.MOV.U32 R19, RZ, RZ, R12 ;  /* 0x000000ffff137224 */ /* 0x000fe200078e000c */
[----:B------:R-:W-:Y:S02]  /*1100*/  MOV R17, 0x1f ;  /* 0x0000001f00117802 */ /* 0x000fe40000000f00 */
[----:B------:R-:W-:-:S02]  /*1110*/  MOV R14, 0xffffffff ;  /* 0xffffffff000e7802 */ /* 0x000fc40000000f00 */
[----:B------:R-:W-:Y:S02]  /*1120*/  MOV R8, 0x1140 ;  /* 0x0000114000087802 */ /* 0x000fe40000000f00 */
[----:B-123--:R-:W-:Y:S05]  /*1130*/  CALL.REL.NOINC `($__internal_79_$__cuda_sm70_shflsync_bfly_p) ;  /* 0x0000074000007944 */ /* 0x00efea0003c00000 */
[----:B0-----:R-:W-:Y:S01]  /*1140*/  HFMA2.MMA R17, -RZ, RZ, 0, 1.847743988037109375e-06 ;  /* 0x0000001fff117435 */ /* 0x001fe200000001ff */
[----:B-1----:R-:W-:Y:S01]  /*1150*/  FADD.FTZ R19, R12, R14 ;  /* 0x0000000e0c137221 */ /* 0x002fe20000010000 */
[----:B------:R-:W-:Y:S01]  /*1160*/  MOV R14, 0xffffffff ;  /* 0xffffffff000e7802 */ /* 0x000fe20000000f00 */
[----:B------:R-:W-:Y:S01]  /*1170*/  IMAD.MOV.U32 R16, RZ, RZ, 0x4 ;  /* 0x00000004ff107424 */ /* 0x000fe200078e00ff */
[----:B------:R-:W-:Y:S02]  /*1180*/  MOV R8, 0x11a0 ;  /* 0x000011a000087802 */ /* 0x000fe40000000f00 */
[----:B------:R-:W-:Y:S05]  /*1190*/  CALL.REL.NOINC `($__internal_79_$__cuda_sm70_shflsync_bfly_p) ;  /* 0x000006e000007944 */ /* 0x000fea0003c00000 */
[----:B0-----:R-:W-:Y:S01]  /*11a0*/  HFMA2.MMA R16, -RZ, RZ, 0, 4.76837158203125e-07 ;  /* 0x00000008ff107435 */ /* 0x001fe200000001ff */
[----:B-1----:R-:W-:Y:S01]  /*11b0*/  FADD.FTZ R19, R19, R14 ;  /* 0x0000000e13137221 */ /* 0x002fe20000010000 */
[----:B------:R-:W-:Y:S01]  /*11c0*/  MOV R14, 0xffffffff ;  /* 0xffffffff000e7802 */ /* 0x000fe20000000f00 */
[----:B------:R-:W-:Y:S01]  /*11d0*/  IMAD.MOV.U32 R17, RZ, RZ, 0x1f ;  /* 0x0000001fff117424 */ /* 0x000fe200078e00ff */
[----:B------:R-:W-:Y:S02]  /*11e0*/  MOV R8, 0x1200 ;  /* 0x0000120000087802 */ /* 0x000fe40000000f00 */
[----:B------:R-:W-:Y:S05]  /*11f0*/  CALL.REL.NOINC `($__internal_79_$__cuda_sm70_shflsync_bfly_p) ;  /* 0x0000068000007944 */ /* 0x000fea0003c00000 */
[----:B-1----:R-:W-:Y:S01]  /*1200*/  FADD.FTZ R12, R19, R14 ;  /* 0x0000000e130c7221 */ /* 0x002fe20000010000 */
[----:B0-----:R-:W-:Y:S01]  /*1210*/  HFMA2.MMA R16, -RZ, RZ, 0, 9.5367431640625e-07 ;  /* 0x00000010ff107435 */ /* 0x001fe200000001ff */
[----:B------:R-:W-:Y:S01]  /*1220*/  MOV R17, 0x1f ;  /* 0x0000001f00117802 */ /* 0x000fe20000000f00 */
[----:B------:R-:W-:Y:S01]  /*1230*/  IMAD.MOV.U32 R14, RZ, RZ, -0x1 ;  /* 0xffffffffff0e7424 */ /* 0x000fe200078e00ff */
[----:B------:R-:W-:-:S02]  /*1240*/  MOV R8, 0x1270 ;  /* 0x0000127000087802 */ /* 0x000fc40000000f00 */
[----:B------:R-:W-:Y:S02]  /*1250*/  MOV R19, R12 ;  /* 0x0000000c00137202 */ /* 0x000fe40000000f00 */
[----:B------:R-:W-:Y:S05]  /*1260*/  CALL.REL.NOINC `($__internal_79_$__cuda_sm70_shflsync_bfly_p) ;  /* 0x0000061000007944 */ /* 0x000fea0003c00000 */
[----:B0-----:R-:W-:Y:S01]  /*1270*/  HFMA2.MMA R17, -RZ, RZ, 0, 1.847743988037109375e-06 ;  /* 0x0000001fff117435 */ /* 0x001fe200000001ff */
[----:B-1----:R-:W-:Y:S01]  /*1280*/  MOV R15, R14 ;  /* 0x0000000e000f7202 */ /* 0x002fe20000000f00 */
[----:B------:R-:W-:Y:S01]  /*1290*/  IMAD.MOV.U32 R16, RZ, RZ, 0x1 ;  /* 0x00000001ff107424 */ /* 0x000fe200078e00ff */
[----:B------:R-:W-:Y:S02]  /*12a0*/  MOV R19, R13 ;  /* 0x0000000d00137202 */ /* 0x000fe40000000f00 */
[----:B------:R-:W-:Y:S02]  /*12b0*/  MOV R14, 0xffffffff ;  /* 0xffffffff000e7802 */ /* 0x000fe40000000f00 */
[----:B------:R-:W-:Y:S02]  /*12c0*/  MOV R8, 0x12e0 ;  /* 0x000012e000087802 */ /* 0x000fe40000000f00 */
[----:B------:R-:W-:Y:S05]  /*12d0*/  CALL.REL.NOINC `($__internal_79_$__cuda_sm70_shflsync_bfly_p) ;  /* 0x000005a000007944 */ /* 0x000fea0003c00000 */
[----:B0-----:R-:W-:Y:S01]  /*12e0*/  HFMA2.MMA R16, -RZ, RZ, 0, 1.1920928955078125e-07 ;  /* 0x00000002ff107435 */ /* 0x001fe200000001ff */
[----:B-1----:R-:W-:Y:S01]  /*12f0*/  FADD.FTZ R19, R13, R14 ;  /* 0x0000000e0d137221 */ /* 0x002fe20000010000 */
[----:B------:R-:W-:Y:S01]  /*1300*/  MOV R14, 0xffffffff ;  /* 0xffffffff000e7802 */ /* 0x000fe20000000f00 */
[----:B------:R-:W-:Y:S01]  /*1310*/  IMAD.MOV.U32 R17, RZ, RZ, 0x1f ;  /* 0x0000001fff117424 */ /* 0x000fe200078e00ff */
[----:B------:R-:W-:-:S02]  /*1320*/  MOV R8, 0x1340 ;  /* 0x0000134000087802 */ /* 0x000fc40000000f00 */
[----:B------:R-:W-:Y:S05]  /*1330*/  CALL.REL.NOINC `($__internal_79_$__cuda_sm70_shflsync_bfly_p) ;  /* 0x0000054000007944 */ /* 0x000fea0003c00000 */
[----:B0-----:R-:W-:Y:S01]  /*1340*/  HFMA2.MMA R16, -RZ, RZ, 0, 2.384185791015625e-07 ;  /* 0x00000004ff107435 */ /* 0x001fe200000001ff */
[----:B-1----:R-:W-:Y:S01]  /*1350*/  FADD.FTZ R19, R19, R14 ;  /* 0x0000000e13137221 */ /* 0x002fe20000010000 */
[----:B------:R-:W-:Y:S01]  /*1360*/  MOV R17, 0x1f ;  /* 0x0000001f00117802 */ /* 0x000fe20000000f00 */
[----:B------:R-:W-:Y:S01]  /*1370*/  IMAD.MOV.U32 R14, RZ, RZ, -0x1 ;  /* 0xffffffffff0e7424 */ /* 0x000fe200078e00ff */
[----:B------:R-:W-:-:S02]  /*1380*/  MOV R8, 0x13a0 ;  /* 0x000013a000087802 */ /* 0x000fc40000000f00 */
[----:B------:R-:W-:Y:S05]  /*1390*/  CALL.REL.NOINC `($__internal_79_$__cuda_sm70_shflsync_bfly_p) ;  /* 0x000004e000007944 */ /* 0x000fea0003c00000 */
[----:B0-----:R-:W-:Y:S01]  /*13a0*/  HFMA2.MMA R16, -RZ, RZ, 0, 4.76837158203125e-07 ;  /* 0x00000008ff107435 */ /* 0x001fe200000001ff */
[----:B-1----:R-:W-:Y:S01]  /*13b0*/  FADD.FTZ R19, R19, R14 ;  /* 0x0000000e13137221 */ /* 0x002fe20000010000 */
[----:B------:R-:W-:-:S02]  /*13c0*/  MOV R17, 0x1f ;  /* 0x0000001f00117802 */ /* 0x000fc40000000f00 */
[----:B------:R-:W-:Y:S02]  /*13d0*/  MOV R14, 0xffffffff ;  /* 0xffffffff000e7802 */ /* 0x000fe40000000f00 */
[----:B------:R-:W-:Y:S02]  /*13e0*/  MOV R8, 0x1400 ;  /* 0x0000140000087802 */ /* 0x000fe40000000f00 */
[----:B------:R-:W-:Y:S05]  /*13f0*/  CALL.REL.NOINC `($__internal_79_$__cuda_sm70_shflsync_bfly_p) ;  /* 0x0000048000007944 */ /* 0x000fea0003c00000 */
[----:B-1----:R-:W-:Y:S01]  /*1400*/  FADD.FTZ R13, R19, R14 ;  /* 0x0000000e130d7221 */ /* 0x002fe20000010000 */
[----:B0-----:R-:W-:Y:S01]  /*1410*/  HFMA2.MMA R17, -RZ, RZ, 0, 1.847743988037109375e-06 ;  /* 0x0000001fff117435 */ /* 0x001fe200000001ff */
[----:B------:R-:W-:Y:S01]  /*1420*/  IMAD.MOV.U32 R16, RZ, RZ, 0x10 ;  /* 0x00000010ff107424 */ /* 0x000fe200078e00ff */
[----:B------:R-:W-:Y:S02]  /*1430*/  MOV R14, 0xffffffff ;  /* 0xffffffff000e7802 */ /* 0x000fe40000000f00 */
[----:B------:R-:W-:Y:S02]  /*1440*/  MOV R19, R13 ;  /* 0x0000000d00137202 */ /* 0x000fe40000000f00 */
[----:B------:R-:W-:Y:S02]  /*1450*/  MOV R8, 0x1470 ;  /* 0x0000147000087802 */ /* 0x000fe40000000f00 */
[----:B------:R-:W-:Y:S05]  /*1460*/  CALL.REL.NOINC `($__internal_79_$__cuda_sm70_shflsync_bfly_p) ;  /* 0x0000041000007944 */ /* 0x000fea0003c00000 */
[----:B0-----:R-:W-:Y:S01]  /*1470*/  HFMA2.MMA R16, -RZ, RZ, 0, 5.9604644775390625e-08 ;  /* 0x00000001ff107435 */ /* 0x001fe200000001ff */
[----:B-1----:R-:W-:Y:S01]  /*1480*/  IMAD.MOV.U32 R18, RZ, RZ, R14 ;  /* 0x000000ffff127224 */ /* 0x002fe200078e000e */
[----:B------:R-:W-:Y:S01]  /*1490*/  MOV R19, R11 ;  /* 0x0000000b00137202 */ /* 0x000fe20000000f00 */
[----:B------:R-:W-:Y:S01]  /*14a0*/  IMAD.MOV.U32 R14, RZ, RZ, -0x1 ;  /* 0xffffffffff0e7424 */ /* 0x000fe200078e00ff */
[----:B------:R-:W-:-:S02]  /*14b0*/  MOV R17, 0x1f ;  /* 0x0000001f00117802 */ /* 0x000fc40000000f00 */
[----:B------:R-:W-:Y:S02]  /*14c0*/  MOV R8, 0x14e0 ;  /* 0x000014e000087802 */ /* 0x000fe40000000f00 */
[----:B------:R-:W-:Y:S05]  /*14d0*/  CALL.REL.NOINC `($__internal_79_$__cuda_sm70_shflsync_bfly_p) ;  /* 0x000003a000007944 */ /* 0x000fea0003c00000 */
[----:B0-----:R-:W-:Y:S01]  /*14e0*/  HFMA2.MMA R16, -RZ, RZ, 0, 1.1920928955078125e-07 ;  /* 0x00000002ff107435 */ /* 0x001fe200000001ff */
[----:B-1----:R-:W-:Y:S01]  /*14f0*/  FADD.FTZ R19, R11, R14 ;  /* 0x0000000e0b137221 */ /* 0x002fe20000010000 */
[----:B------:R-:W-:Y:S02]  /*1500*/  MOV R17, 0x1f ;  /* 0x0000001f00117802 */ /* 0x000fe40000000f00 */
[----:B------:R-:W-:Y:S02]  /*1510*/  MOV R14, 0xffffffff ;  /* 0xffffffff000e7802 */ /* 0x000fe40000000f00 */
[----:B------:R-:W-:Y:S02]  /*1520*/  MOV R8, 0x1540 ;  /* 0x0000154000087802 */ /* 0x000fe40000000f00 */
[----:B------:R-:W-:Y:S05]  /*1530*/  CALL.REL.NOINC `($__internal_79_$__cuda_sm70_shflsync_bfly_p) ;  /* 0x0000034000007944 */ /* 0x000fea0003c00000 */
[----:B0-----:R-:W-:Y:S01]  /*1540*/  HFMA2.MMA R17, -RZ, RZ, 0, 1.847743988037109375e-06 ;  /* 0x0000001fff117435 */ /* 0x001fe200000001ff */
[----:B-1----:R-:W-:Y:S01]  /*1550*/  FADD.FTZ R19, R19, R14 ;  /* 0x0000000e13137221 */ /* 0x002fe20000010000 */
[----:B------:R-:W-:Y:S01]  /*1560*/  MOV R14, 0xffffffff ;  /* 0xffffffff000e7802 */ /* 0x000fe20000000f00 */
[----:B------:R-:W-:Y:S01]  /*1570*/  IMAD.MOV.U32 R16, RZ, RZ, 0x4 ;  /* 0x00000004ff107424 */ /* 0x000fe200078e00ff */
[----:B------:R-:W-:-:S02]  /*1580*/  MOV R8, 0x15a0 ;  /* 0x000015a000087802 */ /* 0x000fc40000000f00 */
[----:B------:R-:W-:Y:S05]  /*1590*/  CALL.REL.NOINC `($__internal_79_$__cuda_sm70_shflsync_bfly_p) ;  /* 0x000002e000007944 */ /* 0x000fea0003c00000 */
[----:B0-----:R-:W-:Y:S01]  /*15a0*/  HFMA2.MMA R16, -RZ, RZ, 0, 4.76837158203125e-07 ;  /* 0x00000008ff107435 */ /* 0x001fe200000001ff */
[----:B-1----:R-:W-:Y:S01]  /*15b0*/  FADD.FTZ R19, R19, R14 ;  /* 0x0000000e13137221 */ /* 0x002fe20000010000 */
[----:B------:R-:W-:Y:S01]  /*15c0*/  MOV R14, 0xffffffff ;  /* 0xffffffff000e7802 */ /* 0x000fe20000000f00 */
[----:B------:R-:W-:Y:S01]  /*15d0*/  IMAD.MOV.U32 R17, RZ, RZ, 0x1f ;  /* 0x0000001fff117424 */ /* 0x000fe200078e00ff */
[----:B------:R-:W-:-:S02]  /*15e0*/  MOV R8, 0x1600 ;  /* 0x0000160000087802 */ /* 0x000fc40000000f00 */
        /* <DEDUP_REMOVED lines=33> */
[----:B0-----:R-:W-:Y:S01]  /*1800*/  HFMA2.MMA R17, -RZ, RZ, 0, 1.847743988037109375e-06 ;  /* 0x0000001fff117435 */ /* 0x001fe200000001ff */
[----:B-1----:R-:W-:Y:S01]  /*1810*/  FADD.FTZ R19, R19, R14 ;  /* 0x0000000e13137221 */ /* 0x002fe20000010000 */
[----:B------:R-:W-:Y:S01]  /*1820*/  MOV R14, 0xffffffff ;  /* 0xffffffff000e7802 */ /* 0x000fe20000000f00 */
[----:B------:R-:W-:Y:S01]  /*1830*/  IMAD.MOV.U32 R16, RZ, RZ, 0x10 ;  /* 0x00000010ff107424 */ /* 0x000fe200078e00ff */
[----:B------:R-:W-:Y:S02]  /*1840*/  MOV R8, 0x1860 ;  /* 0x0000186000087802 */ /* 0x000fe40000000f00 */
[----:B------:R-:W-:Y:S05]  /*1850*/  CALL.REL.NOINC `($__internal_79_$__cuda_sm70_shflsync_bfly_p) ;  /* 0x0000002000007944 */ /* 0x000fea0003c00000 */
[----:B-1----:R-:W-:Y:S01]  /*1860*/  MOV R8, R14 ;  /* 0x0000000e00087202 */ /* 0x002fe20000000f00 */
[----:B0-----:R-:W-:Y:S05]  /*1870*/  BRA `(.L_x_2366) ;  /* 0xfffff54000007947 */ /* 0x001fea000383ffff */
        .weak           $__internal_79_$__cuda_sm70_shflsync_bfly_p
        .type           $__internal_79_$__cuda_sm70_shflsync_bfly_p,@function
        .size           $__internal_79_$__cuda_sm70_shflsync_bfly_p,(.L_x_3441 - $__internal_79_$__cuda_sm70_shflsync_bfly_p)
$__internal_79_$__cuda_sm70_shflsync_bfly_p:
[----:B------:R-:W-:Y:S01]  /*1880*/  HFMA2.MMA R9, -RZ, RZ, 0, 0 ;  /* 0x00000000ff097435 */ /* 0x000fe200000001ff */
[----:B------:R-:W-:Y:S04]  /*1890*/  WARPSYNC R14 ;  /* 0x0000000e00007348 */ /* 0x000fe80003800000 */
[----:B------:R0:W1:Y:S01]  /*18a0*/  SHFL.BFLY PT, R14, R19, R16, R17 ;  /* 0x0c000010130e7389 */ /* 0x00006200000e0011 */
[----:B------:R-:W-:Y:S05]  /*18b0*/  RET.REL.NODEC R8 `(_ZN10layer_norm40ln_parallel_residual_bwd_finalize_kernelINS_22Kernel_traits_finalizeILj7168E6__halfS2_fS2_fjLb0ELj1024ELj4ENS_18Kernel_traits_baseILj7168ES2_S2_fS2_fjLj1024EEEEELb0EEEvNS_9BwdParamsE) ;  /* 0xffffe74008007950 */ /* 0x000fea0003c3ffff */
.L_x_2367:
        /* <DEDUP_REMOVED lines=12> */
.L_x_3441:


//--------------------- .text._ZN10layer_norm31ln_parallel_residual_bwd_kernelINS_13Kernel_traitsI6__halfS2_fS2_fjLj7168ELj1ELj1ELj8ELj8ENS_18Kernel_traits_baseILj7168ES2_S2_fS2_fjLj256EEEEELb1ELb1ELb0EEEvNS_9BwdParamsE --------------------------
	.section	.text._ZN10layer_norm31ln_parallel_residual_bwd_kernelINS_13Kernel_traitsI6__halfS2_fS2_fjLj7168ELj1ELj1ELj8ELj8ENS_18Kernel_traits_baseILj7168ES2_S2_fS2_fjLj256EEEEELb1ELb1ELb0EEEvNS_9BwdParamsE,"ax",@progbits
	.sectioninfo	@"SHI_REGISTERS=222"
	.align	128
        .global         _ZN10layer_norm31ln_parallel_residual_bwd_kernelINS_13Kernel_traitsI6__halfS2_fS2_fjLj7168ELj1ELj1ELj8ELj8ENS_18Kernel_traits_baseILj7168ES2_S2_fS2_fjLj256EEEEELb1ELb1ELb0EEEvNS_9BwdParamsE
        .type           _ZN10layer_norm31ln_parallel_residual_bwd_kernelINS_13Kernel_traitsI6__halfS2_fS2_fjLj7168ELj1ELj1ELj8ELj8ENS_18Kernel_traits_baseILj7168ES2_S2_fS2_fjLj256EEEEELb1ELb1ELb0EEEvNS_9BwdParamsE,@function
        .size           _ZN10layer_norm31ln_parallel_residual_bwd_kernelINS_13Kernel_traitsI6__halfS2_fS2_fjLj7168ELj1ELj1ELj8ELj8ENS_18Kernel_traits_baseILj7168ES2_S2_fS2_fjLj256EEEEELb1ELb1ELb0EEEvNS_9BwdParamsE,(.L_x_3442 - _ZN10layer_norm31ln_parallel_residual_bwd_kernelINS_13Kernel_traitsI6__halfS2_fS2_fjLj7168ELj1ELj1ELj8ELj8ENS_18Kernel_traits_baseILj7168ES2_S2_fS2_fjLj256EEEEELb1ELb1ELb0EEEvNS_9BwdParamsE)
        .other          _ZN10layer_norm31ln_parallel_residual_bwd_kernelINS_13Kernel_traitsI6__halfS2_fS2_fjLj7168ELj1ELj1ELj8ELj8ENS_18Kernel_traits_baseILj7168ES2_S2_fS2_fjLj256EEEEELb1ELb1ELb0EEEvNS_9BwdParamsE,@"STO_CUDA_ENTRY STV_DEFAULT"
_ZN10layer_norm31ln_parallel_residual_bwd_kernelINS_13Kernel_traitsI6__halfS2_fS2_fjLj7168ELj1ELj1ELj8ELj8ENS_18Kernel_traits_baseILj7168ES2_S2_fS2_fjLj256EEEEELb1ELb1ELb0EEEvNS_9BwdParamsE:
.text._ZN10layer_norm31ln_parallel_residual_bwd_kernelINS_13Kernel_traitsI6__halfS2_fS2_fjLj7168ELj1ELj1ELj8ELj8ENS_18Kernel_traits_baseILj7168ES2_S2_fS2_fjLj256EEEEELb1ELb1ELb0EEEvNS_9BwdParamsE:
        /* <DEDUP_REMOVED lines=23> */
[----:B------:R-:W-:Y:S01]  /*0170*/  @P1 MOV R27, 0x8 ;  /* 0x00000008001b1802 */ /* 0x000fe20000000f00 */
[----:B------:R-:W-:Y:S01]  /*0180*/  @P0 IMAD.MOV.U32 R25, RZ, RZ, 0x8 ;  /* 0x00000008ff190424 */ /* 0x000fe200078e00ff */
[----:B------:R1:W5:Y:S01]  /*0190*/  @P6 LDG.E.64 R4, [R2.64] ;  /* 0x0000000402046981 */ /* 0x000362000c1e1b00 */
[C---:B------:R-:W-:Y:S01]  /*01a0*/  @P5 IMAD.WIDE.U32 R22, R18.reuse, R23, c[0x0][0x1b0] ;  /* 0x00006c0012165625 */ /* 0x040fe200078e0017 */
[----:B------:R-:W-:Y:S02]  /*01b0*/  @P5 IADD3 R18, R18, 0x100, RZ ;  /* 0x0000010012125810 */ /* 0x000fe40007ffe0ff */
        /* <DEDUP_REMOVED lines=55> */
[--C-:B------:R-:W-:Y:S01]  /*0530*/  IMAD.MOV.U32 R144, RZ, RZ, R7.reuse ;  /* 0x000000ffff907224 */ /* 0x100fe200078e0007 */
[----:B------:R-:W-:Y:S01]  /*0540*/  MOV R146, R6 ;  /* 0x0000000600927202 */ /* 0x000fe20000000f00 */
        /* <DEDUP_REMOVED lines=13> */
[----:B------:R-:W-:Y:S01]  /*0620*/  MOV R30, R12 ;  /* 0x0000000c001e7202 */ /* 0x000fe20000000f00 */
[----:B------:R-:W-:Y:S01]  /*0630*/  IMAD.MOV.U32 R22, RZ, RZ, R20 ;  /* 0x000000ffff167224 */ /* 0x000fe200078e0014 */
[----:B------:R-:W-:Y:S01]  /*0640*/  SHF.R.U64 R29, R12, 0x10, R13 ;  /* 0x000000100c1d7819 */ /* 0x000fe2000000120d */
[----:B------:R-:W-:Y:S01]  /*0650*/  IMAD.MOV.U32 R0, RZ, RZ, R21 ;  /* 0x000000ffff007224 */ /* 0x000fe200078e0015 */
[----:B------:R-:W-:Y:S01]  /*0660*/  SHF.R.U32.HI R27, RZ, 0x10, R13 ;  /* 0x00000010ff1b7819 */ /* 0x000fe2000001160d */
[----:B------:R-:W-:Y:S01]  /*0670*/  HFMA2.MMA R18, -RZ, RZ, 0, 5.9604644775390625e-08 ;  /* 0x00000001ff127435 */ /* 0x000fe200000001ff */
[--C-:B------:R-:W-:Y:S01]  /*0680*/  SHF.R.U64 R25, R16, 0x10, R17.reuse ;  /* 0x0000001010197819 */ /* 0x100fe20000001211 */
[----:B------:R-:W-:Y:S01]  /*0690*/  IMAD.MOV.U32 R93, RZ, RZ, RZ ;  /* 0x000000ffff5d7224 */ /* 0x000fe200078e00ff */
        /* <DEDUP_REMOVED lines=31> */
.L_x_2405:
        /* <DEDUP_REMOVED lines=20> */
[----:B0-----:R-:W-:Y:S02]  /*09d0*/  ISETP.NE.U32.AND P5, PT, RZ, c[0x0][0x250], PT ;  /* 0x00009400ff007a0c */ /* 0x001fe40003fa5070 */
[C---:B------:R-:W-:Y:S02]  /*09e0*/  SHF.L.U32 R134, R16.reuse, 0x2, RZ ;  /* 0x0000000210867819 */ /* 0x040fe400000006ff */
[----:B------:R-:W-:Y:S02]  /*09f0*/  ISETP.NE.AND.EX P5, PT, RZ, c[0x0][0x254], PT, P5 ;  /* 0x00009500ff007a0c */ /* 0x000fe40003fa5350 */
[----:B------:R-:W-:-:S11]  /*0a00*/  SHF.L.U64.HI R13, R16, 0x2, RZ ;  /* 0x00000002100d7819 */ /* 0x000fd600000102ff */
        /* <DEDUP_REMOVED lines=22> */
[----:B------:R-:W-:Y:S01]  /*0b70*/  HADD2.F32 R137, -RZ, R137.H0_H0 ;  /* 0x20000089ff897230 */ /* 0x000fe20000004100 */
[----:B0-----:R-:W-:-:S04]  /*0b80*/  SHF.R.U32.HI R141, RZ, 0x10, R133 ;  /* 0x00000010ff8d7819 */ /* 0x001fc80000011685 */
[----:B------:R-:W-:Y:S02]  /*0b90*/  FMUL.FTZ R160, R150, R137 ;  /* 0x0000008996a07220 */ /* 0x000fe40000410000 */
[--C-:B---3--:R-:W-:Y:S02]  /*0ba0*/  FADD.FTZ R142, R129, -R158.reuse ;  /* 0x8000009e818e7221 */ /* 0x108fe40000010000 */
[--C-:B------:R-:W-:Y:S01]  /*0bb0*/  FADD.FTZ R140, R128, -R158.reuse ;  /* 0x8000009e808c7221 */ /* 0x100fe20000010000 */
[----:B------:R-:W-:Y:S01]  /*0bc0*/  HADD2.F32 R128, -RZ, R143.H0_H0 ;  /* 0x2000008fff807230 */ /* 0x000fe20000004100 */
[--C-:B------:R-:W-:Y:S02]  /*0bd0*/  FADD.FTZ R130, R130, -R158.reuse ;  /* 0x8000009e82827221 */ /* 0x100fe40000010000 */
[----:B------:R-:W-:Y:S02]  /*0be0*/  FADD.FTZ R186, R131, -R158 ;  /* 0x8000009e83ba7221 */ /* 0x000fe40000010000 */
[----:B------:R-:W-:-:S02]  /*0bf0*/  FMUL.FTZ R158, R17, R142 ;  /* 0x0000008e119e7220 */ /* 0x000fc40000410000 */
[----:B------:R-:W-:Y:S01]  /*0c00*/  FMUL.FTZ R159, R17, R140 ;  /* 0x0000008c119f7220 */ /* 0x000fe20000410000 */
[----:B------:R-:W-:Y:S01]  /*0c10*/  HADD2.F32 R131, -RZ, R138.H0_H0 ;  /* 0x2000008aff837230 */ /* 0x000fe20000004100 */
[----:B------:R-:W-:Y:S02]  /*0c20*/  FADD.FTZ R65, R65, R128 ;  /* 0x0000008041417221 */ /* 0x000fe40000010000 */
[-C--:B------:R-:W-:Y:S02]  /*0c30*/  FFMA.FTZ R93, R158, R128.reuse, R93 ;  /* 0x000000809e5d7223 */ /* 0x080fe4000001005d */
[----:B------:R-:W-:Y:S02]  /*0c40*/  FMUL.FTZ R161, R149, R128 ;  /* 0x0000008095a17220 */ /* 0x000fe40000410000 */
[----:B------:R-:W-:Y:S02]  /*0c50*/  FMUL.FTZ R163, R17, R130 ;  /* 0x0000008211a37220 */ /* 0x000fe40000410000 */
[----:B------:R-:W-:-:S02]  /*0c60*/  FADD.FTZ R128, RZ, R160 ;  /* 0x000000a0ff807221 */ /* 0x000fc40000010000 */
[----:B------:R-:W-:Y:S01]  /*0c70*/  FFMA.FTZ R129, R159, R160, RZ ;  /* 0x000000a09f817223 */ /* 0x000fe200000100ff */
        /* <DEDUP_REMOVED lines=17> */
.L_x_2370:
[----:B0---4-:R-:W-:Y:S05]  /*0d90*/  BSYNC B0 ;  /* 0x0000000000007941 */ /* 0x011fea0003800000 */
.L_x_2369:
        /* <DEDUP_REMOVED lines=28> */
[--C-:B-1----:R-:W-:Y:S01]  /*0f60*/  SHF.R.U64 R167, R132, 0x10, R133.reuse ;  /* 0x0000001084a77819 */ /* 0x102fe20000001285 */
[--C-:B0-----:R-:W-:Y:S02]  /*0f70*/  IMAD.MOV.U32 R142, RZ, RZ, R133.reuse ;  /* 0x000000ffff8e7224 */ /* 0x101fe400078e0085 */
[----:B------:R-:W-:Y:S01]  /*0f80*/  HADD2.F32 R141, -RZ, R141.H0_H0 ;  /* 0x2000008dff8d7230 */ /* 0x000fe20000004100 */
[----:B------:R-:W-:Y:S01]  /*0f90*/  SHF.R.U32.HI R143, RZ, 0x10, R133 ;  /* 0x00000010ff8f7819 */ /* 0x000fe20000011685 */
[----:B---3--:R-:W-:-:S02]  /*0fa0*/  FADD.FTZ R166, -R186, R128 ;  /* 0x00000080baa67221 */ /* 0x008fc40000010100 */
[C---:B------:R-:W-:Y:S01]  /*0fb0*/  FADD.FTZ R168, -R186.reuse, R129 ;  /* 0x00000081baa87221 */ /* 0x040fe20000010100 */
[----:B------:R-:W-:Y:S01]  /*0fc0*/  HADD2.F32 R128, -RZ, R167.H0_H0 ;  /* 0x200000a7ff807230 */ /* 0x000fe20000004100 */
[C---:B------:R-:W-:Y:S02]  /*0fd0*/  FMUL.FTZ R167, R17.reuse, R166 ;  /* 0x000000a611a77220 */ /* 0x040fe40000410000 */
[----:B------:R-:W-:Y:S02]  /*0fe0*/  FADD.FTZ R130, -R186, R130 ;  /* 0x00000082ba827221 */ /* 0x000fe40000010100 */
[----:B------:R-:W-:Y:S02]  /*0ff0*/  FMUL.FTZ R166, R17, R168 ;  /* 0x000000a811a67220 */ /* 0x000fe40000410000 */
[----:B------:R-:W-:Y:S01]  /*1000*/  FMUL.FTZ R168, R146, R141 ;  /* 0x0000008d92a87220 */ /* 0x000fe20000410000 */
        /* <DEDUP_REMOVED lines=24> */
.L_x_2372:
[----:B----4-:R-:W-:Y:S05]  /*1190*/  BSYNC B0 ;  /* 0x0000000000007941 */ /* 0x010fea0003800000 */
.L_x_2371:
        /* <DEDUP_REMOVED lines=29> */
[----:B------:R-:W-:Y:S01]  /*1370*/  HADD2.F32 R141, -RZ, R141.H0_H0 ;  /* 0x2000008dff8d7230 */ /* 0x000fe20000004100 */
[----:B------:R-:W-:Y:S01]  /*1380*/  SHF.R.U32.HI R143, RZ, 0x10, R133 ;  /* 0x00000010ff8f7819 */ /* 0x000fe20000011685 */
[C---:B---3--:R-:W-:Y:S02]  /*1390*/  FADD.FTZ R174, -R186.reuse, R128 ;  /* 0x00000080baae7221 */ /* 0x048fe40000010100 */
[C---:B------:R-:W-:Y:S01]  /*13a0*/  FADD.FTZ R176, -R186.reuse, R129 ;  /* 0x00000081bab07221 */ /* 0x040fe20000010100 */
[----:B------:R-:W-:Y:S01]  /*13b0*/  HADD2.F32 R128, -RZ, R175.H0_H0 ;  /* 0x200000afff807230 */ /* 0x000fe20000004100 */
[C---:B------:R-:W-:Y:S02]  /*13c0*/  FMUL.FTZ R175, R17.reuse, R174 ;  /* 0x000000ae11af7220 */ /* 0x040fe40000410000 */
[----:B------:R-:W-:Y:S02]  /*13d0*/  FADD.FTZ R130, -R186, R130 ;  /* 0x00000082ba827221 */ /* 0x000fe40000010100 */
[----:B------:R-:W-:-:S02]  /*13e0*/  FMUL.FTZ R174, R17, R176 ;  /* 0x000000b011ae7220 */ /* 0x000fc40000410000 */
[----:B------:R-:W-:Y:S01]  /*13f0*/  FMUL.FTZ R176, R38, R141 ;  /* 0x0000008d26b07220 */ /* 0x000fe20000410000 */
[----:B------:R-:W-:Y:S01]  /*1400*/  HADD2.F32 R129, -RZ, R142.H0_H0 ;  /* 0x2000008eff817230 */ /* 0x000fe20000004100 */
        /* <DEDUP_REMOVED lines=23> */
.L_x_2374:
[----:B----4-:R-:W-:Y:S05]  /*1580*/  BSYNC B0 ;  /* 0x0000000000007941 */ /* 0x010fea0003800000 */
.L_x_2373:
[----:B------:R-:W-:Y:S01]  /*1590*/  BSSY B0, `(.L_x_2375) ;  /* 0x000003e000007945 */ /* 0x000fe20003800000 */
[----:B------:R-:W-:Y:S05]  /*15a0*/  @!P1 BRA `(.L_x_2376) ;  /* 0x000003c000009947 */ /* 0x000fea0003800000 */
[----:B------:R-:W-:Y:S02]  /*15b0*/  ISETP.NE.U32.AND P5, PT, RZ, c[0x0][0x250], PT ;  /* 0x00009400ff007a0c */ /* 0x000fe40003fa5070 */
[----:B------:R-:W-:-:S02]  /*15c0*/  SHF.L.U32 R134, R140, 0x2, RZ ;  /* 0x000000028c867819 */ /* 0x000fc400000006ff */
        /* <DEDUP_REMOVED lines=58> */
.L_x_2376:
[----:B----4-:R-:W-:Y:S05]  /*1970*/  BSYNC B0 ;  /* 0x0000000000007941 */ /* 0x010fea0003800000 */
.L_x_2375:
        /* <DEDUP_REMOVED lines=30> */
[----:B------:R-:W-:-:S04]  /*1b60*/  SHF.R.U32.HI R143, RZ, 0x10, R133 ;  /* 0x00000010ff8f7819 */ /* 0x000fc80000011685 */
[----:B------:R-:W-:Y:S02]  /*1b70*/  FMUL.FTZ R194, R30, R141 ;  /* 0x0000008d1ec27220 */ /* 0x000fe40000410000 */
[C---:B---3--:R-:W-:Y:S02]  /*1b80*/  FADD.FTZ R192, -R218.reuse, R129 ;  /* 0x00000081dac07221 */ /* 0x048fe40000010100 */
[C---:B------:R-:W-:Y:S01]  /*1b90*/  FADD.FTZ R186, -R218.reuse, R128 ;  /* 0x00000080daba7221 */ /* 0x040fe20000010100 */
[----:B------:R-:W-:Y:S01]  /*1ba0*/  HADD2.F32 R128, -RZ, R187.H0_H0 ;  /* 0x200000bbff807230 */ /* 0x000fe20000004100 */
[----:B------:R-:W-:Y:S02]  /*1bb0*/  FADD.FTZ R130, -R218, R130 ;  /* 0x00000082da827221 */ /* 0x000fe40000010100 */
[C---:B------:R-:W-:Y:S02]  /*1bc0*/  FMUL.FTZ R192, R17.reuse, R192 ;  /* 0x000000c011c07220 */ /* 0x040fe40000410000 */
        /* <DEDUP_REMOVED lines=25> */
.L_x_2378:
[----:B----4-:R-:W-:Y:S05]  /*1d60*/  BSYNC B0 ;  /* 0x0000000000007941 */ /* 0x010fea0003800000 */
.L_x_2377:
        /* <DEDUP_REMOVED lines=62> */
.L_x_2380:
[----:B----4-:R-:W-:Y:S05]  /*2150*/  BSYNC B0 ;  /* 0x0000000000007941 */ /* 0x010fea0003800000 */
.L_x_2379:
[----:B------:R-:W-:Y:S01]  /*2160*/  ISETP.GE.U32.AND P4, PT, R15, 0x700, PT ;  /* 0x000007000f00780c */ /* 0x000fe20003f86070 */
[----:B------:R-:W-:-:S12]  /*2170*/  BSSY B0, `(.L_x_2381) ;  /* 0x000003d000007945 */ /* 0x000fd80003800000 */
[----:B------:R-:W-:Y:S05]  /*2180*/  @!P4 BRA `(.L_x_2382) ;  /* 0x000003b00000c947 */ /* 0x000fea0003800000 */
[----:B------:R-:W-:Y:S02]  /*2190*/  ISETP.NE.U32.AND P4, PT, RZ, c[0x0][0x218], PT ;  /* 0x00008600ff007a0c */ /* 0x000fe40003f85070 */
[----:B------:R-:W-:Y:S02]  /*21a0*/  SHF.L.U32 R134, R140, 0x2, RZ ;  /* 0x000000028c867819 */ /* 0x000fe400000006ff */
[----:B------:R-:W-:Y:S01]  /*21b0*/  ISETP.NE.AND.EX P4, PT, RZ, c[0x0][0x21c], PT, P4 ;  /* 0x00008700ff007a0c */ /* 0x000fe20003f85340 */
[----:B------:R-:W-:Y:S01]  /*21c0*/  IMAD.MOV.U32 R133, RZ, RZ, 0x8 ;  /* 0x00000008ff857424 */ /* 0x000fe200078e00ff */
[----:B------:R-:W-:-:S11]  /*21d0*/  SHF.R.U32.HI R0, RZ, 0x1e, R140 ;  /* 0x0000001eff007819 */ /* 0x000fd6000001168c */
        /* <DEDUP_REMOVED lines=21> */
[----:B------:R-:W-:Y:S01]  /*2330*/  HADD2.F32 R139, -RZ, R139.H0_H0 ;  /* 0x2000008bff8b7230 */ /* 0x000fe20000004100 */
[C---:B---3--:R-:W-:Y:S02]  /*2340*/  FADD.FTZ R208, -R209.reuse, R129 ;  /* 0x00000081d1d07221 */ /* 0x048fe40000010100 */
[C---:B------:R-:W-:Y:S01]  /*2350*/  FADD.FTZ R142, -R209.reuse, R128 ;  /* 0x00000080d18e7221 */ /* 0x040fe20000010100 */
[----:B------:R-:W-:Y:S01]  /*2360*/  HADD2.F32 R128, -RZ, R143.H0_H0 ;  /* 0x2000008fff807230 */ /* 0x000fe20000004100 */
[C---:B------:R-:W-:Y:S02]  /*2370*/  FADD.FTZ R130, -R209.reuse, R130 ;  /* 0x00000082d1827221 */ /* 0x040fe40000010100 */
[----:B0-----:R-:W-:Y:S02]  /*2380*/  FADD.FTZ R186, -R209, R131 ;  /* 0x00000083d1ba7221 */ /* 0x001fe40000010100 */
[C---:B------:R-:W-:Y:S02]  /*2390*/  FMUL.FTZ R208, R17.reuse, R208 ;  /* 0x000000d011d07220 */ /* 0x040fe40000410000 */
[----:B------:R-:W-:-:S02]  /*23a0*/  FMUL.FTZ R209, R17, R142 ;  /* 0x0000008e11d17220 */ /* 0x000fc40000410000 */
[----:B------:R-:W-:Y:S01]  /*23b0*/  FMUL.FTZ R210, R22, R139 ;  /* 0x0000008b16d27220 */ /* 0x000fe20000410000 */
[----:B------:R-:W-:Y:S01]  /*23c0*/  SHF.R.U32.HI R141, RZ, 0x10, R133 ;  /* 0x00000010ff8d7819 */ /* 0x000fe20000011685 */
        /* <DEDUP_REMOVED lines=23> */
.L_x_2382:
[----:B----4-:R-:W-:Y:S05]  /*2540*/  BSYNC B0 ;  /* 0x0000000000007941 */ /* 0x010fea0003800000 */
.L_x_2381:
[----:B------:R-:W-:Y:S01]  /*2550*/  LOP3.LUT P4, RZ, R153, 0x1f, RZ, 0xc0, !PT ;  /* 0x0000001f99ff7812 */ /* 0x000fe2000788c0ff */
[----:B------:R-:W-:Y:S10]  /*2560*/  BRA.DIV ~URZ, `(.L_x_2383) ;  /* 0x00002b127f007947 */ /* 0x000ff4000b800000 */
[----:B------:R0:W1:Y:S02]  /*2570*/  SHFL.DOWN PT, R130, R137, 0x10, 0x1f ;  /* 0x0a001f0089827f89 */ /* 0x00006400000e0000 */
.L_x_2406:
        /* <DEDUP_REMOVED lines=18> */
.L_x_2407:
        /* <DEDUP_REMOVED lines=70> */
[----:B------:R-:W-:-:S12]  /*2b00*/  F2F.F16.F32 R133, R133 ;  /* 0x0000008500857304 */ /* 0x000fd80000200800 */
[----:B------:R-:W-:-:S04]  /*2b10*/  @P4 LOP3.LUT P5, RZ, R14, 0xff, RZ, 0xc0, !PT ;  /* 0x000000ff0eff4812 */ /* 0x000fc800078ac0ff */
[----:B------:R-:W-:Y:S02]  /*2b20*/  @P4 FSEL R135, R131, RZ, P5 ;  /* 0x000000ff83874208 */ /* 0x000fe40002800000 */
[----:B------:R-:W-:Y:S02]  /*2b30*/  LOP3.LUT P5, RZ, R13, 0xff00, RZ, 0xc0, !PT ;  /* 0x0000ff000dff7812 */ /* 0x000fe400078ac0ff */
[----:B------:R-:W-:Y:S02]  /*2b40*/  @P4 F2FP.PACK_AB R135, RZ, R135 ;  /* 0x00000087ff87423e */ /* 0x000fe400000000ff */
[----:B------:R-:W-:Y:S02]  /*2b50*/  FSEL R136, R130, RZ, P5 ;  /* 0x000000ff82887208 */ /* 0x000fe40002800000 */
[----:B------:R-:W-:Y:S02]  /*2b60*/  @P4 LOP3.LUT P5, RZ, R14, 0xff00, RZ, 0xc0, !PT ;  /* 0x0000ff000eff4812 */ /* 0x000fe400078ac0ff */
[----:B0-----:R-:W0:Y:S01]  /*2b70*/  F2F.F16.F32 R128, R136 ;  /* 0x0000008800807304 */ /* 0x001e220000200800 */
[----:B------:R-:W-:-:S02]  /*2b80*/  @P4 PRMT R154, R135, 0x7610, R154 ;  /* 0x00007610879a4816 */ /* 0x000fc4000000009a */
[----:B------:R-:W-:Y:S02]  /*2b90*/  @P4 FSEL R137, R130, RZ, P5 ;  /* 0x000000ff82894208 */ /* 0x000fe40002800000 */
[----:B------:R-:W-:Y:S02]  /*2ba0*/  LOP3.LUT P5, RZ, R13, 0xff0000, RZ, 0xc0, !PT ;  /* 0x00ff00000dff7812 */ /* 0x000fe400078ac0ff */
[----:B------:R-:W-:Y:S02]  /*2bb0*/  @P4 F2FP.PACK_AB R137, RZ, R137 ;  /* 0x00000089ff89423e */ /* 0x000fe400000000ff */
[----:B------:R-:W-:Y:S02]  /*2bc0*/  FSEL R138, R139, RZ, P5 ;  /* 0x000000ff8b8a7208 */ /* 0x000fe40002800000 */
[----:B------:R-:W-:Y:S02]  /*2bd0*/  @P4 LOP3.LUT P5, RZ, R14, 0xff0000, RZ, 0xc0, !PT ;  /* 0x00ff00000eff4812 */ /* 0x000fe400078ac0ff */
[----:B------:R-:W-:-:S02]  /*2be0*/  @P4 PRMT R155, R137, 0x7610, R155 ;  /* 0x00007610899b4816 */ /* 0x000fc4000000009b */
[----:B------:R-:W-:Y:S01]  /*2bf0*/  @P4 FSEL R139, R139, RZ, P5 ;  /* 0x000000ff8b8b4208 */ /* 0x000fe20002800000 */
[----:B------:R-:W-:Y:S01]  /*2c00*/  F2F.F16.F32 R138, R138 ;  /* 0x0000008a008a7304 */ /* 0x000fe20000200800 */
[----:B------:R-:W-:Y:S01]  /*2c10*/  LOP3.LUT P5, RZ, R13, 0xff000000, RZ, 0xc0, !PT ;  /* 0xff0000000dff7812 */ /* 0x000fe200078ac0ff */
[----:B0-----:R-:W-:Y:S01]  /*2c20*/  IMAD.WIDE.U32 R128, R128, 0x10000, RZ ;  /* 0x0001000080807825 */ /* 0x001fe200078e00ff */
[----:B------:R-:W-:Y:S02]  /*2c30*/  @P4 F2FP.PACK_AB R139, RZ, R139 ;  /* 0x0000008bff8b423e */ /* 0x000fe400000000ff */
[----:B------:R-:W-:Y:S02]  /*2c40*/  FSEL R140, R141, RZ, P5 ;  /* 0x000000ff8d8c7208 */ /* 0x000fe40002800000 */
[----:B------:R-:W-:Y:S02]  /*2c50*/  LOP3.LUT R128, R128, R133, RZ, 0xfc, !PT ;  /* 0x0000008580807212 */ /* 0x000fe400078efcff */
[----:B------:R-:W0:Y:S01]  /*2c60*/  F2F.F16.F32 R131, R140 ;  /* 0x0000008c00837304 */ /* 0x000e220000200800 */
[----:B------:R-:W-:-:S02]  /*2c70*/  @P4 LOP3.LUT P5, RZ, R14, 0xff000000, RZ, 0xc0, !PT ;  /* 0xff0000000eff4812 */ /* 0x000fc400078ac0ff */
[----:B------:R-:W-:Y:S02]  /*2c80*/  @P4 PRMT R156, R139, 0x7610, R156 ;  /* 0x000076108b9c4816 */ /* 0x000fe4000000009c */
[----:B------:R-:W-:-:S04]  /*2c90*/  @P4 FSEL R141, R141, RZ, P5 ;  /* 0x000000ff8d8d4208 */ /* 0x000fc80002800000 */
[----:B------:R-:W-:-:S04]  /*2ca0*/  @P4 F2FP.PACK_AB R141, RZ, R141 ;  /* 0x0000008dff8d423e */ /* 0x000fc800000000ff */
        /* <DEDUP_REMOVED lines=14> */
.L_x_2387:
[----:B------:R-:W-:Y:S02]  /*2d90*/  IADD3 R16, R16, 0x100, RZ ;  /* 0x0000010010107810 */ /* 0x000fe40007ffe0ff */
.L_x_2386:
[----:B------:R-:W-:Y:S05]  /*2da0*/  BSYNC B0 ;  /* 0x0000000000007941 */ /* 0x000fea0003800000 */
.L_x_2385:
[----:B------:R-:W-:Y:S01]  /*2db0*/  ISETP.GE.U32.AND P4, PT, R15, 0x200, PT ;  /* 0x000002000f00780c */ /* 0x000fe20003f86070 */
[----:B------:R-:W-:-:S12]  /*2dc0*/  BSSY B0, `(.L_x_2388) ;  /* 0x0000052000007945 */ /* 0x000fd80003800000 */
        /* <DEDUP_REMOVED lines=80> */
.L_x_2390:
[----:B------:R-:W-:Y:S02]  /*32d0*/  IADD3 R16, R16, 0x100, RZ ;  /* 0x0000010010107810 */ /* 0x000fe40007ffe0ff */
.L_x_2389:
[----:B------:R-:W-:Y:S05]  /*32e0*/  BSYNC B0 ;  /* 0x0000000000007941 */ /* 0x000fea0003800000 */
.L_x_2388:
        /* <DEDUP_REMOVED lines=81> */
.L_x_2393:
[----:B------:R-:W-:Y:S02]  /*3800*/  IADD3 R16, R16, 0x100, RZ ;  /* 0x0000010010107810 */ /* 0x000fe40007ffe0ff */
.L_x_2392:
[----:B------:R-:W-:Y:S05]  /*3810*/  BSYNC B0 ;  /* 0x0000000000007941 */ /* 0x000fea0003800000 */
.L_x_2391:
        /* <DEDUP_REMOVED lines=67> */
[----:B------:R-:W-:Y:S02]  /*3c50*/  @P4 PRMT R157, R141, 0x7610, R157 ;  /* 0x000076108d9d4816 */ /* 0x000fe4000000009d */
[----:B0-----:R-:W-:-:S04]  /*3c60*/  SHF.L.U32 R131, R131, 0x10, RZ ;  /* 0x0000001083837819 */ /* 0x001fc800000006ff */
        /* <DEDUP_REMOVED lines=12> */
.L_x_2396:
[----:B------:R-:W-:Y:S02]  /*3d30*/  IADD3 R16, R16, 0x100, RZ ;  /* 0x0000010010107810 */ /* 0x000fe40007ffe0ff */
.L_x_2395:
[----:B------:R-:W-:Y:S05]  /*3d40*/  BSYNC B0 ;  /* 0x0000000000007941 */ /* 0x000fea0003800000 */
.L_x_2394:
        /* <DEDUP_REMOVED lines=81> */
.L_x_2399:
[----:B------:R-:W-:Y:S02]  /*4260*/  IADD3 R16, R16, 0x100, RZ ;  /* 0x0000010010107810 */ /* 0x000fe40007ffe0ff */
.L_x_2398:
[----:B------:R-:W-:Y:S05]  /*4270*/  BSYNC B0 ;  /* 0x0000000000007941 */ /* 0x000fea0003800000 */
.L_x_2397:
        /* <DEDUP_REMOVED lines=81> */
.L_x_2402:
[----:B------:R-:W-:Y:S02]  /*4790*/  IADD3 R16, R16, 0x100, RZ ;  /* 0x0000010010107810 */ /* 0x000fe40007ffe0ff */
.L_x_2401:
[----:B------:R-:W-:Y:S05]  /*47a0*/  BSYNC B0 ;  /* 0x0000000000007941 */ /* 0x000fea0003800000 */
.L_x_2400:
        /* <DEDUP_REMOVED lines=82> */
.L_x_2404:
[----:B------:R-:W-:Y:S05]  /*4cd0*/  BSYNC B0 ;  /* 0x0000000000007941 */ /* 0x000fea0003800000 */
.L_x_2403:
[----:B------:R-:W-:Y:S02]  /*4ce0*/  LOP3.LUT P4, RZ, R18, 0xff, RZ, 0xc0, !PT ;  /* 0x000000ff12ff7812 */ /* 0x000fe4000788c0ff */
[----:B------:R-:W-:Y:S02]  /*4cf0*/  IADD3 R152, R152, c[0x0][0x160], RZ ;  /* 0x0000580098987a10 */ /* 0x000fe40007ffe0ff */
[----:B------:R-:W-:Y:S02]  /*4d00*/  SEL R18, RZ, 0x1, P4 ;  /* 0x00000001ff127807 */ /* 0x000fe40002000000 */
[----:B------:R-:W-:-:S13]  /*4d10*/  ISETP.GE.AND P4, PT, R152, c[0x0][0x164], PT ;  /* 0x0000590098007a0c */ /* 0x000fda0003f86270 */
[----:B0-----:R-:W-:Y:S01]  /*4d20*/  @P4 CALL.REL.NOINC `(.L_x_2368) ;  /* 0x0000001000004944 */ /* 0x001fe20003c00000 */
[----:B------:R-:W-:Y:S05]  /*4d30*/  BRA `(.L_x_2405) ;  /* 0xffffbb5000007947 */ /* 0x000fea000383ffff */
.L_x_2368:
[----:B-1----:R-:W0:Y:S01]  /*4d40*/  S2UR UR6, SR_CTAID.X ;  /* 0x00000000000679c3 */ /* 0x002e220000002500 */
[----:B------:R-:W0:Y:S01]  /*4d50*/  S2R R2, SR_TID.X ;  /* 0x0000000000027919 */ /* 0x000e220000002100 */
[C---:B------:R-:W-:Y:S01]  /*4d60*/  LOP3.LUT P5, RZ, R15.reuse, 0xffffff00, RZ, 0xc0, !PT ;  /* 0xffffff000fff7812 */ /* 0x040fe200078ac0ff */
[----:B-----5:R-:W-:Y:S01]  /*4d70*/  @P0 IMAD.MOV.U32 R13, RZ, RZ, 0x10 ;  /* 0x00000010ff0d0424 */ /* 0x020fe200078e00ff */
[----:B------:R-:W-:Y:S01]  /*4d80*/  ISETP.GE.U32.AND P4, PT, R15, 0x200, PT ;  /* 0x000002000f00780c */ /* 0x000fe20003f86070 */
[----:B------:R-:W-:Y:S01]  /*4d90*/  @P1 IMAD.MOV.U32 R19, RZ, RZ, 0x10 ;  /* 0x00000010ff131424 */ /* 0x000fe200078e00ff */
[----:B------:R-:W-:Y:S01]  /*4da0*/  @P2 MOV R23, 0x10 ;  /* 0x0000001000172802 */ /* 0x000fe20000000f00 */
[----:B------:R-:W-:-:S08]  /*4db0*/  @P3 IMAD.MOV.U32 R25, RZ, RZ, 0x10 ;  /* 0x00000010ff193424 */ /* 0x000fd000078e00ff */
        /* <DEDUP_REMOVED lines=44> */
.L_x_2383:
[----:B------:R-:W-:Y:S01]  /*5080*/  HFMA2.MMA R187, -RZ, RZ, 0, 1.847743988037109375e-06 ;  /* 0x0000001fffbb7435 */ /* 0x000fe200000001ff */
[----:B------:R-:W-:Y:S01]  /*5090*/  IMAD.MOV.U32 R131, RZ, RZ, R137 ;  /* 0x000000ffff837224 */ /* 0x000fe200078e0089 */
[----:B------:R-:W-:Y:S01]  /*50a0*/  MOV R128, 0x50e0 ;  /* 0x000050e000807802 */ /* 0x000fe20000000f00 */
[----:B------:R-:W-:Y:S02]  /*50b0*/  IMAD.MOV.U32 R140, RZ, RZ, 0x10 ;  /* 0x00000010ff8c7424 */ /* 0x000fe400078e00ff */
[----:B------:R-:W-:-:S02]  /*50c0*/  IMAD.MOV.U32 R142, RZ, RZ, -0x1 ;  /* 0xffffffffff8e7424 */ /* 0x000fc400078e00ff */
[----:B-----5:R-:W-:Y:S05]  /*50d0*/  CALL.REL.NOINC `($__internal_80_$__cuda_sm70_shflsync_down_p) ;  /* 0x0000045000007944 */ /* 0x020fea0003c00000 */
[----:B-1----:R-:W-:Y:S01]  /*50e0*/  IMAD.MOV.U32 R130, RZ, RZ, R187 ;  /* 0x000000ffff827224 */ /* 0x002fe200078e00bb */
[----:B0-----:R-:W-:Y:S05]  /*50f0*/  BRA `(.L_x_2406) ;  /* 0xffffd48000007947 */ /* 0x001fea000383ffff */
.L_x_2384:
[----:B------:R-:W-:Y:S01]  /*5100*/  IMAD.MOV.U32 R131, RZ, RZ, R138 ;  /* 0x000000ffff837224 */ /* 0x000fe200078e008a */
[----:B------:R-:W-:Y:S01]  /*5110*/  MOV R187, 0x1f ;  /* 0x0000001f00bb7802 */ /* 0x000fe20000000f00 */
[----:B------:R-:W-:Y:S01]  /*5120*/  IMAD.MOV.U32 R140, RZ, RZ, 0x10 ;  /* 0x00000010ff8c7424 */ /* 0x000fe200078e00ff */
[----:B------:R-:W-:Y:S01]  /*5130*/  MOV R128, 0x5160 ;  /* 0x0000516000807802 */ /* 0x000fe20000000f00 */
[----:B------:R-:W-:-:S02]  /*5140*/  IMAD.MOV.U32 R142, RZ, RZ, -0x1 ;  /* 0xffffffffff8e7424 */ /* 0x000fc400078e00ff */
[----:B01---5:R-:W-:Y:S05]  /*5150*/  CALL.REL.NOINC `($__internal_80_$__cuda_sm70_shflsync_down_p) ;  /* 0x000003d000007944 */ /* 0x023fea0003c00000 */
[----:B------:R-:W-:Y:S01]  /*5160*/  FADD.FTZ R137, R130, R137 ;  /* 0x0000008982897221 */ /* 0x000fe20000010000 */
[----:B------:R-:W-:Y:S01]  /*5170*/  MOV R128, 0x51e0 ;  /* 0x000051e000807802 */ /* 0x000fe20000000f00 */
[----:B-1----:R-:W-:-:S02]  /*5180*/  FADD.FTZ R138, R138, R187 ;  /* 0x000000bb8a8a7221 */ /* 0x002fc40000010000 */
[----:B0-----:R-:W-:Y:S01]  /*5190*/  IMAD.MOV.U32 R140, RZ, RZ, 0x8 ;  /* 0x00000008ff8c7424 */ /* 0x001fe200078e00ff */
[----:B------:R-:W-:Y:S01]  /*51a0*/  MOV R131, R137 ;  /* 0x0000008900837202 */ /* 0x000fe20000000f00 */
[----:B------:R-:W-:Y:S02]  /*51b0*/  IMAD.MOV.U32 R187, RZ, RZ, 0x1f ;  /* 0x0000001fffbb7424 */ /* 0x000fe400078e00ff */
[----:B------:R-:W-:Y:S02]  /*51c0*/  IMAD.MOV.U32 R142, RZ, RZ, -0x1 ;  /* 0xffffffffff8e7424 */ /* 0x000fe400078e00ff */
[----:B------:R-:W-:Y:S05]  /*51d0*/  CALL.REL.NOINC `($__internal_80_$__cuda_sm70_shflsync_down_p) ;  /* 0x0000035000007944 */ /* 0x000fea0003c00000 */
[----:B-1----:R-:W-:Y:S01]  /*51e0*/  IMAD.MOV.U32 R130, RZ, RZ, R187 ;  /* 0x000000ffff827224 */ /* 0x002fe200078e00bb */
[----:B0-----:R-:W-:Y:S01]  /*51f0*/  MOV R142, 0xffffffff ;  /* 0xffffffff008e7802 */ /* 0x001fe20000000f00 */
[----:B------:R-:W-:Y:S01]  /*5200*/  IMAD.MOV.U32 R131, RZ, RZ, R138 ;  /* 0x000000ffff837224 */ /* 0x000fe200078e008a */
[----:B------:R-:W-:Y:S01]  /*5210*/  MOV R128, 0x5250 ;  /* 0x0000525000807802 */ /* 0x000fe20000000f00 */
[----:B------:R-:W-:Y:S02]  /*5220*/  IMAD.MOV.U32 R140, RZ, RZ, 0x8 ;  /* 0x00000008ff8c7424 */ /* 0x000fe400078e00ff */
[----:B------:R-:W-:-:S02]  /*5230*/  IMAD.MOV.U32 R187, RZ, RZ, 0x1f ;  /* 0x0000001fffbb7424 */ /* 0x000fc400078e00ff */
[----:B------:R-:W-:Y:S05]  /*5240*/  CALL.REL.NOINC `($__internal_80_$__cuda_sm70_shflsync_down_p) ;  /* 0x000002e000007944 */ /* 0x000fea0003c00000 */
[----:B------:R-:W-:Y:S01]  /*5250*/  FADD.FTZ R137, R130, R137 ;  /* 0x0000008982897221 */ /* 0x000fe20000010000 */
[----:B------:R-:W-:Y:S01]  /*5260*/  MOV R128, 0x52d0 ;  /* 0x000052d000807802 */ /* 0x000fe20000000f00 */
[----:B-1----:R-:W-:-:S02]  /*5270*/  FADD.FTZ R138, R138, R187 ;  /* 0x000000bb8a8a7221 */ /* 0x002fc40000010000 */
[----:B0-----:R-:W-:Y:S02]  /*5280*/  IMAD.MOV.U32 R140, RZ, RZ, 0x4 ;  /* 0x00000004ff8c7424 */ /* 0x001fe400078e00ff */
[----:B------:R-:W-:Y:S02]  /*5290*/  IMAD.MOV.U32 R187, RZ, RZ, 0x1f ;  /* 0x0000001fffbb7424 */ /* 0x000fe400078e00ff */
[----:B------:R-:W-:Y:S02]  /*52a0*/  IMAD.MOV.U32 R142, RZ, RZ, -0x1 ;  /* 0xffffffffff8e7424 */ /* 0x000fe400078e00ff */
[----:B------:R-:W-:Y:S02]  /*52b0*/  IMAD.MOV.U32 R131, RZ, RZ, R137 ;  /* 0x000000ffff837224 */ /* 0x000fe400078e0089 */
[----:B------:R-:W-:Y:S05]  /*52c0*/  CALL.REL.NOINC `($__internal_80_$__cuda_sm70_shflsync_down_p) ;  /* 0x0000026000007944 */ /* 0x000fea0003c00000 */
[----:B-1----:R-:W-:Y:S01]  /*52d0*/  MOV R130, R187 ;  /* 0x000000bb00827202 */ /* 0x002fe20000000f00 */
[----:B0-----:R-:W-:Y:S01]  /*52e0*/  IMAD.MOV.U32 R131, RZ, RZ, R138 ;  /* 0x000000ffff837224 */ /* 0x001fe200078e008a */
[----:B------:R-:W-:Y:S01]  /*52f0*/  MOV R128, 0x5340 ;  /* 0x0000534000807802 */ /* 0x000fe20000000f00 */
[----:B------:R-:W-:Y:S02]  /*5300*/  IMAD.MOV.U32 R140, RZ, RZ, 0x4 ;  /* 0x00000004ff8c7424 */ /* 0x000fe400078e00ff */
[----:B------:R-:W-:-:S02]  /*5310*/  IMAD.MOV.U32 R187, RZ, RZ, 0x1f ;  /* 0x0000001fffbb7424 */ /* 0x000fc400078e00ff */
[----:B------:R-:W-:Y:S02]  /*5320*/  IMAD.MOV.U32 R142, RZ, RZ, -0x1 ;  /* 0xffffffffff8e7424 */ /* 0x000fe400078e00ff */
[----:B------:R-:W-:Y:S05]  /*5330*/  CALL.REL.NOINC `($__internal_80_$__cuda_sm70_shflsync_down_p) ;  /* 0x000001f000007944 */ /* 0x000fea0003c00000 */
[----:B------:R-:W-:Y:S01]  /*5340*/  FADD.FTZ R137, R130, R137 ;  /* 0x0000008982897221 */ /* 0x000fe20000010000 */
[----:B0-----:R-:W-:Y:S01]  /*5350*/  HFMA2.MMA R140, -RZ, RZ, 0, 1.1920928955078125e-07 ;  /* 0x00000002ff8c7435 */ /* 0x001fe200000001ff */
[----:B-1----:R-:W-:Y:S01]  /*5360*/  FADD.FTZ R134, R138, R187 ;  /* 0x000000bb8a867221 */ /* 0x002fe20000010000 */
[----:B------:R-:W-:Y:S01]  /*5370*/  MOV R128, 0x53c0 ;  /* 0x000053c000807802 */ /* 0x000fe20000000f00 */
[----:B------:R-:W-:Y:S02]  /*5380*/  IMAD.MOV.U32 R187, RZ, RZ, 0x1f ;  /* 0x0000001fffbb7424 */ /* 0x000fe400078e00ff */
[----:B------:R-:W-:Y:S02]  /*5390*/  IMAD.MOV.U32 R142, RZ, RZ, -0x1 ;  /* 0xffffffffff8e7424 */ /* 0x000fe400078e00ff */
[----:B------:R-:W-:Y:S02]  /*53a0*/  IMAD.MOV.U32 R131, RZ, RZ, R137 ;  /* 0x000000ffff837224 */ /* 0x000fe400078e0089 */
[----:B------:R-:W-:Y:S05]  /*53b0*/  CALL.REL.NOINC `($__internal_80_$__cuda_sm70_shflsync_down_p) ;  /* 0x0000017000007944 */ /* 0x000fea0003c00000 */
[----:B-1----:R-:W-:Y:S01]  /*53c0*/  IMAD.MOV.U32 R130, RZ, RZ, R187 ;  /* 0x000000ffff827224 */ /* 0x002fe200078e00bb */
[----:B0-----:R-:W-:Y:S01]  /*53d0*/  MOV R131, R134 ;  /* 0x0000008600837202 */ /* 0x001fe20000000f00 */
[----:B------:R-:W-:Y:S01]  /*53e0*/  IMAD.MOV.U32 R140, RZ, RZ, 0x2 ;  /* 0x00000002ff8c7424 */ /* 0x000fe200078e00ff */
[----:B------:R-:W-:Y:S01]  /*53f0*/  MOV R128, 0x5430 ;  /* 0x0000543000807802 */ /* 0x000fe20000000f00 */
[----:B------:R-:W-:-:S02]  /*5400*/  IMAD.MOV.U32 R187, RZ, RZ, 0x1f ;  /* 0x0000001fffbb7424 */ /* 0x000fc400078e00ff */
[----:B------:R-:W-:Y:S02]  /*5410*/  IMAD.MOV.U32 R142, RZ, RZ, -0x1 ;  /* 0xffffffffff8e7424 */ /* 0x000fe400078e00ff */
[----:B------:R-:W-:Y:S05]  /*5420*/  CALL.REL.NOINC `($__internal_80_$__cuda_sm70_shflsync_down_p) ;  /* 0x0000010000007944 */ /* 0x000fea0003c00000 */
[----:B------:R-:W-:Y:S01]  /*5430*/  FADD.FTZ R132, R130, R137 ;  /* 0x0000008982847221 */ /* 0x000fe20000010000 */
[----:B------:R-:W-:Y:S01]  /*5440*/  MOV R128, 0x54b0 ;  /* 0x000054b000807802 */ /* 0x000fe20000000f00 */
[----:B-1----:R-:W-:Y:S01]  /*5450*/  FADD.FTZ R134, R134, R187 ;  /* 0x000000bb86867221 */ /* 0x002fe20000010000 */
[----:B------:R-:W-:Y:S01]  /*5460*/  HFMA2.MMA R187, -RZ, RZ, 0, 1.847743988037109375e-06 ;  /* 0x0000001fffbb7435 */ /* 0x000fe200000001ff */
[----:B0-----:R-:W-:Y:S02]  /*5470*/  IMAD.MOV.U32 R140, RZ, RZ, 0x1 ;  /* 0x00000001ff8c7424 */ /* 0x001fe400078e00ff */
[----:B------:R-:W-:Y:S02]  /*5480*/  IMAD.MOV.U32 R142, RZ, RZ, -0x1 ;  /* 0xffffffffff8e7424 */ /* 0x000fe400078e00ff */
[----:B------:R-:W-:Y:S02]  /*5490*/  IMAD.MOV.U32 R131, RZ, RZ, R132 ;  /* 0x000000ffff837224 */ /* 0x000fe400078e0084 */
[----:B------:R-:W-:Y:S05]  /*54a0*/  CALL.REL.NOINC `($__internal_80_$__cuda_sm70_shflsync_down_p) ;  /* 0x0000008000007944 */ /* 0x000fea0003c00000 */
[----:B-1----:R-:W-:Y:S01]  /*54b0*/  IMAD.MOV.U32 R135, RZ, RZ, R187 ;  /* 0x000000ffff877224 */ /* 0x002fe200078e00bb */
[----:B0-----:R-:W-:Y:S01]  /*54c0*/  MOV R140, 0x1 ;  /* 0x00000001008c7802 */ /* 0x001fe20000000f00 */
[----:B------:R-:W-:Y:S01]  /*54d0*/  IMAD.MOV.U32 R131, RZ, RZ, R134 ;  /* 0x000000ffff837224 */ /* 0x000fe200078e0086 */
[----:B------:R-:W-:Y:S01]  /*54e0*/  MOV R128, 0x5520 ;  /* 0x0000552000807802 */ /* 0x000fe20000000f00 */
[----:B------:R-:W-:-:S02]  /*54f0*/  IMAD.MOV.U32 R187, RZ, RZ, 0x1f ;  /* 0x0000001fffbb7424 */ /* 0x000fc400078e00ff */
[----:B------:R-:W-:Y:S02]  /*5500*/  IMAD.MOV.U32 R142, RZ, RZ, -0x1 ;  /* 0xffffffffff8e7424 */ /* 0x000fe400078e00ff */
[----:B------:R-:W-:Y:S05]  /*5510*/  CALL.REL.NOINC `($__internal_80_$__cuda_sm70_shflsync_down_p) ;  /* 0x0000001000007944 */ /* 0x000fea0003c00000 */
[----:B01----:R-:W-:Y:S05]  /*5520*/  BRA `(.L_x_2407) ;  /* 0xffffd17000007947 */ /* 0x003fea000383ffff */
        .weak           $__internal_80_$__cuda_sm70_shflsync_down_p
        .type           $__internal_80_$__cuda_sm70_shflsync_down_p,@function
        .size           $__internal_80_$__cuda_sm70_shflsync_down_p,(.L_x_3442 - $__internal_80_$__cuda_sm70_shflsync_down_p)
$__internal_80_$__cuda_sm70_shflsync_down_p:
[----:B------:R-:W-:Y:S01]  /*5530*/  IMAD.MOV.U32 R129, RZ, RZ, 0x0 ;  /* 0x00000000ff817424 */ /* 0x000fe200078e00ff */
[----:B------:R-:W-:Y:S04]  /*5540*/  WARPSYNC R142 ;  /* 0x0000008e00007348 */ /* 0x000fe80003800000 */
[----:B------:R0:W1:Y:S01]  /*5550*/  SHFL.DOWN PT, R187, R131, R140, R187 ;  /* 0x0800008c83bb7389 */ /* 0x00006200000e00bb */
[----:B------:R-:W-:Y:S05]  /*5560*/  RET.REL.NODEC R128 `(_ZN10layer_norm31ln_parallel_residual_bwd_kernelINS_13Kernel_traitsI6__halfS2_fS2_fjLj7168ELj1ELj1ELj8ELj8ENS_18Kernel_traits_baseILj7168ES2_S2_fS2_fjLj256EEEEELb1ELb1ELb0EEEvNS_9BwdParamsE) ;  /* 0xffffaa9080007950 */ /* 0x000fea0003c3ffff */
.L_x_2408:
        /* <DEDUP_REMOVED lines=9> */
.L_x_3442:


//--------------------- .text._ZN10layer_norm22ln_bwd_finalize_kernelINS_22Kernel_traits_finalizeILj7168E6__halfS2_fS2_fjLb0ELj1024ELj4ENS_18Kernel_traits_baseILj7168ES2_S2_fS2_fjLj1024EEEEELb0ELb1EEEvNS_9BwdParamsE --------------------------
	.section	.text._ZN10layer_norm22ln_bwd_finalize_kernelINS_22Kernel_traits_finalizeILj7168E6__halfS2_fS2_fjLb0ELj1024ELj4ENS_18Kernel_traits_baseILj7168ES2_S2_fS2_fjLj1024EEEEELb0ELb1EEEvNS_9BwdParamsE,"ax",@progbits
	.sectioninfo	@"SHI_REGISTERS=32"
	.align	128
        .global         _ZN10layer_norm22ln_bwd_finalize_kernelINS_22Kernel_traits_finalizeILj7168E6__halfS2_fS2_fjLb0ELj1024ELj4ENS_18Kernel_traits_baseILj7168ES2_S2_fS2_fjLj1024EEEEELb0ELb1EEEvNS_9BwdParamsE
        .type           _ZN10layer_norm22ln_bwd_finalize_kernelINS_22Kernel_traits_finalizeILj7168E6__halfS2_fS2_fjLb0ELj1024ELj4ENS_18Kernel_traits_baseILj7168ES2_S2_fS2_fjLj1024EEEEELb0ELb1EEEvNS_9BwdParamsE,@function
        .size           _ZN10layer_norm22ln_bwd_finalize_kernelINS_22Kernel_traits_finalizeILj7168E6__halfS2_fS2_fjLb0ELj1024ELj4ENS_18Kernel_traits_baseILj7168ES2_S2_fS2_fjLj1024EEEEELb0ELb1EEEvNS_9BwdParamsE,(.L_x_3443 - _ZN10layer_norm22ln_bwd_finalize_kernelINS_22Kernel_traits_finalizeILj7168E6__halfS2_fS2_fjLb0ELj1024ELj4ENS_18Kernel_traits_baseILj7168ES2_S2_fS2_fjLj1024EEEEELb0ELb1EEEvNS_9BwdParamsE)
        .other          _ZN10layer_norm22ln_bwd_finalize_kernelINS_22Kernel_traits_finalizeILj7168E6__halfS2_fS2_fjLb0ELj1024ELj4ENS_18Kernel_traits_baseILj7168ES2_S2_fS2_fjLj1024EEEEELb0ELb1EEEvNS_9BwdParamsE,@"STO_CUDA_ENTRY STV_DEFAULT"
_ZN10layer_norm22ln_bwd_finalize_kernelINS_22Kernel_traits_finalizeILj7168E6__halfS2_fS2_fjLb0ELj1024ELj4ENS_18Kernel_traits_baseILj7168ES2_S2_fS2_fjLj1024EEEEELb0ELb1EEEvNS_9BwdParamsE:
.text._ZN10layer_norm22ln_bwd_finalize_kernelINS_22Kernel_traits_finalizeILj7168E6__halfS2_fS2_fjLb0ELj1024ELj4ENS_18Kernel_traits_baseILj7168ES2_S2_fS2_fjLj1024EEEEELb0ELb1EEEvNS_9BwdParamsE:
        /* <DEDUP_REMOVED lines=19> */
.L_x_2421:
        /* <DEDUP_REMOVED lines=27> */
.L_x_2413:
        /* <DEDUP_REMOVED lines=35> */
.L_x_2412:
[----:B------:R-:W-:Y:S05]  /*0510*/  BSYNC B1 ;  /* 0x0000000000017941 */ /* 0x000fea0003800000 */
.L_x_2411:
        /* <DEDUP_REMOVED lines=23> */
.L_x_2415:
[----:B------:R-:W-:Y:S05]  /*0690*/  BSYNC B1 ;  /* 0x0000000000017941 */ /* 0x000fea0003800000 */
.L_x_2414:
        /* <DEDUP_REMOVED lines=10> */
.L_x_2410:
[----:B------:R-:W-:Y:S05]  /*0740*/  BSYNC B0 ;  /* 0x0000000000007941 */ /* 0x000fea0003800000 */
.L_x_2409:
        /* <DEDUP_REMOVED lines=11> */
.L_x_2422:
        /* <DEDUP_REMOVED lines=18> */
.L_x_2423:
[----:B------:R-:W-:Y:S01]  /*0920*/  @!P1 SHF.R.U32.HI R2, RZ, 0x3, R0 ;  /* 0x00000003ff029819 */ /* 0x000fe20000011600 */
[----:B---3--:R-:W-:Y:S02]  /*0930*/  FADD.FTZ R5, R5, R10 ;  /* 0x0000000a05057221 */ /* 0x008fe40000010000 */
[----:B--2---:R-:W-:Y:S01]  /*0940*/  FADD.FTZ R7, R7, R4 ;  /* 0x0000000407077221 */ /* 0x004fe20000010000 */
[----:B------:R-:W-:-:S05]  /*0950*/  @!P1 LOP3.LUT R2, R2, 0x1ffffffc, RZ, 0xc0, !PT ;  /* 0x1ffffffc02029812 */ /* 0x000fca00078ec0ff */
[----:B------:R2:W-:Y:S04]  /*0960*/  @!P1 STS [R2+0x2000], R5 ;  /* 0x0020000502009388 */ /* 0x0005e80000000800 */
[----:B------:R2:W-:Y:S02]  /*0970*/  @!P1 STS [R2+0x2080], R7 ;  /* 0x0020800702009388 */ /* 0x0005e40000000800 */
.L_x_2416:
        /* <DEDUP_REMOVED lines=13> */
.L_x_2420:
[----:B------:R-:W-:Y:S05]  /*0a50*/  BSYNC B0 ;  /* 0x0000000000007941 */ /* 0x000fea0003800000 */
.L_x_2419:
[C---:B------:R-:W-:Y:S02]  /*0a60*/  ISETP.GT.U32.AND P1, PT, R18.reuse, -0x1c01, PT ;  /* 0xffffe3ff1200780c */ /* 0x040fe40003f24070 */
[----:B------:R-:W-:Y:S02]  /*0a70*/  IADD3 R18, R18, 0x1c00, RZ ;  /* 0x00001c0012127810 */ /* 0x000fe40007ffe0ff */
[----:B------:R-:W-:-:S09]  /*0a80*/  IADD3 R19, R19, 0xe00, RZ ;  /* 0x00000e0013137810 */ /* 0x000fd20007ffe0ff */
[----:B012---:R-:W-:Y:S05]  /*0a90*/  @P1 BRA `(.L_x_2421) ;  /* 0xfffff69000001947 */ /* 0x007fea000383ffff */
[----:B------:R-:W-:Y:S05]  /*0aa0*/  EXIT ;  /* 0x000000000000794d */ /* 0x000fea0003800000 */
.L_x_2417:
[----:B--2---:R-:W-:Y:S01]  /*0ab0*/  IMAD.MOV.U32 R10, RZ, RZ, R4 ;  /* 0x000000ffff0a7224 */ /* 0x004fe200078e0004 */
[----:B------:R-:W-:Y:S01]  /*0ac0*/  MOV R9, 0x1 ;  /* 0x0000000100097802 */ /* 0x000fe20000000f00 */
[----:B------:R-:W-:Y:S01]  /*0ad0*/  IMAD.MOV.U32 R6, RZ, RZ, 0x1f ;  /* 0x0000001fff067424 */ /* 0x000fe200078e00ff */
[----:B------:R-:W-:Y:S02]  /*0ae0*/  MOV R11, 0xffffffff ;  /* 0xffffffff000b7802 */ /* 0x000fe40000000f00 */
[----:B------:R-:W-:Y:S02]  /*0af0*/  MOV R2, 0xb10 ;  /* 0x00000b1000027802 */ /* 0x000fe40000000f00 */
[----:B01----:R-:W-:Y:S05]  /*0b00*/  CALL.REL.NOINC `($__internal_81_$__cuda_sm70_shflsync_bfly_p) ;  /* 0x000003c000007944 */ /* 0x003fea0003c00000 */
[----:B-1----:R-:W-:Y:S01]  /*0b10*/  IMAD.MOV.U32 R3, RZ, RZ, R6 ;  /* 0x000000ffff037224 */ /* 0x002fe200078e0006 */
[----:B0-----:R-:W-:Y:S05]  /*0b20*/  BRA `(.L_x_2422) ;  /* 0xfffffcd000007947 */ /* 0x001fea000383ffff */
.L_x_2418:
[----:B------:R-:W-:Y:S01]  /*0b30*/  HFMA2.MMA R6, -RZ, RZ, 0, 1.847743988037109375e-06 ;  /* 0x0000001fff067435 */ /* 0x000fe200000001ff */
[----:B------:R-:W-:Y:S01]  /*0b40*/  MOV R10, R13 ;  /* 0x0000000d000a7202 */ /* 0x000fe20000000f00 */
[----:B------:R-:W-:Y:S01]  /*0b50*/  IMAD.MOV.U32 R9, RZ, RZ, 0x2 ;  /* 0x00000002ff097424 */ /* 0x000fe200078e00ff */
[----:B------:R-:W-:Y:S01]  /*0b60*/  MOV R2, 0xb90 ;  /* 0x00000b9000027802 */ /* 0x000fe20000000f00 */
[----:B------:R-:W-:-:S02]  /*0b70*/  IMAD.MOV.U32 R11, RZ, RZ, -0x1 ;  /* 0xffffffffff0b7424 */ /* 0x000fc400078e00ff */
[----:B012---:R-:W-:Y:S05]  /*0b80*/  CALL.REL.NOINC `($__internal_81_$__cuda_sm70_shflsync_bfly_p) ;  /* 0x0000034000007944 */ /* 0x007fea0003c00000 */
[----:B01----:R-:W-:Y:S01]  /*0b90*/  FADD.FTZ R10, R13, R6 ;  /* 0x000000060d0a7221 */ /* 0x003fe20000010000 */
[----:B------:R-:W-:Y:S01]  /*0ba0*/  HFMA2.MMA R6, -RZ, RZ, 0, 1.847743988037109375e-06 ;  /* 0x0000001fff067435 */ /* 0x000fe200000001ff */
[----:B------:R-:W-:Y:S01]  /*0bb0*/  MOV R9, 0x4 ;  /* 0x0000000400097802 */ /* 0x000fe20000000f00 */
[----:B------:R-:W-:Y:S01]  /*0bc0*/  IMAD.MOV.U32 R11, RZ, RZ, -0x1 ;  /* 0xffffffffff0b7424 */ /* 0x000fe200078e00ff */
[----:B------:R-:W-:-:S03]  /*0bd0*/  MOV R2, 0xbf0 ;  /* 0x00000bf000027802 */ /* 0x000fc60000000f00 */
[----:B------:R-:W-:Y:S05]  /*0be0*/  CALL.REL.NOINC `($__internal_81_$__cuda_sm70_shflsync_bfly_p) ;  /* 0x000002e000007944 */ /* 0x000fea0003c00000 */
[----:B01----:R-:W-:Y:S01]  /*0bf0*/  FADD.FTZ R10, R10, R6 ;  /* 0x000000060a0a7221 */ /* 0x003fe20000010000 */
[----:B------:R-:W-:Y:S01]  /*0c00*/  HFMA2.MMA R6, -RZ, RZ, 0, 1.847743988037109375e-06 ;  /* 0x0000001fff067435 */ /* 0x000fe200000001ff */
[----:B------:R-:W-:Y:S01]  /*0c10*/  MOV R9, 0x8 ;  /* 0x0000000800097802 */ /* 0x000fe20000000f00 */
[----:B------:R-:W-:Y:S01]  /*0c20*/  IMAD.MOV.U32 R11, RZ, RZ, -0x1 ;  /* 0xffffffffff0b7424 */ /* 0x000fe200078e00ff */
[----:B------:R-:W-:-:S03]  /*0c30*/  MOV R2, 0xc50 ;  /* 0x00000c5000027802 */ /* 0x000fc60000000f00 */
[----:B------:R-:W-:Y:S05]  /*0c40*/  CALL.REL.NOINC `($__internal_81_$__cuda_sm70_shflsync_bfly_p) ;  /* 0x0000028000007944 */ /* 0x000fea0003c00000 */
[----:B-1----:R-:W-:Y:S01]  /*0c50*/  FADD.FTZ R4, R10, R6 ;  /* 0x000000060a047221 */ /* 0x002fe20000010000 */
[----:B------:R-:W-:Y:S01]  /*0c60*/  HFMA2.MMA R6, -RZ, RZ, 0, 1.847743988037109375e-06 ;  /* 0x0000001fff067435 */ /* 0x000fe200000001ff */
[----:B0-----:R-:W-:Y:S01]  /*0c70*/  MOV R9, 0x10 ;  /* 0x0000001000097802 */ /* 0x001fe20000000f00 */
[----:B------:R-:W-:Y:S01]  /*0c80*/  IMAD.MOV.U32 R11, RZ, RZ, -0x1 ;  /* 0xffffffffff0b7424 */ /* 0x000fe200078e00ff */
[----:B------:R-:W-:-:S02]  /*0c90*/  MOV R2, 0xcc0 ;  /* 0x00000cc000027802 */ /* 0x000fc40000000f00 */
[----:B------:R-:W-:Y:S02]  /*0ca0*/  MOV R10, R4 ;  /* 0x00000004000a7202 */ /* 0x000fe40000000f00 */
[----:B------:R-:W-:Y:S05]  /*0cb0*/  CALL.REL.NOINC `($__internal_81_$__cuda_sm70_shflsync_bfly_p) ;  /* 0x0000021000007944 */ /* 0x000fea0003c00000 */
[----:B0-----:R-:W-:Y:S01]  /*0cc0*/  HFMA2.MMA R9, -RZ, RZ, 0, 5.9604644775390625e-08 ;  /* 0x00000001ff097435 */ /* 0x001fe200000001ff */
[----:B-1----:R-:W-:Y:S01]  /*0cd0*/  MOV R7, R6 ;  /* 0x0000000600077202 */ /* 0x002fe20000000f00 */
[----:B------:R-:W-:Y:S01]  /*0ce0*/  IMAD.MOV.U32 R10, RZ, RZ, R5 ;  /* 0x000000ffff0a7224 */ /* 0x000fe200078e0005 */
[----:B------:R-:W-:Y:S01]  /*0cf0*/  MOV R6, 0x1f ;  /* 0x0000001f00067802 */ /* 0x000fe20000000f00 */
[----:B------:R-:W-:Y:S01]  /*0d00*/  IMAD.MOV.U32 R11, RZ, RZ, -0x1 ;  /* 0xffffffffff0b7424 */ /* 0x000fe200078e00ff */
[----:B------:R-:W-:Y:S02]  /*0d10*/  MOV R2, 0xd30 ;  /* 0x00000d3000027802 */ /* 0x000fe40000000f00 */
[----:B------:R-:W-:Y:S05]  /*0d20*/  CALL.REL.NOINC `($__internal_81_$__cuda_sm70_shflsync_bfly_p) ;  /* 0x000001a000007944 */ /* 0x000fea0003c00000 */
[----:B0-----:R-:W-:Y:S01]  /*0d30*/  HFMA2.MMA R9, -RZ, RZ, 0, 1.1920928955078125e-07 ;  /* 0x00000002ff097435 */ /* 0x001fe200000001ff */
[----:B-1----:R-:W-:Y:S01]  /*0d40*/  FADD.FTZ R10, R5, R6 ;  /* 0x00000006050a7221 */ /* 0x002fe20000010000 */
[----:B------:R-:W-:Y:S01]  /*0d50*/  MOV R6, 0x1f ;  /* 0x0000001f00067802 */ /* 0x000fe20000000f00 */
[----:B------:R-:W-:Y:S01]  /*0d60*/  IMAD.MOV.U32 R11, RZ, RZ, -0x1 ;  /* 0xffffffffff0b7424 */ /* 0x000fe200078e00ff */
[----:B------:R-:W-:Y:S02]  /*0d70*/  MOV R2, 0xd90 ;  /* 0x00000d9000027802 */ /* 0x000fe40000000f00 */
[----:B------:R-:W-:Y:S05]  /*0d80*/  CALL.REL.NOINC `($__internal_81_$__cuda_sm70_shflsync_bfly_p) ;  /* 0x0000014000007944 */ /* 0x000fea0003c00000 */
[----:B0-----:R-:W-:Y:S01]  /*0d90*/  HFMA2.MMA R9, -RZ, RZ, 0, 2.384185791015625e-07 ;  /* 0x00000004ff097435 */ /* 0x001fe200000001ff */
[----:B-1----:R-:W-:Y:S01]  /*0da0*/  FADD.FTZ R10, R10, R6 ;  /* 0x000000060a0a7221 */ /* 0x002fe20000010000 */
[----:B------:R-:W-:Y:S01]  /*0db0*/  MOV R6, 0x1f ;  /* 0x0000001f00067802 */ /* 0x000fe20000000f00 */
[----:B------:R-:W-:Y:S01]  /*0dc0*/  IMAD.MOV.U32 R11, RZ, RZ, -0x1 ;  /* 0xffffffffff0b7424 */ /* 0x000fe200078e00ff */
[----:B------:R-:W-:-:S02]  /*0dd0*/  MOV R2, 0xdf0 ;  /* 0x00000df000027802 */ /* 0x000fc40000000f00 */
[----:B------:R-:W-:Y:S05]  /*0de0*/  CALL.REL.NOINC `($__internal_81_$__cuda_sm70_shflsync_bfly_p) ;  /* 0x000000e000007944 */ /* 0x000fea0003c00000 */
[----:B0-----:R-:W-:Y:S01]  /*0df0*/  HFMA2.MMA R9, -RZ, RZ, 0, 4.76837158203125e-07 ;  /* 0x00000008ff097435 */ /* 0x001fe200000001ff */
[----:B-1----:R-:W-:Y:S01]  /*0e00*/  FADD.FTZ R10, R10, R6 ;  /* 0x000000060a0a7221 */ /* 0x002fe20000010000 */
[----:B------:R-:W-:Y:S01]  /*0e10*/  MOV R6, 0x1f ;  /* 0x0000001f00067802 */ /* 0x000fe20000000f00 */
[----:B------:R-:W-:Y:S01]  /*0e20*/  IMAD.MOV.U32 R11, RZ, RZ, -0x1 ;  /* 0xffffffffff0b7424 */ /* 0x000fe200078e00ff */
[----:B------:R-:W-:-:S02]  /*0e30*/  MOV R2, 0xe50 ;  /* 0x00000e5000027802 */ /* 0x000fc40000000f00 */
[----:B------:R-:W-:Y:S05]  /*0e40*/  CALL.REL.NOINC `($__internal_81_$__cuda_sm70_shflsync_bfly_p) ;  /* 0x0000008000007944 */ /* 0x000fea0003c00000 */
[----:B0-----:R-:W-:Y:S01]  /*0e50*/  HFMA2.MMA R9, -RZ, RZ, 0, 9.5367431640625e-07 ;  /* 0x00000010ff097435 */ /* 0x001fe200000001ff */
[----:B-1----:R-:W-:Y:S01]  /*0e60*/  FADD.FTZ R10, R10, R6 ;  /* 0x000000060a0a7221 */ /* 0x002fe20000010000 */
[----:B------:R-:W-:Y:S01]  /*0e70*/  MOV R6, 0x1f ;  /* 0x0000001f00067802 */ /* 0x000fe20000000f00 */
[----:B------:R-:W-:Y:S01]  /*0e80*/  IMAD.MOV.U32 R11, RZ, RZ, -0x1 ;  /* 0xffffffffff0b7424 */ /* 0x000fe200078e00ff */
[----:B------:R-:W-:-:S02]  /*0e90*/  MOV R2, 0xeb0 ;  /* 0x00000eb000027802 */ /* 0x000fc40000000f00 */
[----:B------:R-:W-:Y:S05]  /*0ea0*/  CALL.REL.NOINC `($__internal_81_$__cuda_sm70_shflsync_bfly_p) ;  /* 0x0000002000007944 */ /* 0x000fea0003c00000 */
[----:B-1----:R-:W-:Y:S01]  /*0eb0*/  MOV R5, R6 ;  /* 0x0000000600057202 */ /* 0x002fe20000000f00 */
[----:B0-----:R-:W-:Y:S05]  /*0ec0*/  BRA `(.L_x_2423) ;  /* 0xfffffa5000007947 */ /* 0x001fea000383ffff */
        .weak           $__internal_81_$__cuda_sm70_shflsync_bfly_p
        .type           $__internal_81_$__cuda_sm70_shflsync_bfly_p,@function
        .size           $__internal_81_$__cuda_sm70_shflsync_bfly_p,(.L_x_3443 - $__internal_81_$__cuda_sm70_shflsync_bfly_p)
$__internal_81_$__cuda_sm70_shflsync_bfly_p:
[----:B------:R-:W-:Y:S01]  /*0ed0*/  HFMA2.MMA R3, -RZ, RZ, 0, 0 ;  /* 0x00000000ff037435 */ /* 0x000fe200000001ff */
[----:B------:R-:W-:Y:S04]  /*0ee0*/  WARPSYNC R11 ;  /* 0x0000000b00007348 */ /* 0x000fe80003800000 */
[----:B------:R0:W1:Y:S01]  /*0ef0*/  SHFL.BFLY PT, R6, R10, R9, R6 ;  /* 0x0c0000090a067389 */ /* 0x00006200000e0006 */
[----:B------:R-:W-:Y:S05]  /*0f00*/  RET.REL.NODEC R2 `(_ZN10layer_norm22ln_bwd_finalize_kernelINS_22Kernel_traits_finalizeILj7168E6__halfS2_fS2_fjLb0ELj1024ELj4ENS_18Kernel_traits_baseILj7168ES2_S2_fS2_fjLj1024EEEEELb0ELb1EEEvNS_9BwdParamsE) ;  /* 0xfffff0f002007950 */ /* 0x000fea0003c3ffff */
.L_x_2424:
        /* <DEDUP_REMOVED lines=15> */
.L_x_3443:


//--------------------- .text._ZN10layer_norm40ln_parallel_residual_bwd_finalize_kernelINS_22Kernel_traits_finalizeILj7168E6__halfS2_fS2_fjLb0ELj1024ELj4ENS_18Kernel_traits_baseILj7168ES2_S2_fS2_fjLj1024EEEEELb1EEEvNS_9BwdParamsE --------------------------
	.section	.text._ZN10layer_norm40ln_parallel_residual_bwd_finalize_kernelINS_22Kernel_traits_finalizeILj7168E6__halfS2_fS2_fjLb0ELj1024ELj4ENS_18Kernel_traits_baseILj7168ES2_S2_fS2_fjLj1024EEEEELb1EEEvNS_9BwdParamsE,"ax",@progbits
	.sectioninfo	@"SHI_REGISTERS=32"
	.align	128
        .global         _ZN10layer_norm40ln_parallel_residual_bwd_finalize_kernelINS_22Kernel_traits_finalizeILj7168E6__halfS2_fS2_fjLb0ELj1024ELj4ENS_18Kernel_traits_baseILj7168ES2_S2_fS2_fjLj1024EEEEELb1EEEvNS_9BwdParamsE
        .type           _ZN10layer_norm40ln_parallel_residual_bwd_finalize_kernelINS_22Kernel_traits_finalizeILj7168E6__halfS2_fS2_fjLb0ELj1024ELj4ENS_18Kernel_traits_baseILj7168ES2_S2_fS2_fjLj1024EEEEELb1EEEvNS_9BwdParamsE,@function
        .size           _ZN10layer_norm40ln_parallel_residual_bwd_finalize_kernelINS_22Kernel_traits_finalizeILj7168E6__halfS2_fS2_fjLb0ELj1024ELj4ENS_18Kernel_traits_baseILj7168ES2_S2_fS2_fjLj1024EEEEELb1EEEvNS_9BwdParamsE,(.L_x_3444 - _ZN10layer_norm40ln_parallel_residual_bwd_finalize_kernelINS_22Kernel_traits_finalizeILj7168E6__halfS2_fS2_fjLb0ELj1024ELj4ENS_18Kernel_traits_baseILj7168ES2_S2_fS2_fjLj1024EEEEELb1EEEvNS_9BwdParamsE)
        .other          _ZN10layer_norm40ln_parallel_residual_bwd_finalize_kernelINS_22Kernel_traits_finalizeILj7168E6__halfS2_fS2_fjLb0ELj1024ELj4ENS_18Kernel_traits_baseILj7168ES2_S2_fS2_fjLj1024EEEEELb1EEEvNS_9BwdParamsE,@"STO_CUDA_ENTRY STV_DEFAULT"
_ZN10layer_norm40ln_parallel_residual_bwd_finalize_kernelINS_22Kernel_traits_finalizeILj7168E6__halfS2_fS2_fjLb0ELj1024ELj4ENS_18Kernel_traits_baseILj7168ES2_S2_fS2_fjLj1024EEEEELb1EEEvNS_9BwdParamsE:
.text._ZN10layer_norm40ln_parallel_residual_bwd_finalize_kernelINS_22Kernel_traits_finalizeILj7168E6__halfS2_fS2_fjLb0ELj1024ELj4ENS_18Kernel_traits_baseILj7168ES2_S2_fS2_fjLj1024EEEEELb1EEEvNS_9BwdParamsE:
        /* <DEDUP_REMOVED lines=19> */
.L_x_2438:
        /* <DEDUP_REMOVED lines=37> */
.L_x_2429:
        /* <DEDUP_REMOVED lines=59> */
.L_x_2428:
[----:B------:R-:W-:Y:S05]  /*0730*/  BSYNC B1 ;  /* 0x0000000000017941 */ /* 0x000fea0003800000 */
.L_x_2427:
        /* <DEDUP_REMOVED lines=35> */
.L_x_2431:
[----:B------:R-:W-:Y:S05]  /*0970*/  BSYNC B1 ;  /* 0x0000000000017941 */ /* 0x000fea0003800000 */
.L_x_2430:
        /* <DEDUP_REMOVED lines=16> */
.L_x_2426:
[----:B------:R-:W-:Y:S05]  /*0a80*/  BSYNC B0 ;  /* 0x0000000000007941 */ /* 0x000fea0003800000 */
.L_x_2425:
        /* <DEDUP_REMOVED lines=14> */
.L_x_2439:
        /* <DEDUP_REMOVED lines=36> */
.L_x_2440:
        /* <DEDUP_REMOVED lines=11> */
.L_x_2432:
        /* <DEDUP_REMOVED lines=23> */
.L_x_2436:
[----:B------:R-:W-:Y:S05]  /*0fd0*/  BSYNC B0 ;  /* 0x0000000000007941 */ /* 0x000fea0003800000 */
.L_x_2435:
[C---:B------:R-:W-:Y:S02]  /*0fe0*/  ISETP.GT.U32.AND P1, PT, R4.reuse, -0x1c01, PT ;  /* 0xffffe3ff0400780c */ /* 0x040fe40003f24070 */
[----:B------:R-:W-:-:S02]  /*0ff0*/  IADD3 R4, R4, 0x1c00, RZ ;  /* 0x00001c0004047810 */ /* 0x000fc40007ffe0ff */
[----:B------:R-:W-:-:S09]  /*1000*/  IADD3 R5, R5, 0xe00, RZ ;  /* 0x00000e0005057810 */ /* 0x000fd20007ffe0ff */
[----:B0-----:R-:W-:Y:S01]  /*1010*/  @!P1 CALL.REL.NOINC `(.L_x_2437) ;  /* 0x0000001000009944 */ /* 0x001fe20003c00000 */
[----:B------:R-:W-:Y:S05]  /*1020*/  BRA `(.L_x_2438) ;  /* 0xfffff10000007947 */ /* 0x000fea000383ffff */
.L_x_2437:
[----:B------:R-:W-:Y:S05]  /*1030*/  EXIT ;  /* 0x000000000000794d */ /* 0x000fea0003800000 */
.L_x_2433:
[----:B------:R-:W-:Y:S01]  /*1040*/  HFMA2.MMA R17, -RZ, RZ, 0, 1.847743988037109375e-06 ;  /* 0x0000001fff117435 */ /* 0x000fe200000001ff */
[----:B----4-:R-:W-:Y:S01]  /*1050*/  MOV R19, R12 ;  /* 0x0000000c00137202 */ /* 0x010fe20000000f00 */
[----:B------:R-:W-:Y:S01]  /*1060*/  IMAD.MOV.U32 R16, RZ, RZ, 0x1 ;  /* 0x00000001ff107424 */ /* 0x000fe200078e00ff */
[----:B------:R-:W-:Y:S02]  /*1070*/  MOV R14, 0xffffffff ;  /* 0xffffffff000e7802 */ /* 0x000fe40000000f00 */
[----:B------:R-:W-:Y:S02]  /*1080*/  MOV R8, 0x10a0 ;  /* 0x000010a000087802 */ /* 0x000fe40000000f00 */
[----:B0123--:R-:W-:Y:S05]  /*1090*/  CALL.REL.NOINC `($__internal_82_$__cuda_sm70_shflsync_bfly_p) ;  /* 0x000007b000007944 */ /* 0x00ffea0003c00000 */
[----:B01----:R-:W-:Y:S05]  /*10a0*/  BRA `(.L_x_2439) ;  /* 0xfffffac000007947 */ /* 0x003fea000383ffff */
.L_x_2434:
[----:B------:R-:W-:Y:S01]  /*10b0*/  HFMA2.MMA R17, -RZ, RZ, 0, 1.847743988037109375e-06 ;  /* 0x0000001fff117435 */ /* 0x000fe200000001ff */
[----:B------:R-:W-:Y:S01]  /*10c0*/  MOV R19, R12 ;  /* 0x0000000c00137202 */ /* 0x000fe20000000f00 */
[----:B------:R-:W-:Y:S01]  /*10d0*/  IMAD.MOV.U32 R16, RZ, RZ, 0x2 ;  /* 0x00000002ff107424 */ /* 0x000fe200078e00ff */
[----:B------:R-:W-:Y:S02]  /*10e0*/  MOV R14, 0xffffffff ;  /* 0xffffffff000e7802 */ /* 0x000fe40000000f00 */
[----:B------:R-:W-:-:S02]  /*10f0*/  MOV R8, 0x1110 ;  /* 0x0000111000087802 */ /* 0x000fc40000000f00 */
[----:B-123--:R-:W-:Y:S05]  /*1100*/  CALL.REL.NOINC `($__internal_82_$__cuda_sm70_shflsync_bfly_p) ;  /* 0x0000074000007944 */ /* 0x00efea0003c00000 */
[----:B0-----:R-:W-:Y:S01]  /*1110*/  HFMA2.MMA R16, -RZ, RZ, 0, 2.384185791015625e-07 ;  /* 0x00000004ff107435 */ /* 0x001fe200000001ff */
[----:B-1----:R-:W-:Y:S01]  /*1120*/  FADD.FTZ R19, R12, R14 ;  /* 0x0000000e0c137221 */ /* 0x002fe20000010000 */
[----:B------:R-:W-:Y:S01]  /*1130*/  MOV R14, 0xffffffff ;  /* 0xffffffff000e7802 */ /* 0x000fe20000000f00 */
[----:B------:R-:W-:Y:S01]  /*1140*/  IMAD.MOV.U32 R17, RZ, RZ, 0x1f ;  /* 0x0000001fff117424 */ /* 0x000fe200078e00ff */
[----:B------:R-:W-:-:S02]  /*1150*/  MOV R8, 0x1170 ;  /* 0x0000117000087802 */ /* 0x000fc40000000f00 */
[----:B------:R-:W-:Y:S05]  /*1160*/  CALL.REL.NOINC `($__internal_82_$__cuda_sm70_shflsync_bfly_p) ;  /* 0x000006e000007944 */ /* 0x000fea0003c00000 */
[----:B0-----:R-:W-:Y:S01]  /*1170*/  HFMA2.MMA R16, -RZ, RZ, 0, 4.76837158203125e-07 ;  /* 0x00000008ff107435 */ /* 0x001fe200000001ff */
[----:B-1----:R-:W-:Y:S01]  /*1180*/  FADD.FTZ R19, R19, R14 ;  /* 0x0000000e13137221 */ /* 0x002fe20000010000 */
[----:B------:R-:W-:Y:S01]  /*1190*/  MOV R17, 0x1f ;  /* 0x0000001f00117802 */ /* 0x000fe20000000f00 */
[----:B------:R-:W-:Y:S01]  /*11a0*/  IMAD.MOV.U32 R14, RZ, RZ, -0x1 ;  /* 0xffffffffff0e7424 */ /* 0x000fe200078e00ff */
[----:B------:R-:W-:-:S02]  /*11b0*/  MOV R8, 0x11d0 ;  /* 0x000011d000087802 */ /* 0x000fc40000000f00 */
[----:B------:R-:W-:Y:S05]  /*11c0*/  CALL.REL.NOINC `($__internal_82_$__cuda_sm70_shflsync_bfly_p) ;  /* 0x0000068000007944 */ /* 0x000fea0003c00000 */
[----:B-1----:R-:W-:Y:S01]  /*11d0*/  FADD.FTZ R12, R19, R14 ;  /* 0x0000000e130c7221 */ /* 0x002fe20000010000 */
[----:B0-----:R-:W-:Y:S01]  /*11e0*/  HFMA2.MMA R16, -RZ, RZ, 0, 9.5367431640625e-07 ;  /* 0x00000010ff107435 */ /* 0x001fe200000001ff */
[----:B------:R-:W-:-:S02]  /*11f0*/  MOV R17, 0x1f ;  /* 0x0000001f00117802 */ /* 0x000fc40000000f00 */
[----:B------:R-:W-:Y:S01]  /*1200*/  MOV R14, 0xffffffff ;  /* 0xffffffff000e7802 */ /* 0x000fe20000000f00 */
[----:B------:R-:W-:Y:S01]  /*1210*/  IMAD.MOV.U32 R19, RZ, RZ, R12 ;  /* 0x000000ffff137224 */ /* 0x000fe200078e000c */
[----:B------:R-:W-:Y:S02]  /*1220*/  MOV R8, 0x1240 ;  /* 0x0000124000087802 */ /* 0x000fe40000000f00 */
[----:B------:R-:W-:Y:S05]  /*1230*/  CALL.REL.NOINC `($__internal_82_$__cuda_sm70_shflsync_bfly_p) ;  /* 0x0000061000007944 */ /* 0x000fea0003c00000 */
[----:B0-----:R-:W-:Y:S01]  /*1240*/  HFMA2.MMA R16, -RZ, RZ, 0, 5.9604644775390625e-08 ;  /* 0x00000001ff107435 */ /* 0x001fe200000001ff */
[----:B-1----:R-:W-:Y:S01]  /*1250*/  MOV R15, R14 ;  /* 0x0000000e000f7202 */ /* 0x002fe20000000f00 */
[----:B------:R-:W-:Y:S01]  /*1260*/  IMAD.MOV.U32 R17, RZ, RZ, 0x1f ;  /* 0x0000001fff117424 */ /* 0x000fe200078e00ff */
[----:B------:R-:W-:Y:S02]  /*1270*/  MOV R19, R13 ;  /* 0x0000000d00137202 */ /* 0x000fe40000000f00 */
[----:B------:R-:W-:Y:S02]  /*1280*/  MOV R14, 0xffffffff ;  /* 0xffffffff000e7802 */ /* 0x000fe40000000f00 */
[----:B------:R-:W-:Y:S02]  /*1290*/  MOV R8, 0x12b0 ;  /* 0x000012b000087802 */ /* 0x000fe40000000f00 */
[----:B------:R-:W-:Y:S05]  /*12a0*/  CALL.REL.NOINC `($__internal_82_$__cuda_sm70_shflsync_bfly_p) ;  /* 0x000005a000007944 */ /* 0x000fea0003c00000 */
[----:B0-----:R-:W-:Y:S01]  /*12b0*/  HFMA2.MMA R16, -RZ, RZ, 0, 1.1920928955078125e-07 ;  /* 0x00000002ff107435 */ /* 0x001fe200000001ff */
[----:B-1----:R-:W-:Y:S01]  /*12c0*/  FADD.FTZ R19, R13, R14 ;  /* 0x0000000e0d137221 */ /* 0x002fe20000010000 */
[----:B------:R-:W-:Y:S01]  /*12d0*/  MOV R17, 0x1f ;  /* 0x0000001f00117802 */ /* 0x000fe20000000f00 */
[----:B------:R-:W-:Y:S01]  /*12e0*/  IMAD.MOV.U32 R14, RZ, RZ, -0x1 ;  /* 0xffffffffff0e7424 */ /* 0x000fe200078e00ff */
[----:B------:R-:W-:-:S02]  /*12f0*/  MOV R8, 0x1310 ;  /* 0x0000131000087802 */ /* 0x000fc40000000f00 */
[----:B------:R-:W-:Y:S05]  /*1300*/  CALL.REL.NOINC `($__internal_82_$__cuda_sm70_shflsync_bfly_p) ;  /* 0x0000054000007944 */ /* 0x000fea0003c00000 */
[----:B0-----:R-:W-:Y:S01]  /*1310*/  HFMA2.MMA R16, -RZ, RZ, 0, 2.384185791015625e-07 ;  /* 0x00000004ff107435 */ /* 0x001fe200000001ff */
[----:B-1----:R-:W-:Y:S01]  /*1320*/  FADD.FTZ R19, R19, R14 ;  /* 0x0000000e13137221 */ /* 0x002fe20000010000 */
[----:B------:R-:W-:-:S02]  /*1330*/  MOV R17, 0x1f ;  /* 0x0000001f00117802 */ /* 0x000fc40000000f00 */
[----:B------:R-:W-:Y:S02]  /*1340*/  MOV R14, 0xffffffff ;  /* 0xffffffff000e7802 */ /* 0x000fe40000000f00 */
[----:B------:R-:W-:Y:S02]  /*1350*/  MOV R8, 0x1370 ;  /* 0x0000137000087802 */ /* 0x000fe40000000f00 */
[----:B------:R-:W-:Y:S05]  /*1360*/  CALL.REL.NOINC `($__internal_82_$__cuda_sm70_shflsync_bfly_p) ;  /* 0x000004e000007944 */ /* 0x000fea0003c00000 */
[----:B0-----:R-:W-:Y:S01]  /*1370*/  HFMA2.MMA R17, -RZ, RZ, 0, 1.847743988037109375e-06 ;  /* 0x0000001fff117435 */ /* 0x001fe200000001ff */
[----:B-1----:R-:W-:Y:S01]  /*1380*/  FADD.FTZ R19, R19, R14 ;  /* 0x0000000e13137221 */ /* 0x002fe20000010000 */
[----:B------:R-:W-:Y:S01]  /*1390*/  MOV R14, 0xffffffff ;  /* 0xffffffff000e7802 */ /* 0x000fe20000000f00 */
[----:B------:R-:W-:Y:S01]  /*13a0*/  IMAD.MOV.U32 R16, RZ, RZ, 0x8 ;  /* 0x00000008ff107424 */ /* 0x000fe200078e00ff */
[----:B------:R-:W-:Y:S02]  /*13b0*/  MOV R8, 0x13d0 ;  /* 0x000013d000087802 */ /* 0x000fe40000000f00 */
[----:B------:R-:W-:Y:S05]  /*13c0*/  CALL.REL.NOINC `($__internal_82_$__cuda_sm70_shflsync_bfly_p) ;  /* 0x0000048000007944 */ /* 0x000fea0003c00000 */
[----:B-1----:R-:W-:Y:S01]  /*13d0*/  FADD.FTZ R13, R19, R14 ;  /* 0x0000000e130d7221 */ /* 0x002fe20000010000 */
[----:B0-----:R-:W-:Y:S01]  /*13e0*/  HFMA2.MMA R16, -RZ, RZ, 0, 9.5367431640625e-07 ;  /* 0x00000010ff107435 */ /* 0x001fe200000001ff */
[----:B------:R-:W-:Y:S01]  /*13f0*/  IMAD.MOV.U32 R17, RZ, RZ, 0x1f ;  /* 0x0000001fff117424 */ /* 0x000fe200078e00ff */
[----:B------:R-:W-:Y:S02]  /*1400*/  MOV R14, 0xffffffff ;  /* 0xffffffff000e7802 */ /* 0x000fe40000000f00 */
[----:B------:R-:W-:-:S02]  /*1410*/  MOV R19, R13 ;  /* 0x0000000d00137202 */ /* 0x000fc40000000f00 */
[----:B------:R-:W-:Y:S02]  /*1420*/  MOV R8, 0x1440 ;  /* 0x0000144000087802 */ /* 0x000fe40000000f00 */
[----:B------:R-:W-:Y:S05]  /*1430*/  CALL.REL.NOINC `($__internal_82_$__cuda_sm70_shflsync_bfly_p) ;  /* 0x0000041000007944 */ /* 0x000fea0003c00000 */
[----:B0-----:R-:W-:Y:S01]  /*1440*/  HFMA2.MMA R16, -RZ, RZ, 0, 5.9604644775390625e-08 ;  /* 0x00000001ff107435 */ /* 0x001fe200000001ff */
[----:B-1----:R-:W-:Y:S01]  /*1450*/  MOV R18, R14 ;  /* 0x0000000e00127202 */ /* 0x002fe20000000f00 */
[----:B------:R-:W-:Y:S01]  /*1460*/  IMAD.MOV.U32 R19, RZ, RZ, R11 ;  /* 0x000000ffff137224 */ /* 0x000fe200078e000b */
[----:B------:R-:W-:Y:S02]  /*1470*/  MOV R17, 0x1f ;  /* 0x0000001f00117802 */ /* 0x000fe40000000f00 */
[----:B------:R-:W-:Y:S02]  /*1480*/  MOV R14, 0xffffffff ;  /* 0xffffffff000e7802 */ /* 0x000fe40000000f00 */
[----:B------:R-:W-:Y:S02]  /*1490*/  MOV R8, 0x14b0 ;  /* 0x000014b000087802 */ /* 0x000fe40000000f00 */
[----:B------:R-:W-:Y:S05]  /*14a0*/  CALL.REL.NOINC `($__internal_82_$__cuda_sm70_shflsync_bfly_p) ;  /* 0x000003a000007944 */ /* 0x000fea0003c00000 */
[----:B0-----:R-:W-:Y:S01]  /*14b0*/  HFMA2.MMA R17, -RZ, RZ, 0, 1.847743988037109375e-06 ;  /* 0x0000001fff117435 */ /* 0x001fe200000001ff */
[----:B-1----:R-:W-:Y:S01]  /*14c0*/  FADD.FTZ R19, R11, R14 ;  /* 0x0000000e0b137221 */ /* 0x002fe20000010000 */
[----:B------:R-:W-:Y:S01]  /*14d0*/  MOV R14, 0xffffffff ;  /* 0xffffffff000e7802 */ /* 0x000fe20000000f00 */
[----:B------:R-:W-:Y:S01]  /*14e0*/  IMAD.MOV.U32 R16, RZ, RZ, 0x2 ;  /* 0x00000002ff107424 */ /* 0x000fe200078e00ff */
[----:B------:R-:W-:-:S02]  /*14f0*/  MOV R8, 0x1510 ;  /* 0x0000151000087802 */ /* 0x000fc40000000f00 */
[----:B------:R-:W-:Y:S05]  /*1500*/  CALL.REL.NOINC `($__internal_82_$__cuda_sm70_shflsync_bfly_p) ;  /* 0x0000034000007944 */ /* 0x000fea0003c00000 */
        /* <DEDUP_REMOVED lines=44> */
[----:B0-----:R-:W-:Y:S01]  /*17d0*/  HFMA2.MMA R16, -RZ, RZ, 0, 9.5367431640625e-07 ;  /* 0x00000010ff107435 */ /* 0x001fe200000001ff */
[----:B-1----:R-:W-:Y:S01]  /*17e0*/  FADD.FTZ R19, R19, R14 ;  /* 0x0000000e13137221 */ /* 0x002fe20000010000 */
[----:B------:R-:W-:Y:S01]  /*17f0*/  MOV R14, 0xffffffff ;  /* 0xffffffff000e7802 */ /* 0x000fe20000000f00 */
[----:B------:R-:W-:Y:S01]  /*1800*/  IMAD.MOV.U32 R17, RZ, RZ, 0x1f ;  /* 0x0000001fff117424 */ /* 0x000fe200078e00ff */
[----:B------:R-:W-:-:S02]  /*1810*/  MOV R8, 0x1830 ;  /* 0x0000183000087802 */ /* 0x000fc40000000f00 */
[----:B------:R-:W-:Y:S05]  /*1820*/  CALL.REL.NOINC `($__internal_82_$__cuda_sm70_shflsync_bfly_p) ;  /* 0x0000002000007944 */ /* 0x000fea0003c00000 */
[----:B-1----:R-:W-:Y:S01]  /*1830*/  MOV R8, R14 ;  /* 0x0000000e00087202 */ /* 0x002fe20000000f00 */
[----:B0-----:R-:W-:Y:S05]  /*1840*/  BRA `(.L_x_2440) ;  /* 0xfffff56000007947 */ /* 0x001fea000383ffff */
        .weak           $__internal_82_$__cuda_sm70_shflsync_bfly_p
        .type           $__internal_82_$__cuda_sm70_shflsync_bfly_p,@function
        .size           $__internal_82_$__cuda_sm70_shflsync_bfly_p,(.L_x_3444 - $__internal_82_$__cuda_sm70_shflsync_bfly_p)
$__internal_82_$__cuda_sm70_shflsync_bfly_p:
[----:B------:R-:W-:Y:S01]  /*1850*/  HFMA2.MMA R9, -RZ, RZ, 0, 0 ;  /* 0x00000000ff097435 */ /* 0x000fe200000001ff */
[----:B------:R-:W-:Y:S04]  /*1860*/  WARPSYNC R14 ;  /* 0x0000000e00007348 */ /* 0x000fe80003800000 */
[----:B------:R0:W1:Y:S01]  /*1870*/  SHFL.BFLY PT, R14, R19, R16, R17 ;  /* 0x0c000010130e7389 */ /* 0x00006200000e0011 */
[----:B------:R-:W-:Y:S05]  /*1880*/  RET.REL.NODEC R8 `(_ZN10layer_norm40ln_parallel_residual_bwd_finalize_kernelINS_22Kernel_traits_finalizeILj7168E6__halfS2_fS2_fjLb0ELj1024ELj4ENS_18Kernel_traits_baseILj7168ES2_S2_fS2_fjLj1024EEEEELb1EEEvNS_9BwdParamsE) ;  /* 0xffffe77008007950 */ /* 0x000fea0003c3ffff */
.L_x_2441:
        /* <DEDUP_REMOVED lines=15> */
.L_x_3444:


//--------------------- .text._ZN10layer_norm31ln_parallel_residual_bwd_kernelINS_13Kernel_traitsI6__halfS2_fS2_fjLj7168ELj1ELj1ELj8ELj8ENS_18Kernel_traits_baseILj7168ES2_S2_fS2_fjLj256EEEEELb1ELb1ELb1EEEvNS_9BwdParamsE --------------------------
	.section	.text._ZN10layer_norm31ln_parallel_residual_bwd_kernelINS_13Kernel_traitsI6__halfS2_fS2_fjLj7168ELj1ELj1ELj8ELj8ENS_18Kernel_traits_baseILj7168ES2_S2_fS2_fjLj256EEEEELb1ELb1ELb1EEEvNS_9BwdParamsE,"ax",@progbits
	.sectioninfo	@"SHI_REGISTERS=230"
	.align	128
        .global         _ZN10layer_norm31ln_parallel_residual_bwd_kernelINS_13Kernel_traitsI6__halfS2_fS2_fjLj7168ELj1ELj1ELj8ELj8ENS_18Kernel_traits_baseILj7168ES2_S2_fS2_fjLj256EEEEELb1ELb1ELb1EEEvNS_9BwdParamsE
        .type           _ZN10layer_norm31ln_parallel_residual_bwd_kernelINS_13Kernel_traitsI6__halfS2_fS2_fjLj7168ELj1ELj1ELj8ELj8ENS_18Kernel_traits_baseILj7168ES2_S2_fS2_fjLj256EEEEELb1ELb1ELb1EEEvNS_9BwdParamsE,@function
        .size           _ZN10layer_norm31ln_parallel_residual_bwd_kernelINS_13Kernel_traitsI6__halfS2_fS2_fjLj7168ELj1ELj1ELj8ELj8ENS_18Kernel_traits_baseILj7168ES2_S2_fS2_fjLj256EEEEELb1ELb1ELb1EEEvNS_9BwdParamsE,(.L_x_3445 - _ZN10layer_norm31ln_parallel_residual_bwd_kernelINS_13Kernel_traitsI6__halfS2_fS2_fjLj7168ELj1ELj1ELj8ELj8ENS_18Kernel_traits_baseILj7168ES2_S2_fS2_fjLj256EEEEELb1ELb1ELb1EEEvNS_9BwdParamsE)
        .other          _ZN10layer_norm31ln_parallel_residual_bwd_kernelINS_13Kernel_traitsI6__halfS2_fS2_fjLj7168ELj1ELj1ELj8ELj8ENS_18Kernel_traits_baseILj7168ES2_S2_fS2_fjLj256EEEEELb1ELb1ELb1EEEvNS_9BwdParamsE,@"STO_CUDA_ENTRY STV_DEFAULT"
_ZN10layer_norm31ln_parallel_residual_bwd_kernelINS_13Kernel_traitsI6__halfS2_fS2_fjLj7168ELj1ELj1ELj8ELj8ENS_18Kernel_traits_baseILj7168ES2_S2_fS2_fjLj256EEEEELb1ELb1ELb1EEEvNS_9BwdParamsE:
.text._ZN10layer_norm31ln_parallel_residual_bwd_kernelINS_13Kernel_traitsI6__halfS2_fS2_fjLj7168ELj1ELj1ELj8ELj8ENS_18Kernel_traits_baseILj7168ES2_S2_fS2_fjLj256EEEEELb1ELb1ELb1EEEvNS_9BwdParamsE:
        /* <DEDUP_REMOVED lines=36> */
.L_x_2442:
[----:B------:R-:W-:-:S05]  /*0240*/  IMAD.SHL.U32 R0, R2, 0x8, RZ ;  /* 0x0000000802007824 */ /* 0x000fca00078e00ff */
[----:B------:R-:W-:-:S04]  /*0250*/  LOP3.LUT R0, R0, 0x7f8, RZ, 0xc0, !PT ;  /* 0x000007f800007812 */ /* 0x000fc800078ec0ff */
[----:B------:R-:W-:-:S04]  /*0260*/  IADD3 R8, P0, R0, c[0x0][0x1b0], RZ ;  /* 0x00006c0000087a10 */ /* 0x000fc80007f1e0ff */
[----:B------:R-:W-:-:S05]  /*0270*/  IADD3.X R9, RZ, c[0x0][0x1b4], RZ, P0, !PT ;  /* 0x00006d00ff097a10 */ /* 0x000fca00007fe4ff */
[----:B------:R-:W2:Y:S04]  /*0280*/  LDG.E.64 R4, [R8.64] ;  /* 0x0000000408047981 */ /* 0x000ea8000c1e1b00 */
[----:B------:R-:W3:Y:S04]  /*0290*/  LDG.E.64 R6, [R8.64+0x800] ;  /* 0x0008000408067981 */ /* 0x000ee8000c1e1b00 */
[----:B------:R-:W4:Y:S04]  /*02a0*/  LDG.E.64 R10, [R8.64+0x1000] ;  /* 0x00100004080a7981 */ /* 0x000f28000c1e1b00 */
        /* <DEDUP_REMOVED lines=45> */
[----:B0-----:R-:W-:Y:S01]  /*0580*/  HADD2.F32 R8, -RZ, R11.H0_H0 ;  /* 0x2000000bff087230 */ /* 0x001fe20000004100 */
        /* <DEDUP_REMOVED lines=16> */
[----:B------:R-:W-:Y:S01]  /*0690*/  CS2R R18, SRZ ;  /* 0x0000000000127805 */ /* 0x000fe2000001ff00 */
        /* <DEDUP_REMOVED lines=15> */
.L_x_2454:
[----:B------:R-:W-:Y:S01]  /*0790*/  IMAD R80, R38, c[0x0][0x168], RZ ;  /* 0x00005a0026507a24 */ /* 0x000fe200078e02ff */
[----:B------:R-:W-:Y:S01]  /*07a0*/  LOP3.LUT R82, R2, 0xff, RZ, 0xc0, !PT ;  /* 0x000000ff02527812 */ /* 0x000fe200078ec0ff */
[----:B------:R-:W-:Y:S01]  /*07b0*/  IMAD.MOV.U32 R165, RZ, RZ, 0x4 ;  /* 0x00000004ffa57424 */ /* 0x000fe200078e00ff */
[----:B------:R-:W-:Y:S02]  /*07c0*/  MOV R146, 0x8 ;  /* 0x0000000800927802 */ /* 0x000fe40000000f00 */
        /* <DEDUP_REMOVED lines=59> */
[----:B------:R-:W-:Y:S02]  /*0b80*/  @P1 IADD3 R166, P0, R194, c[0x0][0x198], RZ ;  /* 0x00006600c2a61a10 */ /* 0x000fe40007f1e0ff */
[----:B------:R-:W-:Y:S01]  /*0b90*/  SHF.R.U32.HI R196, RZ, 0x1e, R190 ;  /* 0x0000001effc47819 */ /* 0x000fe200000116be */
[----:B------:R-:W-:Y:S01]  /*0ba0*/  IMAD.SHL.U32 R170, R191, 0x4, RZ ;  /* 0x00000004bfaa7824 */ /* 0x000fe200078e00ff */
[----:B------:R-:W-:Y:S01]  /*0bb0*/  @P1 IADD3.X R167, R199, c[0x0][0x19c], RZ, P0, !PT ;  /* 0x00006700c7a71a10 */ /* 0x000fe200007fe4ff */
[----:B------:R0:W5:Y:S01]  /*0bc0*/  LDG.E R201, [R160.64] ;  /* 0x00000004a0c97981 */ /* 0x000162000c1e1900 */
[----:B------:R-:W-:-:S02]  /*0bd0*/  @P1 IADD3 R172, P0, R195, c[0x0][0x198], RZ ;  /* 0x00006600c3ac1a10 */ /* 0x000fc40007f1e0ff */
[----:B------:R-:W-:Y:S01]  /*0be0*/  SHF.L.U32 R204, R116, 0x2, RZ ;  /* 0x0000000274cc7819 */ /* 0x000fe200000006ff */
[----:B------:R-:W-:Y:S01]  /*0bf0*/  IMAD.SHL.U32 R197, R188, 0x4, RZ ;  /* 0x00000004bcc57824 */ /* 0x000fe200078e00ff */
[----:B------:R-:W-:Y:S01]  /*0c00*/  @P1 IADD3.X R173, R196, c[0x0][0x19c], RZ, P0, !PT ;  /* 0x00006700c4ad1a10 */ /* 0x000fe200007fe4ff */
[----:B------:R1:W5:Y:S01]  /*0c10*/  @P1 LDG.E R118, [R162.64] ;  /* 0x00000004a2761981 */ /* 0x000362000c1e1900 */
[----:B------:R-:W-:Y:S02]  /*0c20*/  SHF.R.U32.HI R205, RZ, 0x1e, R116 ;  /* 0x0000001effcd7819 */ /* 0x000fe40000011674 */
[----:B0-----:R-:W-:Y:S02]  /*0c30*/  @P1 IADD3 R160, P0, R204, c[0x0][0x198], RZ ;  /* 0x00006600cca01a10 */ /* 0x001fe40007f1e0ff */
[----:B------:R-:W-:Y:S01]  /*0c40*/  SHF.R.U32.HI R171, RZ, 0x1e, R191 ;  /* 0x0000001effab7819 */ /* 0x000fe200000116bf */
        /* <DEDUP_REMOVED lines=59> */
[----:B--2---:R-:W-:Y:S01]  /*1000*/  FSEL R204, R202, RZ, !P0 ;  /* 0x000000ffcacc7208 */ /* 0x004fe20004000000 */
[----:B---3--:R-:W-:Y:S01]  /*1010*/  IMAD.MOV.U32 R166, RZ, RZ, R158 ;  /* 0x000000ffffa67224 */ /* 0x008fe200078e009e */
[----:B------:R-:W-:Y:S02]  /*1020*/  SHF.R.U64 R215, R158, 0x10, R159 ;  /* 0x000000109ed77819 */ /* 0x000fe4000000129f */
[----:B------:R-:W-:Y:S02]  /*1030*/  MOV R170, R159 ;  /* 0x0000009f00aa7202 */ /* 0x000fe40000000f00 */
[----:B------:R-:W-:Y:S01]  /*1040*/  HADD2.F32 R166, -RZ, R166.H0_H0 ;  /* 0x200000a6ffa67230 */ /* 0x000fe20000004100 */
[--C-:B----4-:R-:W-:Y:S02]  /*1050*/  FADD.FTZ R207, R82, -R204.reuse ;  /* 0x800000cc52cf7221 */ /* 0x110fe40000010000 */
[----:B------:R-:W-:Y:S02]  /*1060*/  FADD.FTZ R205, R81, -R204 ;  /* 0x800000cc51cd7221 */ /* 0x000fe40000010000 */
[----:B------:R-:W-:-:S02]  /*1070*/  IMAD.MOV.U32 R82, RZ, RZ, R156 ;  /* 0x000000ffff527224 */ /* 0x000fc400078e009c */
[----:B------:R-:W-:Y:S01]  /*1080*/  FADD.FTZ R219, R80, -R204 ;  /* 0x800000cc50db7221 */ /* 0x000fe20000010000 */
[----:B------:R-:W-:Y:S01]  /*1090*/  HADD2.F32 R215, -RZ, R215.H0_H0 ;  /* 0x200000d7ffd77230 */ /* 0x000fe20000004100 */
[C---:B------:R-:W-:Y:S02]  /*10a0*/  FADD.FTZ R203, -R204.reuse, R84 ;  /* 0x00000054cccb7221 */ /* 0x040fe40000010100 */
[C---:B0-----:R-:W-:Y:S02]  /*10b0*/  FADD.FTZ R169, -R204.reuse, R88 ;  /* 0x00000058cca97221 */ /* 0x041fe40000010100 */
[----:B------:R-:W-:Y:S01]  /*10c0*/  FADD.FTZ R161, -R204, R90 ;  /* 0x0000005acca17221 */ /* 0x000fe20000010100 */
[----:B------:R-:W-:Y:S01]  /*10d0*/  HADD2.F32 R90, -RZ, R82.H0_H0 ;  /* 0x20000052ff5a7230 */ /* 0x000fe20000004100 */
[----:B------:R-:W-:Y:S02]  /*10e0*/  IMAD.MOV.U32 R88, RZ, RZ, R152 ;  /* 0x000000ffff587224 */ /* 0x000fe400078e0098 */
[----:B------:R-:W-:-:S02]  /*10f0*/  FMUL.FTZ R217, R3, R166 ;  /* 0x000000a603d97220 */ /* 0x000fc40000410000 */
[C---:B------:R-:W-:Y:S02]  /*1100*/  FMUL.FTZ R218, R192.reuse, R205 ;  /* 0x000000cdc0da7220 */ /* 0x040fe40000410000 */
[C---:B------:R-:W-:Y:S02]  /*1110*/  FMUL.FTZ R208, R192.reuse, R203 ;  /* 0x000000cbc0d07220 */ /* 0x040fe40000410000 */
[----:B------:R-:W-:Y:S01]  /*1120*/  FMUL.FTZ R219, R192, R219 ;  /* 0x000000dbc0db7220 */ /* 0x000fe20000410000 */
[----:B------:R-:W-:Y:S01]  /*1130*/  SHF.R.U32.HI R202, RZ, 0x10, R159 ;  /* 0x00000010ffca7819 */ /* 0x000fe2000001169f */
[C---:B-1----:R-:W-:Y:S01]  /*1140*/  FADD.FTZ R163, -R204.reuse, R89 ;  /* 0x00000059cca37221 */ /* 0x042fe20000010100 */
[----:B------:R-:W-:Y:S01]  /*1150*/  HADD2.F32 R213, -RZ, R170.H0_H0 ;  /* 0x200000aaffd57230 */ /* 0x000fe20000004100 */
[----:B------:R-:W-:Y:S01]  /*1160*/  FADD.FTZ R89, -R204, R96 ;  /* 0x00000060cc597221 */ /* 0x000fe20000010100 */
[----:B------:R-:W-:Y:S01]  /*1170*/  HADD2.F32 R96, -RZ, R88.H0_H0 ;  /* 0x20000058ff607230 */ /* 0x000fe20000004100 */
        /* <DEDUP_REMOVED lines=9> */
[----:B------:R-:W-:Y:S01]  /*1210*/  HADD2.F32 R80, -RZ, R202.H0_H0 ;  /* 0x200000caff507230 */ /* 0x000fe20000004100 */
[----:B------:R-:W-:Y:S01]  /*1220*/  FADD.FTZ R127, R213, R127 ;  /* 0x0000007fd57f7221 */ /* 0x000fe20000010000 */
[----:B------:R-:W-:Y:S01]  /*1230*/  SHF.R.U64 R172, R156, 0x10, R157 ;  /* 0x000000109cac7819 */ /* 0x000fe2000000129d */
[-C--:B------:R-:W-:Y:S01]  /*1240*/  FFMA.FTZ R128, R216, R213.reuse, R128 ;  /* 0x000000d5d8807223 */ /* 0x080fe20000010080 */
[----:B------:R-:W-:Y:S01]  /*1250*/  MOV R84, R154 ;  /* 0x0000009a00547202 */ /* 0x000fe20000000f00 */
[----:B------:R-:W-:Y:S01]  /*1260*/  FADD.FTZ R209, R83, -R204 ;  /* 0x800000cc53d17221 */ /* 0x000fe20000010000 */
[----:B------:R-:W-:Y:S01]  /*1270*/  SHF.R.U64 R162, R154, 0x10, R155 ;  /* 0x000000109aa27819 */ /* 0x000fe2000000129b */
[----:B------:R-:W-:Y:S01]  /*1280*/  FMUL.FTZ R213, R4, R213 ;  /* 0x000000d504d57220 */ /* 0x000fe20000410000 */
[----:B------:R-:W-:Y:S01]  /*1290*/  SHF.R.U64 R156, R150, 0x10, R151 ;  /* 0x00000010969c7819 */ /* 0x000fe20000001297 */
[----:B------:R-:W-:Y:S01]  /*12a0*/  FADD.FTZ R88, R88, R215 ;  /* 0x000000d758587221 */ /* 0x000fe20000010000 */
[----:B------:R-:W-:Y:S01]  /*12b0*/  SHF.R.U32.HI R154, RZ, 0x10, R151 ;  /* 0x00000010ff9a7819 */ /* 0x000fe20000011697 */
[----:B------:R-:W-:Y:S01]  /*12c0*/  FFMA.FTZ R90, R218, R215, R90 ;  /* 0x000000d7da5a7223 */ /* 0x000fe2000001005a */
[----:B------:R-:W-:Y:S01]  /*12d0*/  SHF.R.U32.HI R168, RZ, 0x10, R155 ;  /* 0x00000010ffa87819 */ /* 0x000fe2000001169b */
[----:B------:R-:W-:Y:S01]  /*12e0*/  FADD.FTZ R171, -R204, R86 ;  /* 0x00000056ccab7221 */ /* 0x000fe20000010100 */
[----:B------:R-:W-:Y:S01]  /*12f0*/  SHF.R.U64 R225, R152, 0x10, R153 ;  /* 0x0000001098e17819 */ /* 0x000fe20000001299 */
[----:B------:R-:W-:-:S02]  /*1300*/  IMAD.MOV.U32 R221, RZ, RZ, R151 ;  /* 0x000000ffffdd7224 */ /* 0x000fc400078e0097 */
[----:B------:R-:W-:Y:S01]  /*1310*/  IMAD.MOV.U32 R86, RZ, RZ, R155 ;  /* 0x000000ffff567224 */ /* 0x000fe200078e009b */
[----:B------:R-:W-:Y:S01]  /*1320*/  SHF.R.U64 R155, R148, 0x10, R149 ;  /* 0x00000010949b7819 */ /* 0x000fe20000001295 */
[C---:B------:R-:W-:Y:S01]  /*1330*/  FADD.FTZ R151, -R204.reuse, R98 ;  /* 0x00000062cc977221 */ /* 0x040fe20000010100 */
[----:B------:R-:W-:Y:S01]  /*1340*/  MOV R98, R148 ;  /* 0x0000009400627202 */ /* 0x000fe20000000f00 */
[----:B------:R-:W-:Y:S01]  /*1350*/  FADD.FTZ R173, -R204, R85 ;  /* 0x00000055ccad7221 */ /* 0x000fe20000010100 */
[--C-:B------:R-:W-:Y:S01]  /*1360*/  SHF.R.U32.HI R148, RZ, 0x10, R149.reuse ;  /* 0x00000010ff947819 */ /* 0x100fe20000011695 */
[----:B------:R-:W-:Y:S02]  /*1370*/  IMAD.MOV.U32 R152, RZ, RZ, R150 ;  /* 0x000000ffff987224 */ /* 0x000fe400078e0096 */
[----:B------:R-:W-:Y:S01]  /*1380*/  IMAD.MOV.U32 R150, RZ, RZ, R149 ;  /* 0x000000ffff967224 */ /* 0x000fe200078e0095 */
[----:B------:R-:W-:Y:S01]  /*1390*/  HADD2.F32 R149, -RZ, R162.H0_H0 ;  /* 0x200000a2ff957230 */ /* 0x000fe20000004100 */
[----:B------:R-:W-:-:S02]  /*13a0*/  FMUL.FTZ R214, R192, R209 ;  /* 0x000000d1c0d67220 */ /* 0x000fc40000410000 */
[----:B------:R-:W-:Y:S02]  /*13b0*/  FMUL.FTZ R211, R43, R80 ;  /* 0x000000502bd37220 */ /* 0x000fe40000410000 */
[----:B------:R-:W-:Y:S02]  /*13c0*/  FADD.FTZ R88, R88, R213 ;  /* 0x000000d558587221 */ /* 0x000fe40000010000 */
[----:B------:R-:W-:Y:S01]  /*13d0*/  FFMA.FTZ R90, R216, R213, R90 ;  /* 0x000000d5d85a7223 */ /* 0x000fe2000001005a */
[----:B------:R-:W-:Y:S01]  /*13e0*/  HADD2.F32 R209, -RZ, R172.H0_H0 ;  /* 0x200000acffd17230 */ /* 0x000fe20000004100 */
[----:B------:R-:W-:Y:S02]  /*13f0*/  IMAD.MOV.U32 R158, RZ, RZ, R157 ;  /* 0x000000ffff9e7224 */ /* 0x000fe400078e009d */
[C---:B------:R-:W-:Y:S02]  /*1400*/  FMUL.FTZ R202, R192.reuse, R163 ;  /* 0x000000a3c0ca7220 */ /* 0x040fe40000410000 */
[----:B------:R-:W-:-:S02]  /*1410*/  FMUL.FTZ R212, R192, R173 ;  /* 0x000000adc0d47220 */ /* 0x000fc40000410000 */
[----:B------:R-:W-:Y:S02]  /*1420*/  FADD.FTZ R88, R88, R211 ;  /* 0x000000d358587221 */ /* 0x000fe40000010000 */
[----:B------:R-:W-:Y:S01]  /*1430*/  FFMA.FTZ R90, R214, R211, R90 ;  /* 0x000000d3d65a7223 */ /* 0x000fe2000001005a */
[----:B------:R-:W-:Y:S01]  /*1440*/  SHF.R.U32.HI R164, RZ, 0x10, R157 ;  /* 0x00000010ffa47819 */ /* 0x000fe2000001169d */
[----:B------:R-:W-:Y:S01]  /*1450*/  FMUL.FTZ R210, R192, R171 ;  /* 0x000000abc0d27220 */ /* 0x000fe20000410000 */
[----:B------:R-:W-:Y:S01]  /*1460*/  HADD2.F32 R207, -RZ, R158.H0_H0 ;  /* 0x2000009effcf7230 */ /* 0x000fe20000004100 */
[----:B------:R-:W-:Y:S02]  /*1470*/  FADD.FTZ R140, R149, R140 ;  /* 0x0000008c958c7221 */ /* 0x000fe40000010000 */
[-C--:B------:R-:W-:Y:S02]  /*1480*/  FFMA.FTZ R141, R202, R149.reuse, R141 ;  /* 0x00000095ca8d7223 */ /* 0x080fe4000001008d */
[----:B------:R-:W-:-:S02]  /*1490*/  FMUL.FTZ R171, R46, R149 ;  /* 0x000000952eab7220 */ /* 0x000fc40000410000 */
[----:B------:R-:W-:Y:S02]  /*14a0*/  FADD.FTZ R132, R209, R132 ;  /* 0x00000084d1847221 */ /* 0x000fe40000010000 */
[----:B------:R-:W-:Y:S02]  /*14b0*/  FFMA.FTZ R133, R212, R209, R133 ;  /* 0x000000d1d4857223 */ /* 0x000fe40000010085 */
[----:B------:R-:W-:Y:S01]  /*14c0*/  FMUL.FTZ R149, R192, R89 ;  /* 0x00000059c0957220 */ /* 0x000fe20000410000 */
[----:B------:R-:W-:Y:S01]  /*14d0*/  SHF.R.U32.HI R160, RZ, 0x10, R153 ;  /* 0x00000010ffa07819 */ /* 0x000fe20000011699 */
[----:B------:R-:W-:Y:S01]  /*14e0*/  FADD.FTZ R159, -R204, R91 ;  /* 0x0000005bcc9f7221 */ /* 0x000fe20000010100 */
[----:B------:R-:W-:Y:S01]  /*14f0*/  MOV R91, R153 ;  /* 0x00000099005b7202 */ /* 0x000fe20000000f00 */
[----:B------:R-:W-:Y:S02]  /*1500*/  FMUL.FTZ R209, R44, R209 ;  /* 0x000000d12cd17220 */ /* 0x000fe40000410000 */
[----:B------:R-:W-:-:S02]  /*1510*/  FADD.FTZ R88, R88, R205 ;  /* 0x000000cd58587221 */ /* 0x000fc40000010000 */
[----:B------:R-:W-:Y:S02]  /*1520*/  FFMA.FTZ R89, R208, R205, R90 ;  /* 0x000000cdd0597223 */ /* 0x000fe4000001005a */
[----:B------:R-:W-:Y:S01]  /*1530*/  FADD.FTZ R153, -R204, R92 ;  /* 0x0000005ccc997221 */ /* 0x000fe20000010100 */
[----:B------:R-:W-:Y:S01]  /*1540*/  HADD2.F32 R92, -RZ, R164.H0_H0 ;  /* 0x200000a4ff5c7230 */ /* 0x000fe20000004100 */
[----:B------:R-:W-:Y:S02]  /*1550*/  FADD.FTZ R134, R207, R134 ;  /* 0x00000086cf867221 */ /* 0x000fe40000010000 */
[-C--:B------:R-:W-:Y:S02]  /*1560*/  FFMA.FTZ R135, R210, R207.reuse, R135 ;  /* 0x000000cfd2877223 */ /* 0x080fe40000010087 */
[----:B------:R-:W-:Y:S02]  /*1570*/  FADD.FTZ R167, -R204, R87 ;  /* 0x00000057cca77221 */ /* 0x000fe40000010100 */
[----:B------:R-:W-:-:S02]  /*1580*/  FMUL.FTZ R207, R6, R207 ;  /* 0x000000cf06cf7220 */ /* 0x000fc40000410000 */
[----:B------:R-:W-:Y:S02]  /*1590*/  FADD.FTZ R88, R88, R209 ;  /* 0x000000d158587221 */ /* 0x000fe40000010000 */
[----:B------:R-:W-:Y:S02]  /*15a0*/  FFMA.FTZ R89, R212, R209, R89 ;  /* 0x000000d1d4597223 */ /* 0x000fe40000010059 */
[----:B------:R-:W-:Y:S01]  /*15b0*/  FADD.FTZ R165, -R204, R94 ;  /* 0x0000005ecca57221 */ /* 0x000fe20000010100 */
[----:B------:R-:W-:Y:S01]  /*15c0*/  HADD2.F32 R94, -RZ, R84.H0_H0 ;  /* 0x20000054ff5e7230 */ /* 0x000fe20000004100 */
[----:B------:R-:W-:Y:S02]  /*15d0*/  FMUL.FTZ R206, R192, R167 ;  /* 0x000000a7c0ce7220 */ /* 0x000fe40000410000 */
[----:B------:R-:W-:Y:S02]  /*15e0*/  FMUL.FTZ R203, R45, R92 ;  /* 0x0000005c2dcb7220 */ /* 0x000fe40000410000 */
[----:B------:R-:W-:-:S02]  /*15f0*/  FADD.FTZ R88, R88, R207 ;  /* 0x000000cf58587221 */ /* 0x000fc40000010000 */
[----:B------:R-:W-:Y:S02]  /*1600*/  FFMA.FTZ R89, R210, R207, R89 ;  /* 0x000000cfd2597223 */ /* 0x000fe40000010059 */
        /* <DEDUP_REMOVED lines=13> */
[----:B------:R-:W-:Y:S02]  /*16e0*/  FMUL.FTZ R173, R7, R94 ;  /* 0x0000005e07ad7220 */ /* 0x000fe40000410000 */
[----:B------:R-:W-:Y:S02]  /*16f0*/  FADD.FTZ R88, R88, R203 ;  /* 0x000000cb58587221 */ /* 0x000fe40000010000 */
[----:B------:R-:W-:Y:S01]  /*1700*/  FFMA.FTZ R89, R206, R203, R89 ;  /* 0x000000cbce597223 */ /* 0x000fe20000010059 */
[----:B------:R-:W-:Y:S01]  /*1710*/  HADD2.F32 R223, -RZ, R86.H0_H0 ;  /* 0x20000056ffdf7230 */ /* 0x000fe20000004100 */
[----:B------:R-:W-:Y:S01]  /*1720*/  FADD.FTZ R88, R88, R173 ;  /* 0x000000ad58587221 */ /* 0x000fe20000010000 */
[----:B------:R-:W-:Y:S01]  /*1730*/  HADD2.F32 R152, -RZ, R152.H0_H0 ;  /* 0x20000098ff987230 */ /* 0x000fe20000004100 */
        /* <DEDUP_REMOVED lines=26> */
[----:B------:R-:W-:Y:S02]  /*18e0*/  FMUL.FTZ R161, R9, R96 ;  /* 0x0000006009a17220 */ /* 0x000fe40000410000 */
[----:B------:R-:W-:Y:S02]  /*18f0*/  FADD.FTZ R86, R93, R168 ;  /* 0x000000a85d567221 */ /* 0x000fe40000010000 */
[----:B------:R-:W-:Y:S01]  /*1900*/  FFMA.FTZ R89, R170, R168, R89 ;  /* 0x000000a8aa597223 */ /* 0x000fe20000010059 */
[----:B------:R-:W-:Y:S01]  /*1910*/  HADD2.F32 R227, -RZ, R91.H0_H0 ;  /* 0x2000005bffe37230 */ /* 0x000fe20000004100 */
[----:B------:R-:W-:Y:S02]  /*1920*/  FMUL.FTZ R154, R192, R87 ;  /* 0x00000057c09a7220 */ /* 0x000fe40000410000 */
[----:B------:R-:W-:-:S02]  /*1930*/  FMUL.FTZ R167, R108, R225 ;  /* 0x000000e16ca77220 */ /* 0x000fc40000410000 */
[----:B------:R-:W-:Y:S02]  /*1940*/  FADD.FTZ R86, R86, R161 ;  /* 0x000000a156567221 */ /* 0x000fe40000010000 */
[----:B------:R-:W-:Y:S01]  /*1950*/  FFMA.FTZ R87, R162, R161, R89 ;  /* 0x000000a1a2577223 */ /* 0x000fe20000010059 */
[----:B------:R-:W-:Y:S01]  /*1960*/  HADD2.F32 R160, -RZ, R160.H0_H0 ;  /* 0x200000a0ffa07230 */ /* 0x000fe20000004100 */
        /* <DEDUP_REMOVED lines=16> */
[-C--:B------:R-:W-:Y:S01]  /*1a70*/  FFMA.FTZ R25, R159, R158.reuse, R25 ;  /* 0x0000009e9f197223 */ /* 0x080fe20000010019 */
[----:B------:R-:W-:Y:S01]  /*1a80*/  SHF.R.U32.HI R102, RZ, 0x10, R147 ;  /* 0x00000010ff667819 */ /* 0x000fe20000011693 */
        /* <DEDUP_REMOVED lines=8> */
[----:B------:R-:W-:Y:S01]  /*1b10*/  SHF.R.U64 R104, R146, 0x10, R147 ;  /* 0x0000001092687819 */ /* 0x000fe20000001293 */
[----:B------:R-:W-:Y:S01]  /*1b20*/  FADD.FTZ R129, R80, R129 ;  /* 0x0000008150817221 */ /* 0x000fe20000010000 */
[----:B------:R-:W-:Y:S01]  /*1b30*/  MOV R107, R147 ;  /* 0x00000093006b7202 */ /* 0x000fe20000000f00 */
[----:B------:R-:W-:Y:S01]  /*1b40*/  FFMA.FTZ R33, R214, R80, R33 ;  /* 0x00000050d6217223 */ /* 0x000fe20000010021 */
[----:B------:R-:W-:Y:S01]  /*1b50*/  HADD2.F32 R80, -RZ, R102.H0_H0 ;  /* 0x20000066ff507230 */ /* 0x000fe20000004100 */
[----:B------:R-:W-:Y:S01]  /*1b60*/  FMUL.FTZ R102, R192, R85 ;  /* 0x00000055c0667220 */ /* 0x000fe20000410000 */
[----:B------:R-:W-:Y:S01]  /*1b70*/  HADD2.F32 R147, -RZ, R98.H0_H0 ;  /* 0x20000062ff937230 */ /* 0x000fe20000004100 */
[----:B------:R-:W-:-:S02]  /*1b80*/  FADD.FTZ R88, R87, R150 ;  /* 0x0000009657587221 */ /* 0x000fc40000010000 */
[----:B------:R-:W-:Y:S01]  /*1b90*/  FFMA.FTZ R86, R151, R150, R86 ;  /* 0x0000009697567223 */ /* 0x000fe20000010056 */
[----:B------:R-:W-:Y:S01]  /*1ba0*/  HADD2.F32 R155, -RZ, R155.H0_H0 ;  /* 0x2000009bff9b7230 */ /* 0x000fe20000004100 */
[----:B------:R-:W-:Y:S02]  /*1bb0*/  FMUL.FTZ R156, R192, R101 ;  /* 0x00000065c09c7220 */ /* 0x000fe40000410000 */
[----:B------:R-:W-:Y:S02]  /*1bc0*/  FADD.FTZ R32, R84, R32 ;  /* 0x0000002054207221 */ /* 0x000fe40000010000 */
[-C--:B------:R-:W-:Y:S02]  /*1bd0*/  FFMA.FTZ R19, R102, R84.reuse, R19 ;  /* 0x0000005466137223 */ /* 0x080fe40000010013 */
[----:B------:R-:W-:Y:S02]  /*1be0*/  FMUL.FTZ R101, R113, R84 ;  /* 0x0000005471657220 */ /* 0x000fe40000410000 */
[----:B------:R-:W-:-:S02]  /*1bf0*/  FMUL.FTZ R99, R13, R147 ;  /* 0x000000930d637220 */ /* 0x000fc40000410000 */
[----:B------:R-:W-:Y:S02]  /*1c00*/  FADD.FTZ R84, R88, R153 ;  /* 0x0000009958547221 */ /* 0x000fe40000010000 */
[----:B------:R-:W-:Y:S02]  /*1c10*/  FFMA.FTZ R85, R152, R153, R86 ;  /* 0x0000009998557223 */ /* 0x000fe40000010056 */
[----:B------:R-:W-:Y:S02]  /*1c20*/  IMAD.MOV.U32 R100, RZ, RZ, R146 ;  /* 0x000000ffff647224 */ /* 0x000fe400078e0092 */
[----:B------:R-:W-:Y:S02]  /*1c30*/  FADD.FTZ R187, R155, R187 ;  /* 0x000000bb9bbb7221 */ /* 0x000fe40000010000 */
[-C--:B------:R-:W-:Y:S02]  /*1c40*/  FFMA.FTZ R21, R156, R155.reuse, R21 ;  /* 0x0000009b9c157223 */ /* 0x080fe40000010015 */
        /* <DEDUP_REMOVED lines=61> */
.L_x_2455:
        /* <DEDUP_REMOVED lines=18> */
.L_x_2456:
        /* <DEDUP_REMOVED lines=73> */
[----:B------:R0:W-:Y:S01]  /*25d0*/  F2F.F16.F32 R94, R81 ;  /* 0x00000051005e7304 */ /* 0x0001e20000200800 */
[----:B------:R-:W-:Y:S01]  /*25e0*/  LOP3.LUT P5, RZ, R201, 0xff0000, RZ, 0xc0, !PT ;  /* 0x00ff0000c9ff7812 */ /* 0x000fe200078ac0ff */
[-CC-:B------:R-:W-:Y:S01]  /*25f0*/  FFMA.FTZ R212, R212, R91.reuse, R90.reuse ;  /* 0x0000005bd4d47223 */ /* 0x180fe2000001005a */
[----:B------:R-:W-:Y:S01]  /*2600*/  FSEL R93, R97, RZ, P6 ;  /* 0x000000ff615d7208 */ /* 0x000fe20003000000 */
[----:B------:R-:W-:Y:S01]  /*2610*/  FFMA.FTZ R210, R210, R91, R90 ;  /* 0x0000005bd2d27223 */ /* 0x000fe2000001005a */
[----:B------:R-:W-:Y:S01]  /*2620*/  FSEL R89, R95, RZ, P5 ;  /* 0x000000ff5f597208 */ /* 0x000fe20002800000 */
[----:B------:R-:W-:Y:S01]  /*2630*/  FADD.FTZ R209, R209, -R212 ;  /* 0x800000d4d1d17221 */ /* 0x000fe20000010000 */
[----:B------:R-:W-:Y:S01]  /*2640*/  ISETP.NE.U32.AND P5, PT, RZ, c[0x0][0x258], PT ;  /* 0x00009600ff007a0c */ /* 0x000fe20003fa5070 */
[----:B------:R-:W1:Y:S01]  /*2650*/  F2F.F16.F32 R198, R93 ;  /* 0x0000005d00c67304 */ /* 0x000e620000200800 */
[----:B------:R-:W-:Y:S01]  /*2660*/  @P2 LEA R84, P6, R193, c[0x0][0x258], 0x4 ;  /* 0x00009600c1542a11 */ /* 0x000fe200078c20ff */
[----:B------:R-:W-:Y:S01]  /*2670*/  FADD.FTZ R207, R207, -R210 ;  /* 0x800000d2cfcf7221 */ /* 0x000fe20000010000 */
[----:B------:R-:W-:-:S02]  /*2680*/  ISETP.NE.AND.EX P5, PT, RZ, c[0x0][0x25c], PT, P5 ;  /* 0x00009700ff007a0c */ /* 0x000fc40003fa5350 */
[----:B------:R-:W-:Y:S02]  /*2690*/  @P2 LEA.HI.X R85, R193, c[0x0][0x25c], RZ, 0x4, P6 ;  /* 0x00009700c1552a11 */ /* 0x000fe400030f24ff */
[----:B0-----:R-:W-:Y:S01]  /*26a0*/  SEL R81, R82, R77, P5 ;  /* 0x0000004d52517207 */ /* 0x001fe20002800000 */
[----:B------:R1:W0:Y:S01]  /*26b0*/  F2F.F16.F32 R96, R89 ;  /* 0x0000005900607304 */ /* 0x0002220000200800 */
[----:B------:R-:W-:Y:S02]  /*26c0*/  SEL R80, R217, R76, P5 ;  /* 0x0000004cd9507207 */ /* 0x000fe40002800000 */
[----:B------:R-:W-:Y:S02]  /*26d0*/  SEL R82, R213, R78, P5 ;  /* 0x0000004ed5527207 */ /* 0x000fe40002800000 */
[----:B------:R-:W-:Y:S02]  /*26e0*/  SEL R83, R92, R79, P5 ;  /* 0x0000004f5c537207 */ /* 0x000fe40002800000 */
[----:B------:R-:W-:Y:S01]  /*26f0*/  @P1 LOP3.LUT P6, RZ, R118, 0xff0000, RZ, 0xc0, !PT ;  /* 0x00ff000076ff1812 */ /* 0x000fe200078cc0ff */
[----:B------:R2:W3:Y:S01]  /*2700*/  F2F.F16.F32 R93, R88 ;  /* 0x00000058005d7304 */ /* 0x0004e20000200800 */
[----:B-1----:R-:W-:Y:S01]  /*2710*/  IMAD.U32 R89, R198, 0x10000, RZ ;  /* 0x00010000c6597824 */ /* 0x002fe200078e00ff */
[----:B------:R1:W-:Y:S01]  /*2720*/  @P2 STG.E.128 [R84.64], R80 ;  /* 0x0000005054002986 */ /* 0x0003e2000c101d04 */
[----:B------:R-:W-:-:S02]  /*2730*/  @P1 FSEL R92, R95, RZ, P6 ;  /* 0x000000ff5f5c1208 */ /* 0x000fc40003000000 */
[----:B------:R-:W-:Y:S02]  /*2740*/  @P1 LOP3.LUT P6, RZ, R118, 0xff000000, RZ, 0xc0, !PT ;  /* 0xff00000076ff1812 */ /* 0x000fe400078cc0ff */
[----:B------:R-:W-:Y:S01]  /*2750*/  @P1 F2FP.PACK_AB R95, RZ, R87 ;  /* 0x00000057ff5f123e */ /* 0x000fe200000000ff */
[----:B--2---:R-:W-:Y:S01]  /*2760*/  FMUL.FTZ R88, R192, R209 ;  /* 0x000000d1c0587220 */ /* 0x004fe20000410000 */
[----:B------:R-:W-:Y:S02]  /*2770*/  @P1 F2FP.PACK_AB R92, RZ, R92 ;  /* 0x0000005cff5c123e */ /* 0x000fe400000000ff */
[----:B------:R-:W-:Y:S01]  /*2780*/  @P1 PRMT R130, R95, 0x7610, R130 ;  /* 0x000076105f821816 */ /* 0x000fe20000000082 */
[----:B------:R-:W-:Y:S01]  /*2790*/  @P0 FADD.FTZ R88, R53, R88 ;  /* 0x0000005835580221 */ /* 0x000fe20000010000 */
[----:B------:R-:W-:Y:S02]  /*27a0*/  @P1 PRMT R29, R92, 0x7610, R29 ;  /* 0x000076105c1d1816 */ /* 0x000fe4000000001d */
[----:B-1----:R-:W-:-:S02]  /*27b0*/  SHF.L.U32 R84, R193, 0x3, RZ ;  /* 0x00000003c1547819 */ /* 0x002fc400000006ff */
[----:B------:R-:W-:Y:S01]  /*27c0*/  @P1 F2FP.PACK_AB R85, RZ, R86 ;  /* 0x00000056ff55123e */ /* 0x000fe200000000ff */
[----:B------:R-:W-:Y:S01]  /*27d0*/  IMAD.WIDE.U32 R86, R94, 0x10000, RZ ;  /* 0x000100005e567825 */ /* 0x000fe200078e00ff */
[----:B------:R-:W-:Y:S02]  /*27e0*/  @P1 FSEL R83, R97, RZ, P6 ;  /* 0x000000ff61531208 */ /* 0x000fe40003000000 */
[----:B------:R-:W-:Y:S01]  /*27f0*/  SHF.R.U32.HI R193, RZ, 0x1d, R193 ;  /* 0x0000001dffc17819 */ /* 0x000fe200000116c1 */
[----:B------:R-:W-:Y:S01]  /*2800*/  FMUL.FTZ R94, R88, c[0x0][0x1e8] ;  /* 0x00007a00585e7a20 */ /* 0x000fe20000410000 */
[----:B------:R-:W-:Y:S02]  /*2810*/  IADD3 R82, P6, R84, c[0x0][0x248], RZ ;  /* 0x0000920054527a10 */ /* 0x000fe40007fde0ff */
[----:B------:R-:W-:Y:S02]  /*2820*/  @P1 PRMT R35, R85, 0x7610, R35 ;  /* 0x0000761055231816 */ /* 0x000fe40000000023 */
[----:B------:R-:W-:-:S02]  /*2830*/  @P1 F2FP.PACK_AB R85, RZ, R83 ;  /* 0x00000053ff55123e */ /* 0x000fc400000000ff */
[----:B0-----:R-:W-:Y:S01]  /*2840*/  LOP3.LUT R81, R87, R89, R96, 0xfe, !PT ;  /* 0x0000005957517212 */ /* 0x001fe200078efe60 */
[----:B------:R-:W-:Y:S01]  /*2850*/  FMUL.FTZ R89, R192, R207 ;  /* 0x000000cfc0597220 */ /* 0x000fe20000410000 */
[----:B---3--:R-:W-:Y:S02]  /*2860*/  LOP3.LUT R80, R86, R93, RZ, 0xfc, !PT ;  /* 0x0000005d56507212 */ /* 0x008fe400078efcff */
        /* <DEDUP_REMOVED lines=15> */
.L_x_2446:
[----:B------:R-:W-:Y:S01]  /*2960*/  @P1 LOP3.LUT P6, RZ, R119, 0xff00, RZ, 0xc0, !PT ;  /* 0x0000ff0077ff1812 */ /* 0x000fe200078cc0ff */
[-C--:B------:R-:W-:Y:S01]  /*2970*/  FFMA.FTZ R208, R208, R91.reuse, R90 ;  /* 0x0000005bd0d07223 */ /* 0x080fe2000001005a */
[----:B------:R-:W1:Y:S01]  /*2980*/  F2F.F16.F32 R86, R86 ;  /* 0x0000005600567304 */ /* 0x000e620000200800 */
        /* <DEDUP_REMOVED lines=10> */
[----:B------:R0:W-:Y:S01]  /*2a30*/  F2F.F16.F32 R198, R81 ;  /* 0x0000005100c67304 */ /* 0x0001e20000200800 */
[----:B------:R-:W-:Y:S01]  /*2a40*/  FMUL.FTZ R96, R192, R203 ;  /* 0x000000cbc0607220 */ /* 0x000fe20000410000 */
[----:B------:R-:W-:Y:S01]  /*2a50*/  @P1 FSEL R95, R95, RZ, P6 ;  /* 0x000000ff5f5f1208 */ /* 0x000fe20003000000 */
[----:B------:R-:W-:Y:S01]  /*2a60*/  FMUL.FTZ R93, R205, c[0x0][0x1e8] ;  /* 0x00007a00cd5d7a20 */ /* 0x000fe20000410000 */
[----:B------:R-:W-:Y:S01]  /*2a70*/  @P2 LEA R84, P6, R191, c[0x0][0x258], 0x4 ;  /* 0x00009600bf542a11 */ /* 0x000fe200078c20ff */
[----:B------:R-:W-:Y:S01]  /*2a80*/  @P0 FADD.FTZ R96, R55, R96 ;  /* 0x0000006037600221 */ /* 0x000fe20000010000 */
[----:B------:R-:W-:Y:S01]  /*2a90*/  @P1 F2FP.PACK_AB R95, RZ, R95 ;  /* 0x0000005fff5f123e */ /* 0x000fe200000000ff */
        /* <DEDUP_REMOVED lines=11> */
[----:B------:R2:W3:Y:S01]  /*2b50*/  F2F.F16.F32 R193, R80 ;  /* 0x0000005000c17304 */ /* 0x0004e20000200800 */
[----:B------:R-:W-:Y:S01]  /*2b60*/  FFMA.FTZ R204, R204, R91, R90 ;  /* 0x0000005bcccc7223 */ /* 0x000fe2000001005a */
[----:B------:R-:W-:Y:S01]  /*2b70*/  @P1 FSEL R93, R93, RZ, P6 ;  /* 0x000000ff5d5d1208 */ /* 0x000fe20003000000 */
[----:B------:R-:W-:Y:S01]  /*2b80*/  @P0 FADD.FTZ R92, R57, R92 ;  /* 0x0000005c395c0221 */ /* 0x000fe20000010000 */
[----:B------:R-:W-:Y:S01]  /*2b90*/  LOP3.LUT P6, RZ, R199, 0xff000000, RZ, 0xc0, !PT ;  /* 0xff000000c7ff7812 */ /* 0x000fe200078cc0ff */
[----:B------:R-:W-:Y:S01]  /*2ba0*/  FMUL.FTZ R169, R192, R169 ;  /* 0x000000a9c0a97220 */ /* 0x000fe20000410000 */
[----:B------:R-:W-:Y:S01]  /*2bb0*/  @P1 F2FP.PACK_AB R93, RZ, R93 ;  /* 0x0000005dff5d123e */ /* 0x000fe200000000ff */
[----:B------:R-:W-:Y:S01]  /*2bc0*/  FADD.FTZ R173, R173, -R204 ;  /* 0x800000ccadad7221 */ /* 0x000fe20000010000 */
[----:B------:R-:W-:Y:S01]  /*2bd0*/  FSEL R82, R97, RZ, P6 ;  /* 0x000000ff61527208 */ /* 0x000fe20003000000 */
[----:B0-----:R-:W-:Y:S01]  /*2be0*/  FFMA.FTZ R81, R170, R91, R90 ;  /* 0x0000005baa517223 */ /* 0x001fe2000001005a */
[----:B------:R-:W-:Y:S01]  /*2bf0*/  @P1 LOP3.LUT P6, RZ, R119, 0xff000000, RZ, 0xc0, !PT ;  /* 0xff00000077ff1812 */ /* 0x000fe200078cc0ff */
[----:B------:R-:W-:Y:S01]  /*2c00*/  FMUL.FTZ R201, R92, c[0x0][0x1e8] ;  /* 0x00007a005cc97a20 */ /* 0x000fe20000410000 */
[----:B--2---:R-:W-:Y:S01]  /*2c10*/  SEL R80, R205, R76, P5 ;  /* 0x0000004ccd507207 */ /* 0x004fe20002800000 */
[----:B------:R-:W-:Y:S01]  /*2c20*/  @P0 FADD.FTZ R169, R58, R169 ;  /* 0x000000a93aa90221 */ /* 0x000fe20000010000 */
[----:B------:R-:W0:Y:S01]  /*2c30*/  F2F.F16.F32 R82, R82 ;  /* 0x0000005200527304 */ /* 0x000e220000200800 */
[----:B------:R-:W-:Y:S01]  /*2c40*/  @P1 FSEL R97, R97, RZ, P6 ;  /* 0x000000ff61611208 */ /* 0x000fe20003000000 */
[----:B------:R-:W-:Y:S01]  /*2c50*/  FMUL.FTZ R173, R192, R173 ;  /* 0x000000adc0ad7220 */ /* 0x000fe20000410000 */
[----:B------:R-:W-:Y:S01]  /*2c60*/  LOP3.LUT P6, RZ, R200, 0xff00, RZ, 0xc0, !PT ;  /* 0x0000ff00c8ff7812 */ /* 0x000fe200078cc0ff */
[----:B------:R-:W-:Y:S01]  /*2c70*/  FADD.FTZ R81, R168, -R81 ;  /* 0x80000051a8517221 */ /* 0x000fe20000010000 */
[----:B------:R-:W-:Y:S01]  /*2c80*/  @P1 F2FP.PACK_AB R97, RZ, R97 ;  /* 0x00000061ff61123e */ /* 0x000fe200000000ff */
[----:B------:R-:W-:Y:S01]  /*2c90*/  FMUL.FTZ R203, R169, c[0x0][0x1e8] ;  /* 0x00007a00a9cb7a20 */ /* 0x000fe20000410000 */
[----:B------:R-:W-:Y:S01]  /*2ca0*/  FSEL R83, R201, RZ, P6 ;  /* 0x000000ffc9537208 */ /* 0x000fe20003000000 */
[----:B------:R-:W-:Y:S01]  /*2cb0*/  @P0 FADD.FTZ R173, R56, R173 ;  /* 0x000000ad38ad0221 */ /* 0x000fe20000010000 */
[----:B------:R-:W-:Y:S01]  /*2cc0*/  LOP3.LUT P6, RZ, R200, 0xff0000, RZ, 0xc0, !PT ;  /* 0x00ff0000c8ff7812 */ /* 0x000fe200078cc0ff */
[----:B------:R-:W-:Y:S01]  /*2cd0*/  FMUL.FTZ R172, R192, R81 ;  /* 0x00000051c0ac7220 */ /* 0x000fe20000410000 */
[----:B------:R2:W4:Y:S01]  /*2ce0*/  F2F.F16.F32 R202, R83 ;  /* 0x0000005300ca7304 */ /* 0x0005220000200800 */
        /* <DEDUP_REMOVED lines=13> */
[----:B------:R-:W0:Y:S01]  /*2dc0*/  F2F.F16.F32 R170, R170 ;  /* 0x000000aa00aa7304 */ /* 0x000e220000200800 */
[----:B------:R-:W-:Y:S01]  /*2dd0*/  LOP3.LUT P6, RZ, R200, 0xff000000, RZ, 0xc0, !PT ;  /* 0xff000000c8ff7812 */ /* 0x000fe200078cc0ff */
[----:B------:R1:W-:Y:S01]  /*2de0*/  @P2 STG.E.128 [R84.64], R80 ;  /* 0x0000005054002986 */ /* 0x0003e2000c101d04 */
[----:B------:R-:W-:-:S02]  /*2df0*/  SHF.R.U32.HI R191, RZ, 0x1d, R191 ;  /* 0x0000001dffbf7819 */ /* 0x000fc400000116bf */
[----:B------:R-:W-:Y:S02]  /*2e00*/  LOP3.LUT R87, R87, R171, R198, 0xfe, !PT ;  /* 0x000000ab57577212 */ /* 0x000fe400078efec6 */
[----:B------:R-:W-:Y:S01]  /*2e10*/  @P1 PRMT R35, R93, 0x7610, R35 ;  /* 0x000076105d231816 */ /* 0x000fe20000000023 */
[----:B------:R2:W3:Y:S01]  /*2e20*/  F2F.F16.F32 R171, R168 ;  /* 0x000000a800ab7304 */ /* 0x0004e20000200800 */
[----:B------:R-:W-:Y:S02]  /*2e30*/  @P1 PRMT R36, R97, 0x7610, R36 ;  /* 0x0000761061241816 */ /* 0x000fe40000000024 */
[----:B-1----:R-:W-:Y:S02]  /*2e40*/  @P1 F2FP.PACK_AB R85, RZ, R94 ;  /* 0x0000005eff55123e */ /* 0x002fe400000000ff */
[----:B------:R-:W-:Y:S02]  /*2e50*/  FSEL R94, R193, RZ, P6 ;  /* 0x000000ffc15e7208 */ /* 0x000fe40003000000 */
[----:B------:R-:W-:-:S02]  /*2e60*/  IADD3 R88, P6, R96, c[0x0][0x248], RZ ;  /* 0x0000920060587a10 */ /* 0x000fc40007fde0ff */
[----:B------:R-:W-:Y:S02]  /*2e70*/  @P1 PRMT R130, R85, 0x7610, R130 ;  /* 0x0000761055821816 */ /* 0x000fe40000000082 */
[----:B------:R-:W-:Y:S01]  /*2e80*/  IADD3.X R89, R191, c[0x0][0x24c], RZ, P6, !PT ;  /* 0x00009300bf597a10 */ /* 0x000fe200037fe4ff */
[----:B------:R-:W1:Y:S04]  /*2e90*/  F2F.F16.F32 R94, R94 ;  /* 0x0000005e005e7304 */ /* 0x000e680000200800 */
        /* <DEDUP_REMOVED lines=10> */
.L_x_2447:
[----:B0--34-:R-:W-:Y:S01]  /*2f40*/  @P1 LOP3.LUT P6, RZ, R120, 0xff00, RZ, 0xc0, !PT ;  /* 0x0000ff0078ff1812 */ /* 0x019fe200078cc0ff */
[----:B------:R-:W-:Y:S01]  /*2f50*/  IMAD.WIDE.U32 R80, R202, 0x10000, RZ ;  /* 0x00010000ca507825 */ /* 0x000fe200078e00ff */
[----:B-12---:R-:W-:Y:S02]  /*2f60*/  SHF.L.U32 R87, R94, 0x10, RZ ;  /* 0x000000105e577819 */ /* 0x006fe400000006ff */
[----:B------:R-:W-:Y:S01]  /*2f70*/  @P1 FSEL R88, R201, RZ, P6 ;  /* 0x000000ffc9581208 */ /* 0x000fe20003000000 */
[----:B------:R-:W-:Y:S01]  /*2f80*/  IMAD.SHL.U32 R94, R189, 0x8, RZ ;  /* 0x00000008bd5e7824 */ /* 0x000fe200078e00ff */
[----:B------:R-:W-:Y:S01]  /*2f90*/  @P1 LOP3.LUT P6, RZ, R120, 0xff0000, RZ, 0xc0, !PT ;  /* 0x00ff000078ff1812 */ /* 0x000fe200078cc0ff */
[----:B------:R-:W-:Y:S01]  /*2fa0*/  FFMA.FTZ R166, R166, R91, R90 ;  /* 0x0000005ba6a67223 */ /* 0x000fe2000001005a */
[----:B------:R-:W-:Y:S01]  /*2fb0*/  LOP3.LUT R87, R81, R87, R170, 0xfe, !PT ;  /* 0x0000005751577212 */ /* 0x000fe200078efeaa */
[----:B------:R-:W-:Y:S01]  /*2fc0*/  FFMA.FTZ R165, R165, R91, R90 ;  /* 0x0000005ba5a57223 */ /* 0x000fe2000001005a */
[----:B------:R-:W-:Y:S01]  /*2fd0*/  @P1 FSEL R89, R203, RZ, P6 ;  /* 0x000000ffcb591208 */ /* 0x000fe20003000000 */
[----:B------:R-:W-:Y:S01]  /*2fe0*/  FADD.FTZ R167, R167, -R166 ;  /* 0x800000a6a7a77221 */ /* 0x000fe20000010000 */
[----:B------:R-:W-:Y:S01]  /*2ff0*/  @P2 LEA R84, P6, R189, c[0x0][0x258], 0x4 ;  /* 0x00009600bd542a11 */ /* 0x000fe200078c20ff */
[----:B------:R-:W-:Y:S01]  /*3000*/  FADD.FTZ R165, R164, -R165 ;  /* 0x800000a5a4a57221 */ /* 0x000fe20000010000 */
[----:B------:R-:W-:-:S02]  /*3010*/  LOP3.LUT R86, R80, R171, RZ, 0xfc, !PT ;  /* 0x000000ab50567212 */ /* 0x000fc400078efcff */
[----:B------:R-:W-:Y:S01]  /*3020*/  @P2 LEA.HI.X R85, R189, c[0x0][0x25c], RZ, 0x4, P6 ;  /* 0x00009700bd552a11 */ /* 0x000fe200030f24ff */
[----:B------:R-:W-:Y:S01]  /*3030*/  FMUL.FTZ R93, R192, R165 ;  /* 0x000000a5c05d7220 */ /* 0x000fe20000410000 */
[----:B------:R-:W-:Y:S02]  /*3040*/  @P1 LOP3.LUT P6, RZ, R120, 0xff, RZ, 0xc0, !PT ;  /* 0x000000ff78ff1812 */ /* 0x000fe400078cc0ff */
[----:B------:R-:W-:Y:S01]  /*3050*/  SEL R81, R92, R77, P5 ;  /* 0x0000004d5c517207 */ /* 0x000fe20002800000 */
[----:B------:R-:W-:Y:S01]  /*3060*/  @P0 FADD.FTZ R93, R62, R93 ;  /* 0x0000005d3e5d0221 */ /* 0x000fe20000010000 */
[----:B------:R-:W-:Y:S02]  /*3070*/  SEL R82, R169, R78, P5 ;  /* 0x0000004ea9527207 */ /* 0x000fe40002800000 */
[----:B------:R-:W-:Y:S02]  /*3080*/  SEL R83, R172, R79, P5 ;  /* 0x0000004fac537207 */ /* 0x000fe40002800000 */
[----:B------:R-:W-:-:S02]  /*3090*/  SEL R80, R173, R76, P5 ;  /* 0x0000004cad507207 */ /* 0x000fc40002800000 */
[----:B------:R-:W-:Y:S02]  /*30a0*/  @P1 F2FP.PACK_AB R92, RZ, R88 ;  /* 0x00000058ff5c123e */ /* 0x000fe400000000ff */
[----:B------:R-:W-:Y:S01]  /*30b0*/  @P1 F2FP.PACK_AB R89, RZ, R89 ;  /* 0x00000059ff59123e */ /* 0x000fe200000000ff */
[----:B------:R0:W-:Y:S01]  /*30c0*/  @P2 STG.E.128 [R84.64], R80 ;  /* 0x0000005054002986 */ /* 0x0001e2000c101d04 */
[----:B------:R-:W-:Y:S02]  /*30d0*/  @P1 FSEL R88, R199, RZ, P6 ;  /* 0x000000ffc7581208 */ /* 0x000fe40003000000 */
[----:B------:R-:W-:Y:S02]  /*30e0*/  @P1 LOP3.LUT P6, RZ, R120, 0xff000000, RZ, 0xc0, !PT ;  /* 0xff00000078ff1812 */ /* 0x000fe400078cc0ff */
[----:B------:R-:W-:Y:S02]  /*30f0*/  @P1 PRMT R29, R89, 0x7610, R29 ;  /* 0x00007610591d1816 */ /* 0x000fe4000000001d */
[----:B------:R-:W-:-:S02]  /*3100*/  @P1 FSEL R89, R193, RZ, P6 ;  /* 0x000000ffc1591208 */ /* 0x000fc40003000000 */
[----:B------:R-:W-:Y:S02]  /*3110*/  SHF.R.U32.HI R189, RZ, 0x1d, R189 ;  /* 0x0000001dffbd7819 */ /* 0x000fe400000116bd */
[----:B------:R-:W-:Y:S01]  /*3120*/  @P1 PRMT R130, R92, 0x7610, R130 ;  /* 0x000076105c821816 */ /* 0x000fe20000000082 */
[----:B------:R-:W-:-:S04]  /*3130*/  FMUL.FTZ R92, R192, R167 ;  /* 0x000000a7c05c7220 */ /* 0x000fc80000410000 */
[----:B------:R-:W-:Y:S01]  /*3140*/  @P0 FADD.FTZ R92, R61, R92 ;  /* 0x0000005c3d5c0221 */ /* 0x000fe20000010000 */
[----:B0-----:R-:W-:Y:S02]  /*3150*/  @P1 F2FP.PACK_AB R85, RZ, R88 ;  /* 0x00000058ff55123e */ /* 0x001fe400000000ff */
[----:B------:R-:W-:Y:S02]  /*3160*/  IADD3 R88, P6, R94, c[0x0][0x248], RZ ;  /* 0x000092005e587a10 */ /* 0x000fe40007fde0ff */
[----:B------:R-:W-:Y:S02]  /*3170*/  @P1 F2FP.PACK_AB R80, RZ, R89 ;  /* 0x00000059ff50123e */ /* 0x000fe400000000ff */
        /* <DEDUP_REMOVED lines=16> */
.L_x_2448:
[----:B------:R-:W-:Y:S01]  /*3280*/  @P1 LOP3.LUT P6, RZ, R0, 0xff00, RZ, 0xc0, !PT ;  /* 0x0000ff0000ff1812 */ /* 0x000fe200078cc0ff */
[-C--:B0-----:R-:W-:Y:S01]  /*3290*/  FFMA.FTZ R80, R162, R91.reuse, R90 ;  /* 0x0000005ba2507223 */ /* 0x081fe2000001005a */
[----:B------:R0:W-:Y:S01]  /*32a0*/  F2F.F16.F32 R166, R84 ;  /* 0x0000005400a67304 */ /* 0x0001e20000200800 */
[----:B------:R-:W-:Y:S01]  /*32b0*/  FMUL.FTZ R82, R93, c[0x0][0x1e8] ;  /* 0x00007a005d527a20 */ /* 0x000fe20000410000 */
[----:B------:R-:W-:Y:S01]  /*32c0*/  @P1 FSEL R162, R85, RZ, P6 ;  /* 0x000000ff55a21208 */ /* 0x000fe20003000000 */
[----:B------:R-:W-:Y:S01]  /*32d0*/  FADD.FTZ R161, R161, -R80 ;  /* 0x80000050a1a17221 */ /* 0x000fe20000010000 */
[----:B------:R-:W-:Y:S01]  /*32e0*/  LOP3.LUT P6, RZ, R194, 0xff0000, RZ, 0xc0, !PT ;  /* 0x00ff0000c2ff7812 */ /* 0x000fe200078cc0ff */
[----:B------:R-:W-:Y:S01]  /*32f0*/  FFMA.FTZ R83, R163, R91, R90 ;  /* 0x0000005ba3537223 */ /* 0x000fe2000001005a */
[----:B------:R-:W-:Y:S01]  /*3300*/  @P1 F2FP.PACK_AB R162, RZ, R162 ;  /* 0x000000a2ffa2123e */ /* 0x000fe200000000ff */
[----:B------:R-:W-:Y:S01]  /*3310*/  FMUL.FTZ R163, R192, R161 ;  /* 0x000000a1c0a37220 */ /* 0x000fe20000410000 */
[----:B------:R-:W-:Y:S01]  /*3320*/  FSEL R81, R82, RZ, P6 ;  /* 0x000000ff52517208 */ /* 0x000fe20003000000 */
[----:B------:R-:W-:Y:S01]  /*3330*/  FADD.FTZ R83, R160, -R83 ;  /* 0x80000053a0537221 */ /* 0x000fe20000010000 */
[----:B------:R-:W-:Y:S01]  /*3340*/  @P1 LOP3.LUT P6, RZ, R0, 0xff0000, RZ, 0xc0, !PT ;  /* 0x00ff000000ff1812 */ /* 0x000fe200078cc0ff */
[----:B------:R-:W-:Y:S01]  /*3350*/  @P0 FADD.FTZ R163, R60, R163 ;  /* 0x000000a33ca30221 */ /* 0x000fe20000010000 */
[----:B------:R-:W-:Y:S01]  /*3360*/  F2F.F16.F32 R168, R81 ;  /* 0x0000005100a87304 */ /* 0x000fe20000200800 */
        /* <DEDUP_REMOVED lines=22> */
[----:B------:R1:W-:Y:S01]  /*34d0*/  F2F.F16.F32 R167, R80 ;  /* 0x0000005000a77304 */ /* 0x0003e20000200800 */
        /* <DEDUP_REMOVED lines=10> */
[----:B------:R-:W-:Y:S01]  /*3580*/  @P1 F2FP.PACK_AB R164, RZ, R164 ;  /* 0x000000a4ffa4123e */ /* 0x000fe200000000ff */
[----:B------:R-:W-:Y:S01]  /*3590*/  FADD.FTZ R149, R148, -R149 ;  /* 0x8000009594957221 */ /* 0x000fe20000010000 */
[----:B------:R-:W-:Y:S01]  /*35a0*/  IADD3.X R89, R190, c[0x0][0x24c], RZ, P6, !PT ;  /* 0x00009300be597a10 */ /* 0x000fe200037fe4ff */
[----:B------:R-:W-:Y:S01]  /*35b0*/  FADD.FTZ R165, R155, -R156 ;  /* 0x8000009c9ba57221 */ /* 0x000fe20000010000 */
[----:B------:R-:W-:Y:S01]  /*35c0*/  LOP3.LUT P6, RZ, R196, 0xff00, RZ, 0xc0, !PT ;  /* 0x0000ff00c4ff7812 */ /* 0x000fe200078cc0ff */
[----:B------:R-:W-:Y:S01]  /*35d0*/  FADD.FTZ R97, R153, -R152 ;  /* 0x8000009899617221 */ /* 0x000fe20000010000 */
[----:B------:R2:W3:Y:S01]  /*35e0*/  F2F.F16.F32 R156, R82 ;  /* 0x00000052009c7304 */ /* 0x0004e20000200800 */
        /* <DEDUP_REMOVED lines=11> */
[----:B------:R4:W1:Y:S01]  /*36a0*/  F2F.F16.F32 R170, R83 ;  /* 0x0000005300aa7304 */ /* 0x0008620000200800 */
        /* <DEDUP_REMOVED lines=10> */
[----:B------:R0:W0:Y:S01]  /*3750*/  F2F.F16.F32 R171, R155 ;  /* 0x0000009b00ab7304 */ /* 0x0000220000200800 */
[----:B------:R-:W-:Y:S01]  /*3760*/  FMUL.FTZ R97, R192, R157 ;  /* 0x0000009dc0617220 */ /* 0x000fe20000410000 */
[----:B------:R-:W-:Y:S01]  /*3770*/  @P2 LEA.HI.X R85, R188, c[0x0][0x25c], RZ, 0x4, P6 ;  /* 0x00009700bc552a11 */ /* 0x000fe200030f24ff */
[----:B------:R-:W-:Y:S01]  /*3780*/  FFMA.FTZ R102, R102, R91, R90 ;  /* 0x0000005b66667223 */ /* 0x000fe2000001005a */
[----:B------:R-:W-:Y:S01]  /*3790*/  LOP3.LUT P6, RZ, R196, 0xff, RZ, 0xc0, !PT ;  /* 0x000000ffc4ff7812 */ /* 0x000fe200078cc0ff */
[----:B------:R-:W-:-:S02]  /*37a0*/  FMUL.FTZ R150, R100, c[0x0][0x1e8] ;  /* 0x00007a0064967a20 */ /* 0x000fc40000410000 */
[----:B------:R-:W-:Y:S01]  /*37b0*/  @P0 FADD.FTZ R97, R70, R97 ;  /* 0x0000006146610221 */ /* 0x000fe20000010000 */
[----:B-1----:R-:W-:Y:S01]  /*37c0*/  FSEL R80, R165, RZ, P6 ;  /* 0x000000ffa5507208 */ /* 0x002fe20003000000 */
[----:B------:R-:W-:Y:S01]  /*37d0*/  FMUL.FTZ R99, R192, R99 ;  /* 0x00000063c0637220 */ /* 0x000fe20000410000 */
[----:B------:R-:W-:Y:S01]  /*37e0*/  LOP3.LUT P6, RZ, R196, 0xff000000, RZ, 0xc0, !PT ;  /* 0xff000000c4ff7812 */ /* 0x000fe200078cc0ff */
[----:B------:R-:W-:Y:S01]  /*37f0*/  FADD.FTZ R101, R101, -R102 ;  /* 0x8000006665657221 */ /* 0x000fe20000010000 */
[----:B------:R-:W1:Y:S01]  /*3800*/  F2F.F16.F32 R169, R80 ;  /* 0x0000005000a97304 */ /* 0x000e620000200800 */
[----:B------:R-:W-:Y:S01]  /*3810*/  FFMA.FTZ R104, R104, R91, R90 ;  /* 0x0000005b68687223 */ /* 0x000fe2000001005a */
[----:B------:R-:W-:Y:S01]  /*3820*/  FSEL R81, R152, RZ, P6 ;  /* 0x000000ff98517208 */ /* 0x000fe20003000000 */
[----:B------:R-:W-:Y:S01]  /*3830*/  FMUL.FTZ R148, R97, c[0x0][0x1e8] ;  /* 0x00007a0061947a20 */ /* 0x000fe20000410000 */
[----:B------:R-:W-:Y:S01]  /*3840*/  LOP3.LUT P6, RZ, R197, 0xff00, RZ, 0xc0, !PT ;  /* 0x0000ff00c5ff7812 */ /* 0x000fe200078cc0ff */
[----:B------:R-:W-:-:S02]  /*3850*/  @P0 FADD.FTZ R99, R68, R99 ;  /* 0x0000006344630221 */ /* 0x000fc40000010000 */
[----:B------:R-:W-:Y:S01]  /*3860*/  FMUL.FTZ R102, R192, R101 ;  /* 0x00000065c0667220 */ /* 0x000fe20000410000 */
[----:B--2---:R-:W-:Y:S01]  /*3870*/  FSEL R82, R150, RZ, P6 ;  /* 0x000000ff96527208 */ /* 0x004fe20003000000 */
[-CC-:B------:R-:W-:Y:S01]  /*3880*/  FFMA.FTZ R106, R106, R91.reuse, R90.reuse ;  /* 0x0000005b6a6a7223 */ /* 0x180fe2000001005a */
[----:B------:R-:W-:Y:S01]  /*3890*/  LOP3.LUT P6, RZ, R197, 0xff0000, RZ, 0xc0, !PT ;  /* 0x00ff0000c5ff7812 */ /* 0x000fe200078cc0ff */
[-C--:B------:R-:W-:Y:S01]  /*38a0*/  FFMA.FTZ R157, R103, R91.reuse, R90 ;  /* 0x0000005b679d7223 */ /* 0x080fe2000001005a */
[----:B------:R2:W1:Y:S01]  /*38b0*/  F2F.F16.F32 R172, R81 ;  /* 0x0000005100ac7304 */ /* 0x0004620000200800 */
[----:B------:R-:W-:Y:S01]  /*38c0*/  FADD.FTZ R105, R105, -R104 ;  /* 0x8000006869697221 */ /* 0x000fe20000010000 */
[----:B----4-:R-:W-:Y:S01]  /*38d0*/  FSEL R83, R148, RZ, P6 ;  /* 0x000000ff94537208 */ /* 0x010fe20003000000 */
[----:B------:R-:W-:Y:S01]  /*38e0*/  FFMA.FTZ R91, R147, R91, R90 ;  /* 0x0000005b935b7223 */ /* 0x000fe2000001005a */
[----:B------:R-:W-:Y:S01]  /*38f0*/  LOP3.LUT P6, RZ, R197, 0xff, RZ, 0xc0, !PT ;  /* 0x000000ffc5ff7812 */ /* 0x000fe200078cc0ff */
[----:B------:R-:W-:-:S02]  /*3900*/  FMUL.FTZ R149, R99, c[0x0][0x1e8] ;  /* 0x00007a0063957a20 */ /* 0x000fc40000410000 */
[----:B------:R-:W-:Y:S01]  /*3910*/  @P0 FADD.FTZ R102, R71, R102 ;  /* 0x0000006647660221 */ /* 0x000fe20000010000 */
[----:B------:R4:W1:Y:S01]  /*3920*/  F2F.F16.F32 R173, R82 ;  /* 0x0000005200ad7304 */ /* 0x0008620000200800 */
[----:B------:R-:W-:Y:S01]  /*3930*/  FMUL.FTZ R104, R192, R105 ;  /* 0x00000069c0687220 */ /* 0x000fe20000410000 */
[----:B0-----:R-:W-:Y:S01]  /*3940*/  FSEL R155, R149, RZ, P6 ;  /* 0x000000ff959b7208 */ /* 0x001fe20003000000 */
[----:B------:R-:W-:Y:S01]  /*3950*/  FADD.FTZ R103, R146, -R91 ;  /* 0x8000005b92677221 */ /* 0x000fe20000010000 */
[----:B------:R-:W-:Y:S01]  /*3960*/  LOP3.LUT P6, RZ, R197, 0xff000000, RZ, 0xc0, !PT ;  /* 0xff000000c5ff7812 */ /* 0x000fe200078cc0ff */
[----:B------:R-:W-:Y:S01]  /*3970*/  FADD.FTZ R147, R107, -R106 ;  /* 0x8000006a6b937221 */ /* 0x000fe20000010000 */
[----:B---3--:R-:W-:Y:S01]  /*3980*/  SHF.L.U32 R107, R156, 0x10, RZ ;  /* 0x000000109c6b7819 */ /* 0x008fe200000006ff */
[----:B--2---:R-:W-:Y:S01]  /*3990*/  IMAD.WIDE.U32 R80, R166, 0x10000, RZ ;  /* 0x00010000a6507825 */ /* 0x004fe200078e00ff */
[----:B------:R0:W2:Y:S01]  /*39a0*/  F2F.F16.F32 R156, R83 ;  /* 0x00000053009c7304 */ /* 0x0000a20000200800 */
[----:B----4-:R-:W-:-:S02]  /*39b0*/  SEL R82, R93, R78, P5 ;  /* 0x0000004e5d527207 */ /* 0x010fc40002800000 */
[----:B------:R-:W-:Y:S01]  /*39c0*/  FMUL.FTZ R101, R102, c[0x0][0x1e8] ;  /* 0x00007a0066657a20 */ /* 0x000fe20000410000 */
[----:B------:R-:W-:Y:S01]  /*39d0*/  LOP3.LUT R91, R81, R107, R168, 0xfe, !PT ;  /* 0x0000006b515b7212 */ /* 0x000fe200078efea8 */
[----:B------:R-:W-:Y:S01]  /*39e0*/  @P0 FADD.FTZ R104, R73, R104 ;  /* 0x0000006849680221 */ /* 0x000fe20000010000 */
[----:B------:R-:W-:Y:S01]  /*39f0*/  LOP3.LUT R90, R80, R167, RZ, 0xfc, !PT ;  /* 0x000000a7505a7212 */ /* 0x000fe200078efcff */
[----:B------:R-:W-:Y:S01]  /*3a00*/  FMUL.FTZ R106, R192, R103 ;  /* 0x00000067c06a7220 */ /* 0x000fe20000410000 */
[----:B------:R-:W-:Y:S01]  /*3a10*/  FSEL R107, R101, RZ, P6 ;  /* 0x000000ff656b7208 */ /* 0x000fe20003000000 */
[----:B------:R-:W-:Y:S01]  /*3a20*/  FMUL.FTZ R103, R104, c[0x0][0x1e8] ;  /* 0x00007a0068677a20 */ /* 0x000fe20000410000 */
[----:B------:R-:W-:Y:S01]  /*3a30*/  SEL R81, R92, R77, P5 ;  /* 0x0000004d5c517207 */ /* 0x000fe20002800000 */
[----:B------:R-:W-:Y:S01]  /*3a40*/  @P0 FADD.FTZ R106, R75, R106 ;  /* 0x0000006a4b6a0221 */ /* 0x000fe20000010000 */
[----:B0-----:R-:W-:Y:S01]  /*3a50*/  SEL R83, R160, R79, P5 ;  /* 0x0000004fa0537207 */ /* 0x001fe20002800000 */
[----:B------:R-:W-:Y:S01]  /*3a60*/  FMUL.FTZ R147, R192, R147 ;  /* 0x00000093c0937220 */ /* 0x000fe20000410000 */
[----:B------:R-:W-:Y:S01]  /*3a70*/  SEL R80, R163, R76, P5 ;  /* 0x0000004ca3507207 */ /* 0x000fe20002800000 */
[----:B------:R-:W-:Y:S01]  /*3a80*/  FMUL.FTZ R105, R106, c[0x0][0x1e8] ;  /* 0x00007a006a697a20 */ /* 0x000fe20000410000 */
[----:B------:R-:W-:Y:S01]  /*3a90*/  LOP3.LUT P6, RZ, R195, 0xff00, RZ, 0xc0, !PT ;  /* 0x0000ff00c3ff7812 */ /* 0x000fe200078cc0ff */
[----:B------:R-:W-:Y:S01]  /*3aa0*/  @P0 FADD.FTZ R147, R74, R147 ;  /* 0x000000934a930221 */ /* 0x000fe20000010000 */
[----:B------:R0:W3:Y:S01]  /*3ab0*/  F2F.F16.F32 R160, R107 ;  /* 0x0000006b00a07304 */ /* 0x0000e20000200800 */
[----:B------:R4:W-:Y:S01]  /*3ac0*/  @P2 STG.E.128 [R86.64], R80 ;  /* 0x0000005056002986 */ /* 0x0009e2000c101d04 */
[----:B------:R-:W-:-:S02]  /*3ad0*/  FSEL R92, R103, RZ, P6 ;  /* 0x000000ff675c7208 */ /* 0x000fc40003000000 */
[----:B------:R-:W-:Y:S01]  /*3ae0*/  LOP3.LUT P6, RZ, R195, 0xff000000, RZ, 0xc0, !PT ;  /* 0xff000000c3ff7812 */ /* 0x000fe200078cc0ff */
[----:B------:R1:W-:Y:S03]  /*3af0*/  STG.E.64 [R88.64], R90 ;  /* 0x0000005a58007986 */ /* 0x0003e6000c101b04 */
[----:B------:R5:W1:Y:S01]  /*3b00*/  F2F.F16.F32 R167, R155 ;  /* 0x0000009b00a77304 */ /* 0x000a620000200800 */
[----:B0-----:R-:W-:Y:S01]  /*3b10*/  FMUL.FTZ R107, R147, c[0x0][0x1e8] ;  /* 0x00007a00936b7a20 */ /* 0x001fe20000410000 */
[----:B----4-:R-:W-:Y:S02]  /*3b20*/  FSEL R80, R105, RZ, P6 ;  /* 0x000000ff69507208 */ /* 0x010fe40003000000 */
[----:B------:R-:W-:Y:S02]  /*3b30*/  @P1 F2FP.PACK_AB R87, RZ, R161 ;  /* 0x000000a1ff57123e */ /* 0x000fe400000000ff */
[----:B------:R-:W-:-:S02]  /*3b40*/  @P1 F2FP.PACK_AB R81, RZ, R159 ;  /* 0x0000009fff51123e */ /* 0x000fc400000000ff */
[----:B------:R0:W4:Y:S01]  /*3b50*/  F2F.F16.F32 R161, R92 ;  /* 0x0000005c00a17304 */ /* 0x0001220000200800 */
[----:B------:R-:W-:Y:S02]  /*3b60*/  @P1 LOP3.LUT P6, RZ, R121, 0xff, RZ, 0xc0, !PT ;  /* 0x000000ff79ff1812 */ /* 0x000fe400078cc0ff */
[----:B------:R-:W-:Y:S02]  /*3b70*/  @P1 PRMT R29, R87, 0x7610, R29 ;  /* 0x00007610571d1816 */ /* 0x000fe4000000001d */
[----:B------:R-:W-:Y:S02]  /*3b80*/  @P1 FSEL R146, R165, RZ, P6 ;  /* 0x000000ffa5921208 */ /* 0x000fe40003000000 */
[----:B------:R-:W-:Y:S01]  /*3b90*/  LOP3.LUT P6, RZ, R195, 0xff0000, RZ, 0xc0, !PT ;  /* 0x00ff0000c3ff7812 */ /* 0x000fe200078cc0ff */
[----:B------:R0:W0:Y:S01]  /*3ba0*/  F2F.F16.F32 R159, R80 ;  /* 0x00000050009f7304 */ /* 0x0000220000200800 */
[----:B------:R-:W-:Y:S02]  /*3bb0*/  @P1 PRMT R35, R81, 0x7610, R35 ;  /* 0x0000761051231816 */ /* 0x000fe40000000023 */
[----:B-----5:R-:W-:Y:S01]  /*3bc0*/  FSEL R155, R107, RZ, P6 ;  /* 0x000000ff6b9b7208 */ /* 0x020fe20003000000 */
[----:B------:R-:W-:Y:S05]  /*3bd0*/  @!P1 BRA `(.L_x_2449) ;  /* 0x0000008000009947 */ /* 0x000fea0003800000 */
[----:B-123--:R-:W-:Y:S02]  /*3be0*/  LOP3.LUT R82, R130, 0xffff, RZ, 0xc0, !PT ;  /* 0x0000ffff82527812 */ /* 0x00efe400078ec0ff */
[----:B0-----:R-:W-:-:S02]  /*3bf0*/  IADD3 R80, P6, R158, c[0x0][0x250], RZ ;  /* 0x000094009e507a10 */ /* 0x001fc40007fde0ff */
[----:B------:R-:W-:Y:S01]  /*3c00*/  PRMT R87, R29, 0x5410, R36 ;  /* 0x000054101d577816 */ /* 0x000fe20000000024 */
[----:B------:R-:W-:Y:S01]  /*3c10*/  IMAD.WIDE.U32 R82, R82, 0x10000, RZ ;  /* 0x0001000052527825 */ /* 0x000fe200078e00ff */
[----:B------:R-:W-:-:S04]  /*3c20*/  IADD3.X R81, R190, c[0x0][0x254], RZ, P6, !PT ;  /* 0x00009500be517a10 */ /* 0x000fc800037fe4ff */
[----:B------:R-:W-:Y:S02]  /*3c30*/  LOP3.LUT R83, R87, R83, RZ, 0xfc, !PT ;  /* 0x0000005357537212 */ /* 0x000fe400078efcff */
[----:B------:R-:W-:-:S05]  /*3c40*/  LOP3.LUT R82, R82, 0xffff, R35, 0xf8, !PT ;  /* 0x0000ffff52527812 */ /* 0x000fca00078ef823 */
[----:B------:R0:W-:Y:S02]  /*3c50*/  STG.E.64 [R80.64], R82 ;  /* 0x0000005250007986 */ /* 0x0001e4000c101b04 */
.L_x_2449:
[----:B-123--:R-:W-:Y:S01]  /*3c60*/  FADD.FTZ R157, R98, -R157 ;  /* 0x8000009d629d7221 */ /* 0x00efe20000010000 */
[----:B0-----:R-:W-:Y:S01]  /*3c70*/  SEL R82, R95, R78, P5 ;  /* 0x0000004e5f527207 */ /* 0x001fe20002800000 */
[----:B------:R-:W-:Y:S01]  /*3c80*/  IMAD.WIDE.U32 R86, R173, 0x10000, RZ ;  /* 0x00010000ad567825 */ /* 0x000fe200078e00ff */
[----:B------:R-:W-:Y:S01]  /*3c90*/  LOP3.LUT P6, RZ, R195, 0xff, RZ, 0xc0, !PT ;  /* 0x000000ffc3ff7812 */ /* 0x000fe200078cc0ff */
[----:B------:R-:W0:Y:S01]  /*3ca0*/  F2F.F16.F32 R155, R155 ;  /* 0x0000009b009b7304 */ /* 0x000e220000200800 */
[----:B------:R-:W-:Y:S01]  /*3cb0*/  SHF.L.U32 R89, R159, 0x10, RZ ;  /* 0x000000109f597819 */ /* 0x000fe200000006ff */
[----:B------:R-:W-:Y:S01]  /*3cc0*/  FMUL.FTZ R157, R192, R157 ;  /* 0x0000009dc09d7220 */ /* 0x000fe20000410000 */
[----:B------:R-:W-:Y:S01]  /*3cd0*/  @P1 F2FP.PACK_AB R151, RZ, R151 ;  /* 0x00000097ff97123e */ /* 0x000fe200000000ff */
[----:B------:R-:W-:Y:S01]  /*3ce0*/  IMAD.U32 R83, R160, 0x10000, RZ ;  /* 0x00010000a0537824 */ /* 0x000fe200078e00ff */
[----:B------:R-:W-:Y:S01]  /*3cf0*/  @P1 F2FP.PACK_AB R146, RZ, R146 ;  /* 0x00000092ff92123e */ /* 0x000fe200000000ff */
[----:B------:R-:W-:Y:S01]  /*3d00*/  @P0 FADD.FTZ R157, R72, R157 ;  /* 0x0000009d489d0221 */ /* 0x000fe20000010000 */
[----:B------:R-:W-:Y:S01]  /*3d10*/  @P1 LOP3.LUT P0, RZ, R121, 0xff000000, RZ, 0xc0, !PT ;  /* 0xff00000079ff1812 */ /* 0x000fe2000780c0ff */
[----:B------:R-:W-:Y:S01]  /*3d20*/  IMAD.SHL.U32 R98, R188, 0x8, RZ ;  /* 0x00000008bc627824 */ /* 0x000fe200078e00ff */
[----:B------:R-:W-:Y:S01]  /*3d30*/  LOP3.LUT R87, R87, R83, R156, 0xfe, !PT ;  /* 0x0000005357577212 */ /* 0x000fe200078efe9c */
[----:B------:R-:W-:Y:S01]  /*3d40*/  IMAD.WIDE.U32 R80, R170, 0x10000, RZ ;  /* 0x00010000aa507825 */ /* 0x000fe200078e00ff */
[----:B------:R-:W-:-:S02]  /*3d50*/  SEL R83, R154, R79, P5 ;  /* 0x0000004f9a537207 */ /* 0x000fc40002800000 */
[----:B------:R-:W-:Y:S01]  /*3d60*/  @P1 F2FP.PACK_AB R154, RZ, R94 ;  /* 0x0000005eff9a123e */ /* 0x000fe200000000ff */
[----:B------:R-:W-:Y:S01]  /*3d70*/  IMAD.U32 R93, R172, 0x10000, RZ ;  /* 0x00010000ac5d7824 */ /* 0x000fe200078e00ff */
[----:B------:R-:W-:Y:S01]  /*3d80*/  @P1 FSEL R152, R152, RZ, P0 ;  /* 0x000000ff98981208 */ /* 0x000fe20000000000 */
[----:B----4-:R-:W-:Y:S01]  /*3d90*/  IMAD.WIDE.U32 R90, R161, 0x10000, RZ ;  /* 0x00010000a15a7825 */ /* 0x010fe200078e00ff */
        /* <DEDUP_REMOVED lines=8> */
[----:B------:R-:W-:Y:S01]  /*3e20*/  @P1 F2FP.PACK_AB R152, RZ, R152 ;  /* 0x00000098ff98123e */ /* 0x000fe200000000ff */
        /* <DEDUP_REMOVED lines=10> */
[----:B-1----:R2:W0:Y:S01]  /*3ed0*/  F2F.F16.F32 R85, R96 ;  /* 0x0000006000557304 */ /* 0x0024220000200800 */
        /* <DEDUP_REMOVED lines=9> */
.L_x_2450:
[----:B------:R-:W-:Y:S02]  /*3f70*/  @P1 FSEL R150, R150, RZ, P6 ;  /* 0x000000ff96961208 */ /* 0x000fe40003000000 */
        /* <DEDUP_REMOVED lines=15> */
[----:B------:R-:W-:Y:S02]  /*4070*/  SHF.L.U32 R91, R117, 0x3, RZ ;  /* 0x00000003755b7819 */ /* 0x000fe400000006ff */
[----:B------:R-:W-:Y:S02]  /*4080*/  @P1 FSEL R149, R149, RZ, P0 ;  /* 0x000000ff95951208 */ /* 0x000fe40000000000 */
[----:B------:R-:W-:Y:S02]  /*4090*/  @P1 F2FP.PACK_AB R150, RZ, R150 ;  /* 0x00000096ff96123e */ /* 0x000fe400000000ff */
[----:B------:R-:W-:-:S02]  /*40a0*/  @P1 F2FP.PACK_AB R148, RZ, R148 ;  /* 0x00000094ff94123e */ /* 0x000fc400000000ff */
[----:B------:R-:W-:Y:S02]  /*40b0*/  @P1 F2FP.PACK_AB R149, RZ, R149 ;  /* 0x00000095ff95123e */ /* 0x000fe400000000ff */
[----:B------:R-:W-:Y:S02]  /*40c0*/  @P1 F2FP.PACK_AB R101, RZ, R101 ;  /* 0x00000065ff65123e */ /* 0x000fe400000000ff */
[----:B0-----:R-:W-:Y:S02]  /*40d0*/  IADD3 R84, P6, R90, c[0x0][0x248], RZ ;  /* 0x000092005a547a10 */ /* 0x001fe40007fde0ff */
[----:B--2---:R-:W-:Y:S02]  /*40e0*/  SHF.R.U32.HI R92, RZ, 0x1d, R117 ;  /* 0x0000001dff5c7819 */ /* 0x004fe40000011675 */
[----:B------:R-:W-:Y:S02]  /*40f0*/  IADD3.X R85, R116, c[0x0][0x24c], RZ, P6, !PT ;  /* 0x0000930074557a10 */ /* 0x000fe400037fe4ff */
[----:B------:R-:W-:-:S02]  /*4100*/  IADD3 R80, P0, R91, c[0x0][0x248], RZ ;  /* 0x000092005b507a10 */ /* 0x000fc40007f1e0ff */
[----:B------:R-:W-:Y:S01]  /*4110*/  @P2 LEA R82, P6, R117, c[0x0][0x258], 0x4 ;  /* 0x0000960075522a11 */ /* 0x000fe200078c20ff */
[----:B------:R0:W-:Y:S01]  /*4120*/  STG.E.64 [R84.64], R86 ;  /* 0x0000005654007986 */ /* 0x0001e2000c101b04 */
[----:B------:R-:W-:Y:S02]  /*4130*/  @P1 PRMT R130, R150, 0x7610, R130 ;  /* 0x0000761096821816 */ /* 0x000fe40000000082 */
[----:B------:R-:W-:Y:S02]  /*4140*/  @P1 PRMT R29, R148, 0x7610, R29 ;  /* 0x00007610941d1816 */ /* 0x000fe4000000001d */
[----:B------:R-:W-:Y:S02]  /*4150*/  @P1 PRMT R35, R149, 0x7610, R35 ;  /* 0x0000761095231816 */ /* 0x000fe40000000023 */
[----:B------:R-:W-:Y:S02]  /*4160*/  @P1 PRMT R36, R101, 0x7610, R36 ;  /* 0x0000761065241816 */ /* 0x000fe40000000024 */
[----:B------:R-:W-:-:S02]  /*4170*/  SEL R77, R104, R77, P5 ;  /* 0x0000004d684d7207 */ /* 0x000fc40002800000 */
[----:B------:R-:W-:Y:S02]  /*4180*/  SEL R78, R147, R78, P5 ;  /* 0x0000004e934e7207 */ /* 0x000fe40002800000 */
[----:B------:R-:W-:Y:S02]  /*4190*/  SEL R76, R157, R76, P5 ;  /* 0x0000004c9d4c7207 */ /* 0x000fe40002800000 */
[----:B------:R-:W-:Y:S02]  /*41a0*/  SEL R79, R106, R79, P5 ;  /* 0x0000004f6a4f7207 */ /* 0x000fe40002800000 */
[----:B------:R-:W-:Y:S02]  /*41b0*/  IADD3.X R81, R92, c[0x0][0x24c], RZ, P0, !PT ;  /* 0x000093005c517a10 */ /* 0x000fe400007fe4ff */
[----:B------:R-:W-:Y:S01]  /*41c0*/  @P2 LEA.HI.X R83, R117, c[0x0][0x25c], RZ, 0x4, P6 ;  /* 0x0000970075532a11 */ /* 0x000fe200030f24ff */
        /* <DEDUP_REMOVED lines=9> */
.L_x_2451:
        /* <DEDUP_REMOVED lines=27> */
.L_x_2452:
[----:B0-----:R-:W-:Y:S01]  /*4410*/  SEL R198, RZ, 0x1, P4 ;  /* 0x00000001ffc67807 */ /* 0x001fe20002000000 */
[----:B------:R-:W-:Y:S01]  /*4420*/  @P3 CALL.REL.NOINC `(.L_x_2453) ;  /* 0x0000001000003944 */ /* 0x000fe20003c00000 */
[----:B------:R-:W-:Y:S05]  /*4430*/  BRA `(.L_x_2454) ;  /* 0xffffc35000007947 */ /* 0x000fea000383ffff */
.L_x_2453:
        /* <DEDUP_REMOVED lines=52> */
.L_x_2443:
        /* <DEDUP_REMOVED lines=23> */
.L_x_2444:
[----:B------:R-:W-:Y:S01]  /*48f0*/  HFMA2.MMA R86, -RZ, RZ, 0, 1.847743988037109375e-06 ;  /* 0x0000001fff567435 */ /* 0x000fe200000001ff */
[----:B------:R-:W-:Y:S01]  /*4900*/  MOV R83, R85 ;  /* 0x0000005500537202 */ /* 0x000fe20000000f00 */
[----:B------:R-:W-:Y:S01]  /*4910*/  IMAD.MOV.U32 R84, RZ, RZ, 0x10 ;  /* 0x00000010ff547424 */ /* 0x000fe200078e00ff */
[----:B------:R-:W-:Y:S01]  /*4920*/  MOV R80, 0x4950 ;  /* 0x0000495000507802 */ /* 0x000fe20000000f00 */
[----:B------:R-:W-:-:S02]  /*4930*/  IMAD.MOV.U32 R89, RZ, RZ, -0x1 ;  /* 0xffffffffff597424 */ /* 0x000fc400078e00ff */
[----:B-----5:R-:W-:Y:S05]  /*4940*/  CALL.REL.NOINC `($__internal_83_$__cuda_sm70_shflsync_down_p) ;  /* 0x0000046000007944 */ /* 0x020fea0003c00000 */
[----:B-1----:R-:W-:Y:S01]  /*4950*/  MOV R82, R83 ;  /* 0x0000005300527202 */ /* 0x002fe20000000f00 */
[----:B0-----:R-:W-:Y:S05]  /*4960*/  BRA `(.L_x_2455) ;  /* 0xffffd6b000007947 */ /* 0x001fea000383ffff */
.L_x_2445:
[----:B------:R-:W-:Y:S01]  /*4970*/  HFMA2.MMA R84, -RZ, RZ, 0, 9.5367431640625e-07 ;  /* 0x00000010ff547435 */ /* 0x000fe200000001ff */
[----:B------:R-:W-:Y:S01]  /*4980*/  IMAD.MOV.U32 R83, RZ, RZ, R87 ;  /* 0x000000ffff537224 */ /* 0x000fe200078e0057 */
[----:B------:R-:W-:Y:S01]  /*4990*/  MOV R89, 0xffffffff ;  /* 0xffffffff00597802 */ /* 0x000fe20000000f00 */
[----:B------:R-:W-:Y:S01]  /*49a0*/  IMAD.MOV.U32 R86, RZ, RZ, 0x1f ;  /* 0x0000001fff567424 */ /* 0x000fe200078e00ff */
[----:B------:R-:W-:-:S02]  /*49b0*/  MOV R80, 0x49d0 ;  /* 0x000049d000507802 */ /* 0x000fc40000000f00 */
[----:B01---5:R-:W-:Y:S05]  /*49c0*/  CALL.REL.NOINC `($__internal_83_$__cuda_sm70_shflsync_down_p) ;  /* 0x000003e000007944 */ /* 0x023fea0003c00000 */
[----:B------:R-:W-:Y:S01]  /*49d0*/  FADD.FTZ R85, R85, R82 ;  /* 0x0000005255557221 */ /* 0x000fe20000010000 */
[----:B0-----:R-:W-:Y:S01]  /*49e0*/  HFMA2.MMA R86, -RZ, RZ, 0, 1.847743988037109375e-06 ;  /* 0x0000001fff567435 */ /* 0x001fe200000001ff */
[----:B-1----:R-:W-:Y:S01]  /*49f0*/  FADD.FTZ R88, R87, R83 ;  /* 0x0000005357587221 */ /* 0x002fe20000010000 */
[----:B------:R-:W-:Y:S01]  /*4a00*/  MOV R80, 0x4a50 ;  /* 0x00004a5000507802 */ /* 0x000fe20000000f00 */
[----:B------:R-:W-:Y:S01]  /*4a10*/  IMAD.MOV.U32 R84, RZ, RZ, 0x8 ;  /* 0x00000008ff547424 */ /* 0x000fe200078e00ff */
[----:B------:R-:W-:Y:S01]  /*4a20*/  MOV R83, R85 ;  /* 0x0000005500537202 */ /* 0x000fe20000000f00 */
[----:B------:R-:W-:-:S02]  /*4a30*/  IMAD.MOV.U32 R89, RZ, RZ, -0x1 ;  /* 0xffffffffff597424 */ /* 0x000fc400078e00ff */
[----:B------:R-:W-:Y:S05]  /*4a40*/  CALL.REL.NOINC `($__internal_83_$__cuda_sm70_shflsync_down_p) ;  /* 0x0000036000007944 */ /* 0x000fea0003c00000 */
[----:B0-----:R-:W-:Y:S01]  /*4a50*/  HFMA2.MMA R86, -RZ, RZ, 0, 1.847743988037109375e-06 ;  /* 0x0000001fff567435 */ /* 0x001fe200000001ff */
[----:B-1----:R-:W-:Y:S01]  /*4a60*/  IMAD.MOV.U32 R82, RZ, RZ, R83 ;  /* 0x000000ffff527224 */ /* 0x002fe200078e0053 */
[----:B------:R-:W-:Y:S01]  /*4a70*/  MOV R83, R88 ;  /* 0x0000005800537202 */ /* 0x000fe20000000f00 */
[----:B------:R-:W-:Y:S01]  /*4a80*/  IMAD.MOV.U32 R84, RZ, RZ, 0x8 ;  /* 0x00000008ff547424 */ /* 0x000fe200078e00ff */
[----:B------:R-:W-:Y:S01]  /*4a90*/  MOV R80, 0x4ac0 ;  /* 0x00004ac000507802 */ /* 0x000fe20000000f00 */
[----:B------:R-:W-:-:S02]  /*4aa0*/  IMAD.MOV.U32 R89, RZ, RZ, -0x1 ;  /* 0xffffffffff597424 */ /* 0x000fc400078e00ff */
[----:B------:R-:W-:Y:S05]  /*4ab0*/  CALL.REL.NOINC `($__internal_83_$__cuda_sm70_shflsync_down_p) ;  /* 0x000002f000007944 */ /* 0x000fea0003c00000 */
[----:B------:R-:W-:Y:S01]  /*4ac0*/  FADD.FTZ R85, R82, R85 ;  /* 0x0000005552557221 */ /* 0x000fe20000010000 */
[----:B0-----:R-:W-:Y:S01]  /*4ad0*/  MOV R84, 0x4 ;  /* 0x0000000400547802 */ /* 0x001fe20000000f00 */
[----:B-1----:R-:W-:Y:S01]  /*4ae0*/  FADD.FTZ R88, R88, R83 ;  /* 0x0000005358587221 */ /* 0x002fe20000010000 */
[----:B------:R-:W-:Y:S01]  /*4af0*/  MOV R89, 0xffffffff ;  /* 0xffffffff00597802 */ /* 0x000fe20000000f00 */
[----:B------:R-:W-:Y:S01]  /*4b00*/  IMAD.MOV.U32 R86, RZ, RZ, 0x1f ;  /* 0x0000001fff567424 */ /* 0x000fe200078e00ff */
[----:B------:R-:W-:Y:S01]  /*4b10*/  MOV R80, 0x4b40 ;  /* 0x00004b4000507802 */ /* 0x000fe20000000f00 */
[----:B------:R-:W-:-:S02]  /*4b20*/  IMAD.MOV.U32 R83, RZ, RZ, R85 ;  /* 0x000000ffff537224 */ /* 0x000fc400078e0055 */
[----:B------:R-:W-:Y:S05]  /*4b30*/  CALL.REL.NOINC `($__internal_83_$__cuda_sm70_shflsync_down_p) ;  /* 0x0000027000007944 */ /* 0x000fea0003c00000 */
[----:B0-----:R-:W-:Y:S01]  /*4b40*/  HFMA2.MMA R84, -RZ, RZ, 0, 2.384185791015625e-07 ;  /* 0x00000004ff547435 */ /* 0x001fe200000001ff */
[----:B-1----:R-:W-:Y:S01]  /*4b50*/  MOV R82, R83 ;  /* 0x0000005300527202 */ /* 0x002fe20000000f00 */
[----:B------:R-:W-:Y:S01]  /*4b60*/  IMAD.MOV.U32 R83, RZ, RZ, R88 ;  /* 0x000000ffff537224 */ /* 0x000fe200078e0058 */
[----:B------:R-:W-:Y:S01]  /*4b70*/  MOV R89, 0xffffffff ;  /* 0xffffffff00597802 */ /* 0x000fe20000000f00 */
[----:B------:R-:W-:Y:S01]  /*4b80*/  IMAD.MOV.U32 R86, RZ, RZ, 0x1f ;  /* 0x0000001fff567424 */ /* 0x000fe200078e00ff */
[----:B------:R-:W-:-:S02]  /*4b90*/  MOV R80, 0x4bb0 ;  /* 0x00004bb000507802 */ /* 0x000fc40000000f00 */
[----:B------:R-:W-:Y:S05]  /*4ba0*/  CALL.REL.NOINC `($__internal_83_$__cuda_sm70_shflsync_down_p) ;  /* 0x0000020000007944 */ /* 0x000fea0003c00000 */
        /* <DEDUP_REMOVED lines=23> */
[----:B0-----:R-:W-:Y:S01]  /*4d20*/  HFMA2.MMA R84, -RZ, RZ, 0, 5.9604644775390625e-08 ;  /* 0x00000001ff547435 */ /* 0x001fe200000001ff */
[----:B-1----:R-:W-:Y:S01]  /*4d30*/  MOV R96, R83 ;  /* 0x0000005300607202 */ /* 0x002fe20000000f00 */
[----:B------:R-:W-:Y:S01]  /*4d40*/  IMAD.MOV.U32 R83, RZ, RZ, R87 ;  /* 0x000000ffff537224 */ /* 0x000fe200078e0057 */
[----:B------:R-:W-:Y:S01]  /*4d50*/  MOV R89, 0xffffffff ;  /* 0xffffffff00597802 */ /* 0x000fe20000000f00 */
[----:B------:R-:W-:Y:S01]  /*4d60*/  IMAD.MOV.U32 R86, RZ, RZ, 0x1f ;  /* 0x0000001fff567424 */ /* 0x000fe200078e00ff */
[----:B------:R-:W-:-:S02]  /*4d70*/  MOV R80, 0x4d90 ;  /* 0x00004d9000507802 */ /* 0x000fc40000000f00 */
[----:B------:R-:W-:Y:S05]  /*4d80*/  CALL.REL.NOINC `($__internal_83_$__cuda_sm70_shflsync_down_p) ;  /* 0x0000002000007944 */ /* 0x000fea0003c00000 */
[----:B-1----:R-:W-:Y:S01]  /*4d90*/  IMAD.MOV.U32 R80, RZ, RZ, R83 ;  /* 0x000000ffff507224 */ /* 0x002fe200078e0053 */
[----:B0-----:R-:W-:Y:S05]  /*4da0*/  BRA `(.L_x_2456) ;  /* 0xffffd39000007947 */ /* 0x001fea000383ffff */
        .weak           $__internal_83_$__cuda_sm70_shflsync_down_p
        .type           $__internal_83_$__cuda_sm70_shflsync_down_p,@function
        .size           $__internal_83_$__cuda_sm70_shflsync_down_p,(.L_x_3445 - $__internal_83_$__cuda_sm70_shflsync_down_p)
$__internal_83_$__cuda_sm70_shflsync_down_p:
[----:B------:R-:W-:Y:S01]  /*4db0*/  HFMA2.MMA R81, -RZ, RZ, 0, 0 ;  /* 0x00000000ff517435 */ /* 0x000fe200000001ff */
[----:B------:R-:W-:Y:S04]  /*4dc0*/  WARPSYNC R89 ;  /* 0x0000005900007348 */ /* 0x000fe80003800000 */
[----:B------:R0:W1:Y:S01]  /*4dd0*/  SHFL.DOWN PT, R83, R83, R84, R86 ;  /* 0x0800005453537389 */ /* 0x00006200000e0056 */
[----:B------:R-:W-:Y:S05]  /*4de0*/  RET.REL.NODEC R80 `(_ZN10layer_norm31ln_parallel_residual_bwd_kernelINS_13Kernel_traitsI6__halfS2_fS2_fjLj7168ELj1ELj1ELj8ELj8ENS_18Kernel_traits_baseILj7168ES2_S2_fS2_fjLj256EEEEELb1ELb1ELb1EEEvNS_9BwdParamsE) ;  /* 0xffffb21050007950 */ /* 0x000fea0003c3ffff */
.L_x_2457:
        /* <DEDUP_REMOVED lines=9> */
.L_x_3445:


//--------------------- .text._ZN10layer_norm31ln_parallel_residual_bwd_kernelINS_13Kernel_traitsIf6__halffS2_fjLj7168ELj1ELj1ELj8ELj8ENS_18Kernel_traits_baseILj7168EfS2_fS2_fjLj256EEEEELb0ELb0ELb0EEEvNS_9BwdParamsE --------------------------
	.section	.text._ZN10layer_norm31ln_parallel_residual_bwd_kernelINS_13Kernel_traitsIf6__halffS2_fjLj7168ELj1ELj1ELj8ELj8ENS_18Kernel_traits_baseILj7168EfS2_fS2_fjLj256EEEEELb0ELb0ELb0EEEvNS_9BwdParamsE,"ax",@progbits
	.sectioninfo	@"SHI_REGISTERS=255"
	.align	128
        .global         _ZN10layer_norm31ln_parallel_residual_bwd_kernelINS_13Kernel_traitsIf6__halffS2_fjLj7168ELj1ELj1ELj8ELj8ENS_18Kernel_traits_baseILj7168EfS2_fS2_fjLj256EEEEELb0ELb0ELb0EEEvNS_9BwdParamsE
        .type           _ZN10layer_norm31ln_parallel_residual_bwd_kernelINS_13Kernel_traitsIf6__halffS2_fjLj7168ELj1ELj1ELj8ELj8ENS_18Kernel_traits_baseILj7168EfS2_fS2_fjLj256EEEEELb0ELb0ELb0EEEvNS_9BwdParamsE,@function
        .size           _ZN10layer_norm31ln_parallel_residual_bwd_kernelINS_13Kernel_traitsIf6__halffS2_fjLj7168ELj1ELj1ELj8ELj8ENS_18Kernel_traits_baseILj7168EfS2_fS2_fjLj256EEEEELb0ELb0ELb0EEEvNS_9BwdParamsE,(.L_x_3446 - _ZN10layer_norm31ln_parallel_residual_bwd_kernelINS_13Kernel_traitsIf6__halffS2_fjLj7168ELj1ELj1ELj8ELj8ENS_18Kernel_traits_baseILj7168EfS2_fS2_fjLj256EEEEELb0ELb0ELb0EEEvNS_9BwdParamsE)
        .other          _ZN10layer_norm31ln_parallel_residual_bwd_kernelINS_13Kernel_traitsIf6__halffS2_fjLj7168ELj1ELj1ELj8ELj8ENS_18Kernel_traits_baseILj7168EfS2_fS2_fjLj256EEEEELb0ELb0ELb0EEEvNS_9BwdParamsE,@"STO_CUDA_ENTRY STV_DEFAULT"
_ZN10layer_norm31ln_parallel_residual_bwd_kernelINS_13Kernel_traitsIf6__halffS2_fjLj7168ELj1ELj1ELj8ELj8ENS_18Kernel_traits_baseILj7168EfS2_fS2_fjLj256EEEEELb0ELb0ELb0EEEvNS_9BwdParamsE:
.text._ZN10layer_norm31ln_parallel_residual_bwd_kernelINS_13Kernel_traitsIf6__halffS2_fjLj7168ELj1ELj1ELj8ELj8ENS_18Kernel_traits_baseILj7168EfS2_fS2_fjLj256EEEEELb0ELb0ELb0EEEvNS_9BwdParamsE:
        /* <DEDUP_REMOVED lines=141> */
.L_x_2495:
        /* <DEDUP_REMOVED lines=27> */
[----:B------:R-:W2:Y:S04]  /*0a80*/  LDL R243, [R1+0x64] ;  /* 0x0000640001f37983 */ /* 0x000ea80000100800 */
[----:B------:R1:W5:Y:S02]  /*0a90*/  @P5 LDG.E.128 R160, [R196.64] ;  /* 0x00000004c4a05981 */ /* 0x000364000c1e1d00 */
[----:B-1----:R-:W-:-:S04]  /*0aa0*/  LEA R196, P5, R0, c[0x0][0x188], 0x4 ;  /* 0x0000620000c47a11 */ /* 0x002fc800078a20ff */
[----:B------:R-:W-:Y:S02]  /*0ab0*/  LEA.HI.X R197, R0, c[0x0][0x18c], RZ, 0x4, P5 ;  /* 0x0000630000c57a11 */ /* 0x000fe400028f24ff */
[----:B0-----:R-:W-:Y:S01]  /*0ac0*/  ISETP.NE.AND P5, PT, R216, RZ, PT ;  /* 0x000000ffd800720c */ /* 0x001fe20003fa5270 */
[----:B------:R-:W-:-:S03]  /*0ad0*/  HFMA2.MMA R216, -RZ, RZ, 0, 4.76837158203125e-07 ;  /* 0x00000008ffd87435 */ /* 0x000fc600000001ff */
[----:B------:R-:W2:Y:S07]  /*0ae0*/  LDG.E.128 R196, [R196.64] ;  /* 0x00000004c4c47981 */ /* 0x000eae000c1e1d00 */
[----:B------:R-:W-:-:S04]  /*0af0*/  IMAD.WIDE.U32 R218, R0, R216, c[0x0][0x208] ;  /* 0x0000820000da7625 */ /* 0x000fc800078e00d8 */
[----:B------:R-:W-:Y:S02]  /*0b00*/  IMAD.WIDE.U32 R216, R0, R216, c[0x0][0x210] ;  /* 0x0000840000d87625 */ /* 0x000fe400078e00d8 */
[----:B------:R-:W3:Y:S04]  /*0b10*/  LDG.E.64 R218, [R218.64] ;  /* 0x00000004dada7981 */ /* 0x000ee8000c1e1b00 */
[----:B------:R-:W4:Y:S01]  /*0b20*/  LDG.E.64 R216, [R216.64] ;  /* 0x00000004d8d87981 */ /* 0x000f22000c1e1b00 */
[----:B-----5:R-:W-:-:S05]  /*0b30*/  FSEL R19, R214, RZ, !P5 ;  /* 0x000000ffd6137208 */ /* 0x020fca0006800000 */
[C---:B--2---:R-:W-:Y:S02]  /*0b40*/  FADD.FTZ R196, -R19.reuse, R196 ;  /* 0x000000c413c47221 */ /* 0x044fe40000010100 */
[C---:B------:R-:W-:Y:S02]  /*0b50*/  FADD.FTZ R197, -R19.reuse, R197 ;  /* 0x000000c513c57221 */ /* 0x040fe40000010100 */
[C---:B------:R-:W-:Y:S02]  /*0b60*/  FADD.FTZ R198, -R19.reuse, R198 ;  /* 0x000000c613c67221 */ /* 0x040fe40000010100 */
[----:B------:R-:W-:Y:S01]  /*0b70*/  FADD.FTZ R199, -R19, R199 ;  /* 0x000000c713c77221 */ /* 0x000fe20000010100 */
[----:B---3--:R-:W-:Y:S02]  /*0b80*/  MOV R19, R218 ;  /* 0x000000da00137202 */ /* 0x008fe40000000f00 */
[----:B----4-:R-:W-:-:S03]  /*0b90*/  MOV R213, R216 ;  /* 0x000000d800d57202 */ /* 0x010fc60000000f00 */
[----:B------:R-:W-:Y:S02]  /*0ba0*/  HADD2.F32 R215, -RZ, R19.H0_H0 ;  /* 0x20000013ffd77230 */ /* 0x000fe40000004100 */
[----:B------:R-:W-:Y:S01]  /*0bb0*/  HADD2.F32 R213, -RZ, R213.H0_H0 ;  /* 0x200000d5ffd57230 */ /* 0x000fe20000004100 */
[----:B------:R-:W-:-:S04]  /*0bc0*/  FMUL.FTZ R19, R2, R196 ;  /* 0x000000c402137220 */ /* 0x000fc80000410000 */
[----:B------:R-:W-:-:S04]  /*0bd0*/  FMUL.FTZ R196, R224, R213 ;  /* 0x000000d5e0c47220 */ /* 0x000fc80000410000 */
[----:B------:R-:W-:Y:S01]  /*0be0*/  FFMA.FTZ R225, R222, R215, R196 ;  /* 0x000000d7dee17223 */ /* 0x000fe200000100c4 */
[----:B------:R-:W-:Y:S01]  /*0bf0*/  SHF.R.U64 R196, R216, 0x10, R217 ;  /* 0x00000010d8c47819 */ /* 0x000fe200000012d9 */
[----:B------:R-:W-:Y:S02]  /*0c00*/  FADD.FTZ R132, R132, R213 ;  /* 0x000000d584847221 */ /* 0x000fe40000010000 */
[----:B------:R-:W-:Y:S01]  /*0c10*/  FFMA.FTZ R108, R19, R213, R108 ;  /* 0x000000d5136c7223 */ /* 0x000fe2000001006c */
[----:B------:R-:W-:Y:S01]  /*0c20*/  SHF.R.U64 R213, R218, 0x10, R219 ;  /* 0x00000010dad57819 */ /* 0x000fe200000012db */
[----:B------:R-:W-:Y:S01]  /*0c30*/  HADD2.F32 R196, -RZ, R196.H0_H0 ;  /* 0x200000c4ffc47230 */ /* 0x000fe20000004100 */
[----:B------:R-:W-:-:S03]  /*0c40*/  FMUL.FTZ R224, R2, R197 ;  /* 0x000000c502e07220 */ /* 0x000fc60000410000 */
[----:B------:R-:W-:Y:S01]  /*0c50*/  HADD2.F32 R213, -RZ, R213.H0_H0 ;  /* 0x200000d5ffd57230 */ /* 0x000fe20000004100 */
[----:B------:R-:W-:Y:S02]  /*0c60*/  FMUL.FTZ R197, R221, R196 ;  /* 0x000000c4ddc57220 */ /* 0x000fe40000410000 */
[----:B------:R-:W2:Y:S02]  /*0c70*/  LDL R221, [R1+0x60] ;  /* 0x0000600001dd7983 */ /* 0x000ea40000100800 */
[-C--:B------:R-:W-:Y:S01]  /*0c80*/  FFMA.FTZ R220, R220, R213.reuse, R197 ;  /* 0x000000d5dcdc7223 */ /* 0x080fe200000100c5 */
[----:B------:R-:W-:Y:S01]  /*0c90*/  SHF.R.U32.HI R197, RZ, 0x10, R219 ;  /* 0x00000010ffc57819 */ /* 0x000fe200000116db */
[----:B------:R-:W-:Y:S02]  /*0ca0*/  FFMA.FTZ R53, R224, R213, R53 ;  /* 0x000000d5e0357223 */ /* 0x000fe40000010035 */
[----:B------:R-:W-:Y:S01]  /*0cb0*/  FADD.FTZ R81, R81, R213 ;  /* 0x000000d551517221 */ /* 0x000fe20000010000 */
[----:B------:R-:W-:Y:S01]  /*0cc0*/  MOV R213, R219 ;  /* 0x000000db00d57202 */ /* 0x000fe20000000f00 */
[----:B------:R0:W-:Y:S04]  /*0cd0*/  STL [R1+0xc], R220 ;  /* 0x00000cdc01007387 */ /* 0x0001e80000100800 */
[----:B------:R-:W3:Y:S01]  /*0ce0*/  LDL R219, [R1+0x54] ;  /* 0x0000540001db7983 */ /* 0x000ee20000100800 */
[----:B------:R-:W-:Y:S01]  /*0cf0*/  MOV R216, R217 ;  /* 0x000000d900d87202 */ /* 0x000fe20000000f00 */
[----:B------:R-:W-:-:S02]  /*0d00*/  FADD.FTZ R133, R133, R196 ;  /* 0x000000c485857221 */ /* 0x000fc40000010000 */
[----:B------:R-:W-:Y:S02]  /*0d10*/  FFMA.FTZ R109, R224, R196, R109 ;  /* 0x000000c4e06d7223 */ /* 0x000fe4000001006d */
[----:B------:R-:W-:Y:S01]  /*0d20*/  FADD.FTZ R80, R80, R215 ;  /* 0x000000d750507221 */ /* 0x000fe20000010000 */
[----:B------:R-:W-:Y:S01]  /*0d30*/  HADD2.F32 R196, -RZ, R216.H0_H0 ;  /* 0x200000d8ffc47230 */ /* 0x000fe20000004100 */
[----:B------:R-:W-:Y:S01]  /*0d40*/  FFMA.FTZ R52, R19, R215, R52 ;  /* 0x000000d713347223 */ /* 0x000fe20000010034 */
[----:B------:R-:W-:Y:S01]  /*0d50*/  SHF.R.U32.HI R215, RZ, 0x10, R217 ;  /* 0x00000010ffd77819 */ /* 0x000fe200000116d9 */
[----:B------:R-:W-:Y:S01]  /*0d60*/  FMUL.FTZ R222, R2, R198 ;  /* 0x000000c602de7220 */ /* 0x000fe20000410000 */
[----:B------:R-:W-:Y:S01]  /*0d70*/  HADD2.F32 R213, -RZ, R213.H0_H0 ;  /* 0x200000d5ffd57230 */ /* 0x000fe20000004100 */
[----:B------:R-:W-:Y:S02]  /*0d80*/  FMUL.FTZ R198, R244, R196 ;  /* 0x000000c4f4c67220 */ /* 0x000fe40000410000 */
[----:B------:R-:W-:-:S02]  /*0d90*/  FADD.FTZ R134, R134, R196 ;  /* 0x000000c486867221 */ /* 0x000fc40000010000 */
[----:B------:R-:W-:Y:S01]  /*0da0*/  FFMA.FTZ R110, R222, R196, R110 ;  /* 0x000000c4de6e7223 */ /* 0x000fe2000001006e */
[----:B------:R-:W-:Y:S02]  /*0db0*/  HADD2.F32 R196, -RZ, R215.H0_H0 ;  /* 0x200000d7ffc47230 */ /* 0x000fe40000004100 */
[----:B------:R-:W-:-:S03]  /*0dc0*/  HADD2.F32 R197, -RZ, R197.H0_H0 ;  /* 0x200000c5ffc57230 */ /* 0x000fc60000004100 */
[----:B------:R-:W-:Y:S02]  /*0dd0*/  FADD.FTZ R135, R135, R196 ;  /* 0x000000c487877221 */ /* 0x000fe40000010000 */
[----:B------:R-:W-:Y:S02]  /*0de0*/  FADD.FTZ R83, R83, R197 ;  /* 0x000000c553537221 */ /* 0x000fe40000010000 */
[----:B------:R-:W-:Y:S02]  /*0df0*/  FADD.FTZ R82, R82, R213 ;  /* 0x000000d552527221 */ /* 0x000fe40000010000 */
[-C--:B------:R-:W-:Y:S02]  /*0e00*/  FFMA.FTZ R54, R222, R213.reuse, R54 ;  /* 0x000000d5de367223 */ /* 0x080fe40000010036 */
[----:B--2---:R-:W-:Y:S02]  /*0e10*/  FFMA.FTZ R244, R221, R213, R198 ;  /* 0x000000d5ddf47223 */ /* 0x004fe400000100c6 */
[----:B------:R-:W-:-:S04]  /*0e20*/  FMUL.FTZ R221, R2, R199 ;  /* 0x000000c702dd7220 */ /* 0x000fc80000410000 */
[C---:B------:R-:W-:Y:S02]  /*0e30*/  FFMA.FTZ R55, R221.reuse, R197, R55 ;  /* 0x000000c5dd377223 */ /* 0x040fe40000010037 */
[-C--:B------:R-:W-:Y:S02]  /*0e40*/  FFMA.FTZ R111, R221, R196.reuse, R111 ;  /* 0x000000c4dd6f7223 */ /* 0x080fe4000001006f */
[----:B---3--:R-:W-:Y:S02]  /*0e50*/  FMUL.FTZ R198, R219, R196 ;  /* 0x000000c4dbc67220 */ /* 0x008fe40000410000 */
[----:B------:R-:W-:Y:S02]  /*0e60*/  FFMA.FTZ R196, R19, R225, RZ ;  /* 0x000000e113c47223 */ /* 0x000fe400000100ff */
[----:B------:R-:W-:Y:S02]  /*0e70*/  FFMA.FTZ R243, R243, R197, R198 ;  /* 0x000000c5f3f37223 */ /* 0x000fe400000100c6 */
[----:B------:R-:W-:-:S02]  /*0e80*/  FADD.FTZ R197, RZ, R225 ;  /* 0x000000e1ffc57221 */ /* 0x000fc40000010000 */
[----:B------:R-:W-:Y:S02]  /*0e90*/  FFMA.FTZ R196, R224, R220, R196 ;  /* 0x000000dce0c47223 */ /* 0x000fe400000100c4 */
[----:B------:R-:W-:Y:S02]  /*0ea0*/  FADD.FTZ R197, R197, R220 ;  /* 0x000000dcc5c57221 */ /* 0x000fe40000010000 */
[----:B------:R-:W-:Y:S02]  /*0eb0*/  FFMA.FTZ R196, R222, R244, R196 ;  /* 0x000000f4dec47223 */ /* 0x000fe400000100c4 */
[----:B------:R-:W-:Y:S01]  /*0ec0*/  FADD.FTZ R197, R197, R244 ;  /* 0x000000f4c5c57221 */ /* 0x000fe20000010000 */
[----:B0-----:R-:W-:Y:S01]  /*0ed0*/  IADD3 R220, R0, 0x100, RZ ;  /* 0x0000010000dc7810 */ /* 0x001fe20007ffe0ff */
[----:B------:R-:W-:Y:S02]  /*0ee0*/  FFMA.FTZ R215, R221, R243, R196 ;  /* 0x000000f3ddd77223 */ /* 0x000fe400000100c4 */
[----:B------:R-:W-:-:S02]  /*0ef0*/  FADD.FTZ R213, R197, R243 ;  /* 0x000000f3c5d57221 */ /* 0x000fc40000010000 */
.L_x_2460:
[----:B--2---:R-:W-:Y:S05]  /*0f00*/  BSYNC B0 ;  /* 0x0000000000007941 */ /* 0x004fea0003800000 */
.L_x_2459:
        /* <DEDUP_REMOVED lines=20> */
[----:B------:R-:W2:Y:S01]  /*1050*/  LDL R241, [R1+0x44] ;  /* 0x0000440001f17983 */ /* 0x000ea20000100800 */
[----:B------:R-:W-:Y:S02]  /*1060*/  LEA.HI.X R197, R220, c[0x0][0x18c], RZ, 0x4, P5 ;  /* 0x00006300dcc57a11 */ /* 0x000fe400028f24ff */
[----:B0-----:R-:W-:-:S04]  /*1070*/  ISETP.NE.AND P5, PT, R198, RZ, PT ;  /* 0x000000ffc600720c */ /* 0x001fc80003fa5270 */
[----:B------:R-:W2:Y:S01]  /*1080*/  LDG.E.128 R196, [R196.64] ;  /* 0x00000004c4c47981 */ /* 0x000ea2000c1e1d00 */
[----:B-----5:R-:W-:-:S05]  /*1090*/  FSEL R9, R214, RZ, !P5 ;  /* 0x000000ffd6097208 */ /* 0x020fca0006800000 */
[C---:B--2---:R-:W-:Y:S02]  /*10a0*/  FADD.FTZ R10, -R9.reuse, R196 ;  /* 0x000000c4090a7221 */ /* 0x044fe40000010100 */
[C---:B------:R-:W-:Y:S02]  /*10b0*/  FADD.FTZ R197, -R9.reuse, R197 ;  /* 0x000000c509c57221 */ /* 0x040fe40000010100 */
[C---:B------:R-:W-:Y:S02]  /*10c0*/  FADD.FTZ R211, -R9.reuse, R198 ;  /* 0x000000c609d37221 */ /* 0x040fe40000010100 */
[----:B------:R-:W-:Y:S01]  /*10d0*/  FADD.FTZ R199, -R9, R199 ;  /* 0x000000c709c77221 */ /* 0x000fe20000010100 */
[----:B------:R-:W-:Y:S02]  /*10e0*/  MOV R9, R216 ;  /* 0x000000d800097202 */ /* 0x000fe40000000f00 */
[----:B------:R-:W-:-:S03]  /*10f0*/  MOV R198, R218 ;  /* 0x000000da00c67202 */ /* 0x000fc60000000f00 */
[----:B------:R-:W-:Y:S01]  /*1100*/  HADD2.F32 R9, -RZ, R9.H0_H0 ;  /* 0x20000009ff097230 */ /* 0x000fe20000004100 */
[----:B------:R-:W-:Y:S01]  /*1110*/  FMUL.FTZ R10, R2, R10 ;  /* 0x0000000a020a7220 */ /* 0x000fe20000410000 */
[----:B------:R-:W-:-:S03]  /*1120*/  HADD2.F32 R196, -RZ, R198.H0_H0 ;  /* 0x200000c6ffc47230 */ /* 0x000fc60000004100 */
[-C--:B---3--:R-:W-:Y:S02]  /*1130*/  FMUL.FTZ R198, R242, R9.reuse ;  /* 0x00000009f2c67220 */ /* 0x088fe40000410000 */
[----:B------:R-:W-:Y:S02]  /*1140*/  FADD.FTZ R84, R84, R196 ;  /* 0x000000c454547221 */ /* 0x000fe40000010000 */
[-C--:B------:R-:W-:Y:S02]  /*1150*/  FFMA.FTZ R56, R10, R196.reuse, R56 ;  /* 0x000000c40a387223 */ /* 0x080fe40000010038 */
[----:B----4-:R-:W-:Y:S01]  /*1160*/  FFMA.FTZ R3, R3, R196, R198 ;  /* 0x000000c403037223 */ /* 0x010fe200000100c6 */
[----:B------:R-:W-:Y:S01]  /*1170*/  SHF.R.U64 R196, R216, 0x10, R217 ;  /* 0x00000010d8c47819 */ /* 0x000fe200000012d9 */
[----:B------:R-:W-:Y:S02]  /*1180*/  FADD.FTZ R136, R136, R9 ;  /* 0x0000000988887221 */ /* 0x000fe40000010000 */
[----:B------:R-:W-:Y:S01]  /*1190*/  FFMA.FTZ R112, R10, R9, R112 ;  /* 0x000000090a707223 */ /* 0x000fe20000010070 */
[----:B------:R-:W-:Y:S01]  /*11a0*/  SHF.R.U64 R9, R218, 0x10, R219 ;  /* 0x00000010da097819 */ /* 0x000fe200000012db */
[----:B------:R-:W-:-:S04]  /*11b0*/  HADD2.F32 R196, -RZ, R196.H0_H0 ;  /* 0x200000c4ffc47230 */ /* 0x000fc80000004100 */
[----:B------:R-:W-:Y:S01]  /*11c0*/  HADD2.F32 R198, -RZ, R9.H0_H0 ;  /* 0x20000009ffc67230 */ /* 0x000fe20000004100 */
[----:B------:R-:W-:Y:S02]  /*11d0*/  FMUL.FTZ R9, R2, R197 ;  /* 0x000000c502097220 */ /* 0x000fe40000410000 */
[----:B------:R-:W-:Y:S01]  /*11e0*/  FMUL.FTZ R197, R212, R196 ;  /* 0x000000c4d4c57220 */ /* 0x000fe20000410000 */
[----:B------:R0:W-:Y:S03]  /*11f0*/  STL [R1+0x8], R3 ;  /* 0x0000080301007387 */ /* 0x0001e60000100800 */
[----:B------:R-:W-:Y:S01]  /*1200*/  FFMA.FTZ R0, R0, R198, R197 ;  /* 0x000000c600007223 */ /* 0x000fe200000100c5 */
[----:B------:R-:W2:Y:S04]  /*1210*/  LDL R242, [R1+0x40] ;  /* 0x0000400001f27983 */ /* 0x000ea80000100800 */
[----:B------:R1:W-:Y:S04]  /*1220*/  STL [R1+0x4], R0 ;  /* 0x0000040001007387 */ /* 0x0003e80000100800 */
[----:B------:R-:W3:Y:S01]  /*1230*/  LDL R218, [R1+0x30] ;  /* 0x0000300001da7983 */ /* 0x000ee20000100800 */
[----:B------:R-:W-:-:S02]  /*1240*/  MOV R216, R219 ;  /* 0x000000db00d87202 */ /* 0x000fc40000000f00 */
[----:B------:R-:W-:Y:S02]  /*1250*/  SHF.R.U32.HI R212, RZ, 0x10, R219 ;  /* 0x00000010ffd47819 */ /* 0x000fe400000116db */
[----:B------:R-:W4:Y:S01]  /*1260*/  LDL R219, [R1+0x34] ;  /* 0x0000340001db7983 */ /* 0x000f220000100800 */
[----:B------:R-:W-:Y:S01]  /*1270*/  MOV R197, R217 ;  /* 0x000000d900c57202 */ /* 0x000fe20000000f00 */
[----:B------:R-:W-:Y:S02]  /*1280*/  FFMA.FTZ R57, R9, R198, R57 ;  /* 0x000000c609397223 */ /* 0x000fe40000010039 */
[----:B------:R-:W-:Y:S01]  /*1290*/  FADD.FTZ R85, R85, R198 ;  /* 0x000000c655557221 */ /* 0x000fe20000010000 */
[----:B------:R-:W-:Y:S01]  /*12a0*/  SHF.R.U32.HI R198, RZ, 0x10, R217 ;  /* 0x00000010ffc67819 */ /* 0x000fe200000116d9 */
[----:B------:R-:W-:Y:S01]  /*12b0*/  HADD2.F32 R197, -RZ, R197.H0_H0 ;  /* 0x200000c5ffc57230 */ /* 0x000fe20000004100 */
[----:B------:R-:W-:Y:S02]  /*12c0*/  FADD.FTZ R137, R137, R196 ;  /* 0x000000c489897221 */ /* 0x000fe40000010000 */
[----:B------:R-:W-:Y:S01]  /*12d0*/  FFMA.FTZ R113, R9, R196, R113 ;  /* 0x000000c409717223 */ /* 0x000fe20000010071 */
[----:B------:R-:W-:Y:S01]  /*12e0*/  HADD2.F32 R196, -RZ, R216.H0_H0 ;  /* 0x200000d8ffc47230 */ /* 0x000fe20000004100 */
[----:B------:R-:W-:Y:S01]  /*12f0*/  FMUL.FTZ R211, R2, R211 ;  /* 0x000000d302d37220 */ /* 0x000fe20000410000 */
[----:B------:R-:W-:Y:S01]  /*1300*/  HADD2.F32 R198, -RZ, R198.H0_H0 ;  /* 0x200000c6ffc67230 */ /* 0x000fe20000004100 */
[----:B------:R-:W-:-:S02]  /*1310*/  FADD.FTZ R138, R138, R197 ;  /* 0x000000c58a8a7221 */ /* 0x000fc40000010000 */
[----:B------:R-:W-:Y:S02]  /*1320*/  FADD.FTZ R86, R86, R196 ;  /* 0x000000c456567221 */ /* 0x000fe40000010000 */
[C---:B------:R-:W-:Y:S02]  /*1330*/  FFMA.FTZ R58, R211.reuse, R196, R58 ;  /* 0x000000c4d33a7223 */ /* 0x040fe4000001003a */
[-C--:B------:R-:W-:Y:S02]  /*1340*/  FFMA.FTZ R114, R211, R197.reuse, R114 ;  /* 0x000000c5d3727223 */ /* 0x080fe40000010072 */
[----:B---3--:R-:W-:-:S04]  /*1350*/  FMUL.FTZ R216, R218, R197 ;  /* 0x000000c5dad87220 */ /* 0x008fc80000410000 */
[----:B--2---:R-:W-:Y:S01]  /*1360*/  FFMA.FTZ R242, R242, R196, R216 ;  /* 0x000000c4f2f27223 */ /* 0x004fe200000100d8 */
[----:B------:R-:W-:Y:S01]  /*1370*/  HADD2.F32 R196, -RZ, R212.H0_H0 ;  /* 0x200000d4ffc47230 */ /* 0x000fe20000004100 */
[----:B------:R-:W-:Y:S02]  /*1380*/  FMUL.FTZ R212, R2, R199 ;  /* 0x000000c702d47220 */ /* 0x000fe40000410000 */
[----:B----4-:R-:W-:Y:S02]  /*1390*/  FMUL.FTZ R197, R219, R198 ;  /* 0x000000c6dbc57220 */ /* 0x010fe40000410000 */
[----:B------:R-:W-:Y:S02]  /*13a0*/  FADD.FTZ R87, R87, R196 ;  /* 0x000000c457577221 */ /* 0x000fe40000010000 */
[-C--:B------:R-:W-:Y:S02]  /*13b0*/  FFMA.FTZ R59, R212, R196.reuse, R59 ;  /* 0x000000c4d43b7223 */ /* 0x080fe4000001003b */
        /* <DEDUP_REMOVED lines=12> */
[----:B------:R-:W-:Y:S02]  /*1480*/  FADD.FTZ R213, R196, R241 ;  /* 0x000000f1c4d57221 */ /* 0x000fe40000010000 */
[----:B------:R-:W-:Y:S02]  /*1490*/  FFMA.FTZ R215, R212, R241, R197 ;  /* 0x000000f1d4d77223 */ /* 0x000fe400000100c5 */
.L_x_2462:
[----:B0-----:R-:W-:Y:S05]  /*14a0*/  BSYNC B0 ;  /* 0x0000000000007941 */ /* 0x001fea0003800000 */
.L_x_2461:
[----:B------:R-:W-:Y:S01]  /*14b0*/  BSSY B0, `(.L_x_2463) ;  /* 0x0000050000007945 */ /* 0x000fe20003800000 */
[----:B------:R-:W-:Y:S05]  /*14c0*/  @!P1 BRA `(.L_x_2464) ;  /* 0x000004e000009947 */ /* 0x000fea0003800000 */
[----:B------:R-:W-:Y:S01]  /*14d0*/  ISETP.NE.U32.AND P5, PT, RZ, c[0x0][0x218], PT ;  /* 0x00008600ff007a0c */ /* 0x000fe20003fa5070 */
[----:B------:R-:W0:Y:S01]  /*14e0*/  LDC.U8 R198, c[0x0][0x1f0] ;  /* 0x00007c00ffc67b82 */ /* 0x000e220000000000 */
[----:B------:R-:W2:Y:S02]  /*14f0*/  LDL R219, [R1+0x18] ;  /* 0x0000180001db7983 */ /* 0x000ea40000100800 */
[----:B------:R-:W-:-:S02]  /*1500*/  ISETP.NE.AND.EX P5, PT, RZ, c[0x0][0x21c], PT, P5 ;  /* 0x00008700ff007a0c */ /* 0x000fc40003fa5350 */
        /* <DEDUP_REMOVED lines=8> */
[----:B0-----:R-:W-:Y:S01]  /*1590*/  ISETP.NE.AND P5, PT, R198, RZ, PT ;  /* 0x000000ffc600720c */ /* 0x001fe20003fa5270 */
[----:B-1----:R-:W-:-:S03]  /*15a0*/  HFMA2.MMA R12, -RZ, RZ, 0, 4.76837158203125e-07 ;  /* 0x00000008ff0c7435 */ /* 0x002fc600000001ff */
        /* <DEDUP_REMOVED lines=18> */
[----:B------:R-:W-:Y:S02]  /*16d0*/  SHF.R.U64 R196, R12, 0x10, R13 ;  /* 0x000000100cc47819 */ /* 0x000fe4000000120d */
[----:B------:R-:W-:Y:S01]  /*16e0*/  SHF.R.U64 R12, R216, 0x10, R217 ;  /* 0x00000010d80c7819 */ /* 0x000fe200000012d9 */
[----:B------:R-:W-:Y:S02]  /*16f0*/  FADD.FTZ R140, R140, R198 ;  /* 0x000000c68c8c7221 */ /* 0x000fe40000010000 */
[----:B------:R-:W-:Y:S01]  /*1700*/  HADD2.F32 R196, -RZ, R196.H0_H0 ;  /* 0x200000c4ffc47230 */ /* 0x000fe20000004100 */
[----:B------:R-:W-:Y:S01]  /*1710*/  FFMA.FTZ R116, R11, R198, R116 ;  /* 0x000000c60b747223 */ /* 0x000fe20000010074 */
[----:B------:R-:W-:Y:S01]  /*1720*/  HADD2.F32 R198, -RZ, R12.H0_H0 ;  /* 0x2000000cffc67230 */ /* 0x000fe20000004100 */
[----:B------:R-:W-:Y:S02]  /*1730*/  FMUL.FTZ R12, R2, R197 ;  /* 0x000000c5020c7220 */ /* 0x000fe40000410000 */
[----:B------:R-:W-:-:S04]  /*1740*/  FMUL.FTZ R197, R229, R196 ;  /* 0x000000c4e5c57220 */ /* 0x000fc80000410000 */
[-C--:B------:R-:W-:Y:S01]  /*1750*/  FFMA.FTZ R252, R252, R198.reuse, R197 ;  /* 0x000000c6fcfc7223 */ /* 0x080fe200000100c5 */
[----:B------:R-:W-:Y:S01]  /*1760*/  MOV R197, R13 ;  /* 0x0000000d00c57202 */ /* 0x000fe20000000f00 */
[----:B------:R-:W-:Y:S01]  /*1770*/  FFMA.FTZ R61, R12, R198, R61 ;  /* 0x000000c60c3d7223 */ /* 0x000fe2000001003d */
[----:B------:R-:W-:Y:S01]  /*1780*/  MOV R216, R217 ;  /* 0x000000d900d87202 */ /* 0x000fe20000000f00 */
[----:B------:R-:W-:Y:S01]  /*1790*/  FADD.FTZ R89, R89, R198 ;  /* 0x000000c659597221 */ /* 0x000fe20000010000 */
[----:B------:R-:W-:Y:S01]  /*17a0*/  SHF.R.U32.HI R198, RZ, 0x10, R13 ;  /* 0x00000010ffc67819 */ /* 0x000fe2000001160d */
[----:B------:R-:W-:Y:S01]  /*17b0*/  HADD2.F32 R197, -RZ, R197.H0_H0 ;  /* 0x200000c5ffc57230 */ /* 0x000fe20000004100 */
[----:B------:R-:W-:Y:S02]  /*17c0*/  FADD.FTZ R88, R88, R199 ;  /* 0x000000c758587221 */ /* 0x000fe40000010000 */
[----:B------:R-:W-:Y:S01]  /*17d0*/  FFMA.FTZ R60, R11, R199, R60 ;  /* 0x000000c70b3c7223 */ /* 0x000fe2000001003c */
[----:B------:R-:W-:Y:S01]  /*17e0*/  SHF.R.U32.HI R199, RZ, 0x10, R217 ;  /* 0x00000010ffc77819 */ /* 0x000fe200000116d9 */
[----:B------:R-:W-:-:S02]  /*17f0*/  FADD.FTZ R141, R141, R196 ;  /* 0x000000c48d8d7221 */ /* 0x000fc40000010000 */
[----:B------:R-:W-:Y:S01]  /*1800*/  FFMA.FTZ R117, R12, R196, R117 ;  /* 0x000000c40c757223 */ /* 0x000fe20000010075 */
[----:B------:R-:W-:Y:S01]  /*1810*/  HADD2.F32 R196, -RZ, R216.H0_H0 ;  /* 0x200000d8ffc47230 */ /* 0x000fe20000004100 */
[----:B------:R-:W-:Y:S01]  /*1820*/  FMUL.FTZ R13, R2, R218 ;  /* 0x000000da020d7220 */ /* 0x000fe20000410000 */
[----:B------:R-:W-:Y:S01]  /*1830*/  HADD2.F32 R198, -RZ, R198.H0_H0 ;  /* 0x200000c6ffc67230 */ /* 0x000fe20000004100 */
[----:B------:R-:W-:Y:S01]  /*1840*/  FMUL.FTZ R216, R230, R197 ;  /* 0x000000c5e6d87220 */ /* 0x000fe20000410000 */
[----:B------:R0:W-:Y:S01]  /*1850*/  STL [R1], R219 ;  /* 0x000000db01007387 */ /* 0x0001e20000100800 */
[----:B------:R-:W-:Y:S01]  /*1860*/  FADD.FTZ R90, R90, R196 ;  /* 0x000000c45a5a7221 */ /* 0x000fe20000010000 */
[----:B------:R-:W-:Y:S01]  /*1870*/  HADD2.F32 R199, -RZ, R199.H0_H0 ;  /* 0x200000c7ffc77230 */ /* 0x000fe20000004100 */
[-C--:B------:R-:W-:Y:S02]  /*1880*/  FFMA.FTZ R62, R13, R196.reuse, R62 ;  /* 0x000000c40d3e7223 */ /* 0x080fe4000001003e */
[----:B------:R-:W-:-:S02]  /*1890*/  FFMA.FTZ R240, R240, R196, R216 ;  /* 0x000000c4f0f07223 */ /* 0x000fc400000100d8 */
[----:B------:R-:W-:Y:S02]  /*18a0*/  FMUL.FTZ R196, R231, R198 ;  /* 0x000000c6e7c47220 */ /* 0x000fe40000410000 */
[----:B------:R-:W-:Y:S02]  /*18b0*/  FADD.FTZ R142, R142, R197 ;  /* 0x000000c58e8e7221 */ /* 0x000fe40000010000 */
[----:B------:R-:W-:Y:S02]  /*18c0*/  FFMA.FTZ R118, R13, R197, R118 ;  /* 0x000000c50d767223 */ /* 0x000fe40000010076 */
[----:B------:R-:W-:Y:S02]  /*18d0*/  FFMA.FTZ R239, R239, R199, R196 ;  /* 0x000000c7efef7223 */ /* 0x000fe400000100c4 */
        /* <DEDUP_REMOVED lines=13> */
.L_x_2464:
[----:B0-----:R-:W-:Y:S05]  /*19b0*/  BSYNC B0 ;  /* 0x0000000000007941 */ /* 0x001fea0003800000 */
.L_x_2463:
        /* <DEDUP_REMOVED lines=54> */
[----:B------:R-:W-:Y:S01]  /*1d20*/  HADD2.F32 R199, -RZ, R199.H0_H0 ;  /* 0x200000c7ffc77230 */ /* 0x000fe20000004100 */
[----:B------:R-:W-:Y:S02]  /*1d30*/  FADD.FTZ R94, R94, R196 ;  /* 0x000000c45e5e7221 */ /* 0x000fe40000010000 */
        /* <DEDUP_REMOVED lines=19> */
.L_x_2466:
[----:B------:R-:W-:Y:S05]  /*1e70*/  BSYNC B0 ;  /* 0x0000000000007941 */ /* 0x000fea0003800000 */
.L_x_2465:
        /* <DEDUP_REMOVED lines=10> */
[C---:B------:R-:W-:Y:S01]  /*1f20*/  IMAD.WIDE.U32 R202, R220.reuse, R202, c[0x0][0x210] ;  /* 0x00008400dcca7625 */ /* 0x040fe200078e00ca */
[----:B------:R-:W2:Y:S01]  /*1f30*/  LDG.E.64 R216, [R200.64] ;  /* 0x00000004c8d87981 */ /* 0x000ea2000c1e1b00 */
[----:B-1----:R-:W-:-:S04]  /*1f40*/  LEA R196, P5, R220, c[0x0][0x188], 0x4 ;  /* 0x00006200dcc47a11 */ /* 0x002fc800078a20ff */
[----:B------:R-:W3:Y:S01]  /*1f50*/  LDG.E.64 R202, [R202.64] ;  /* 0x00000004caca7981 */ /* 0x000ee2000c1e1b00 */
[----:B------:R-:W-:Y:S02]  /*1f60*/  LEA.HI.X R197, R220, c[0x0][0x18c], RZ, 0x4, P5 ;  /* 0x00006300dcc57a11 */ /* 0x000fe400028f24ff */
[----:B0-----:R-:W-:-:S04]  /*1f70*/  ISETP.NE.AND P5, PT, R198, RZ, PT ;  /* 0x000000ffc600720c */ /* 0x001fc80003fa5270 */
[----:B------:R-:W4:Y:S01]  /*1f80*/  LDG.E.128 R196, [R196.64] ;  /* 0x00000004c4c47981 */ /* 0x000f22000c1e1d00 */
[----:B-----5:R-:W-:Y:S02]  /*1f90*/  FSEL R218, R214, RZ, !P5 ;  /* 0x000000ffd6da7208 */ /* 0x020fe40006800000 */
[----:B------:R-:W-:-:S03]  /*1fa0*/  IADD3 R220, R220, 0x100, RZ ;  /* 0x00000100dcdc7810 */ /* 0x000fc60007ffe0ff */
[C---:B----4-:R-:W-:Y:S01]  /*1fb0*/  FADD.FTZ R219, -R218.reuse, R198 ;  /* 0x000000c6dadb7221 */ /* 0x050fe20000010100 */
[----:B---3--:R-:W-:Y:S01]  /*1fc0*/  MOV R198, R202 ;  /* 0x000000ca00c67202 */ /* 0x008fe20000000f00 */
[C---:B------:R-:W-:Y:S02]  /*1fd0*/  FADD.FTZ R196, -R218.reuse, R196 ;  /* 0x000000c4dac47221 */ /* 0x040fe40000010100 */
[C---:B------:R-:W-:Y:S02]  /*1fe0*/  FADD.FTZ R197, -R218.reuse, R197 ;  /* 0x000000c5dac57221 */ /* 0x040fe40000010100 */
[----:B------:R-:W-:Y:S01]  /*1ff0*/  FADD.FTZ R199, -R218, R199 ;  /* 0x000000c7dac77221 */ /* 0x000fe20000010100 */
[----:B--2---:R-:W-:Y:S01]  /*2000*/  MOV R218, R216 ;  /* 0x000000d800da7202 */ /* 0x004fe20000000f00 */
[----:B------:R-:W-:Y:S01]  /*2010*/  HADD2.F32 R198, -RZ, R198.H0_H0 ;  /* 0x200000c6ffc67230 */ /* 0x000fe20000004100 */
[----:B------:R-:W-:-:S03]  /*2020*/  FMUL.FTZ R200, R2, R196 ;  /* 0x000000c402c87220 */ /* 0x000fc60000410000 */
[----:B------:R-:W-:Y:S01]  /*2030*/  HADD2.F32 R201, -RZ, R218.H0_H0 ;  /* 0x200000daffc97230 */ /* 0x000fe20000004100 */
[----:B------:R-:W-:-:S04]  /*2040*/  FMUL.FTZ R196, R32, R198 ;  /* 0x000000c620c47220 */ /* 0x000fc80000410000 */
[-C--:B------:R-:W-:Y:S01]  /*2050*/  FFMA.FTZ R249, R28, R201.reuse, R196 ;  /* 0x000000c91cf97223 */ /* 0x080fe200000100c4 */
[----:B------:R-:W-:Y:S01]  /*2060*/  SHF.R.U64 R196, R202, 0x10, R203 ;  /* 0x00000010cac47819 */ /* 0x000fe200000012cb */
[----:B------:R-:W-:Y:S02]  /*2070*/  FADD.FTZ R180, R180, R198 ;  /* 0x000000c6b4b47221 */ /* 0x000fe40000010000 */
[----:B------:R-:W-:Y:S01]  /*2080*/  FFMA.FTZ R148, R200, R198, R148 ;  /* 0x000000c6c8947223 */ /* 0x000fe20000010094 */
[----:B------:R-:W-:Y:S01]  /*2090*/  SHF.R.U64 R198, R216, 0x10, R217 ;  /* 0x00000010d8c67819 */ /* 0x000fe200000012d9 */
[----:B------:R-:W-:Y:S01]  /*20a0*/  HADD2.F32 R196, -RZ, R196.H0_H0 ;  /* 0x200000c4ffc47230 */ /* 0x000fe20000004100 */
[----:B------:R-:W-:Y:S02]  /*20b0*/  FADD.FTZ R68, R68, R201 ;  /* 0x000000c944447221 */ /* 0x000fe40000010000 */
[----:B------:R-:W-:Y:S01]  /*20c0*/  FFMA.FTZ R96, R200, R201, R96 ;  /* 0x000000c9c8607223 */ /* 0x000fe20000010060 */
[----:B------:R-:W-:Y:S01]  /*20d0*/  HADD2.F32 R198, -RZ, R198.H0_H0 ;  /* 0x200000c6ffc67230 */ /* 0x000fe20000004100 */
[----:B------:R-:W-:-:S02]  /*20e0*/  FMUL.FTZ R201, R2, R197 ;  /* 0x000000c502c97220 */ /* 0x000fc40000410000 */
        /* <DEDUP_REMOVED lines=10> */
[----:B------:R-:W-:Y:S01]  /*2190*/  HADD2.F32 R196, -RZ, R202.H0_H0 ;  /* 0x200000caffc47230 */ /* 0x000fe20000004100 */
[----:B------:R-:W-:Y:S01]  /*21a0*/  SHF.R.U32.HI R216, RZ, 0x10, R217 ;  /* 0x00000010ffd87819 */ /* 0x000fe200000116d9 */
[----:B------:R-:W-:Y:S01]  /*21b0*/  FMUL.FTZ R202, R2, R219 ;  /* 0x000000db02ca7220 */ /* 0x000fe20000410000 */
[----:B------:R-:W-:Y:S01]  /*21c0*/  HADD2.F32 R198, -RZ, R198.H0_H0 ;  /* 0x200000c6ffc67230 */ /* 0x000fe20000004100 */
[----:B------:R-:W-:-:S02]  /*21d0*/  FMUL.FTZ R203, R34, R197 ;  /* 0x000000c522cb7220 */ /* 0x000fc40000410000 */
[----:B------:R-:W-:Y:S02]  /*21e0*/  FADD.FTZ R70, R70, R196 ;  /* 0x000000c446467221 */ /* 0x000fe40000010000 */
[-C--:B------:R-:W-:Y:S02]  /*21f0*/  FFMA.FTZ R98, R202, R196.reuse, R98 ;  /* 0x000000c4ca627223 */ /* 0x080fe40000010062 */
[----:B------:R-:W-:Y:S01]  /*2200*/  FFMA.FTZ R236, R30, R196, R203 ;  /* 0x000000c41eec7223 */ /* 0x000fe200000100cb */
[----:B------:R-:W-:Y:S01]  /*2210*/  HADD2.F32 R196, -RZ, R216.H0_H0 ;  /* 0x200000d8ffc47230 */ /* 0x000fe20000004100 */
[----:B------:R-:W-:Y:S02]  /*2220*/  FADD.FTZ R182, R182, R197 ;  /* 0x000000c5b6b67221 */ /* 0x000fe40000010000 */
[----:B------:R-:W-:Y:S02]  /*2230*/  FFMA.FTZ R150, R202, R197, R150 ;  /* 0x000000c5ca967223 */ /* 0x000fe40000010096 */
[----:B------:R-:W-:-:S02]  /*2240*/  FMUL.FTZ R203, R2, R199 ;  /* 0x000000c702cb7220 */ /* 0x000fc40000410000 */
[----:B------:R-:W-:Y:S02]  /*2250*/  FMUL.FTZ R197, R35, R198 ;  /* 0x000000c623c57220 */ /* 0x000fe40000410000 */
        /* <DEDUP_REMOVED lines=13> */
.L_x_2468:
[----:B------:R-:W-:Y:S05]  /*2330*/  BSYNC B0 ;  /* 0x0000000000007941 */ /* 0x000fea0003800000 */
.L_x_2467:
        /* <DEDUP_REMOVED lines=75> */
.L_x_2470:
[----:B------:R-:W-:Y:S05]  /*27f0*/  BSYNC B0 ;  /* 0x0000000000007941 */ /* 0x000fea0003800000 */
.L_x_2469:
        /* <DEDUP_REMOVED lines=23> */
[----:B---3--:R-:W-:Y:S01]  /*2970*/  MOV R209, R216 ;  /* 0x000000d800d17202 */ /* 0x008fe20000000f00 */
[----:B----4-:R-:W-:-:S04]  /*2980*/  FADD.FTZ R196, -R210, R196 ;  /* 0x000000c4d2c47221 */ /* 0x010fc80000010100 */
[----:B------:R-:W-:Y:S01]  /*2990*/  HADD2.F32 R209, -RZ, R209.H0_H0 ;  /* 0x200000d1ffd17230 */ /* 0x000fe20000004100 */
[C---:B------:R-:W-:Y:S02]  /*29a0*/  FADD.FTZ R197, -R210.reuse, R197 ;  /* 0x000000c5d2c57221 */ /* 0x040fe40000010100 */
[C---:B------:R-:W-:Y:S02]  /*29b0*/  FADD.FTZ R198, -R210.reuse, R198 ;  /* 0x000000c6d2c67221 */ /* 0x040fe40000010100 */
[----:B------:R-:W-:Y:S01]  /*29c0*/  FADD.FTZ R199, -R210, R199 ;  /* 0x000000c7d2c77221 */ /* 0x000fe20000010100 */
[----:B------:R-:W-:Y:S01]  /*29d0*/  HADD2.F32 R210, -RZ, R214.H0_H0 ;  /* 0x200000d6ffd27230 */ /* 0x000fe20000004100 */
[----:B------:R-:W-:Y:S01]  /*29e0*/  FMUL.FTZ R223, R2, R196 ;  /* 0x000000c402df7220 */ /* 0x000fe20000410000 */
[----:B------:R-:W-:Y:S01]  /*29f0*/  SHF.R.U64 R214, R216, 0x10, R217 ;  /* 0x00000010d8d67819 */ /* 0x000fe200000012d9 */
[----:B------:R-:W-:Y:S02]  /*2a00*/  FMUL.FTZ R196, R48, R209 ;  /* 0x000000d130c47220 */ /* 0x000fe40000410000 */
[----:B------:R-:W-:-:S02]  /*2a10*/  FADD.FTZ R156, R156, R209 ;  /* 0x000000d19c9c7221 */ /* 0x000fc40000010000 */
[----:B------:R-:W-:Y:S01]  /*2a20*/  FFMA.FTZ R128, R223, R209, R128 ;  /* 0x000000d1df807223 */ /* 0x000fe20000010080 */
[----:B------:R-:W-:Y:S01]  /*2a30*/  HADD2.F32 R209, -RZ, R214.H0_H0 ;  /* 0x200000d6ffd17230 */ /* 0x000fe20000004100 */
[-C--:B------:R-:W-:Y:S01]  /*2a40*/  FFMA.FTZ R245, R44, R210.reuse, R196 ;  /* 0x000000d22cf57223 */ /* 0x080fe200000100c4 */
[----:B------:R-:W-:Y:S01]  /*2a50*/  MOV R196, R217 ;  /* 0x000000d900c47202 */ /* 0x000fe20000000f00 */
[----:B------:R-:W-:Y:S01]  /*2a60*/  HADD2.F32 R214, -RZ, R208.H0_H0 ;  /* 0x200000d0ffd67230 */ /* 0x000fe20000004100 */
[----:B------:R-:W-:Y:S02]  /*2a70*/  FMUL.FTZ R208, R2, R197 ;  /* 0x000000c502d07220 */ /* 0x000fe40000410000 */
[----:B------:R-:W-:Y:S01]  /*2a80*/  FMUL.FTZ R197, R49, R209 ;  /* 0x000000d131c57220 */ /* 0x000fe20000410000 */
[----:B------:R-:W-:Y:S01]  /*2a90*/  HADD2.F32 R196, -RZ, R196.H0_H0 ;  /* 0x200000c4ffc47230 */ /* 0x000fe20000004100 */
[----:B------:R-:W-:Y:S02]  /*2aa0*/  FADD.FTZ R104, R104, R210 ;  /* 0x000000d268687221 */ /* 0x000fe40000010000 */
[----:B------:R-:W-:Y:S01]  /*2ab0*/  FFMA.FTZ R76, R223, R210, R76 ;  /* 0x000000d2df4c7223 */ /* 0x000fe2000001004c */
[----:B------:R-:W-:Y:S01]  /*2ac0*/  SHF.R.U32.HI R210, RZ, 0x10, R217 ;  /* 0x00000010ffd27819 */ /* 0x000fe200000116d9 */
[----:B------:R-:W-:-:S02]  /*2ad0*/  FADD.FTZ R157, R157, R209 ;  /* 0x000000d19d9d7221 */ /* 0x000fc40000010000 */
[----:B------:R-:W-:Y:S02]  /*2ae0*/  FFMA.FTZ R129, R208, R209, R129 ;  /* 0x000000d1d0817223 */ /* 0x000fe40000010081 */
[----:B------:R-:W-:Y:S02]  /*2af0*/  FMUL.FTZ R209, R2, R198 ;  /* 0x000000c602d17220 */ /* 0x000fe40000410000 */
[----:B------:R-:W-:Y:S01]  /*2b00*/  FFMA.FTZ R232, R45, R214, R197 ;  /* 0x000000d62de87223 */ /* 0x000fe200000100c5 */
[----:B------:R-:W-:Y:S01]  /*2b10*/  HADD2.F32 R197, -RZ, R219.H0_H0 ;  /* 0x200000dbffc57230 */ /* 0x000fe20000004100 */
[-C--:B------:R-:W-:Y:S02]  /*2b20*/  FMUL.FTZ R198, R50, R196.reuse ;  /* 0x000000c432c67220 */ /* 0x080fe40000410000 */
[----:B------:R-:W-:Y:S02]  /*2b30*/  FADD.FTZ R158, R158, R196 ;  /* 0x000000c49e9e7221 */ /* 0x000fe40000010000 */
[----:B------:R-:W-:Y:S01]  /*2b40*/  FFMA.FTZ R130, R209, R196, R130 ;  /* 0x000000c4d1827223 */ /* 0x000fe20000010082 */
[----:B------:R-:W-:Y:S01]  /*2b50*/  HADD2.F32 R196, -RZ, R210.H0_H0 ;  /* 0x200000d2ffc47230 */ /* 0x000fe20000004100 */
[----:B------:R-:W-:-:S02]  /*2b60*/  FADD.FTZ R106, R106, R197 ;  /* 0x000000c56a6a7221 */ /* 0x000fc40000010000 */
[-C--:B------:R-:W-:Y:S02]  /*2b70*/  FFMA.FTZ R78, R209, R197.reuse, R78 ;  /* 0x000000c5d14e7223 */ /* 0x080fe4000001004e */
[----:B------:R-:W-:Y:S01]  /*2b80*/  FFMA.FTZ R227, R46, R197, R198 ;  /* 0x000000c52ee37223 */ /* 0x000fe200000100c6 */
[----:B------:R-:W-:Y:S01]  /*2b90*/  HADD2.F32 R197, -RZ, R218.H0_H0 ;  /* 0x200000daffc57230 */ /* 0x000fe20000004100 */
[----:B------:R-:W-:Y:S02]  /*2ba0*/  FMUL.FTZ R210, R2, R199 ;  /* 0x000000c702d27220 */ /* 0x000fe40000410000 */
[----:B------:R-:W-:Y:S02]  /*2bb0*/  FMUL.FTZ R198, R51, R196 ;  /* 0x000000c433c67220 */ /* 0x000fe40000410000 */
        /* <DEDUP_REMOVED lines=15> */
.L_x_2472:
[----:B------:R-:W-:Y:S05]  /*2cb0*/  BSYNC B0 ;  /* 0x0000000000007941 */ /* 0x000fea0003800000 */
.L_x_2471:
        /* <DEDUP_REMOVED lines=9> */
.L_x_2508:
        /* <DEDUP_REMOVED lines=18> */
.L_x_2509:
        /* <DEDUP_REMOVED lines=60> */
[----:B------:R-:W0:Y:S01]  /*3230*/  F2F.F16.F32 R198, R198 ;  /* 0x000000c600c67304 */ /* 0x000e220000200800 */
[----:B------:R-:W-:-:S07]  /*3240*/  SEL R194, R214, R194, P5 ;  /* 0x000000c2d6c27207 */ /* 0x000fce0002800000 */
[----:B------:R-:W1:Y:S08]  /*3250*/  F2F.F16.F32 R199, R199 ;  /* 0x000000c700c77304 */ /* 0x000e700000200800 */
[----:B------:R-:W2:Y:S01]  /*3260*/  F2F.F16.F32 R214, R214 ;  /* 0x000000d600d67304 */ /* 0x000ea20000200800 */
        /* <DEDUP_REMOVED lines=8> */
[----:B------:R-:W0:Y:S01]  /*32f0*/  F2F.F16.F32 R213, R213 ;  /* 0x000000d500d57304 */ /* 0x000e220000200800 */
        /* <DEDUP_REMOVED lines=16> */
.L_x_2477:
[----:B------:R-:W-:Y:S02]  /*3400*/  IADD3 R0, R0, 0x100, RZ ;  /* 0x0000010000007810 */ /* 0x000fe40007ffe0ff */
.L_x_2476:
[----:B------:R-:W-:Y:S05]  /*3410*/  BSYNC B0 ;  /* 0x0000000000007941 */ /* 0x000fea0003800000 */
.L_x_2475:
        /* <DEDUP_REMOVED lines=60> */
.L_x_2480:
[----:B------:R-:W-:Y:S02]  /*37e0*/  IADD3 R0, R0, 0x100, RZ ;  /* 0x0000010000007810 */ /* 0x000fe40007ffe0ff */
.L_x_2479:
[----:B------:R-:W-:Y:S05]  /*37f0*/  BSYNC B0 ;  /* 0x0000000000007941 */ /* 0x000fea0003800000 */
.L_x_2478:
        /* <DEDUP_REMOVED lines=59> */
.L_x_2483:
[----:B------:R-:W-:Y:S02]  /*3bb0*/  IADD3 R0, R0, 0x100, RZ ;  /* 0x0000010000007810 */ /* 0x000fe40007ffe0ff */
.L_x_2482:
[----:B------:R-:W-:Y:S05]  /*3bc0*/  BSYNC B0 ;  /* 0x0000000000007941 */ /* 0x000fea0003800000 */
.L_x_2481:
        /* <DEDUP_REMOVED lines=31> */
[----:B------:R-:W-:-:S05]  /*3dc0*/  SEL R192, R213, R192, P5 ;  /* 0x000000c0d5c07207 */ /* 0x000fca0002800000 */
[----:B------:R-:W1:Y:S08]  /*3dd0*/  F2F.F16.F32 R199, R199 ;  /* 0x000000c700c77304 */ /* 0x000e700000200800 */
[----:B------:R-:W2:Y:S01]  /*3de0*/  F2F.F16.F32 R214, R214 ;  /* 0x000000d600d67304 */ /* 0x000ea20000200800 */
[----:B0-----:R-:W-:Y:S02]  /*3df0*/  @P6 PRMT R5, R198, 0x7610, R5 ;  /* 0x00007610c6056816 */ /* 0x001fe40000000005 */
[----:B-1----:R-:W-:-:S05]  /*3e00*/  @P6 PRMT R6, R199, 0x7610, R6 ;  /* 0x00007610c7066816 */ /* 0x002fca0000000006 */
[----:B------:R-:W0:Y:S01]  /*3e10*/  F2F.F16.F32 R213, R213 ;  /* 0x000000d500d57304 */ /* 0x000e220000200800 */
        /* <DEDUP_REMOVED lines=21> */
.L_x_2486:
[----:B------:R-:W-:Y:S02]  /*3f70*/  IADD3 R0, R0, 0x100, RZ ;  /* 0x0000010000007810 */ /* 0x000fe40007ffe0ff */
.L_x_2485:
[----:B------:R-:W-:Y:S05]  /*3f80*/  BSYNC B0 ;  /* 0x0000000000007941 */ /* 0x000fea0003800000 */
.L_x_2484:
        /* <DEDUP_REMOVED lines=58> */
.L_x_2489:
[----:B------:R-:W-:Y:S02]  /*4330*/  IADD3 R0, R0, 0x100, RZ ;  /* 0x0000010000007810 */ /* 0x000fe40007ffe0ff */
.L_x_2488:
[----:B------:R-:W-:Y:S05]  /*4340*/  BSYNC B0 ;  /* 0x0000000000007941 */ /* 0x000fea0003800000 */
.L_x_2487:
        /* <DEDUP_REMOVED lines=58> */
.L_x_2492:
[----:B------:R-:W-:Y:S02]  /*46f0*/  IADD3 R0, R0, 0x100, RZ ;  /* 0x0000010000007810 */ /* 0x000fe40007ffe0ff */
.L_x_2491:
[----:B------:R-:W-:Y:S05]  /*4700*/  BSYNC B0 ;  /* 0x0000000000007941 */ /* 0x000fea0003800000 */
.L_x_2490:
        /* <DEDUP_REMOVED lines=29> */
[----:B------:R-:W-:Y:S02]  /*48e0*/  SEL R193, R198, R193, P5 ;  /* 0x000000c1c6c17207 */ /* 0x000fe40002800000 */
[----:B------:R-:W-:Y:S01]  /*48f0*/  SEL R195, R2, R195, P5 ;  /* 0x000000c302c37207 */ /* 0x000fe20002800000 */
[----:B------:R1:W2:Y:S01]  /*4900*/  F2F.F16.F32 R198, R196 ;  /* 0x000000c400c67304 */ /* 0x0002a20000200800 */
[----:B------:R-:W-:Y:S02]  /*4910*/  SEL R194, R199, R194, P5 ;  /* 0x000000c2c7c27207 */ /* 0x000fe40002800000 */
[----:B------:R-:W-:Y:S02]  /*4920*/  SEL R192, R196, R192, P5 ;  /* 0x000000c0c4c07207 */ /* 0x000fe40002800000 */
[----:B0-----:R-:W-:-:S03]  /*4930*/  @P6 PRMT R5, R197, 0x7610, R5 ;  /* 0x00007610c5056816 */ /* 0x001fc60000000005 */
[----:B------:R-:W0:Y:S01]  /*4940*/  F2F.F16.F32 R2, R2 ;  /* 0x0000000200027304 */ /* 0x000e220000200800 */
[----:B-1----:R-:W-:-:S07]  /*4950*/  IMAD.WIDE.U32 R196, R197, 0x10000, RZ ;  /* 0x00010000c5c47825 */ /* 0x002fce00078e00ff */
[----:B------:R-:W1:Y:S01]  /*4960*/  F2F.F16.F32 R199, R199 ;  /* 0x000000c700c77304 */ /* 0x000e620000200800 */
        /* <DEDUP_REMOVED lines=21> */
.L_x_2494:
[----:B------:R-:W-:Y:S05]  /*4ac0*/  BSYNC B0 ;  /* 0x0000000000007941 */ /* 0x000fea0003800000 */
.L_x_2493:
        /* <DEDUP_REMOVED lines=8> */
.L_x_2458:
        /* <DEDUP_REMOVED lines=19> */
.L_x_2497:
[----:B------:R-:W-:Y:S05]  /*4c80*/  BSYNC B0 ;  /* 0x0000000000007941 */ /* 0x000fea0003800000 */
.L_x_2496:
        /* <DEDUP_REMOVED lines=12> */
.L_x_2499:
[----:B------:R-:W-:Y:S05]  /*4d50*/  BSYNC B0 ;  /* 0x0000000000007941 */ /* 0x000fea0003800000 */
.L_x_2498:
        /* <DEDUP_REMOVED lines=12> */
.L_x_2501:
[----:B------:R-:W-:Y:S05]  /*4e20*/  BSYNC B0 ;  /* 0x0000000000007941 */ /* 0x000fea0003800000 */
.L_x_2500:
        /* <DEDUP_REMOVED lines=12> */
.L_x_2503:
[----:B------:R-:W-:Y:S05]  /*4ef0*/  BSYNC B0 ;  /* 0x0000000000007941 */ /* 0x000fea0003800000 */
.L_x_2502:
        /* <DEDUP_REMOVED lines=12> */
.L_x_2505:
[----:B------:R-:W-:Y:S05]  /*4fc0*/  BSYNC B0 ;  /* 0x0000000000007941 */ /* 0x000fea0003800000 */
.L_x_2504:
        /* <DEDUP_REMOVED lines=12> */
.L_x_2507:
[----:B------:R-:W-:Y:S05]  /*5090*/  BSYNC B0 ;  /* 0x0000000000007941 */ /* 0x000fea0003800000 */
.L_x_2506:
        /* <DEDUP_REMOVED lines=12> */
.L_x_2473:
[----:B------:R-:W-:Y:S01]  /*5160*/  HFMA2.MMA R198, -RZ, RZ, 0, 9.5367431640625e-07 ;  /* 0x00000010ffc67435 */ /* 0x000fe200000001ff */
[----:B------:R-:W-:-:S02]  /*5170*/  MOV R197, R213 ;  /* 0x000000d500c57202 */ /* 0x000fc40000000f00 */
[----:B------:R-:W-:Y:S02]  /*5180*/  MOV R218, 0x1f ;  /* 0x0000001f00da7802 */ /* 0x000fe40000000f00 */
[----:B------:R-:W-:Y:S02]  /*5190*/  MOV R217, 0xffffffff ;  /* 0xffffffff00d97802 */ /* 0x000fe40000000f00 */
[----:B------:R-:W-:Y:S02]  /*51a0*/  MOV R196, 0x51c0 ;  /* 0x000051c000c47802 */ /* 0x000fe40000000f00 */
[----:B------:R-:W-:Y:S05]  /*51b0*/  CALL.REL.NOINC `($__internal_84_$__cuda_sm70_shflsync_down_p) ;  /* 0x0000046000007944 */ /* 0x000fea0003c00000 */
[----:B-1----:R-:W-:Y:S01]  /*51c0*/  MOV R199, R198 ;  /* 0x000000c600c77202 */ /* 0x002fe20000000f00 */
[----:B------:R-:W-:Y:S05]  /*51d0*/  BRA `(.L_x_2508) ;  /* 0xffffdb7000007947 */ /* 0x000fea000383ffff */
.L_x_2474:
[----:B------:R-:W-:Y:S01]  /*51e0*/  HFMA2.MMA R198, -RZ, RZ, 0, 9.5367431640625e-07 ;  /* 0x00000010ffc67435 */ /* 0x000fe200000001ff */
[----:B------:R-:W-:Y:S02]  /*51f0*/  MOV R197, R215 ;  /* 0x000000d700c57202 */ /* 0x000fe40000000f00 */
[----:B------:R-:W-:Y:S02]  /*5200*/  MOV R218, 0x1f ;  /* 0x0000001f00da7802 */ /* 0x000fe40000000f00 */
[----:B------:R-:W-:-:S02]  /*5210*/  MOV R217, 0xffffffff ;  /* 0xffffffff00d97802 */ /* 0x000fc40000000f00 */
[----:B------:R-:W-:Y:S02]  /*5220*/  MOV R196, 0x5240 ;  /* 0x0000524000c47802 */ /* 0x000fe40000000f00 */
[----:B01----:R-:W-:Y:S05]  /*5230*/  CALL.REL.NOINC `($__internal_84_$__cuda_sm70_shflsync_down_p) ;  /* 0x000003e000007944 */ /* 0x003fea0003c00000 */
[----:B------:R-:W-:Y:S01]  /*5240*/  FADD.FTZ R199, R199, R213 ;  /* 0x000000d5c7c77221 */ /* 0x000fe20000010000 */
[----:B------:R-:W-:Y:S01]  /*5250*/  MOV R218, 0x1f ;  /* 0x0000001f00da7802 */ /* 0x000fe20000000f00 */
[----:B-1----:R-:W-:Y:S01]  /*5260*/  FADD.FTZ R215, R215, R198 ;  /* 0x000000c6d7d77221 */ /* 0x002fe20000010000 */
[----:B------:R-:W-:Y:S01]  /*5270*/  HFMA2.MMA R198, -RZ, RZ, 0, 4.76837158203125e-07 ;  /* 0x00000008ffc67435 */ /* 0x000fe200000001ff */
[----:B------:R-:W-:Y:S02]  /*5280*/  MOV R217, 0xffffffff ;  /* 0xffffffff00d97802 */ /* 0x000fe40000000f00 */
[----:B------:R-:W-:Y:S02]  /*5290*/  MOV R197, R199 ;  /* 0x000000c700c57202 */ /* 0x000fe40000000f00 */
[----:B------:R-:W-:Y:S02]  /*52a0*/  MOV R196, 0x52c0 ;  /* 0x000052c000c47802 */ /* 0x000fe40000000f00 */
[----:B------:R-:W-:Y:S05]  /*52b0*/  CALL.REL.NOINC `($__internal_84_$__cuda_sm70_shflsync_down_p) ;  /* 0x0000036000007944 */ /* 0x000fea0003c00000 */
[----:B-1----:R-:W-:Y:S01]  /*52c0*/  MOV R213, R198 ;  /* 0x000000c600d57202 */ /* 0x002fe20000000f00 */
[----:B------:R-:W-:Y:S01]  /*52d0*/  HFMA2.MMA R198, -RZ, RZ, 0, 4.76837158203125e-07 ;  /* 0x00000008ffc67435 */ /* 0x000fe200000001ff */
[----:B------:R-:W-:-:S02]  /*52e0*/  MOV R197, R215 ;  /* 0x000000d700c57202 */ /* 0x000fc40000000f00 */
[----:B------:R-:W-:Y:S02]  /*52f0*/  MOV R218, 0x1f ;  /* 0x0000001f00da7802 */ /* 0x000fe40000000f00 */
[----:B------:R-:W-:Y:S02]  /*5300*/  MOV R217, 0xffffffff ;  /* 0xffffffff00d97802 */ /* 0x000fe40000000f00 */
[----:B------:R-:W-:Y:S02]  /*5310*/  MOV R196, 0x5330 ;  /* 0x0000533000c47802 */ /* 0x000fe40000000f00 */
[----:B------:R-:W-:Y:S05]  /*5320*/  CALL.REL.NOINC `($__internal_84_$__cuda_sm70_shflsync_down_p) ;  /* 0x000002f000007944 */ /* 0x000fea0003c00000 */
[----:B------:R-:W-:Y:S01]  /*5330*/  FADD.FTZ R199, R213, R199 ;  /* 0x000000c7d5c77221 */ /* 0x000fe20000010000 */
[----:B------:R-:W-:Y:S01]  /*5340*/  MOV R218, 0x1f ;  /* 0x0000001f00da7802 */ /* 0x000fe20000000f00 */
[----:B-1----:R-:W-:Y:S01]  /*5350*/  FADD.FTZ R215, R215, R198 ;  /* 0x000000c6d7d77221 */ /* 0x002fe20000010000 */
[----:B------:R-:W-:Y:S01]  /*5360*/  HFMA2.MMA R198, -RZ, RZ, 0, 2.384185791015625e-07 ;  /* 0x00000004ffc67435 */ /* 0x000fe200000001ff */
[----:B------:R-:W-:Y:S02]  /*5370*/  MOV R217, 0xffffffff ;  /* 0xffffffff00d97802 */ /* 0x000fe40000000f00 */
[----:B------:R-:W-:-:S02]  /*5380*/  MOV R197, R199 ;  /* 0x000000c700c57202 */ /* 0x000fc40000000f00 */
[----:B------:R-:W-:Y:S02]  /*5390*/  MOV R196, 0x53b0 ;  /* 0x000053b000c47802 */ /* 0x000fe40000000f00 */
[----:B------:R-:W-:Y:S05]  /*53a0*/  CALL.REL.NOINC `($__internal_84_$__cuda_sm70_shflsync_down_p) ;  /* 0x0000027000007944 */ /* 0x000fea0003c00000 */
[----:B-1----:R-:W-:Y:S01]  /*53b0*/  MOV R213, R198 ;  /* 0x000000c600d57202 */ /* 0x002fe20000000f00 */
[----:B------:R-:W-:Y:S01]  /*53c0*/  HFMA2.MMA R198, -RZ, RZ, 0, 2.384185791015625e-07 ;  /* 0x00000004ffc67435 */ /* 0x000fe200000001ff */
[----:B------:R-:W-:Y:S02]  /*53d0*/  MOV R197, R215 ;  /* 0x000000d700c57202 */ /* 0x000fe40000000f00 */
[----:B------:R-:W-:Y:S02]  /*53e0*/  MOV R218, 0x1f ;  /* 0x0000001f00da7802 */ /* 0x000fe40000000f00 */
[----:B------:R-:W-:Y:S02]  /*53f0*/  MOV R217, 0xffffffff ;  /* 0xffffffff00d97802 */ /* 0x000fe40000000f00 */
[----:B------:R-:W-:Y:S02]  /*5400*/  MOV R196, 0x5420 ;  /* 0x0000542000c47802 */ /* 0x000fe40000000f00 */
[----:B------:R-:W-:Y:S05]  /*5410*/  CALL.REL.NOINC `($__internal_84_$__cuda_sm70_shflsync_down_p) ;  /* 0x0000020000007944 */ /* 0x000fea0003c00000 */
[----:B------:R-:W-:Y:S01]  /*5420*/  FADD.FTZ R199, R213, R199 ;  /* 0x000000c7d5c77221 */ /* 0x000fe20000010000 */
[----:B------:R-:W-:Y:S01]  /*5430*/  MOV R218, 0x1f ;  /* 0x0000001f00da7802 */ /* 0x000fe20000000f00 */
[----:B-1----:R-:W-:Y:S01]  /*5440*/  FADD.FTZ R215, R215, R198 ;  /* 0x000000c6d7d77221 */ /* 0x002fe20000010000 */
[----:B------:R-:W-:Y:S01]  /*5450*/  HFMA2.MMA R198, -RZ, RZ, 0, 1.1920928955078125e-07 ;  /* 0x00000002ffc67435 */ /* 0x000fe200000001ff */
[----:B------:R-:W-:-:S02]  /*5460*/  MOV R217, 0xffffffff ;  /* 0xffffffff00d97802 */ /* 0x000fc40000000f00 */
[----:B------:R-:W-:Y:S02]  /*5470*/  MOV R197, R199 ;  /* 0x000000c700c57202 */ /* 0x000fe40000000f00 */
[----:B------:R-:W-:Y:S02]  /*5480*/  MOV R196, 0x54a0 ;  /* 0x000054a000c47802 */ /* 0x000fe40000000f00 */
[----:B------:R-:W-:Y:S05]  /*5490*/  CALL.REL.NOINC `($__internal_84_$__cuda_sm70_shflsync_down_p) ;  /* 0x0000018000007944 */ /* 0x000fea0003c00000 */
[----:B-1----:R-:W-:Y:S01]  /*54a0*/  MOV R213, R198 ;  /* 0x000000c600d57202 */ /* 0x002fe20000000f00 */
[----:B------:R-:W-:Y:S01]  /*54b0*/  HFMA2.MMA R198, -RZ, RZ, 0, 1.1920928955078125e-07 ;  /* 0x00000002ffc67435 */ /* 0x000fe200000001ff */
[----:B------:R-:W-:Y:S02]  /*54c0*/  MOV R197, R215 ;  /* 0x000000d700c57202 */ /* 0x000fe40000000f00 */
[----:B------:R-:W-:Y:S02]  /*54d0*/  MOV R218, 0x1f ;  /* 0x0000001f00da7802 */ /* 0x000fe40000000f00 */
[----:B------:R-:W-:Y:S02]  /*54e0*/  MOV R217, 0xffffffff ;  /* 0xffffffff00d97802 */ /* 0x000fe40000000f00 */
[----:B------:R-:W-:-:S02]  /*54f0*/  MOV R196, 0x5510 ;  /* 0x0000551000c47802 */ /* 0x000fc40000000f00 */
[----:B------:R-:W-:Y:S05]  /*5500*/  CALL.REL.NOINC `($__internal_84_$__cuda_sm70_shflsync_down_p) ;  /* 0x0000011000007944 */ /* 0x000fea0003c00000 */
[----:B------:R-:W-:Y:S01]  /*5510*/  FADD.FTZ R213, R213, R199 ;  /* 0x000000c7d5d57221 */ /* 0x000fe20000010000 */
[----:B------:R-:W-:Y:S01]  /*5520*/  MOV R218, 0x1f ;  /* 0x0000001f00da7802 */ /* 0x000fe20000000f00 */
[----:B-1----:R-:W-:Y:S01]  /*5530*/  FADD.FTZ R199, R215, R198 ;  /* 0x000000c6d7c77221 */ /* 0x002fe20000010000 */
[----:B------:R-:W-:Y:S01]  /*5540*/  HFMA2.MMA R198, -RZ, RZ, 0, 5.9604644775390625e-08 ;  /* 0x00000001ffc67435 */ /* 0x000fe200000001ff */
[----:B------:R-:W-:-:S02]  /*5550*/  MOV R217, 0xffffffff ;  /* 0xffffffff00d97802 */ /* 0x000fc40000000f00 */
[----:B------:R-:W-:Y:S02]  /*5560*/  MOV R197, R213 ;  /* 0x000000d500c57202 */ /* 0x000fe40000000f00 */
[----:B------:R-:W-:Y:S02]  /*5570*/  MOV R196, 0x5590 ;  /* 0x0000559000c47802 */ /* 0x000fe40000000f00 */
[----:B------:R-:W-:Y:S05]  /*5580*/  CALL.REL.NOINC `($__internal_84_$__cuda_sm70_shflsync_down_p) ;  /* 0x0000009000007944 */ /* 0x000fea0003c00000 */
[----:B-1----:R-:W-:Y:S01]  /*5590*/  MOV R215, R198 ;  /* 0x000000c600d77202 */ /* 0x002fe20000000f00 */
[----:B------:R-:W-:Y:S01]  /*55a0*/  HFMA2.MMA R198, -RZ, RZ, 0, 5.9604644775390625e-08 ;  /* 0x00000001ffc67435 */ /* 0x000fe200000001ff */
[----:B------:R-:W-:Y:S02]  /*55b0*/  MOV R197, R199 ;  /* 0x000000c700c57202 */ /* 0x000fe40000000f00 */
[----:B------:R-:W-:Y:S02]  /*55c0*/  MOV R218, 0x1f ;  /* 0x0000001f00da7802 */ /* 0x000fe40000000f00 */
[----:B------:R-:W-:Y:S02]  /*55d0*/  MOV R217, 0xffffffff ;  /* 0xffffffff00d97802 */ /* 0x000fe40000000f00 */
[----:B------:R-:W-:-:S02]  /*55e0*/  MOV R196, 0x5600 ;  /* 0x0000560000c47802 */ /* 0x000fc40000000f00 */
[----:B------:R-:W-:Y:S05]  /*55f0*/  CALL.REL.NOINC `($__internal_84_$__cuda_sm70_shflsync_down_p) ;  /* 0x0000002000007944 */ /* 0x000fea0003c00000 */
[----:B-1----:R-:W-:Y:S01]  /*5600*/  MOV R197, R198 ;  /* 0x000000c600c57202 */ /* 0x002fe20000000f00 */
[----:B------:R-:W-:Y:S05]  /*5610*/  BRA `(.L_x_2509) ;  /* 0xffffd85000007947 */ /* 0x000fea000383ffff */
        .weak           $__internal_84_$__cuda_sm70_shflsync_down_p
        .type           $__internal_84_$__cuda_sm70_shflsync_down_p,@function
        .size           $__internal_84_$__cuda_sm70_shflsync_down_p,(.L_x_3446 - $__internal_84_$__cuda_sm70_shflsync_down_p)
$__internal_84_$__cuda_sm70_shflsync_down_p:
[----:B------:R-:W-:Y:S04]  /*5620*/  WARPSYNC R217 ;  /* 0x000000d900007348 */ /* 0x000fe80003800000 */
[----:B------:R0:W1:Y:S02]  /*5630*/  SHFL.DOWN PT, R198, R197, R198, R218 ;  /* 0x080000c6c5c67389 */ /* 0x00006400000e00da */
[----:B0-----:R-:W-:-:S06]  /*5640*/  HFMA2.MMA R197, -RZ, RZ, 0, 0 ;  /* 0x00000000ffc57435 */ /* 0x001fcc00000001ff */
[----:B------:R-:W-:Y:S05]  /*5650*/  RET.REL.NODEC R196 `(_ZN10layer_norm31ln_parallel_residual_bwd_kernelINS_13Kernel_traitsIf6__halffS2_fjLj7168ELj1ELj1ELj8ELj8ENS_18Kernel_traits_baseILj7168EfS2_fS2_fjLj256EEEEELb0ELb0ELb0EEEvNS_9BwdParamsE) ;  /* 0xffffa9a0c4007950 */ /* 0x000fea0003c3ffff */
.L_x_2510:
        /* <DEDUP_REMOVED lines=10> */
.L_x_3446:


//--------------------- .text._ZN10layer_norm31ln_parallel_residual_bwd_kernelINS_13Kernel_traitsIf6__halffS2_fjLj7168ELj1ELj1ELj8ELj8ENS_18Kernel_traits_baseILj7168EfS2_fS2_fjLj256EEEEELb0ELb0ELb1EEEvNS_9BwdParamsE --------------------------
	.section	.text._ZN10layer_norm31ln_parallel_residual_bwd_kernelINS_13Kernel_traitsIf6__halffS2_fjLj7168ELj1ELj1ELj8ELj8ENS_18Kernel_traits_baseILj7168EfS2_fS2_fjLj256EEEEELb0ELb0ELb1EEEvNS_9BwdParamsE,"ax",@progbits
	.sectioninfo	@"SHI_REGISTERS=255"
	.align	128
        .global         _ZN10layer_norm31ln_parallel_residual_bwd_kernelINS_13Kernel_traitsIf6__halffS2_fjLj7168ELj1ELj1ELj8ELj8ENS_18Kernel_traits_baseILj7168EfS2_fS2_fjLj256EEEEELb0ELb0ELb1EEEvNS_9BwdParamsE
        .type           _ZN10layer_norm31ln_parallel_residual_bwd_kernelINS_13Kernel_traitsIf6__halffS2_fjLj7168ELj1ELj1ELj8ELj8ENS_18Kernel_traits_baseILj7168EfS2_fS2_fjLj256EEEEELb0ELb0ELb1EEEvNS_9BwdParamsE,@function
        .size           _ZN10layer_norm31ln_parallel_residual_bwd_kernelINS_13Kernel_traitsIf6__halffS2_fjLj7168ELj1ELj1ELj8ELj8ENS_18Kernel_traits_baseILj7168EfS2_fS2_fjLj256EEEEELb0ELb0ELb1EEEvNS_9BwdParamsE,(.L_x_3447 - _ZN10layer_norm31ln_parallel_residual_bwd_kernelINS_13Kernel_traitsIf6__halffS2_fjLj7168ELj1ELj1ELj8ELj8ENS_18Kernel_traits_baseILj7168EfS2_fS2_fjLj256EEEEELb0ELb0ELb1EEEvNS_9BwdParamsE)
        .other          _ZN10layer_norm31ln_parallel_residual_bwd_kernelINS_13Kernel_traitsIf6__halffS2_fjLj7168ELj1ELj1ELj8ELj8ENS_18Kernel_traits_baseILj7168EfS2_fS2_fjLj256EEEEELb0ELb0ELb1EEEvNS_9BwdParamsE,@"STO_CUDA_ENTRY STV_DEFAULT"
_ZN10layer_norm31ln_parallel_residual_bwd_kernelINS_13Kernel_traitsIf6__halffS2_fjLj7168ELj1ELj1ELj8ELj8ENS_18Kernel_traits_baseILj7168EfS2_fS2_fjLj256EEEEELb0ELb0ELb1EEEvNS_9BwdParamsE:
.text._ZN10layer_norm31ln_parallel_residual_bwd_kernelINS_13Kernel_traitsIf6__halffS2_fjLj7168ELj1ELj1ELj8ELj8ENS_18Kernel_traits_baseILj7168EfS2_fS2_fjLj256EEEEELb0ELb0ELb1EEEvNS_9BwdParamsE:
        /* <DEDUP_REMOVED lines=65> */
.L_x_2511:
        /* <DEDUP_REMOVED lines=88> */
[----:B-1----:R-:W-:Y:S01]  /*0990*/  CS2R R2, SRZ ;  /* 0x0000000000027805 */ /* 0x002fe2000001ff00 */
[----:B------:R-:W-:Y:S01]  /*09a0*/  MOV R0, RZ ;  /* 0x000000ff00007202 */ /* 0x000fe20000000f00 */
[----:B0-2---:R-:W-:-:S02]  /*09b0*/  CS2R R4, SRZ ;  /* 0x0000000000047805 */ /* 0x005fc4000001ff00 */
.L_x_2523:
[----:B------:R-:W0:Y:S01]  /*09c0*/  S2R R94, SR_TID.X ;  /* 0x00000000005e7919 */ /* 0x000e220000002100 */
[----:B------:R-:W-:-:S03]  /*09d0*/  IMAD R92, R155, c[0x0][0x168], RZ ;  /* 0x00005a009b5c7a24 */ /* 0x000fc600078e02ff */
[----:B------:R-:W2:Y:S02]  /*09e0*/  LDL.LU R206, [R1+0x20] ;  /* 0x0000200001ce7983 */ /* 0x000ea40000300800 */
[----:B------:R-:W-:-:S04]  /*09f0*/  SHF.R.S32.HI R93, RZ, 0x1f, R92 ;  /* 0x0000001fff5d7819 */ /* 0x000fc8000001145c */
[----:B------:R-:W-:Y:S02]  /*0a00*/  LEA.HI R93, R93, R92, RZ, 0x2 ;  /* 0x0000005c5d5d7211 */ /* 0x000fe400078f10ff */
[----:B------:R-:W-:Y:S02]  /*0a10*/  MOV R205, 0x8 ;  /* 0x0000000800cd7802 */ /* 0x000fe40000000f00 */
[----:B------:R-:W-:Y:S02]  /*0a20*/  MOV R98, 0x4 ;  /* 0x0000000400627802 */ /* 0x000fe40000000f00 */
[----:B0-----:R-:W-:-:S04]  /*0a30*/  LOP3.LUT R94, R94, 0xff, RZ, 0xc0, !PT ;  /* 0x000000ff5e5e7812 */ /* 0x001fc800078ec0ff */
[----:B------:R-:W-:Y:S01]  /*0a40*/  LEA.HI.SX32 R167, R93, R94, 0x1e ;  /* 0x0000005e5da77211 */ /* 0x000fe200078ff2ff */
[----:B------:R-:W-:-:S04]  /*0a50*/  IMAD.WIDE R92, R155, R98, c[0x0][0x1a0] ;  /* 0x000068009b5c7625 */ /* 0x000fc800078e0262 */
[CC--:B------:R-:W-:Y:S01]  /*0a60*/  IMAD.WIDE.U32 R94, R167.reuse, R205.reuse, c[0x0][0x208] ;  /* 0x00008200a75e7625 */ /* 0x0c0fe200078e00cd */
[C---:B------:R-:W-:Y:S01]  /*0a70*/  LEA R144, P0, R167.reuse, c[0x0][0x188], 0x4 ;  /* 0x00006200a7907a11 */ /* 0x040fe200078020ff */
[----:B------:R0:W3:Y:S02]  /*0a80*/  LDG.E R207, [R92.64] ;  /* 0x000000045ccf7981 */ /* 0x0000e4000c1e1900 */
[C---:B------:R-:W-:Y:S01]  /*0a90*/  IMAD.WIDE.U32 R96, R167.reuse, R205, c[0x0][0x210] ;  /* 0x00008400a7607625 */ /* 0x040fe200078e00cd */
[C---:B------:R-:W-:Y:S01]  /*0aa0*/  LEA.HI.X R145, R167.reuse, c[0x0][0x18c], RZ, 0x4, P0 ;  /* 0x00006300a7917a11 */ /* 0x040fe200000f24ff */
[----:B------:R-:W4:Y:S05]  /*0ab0*/  LDG.E.64 R94, [R94.64] ;  /* 0x000000045e5e7981 */ /* 0x000f2a000c1e1b00 */
[----:B------:R-:W2:Y:S04]  /*0ac0*/  LDG.E.128 R144, [R144.64] ;  /* 0x0000000490907981 */ /* 0x000ea8000c1e1d00 */
[----:B0-----:R0:W2:Y:S01]  /*0ad0*/  LDG.E.64 R92, [R96.64] ;  /* 0x00000004605c7981 */ /* 0x0010a2000c1e1b00 */
[----:B------:R-:W-:Y:S01]  /*0ae0*/  IADD3 R166, R167, 0x100, RZ ;  /* 0x00000100a7a67810 */ /* 0x000fe20007ffe0ff */
[----:B0-----:R-:W-:-:S05]  /*0af0*/  IMAD.WIDE R96, R155, R98, c[0x0][0x1a8] ;  /* 0x00006a009b607625 */ /* 0x001fca00078e0262 */
[----:B------:R-:W2:Y:S01]  /*0b00*/  LDG.E R165, [R96.64] ;  /* 0x0000000460a57981 */ /* 0x000ea2000c1e1900 */
[C---:B------:R-:W-:Y:S01]  /*0b10*/  LEA R140, P0, R166.reuse, c[0x0][0x188], 0x4 ;  /* 0x00006200a68c7a11 */ /* 0x040fe200078020ff */
[----:B------:R-:W-:-:S03]  /*0b20*/  IMAD.WIDE.U32 R190, R166, R205, c[0x0][0x210] ;  /* 0x00008400a6be7625 */ /* 0x000fc600078e00cd */
[C---:B------:R-:W-:Y:S01]  /*0b30*/  LEA.HI.X R141, R166.reuse, c[0x0][0x18c], RZ, 0x4, P0 ;  /* 0x00006300a68d7a11 */ /* 0x040fe200000f24ff */
[----:B------:R-:W-:Y:S02]  /*0b40*/  IMAD.WIDE.U32 R188, R166, R205, c[0x0][0x208] ;  /* 0x00008200a6bc7625 */ /* 0x000fe400078e00cd */
[----:B------:R-:W2:Y:S04]  /*0b50*/  LDG.E.64 R190, [R190.64] ;  /* 0x00000004bebe7981 */ /* 0x000ea8000c1e1b00 */
[----:B------:R-:W2:Y:S01]  /*0b60*/  LDG.E.128 R140, [R140.64] ;  /* 0x000000048c8c7981 */ /* 0x000ea2000c1e1d00 */
[----:B------:R-:W-:-:S03]  /*0b70*/  IADD3 R164, R167, 0x200, RZ ;  /* 0x00000200a7a47810 */ /* 0x000fc60007ffe0ff */
[----:B------:R-:W2:Y:S02]  /*0b80*/  LDG.E.64 R188, [R188.64] ;  /* 0x00000004bcbc7981 */ /* 0x000ea4000c1e1b00 */
[C---:B------:R-:W-:Y:S01]  /*0b90*/  IMAD.WIDE.U32 R172, R164.reuse, R205, c[0x0][0x208] ;  /* 0x00008200a4ac7625 */ /* 0x040fe200078e00cd */
[----:B------:R-:W-:-:S03]  /*0ba0*/  LEA R108, P0, R164, c[0x0][0x188], 0x4 ;  /* 0x00006200a46c7a11 */ /* 0x000fc600078020ff */
[C---:B------:R-:W-:Y:S01]  /*0bb0*/  IMAD.WIDE.U32 R174, R164.reuse, R205, c[0x0][0x210] ;  /* 0x00008400a4ae7625 */ /* 0x040fe200078e00cd */
[----:B------:R-:W-:Y:S01]  /*0bc0*/  LEA.HI.X R109, R164, c[0x0][0x18c], RZ, 0x4, P0 ;  /* 0x00006300a46d7a11 */ /* 0x000fe200000f24ff */
[----:B------:R-:W2:Y:S04]  /*0bd0*/  LDG.E.64 R172, [R172.64] ;  /* 0x00000004acac7981 */ /* 0x000ea8000c1e1b00 */
[----:B------:R-:W2:Y:S04]  /*0be0*/  LDG.E.64 R174, [R174.64] ;  /* 0x00000004aeae7981 */ /* 0x000ea8000c1e1b00 */
[----:B------:R-:W2:Y:S01]  /*0bf0*/  LDG.E.128 R108, [R108.64] ;  /* 0x000000046c6c7981 */ /* 0x000ea2000c1e1d00 */
[----:B------:R-:W-:-:S05]  /*0c00*/  IADD3 R163, R167, 0x300, RZ ;  /* 0x00000300a7a37810 */ /* 0x000fca0007ffe0ff */
[----:B------:R-:W-:-:S04]  /*0c10*/  IMAD.WIDE.U32 R176, R163, R205, c[0x0][0x208] ;  /* 0x00008200a3b07625 */ /* 0x000fc800078e00cd */
[C---:B------:R-:W-:Y:S01]  /*0c20*/  IMAD.WIDE.U32 R178, R163.reuse, R205, c[0x0][0x210] ;  /* 0x00008400a3b27625 */ /* 0x040fe200078e00cd */
[C---:B------:R-:W-:Y:S01]  /*0c30*/  LEA R104, P0, R163.reuse, c[0x0][0x188], 0x4 ;  /* 0x00006200a3687a11 */ /* 0x040fe200078020ff */
[----:B------:R-:W2:Y:S04]  /*0c40*/  LDG.E.64 R176, [R176.64] ;  /* 0x00000004b0b07981 */ /* 0x000ea8000c1e1b00 */
[----:B------:R-:W2:Y:S01]  /*0c50*/  LDG.E.64 R178, [R178.64] ;  /* 0x00000004b2b27981 */ /* 0x000ea2000c1e1b00 */
[----:B------:R-:W-:-:S06]  /*0c60*/  LEA.HI.X R105, R163, c[0x0][0x18c], RZ, 0x4, P0 ;  /* 0x00006300a3697a11 */ /* 0x000fcc00000f24ff */
[----:B------:R-:W2:Y:S01]  /*0c70*/  LDG.E.128 R104, [R104.64] ;  /* 0x0000000468687981 */ /* 0x000ea2000c1e1d00 */
[----:B------:R-:W-:Y:S01]  /*0c80*/  ISETP.NE.U32.AND P0, PT, RZ, c[0x0][0x218], PT ;  /* 0x00008600ff007a0c */ /* 0x000fe20003f05070 */
[----:B------:R-:W-:Y:S02]  /*0c90*/  ULDC.U8 UR6, c[0x0][0x1f0] ;  /* 0x00007c0000067ab9 */ /* 0x000fe40000000000 */
[----:B------:R-:W-:Y:S02]  /*0ca0*/  ISETP.NE.AND P1, PT, RZ, UR6, PT ;  /* 0x00000006ff007c0c */ /* 0x000fe4000bf25270 */
[----:B------:R-:W-:Y:S02]  /*0cb0*/  ISETP.NE.AND.EX P0, PT, RZ, c[0x0][0x21c], PT, P0 ;  /* 0x00008700ff007a0c */ /* 0x000fe40003f05300 */
[----:B------:R-:W-:-:S05]  /*0cc0*/  IADD3 R162, R167, 0x400, RZ ;  /* 0x00000400a7a27810 */ /* 0x000fca0007ffe0ff */
[----:B------:R-:W-:-:S04]  /*0cd0*/  IMAD.WIDE.U32 R180, R162, R205, c[0x0][0x208] ;  /* 0x00008200a2b47625 */ /* 0x000fc800078e00cd */
[----:B------:R-:W-:Y:S01]  /*0ce0*/  IMAD.WIDE.U32 R182, R162, R205, c[0x0][0x210] ;  /* 0x00008400a2b67625 */ /* 0x000fe200078e00cd */
[----:B---3--:R-:W-:Y:S01]  /*0cf0*/  FSEL R207, R207, RZ, !P1 ;  /* 0x000000ffcfcf7208 */ /* 0x008fe20004800000 */
[----:B------:R-:W3:Y:S01]  /*0d00*/  LDG.E.64 R180, [R180.64] ;  /* 0x00000004b4b47981 */ /* 0x000ee2000c1e1b00 */
[----:B----4-:R-:W-:-:S03]  /*0d10*/  MOV R98, R94 ;  /* 0x0000005e00627202 */ /* 0x010fc60000000f00 */
[----:B------:R-:W4:Y:S01]  /*0d20*/  LDG.E.64 R182, [R182.64] ;  /* 0x00000004b6b67981 */ /* 0x000f22000c1e1b00 */
[----:B------:R-:W-:Y:S02]  /*0d30*/  SHF.R.U64 R184, R94, 0x10, R95 ;  /* 0x000000105eb87819 */ /* 0x000fe4000000125f */
[----:B--2---:R-:W-:Y:S01]  /*0d40*/  MOV R94, R92 ;  /* 0x0000005c005e7202 */ /* 0x004fe20000000f00 */
[----:B------:R-:W-:Y:S01]  /*0d50*/  FADD.FTZ R169, -R207, R144 ;  /* 0x00000090cfa97221 */ /* 0x000fe20000010100 */
[----:B------:R-:W-:-:S03]  /*0d60*/  HADD2.F32 R168, -RZ, R98.H0_H0 ;  /* 0x20000062ffa87230 */ /* 0x000fc60000004100 */
[----:B------:R-:W-:Y:S01]  /*0d70*/  HADD2.F32 R94, -RZ, R94.H0_H0 ;  /* 0x2000005eff5e7230 */ /* 0x000fe20000004100 */
[----:B------:R-:W-:Y:S02]  /*0d80*/  SHF.R.U64 R185, R92, 0x10, R93 ;  /* 0x000000105cb97819 */ /* 0x000fe4000000125d */
[----:B------:R-:W-:Y:S02]  /*0d90*/  @P0 LEA R160, P1, R167, c[0x0][0x218], 0x4 ;  /* 0x00008600a7a00a11 */ /* 0x000fe400078220ff */
[----:B-----5:R-:W-:Y:S02]  /*0da0*/  FMUL.FTZ R92, R64, R94 ;  /* 0x0000005e405c7220 */ /* 0x020fe40000410000 */
[----:B------:R-:W-:Y:S01]  /*0db0*/  FMUL.FTZ R169, R165, R169 ;  /* 0x000000a9a5a97220 */ /* 0x000fe20000410000 */
[----:B------:R-:W-:Y:S01]  /*0dc0*/  @P0 LEA.HI.X R161, R167, c[0x0][0x21c], RZ, 0x4, P1 ;  /* 0x00008700a7a10a11 */ /* 0x000fe200008f24ff */
[----:B------:R-:W-:Y:S02]  /*0dd0*/  FADD.FTZ R30, R168, R30 ;  /* 0x0000001ea81e7221 */ /* 0x000fe40000010000 */
[----:B------:R-:W-:-:S02]  /*0de0*/  FFMA.FTZ R2, R169, R168, R2 ;  /* 0x000000a8a9027223 */ /* 0x000fc40000010002 */
[----:B------:R-:W-:Y:S01]  /*0df0*/  FFMA.FTZ R168, R36, R168, R92 ;  /* 0x000000a824a87223 */ /* 0x000fe2000001005c */
[C---:B------:R-:W-:Y:S01]  /*0e00*/  @P0 LEA R92, P1, R166.reuse, c[0x0][0x218], 0x4 ;  /* 0x00008600a65c0a11 */ /* 0x040fe200078220ff */
[----:B------:R0:W5:Y:S01]  /*0e10*/  @P0 LDG.E.128 R112, [R160.64] ;  /* 0x00000004a0700981 */ /* 0x000162000c1e1d00 */
[----:B------:R-:W-:Y:S02]  /*0e20*/  MOV R193, R93 ;  /* 0x0000005d00c17202 */ /* 0x000fe40000000f00 */
[----:B------:R-:W-:Y:S02]  /*0e30*/  SHF.R.U32.HI R144, RZ, 0x10, R93 ;  /* 0x00000010ff907819 */ /* 0x000fe4000001165d */
[----:B------:R-:W-:Y:S02]  /*0e40*/  @P0 LEA.HI.X R93, R166, c[0x0][0x21c], RZ, 0x4, P1 ;  /* 0x00008700a65d0a11 */ /* 0x000fe400008f24ff */
[----:B------:R-:W-:Y:S02]  /*0e50*/  @P0 LEA R170, P1, R163, c[0x0][0x218], 0x4 ;  /* 0x00008600a3aa0a11 */ /* 0x000fe400078220ff */
[----:B------:R-:W-:Y:S01]  /*0e60*/  MOV R204, R190 ;  /* 0x000000be00cc7202 */ /* 0x000fe20000000f00 */
[----:B------:R-:W-:Y:S01]  /*0e70*/  FADD.FTZ R140, -R207, R140 ;  /* 0x0000008ccf8c7221 */ /* 0x000fe20000010100 */
[----:B------:R-:W-:-:S02]  /*0e80*/  @P0 LEA.HI.X R171, R163, c[0x0][0x21c], RZ, 0x4, P1 ;  /* 0x00008700a3ab0a11 */ /* 0x000fc400008f24ff */
[----:B------:R-:W-:Y:S01]  /*0e90*/  SHF.R.U64 R203, R190, 0x10, R191 ;  /* 0x00000010becb7819 */ /* 0x000fe200000012bf */
[----:B------:R-:W-:Y:S01]  /*0ea0*/  FADD.FTZ R141, -R207, R141 ;  /* 0x0000008dcf8d7221 */ /* 0x000fe20000010100 */
[----:B------:R-:W-:Y:S01]  /*0eb0*/  MOV R200, R191 ;  /* 0x000000bf00c87202 */ /* 0x000fe20000000f00 */
[----:B------:R-:W-:Y:S01]  /*0ec0*/  HADD2.F32 R204, -RZ, R204.H0_H0 ;  /* 0x200000ccffcc7230 */ /* 0x000fe20000004100 */
[C---:B0-----:R-:W-:Y:S01]  /*0ed0*/  IADD3 R161, R167.reuse, 0x500, RZ ;  /* 0x00000500a7a17810 */ /* 0x041fe20007ffe0ff */
[----:B------:R0:W5:Y:S01]  /*0ee0*/  @P0 LDG.E.128 R124, [R170.64] ;  /* 0x00000004aa7c0981 */ /* 0x000162000c1e1d00 */
[----:B------:R-:W-:Y:S01]  /*0ef0*/  IADD3 R160, R167, 0x600, RZ ;  /* 0x00000600a7a07810 */ /* 0x000fe20007ffe0ff */
[C---:B------:R-:W-:Y:S01]  /*0f00*/  FMUL.FTZ R140, R165.reuse, R140 ;  /* 0x0000008ca58c7220 */ /* 0x040fe20000410000 */
[----:B------:R-:W-:Y:S01]  /*0f10*/  SHF.R.U64 R197, R188, 0x10, R189 ;  /* 0x00000010bcc57819 */ /* 0x000fe200000012bd */
[----:B------:R-:W-:Y:S01]  /*0f20*/  HADD2.F32 R203, -RZ, R203.H0_H0 ;  /* 0x200000cbffcb7230 */ /* 0x000fe20000004100 */
[----:B------:R-:W-:Y:S01]  /*0f30*/  MOV R198, R189 ;  /* 0x000000bd00c67202 */ /* 0x000fe20000000f00 */
[----:B------:R-:W-:Y:S01]  /*0f40*/  FMUL.FTZ R141, R165, R141 ;  /* 0x0000008da58d7220 */ /* 0x000fe20000410000 */
[----:B------:R-:W-:Y:S01]  /*0f50*/  HADD2.F32 R200, -RZ, R200.H0_H0 ;  /* 0x200000c8ffc87230 */ /* 0x000fe20000004100 */
[C---:B------:R-:W-:Y:S01]  /*0f60*/  FADD.FTZ R142, -R207.reuse, R142 ;  /* 0x0000008ecf8e7221 */ /* 0x040fe20000010100 */
[----:B------:R-:W-:Y:S01]  /*0f70*/  MOV R196, R188 ;  /* 0x000000bc00c47202 */ /* 0x000fe20000000f00 */
[----:B0-----:R-:W-:Y:S01]  /*0f80*/  FADD.FTZ R171, -R207, R145 ;  /* 0x00000091cfab7221 */ /* 0x001fe20000010100 */
[----:B------:R-:W-:Y:S01]  /*0f90*/  HADD2.F32 R145, -RZ, R185.H0_H0 ;  /* 0x200000b9ff917230 */ /* 0x000fe20000004100 */
[----:B------:R-:W-:Y:S01]  /*0fa0*/  SHF.R.U32.HI R199, RZ, 0x10, R189 ;  /* 0x00000010ffc77819 */ /* 0x000fe200000116bd */
[----:B------:R-:W-:Y:S01]  /*0fb0*/  HADD2.F32 R170, -RZ, R184.H0_H0 ;  /* 0x200000b8ffaa7230 */ /* 0x000fe20000004100 */
[----:B------:R-:W-:Y:S01]  /*0fc0*/  SHF.R.U32.HI R201, RZ, 0x10, R191 ;  /* 0x00000010ffc97819 */ /* 0x000fe200000116bf */
[CC--:B------:R-:W-:Y:S01]  /*0fd0*/  IMAD.WIDE.U32 R184, R161.reuse, R205.reuse, c[0x0][0x208] ;  /* 0x00008200a1b87625 */ /* 0x0c0fe200078e00cd */
[----:B------:R-:W-:Y:S01]  /*0fe0*/  HADD2.F32 R197, -RZ, R197.H0_H0 ;  /* 0x200000c5ffc57230 */ /* 0x000fe20000004100 */
[----:B------:R-:W-:Y:S01]  /*0ff0*/  LEA R96, P2, R162, c[0x0][0x188], 0x4 ;  /* 0x00006200a2607a11 */ /* 0x000fe200078420ff */
[----:B------:R-:W-:Y:S01]  /*1000*/  HADD2.F32 R198, -RZ, R198.H0_H0 ;  /* 0x200000c6ffc67230 */ /* 0x000fe20000004100 */
[----:B------:R-:W-:Y:S01]  /*1010*/  IMAD.WIDE.U32 R186, R161, R205, c[0x0][0x210] ;  /* 0x00008400a1ba7625 */ /* 0x000fe200078e00cd */
[----:B------:R-:W-:Y:S01]  /*1020*/  MOV R192, R95 ;  /* 0x0000005f00c07202 */ /* 0x000fe20000000f00 */
[----:B------:R0:W5:Y:S02]  /*1030*/  @P0 LDG.E.128 R116, [R92.64] ;  /* 0x000000045c740981 */ /* 0x000164000c1e1d00 */
[----:B------:R-:W-:-:S04]  /*1040*/  IMAD.WIDE.U32 R188, R160, R205, c[0x0][0x208] ;  /* 0x00008200a0bc7625 */ /* 0x000fc800078e00cd */
[----:B------:R-:W-:-:S04]  /*1050*/  IMAD.WIDE.U32 R190, R160, R205, c[0x0][0x210] ;  /* 0x00008400a0be7625 */ /* 0x000fc800078e00cd */
[----:B------:R-:W-:Y:S02]  /*1060*/  FADD.FTZ R237, R204, R237 ;  /* 0x000000edcced7221 */ /* 0x000fe40000010000 */
[----:B------:R-:W-:Y:S02]  /*1070*/  FFMA.FTZ R231, R140, R204, R231 ;  /* 0x000000cc8ce77223 */ /* 0x000fe400000100e7 */
[----:B------:R-:W-:Y:S02]  /*1080*/  FADD.FTZ R236, R203, R236 ;  /* 0x000000eccbec7221 */ /* 0x000fe40000010000 */
[-C--:B------:R-:W-:Y:S02]  /*1090*/  FFMA.FTZ R230, R141, R203.reuse, R230 ;  /* 0x000000cb8de67223 */ /* 0x080fe400000100e6 */
[----:B------:R-:W-:Y:S01]  /*10a0*/  FMUL.FTZ R142, R165, R142 ;  /* 0x0000008ea58e7220 */ /* 0x000fe20000410000 */
[----:B------:R-:W-:Y:S01]  /*10b0*/  HADD2.F32 R196, -RZ, R196.H0_H0 ;  /* 0x200000c4ffc47230 */ /* 0x000fe20000004100 */
[----:B------:R-:W-:Y:S01]  /*10c0*/  FMUL.FTZ R205, R68, R204 ;  /* 0x000000cc44cd7220 */ /* 0x000fe20000410000 */
[----:B------:R-:W-:Y:S01]  /*10d0*/  HADD2.F32 R201, -RZ, R201.H0_H0 ;  /* 0x200000c9ffc97230 */ /* 0x000fe20000004100 */
[----:B------:R-:W-:-:S02]  /*10e0*/  FMUL.FTZ R204, R69, R203 ;  /* 0x000000cb45cc7220 */ /* 0x000fc40000410000 */
[----:B------:R-:W-:Y:S01]  /*10f0*/  FADD.FTZ R143, -R207, R143 ;  /* 0x0000008fcf8f7221 */ /* 0x000fe20000010100 */
[----:B------:R-:W-:Y:S01]  /*1100*/  HADD2.F32 R199, -RZ, R199.H0_H0 ;  /* 0x200000c7ffc77230 */ /* 0x000fe20000004100 */
[----:B------:R-:W-:Y:S01]  /*1110*/  FMUL.FTZ R203, R70, R200 ;  /* 0x000000c846cb7220 */ /* 0x000fe20000410000 */
[----:B------:R-:W-:Y:S01]  /*1120*/  SHF.R.U32.HI R194, RZ, 0x10, R95 ;  /* 0x00000010ffc27819 */ /* 0x000fe2000001165f */
[----:B------:R-:W-:Y:S01]  /*1130*/  FADD.FTZ R33, R197, R33 ;  /* 0x00000021c5217221 */ /* 0x000fe20000010000 */
[----:B------:R-:W2:Y:S01]  /*1140*/  LDG.E.64 R184, [R184.64] ;  /* 0x00000004b8b87981 */ /* 0x000ea2000c1e1b00 */
[----:B------:R-:W-:Y:S02]  /*1150*/  FFMA.FTZ R5, R141, R197, R5 ;  /* 0x000000c58d057223 */ /* 0x000fe40000010005 */
[----:B------:R-:W-:Y:S02]  /*1160*/  FADD.FTZ R148, R198, R148 ;  /* 0x00000094c6947221 */ /* 0x000fe40000010000 */
[----:B------:R-:W-:-:S02]  /*1170*/  FADD.FTZ R239, R200, R239 ;  /* 0x000000efc8ef7221 */ /* 0x000fc40000010000 */
[C---:B------:R-:W-:Y:S02]  /*1180*/  FADD.FTZ R108, -R207.reuse, R108 ;  /* 0x0000006ccf6c7221 */ /* 0x040fe40000010100 */
[C---:B------:R-:W-:Y:S02]  /*1190*/  FADD.FTZ R109, -R207.reuse, R109 ;  /* 0x0000006dcf6d7221 */ /* 0x040fe40000010100 */
[C---:B------:R-:W-:Y:S02]  /*11a0*/  FADD.FTZ R110, -R207.reuse, R110 ;  /* 0x0000006ecf6e7221 */ /* 0x040fe40000010100 */
[C---:B------:R-:W-:Y:S02]  /*11b0*/  FADD.FTZ R104, -R207.reuse, R104 ;  /* 0x00000068cf687221 */ /* 0x040fe40000010100 */
[----:B------:R-:W-:Y:S01]  /*11c0*/  FADD.FTZ R111, -R207, R111 ;  /* 0x0000006fcf6f7221 */ /* 0x000fe20000010100 */
[----:B------:R-:W-:Y:S01]  /*11d0*/  LEA.HI.X R97, R162, c[0x0][0x18c], RZ, 0x4, P2 ;  /* 0x00006300a2617a11 */ /* 0x000fe200010f24ff */
[----:B------:R-:W-:Y:S01]  /*11e0*/  FFMA.FTZ R8, R142, R198, R8 ;  /* 0x000000c68e087223 */ /* 0x000fe20000010008 */
[----:B------:R-:W2:Y:S01]  /*11f0*/  LDG.E.64 R186, [R186.64] ;  /* 0x00000004baba7981 */ /* 0x000ea2000c1e1b00 */
[----:B------:R-:W-:Y:S01]  /*1200*/  FFMA.FTZ R197, R41, R197, R204 ;  /* 0x000000c529c57223 */ /* 0x000fe200000100cc */
[----:B------:R-:W-:Y:S01]  /*1210*/  MOV R204, R172 ;  /* 0x000000ac00cc7202 */ /* 0x000fe20000000f00 */
[----:B------:R-:W-:Y:S01]  /*1220*/  FFMA.FTZ R198, R42, R198, R203 ;  /* 0x000000c62ac67223 */ /* 0x000fe200000100cb */
[----:B------:R-:W-:Y:S01]  /*1230*/  SHF.R.U64 R203, R172, 0x10, R173 ;  /* 0x00000010accb7819 */ /* 0x000fe200000012ad */
[----:B------:R-:W-:Y:S01]  /*1240*/  FADD.FTZ R34, R196, R34 ;  /* 0x00000022c4227221 */ /* 0x000fe20000010000 */
[----:B------:R-:W-:Y:S01]  /*1250*/  MOV R172, R174 ;  /* 0x000000ae00ac7202 */ /* 0x000fe20000000f00 */
[----:B------:R-:W-:Y:S01]  /*1260*/  FFMA.FTZ R6, R140, R196, R6 ;  /* 0x000000c48c067223 */ /* 0x000fe20000010006 */
[----:B------:R-:W2:Y:S01]  /*1270*/  LDG.E.128 R96, [R96.64] ;  /* 0x0000000460607981 */ /* 0x000ea2000c1e1d00 */
[----:B------:R-:W-:-:S02]  /*1280*/  FFMA.FTZ R233, R142, R200, R233 ;  /* 0x000000c88ee97223 */ /* 0x000fc400000100e9 */
[----:B------:R-:W-:Y:S02]  /*1290*/  FMUL.FTZ R143, R165, R143 ;  /* 0x0000008fa58f7220 */ /* 0x000fe40000410000 */
[C---:B------:R-:W-:Y:S02]  /*12a0*/  FADD.FTZ R105, -R207.reuse, R105 ;  /* 0x00000069cf697221 */ /* 0x040fe40000010100 */
[C---:B------:R-:W-:Y:S02]  /*12b0*/  FADD.FTZ R106, -R207.reuse, R106 ;  /* 0x0000006acf6a7221 */ /* 0x040fe40000010100 */
[----:B------:R-:W-:Y:S02]  /*12c0*/  FADD.FTZ R107, -R207, R107 ;  /* 0x0000006bcf6b7221 */ /* 0x000fe40000010100 */
[----:B------:R-:W-:Y:S02]  /*12d0*/  FADD.FTZ R225, R94, R225 ;  /* 0x000000e15ee17221 */ /* 0x000fe40000010000 */
[----:B------:R-:W-:-:S02]  /*12e0*/  FFMA.FTZ R221, R169, R94, R221 ;  /* 0x0000005ea9dd7223 */ /* 0x000fc400000100dd */
[----:B------:R-:W-:Y:S02]  /*12f0*/  FMUL.FTZ R171, R165, R171 ;  /* 0x000000aba5ab7220 */ /* 0x000fe40000410000 */
[----:B------:R-:W-:Y:S02]  /*1300*/  FADD.FTZ R29, R170, R29 ;  /* 0x0000001daa1d7221 */ /* 0x000fe40000010000 */
[C---:B------:R-:W-:Y:S02]  /*1310*/  FADD.FTZ R146, -R207.reuse, R146 ;  /* 0x00000092cf927221 */ /* 0x040fe40000010100 */
[----:B------:R-:W-:Y:S02]  /*1320*/  FADD.FTZ R147, -R207, R147 ;  /* 0x00000093cf937221 */ /* 0x000fe40000010100 */
[----:B------:R-:W-:Y:S01]  /*1330*/  FADD.FTZ R224, R145, R224 ;  /* 0x000000e091e07221 */ /* 0x000fe20000010000 */
[----:B------:R-:W-:Y:S01]  /*1340*/  HADD2.F32 R144, -RZ, R144.H0_H0 ;  /* 0x20000090ff907230 */ /* 0x000fe20000004100 */
[----:B------:R-:W-:Y:S01]  /*1350*/  FFMA.FTZ R196, R40, R196, R205 ;  /* 0x000000c428c47223 */ /* 0x000fe200000100cd */
[----:B------:R-:W-:Y:S01]  /*1360*/  HADD2.F32 R205, -RZ, R172.H0_H0 ;  /* 0x200000acffcd7230 */ /* 0x000fe20000004100 */
[----:B------:R-:W-:Y:S01]  /*1370*/  FMUL.FTZ R200, R71, R201 ;  /* 0x000000c947c87220 */ /* 0x000fe20000410000 */
[----:B------:R-:W-:Y:S01]  /*1380*/  HADD2.F32 R192, -RZ, R192.H0_H0 ;  /* 0x200000c0ffc07230 */ /* 0x000fe20000004100 */
[----:B------:R-:W-:Y:S01]  /*1390*/  FADD.FTZ R35, R199, R35 ;  /* 0x00000023c7237221 */ /* 0x000fe20000010000 */
[----:B------:R-:W2:Y:S01]  /*13a0*/  LDG.E.64 R190, [R190.64] ;  /* 0x00000004bebe7981 */ /* 0x000ea2000c1e1b00 */
[-C--:B------:R-:W-:Y:S01]  /*13b0*/  FFMA.FTZ R7, R143, R199.reuse, R7 ;  /* 0x000000c78f077223 */ /* 0x080fe20000010007 */
[----:B------:R-:W-:Y:S01]  /*13c0*/  HADD2.F32 R204, -RZ, R204.H0_H0 ;  /* 0x200000ccffcc7230 */ /* 0x000fe20000004100 */
[----:B------:R-:W-:Y:S01]  /*13d0*/  FFMA.FTZ R199, R43, R199, R200 ;  /* 0x000000c72bc77223 */ /* 0x000fe200000100c8 */
[----:B------:R-:W-:Y:S01]  /*13e0*/  MOV R200, R173 ;  /* 0x000000ad00c87202 */ /* 0x000fe20000000f00 */
[----:B------:R-:W-:Y:S01]  /*13f0*/  FADD.FTZ R238, R201, R238 ;  /* 0x000000eec9ee7221 */ /* 0x000fe20000010000 */
[----:B------:R-:W2:Y:S01]  /*1400*/  LDG.E.64 R188, [R188.64] ;  /* 0x00000004bcbc7981 */ /* 0x000ea2000c1e1b00 */
[----:B------:R-:W-:Y:S01]  /*1410*/  FFMA.FTZ R232, R143, R201, R232 ;  /* 0x000000c98fe87223 */ /* 0x000fe200000100e8 */
[----:B------:R-:W-:Y:S01]  /*1420*/  SHF.R.U32.HI R201, RZ, 0x10, R173 ;  /* 0x00000010ffc97819 */ /* 0x000fe200000116ad */
[----:B------:R-:W-:Y:S01]  /*1430*/  FMUL.FTZ R108, R165, R108 ;  /* 0x0000006ca56c7220 */ /* 0x000fe20000410000 */
[----:B------:R-:W-:Y:S01]  /*1440*/  SHF.R.U64 R173, R174, 0x10, R175 ;  /* 0x00000010aead7819 */ /* 0x000fe200000012af */
[----:B------:R-:W-:-:S02]  /*1450*/  FMUL.FTZ R172, R72, R205 ;  /* 0x000000cd48ac7220 */ /* 0x000fc40000410000 */
[----:B------:R-:W-:Y:S02]  /*1460*/  FADD.FTZ R150, R204, R150 ;  /* 0x00000096cc967221 */ /* 0x000fe40000010000 */
[-C--:B------:R-:W-:Y:S02]  /*1470*/  FFMA.FTZ R10, R108, R204.reuse, R10 ;  /* 0x000000cc6c0a7223 */ /* 0x080fe4000001000a */
[----:B------:R-:W-:Y:S01]  /*1480*/  FFMA.FTZ R172, R44, R204, R172 ;  /* 0x000000cc2cac7223 */ /* 0x000fe200000100ac */
[----:B------:R-:W-:Y:S01]  /*1490*/  HADD2.F32 R204, -RZ, R173.H0_H0 ;  /* 0x200000adffcc7230 */ /* 0x000fe20000004100 */
[----:B------:R-:W-:Y:S01]  /*14a0*/  MOV R174, R175 ;  /* 0x000000af00ae7202 */ /* 0x000fe20000000f00 */
[----:B------:R-:W-:Y:S01]  /*14b0*/  HADD2.F32 R203, -RZ, R203.H0_H0 ;  /* 0x200000cbffcb7230 */ /* 0x000fe20000004100 */
[----:B------:R-:W-:Y:S02]  /*14c0*/  FMUL.FTZ R109, R165, R109 ;  /* 0x0000006da56d7220 */ /* 0x000fe40000410000 */
[----:B------:R-:W-:-:S02]  /*14d0*/  FMUL.FTZ R173, R73, R204 ;  /* 0x000000cc49ad7220 */ /* 0x000fc40000410000 */
[----:B------:R-:W-:Y:S02]  /*14e0*/  FADD.FTZ R149, R203, R149 ;  /* 0x00000095cb957221 */ /* 0x000fe40000010000 */
[-C--:B------:R-:W-:Y:S02]  /*14f0*/  FFMA.FTZ R9, R109, R203.reuse, R9 ;  /* 0x000000cb6d097223 */ /* 0x080fe40000010009 */
[----:B------:R-:W-:Y:S01]  /*1500*/  FFMA.FTZ R173, R45, R203, R173 ;  /* 0x000000cb2dad7223 */ /* 0x000fe200000100ad */
[----:B------:R-:W-:Y:S01]  /*1510*/  HADD2.F32 R203, -RZ, R174.H0_H0 ;  /* 0x200000aeffcb7230 */ /* 0x000fe20000004100 */
[----:B------:R-:W-:Y:S02]  /*1520*/  FMUL.FTZ R110, R165, R110 ;  /* 0x0000006ea56e7220 */ /* 0x000fe40000410000 */
[----:B------:R-:W-:Y:S02]  /*1530*/  FADD.FTZ R248, R204, R248 ;  /* 0x000000f8ccf87221 */ /* 0x000fe40000010000 */
[----:B------:R-:W-:Y:S01]  /*1540*/  FFMA.FTZ R234, R109, R204, R234 ;  /* 0x000000cc6dea7223 */ /* 0x000fe200000100ea */
[----:B------:R-:W-:Y:S01]  /*1550*/  MOV R204, R176 ;  /* 0x000000b000cc7202 */ /* 0x000fe20000000f00 */
[----:B------:R-:W-:-:S02]  /*1560*/  FMUL.FTZ R174, R74, R203 ;  /* 0x000000cb4aae7220 */ /* 0x000fc40000410000 */
[----:B------:R-:W-:Y:S02]  /*1570*/  FADD.FTZ R251, R203, R251 ;  /* 0x000000fbcbfb7221 */ /* 0x000fe40000010000 */
[----:B------:R-:W-:Y:S01]  /*1580*/  FFMA.FTZ R241, R110, R203, R241 ;  /* 0x000000cb6ef17223 */ /* 0x000fe200000100f1 */
[----:B------:R-:W-:Y:S02]  /*1590*/  SHF.R.U64 R203, R176, 0x10, R177 ;  /* 0x00000010b0cb7819 */ /* 0x000fe400000012b1 */
[----:B------:R-:W-:Y:S01]  /*15a0*/  MOV R176, R178 ;  /* 0x000000b200b07202 */ /* 0x000fe20000000f00 */
[----:B------:R-:W-:Y:S02]  /*15b0*/  FADD.FTZ R249, R205, R249 ;  /* 0x000000f9cdf97221 */ /* 0x000fe40000010000 */
[----:B------:R-:W-:Y:S02]  /*15c0*/  FFMA.FTZ R235, R108, R205, R235 ;  /* 0x000000cd6ceb7223 */ /* 0x000fe400000100eb */
[----:B------:R-:W-:Y:S01]  /*15d0*/  HADD2.F32 R205, -RZ, R176.H0_H0 ;  /* 0x200000b0ffcd7230 */ /* 0x000fe20000004100 */
[----:B------:R-:W-:-:S04]  /*15e0*/  FMUL.FTZ R176, R165, R104 ;  /* 0x00000068a5b07220 */ /* 0x000fc80000410000 */
[----:B------:R-:W-:Y:S02]  /*15f0*/  FADD.FTZ R206, R205, R206 ;  /* 0x000000cecdce7221 */ /* 0x000fe40000010000 */
[-C--:B------:R-:W-:Y:S02]  /*1600*/  FMUL.FTZ R104, R76, R205.reuse ;  /* 0x000000cd4c687220 */ /* 0x080fe40000410000 */
[----:B------:R-:W-:Y:S01]  /*1610*/  FFMA.FTZ R243, R176, R205, R243 ;  /* 0x000000cdb0f37223 */ /* 0x000fe200000100f3 */
[----:B------:R1:W-:Y:S04]  /*1620*/  STL [R1+0x20], R206 ;  /* 0x000020ce01007387 */ /* 0x0003e80000100800 */
[----:B-1----:R-:W2:Y:S04]  /*1630*/  LDL.LU R206, [R1+0x28] ;  /* 0x0000280001ce7983 */ /* 0x002ea80000300800 */
[----:B------:R-:W2:Y:S01]  /*1640*/  LDL.LU R205, [R1+0x1c] ;  /* 0x00001c0001cd7983 */ /* 0x000ea20000300800 */
[----:B------:R-:W-:Y:S01]  /*1650*/  HADD2.F32 R200, -RZ, R200.H0_H0 ;  /* 0x200000c8ffc87230 */ /* 0x000fe20000004100 */
[----:B------:R-:W-:-:S04]  /*1660*/  SHF.R.U32.HI R175, RZ, 0x10, R175 ;  /* 0x00000010ffaf7819 */ /* 0x000fc800000116af */
[----:B------:R-:W-:Y:S02]  /*1670*/  FADD.FTZ R152, R200, R152 ;  /* 0x00000098c8987221 */ /* 0x000fe40000010000 */
[-C--:B------:R-:W-:Y:S02]  /*1680*/  FFMA.FTZ R12, R110, R200.reuse, R12 ;  /* 0x000000c86e0c7223 */ /* 0x080fe4000001000c */
[----:B------:R-:W-:Y:S01]  /*1690*/  FFMA.FTZ R174, R46, R200, R174 ;  /* 0x000000c82eae7223 */ /* 0x000fe200000100ae */
[----:B------:R-:W-:Y:S01]  /*16a0*/  HADD2.F32 R200, -RZ, R175.H0_H0 ;  /* 0x200000afffc87230 */ /* 0x000fe20000004100 */
[----:B------:R-:W-:Y:S01]  /*16b0*/  FMUL.FTZ R175, R165, R111 ;  /* 0x0000006fa5af7220 */ /* 0x000fe20000410000 */
[----:B------:R-:W-:-:S03]  /*16c0*/  HADD2.F32 R201, -RZ, R201.H0_H0 ;  /* 0x200000c9ffc97230 */ /* 0x000fc60000004100 */
[-C--:B------:R-:W-:Y:S01]  /*16d0*/  FMUL.FTZ R111, R75, R200.reuse ;  /* 0x000000c84b6f7220 */ /* 0x080fe20000410000 */
[----:B------:R-:W-:Y:S01]  /*16e0*/  HADD2.F32 R204, -RZ, R204.H0_H0 ;  /* 0x200000ccffcc7230 */ /* 0x000fe20000004100 */
        /* <DEDUP_REMOVED lines=11> */
[----:B------:R-:W-:-:S05]  /*17a0*/  HADD2.F32 R204, -RZ, R177.H0_H0 ;  /* 0x200000b1ffcc7230 */ /* 0x000fca0000004100 */
[----:B--2---:R-:W-:-:S05]  /*17b0*/  FADD.FTZ R205, R204, R205 ;  /* 0x000000cdcccd7221 */ /* 0x004fca0000010000 */
[----:B------:R1:W-:Y:S04]  /*17c0*/  STL [R1+0x1c], R205 ;  /* 0x00001ccd01007387 */ /* 0x0003e80000100800 */
[----:B-1----:R-:W2:Y:S01]  /*17d0*/  LDL.LU R205, [R1+0x24] ;  /* 0x0000240001cd7983 */ /* 0x002ea20000300800 */
[----:B------:R-:W-:Y:S01]  /*17e0*/  HADD2.F32 R203, -RZ, R203.H0_H0 ;  /* 0x200000cbffcb7230 */ /* 0x000fe20000004100 */
[----:B------:R-:W-:Y:S01]  /*17f0*/  FMUL.FTZ R177, R165, R105 ;  /* 0x00000069a5b17220 */ /* 0x000fe20000410000 */
[----:B------:R-:W-:Y:S01]  /*1800*/  MOV R178, R179 ;  /* 0x000000b300b27202 */ /* 0x000fe20000000f00 */
[----:B------:R-:W-:Y:S02]  /*1810*/  FMUL.FTZ R105, R77, R204 ;  /* 0x000000cc4d697220 */ /* 0x000fe40000410000 */
[----:B------:R-:W-:-:S02]  /*1820*/  FADD.FTZ R153, R203, R153 ;  /* 0x00000099cb997221 */ /* 0x000fc40000010000 */
[-C--:B------:R-:W-:Y:S02]  /*1830*/  FFMA.FTZ R13, R177, R203.reuse, R13 ;  /* 0x000000cbb10d7223 */ /* 0x080fe4000001000d */
[----:B------:R-:W-:Y:S01]  /*1840*/  FFMA.FTZ R105, R49, R203, R105 ;  /* 0x000000cb31697223 */ /* 0x000fe20000010069 */
[----:B------:R-:W-:Y:S01]  /*1850*/  HADD2.F32 R203, -RZ, R178.H0_H0 ;  /* 0x200000b2ffcb7230 */ /* 0x000fe20000004100 */
[----:B------:R-:W-:Y:S01]  /*1860*/  SHF.R.U32.HI R179, RZ, 0x10, R179 ;  /* 0x00000010ffb37819 */ /* 0x000fe200000116b3 */
[----:B------:R-:W-:Y:S01]  /*1870*/  HADD2.F32 R200, -RZ, R200.H0_H0 ;  /* 0x200000c8ffc87230 */ /* 0x000fe20000004100 */
[----:B------:R-:W-:Y:S02]  /*1880*/  FMUL.FTZ R106, R165, R106 ;  /* 0x0000006aa56a7220 */ /* 0x000fe40000410000 */
[----:B------:R-:W-:Y:S02]  /*1890*/  FMUL.FTZ R178, R78, R203 ;  /* 0x000000cb4eb27220 */ /* 0x000fe40000410000 */
[----:B------:R-:W-:-:S02]  /*18a0*/  FADD.FTZ R209, R200, R209 ;  /* 0x000000d1c8d17221 */ /* 0x000fc40000010000 */
[-C--:B------:R-:W-:Y:S02]  /*18b0*/  FFMA.FTZ R16, R106, R200.reuse, R16 ;  /* 0x000000c86a107223 */ /* 0x080fe40000010010 */
[----:B------:R-:W-:Y:S01]  /*18c0*/  FFMA.FTZ R178, R50, R200, R178 ;  /* 0x000000c832b27223 */ /* 0x000fe200000100b2 */
[----:B------:R-:W-:Y:S01]  /*18d0*/  HADD2.F32 R200, -RZ, R179.H0_H0 ;  /* 0x200000b3ffc87230 */ /* 0x000fe20000004100 */
[----:B------:R-:W-:Y:S02]  /*18e0*/  FADD.FTZ R206, R203, R206 ;  /* 0x000000cecbce7221 */ /* 0x000fe40000010000 */
[----:B------:R-:W-:Y:S01]  /*18f0*/  FFMA.FTZ R245, R106, R203, R245 ;  /* 0x000000cb6af57223 */ /* 0x000fe200000100f5 */
[----:B---3--:R-:W-:Y:S02]  /*1900*/  SHF.R.U64 R203, R180, 0x10, R181 ;  /* 0x00000010b4cb7819 */ /* 0x008fe400000012b5 */
[----:B------:R1:W-:Y:S01]  /*1910*/  STL [R1+0x28], R206 ;  /* 0x000028ce01007387 */ /* 0x0003e20000100800 */
[----:B------:R-:W-:-:S02]  /*1920*/  FADD.FTZ R96, -R207, R96 ;  /* 0x00000060cf607221 */ /* 0x000fc40000010100 */
[----:B------:R-:W-:Y:S01]  /*1930*/  FFMA.FTZ R242, R177, R204, R242 ;  /* 0x000000ccb1f27223 */ /* 0x000fe200000100f2 */
[----:B----4-:R-:W-:Y:S02]  /*1940*/  MOV R204, R183 ;  /* 0x000000b700cc7202 */ /* 0x010fe40000000f00 */
[----:B-1----:R-:W-:Y:S02]  /*1950*/  MOV R206, R180 ;  /* 0x000000b400ce7202 */ /* 0x002fe40000000f00 */
[----:B------:R-:W-:Y:S02]  /*1960*/  MOV R180, R182 ;  /* 0x000000b600b47202 */ /* 0x000fe40000000f00 */
[----:B------:R-:W-:Y:S01]  /*1970*/  SHF.R.U64 R182, R182, 0x10, R183 ;  /* 0x00000010b6b67819 */ /* 0x000fe200000012b7 */
[----:B--2---:R-:W-:-:S05]  /*1980*/  FADD.FTZ R205, R200, R205 ;  /* 0x000000cdc8cd7221 */ /* 0x004fca0000010000 */
[----:B------:R1:W-:Y:S02]  /*1990*/  STL [R1+0x24], R205 ;  /* 0x000024cd01007387 */ /* 0x0003e40000100800 */
[----:B-1----:R-:W-:Y:S01]  /*19a0*/  SHF.R.U32.HI R205, RZ, 0x10, R183 ;  /* 0x00000010ffcd7819 */ /* 0x002fe200000116b7 */
[----:B------:R-:W-:Y:S01]  /*19b0*/  HADD2.F32 R183, -RZ, R180.H0_H0 ;  /* 0x200000b4ffb77230 */ /* 0x000fe20000004100 */
[C---:B------:R-:W-:Y:S02]  /*19c0*/  FMUL.FTZ R180, R165.reuse, R96 ;  /* 0x00000060a5b47220 */ /* 0x040fe40000410000 */
[----:B------:R-:W2:Y:S01]  /*19d0*/  LDL.LU R96, [R1+0x38] ;  /* 0x0000380001607983 */ /* 0x000ea20000300800 */
[----:B------:R-:W-:Y:S01]  /*19e0*/  HADD2.F32 R201, -RZ, R201.H0_H0 ;  /* 0x200000c9ffc97230 */ /* 0x000fe20000004100 */
[----:B------:R-:W-:Y:S02]  /*19f0*/  FMUL.FTZ R107, R165, R107 ;  /* 0x0000006ba56b7220 */ /* 0x000fe40000410000 */
[----:B------:R-:W-:Y:S01]  /*1a00*/  FMUL.FTZ R179, R79, R200 ;  /* 0x000000c84fb37220 */ /* 0x000fe20000410000 */
[----:B------:R-:W-:Y:S01]  /*1a10*/  HADD2.F32 R206, -RZ, R206.H0_H0 ;  /* 0x200000ceffce7230 */ /* 0x000fe20000004100 */
[----:B------:R-:W-:-:S02]  /*1a20*/  FADD.FTZ R208, R201, R208 ;  /* 0x000000d0c9d07221 */ /* 0x000fc40000010000 */
[-C--:B------:R-:W-:Y:S02]  /*1a30*/  FFMA.FTZ R15, R107, R201.reuse, R15 ;  /* 0x000000c96b0f7223 */ /* 0x080fe4000001000f */
[----:B------:R-:W-:Y:S01]  /*1a40*/  FFMA.FTZ R179, R51, R201, R179 ;  /* 0x000000c933b37223 */ /* 0x000fe200000100b3 */
[----:B------:R-:W-:Y:S01]  /*1a50*/  SHF.R.U32.HI R201, RZ, 0x10, R181 ;  /* 0x00000010ffc97819 */ /* 0x000fe200000116b5 */
[----:B------:R-:W-:Y:S01]  /*1a60*/  FFMA.FTZ R244, R107, R200, R244 ;  /* 0x000000c86bf47223 */ /* 0x000fe200000100f4 */
[----:B------:R-:W-:Y:S01]  /*1a70*/  MOV R200, R181 ;  /* 0x000000b500c87202 */ /* 0x000fe20000000f00 */
[----:B------:R-:W-:Y:S02]  /*1a80*/  FMUL.FTZ R181, R80, R183 ;  /* 0x000000b750b57220 */ /* 0x000fe40000410000 */
[----:B------:R-:W-:Y:S02]  /*1a90*/  FADD.FTZ R97, -R207, R97 ;  /* 0x00000061cf617221 */ /* 0x000fe40000010100 */
[----:B------:R-:W-:-:S02]  /*1aa0*/  FADD.FTZ R211, R206, R211 ;  /* 0x000000d3ced37221 */ /* 0x000fc40000010000 */
[-C--:B------:R-:W-:Y:S02]  /*1ab0*/  FFMA.FTZ R18, R180, R206.reuse, R18 ;  /* 0x000000ceb4127223 */ /* 0x080fe40000010012 */
[----:B------:R-:W-:Y:S02]  /*1ac0*/  FFMA.FTZ R181, R52, R206, R181 ;  /* 0x000000ce34b57223 */ /* 0x000fe400000100b5 */
[----:B------:R-:W3:Y:S01]  /*1ad0*/  LDL.LU R206, [R1] ;  /* 0x0000000001ce7983 */ /* 0x000ee20000300800 */
[----:B--2---:R-:W-:-:S05]  /*1ae0*/  FADD.FTZ R96, R183, R96 ;  /* 0x00000060b7607221 */ /* 0x004fca0000010000 */
[----:B------:R1:W-:Y:S02]  /*1af0*/  STL [R1+0x38], R96 ;  /* 0x0000386001007387 */ /* 0x0003e40000100800 */
[----:B-1----:R-:W-:Y:S01]  /*1b00*/  HADD2.F32 R96, -RZ, R182.H0_H0 ;  /* 0x200000b6ff607230 */ /* 0x002fe20000004100 */
[----:B------:R-:W-:Y:S02]  /*1b10*/  FMUL.FTZ R182, R165, R97 ;  /* 0x00000061a5b67220 */ /* 0x000fe40000410000 */
[----:B------:R-:W2:Y:S01]  /*1b20*/  LDL.LU R97, [R1+0x34] ;  /* 0x0000340001617983 */ /* 0x000ea20000300800 */
[----:B------:R-:W-:-:S04]  /*1b30*/  @P0 LEA R94, P2, R164, c[0x0][0x218], 0x4 ;  /* 0x00008600a45e0a11 */ /* 0x000fc800078420ff */
[----:B------:R-:W-:Y:S02]  /*1b40*/  @P0 LEA.HI.X R95, R164, c[0x0][0x21c], RZ, 0x4, P2 ;  /* 0x00008700a45f0a11 */ /* 0x000fe400010f24ff */
[----:B0-----:R-:W-:-:S03]  /*1b50*/  @P0 LEA R92, P2, R162, c[0x0][0x218], 0x4 ;  /* 0x00008600a25c0a11 */ /* 0x001fc600078420ff */
[----:B------:R0:W5:Y:S01]  /*1b60*/  @P0 LDG.E.128 R120, [R94.64] ;  /* 0x000000045e780981 */ /* 0x000162000c1e1d00 */
[----:B------:R-:W-:Y:S01]  /*1b70*/  @P0 LEA.HI.X R93, R162, c[0x0][0x21c], RZ, 0x4, P2 ;  /* 0x00008700a25d0a11 */ /* 0x000fe200010f24ff */
[----:B------:R-:W-:Y:S01]  /*1b80*/  FFMA.FTZ R247, R180, R183, R247 ;  /* 0x000000b7b4f77223 */ /* 0x000fe200000100f7 */
[----:B------:R-:W-:Y:S01]  /*1b90*/  HADD2.F32 R203, -RZ, R203.H0_H0 ;  /* 0x200000cbffcb7230 */ /* 0x000fe20000004100 */
[----:B------:R-:W-:Y:S02]  /*1ba0*/  FMUL.FTZ R183, R81, R96 ;  /* 0x0000006051b77220 */ /* 0x000fe40000410000 */
[----:B------:R1:W5:Y:S01]  /*1bb0*/  @P0 LDG.E.128 R128, [R92.64] ;  /* 0x000000045c800981 */ /* 0x000362000c1e1d00 */
[----:B0-----:R-:W-:-:S04]  /*1bc0*/  @P0 LEA R94, P1, R161, c[0x0][0x218], 0x4 ;  /* 0x00008600a15e0a11 */ /* 0x001fc800078220ff */
[----:B------:R-:W-:Y:S02]  /*1bd0*/  @P0 LEA.HI.X R95, R161, c[0x0][0x21c], RZ, 0x4, P1 ;  /* 0x00008700a15f0a11 */ /* 0x000fe400008f24ff */
[----:B-1----:R-:W-:Y:S01]  /*1be0*/  @P0 LEA R92, P1, R160, c[0x0][0x218], 0x4 ;  /* 0x00008600a05c0a11 */ /* 0x002fe200078220ff */
[----:B------:R-:W-:Y:S02]  /*1bf0*/  FADD.FTZ R210, R203, R210 ;  /* 0x000000d2cbd27221 */ /* 0x000fe40000010000 */
[-C--:B------:R-:W-:Y:S01]  /*1c00*/  FFMA.FTZ R17, R182, R203.reuse, R17 ;  /* 0x000000cbb6117223 */ /* 0x080fe20000010011 */
[----:B------:R-:W-:Y:S01]  /*1c10*/  @P0 LEA.HI.X R93, R160, c[0x0][0x21c], RZ, 0x4, P1 ;  /* 0x00008700a05d0a11 */ /* 0x000fe200008f24ff */
[----:B------:R-:W-:Y:S01]  /*1c20*/  FFMA.FTZ R183, R53, R203, R183 ;  /* 0x000000cb35b77223 */ /* 0x000fe200000100b7 */
[----:B------:R0:W5:Y:S04]  /*1c30*/  @P0 LDG.E.128 R132, [R94.64] ;  /* 0x000000045e840981 */ /* 0x000168000c1e1d00 */
[----:B------:R-:W4:Y:S04]  /*1c40*/  LDL.LU R203, [R1+0x40] ;  /* 0x0000400001cb7983 */ /* 0x000f280000300800 */
[----:B------:R1:W5:Y:S01]  /*1c50*/  @P0 LDG.E.128 R136, [R92.64] ;  /* 0x000000045c880981 */ /* 0x000362000c1e1d00 */
[----:B0-----:R-:W-:Y:S01]  /*1c60*/  FMUL.FTZ R94, R65, R145 ;  /* 0x00000091415e7220 */ /* 0x001fe20000410000 */
[----:B-1----:R-:W-:-:S04]  /*1c70*/  LEA R92, P0, R161, c[0x0][0x188], 0x4 ;  /* 0x00006200a15c7a11 */ /* 0x002fc800078020ff */
[----:B------:R-:W-:Y:S01]  /*1c80*/  LEA.HI.X R93, R161, c[0x0][0x18c], RZ, 0x4, P0 ;  /* 0x00006300a15d7a11 */ /* 0x000fe200000f24ff */
[-C--:B------:R-:W-:Y:S02]  /*1c90*/  FFMA.FTZ R0, R171, R170.reuse, R0 ;  /* 0x000000aaab007223 */ /* 0x080fe40000010000 */
[----:B------:R-:W-:-:S03]  /*1ca0*/  FFMA.FTZ R170, R37, R170, R94 ;  /* 0x000000aa25aa7223 */ /* 0x000fc6000001005e */
[----:B------:R-:W4:Y:S01]  /*1cb0*/  LDG.E.128 R92, [R92.64] ;  /* 0x000000045c5c7981 */ /* 0x000f22000c1e1d00 */
[----:B--2---:R-:W-:-:S05]  /*1cc0*/  FADD.FTZ R97, R96, R97 ;  /* 0x0000006160617221 */ /* 0x004fca0000010000 */
[----:B------:R0:W-:Y:S04]  /*1cd0*/  STL [R1+0x34], R97 ;  /* 0x0000346101007387 */ /* 0x0001e80000100800 */
[----:B0-----:R-:W2:Y:S01]  /*1ce0*/  LDL.LU R97, [R1+0x3c] ;  /* 0x00003c0001617983 */ /* 0x001ea20000300800 */
[----:B------:R-:W-:Y:S01]  /*1cf0*/  FADD.FTZ R98, -R207, R98 ;  /* 0x00000062cf627221 */ /* 0x000fe20000010100 */
[----:B------:R-:W-:-:S03]  /*1d00*/  HADD2.F32 R204, -RZ, R204.H0_H0 ;  /* 0x200000ccffcc7230 */ /* 0x000fc60000004100 */
[----:B------:R-:W-:Y:S01]  /*1d10*/  FMUL.FTZ R98, R165, R98 ;  /* 0x00000062a5627220 */ /* 0x000fe20000410000 */
[----:B------:R-:W-:Y:S01]  /*1d20*/  HADD2.F32 R200, -RZ, R200.H0_H0 ;  /* 0x200000c8ffc87230 */ /* 0x000fe20000004100 */
[----:B------:R-:W-:Y:S02]  /*1d30*/  FADD.FTZ R99, -R207, R99 ;  /* 0x00000063cf637221 */ /* 0x000fe40000010100 */
[----:B---3--:R-:W-:Y:S01]  /*1d40*/  FFMA.FTZ R206, R98, R204, R206 ;  /* 0x000000cc62ce7223 */ /* 0x008fe200000100ce */
[----:B------:R-:W-:Y:S01]  /*1d50*/  HADD2.F32 R205, -RZ, R205.H0_H0 ;  /* 0x200000cdffcd7230 */ /* 0x000fe20000004100 */
[----:B------:R-:W-:Y:S02]  /*1d60*/  FFMA.FTZ R246, R182, R96, R246 ;  /* 0x00000060b6f67223 */ /* 0x000fe400000100f6 */
[----:B------:R-:W-:Y:S02]  /*1d70*/  FMUL.FTZ R96, R82, R204 ;  /* 0x000000cc52607220 */ /* 0x000fe40000410000 */
[----:B----4-:R-:W-:-:S02]  /*1d80*/  FADD.FTZ R203, R204, R203 ;  /* 0x000000cbcccb7221 */ /* 0x010fc40000010000 */
[----:B------:R-:W-:-:S03]  /*1d90*/  FMUL.FTZ R99, R165, R99 ;  /* 0x00000063a5637220 */ /* 0x000fc60000410000 */
[----:B------:R0:W-:Y:S01]  /*1da0*/  STL [R1+0x40], R203 ;  /* 0x000040cb01007387 */ /* 0x0001e20000100800 */
[----:B------:R-:W-:-:S03]  /*1db0*/  FADD.FTZ R213, R200, R213 ;  /* 0x000000d5c8d57221 */ /* 0x000fc60000010000 */
[----:B------:R1:W-:Y:S01]  /*1dc0*/  STL [R1], R206 ;  /* 0x000000ce01007387 */ /* 0x0003e20000100800 */
[-C--:B------:R-:W-:Y:S01]  /*1dd0*/  FFMA.FTZ R20, R98, R200.reuse, R20 ;  /* 0x000000c862147223 */ /* 0x080fe20000010014 */
[----:B------:R-:W-:Y:S01]  /*1de0*/  HADD2.F32 R201, -RZ, R201.H0_H0 ;  /* 0x200000c9ffc97230 */ /* 0x000fe20000004100 */
[----:B------:R-:W-:Y:S01]  /*1df0*/  FFMA.FTZ R200, R54, R200, R96 ;  /* 0x000000c836c87223 */ /* 0x000fe20000010060 */
[----:B0-----:R-:W-:Y:S02]  /*1e00*/  SHF.R.U64 R203, R184, 0x10, R185 ;  /* 0x00000010b8cb7819 */ /* 0x001fe400000012b9 */
[----:B-1----:R-:W-:Y:S02]  /*1e10*/  MOV R206, R184 ;  /* 0x000000b800ce7202 */ /* 0x002fe40000000f00 */
[----:B------:R-:W-:Y:S01]  /*1e20*/  MOV R184, R186 ;  /* 0x000000ba00b87202 */ /* 0x000fe20000000f00 */
[-C--:B------:R-:W-:Y:S01]  /*1e30*/  FMUL.FTZ R96, R83, R205.reuse ;  /* 0x000000cd53607220 */ /* 0x080fe20000410000 */
[----:B------:R-:W-:Y:S01]  /*1e40*/  SHF.R.U64 R186, R186, 0x10, R187 ;  /* 0x00000010baba7819 */ /* 0x000fe200000012bb */
[----:B------:R-:W-:Y:S01]  /*1e50*/  FFMA.FTZ R252, R99, R205, R252 ;  /* 0x000000cd63fc7223 */ /* 0x000fe200000100fc */
[----:B------:R-:W-:Y:S01]  /*1e60*/  MOV R204, R187 ;  /* 0x000000bb00cc7202 */ /* 0x000fe20000000f00 */
[----:B------:R-:W-:-:S02]  /*1e70*/  FADD.FTZ R92, -R207, R92 ;  /* 0x0000005ccf5c7221 */ /* 0x000fc40000010100 */
[----:B------:R-:W-:Y:S02]  /*1e80*/  FADD.FTZ R212, R201, R212 ;  /* 0x000000d4c9d47221 */ /* 0x000fe40000010000 */
[-C--:B------:R-:W-:Y:S01]  /*1e90*/  FFMA.FTZ R19, R99, R201.reuse, R19 ;  /* 0x000000c963137223 */ /* 0x080fe20000010013 */
[----:B------:R-:W-:Y:S01]  /*1ea0*/  HADD2.F32 R206, -RZ, R206.H0_H0 ;  /* 0x200000ceffce7230 */ /* 0x000fe20000004100 */
[----:B------:R-:W-:Y:S01]  /*1eb0*/  FFMA.FTZ R201, R55, R201, R96 ;  /* 0x000000c937c97223 */ /* 0x000fe20000010060 */
[----:B------:R-:W-:-:S03]  /*1ec0*/  MOV R96, R185 ;  /* 0x000000b900607202 */ /* 0x000fc60000000f00 */
[----:B------:R-:W-:Y:S02]  /*1ed0*/  FADD.FTZ R215, R206, R215 ;  /* 0x000000d7ced77221 */ /* 0x000fe40000010000 */
[----:B--2---:R-:W-:Y:S01]  /*1ee0*/  FADD.FTZ R97, R205, R97 ;  /* 0x00000061cd617221 */ /* 0x004fe20000010000 */
[----:B------:R-:W-:Y:S01]  /*1ef0*/  SHF.R.U32.HI R205, RZ, 0x10, R187 ;  /* 0x00000010ffcd7819 */ /* 0x000fe200000116bb */
[----:B------:R-:W-:-:S03]  /*1f00*/  HADD2.F32 R187, -RZ, R184.H0_H0 ;  /* 0x200000b8ffbb7230 */ /* 0x000fc60000004100 */
[----:B------:R0:W-:Y:S02]  /*1f10*/  STL [R1+0x3c], R97 ;  /* 0x00003c6101007387 */ /* 0x0001e40000100800 */
[----:B------:R-:W-:Y:S01]  /*1f20*/  FMUL.FTZ R184, R84, R187 ;  /* 0x000000bb54b87220 */ /* 0x000fe20000410000 */
[----:B0-----:R-:W-:Y:S01]  /*1f30*/  SHF.R.U32.HI R97, RZ, 0x10, R185 ;  /* 0x00000010ff617819 */ /* 0x001fe200000116b9 */
[----:B------:R-:W-:Y:S02]  /*1f40*/  FMUL.FTZ R185, R165, R92 ;  /* 0x0000005ca5b97220 */ /* 0x000fe40000410000 */
[----:B------:R-:W2:Y:S01]  /*1f50*/  LDL.LU R92, [R1+0x8] ;  /* 0x00000800015c7983 */ /* 0x000ea20000300800 */
[-C--:B------:R-:W-:Y:S02]  /*1f60*/  FFMA.FTZ R184, R56, R206.reuse, R184 ;  /* 0x000000ce38b87223 */ /* 0x080fe400000100b8 */
[----:B------:R-:W-:Y:S02]  /*1f70*/  FFMA.FTZ R22, R185, R206, R22 ;  /* 0x000000ceb9167223 */ /* 0x000fe40000010016 */
[----:B------:R-:W3:Y:S01]  /*1f80*/  LDL.LU R206, [R1+0x48] ;  /* 0x0000480001ce7983 */ /* 0x000ee20000300800 */
[----:B------:R-:W-:Y:S01]  /*1f90*/  FADD.FTZ R93, -R207, R93 ;  /* 0x0000005dcf5d7221 */ /* 0x000fe20000010100 */
[----:B------:R-:W-:-:S05]  /*1fa0*/  HADD2.F32 R203, -RZ, R203.H0_H0 ;  /* 0x200000cbffcb7230 */ /* 0x000fca0000004100 */
[----:B------:R-:W-:Y:S02]  /*1fb0*/  FADD.FTZ R214, R203, R214 ;  /* 0x000000d6cbd67221 */ /* 0x000fe40000010000 */
[----:B--2---:R-:W-:Y:S02]  /*1fc0*/  FFMA.FTZ R92, R185, R187, R92 ;  /* 0x000000bbb95c7223 */ /* 0x004fe4000001005c */
[----:B---3--:R-:W-:-:S05]  /*1fd0*/  FADD.FTZ R206, R187, R206 ;  /* 0x000000cebbce7221 */ /* 0x008fca0000010000 */
[----:B------:R0:W-:Y:S01]  /*1fe0*/  STL [R1+0x48], R206 ;  /* 0x000048ce01007387 */ /* 0x0001e20000100800 */
[----:B------:R-:W-:-:S03]  /*1ff0*/  FMUL.FTZ R187, R165, R93 ;  /* 0x0000005da5bb7220 */ /* 0x000fc60000410000 */
[----:B0-----:R-:W2:Y:S04]  /*2000*/  LDL.LU R206, [R1+0x10] ;  /* 0x0000100001ce7983 */ /* 0x001ea80000300800 */
[----:B------:R0:W-:Y:S01]  /*2010*/  STL [R1+0x8], R92 ;  /* 0x0000085c01007387 */ /* 0x0001e20000100800 */
[----:B------:R-:W-:-:S03]  /*2020*/  FFMA.FTZ R21, R187, R203, R21 ;  /* 0x000000cbbb157223 */ /* 0x000fc60000010015 */
[----:B------:R-:W3:Y:S01]  /*2030*/  LDL.LU R93, [R1+0x4] ;  /* 0x00000400015d7983 */ /* 0x000ee20000300800 */
[----:B0-----:R-:W-:-:S05]  /*2040*/  HADD2.F32 R92, -RZ, R186.H0_H0 ;  /* 0x200000baff5c7230 */ /* 0x001fca0000004100 */
[----:B------:R-:W-:-:S04]  /*2050*/  FMUL.FTZ R186, R85, R92 ;  /* 0x0000005c55ba7220 */ /* 0x000fc80000410000 */
[----:B------:R-:W-:Y:S02]  /*2060*/  FFMA.FTZ R186, R57, R203, R186 ;  /* 0x000000cb39ba7223 */ /* 0x000fe400000100ba */
[----:B------:R-:W4:Y:S01]  /*2070*/  LDL.LU R203, [R1+0x44] ;  /* 0x0000440001cb7983 */ /* 0x000f220000300800 */
[----:B------:R-:W-:Y:S01]  /*2080*/  FADD.FTZ R94, -R207, R94 ;  /* 0x0000005ecf5e7221 */ /* 0x000fe20000010100 */
[----:B------:R-:W-:Y:S01]  /*2090*/  HADD2.F32 R96, -RZ, R96.H0_H0 ;  /* 0x20000060ff607230 */ /* 0x000fe20000004100 */
[----:B------:R-:W-:Y:S01]  /*20a0*/  FFMA.FTZ R220, R171, R145, R220 ;  /* 0x00000091abdc7223 */ /* 0x000fe200000100dc */
[----:B------:R-:W-:Y:S01]  /*20b0*/  HADD2.F32 R145, -RZ, R193.H0_H0 ;  /* 0x200000c1ff917230 */ /* 0x000fe20000004100 */
[C---:B------:R-:W-:Y:S02]  /*20c0*/  FMUL.FTZ R193, R165.reuse, R146 ;  /* 0x00000092a5c17220 */ /* 0x040fe40000410000 */
[----:B------:R-:W-:Y:S02]  /*20d0*/  FADD.FTZ R217, R96, R217 ;  /* 0x000000d960d97221 */ /* 0x000fe40000010000 */
[----:B------:R-:W-:Y:S01]  /*20e0*/  FMUL.FTZ R195, R165, R147 ;  /* 0x00000093a5c37220 */ /* 0x000fe20000410000 */
[----:B------:R-:W-:Y:S01]  /*20f0*/  HADD2.F32 R194, -RZ, R194.H0_H0 ;  /* 0x200000c2ffc27230 */ /* 0x000fe20000004100 */
[----:B------:R-:W-:-:S02]  /*2100*/  FMUL.FTZ R146, R66, R145 ;  /* 0x0000009142927220 */ /* 0x000fc40000410000 */
[----:B------:R-:W-:Y:S02]  /*2110*/  FADD.FTZ R227, R145, R227 ;  /* 0x000000e391e37221 */ /* 0x000fe40000010000 */
[----:B------:R-:W-:Y:S02]  /*2120*/  FFMA.FTZ R223, R193, R145, R223 ;  /* 0x00000091c1df7223 */ /* 0x000fe400000100df */
[-C--:B------:R-:W-:Y:S02]  /*2130*/  FMUL.FTZ R145, R67, R144.reuse ;  /* 0x0000009043917220 */ /* 0x080fe40000410000 */
[----:B------:R-:W-:Y:S02]  /*2140*/  FADD.FTZ R226, R144, R226 ;  /* 0x000000e290e27221 */ /* 0x000fe40000010000 */
[----:B------:R-:W-:Y:S01]  /*2150*/  FFMA.FTZ R222, R195, R144, R222 ;  /* 0x00000090c3de7223 */ /* 0x000fe200000100de */
[----:B------:R-:W-:Y:S01]  /*2160*/  LEA R144, P0, R160, c[0x0][0x188], 0x4 ;  /* 0x00006200a0907a11 */ /* 0x000fe200078020ff */
[----:B------:R-:W-:-:S02]  /*2170*/  FADD.FTZ R31, R194, R31 ;  /* 0x0000001fc21f7221 */ /* 0x000fc40000010000 */
[-C--:B------:R-:W-:Y:S02]  /*2180*/  FFMA.FTZ R3, R195, R194.reuse, R3 ;  /* 0x000000c2c3037223 */ /* 0x080fe40000010003 */
[----:B------:R-:W-:Y:S01]  /*2190*/  FFMA.FTZ R194, R39, R194, R145 ;  /* 0x000000c227c27223 */ /* 0x000fe20000010091 */
[----:B------:R-:W-:Y:S01]  /*21a0*/  LEA.HI.X R145, R160, c[0x0][0x18c], RZ, 0x4, P0 ;  /* 0x00006300a0917a11 */ /* 0x000fe200000f24ff */
[----:B------:R-:W-:Y:S02]  /*21b0*/  FADD.FTZ R32, R192, R32 ;  /* 0x00000020c0207221 */ /* 0x000fe40000010000 */
[-C--:B------:R-:W-:Y:S02]  /*21c0*/  FFMA.FTZ R4, R193, R192.reuse, R4 ;  /* 0x000000c0c1047223 */ /* 0x080fe40000010004 */
[----:B------:R-:W-:Y:S02]  /*21d0*/  FFMA.FTZ R192, R38, R192, R146 ;  /* 0x000000c026c07223 */ /* 0x000fe40000010092 */
[----:B------:R-:W2:Y:S01]  /*21e0*/  LDG.E.128 R144, [R144.64] ;  /* 0x0000000490907981 */ /* 0x000ea2000c1e1d00 */
[----:B---3--:R-:W-:-:S05]  /*21f0*/  FFMA.FTZ R93, R187, R92, R93 ;  /* 0x0000005cbb5d7223 */ /* 0x008fca000001005d */
[----:B------:R0:W-:Y:S04]  /*2200*/  STL [R1+0x4], R93 ;  /* 0x0000045d01007387 */ /* 0x0001e80000100800 */
[----:B0-----:R-:W3:Y:S01]  /*2210*/  LDL.LU R93, [R1+0xc] ;  /* 0x00000c00015d7983 */ /* 0x001ee20000300800 */
[----:B----4-:R-:W-:Y:S01]  /*2220*/  FADD.FTZ R203, R92, R203 ;  /* 0x000000cb5ccb7221 */ /* 0x010fe20000010000 */
[----:B------:R-:W-:Y:S01]  /*2230*/  HADD2.F32 R92, -RZ, R204.H0_H0 ;  /* 0x200000ccff5c7230 */ /* 0x000fe20000004100 */
[----:B------:R-:W-:-:S03]  /*2240*/  FMUL.FTZ R204, R165, R94 ;  /* 0x0000005ea5cc7220 */ /* 0x000fc60000410000 */
[----:B------:R0:W-:Y:S01]  /*2250*/  STL [R1+0x44], R203 ;  /* 0x000044cb01007387 */ /* 0x0001e20000100800 */
[----:B------:R-:W-:-:S03]  /*2260*/  FFMA.FTZ R24, R204, R96, R24 ;  /* 0x00000060cc187223 */ /* 0x000fc60000010018 */
[----:B------:R-:W4:Y:S01]  /*2270*/  LDL.LU R94, [R1+0x4c] ;  /* 0x00004c00015e7983 */ /* 0x000f220000300800 */
[----:B0-----:R-:W-:-:S04]  /*2280*/  FMUL.FTZ R203, R86, R92 ;  /* 0x0000005c56cb7220 */ /* 0x001fc80000410000 */
[----:B------:R-:W-:Y:S02]  /*2290*/  FFMA.FTZ R203, R58, R96, R203 ;  /* 0x000000603acb7223 */ /* 0x000fe400000100cb */
[----:B------:R-:W3:Y:S01]  /*22a0*/  LDL.LU R96, [R1+0x50] ;  /* 0x0000500001607983 */ /* 0x000ee20000300800 */
[----:B--2---:R-:W-:Y:S02]  /*22b0*/  FFMA.FTZ R206, R204, R92, R206 ;  /* 0x0000005cccce7223 */ /* 0x004fe400000100ce */
[C---:B------:R-:W-:Y:S01]  /*22c0*/  FADD.FTZ R95, -R207.reuse, R95 ;  /* 0x0000005fcf5f7221 */ /* 0x040fe20000010100 */
[----:B------:R-:W-:Y:S01]  /*22d0*/  HADD2.F32 R97, -RZ, R97.H0_H0 ;  /* 0x20000061ff617230 */ /* 0x000fe20000004100 */
[----:B------:R-:W-:-:S04]  /*22e0*/  FADD.FTZ R144, -R207, R144 ;  /* 0x00000090cf907221 */ /* 0x000fc80000010100 */
[----:B------:R-:W-:Y:S02]  /*22f0*/  FADD.FTZ R216, R97, R216 ;  /* 0x000000d861d87221 */ /* 0x000fe40000010000 */
[----:B------:R-:W-:Y:S02]  /*2300*/  FMUL.FTZ R144, R165, R144 ;  /* 0x00000090a5907220 */ /* 0x000fe40000410000 */
[----:B---3--:R-:W-:Y:S01]  /*2310*/  FADD.FTZ R96, R92, R96 ;  /* 0x000000605c607221 */ /* 0x008fe20000010000 */
[----:B------:R-:W-:-:S04]  /*2320*/  HADD2.F32 R92, -RZ, R205.H0_H0 ;  /* 0x200000cdff5c7230 */ /* 0x000fc80000004100 */
[----:B------:R-:W-:Y:S04]  /*2330*/  STL [R1+0x50], R96 ;  /* 0x0000506001007387 */ /* 0x000fe80000100800 */
[----:B------:R0:W-:Y:S01]  /*2340*/  STL [R1+0x10], R206 ;  /* 0x000010ce01007387 */ /* 0x0001e20000100800 */
[----:B------:R-:W-:Y:S02]  /*2350*/  FMUL.FTZ R205, R87, R92 ;  /* 0x0000005c57cd7220 */ /* 0x000fe40000410000 */
[----:B0-----:R-:W-:-:S04]  /*2360*/  FMUL.FTZ R206, R165, R95 ;  /* 0x0000005fa5ce7220 */ /* 0x001fc80000410000 */
[----:B------:R-:W-:Y:S02]  /*2370*/  FFMA.FTZ R93, R206, R92, R93 ;  /* 0x0000005cce5d7223 */ /* 0x000fe4000001005d */
[----:B----4-:R-:W-:Y:S02]  /*2380*/  FADD.FTZ R94, R92, R94 ;  /* 0x0000005e5c5e7221 */ /* 0x010fe40000010000 */
[C---:B------:R-:W-:Y:S01]  /*2390*/  FADD.FTZ R92, -R207.reuse, R146 ;  /* 0x00000092cf5c7221 */ /* 0x040fe20000010100 */
[----:B------:R0:W-:Y:S02]  /*23a0*/  STL [R1+0xc], R93 ;  /* 0x00000c5d01007387 */ /* 0x0001e40000100800 */
[C---:B0-----:R-:W-:Y:S02]  /*23b0*/  FADD.FTZ R93, -R207.reuse, R145 ;  /* 0x00000091cf5d7221 */ /* 0x041fe40000010100 */
[----:B------:R-:W-:Y:S01]  /*23c0*/  FADD.FTZ R207, -R207, R147 ;  /* 0x00000093cfcf7221 */ /* 0x000fe20000010100 */
[----:B------:R-:W-:-:S02]  /*23d0*/  MOV R147, R190 ;  /* 0x000000be00937202 */ /* 0x000fc40000000f00 */
[----:B------:R-:W-:-:S03]  /*23e0*/  MOV R145, R188 ;  /* 0x000000bc00917202 */ /* 0x000fc60000000f00 */
[----:B------:R-:W-:Y:S01]  /*23f0*/  HADD2.F32 R147, -RZ, R147.H0_H0 ;  /* 0x20000093ff937230 */ /* 0x000fe20000004100 */
[----:B------:R-:W-:Y:S01]  /*2400*/  SHF.R.U64 R96, R188, 0x10, R189 ;  /* 0x00000010bc607819 */ /* 0x000fe200000012bd */
[----:B------:R-:W-:Y:S01]  /*2410*/  HADD2.F32 R145, -RZ, R145.H0_H0 ;  /* 0x20000091ff917230 */ /* 0x000fe20000004100 */
[----:B------:R0:W-:Y:S02]  /*2420*/  STL [R1+0x4c], R94 ;  /* 0x00004c5e01007387 */ /* 0x0001e40000100800 */
[----:B------:R-:W-:Y:S01]  /*2430*/  FMUL.FTZ R188, R88, R147 ;  /* 0x0000009358bc7220 */ /* 0x000fe20000410000 */
[----:B------:R-:W-:Y:S01]  /*2440*/  MOV R95, R189 ;  /* 0x000000bd005f7202 */ /* 0x000fe20000000f00 */
[-C--:B------:R-:W-:Y:S01]  /*2450*/  FFMA.FTZ R23, R206, R97.reuse, R23 ;  /* 0x00000061ce177223 */ /* 0x080fe20000010017 */
[----:B------:R-:W-:Y:S01]  /*2460*/  SHF.R.U64 R146, R190, 0x10, R191 ;  /* 0x00000010be927819 */ /* 0x000fe200000012bf */
[----:B------:R-:W-:Y:S01]  /*2470*/  FFMA.FTZ R205, R59, R97, R205 ;  /* 0x000000613bcd7223 */ /* 0x000fe200000100cd */
[----:B------:R-:W-:Y:S01]  /*2480*/  MOV R97, R191 ;  /* 0x000000bf00617202 */ /* 0x000fe20000000f00 */
[----:B------:R-:W-:Y:S01]  /*2490*/  FADD.FTZ R219, R145, R219 ;  /* 0x000000db91db7221 */ /* 0x000fe20000010000 */
[----:B------:R-:W-:-:S02]  /*24a0*/  SHF.R.U32.HI R190, RZ, 0x10, R191 ;  /* 0x00000010ffbe7819 */ /* 0x000fc400000116bf */
[----:B0-----:R-:W-:Y:S01]  /*24b0*/  SHF.R.U32.HI R94, RZ, 0x10, R189 ;  /* 0x00000010ff5e7819 */ /* 0x001fe200000116bd */
[-C--:B------:R-:W-:Y:S01]  /*24c0*/  FFMA.FTZ R26, R144, R145.reuse, R26 ;  /* 0x00000091901a7223 */ /* 0x080fe2000001001a */
[----:B------:R-:W2:Y:S01]  /*24d0*/  LDL.LU R189, [R1+0x14] ;  /* 0x0000140001bd7983 */ /* 0x000ea20000300800 */
[----:B------:R-:W-:-:S03]  /*24e0*/  FFMA.FTZ R145, R60, R145, R188 ;  /* 0x000000913c917223 */ /* 0x000fc600000100bc */
[----:B------:R-:W3:Y:S04]  /*24f0*/  LDL.LU R191, [R1+0x18] ;  /* 0x0000180001bf7983 */ /* 0x000ee80000300800 */
[----:B------:R-:W4:Y:S01]  /*2500*/  LDL.LU R188, [R1+0x58] ;  /* 0x0000580001bc7983 */ /* 0x000f220000300800 */
[----:B---3--:R-:W-:Y:S02]  /*2510*/  FFMA.FTZ R191, R144, R147, R191 ;  /* 0x0000009390bf7223 */ /* 0x008fe400000100bf */
[----:B----4-:R-:W-:-:S03]  /*2520*/  FADD.FTZ R188, R147, R188 ;  /* 0x000000bc93bc7221 */ /* 0x010fc60000010000 */
[----:B------:R0:W-:Y:S04]  /*2530*/  STL [R1+0x18], R191 ;  /* 0x000018bf01007387 */ /* 0x0001e80000100800 */
[----:B0-----:R-:W3:Y:S04]  /*2540*/  LDL.LU R191, [R1+0x30] ;  /* 0x0000300001bf7983 */ /* 0x001ee80000300800 */
[----:B------:R0:W-:Y:S02]  /*2550*/  STL [R1+0x58], R188 ;  /* 0x000058bc01007387 */ /* 0x0001e40000100800 */
[----:B0-----:R-:W-:Y:S01]  /*2560*/  HADD2.F32 R188, -RZ, R146.H0_H0 ;  /* 0x20000092ffbc7230 */ /* 0x001fe20000004100 */
[----:B------:R-:W-:-:S02]  /*2570*/  FMUL.FTZ R146, R165, R93 ;  /* 0x0000005da5927220 */ /* 0x000fc40000410000 */
[----:B------:R-:W4:Y:S01]  /*2580*/  LDL.LU R93, [R1+0x54] ;  /* 0x00005400015d7983 */ /* 0x000f220000300800 */
[----:B------:R-:W-:Y:S01]  /*2590*/  HADD2.F32 R96, -RZ, R96.H0_H0 ;  /* 0x20000060ff607230 */ /* 0x000fe20000004100 */
[-C--:B------:R-:W-:Y:S02]  /*25a0*/  FMUL.FTZ R147, R89, R188.reuse ;  /* 0x000000bc59937220 */ /* 0x080fe40000410000 */
[----:B--2---:R-:W-:Y:S02]  /*25b0*/  FFMA.FTZ R189, R146, R188, R189 ;  /* 0x000000bc92bd7223 */ /* 0x004fe400000100bd */
[----:B------:R-:W-:Y:S02]  /*25c0*/  FADD.FTZ R218, R96, R218 ;  /* 0x000000da60da7221 */ /* 0x000fe40000010000 */
[-C--:B------:R-:W-:Y:S02]  /*25d0*/  FFMA.FTZ R25, R146, R96.reuse, R25 ;  /* 0x0000006092197223 */ /* 0x080fe40000010019 */
[----:B------:R-:W-:-:S02]  /*25e0*/  FFMA.FTZ R147, R61, R96, R147 ;  /* 0x000000603d937223 */ /* 0x000fc40000010093 */
[----:B------:R-:W2:Y:S01]  /*25f0*/  LDL.LU R96, [R1+0x5c] ;  /* 0x00005c0001607983 */ /* 0x000ea20000300800 */
[----:B----4-:R-:W-:Y:S02]  /*2600*/  FADD.FTZ R93, R188, R93 ;  /* 0x0000005dbc5d7221 */ /* 0x010fe40000010000 */
[----:B------:R-:W-:-:S03]  /*2610*/  FMUL.FTZ R188, R165, R92 ;  /* 0x0000005ca5bc7220 */ /* 0x000fc60000410000 */
[----:B------:R0:W-:Y:S04]  /*2620*/  STL [R1+0x54], R93 ;  /* 0x0000545d01007387 */ /* 0x0001e80000100800 */
[----:B0-----:R-:W4:Y:S04]  /*2630*/  LDL.LU R93, [R1+0x2c] ;  /* 0x00002c00015d7983 */ /* 0x001f280000300800 */
[----:B------:R0:W-:Y:S04]  /*2640*/  STL [R1+0x14], R189 ;  /* 0x000014bd01007387 */ /* 0x0001e80000100800 */
[----:B------:R-:W2:Y:S01]  /*2650*/  LDL.LU R92, [R1+0x60] ;  /* 0x00006000015c7983 */ /* 0x000ea20000300800 */
[----:B------:R-:W-:-:S05]  /*2660*/  HADD2.F32 R97, -RZ, R97.H0_H0 ;  /* 0x20000061ff617230 */ /* 0x000fca0000004100 */
[-C--:B---3--:R-:W-:Y:S01]  /*2670*/  FFMA.FTZ R191, R188, R97.reuse, R191 ;  /* 0x00000061bcbf7223 */ /* 0x088fe200000100bf */
[----:B------:R-:W-:Y:S01]  /*2680*/  HADD2.F32 R95, -RZ, R95.H0_H0 ;  /* 0x2000005fff5f7230 */ /* 0x000fe20000004100 */
[----:B0-----:R-:W-:Y:S01]  /*2690*/  FMUL.FTZ R189, R90, R97 ;  /* 0x000000615abd7220 */ /* 0x001fe20000410000 */
[----:B------:R-:W-:-:S03]  /*26a0*/  HADD2.F32 R94, -RZ, R94.H0_H0 ;  /* 0x2000005eff5e7230 */ /* 0x000fc60000004100 */
[----:B------:R-:W-:Y:S02]  /*26b0*/  FADD.FTZ R229, R95, R229 ;  /* 0x000000e55fe57221 */ /* 0x000fe40000010000 */
[-C--:B------:R-:W-:Y:S02]  /*26c0*/  FFMA.FTZ R28, R188, R95.reuse, R28 ;  /* 0x0000005fbc1c7223 */ /* 0x080fe4000001001c */
[----:B------:R-:W-:Y:S02]  /*26d0*/  FFMA.FTZ R189, R62, R95, R189 ;  /* 0x0000005f3ebd7223 */ /* 0x000fe400000100bd */
[----:B------:R-:W-:Y:S02]  /*26e0*/  FADD.FTZ R228, R94, R228 ;  /* 0x000000e45ee47221 */ /* 0x000fe40000010000 */
        /* <DEDUP_REMOVED lines=26> */
[----:B------:R-:W-:-:S03]  /*2890*/  IADD3 R155, R155, c[0x0][0x160], RZ ;  /* 0x000058009b9b7a10 */ /* 0x000fc60007ffe0ff */
[----:B------:R-:W-:Y:S01]  /*28a0*/  FFMA.FTZ R95, R188, R189, R95 ;  /* 0x000000bdbc5f7223 */ /* 0x000fe2000001005f */
[----:B------:R-:W-:Y:S01]  /*28b0*/  ISETP.GE.AND P4, PT, R155, c[0x0][0x164], PT ;  /* 0x000059009b007a0c */ /* 0x000fe20003f86270 */
[----:B--2---:R-:W-:-:S05]  /*28c0*/  FADD.FTZ R92, R97, R92 ;  /* 0x0000005c615c7221 */ /* 0x004fca0000010000 */
[----:B------:R0:W-:Y:S04]  /*28d0*/  STL [R1+0x60], R92 ;  /* 0x0000605c01007387 */ /* 0x0001e80000100800 */
[----:B------:R1:W-:Y:S01]  /*28e0*/  STL [R1+0x30], R191 ;  /* 0x000030bf01007387 */ /* 0x0003e20000100800 */
[----:B0-----:R-:W-:Y:S01]  /*28f0*/  HADD2.F32 R92, -RZ, R190.H0_H0 ;  /* 0x200000beff5c7230 */ /* 0x001fe20000004100 */
[----:B------:R-:W-:-:S04]  /*2900*/  FMUL.FTZ R190, R165, R207 ;  /* 0x000000cfa5be7220 */ /* 0x000fc80000410000 */
[----:B-1----:R-:W-:Y:S02]  /*2910*/  FMUL.FTZ R191, R91, R92 ;  /* 0x0000005c5bbf7220 */ /* 0x002fe40000410000 */
[-C--:B------:R-:W-:Y:S02]  /*2920*/  FFMA.FTZ R27, R190, R94.reuse, R27 ;  /* 0x0000005ebe1b7223 */ /* 0x080fe4000001001b */
[----:B------:R-:W-:Y:S02]  /*2930*/  FFMA.FTZ R191, R63, R94, R191 ;  /* 0x0000005e3fbf7223 */ /* 0x000fe400000100bf */
[----:B------:R-:W-:-:S04]  /*2940*/  FADD.FTZ R94, RZ, R168 ;  /* 0x000000a8ff5e7221 */ /* 0x000fc80000010000 */
        /* <DEDUP_REMOVED lines=17> */
[----:B------:R-:W-:Y:S02]  /*2a60*/  FADD.FTZ R94, R200, R94 ;  /* 0x0000005ec85e7221 */ /* 0x000fe40000010000 */
[----:B------:R-:W-:Y:S02]  /*2a70*/  FADD.FTZ R96, R92, R96 ;  /* 0x000000605c607221 */ /* 0x000fe40000010000 */
[----:B------:R-:W-:Y:S02]  /*2a80*/  FADD.FTZ R94, R201, R94 ;  /* 0x0000005ec95e7221 */ /* 0x000fe40000010000 */
[----:B----4-:R-:W-:Y:S02]  /*2a90*/  FFMA.FTZ R93, R190, R92, R93 ;  /* 0x0000005cbe5d7223 */ /* 0x010fe4000001005d */
[----:B------:R-:W-:Y:S01]  /*2aa0*/  FADD.FTZ R94, R184, R94 ;  /* 0x0000005eb85e7221 */ /* 0x000fe20000010000 */
[----:B------:R-:W-:Y:S03]  /*2ab0*/  STL [R1+0x5c], R96 ;  /* 0x00005c6001007387 */ /* 0x000fe60000100800 */
[----:B------:R-:W-:Y:S01]  /*2ac0*/  FADD.FTZ R94, R186, R94 ;  /* 0x0000005eba5e7221 */ /* 0x000fe20000010000 */
[----:B------:R0:W-:Y:S03]  /*2ad0*/  STL [R1+0x2c], R93 ;  /* 0x00002c5d01007387 */ /* 0x0001e60000100800 */
[----:B------:R-:W-:Y:S01]  /*2ae0*/  FADD.FTZ R94, R203, R94 ;  /* 0x0000005ecb5e7221 */ /* 0x000fe20000010000 */
[----:B0-----:R-:W0:Y:S03]  /*2af0*/  S2R R93, SR_TID.X ;  /* 0x00000000005d7919 */ /* 0x001e260000002100 */
[----:B------:R-:W-:-:S04]  /*2b00*/  FADD.FTZ R94, R205, R94 ;  /* 0x0000005ecd5e7221 */ /* 0x000fc80000010000 */
[----:B------:R-:W-:-:S04]  /*2b10*/  FADD.FTZ R94, R145, R94 ;  /* 0x0000005e915e7221 */ /* 0x000fc80000010000 */
[----:B------:R-:W-:-:S04]  /*2b20*/  FADD.FTZ R94, R94, R147 ;  /* 0x000000935e5e7221 */ /* 0x000fc80000010000 */
[----:B------:R-:W-:Y:S02]  /*2b30*/  FADD.FTZ R94, R94, R189 ;  /* 0x000000bd5e5e7221 */ /* 0x000fe40000010000 */
[----:B------:R-:W-:Y:S02]  /*2b40*/  FFMA.FTZ R95, R190, R191, R95 ;  /* 0x000000bfbe5f7223 */ /* 0x000fe4000001005f */
[----:B------:R-:W-:Y:S01]  /*2b50*/  FADD.FTZ R94, R94, R191 ;  /* 0x000000bf5e5e7221 */ /* 0x000fe20000010000 */
[----:B0-----:R-:W-:Y:S01]  /*2b60*/  LOP3.LUT P1, RZ, R93, 0x1f, RZ, 0xc0, !PT ;  /* 0x0000001f5dff7812 */ /* 0x001fe2000782c0ff */
[----:B------:R-:W-:Y:S10]  /*2b70*/  BRA.DIV ~URZ, `(.L_x_2513) ;  /* 0x000022727f007947 */ /* 0x000ff4000b800000 */
[----:B------:R0:W1:Y:S02]  /*2b80*/  SHFL.DOWN PT, R97, R94, 0x10, 0x1f ;  /* 0x0a001f005e617f89 */ /* 0x00006400000e0000 */
.L_x_2524:
        /* <DEDUP_REMOVED lines=18> */
.L_x_2525:
        /* <DEDUP_REMOVED lines=98> */
.L_x_2515:
[-CC-:B------:R-:W-:Y:S01]  /*32d0*/  FFMA.FTZ R141, R141, R207.reuse, R202.reuse ;  /* 0x000000cf8d8d7223 */ /* 0x180fe200000100ca */
[C---:B------:R-:W-:Y:S01]  /*32e0*/  @P1 LEA R96, P6, R166.reuse, c[0x0][0x258], 0x4 ;  /* 0x00009600a6601a11 */ /* 0x040fe200078c20ff */
[-CC-:B------:R-:W-:Y:S02]  /*32f0*/  FFMA.FTZ R143, R143, R207.reuse, R202.reuse ;  /* 0x000000cf8f8f7223 */ /* 0x180fe400000100ca */
[----:B------:R-:W-:Y:S01]  /*3300*/  FADD.FTZ R141, R197, -R141 ;  /* 0x8000008dc58d7221 */ /* 0x000fe20000010000 */
[----:B------:R-:W-:Y:S01]  /*3310*/  @P1 LEA.HI.X R97, R166, c[0x0][0x25c], RZ, 0x4, P6 ;  /* 0x00009700a6611a11 */ /* 0x000fe200030f24ff */
[----:B------:R-:W-:Y:S02]  /*3320*/  FFMA.FTZ R193, R142, R207, R202 ;  /* 0x000000cf8ec17223 */ /* 0x000fe400000100ca */
[----:B------:R-:W-:Y:S02]  /*3330*/  FADD.FTZ R143, R199, -R143 ;  /* 0x8000008fc78f7221 */ /* 0x000fe40000010000 */
[----:B------:R-:W-:Y:S01]  /*3340*/  FMUL.FTZ R192, R165, R141 ;  /* 0x0000008da5c07220 */ /* 0x000fe20000410000 */
[----:B------:R-:W-:Y:S01]  /*3350*/  SHF.L.U32 R141, R166, 0x3, RZ ;  /* 0x00000003a68d7819 */ /* 0x000fe200000006ff */
[----:B------:R-:W-:-:S02]  /*3360*/  FADD.FTZ R193, R198, -R193 ;  /* 0x800000c1c6c17221 */ /* 0x000fc40000010000 */
[----:B------:R-:W-:Y:S02]  /*3370*/  FMUL.FTZ R142, R165, R143 ;  /* 0x0000008fa58e7220 */ /* 0x000fe40000410000 */
        /* <DEDUP_REMOVED lines=9> */
[----:B------:R-:W-:Y:S01]  /*3410*/  FMUL.FTZ R167, R165, R140 ;  /* 0x0000008ca5a77220 */ /* 0x000fe20000410000 */
[----:B------:R-:W-:Y:S01]  /*3420*/  SHF.R.U32.HI R140, RZ, 0x1d, R166 ;  /* 0x0000001dff8c7819 */ /* 0x000fe200000116a6 */
[-CC-:B------:R-:W-:Y:S01]  /*3430*/  FFMA.FTZ R109, R109, R207.reuse, R202.reuse ;  /* 0x000000cf6d6d7223 */ /* 0x180fe200000100ca */
[----:B------:R-:W-:Y:S01]  /*3440*/  SEL R94, R193, R102, P2 ;  /* 0x00000066c15e7207 */ /* 0x000fe20001000000 */
[----:B------:R-:W-:Y:S01]  /*3450*/  @P0 FADD.FTZ R167, R116, R167 ;  /* 0x000000a774a70221 */ /* 0x000fe20000010000 */
[----:B------:R-:W1:Y:S01]  /*3460*/  F2F.F16.F32 R142, R142 ;  /* 0x0000008e008e7304 */ /* 0x000e620000200800 */
[----:B------:R-:W-:-:S02]  /*3470*/  FFMA.FTZ R175, R175, R207, R202 ;  /* 0x000000cfafaf7223 */ /* 0x000fc400000100ca */
[----:B------:R-:W-:Y:S01]  /*3480*/  FADD.FTZ R109, R173, -R109 ;  /* 0x8000006dad6d7221 */ /* 0x000fe20000010000 */
[----:B------:R-:W-:Y:S01]  /*3490*/  SEL R92, R167, R100, P2 ;  /* 0x00000064a75c7207 */ /* 0x000fe20001000000 */
[-C--:B------:R-:W-:Y:S02]  /*34a0*/  FFMA.FTZ R110, R110, R207.reuse, R202 ;  /* 0x000000cf6e6e7223 */ /* 0x080fe400000100ca */
[----:B------:R-:W-:Y:S01]  /*34b0*/  FADD.FTZ R175, R111, -R175 ;  /* 0x800000af6faf7221 */ /* 0x000fe20000010000 */
[----:B------:R-:W2:Y:S01]  /*34c0*/  F2F.F16.F32 R193, R193 ;  /* 0x000000c100c17304 */ /* 0x000ea20000200800 */
[----:B------:R3:W-:Y:S01]  /*34d0*/  @P1 STG.E.128 [R96.64], R92 ;  /* 0x0000005c60001986 */ /* 0x0007e2000c101d04 */
[----:B------:R-:W-:Y:S01]  /*34e0*/  FADD.FTZ R110, R174, -R110 ;  /* 0x8000006eae6e7221 */ /* 0x000fe20000010000 */
[----:B0-----:R-:W-:Y:S01]  /*34f0*/  @P3 PRMT R157, R192, 0x7610, R157 ;  /* 0x00007610c09d3816 */ /* 0x001fe2000000009d */
[-CC-:B------:R-:W-:Y:S02]  /*3500*/  FFMA.FTZ R182, R182, R207.reuse, R202.reuse ;  /* 0x000000cfb6b67223 */ /* 0x180fe400000100ca */
[----:B------:R-:W-:-:S02]  /*3510*/  FFMA.FTZ R176, R176, R207, R202 ;  /* 0x000000cfb0b07223 */ /* 0x000fc400000100ca */
[----:B------:R-:W0:Y:S01]  /*3520*/  F2F.F16.F32 R167, R167 ;  /* 0x000000a700a77304 */ /* 0x000e220000200800 */
[-CC-:B------:R-:W-:Y:S01]  /*3530*/  FFMA.FTZ R177, R177, R207.reuse, R202.reuse ;  /* 0x000000cfb1b17223 */ /* 0x180fe200000100ca */
[----:B-1----:R-:W-:Y:S01]  /*3540*/  @P3 PRMT R159, R142, 0x7610, R159 ;  /* 0x000076108e9f3816 */ /* 0x002fe2000000009f */
[-CC-:B------:R-:W-:Y:S02]  /*3550*/  FFMA.FTZ R107, R107, R207.reuse, R202.reuse ;  /* 0x000000cf6b6b7223 */ /* 0x180fe400000100ca */
[-CC-:B------:R-:W-:Y:S02]  /*3560*/  FFMA.FTZ R180, R180, R207.reuse, R202.reuse ;  /* 0x000000cfb4b47223 */ /* 0x180fe400000100ca */
[-C--:B------:R-:W-:Y:S01]  /*3570*/  FFMA.FTZ R204, R204, R207.reuse, R202 ;  /* 0x000000cfcccc7223 */ /* 0x080fe200000100ca */
[----:B--2---:R-:W-:Y:S01]  /*3580*/  @P3 PRMT R158, R193, 0x7610, R158 ;  /* 0x00007610c19e3816 */ /* 0x004fe2000000009e */
[----:B------:R-:W-:Y:S02]  /*3590*/  FFMA.FTZ R206, R206, R207, R202 ;  /* 0x000000cfcece7223 */ /* 0x000fe400000100ca */
[----:B---3--:R-:W-:Y:S01]  /*35a0*/  IMAD.WIDE.U32 R92, R192, 0x10000, RZ ;  /* 0x00010000c05c7825 */ /* 0x008fe200078e00ff */
[----:B------:R-:W-:-:S03]  /*35b0*/  SHF.L.U32 R94, R142, 0x10, RZ ;  /* 0x000000108e5e7819 */ /* 0x000fc600000006ff */
[--C-:B------:R-:W-:Y:S01]  /*35c0*/  FFMA.FTZ R97, R99, R207, R202.reuse ;  /* 0x000000cf63617223 */ /* 0x100fe200000100ca */
[----:B------:R-:W-:Y:S01]  /*35d0*/  LOP3.LUT R93, R93, R94, R193, 0xfe, !PT ;  /* 0x0000005e5d5d7212 */ /* 0x000fe200078efec1 */
[----:B------:R-:W-:Y:S01]  /*35e0*/  FMUL.FTZ R99, R165, R175 ;  /* 0x000000afa5637220 */ /* 0x000fe20000410000 */
[----:B------:R-:W-:Y:S01]  /*35f0*/  IADD3 R94, P6, R141, c[0x0][0x248], RZ ;  /* 0x000092008d5e7a10 */ /* 0x000fe20007fde0ff */
[--C-:B------:R-:W-:Y:S01]  /*3600*/  FFMA.FTZ R96, R185, R207, R202.reuse ;  /* 0x000000cfb9607223 */ /* 0x100fe200000100ca */
[----:B0-----:R-:W-:Y:S01]  /*3610*/  LOP3.LUT R92, R92, R167, RZ, 0xfc, !PT ;  /* 0x000000a75c5c7212 */ /* 0x001fe200078efcff */
[----:B------:R-:W-:Y:S01]  /*3620*/  FFMA.FTZ R146, R146, R207, R202 ;  /* 0x000000cf92927223 */ /* 0x000fe200000100ca */
[----:B------:R-:W-:Y:S01]  /*3630*/  IADD3.X R95, R140, c[0x0][0x24c], RZ, P6, !PT ;  /* 0x000093008c5f7a10 */ /* 0x000fe200037fe4ff */
[----:B------:R-:W-:Y:S01]  /*3640*/  @P0 FADD.FTZ R99, R123, R99 ;  /* 0x000000637b630221 */ /* 0x000fe20000010000 */
        /* <DEDUP_REMOVED lines=8> */
[----:B------:R-:W-:-:S02]  /*36d0*/  FADD.FTZ R96, R184, -R96 ;  /* 0x80000060b8607221 */ /* 0x000fc40000010000 */
[----:B------:R-:W-:Y:S02]  /*36e0*/  FADD.FTZ R204, R203, -R204 ;  /* 0x800000cccbcc7221 */ /* 0x000fe40000010000 */
[----:B0-----:R-:W-:Y:S02]  /*36f0*/  FFMA.FTZ R94, R108, R207, R202 ;  /* 0x000000cf6c5e7223 */ /* 0x001fe400000100ca */
[----:B------:R-:W-:Y:S02]  /*3700*/  FMUL.FTZ R95, R165, R109 ;  /* 0x0000006da55f7220 */ /* 0x000fe40000410000 */
[----:B------:R-:W-:Y:S02]  /*3710*/  FADD.FTZ R94, R172, -R94 ;  /* 0x8000005eac5e7221 */ /* 0x000fe40000010000 */
[-CC-:B------:R-:W-:Y:S02]  /*3720*/  FFMA.FTZ R108, R106, R207.reuse, R202.reuse ;  /* 0x000000cf6a6c7223 */ /* 0x180fe400000100ca */
[----:B------:R-:W-:-:S02]  /*3730*/  FFMA.FTZ R106, R98, R207, R202 ;  /* 0x000000cf626a7223 */ /* 0x000fc400000100ca */
[----:B------:R-:W-:Y:S02]  /*3740*/  FFMA.FTZ R93, R187, R207, R202 ;  /* 0x000000cfbb5d7223 */ /* 0x000fe400000100ca */
[----:B------:R-:W-:Y:S02]  /*3750*/  @P0 FADD.FTZ R95, R121, R95 ;  /* 0x0000005f795f0221 */ /* 0x000fe40000010000 */
[C---:B------:R-:W-:Y:S02]  /*3760*/  FMUL.FTZ R98, R165.reuse, R110 ;  /* 0x0000006ea5627220 */ /* 0x040fe40000410000 */
[----:B------:R-:W-:Y:S01]  /*3770*/  FMUL.FTZ R94, R165, R94 ;  /* 0x0000005ea55e7220 */ /* 0x000fe20000410000 */
[----:B------:R-:W-:Y:S01]  /*3780*/  F2F.F16.F32 R143, R95 ;  /* 0x0000005f008f7304 */ /* 0x000fe20000200800 */
[----:B------:R-:W-:Y:S02]  /*3790*/  FADD.FTZ R108, R178, -R108 ;  /* 0x8000006cb26c7221 */ /* 0x000fe40000010000 */
[----:B------:R-:W-:-:S02]  /*37a0*/  FADD.FTZ R106, R200, -R106 ;  /* 0x8000006ac86a7221 */ /* 0x000fc40000010000 */
[----:B------:R-:W-:Y:S02]  /*37b0*/  FADD.FTZ R93, R186, -R93 ;  /* 0x8000005dba5d7221 */ /* 0x000fe40000010000 */
[----:B------:R-:W-:Y:S01]  /*37c0*/  FADD.FTZ R206, R205, -R206 ;  /* 0x800000cecdce7221 */ /* 0x000fe20000010000 */
[----:B------:R-:W0:Y:S01]  /*37d0*/  F2F.F16.F32 R110, R99 ;  /* 0x00000063006e7304 */ /* 0x000e220000200800 */
[----:B------:R-:W-:Y:S02]  /*37e0*/  FADD.FTZ R146, R147, -R146 ;  /* 0x8000009293927221 */ /* 0x000fe40000010000 */
[----:B------:R-:W-:Y:S02]  /*37f0*/  @P0 FADD.FTZ R98, R122, R98 ;  /* 0x000000627a620221 */ /* 0x000fe40000010000 */
[-CC-:B------:R-:W-:Y:S02]  /*3800*/  FFMA.FTZ R144, R144, R207.reuse, R202.reuse ;  /* 0x000000cf90907223 */ /* 0x180fe400000100ca */
[----:B------:R-:W-:Y:S01]  /*3810*/  FFMA.FTZ R92, R188, R207, R202 ;  /* 0x000000cfbc5c7223 */ /* 0x000fe200000100ca */
[----:B------:R-:W1:Y:S01]  /*3820*/  F2F.F16.F32 R111, R98 ;  /* 0x00000062006f7304 */ /* 0x000e620000200800 */
[----:B------:R-:W-:-:S02]  /*3830*/  @P0 FADD.FTZ R94, R120, R94 ;  /* 0x0000005e785e0221 */ /* 0x000fc40000010000 */
[----:B------:R-:W-:Y:S02]  /*3840*/  FFMA.FTZ R202, R190, R207, R202 ;  /* 0x000000cfbeca7223 */ /* 0x000fe400000100ca */
[C---:B------:R-:W-:Y:S02]  /*3850*/  FMUL.FTZ R181, R165.reuse, R182 ;  /* 0x000000b6a5b57220 */ /* 0x040fe40000410000 */
[C---:B------:R-:W-:Y:S01]  /*3860*/  FMUL.FTZ R188, R165.reuse, R176 ;  /* 0x000000b0a5bc7220 */ /* 0x040fe20000410000 */
[----:B------:R-:W2:Y:S01]  /*3870*/  F2F.F16.F32 R187, R94 ;  /* 0x0000005e00bb7304 */ /* 0x000ea20000200800 */
[C---:B------:R-:W-:Y:S01]  /*3880*/  FMUL.FTZ R190, R165.reuse, R177 ;  /* 0x000000b1a5be7220 */ /* 0x040fe20000410000 */
[----:B0-----:R-:W-:Y:S01]  /*3890*/  SHF.L.U32 R104, R110, 0x10, RZ ;  /* 0x000000106e687819 */ /* 0x001fe200000006ff */
[C---:B------:R-:W-:Y:S02]  /*38a0*/  FMUL.FTZ R194, R165.reuse, R108 ;  /* 0x0000006ca5c27220 */ /* 0x040fe40000410000 */
[----:B------:R-:W-:-:S02]  /*38b0*/  FMUL.FTZ R195, R165, R107 ;  /* 0x0000006ba5c37220 */ /* 0x000fc40000410000 */
[C---:B------:R-:W-:Y:S02]  /*38c0*/  FMUL.FTZ R179, R165.reuse, R180 ;  /* 0x000000b4a5b37220 */ /* 0x040fe40000410000 */
[C---:B------:R-:W-:Y:S01]  /*38d0*/  FMUL.FTZ R182, R165.reuse, R106 ;  /* 0x0000006aa5b67220 */ /* 0x040fe20000410000 */
[C---:B------:R-:W-:Y:S01]  /*38e0*/  @P1 LEA R106, P6, R164.reuse, c[0x0][0x258], 0x4 ;  /* 0x00009600a46a1a11 */ /* 0x040fe200078c20ff */
[C---:B------:R-:W-:Y:S02]  /*38f0*/  FMUL.FTZ R183, R165.reuse, R97 ;  /* 0x00000061a5b77220 */ /* 0x040fe40000410000 */
[C---:B------:R-:W-:Y:S01]  /*3900*/  FMUL.FTZ R171, R165.reuse, R96 ;  /* 0x00000060a5ab7220 */ /* 0x040fe20000410000 */
[----:B------:R-:W-:Y:S01]  /*3910*/  @P1 LEA.HI.X R107, R164, c[0x0][0x25c], RZ, 0x4, P6 ;  /* 0x00009700a46b1a11 */ /* 0x000fe200030f24ff */
[C---:B------:R-:W-:Y:S02]  /*3920*/  FMUL.FTZ R173, R165.reuse, R93 ;  /* 0x0000005da5ad7220 */ /* 0x040fe40000410000 */
[----:B------:R-:W-:-:S02]  /*3930*/  FMUL.FTZ R174, R165, R204 ;  /* 0x000000cca5ae7220 */ /* 0x000fc40000410000 */
[C---:B------:R-:W-:Y:S02]  /*3940*/  FMUL.FTZ R175, R165.reuse, R206 ;  /* 0x000000cea5af7220 */ /* 0x040fe40000410000 */
[----:B------:R-:W-:Y:S02]  /*3950*/  FMUL.FTZ R146, R165, R146 ;  /* 0x00000092a5927220 */ /* 0x000fe40000410000 */
[----:B------:R-:W-:Y:S02]  /*3960*/  @P0 FADD.FTZ R188, R124, R188 ;  /* 0x000000bc7cbc0221 */ /* 0x000fe40000010000 */
[----:B------:R-:W-:Y:S02]  /*3970*/  @P0 FADD.FTZ R190, R125, R190 ;  /* 0x000000be7dbe0221 */ /* 0x000fe40000010000 */
[----:B------:R-:W-:Y:S01]  /*3980*/  @P0 FADD.FTZ R194, R126, R194 ;  /* 0x000000c27ec20221 */ /* 0x000fe20000010000 */
[----:B------:R0:W3:Y:S01]  /*3990*/  F2F.F16.F32 R177, R188 ;  /* 0x000000bc00b17304 */ /* 0x0000e20000200800 */
[----:B------:R-:W-:-:S02]  /*39a0*/  @P0 FADD.FTZ R195, R127, R195 ;  /* 0x000000c37fc30221 */ /* 0x000fc40000010000 */
[----:B------:R-:W-:Y:S02]  /*39b0*/  @P0 FADD.FTZ R179, R128, R179 ;  /* 0x000000b380b30221 */ /* 0x000fe40000010000 */
[----:B------:R-:W-:Y:S02]  /*39c0*/  @P0 FADD.FTZ R181, R129, R181 ;  /* 0x000000b581b50221 */ /* 0x000fe40000010000 */
[----:B------:R-:W-:Y:S01]  /*39d0*/  @P0 FADD.FTZ R182, R130, R182 ;  /* 0x000000b682b60221 */ /* 0x000fe20000010000 */
[----:B------:R0:W4:Y:S01]  /*39e0*/  F2F.F16.F32 R178, R190 ;  /* 0x000000be00b27304 */ /* 0x0001220000200800 */
[----:B------:R-:W-:Y:S02]  /*39f0*/  @P0 FADD.FTZ R183, R131, R183 ;  /* 0x000000b783b70221 */ /* 0x000fe40000010000 */
[----:B------:R-:W-:Y:S02]  /*3a00*/  @P0 FADD.FTZ R171, R132, R171 ;  /* 0x000000ab84ab0221 */ /* 0x000fe40000010000 */
[----:B------:R-:W-:-:S02]  /*3a10*/  @P0 FADD.FTZ R173, R133, R173 ;  /* 0x000000ad85ad0221 */ /* 0x000fc40000010000 */
[----:B------:R-:W-:Y:S01]  /*3a20*/  @P0 FADD.FTZ R174, R134, R174 ;  /* 0x000000ae86ae0221 */ /* 0x000fe20000010000 */
[----:B------:R0:W0:Y:S01]  /*3a30*/  F2F.F16.F32 R185, R194 ;  /* 0x000000c200b97304 */ /* 0x0000220000200800 */
[----:B------:R-:W-:Y:S02]  /*3a40*/  @P0 FADD.FTZ R175, R135, R175 ;  /* 0x000000af87af0221 */ /* 0x000fe40000010000 */
[----:B------:R-:W-:Y:S02]  /*3a50*/  @P0 FADD.FTZ R146, R137, R146 ;  /* 0x0000009289920221 */ /* 0x000fe40000010000 */
[----:B------:R-:W-:Y:S02]  /*3a60*/  FADD.FTZ R145, R145, -R144 ;  /* 0x8000009091917221 */ /* 0x000fe40000010000 */
[----:B------:R-:W-:Y:S01]  /*3a70*/  FADD.FTZ R92, R189, -R92 ;  /* 0x8000005cbd5c7221 */ /* 0x000fe20000010000 */
[----:B------:R0:W0:Y:S01]  /*3a80*/  F2F.F16.F32 R180, R195 ;  /* 0x000000c300b47304 */ /* 0x0000220000200800 */
[----:B------:R-:W-:-:S02]  /*3a90*/  FADD.FTZ R202, R191, -R202 ;  /* 0x800000cabfca7221 */ /* 0x000fc40000010000 */
[----:B------:R-:W-:Y:S02]  /*3aa0*/  FMUL.FTZ R147, R165, R92 ;  /* 0x0000005ca5937220 */ /* 0x000fe40000410000 */
[----:B------:R-:W-:-:S03]  /*3ab0*/  IMAD.WIDE.U32 R92, R143, 0x10000, RZ ;  /* 0x000100008f5c7825 */ /* 0x000fc600078e00ff */
[----:B------:R0:W0:Y:S01]  /*3ac0*/  F2F.F16.F32 R168, R179 ;  /* 0x000000b300a87304 */ /* 0x0000220000200800 */
[----:B------:R-:W-:Y:S01]  /*3ad0*/  FMUL.FTZ R145, R165, R145 ;  /* 0x00000091a5917220 */ /* 0x000fe20000410000 */
[----:B-1----:R-:W-:Y:S01]  /*3ae0*/  LOP3.LUT R105, R93, R104, R111, 0xfe, !PT ;  /* 0x000000685d697212 */ /* 0x002fe200078efe6f */
[----:B------:R-:W-:Y:S01]  /*3af0*/  FMUL.FTZ R165, R165, R202 ;  /* 0x000000caa5a57220 */ /* 0x000fe20000410000 */
[----:B--2---:R-:W-:Y:S01]  /*3b00*/  LOP3.LUT R104, R92, R187, RZ, 0xfc, !PT ;  /* 0x000000bb5c687212 */ /* 0x004fe200078efcff */
[----:B------:R-:W-:Y:S01]  /*3b10*/  @P0 FADD.FTZ R147, R138, R147 ;  /* 0x000000938a930221 */ /* 0x000fe20000010000 */
[----:B------:R-:W-:Y:S02]  /*3b20*/  SEL R92, R94, R100, P2 ;  /* 0x000000645e5c7207 */ /* 0x000fe40001000000 */
[----:B------:R1:W2:Y:S01]  /*3b30*/  F2F.F16.F32 R170, R181 ;  /* 0x000000b500aa7304 */ /* 0x0002a20000200800 */
[----:B------:R-:W-:Y:S02]  /*3b40*/  SEL R93, R95, R101, P2 ;  /* 0x000000655f5d7207 */ /* 0x000fe40001000000 */
[----:B------:R-:W-:-:S02]  /*3b50*/  SEL R94, R98, R102, P2 ;  /* 0x00000066625e7207 */ /* 0x000fc40001000000 */
[----:B------:R-:W-:-:S03]  /*3b60*/  SEL R95, R99, R103, P2 ;  /* 0x00000067635f7207 */ /* 0x000fc60001000000 */
        /* <DEDUP_REMOVED lines=16> */
.L_x_2516:
[----:B--234-:R-:W-:Y:S01]  /*3c70*/  @P0 FADD.FTZ R165, R139, R165 ;  /* 0x000000a58ba50221 */ /* 0x01cfe20000010000 */
[----:B------:R-:W-:Y:S01]  /*3c80*/  SHF.L.U32 R189, R164, 0x3, RZ ;  /* 0x00000003a4bd7819 */ /* 0x000fe200000006ff */
[----:B------:R2:W-:Y:S01]  /*3c90*/  @P1 STG.E.128 [R106.64], R92 ;  /* 0x0000005c6a001986 */ /* 0x0005e2000c101d04 */
[----:B------:R-:W-:Y:S01]  /*3ca0*/  SHF.R.U32.HI R186, RZ, 0x1d, R164 ;  /* 0x0000001dffba7819 */ /* 0x000fe200000116a4 */
[----:B------:R-:W-:Y:S01]  /*3cb0*/  @P0 FADD.FTZ R145, R136, R145 ;  /* 0x0000009188910221 */ /* 0x000fe20000010000 */
[----:B------:R-:W3:Y:S01]  /*3cc0*/  F2F.F16.F32 R164, R165 ;  /* 0x000000a500a47304 */ /* 0x000ee20000200800 */
[----:B0-----:R-:W-:Y:S02]  /*3cd0*/  SHF.L.U32 R108, R180, 0x10, RZ ;  /* 0x00000010b46c7819 */ /* 0x001fe400000006ff */
[----:B------:R-:W-:Y:S02]  /*3ce0*/  SHF.L.U32 R98, R172, 0x10, RZ ;  /* 0x00000010ac627819 */ /* 0x000fe400000006ff */
[----:B------:R-:W-:-:S02]  /*3cf0*/  @P1 LEA R140, P0, R163, c[0x0][0x258], 0x4 ;  /* 0x00009600a38c1a11 */ /* 0x000fc400078020ff */
[----:B------:R-:W-:Y:S01]  /*3d00*/  @P3 PRMT R156, R187, 0x7610, R156 ;  /* 0x00007610bb9c3816 */ /* 0x000fe2000000009c */
[----:B------:R-:W0:Y:S01]  /*3d10*/  F2F.F16.F32 R176, R147 ;  /* 0x0000009300b07304 */ /* 0x000e220000200800 */
[----:B------:R-:W-:Y:S02]  /*3d20*/  @P3 PRMT R157, R143, 0x7610, R157 ;  /* 0x000076108f9d3816 */ /* 0x000fe4000000009d */
[----:B------:R-:W-:Y:S02]  /*3d30*/  @P3 PRMT R158, R111, 0x7610, R158 ;  /* 0x000076106f9e3816 */ /* 0x000fe4000000009e */
[----:B------:R-:W-:Y:S01]  /*3d40*/  SHF.L.U32 R187, R163, 0x3, RZ ;  /* 0x00000003a3bb7819 */ /* 0x000fe200000006ff */
[----:B--2---:R-:W-:Y:S01]  /*3d50*/  IMAD.WIDE.U32 R94, R178, 0x10000, RZ ;  /* 0x00010000b25e7825 */ /* 0x004fe200078e00ff */
[----:B------:R-:W-:Y:S01]  /*3d60*/  IADD3 R92, P6, R189, c[0x0][0x248], RZ ;  /* 0x00009200bd5c7a10 */ /* 0x000fe20007fde0ff */
[----:B------:R-:W2:Y:S01]  /*3d70*/  F2F.F16.F32 R184, R145 ;  /* 0x0000009100b87304 */ /* 0x000ea20000200800 */
[----:B---3--:R-:W-:-:S02]  /*3d80*/  SHF.L.U32 R106, R164, 0x10, RZ ;  /* 0x00000010a46a7819 */ /* 0x008fc400000006ff */
[----:B------:R-:W-:Y:S02]  /*3d90*/  LOP3.LUT R109, R95, R108, R185, 0xfe, !PT ;  /* 0x0000006c5f6d7212 */ /* 0x000fe400078efeb9 */
[----:B------:R-:W-:Y:S01]  /*3da0*/  LOP3.LUT R108, R94, R177, RZ, 0xfc, !PT ;  /* 0x000000b15e6c7212 */ /* 0x000fe200078efcff */
[----:B------:R-:W-:Y:S01]  /*3db0*/  IMAD.WIDE.U32 R94, R170, 0x10000, RZ ;  /* 0x00010000aa5e7825 */ /* 0x000fe200078e00ff */
[----:B------:R-:W-:Y:S02]  /*3dc0*/  IADD3.X R93, R186, c[0x0][0x24c], RZ, P6, !PT ;  /* 0x00009300ba5d7a10 */ /* 0x000fe400037fe4ff */
[----:B------:R-:W-:Y:S02]  /*3dd0*/  @P1 LEA.HI.X R141, R163, c[0x0][0x25c], RZ, 0x4, P0 ;  /* 0x00009700a38d1a11 */ /* 0x000fe400000f24ff */
[----:B------:R-:W-:Y:S01]  /*3de0*/  LOP3.LUT R99, R95, R98, R169, 0xfe, !PT ;  /* 0x000000625f637212 */ /* 0x000fe200078efea9 */
[----:B------:R3:W-:Y:S01]  /*3df0*/  STG.E.64 [R92.64], R104 ;  /* 0x000000685c007986 */ /* 0x0007e2000c101b04 */
[----:B------:R-:W-:Y:S01]  /*3e00*/  LOP3.LUT R98, R94, R168, RZ, 0xfc, !PT ;  /* 0x000000a85e627212 */ /* 0x000fe200078efcff */
[----:B------:R-:W-:Y:S01]  /*3e10*/  IMAD.WIDE.U32 R94, R97, 0x10000, RZ ;  /* 0x00010000615e7825 */ /* 0x000fe200078e00ff */
[----:B------:R-:W-:-:S03]  /*3e20*/  @P3 PRMT R159, R110, 0x7610, R159 ;  /* 0x000076106e9f3816 */ /* 0x000fc6000000009f */
        /* <DEDUP_REMOVED lines=19> */
.L_x_2517:
        /* <DEDUP_REMOVED lines=25> */
.L_x_2518:
        /* <DEDUP_REMOVED lines=24> */
.L_x_2519:
        /* <DEDUP_REMOVED lines=29> */
.L_x_2520:
        /* <DEDUP_REMOVED lines=15> */
.L_x_2521:
[----:B------:R-:W-:Y:S01]  /*4530*/  SEL R202, RZ, 0x1, P5 ;  /* 0x00000001ffca7807 */ /* 0x000fe20002800000 */
[----:B012---:R-:W-:Y:S01]  /*4540*/  @P4 CALL.REL.NOINC `(.L_x_2522) ;  /* 0x0000001000004944 */ /* 0x007fe20003c00000 */
[----:B------:R-:W-:Y:S05]  /*4550*/  BRA `(.L_x_2523) ;  /* 0xffffc46000007947 */ /* 0x000fea000383ffff */
.L_x_2522:
        /* <DEDUP_REMOVED lines=69> */
[----:B------:R0:W5:Y:S04]  /*49b0*/  LDL.LU R111, [R1+0x2c] ;  /* 0x00002c00016f7983 */ /* 0x0001680000300800 */
[----:B------:R0:W5:Y:S01]  /*49c0*/  LDL.LU R115, [R1+0x5c] ;  /* 0x00005c0001737983 */ /* 0x0001620000300800 */
        /* <DEDUP_REMOVED lines=26> */
.L_x_2512:
[----:B0-----:R-:W0:Y:S01]  /*4b70*/  S2R R2, SR_TID.X ;  /* 0x0000000000027919 */ /* 0x001e220000002100 */
        /* <DEDUP_REMOVED lines=39> */
.L_x_2513:
[----:B------:R-:W-:Y:S01]  /*4df0*/  HFMA2.MMA R96, -RZ, RZ, 0, 9.5367431640625e-07 ;  /* 0x00000010ff607435 */ /* 0x000fe200000001ff */
[----:B------:R-:W-:-:S02]  /*4e00*/  MOV R93, R94 ;  /* 0x0000005e005d7202 */ /* 0x000fc40000000f00 */
[----:B------:R-:W-:Y:S02]  /*4e10*/  MOV R207, 0xffffffff ;  /* 0xffffffff00cf7802 */ /* 0x000fe40000000f00 */
[----:B------:R-:W-:Y:S02]  /*4e20*/  MOV R92, 0x4e40 ;  /* 0x00004e40005c7802 */ /* 0x000fe40000000f00 */
[----:B-----5:R-:W-:Y:S05]  /*4e30*/  CALL.REL.NOINC `($__internal_85_$__cuda_sm70_shflsync_down_p) ;  /* 0x000003d000007944 */ /* 0x020fea0003c00000 */
[----:B-1----:R-:W-:Y:S01]  /*4e40*/  MOV R97, R96 ;  /* 0x0000006000617202 */ /* 0x002fe20000000f00 */
[----:B0----5:R-:W-:Y:S05]  /*4e50*/  BRA `(.L_x_2524) ;  /* 0xffffdd3000007947 */ /* 0x021fea000383ffff */
.L_x_2514:
[----:B------:R-:W-:Y:S01]  /*4e60*/  HFMA2.MMA R96, -RZ, RZ, 0, 9.5367431640625e-07 ;  /* 0x00000010ff607435 */ /* 0x000fe200000001ff */
[----:B------:R-:W-:Y:S02]  /*4e70*/  MOV R93, R95 ;  /* 0x0000005f005d7202 */ /* 0x000fe40000000f00 */
[----:B------:R-:W-:Y:S02]  /*4e80*/  MOV R207, 0xffffffff ;  /* 0xffffffff00cf7802 */ /* 0x000fe40000000f00 */
[----:B------:R-:W-:Y:S02]  /*4e90*/  MOV R92, 0x4eb0 ;  /* 0x00004eb0005c7802 */ /* 0x000fe40000000f00 */
[----:B01---5:R-:W-:Y:S05]  /*4ea0*/  CALL.REL.NOINC `($__internal_85_$__cuda_sm70_shflsync_down_p) ;  /* 0x0000036000007944 */ /* 0x023fea0003c00000 */
[----:B------:R-:W-:Y:S01]  /*4eb0*/  FADD.FTZ R94, R94, R97 ;  /* 0x000000615e5e7221 */ /* 0x000fe20000010000 */
[----:B------:R-:W-:Y:S01]  /*4ec0*/  MOV R207, 0xffffffff ;  /* 0xffffffff00cf7802 */ /* 0x000fe20000000f00 */
[----:B-1----:R-:W-:Y:S01]  /*4ed0*/  FADD.FTZ R95, R95, R96 ;  /* 0x000000605f5f7221 */ /* 0x002fe20000010000 */
[----:B------:R-:W-:Y:S01]  /*4ee0*/  HFMA2.MMA R96, -RZ, RZ, 0, 4.76837158203125e-07 ;  /* 0x00000008ff607435 */ /* 0x000fe200000001ff */
[----:B------:R-:W-:-:S02]  /*4ef0*/  MOV R92, 0x4f20 ;  /* 0x00004f20005c7802 */ /* 0x000fc40000000f00 */
[----:B------:R-:W-:-:S03]  /*4f00*/  MOV R93, R94 ;  /* 0x0000005e005d7202 */ /* 0x000fc60000000f00 */
[----:B0----5:R-:W-:Y:S05]  /*4f10*/  CALL.REL.NOINC `($__internal_85_$__cuda_sm70_shflsync_down_p) ;  /* 0x000002f000007944 */ /* 0x021fea0003c00000 */
[----:B-1----:R-:W-:Y:S01]  /*4f20*/  MOV R97, R96 ;  /* 0x0000006000617202 */ /* 0x002fe20000000f00 */
[----:B------:R-:W-:Y:S01]  /*4f30*/  HFMA2.MMA R96, -RZ, RZ, 0, 4.76837158203125e-07 ;  /* 0x00000008ff607435 */ /* 0x000fe200000001ff */
[----:B------:R-:W-:Y:S02]  /*4f40*/  MOV R93, R95 ;  /* 0x0000005f005d7202 */ /* 0x000fe40000000f00 */
[----:B------:R-:W-:Y:S02]  /*4f50*/  MOV R207, 0xffffffff ;  /* 0xffffffff00cf7802 */ /* 0x000fe40000000f00 */
[----:B------:R-:W-:Y:S02]  /*4f60*/  MOV R92, 0x4f80 ;  /* 0x00004f80005c7802 */ /* 0x000fe40000000f00 */
[----:B0----5:R-:W-:Y:S05]  /*4f70*/  CALL.REL.NOINC `($__internal_85_$__cuda_sm70_shflsync_down_p) ;  /* 0x0000029000007944 */ /* 0x021fea0003c00000 */
[----:B------:R-:W-:Y:S01]  /*4f80*/  FADD.FTZ R94, R97, R94 ;  /* 0x0000005e615e7221 */ /* 0x000fe20000010000 */
[----:B------:R-:W-:Y:S01]  /*4f90*/  MOV R207, 0xffffffff ;  /* 0xffffffff00cf7802 */ /* 0x000fe20000000f00 */
[----:B-1----:R-:W-:Y:S01]  /*4fa0*/  FADD.FTZ R95, R95, R96 ;  /* 0x000000605f5f7221 */ /* 0x002fe20000010000 */
[----:B------:R-:W-:Y:S01]  /*4fb0*/  HFMA2.MMA R96, -RZ, RZ, 0, 2.384185791015625e-07 ;  /* 0x00000004ff607435 */ /* 0x000fe200000001ff */
[----:B------:R-:W-:-:S02]  /*4fc0*/  MOV R92, 0x4ff0 ;  /* 0x00004ff0005c7802 */ /* 0x000fc40000000f00 */
[----:B------:R-:W-:-:S03]  /*4fd0*/  MOV R93, R94 ;  /* 0x0000005e005d7202 */ /* 0x000fc60000000f00 */
[----:B0----5:R-:W-:Y:S05]  /*4fe0*/  CALL.REL.NOINC `($__internal_85_$__cuda_sm70_shflsync_down_p) ;  /* 0x0000022000007944 */ /* 0x021fea0003c00000 */
[----:B-1----:R-:W-:Y:S01]  /*4ff0*/  MOV R97, R96 ;  /* 0x0000006000617202 */ /* 0x002fe20000000f00 */
[----:B------:R-:W-:Y:S01]  /*5000*/  HFMA2.MMA R96, -RZ, RZ, 0, 2.384185791015625e-07 ;  /* 0x00000004ff607435 */ /* 0x000fe200000001ff */
[----:B------:R-:W-:Y:S02]  /*5010*/  MOV R93, R95 ;  /* 0x0000005f005d7202 */ /* 0x000fe40000000f00 */
[----:B------:R-:W-:Y:S02]  /*5020*/  MOV R207, 0xffffffff ;  /* 0xffffffff00cf7802 */ /* 0x000fe40000000f00 */
[----:B------:R-:W-:Y:S02]  /*5030*/  MOV R92, 0x5050 ;  /* 0x00005050005c7802 */ /* 0x000fe40000000f00 */
[----:B0----5:R-:W-:Y:S05]  /*5040*/  CALL.REL.NOINC `($__internal_85_$__cuda_sm70_shflsync_down_p) ;  /* 0x000001c000007944 */ /* 0x021fea0003c00000 */
[----:B------:R-:W-:Y:S01]  /*5050*/  FADD.FTZ R94, R97, R94 ;  /* 0x0000005e615e7221 */ /* 0x000fe20000010000 */
[----:B------:R-:W-:Y:S01]  /*5060*/  MOV R207, 0xffffffff ;  /* 0xffffffff00cf7802 */ /* 0x000fe20000000f00 */
[----:B-1----:R-:W-:Y:S01]  /*5070*/  FADD.FTZ R95, R95, R96 ;  /* 0x000000605f5f7221 */ /* 0x002fe20000010000 */
[----:B------:R-:W-:Y:S01]  /*5080*/  HFMA2.MMA R96, -RZ, RZ, 0, 1.1920928955078125e-07 ;  /* 0x00000002ff607435 */ /* 0x000fe200000001ff */
[----:B------:R-:W-:-:S02]  /*5090*/  MOV R92, 0x50c0 ;  /* 0x000050c0005c7802 */ /* 0x000fc40000000f00 */
[----:B------:R-:W-:-:S03]  /*50a0*/  MOV R93, R94 ;  /* 0x0000005e005d7202 */ /* 0x000fc60000000f00 */
[----:B0----5:R-:W-:Y:S05]  /*50b0*/  CALL.REL.NOINC `($__internal_85_$__cuda_sm70_shflsync_down_p) ;  /* 0x0000015000007944 */ /* 0x021fea0003c00000 */
[----:B-1----:R-:W-:Y:S01]  /*50c0*/  MOV R97, R96 ;  /* 0x0000006000617202 */ /* 0x002fe20000000f00 */
[----:B------:R-:W-:Y:S01]  /*50d0*/  HFMA2.MMA R96, -RZ, RZ, 0, 1.1920928955078125e-07 ;  /* 0x00000002ff607435 */ /* 0x000fe200000001ff */
[----:B------:R-:W-:Y:S02]  /*50e0*/  MOV R93, R95 ;  /* 0x0000005f005d7202 */ /* 0x000fe40000000f00 */
[----:B------:R-:W-:Y:S02]  /*50f0*/  MOV R207, 0xffffffff ;  /* 0xffffffff00cf7802 */ /* 0x000fe40000000f00 */
[----:B------:R-:W-:Y:S02]  /*5100*/  MOV R92, 0x5120 ;  /* 0x00005120005c7802 */ /* 0x000fe40000000f00 */
[----:B0----5:R-:W-:Y:S05]  /*5110*/  CALL.REL.NOINC `($__internal_85_$__cuda_sm70_shflsync_down_p) ;  /* 0x000000f000007944 */ /* 0x021fea0003c00000 */
[----:B------:R-:W-:Y:S01]  /*5120*/  FADD.FTZ R94, R97, R94 ;  /* 0x0000005e615e7221 */ /* 0x000fe20000010000 */
[----:B------:R-:W-:Y:S01]  /*5130*/  MOV R207, 0xffffffff ;  /* 0xffffffff00cf7802 */ /* 0x000fe20000000f00 */
[----:B-1----:R-:W-:Y:S01]  /*5140*/  FADD.FTZ R97, R95, R96 ;  /* 0x000000605f617221 */ /* 0x002fe20000010000 */
[----:B------:R-:W-:Y:S01]  /*5150*/  HFMA2.MMA R96, -RZ, RZ, 0, 5.9604644775390625e-08 ;  /* 0x00000001ff607435 */ /* 0x000fe200000001ff */
[----:B------:R-:W-:-:S02]  /*5160*/  MOV R92, 0x5190 ;  /* 0x00005190005c7802 */ /* 0x000fc40000000f00 */
[----:B------:R-:W-:-:S03]  /*5170*/  MOV R93, R94 ;  /* 0x0000005e005d7202 */ /* 0x000fc60000000f00 */
[----:B0----5:R-:W-:Y:S05]  /*5180*/  CALL.REL.NOINC `($__internal_85_$__cuda_sm70_shflsync_down_p) ;  /* 0x0000008000007944 */ /* 0x021fea0003c00000 */
[----:B-1----:R-:W-:Y:S01]  /*5190*/  MOV R95, R96 ;  /* 0x00000060005f7202 */ /* 0x002fe20000000f00 */
[----:B------:R-:W-:Y:S01]  /*51a0*/  HFMA2.MMA R96, -RZ, RZ, 0, 5.9604644775390625e-08 ;  /* 0x00000001ff607435 */ /* 0x000fe200000001ff */
[----:B------:R-:W-:Y:S02]  /*51b0*/  MOV R93, R97 ;  /* 0x00000061005d7202 */ /* 0x000fe40000000f00 */
[----:B------:R-:W-:Y:S02]  /*51c0*/  MOV R207, 0xffffffff ;  /* 0xffffffff00cf7802 */ /* 0x000fe40000000f00 */
[----:B------:R-:W-:Y:S02]  /*51d0*/  MOV R92, 0x51f0 ;  /* 0x000051f0005c7802 */ /* 0x000fe40000000f00 */
[----:B0----5:R-:W-:Y:S05]  /*51e0*/  CALL.REL.NOINC `($__internal_85_$__cuda_sm70_shflsync_down_p) ;  /* 0x0000002000007944 */ /* 0x021fea0003c00000 */
[----:B-1----:R-:W-:Y:S01]  /*51f0*/  MOV R93, R96 ;  /* 0x00000060005d7202 */ /* 0x002fe20000000f00 */
[----:B0----5:R-:W-:Y:S05]  /*5200*/  BRA `(.L_x_2525) ;  /* 0xffffdaa000007947 */ /* 0x021fea000383ffff */
        .weak           $__internal_85_$__cuda_sm70_shflsync_down_p
        .type           $__internal_85_$__cuda_sm70_shflsync_down_p,@function
        .size           $__internal_85_$__cuda_sm70_shflsync_down_p,(.L_x_3447 - $__internal_85_$__cuda_sm70_shflsync_down_p)
$__internal_85_$__cuda_sm70_shflsync_down_p:
[----:B------:R0:W-:Y:S01]  /*5210*/  STL [R1+0x64], R0 ;  /* 0x0000640001007387 */ /* 0x0001e20000100800 */
[----:B------:R-:W-:Y:S04]  /*5220*/  WARPSYNC R207 ;  /* 0x000000cf00007348 */ /* 0x000fe80003800000 */
[----:B0-----:R-:W-:-:S07]  /*5230*/  HFMA2.MMA R0, -RZ, RZ, 0, 1.847743988037109375e-06 ;  /* 0x0000001fff007435 */ /* 0x001fce00000001ff */
[----:B------:R0:W1:Y:S04]  /*5240*/  SHFL.DOWN PT, R96, R93, R96, R0 ;  /* 0x080000605d607389 */ /* 0x00006800000e0000 */
[----:B0-----:R0:W5:Y:S01]  /*5250*/  LDL.LU R0, [R1+0x64] ;  /* 0x0000640001007983 */ /* 0x0011620000300800 */
[----:B------:R-:W-:-:S04]  /*5260*/  MOV R93, 0x0 ;  /* 0x00000000005d7802 */ /* 0x000fc80000000f00 */
[----:B------:R-:W-:Y:S05]  /*5270*/  RET.REL.NODEC R92 `(_ZN10layer_norm31ln_parallel_residual_bwd_kernelINS_13Kernel_traitsIf6__halffS2_fjLj7168ELj1ELj1ELj8ELj8ENS_18Kernel_traits_baseILj7168EfS2_fS2_fjLj256EEEEELb0ELb0ELb1EEEvNS_9BwdParamsE) ;  /* 0xffffad805c007950 */ /* 0x000fea0003c3ffff */
.L_x_2526:
        /* <DEDUP_REMOVED lines=16> */
.L_x_3447:


//--------------------- .text._ZN10layer_norm31ln_parallel_residual_bwd_kernelINS_13Kernel_traitsIf6__halffS2_fjLj7168ELj1ELj1ELj8ELj8ENS_18Kernel_traits_baseILj7168EfS2_fS2_fjLj256EEEEELb0ELb1ELb0EEEvNS_9BwdParamsE --------------------------
	.section	.text._ZN10layer_norm31ln_parallel_residual_bwd_kernelINS_13Kernel_traitsIf6__halffS2_fjLj7168ELj1ELj1ELj8ELj8ENS_18Kernel_traits_baseILj7168EfS2_fS2_fjLj256EEEEELb0ELb1ELb0EEEvNS_9BwdParamsE,"ax",@progbits
	.sectioninfo	@"SHI_REGISTERS=208"
	.align	128
        .global         _ZN10layer_norm31ln_parallel_residual_bwd_kernelINS_13Kernel_traitsIf6__halffS2_fjLj7168ELj1ELj1ELj8ELj8ENS_18Kernel_traits_baseILj7168EfS2_fS2_fjLj256EEEEELb0ELb1ELb0EEEvNS_9BwdParamsE
        .type           _ZN10layer_norm31ln_parallel_residual_bwd_kernelINS_13Kernel_traitsIf6__halffS2_fjLj7168ELj1ELj1ELj8ELj8ENS_18Kernel_traits_baseILj7168EfS2_fS2_fjLj256EEEEELb0ELb1ELb0EEEvNS_9BwdParamsE,@function
        .size           _ZN10layer_norm31ln_parallel_residual_bwd_kernelINS_13Kernel_traitsIf6__halffS2_fjLj7168ELj1ELj1ELj8ELj8ENS_18Kernel_traits_baseILj7168EfS2_fS2_fjLj256EEEEELb0ELb1ELb0EEEvNS_9BwdParamsE,(.L_x_3448 - _ZN10layer_norm31ln_parallel_residual_bwd_kernelINS_13Kernel_traitsIf6__halffS2_fjLj7168ELj1ELj1ELj8ELj8ENS_18Kernel_traits_baseILj7168EfS2_fS2_fjLj256EEEEELb0ELb1ELb0EEEvNS_9BwdParamsE)
        .other          _ZN10layer_norm31ln_parallel_residual_bwd_kernelINS_13Kernel_traitsIf6__halffS2_fjLj7168ELj1ELj1ELj8ELj8ENS_18Kernel_traits_baseILj7168EfS2_fS2_fjLj256EEEEELb0ELb1ELb0EEEvNS_9BwdParamsE,@"STO_CUDA_ENTRY STV_DEFAULT"
_ZN10layer_norm31ln_parallel_residual_bwd_kernelINS_13Kernel_traitsIf6__halffS2_fjLj7168ELj1ELj1ELj8ELj8ENS_18Kernel_traits_baseILj7168EfS2_fS2_fjLj256EEEEELb0ELb1ELb0EEEvNS_9BwdParamsE:
.text._ZN10layer_norm31ln_parallel_residual_bwd_kernelINS_13Kernel_traitsIf6__halffS2_fjLj7168ELj1ELj1ELj8ELj8ENS_18Kernel_traits_baseILj7168EfS2_fS2_fjLj256EEEEELb0ELb1ELb0EEEvNS_9BwdParamsE:
        /* <DEDUP_REMOVED lines=17> */
[----:B------:R-:W-:Y:S02]  /*0110*/  @P0 MOV R9, 0x10 ;  /* 0x0000001000090802 */ /* 0x000fe40000000f00 */
[----:B------:R-:W-:Y:S01]  /*0120*/  @P1 MOV R11, 0x10 ;  /* 0x00000010000b1802 */ /* 0x000fe20000000f00 */
[C---:B------:R-:W-:Y:S01]  /*0130*/  @P6 IMAD.WIDE.U32 R2, R4.reuse, R3, c[0x0][0x1b0] ;  /* 0x00006c0004026625 */ /* 0x040fe200078e0003 */
[----:B------:R-:W-:Y:S02]  /*0140*/  @P6 LOP3.LUT R4, R4, 0x100, RZ, 0xfc, !PT ;  /* 0x0000010004046812 */ /* 0x000fe400078efcff */
[----:B------:R-:W-:-:S02]  /*0150*/  @P2 MOV R13, 0x10 ;  /* 0x00000010000d2802 */ /* 0x000fc40000000f00 */
[----:B------:R-:W-:Y:S01]  /*0160*/  @P3 MOV R15, 0x10 ;  /* 0x00000010000f3802 */ /* 0x000fe20000000f00 */
[C---:B------:R-:W-:Y:S01]  /*0170*/  @P0 IMAD.WIDE.U32 R8, R4.reuse, R9, c[0x0][0x1b0] ;  /* 0x00006c0004080625 */ /* 0x040fe200078e0009 */
[----:B------:R-:W-:Y:S01]  /*0180*/  @P0 IADD3 R4, R4, 0x100, RZ ;  /* 0x0000010004040810 */ /* 0x000fe20007ffe0ff */
[----:B------:R-:W0:Y:S01]  /*0190*/  S2UR UR6, SR_CTAID.X ;  /* 0x00000000000679c3 */ /* 0x000e220000002500 */
[----:B------:R-:W-:Y:S01]  /*01a0*/  @P4 MOV R17, 0x10 ;  /* 0x0000001000114802 */ /* 0x000fe20000000f00 */
[----:B------:R0:W5:Y:S01]  /*01b0*/  @P6 LDG.E.128 R124, [R2.64] ;  /* 0x00000004027c6981 */ /* 0x000162000c1e1d00 */
[----:B------:R-:W-:Y:S01]  /*01c0*/  ISETP.GE.U32.AND P5, PT, R7, 0x700, PT ;  /* 0x000007000700780c */ /* 0x000fe20003fa6070 */
[C---:B------:R-:W-:Y:S01]  /*01d0*/  @P1 IMAD.WIDE.U32 R10, R4.reuse, R11, c[0x0][0x1b0] ;  /* 0x00006c00040a1625 */ /* 0x040fe200078e000b */
[----:B------:R-:W-:Y:S01]  /*01e0*/  @P1 IADD3 R4, R4, 0x100, RZ ;  /* 0x0000010004041810 */ /* 0x000fe20007ffe0ff */
[----:B------:R1:W5:Y:S01]  /*01f0*/  @P0 LDG.E.128 R120, [R8.64] ;  /* 0x0000000408780981 */ /* 0x000362000c1e1d00 */
[----:B------:R-:W-:-:S03]  /*0200*/  P2R R5, PR, RZ, 0x20 ;  /* 0x00000020ff057803 */ /* 0x000fc60000000000 */
[C---:B------:R-:W-:Y:S01]  /*0210*/  @P2 IMAD.WIDE.U32 R12, R4.reuse, R13, c[0x0][0x1b0] ;  /* 0x00006c00040c2625 */ /* 0x040fe200078e000d */
[----:B------:R-:W-:Y:S01]  /*0220*/  @P2 IADD3 R4, R4, 0x100, RZ ;  /* 0x0000010004042810 */ /* 0x000fe20007ffe0ff */
[----:B------:R1:W5:Y:S04]  /*0230*/  @P1 LDG.E.128 R116, [R10.64] ;  /* 0x000000040a741981 */ /* 0x000368000c1e1d00 */
[C---:B------:R-:W-:Y:S01]  /*0240*/  @P3 IMAD.WIDE.U32 R14, R4.reuse, R15, c[0x0][0x1b0] ;  /* 0x00006c00040e3625 */ /* 0x040fe200078e000f */
[----:B------:R-:W-:Y:S01]  /*0250*/  @P3 IADD3 R4, R4, 0x100, RZ ;  /* 0x0000010004043810 */ /* 0x000fe20007ffe0ff */
[----:B------:R1:W5:Y:S01]  /*0260*/  @P2 LDG.E.128 R112, [R12.64] ;  /* 0x000000040c702981 */ /* 0x000362000c1e1d00 */
[----:B------:R-:W-:-:S03]  /*0270*/  @P5 MOV R5, 0x10 ;  /* 0x0000001000055802 */ /* 0x000fc60000000f00 */
        /* <DEDUP_REMOVED lines=40> */
.L_x_2564:
        /* <DEDUP_REMOVED lines=20> */
[----:B-1----:R-:W-:Y:S01]  /*0640*/  HFMA2.MMA R17, -RZ, RZ, 0, 4.76837158203125e-07 ;  /* 0x00000008ff117435 */ /* 0x002fe200000001ff */
        /* <DEDUP_REMOVED lines=11> */
[----:B-----5:R-:W-:-:S05]  /*0700*/  FSEL R150, R157, RZ, !P6 ;  /* 0x000000ff9d967208 */ /* 0x020fca0007000000 */
[C---:B--2---:R-:W-:Y:S01]  /*0710*/  FADD.FTZ R152, -R150.reuse, R12 ;  /* 0x0000000c96987221 */ /* 0x044fe20000010100 */
[----:B---3--:R-:W-:Y:S01]  /*0720*/  MOV R148, R16 ;  /* 0x0000001000947202 */ /* 0x008fe20000000f00 */
[----:B------:R-:W-:Y:S01]  /*0730*/  FADD.FTZ R158, -R150, R15 ;  /* 0x0000000f969e7221 */ /* 0x000fe20000010100 */
[----:B------:R-:W-:Y:S01]  /*0740*/  SHF.R.U64 R153, R16, 0x10, R17 ;  /* 0x0000001010997819 */ /* 0x000fe20000001211 */
[C---:B------:R-:W-:Y:S02]  /*0750*/  FADD.FTZ R156, -R150.reuse, R13 ;  /* 0x0000000d969c7221 */ /* 0x040fe40000010100 */
[----:B------:R-:W-:Y:S01]  /*0760*/  HADD2.F32 R15, -RZ, R148.H0_H0 ;  /* 0x20000094ff0f7230 */ /* 0x000fe20000004100 */
[C---:B------:R-:W-:Y:S01]  /*0770*/  FMUL.FTZ R12, R5.reuse, R152 ;  /* 0x00000098050c7220 */ /* 0x040fe20000410000 */
[----:B------:R-:W-:Y:S01]  /*0780*/  MOV R149, R17 ;  /* 0x0000001100957202 */ /* 0x000fe20000000f00 */
[----:B0-----:R-:W-:Y:S01]  /*0790*/  FADD.FTZ R18, -R150, R14 ;  /* 0x0000000e96127221 */ /* 0x001fe20000010100 */
[----:B------:R-:W-:Y:S01]  /*07a0*/  HADD2.F32 R14, -RZ, R153.H0_H0 ;  /* 0x20000099ff0e7230 */ /* 0x000fe20000004100 */
[----:B------:R-:W-:-:S02]  /*07b0*/  FMUL.FTZ R13, R5, R156 ;  /* 0x0000009c050d7220 */ /* 0x000fc40000410000 */
[----:B------:R-:W-:Y:S02]  /*07c0*/  FADD.FTZ R68, R68, R15 ;  /* 0x0000000f44447221 */ /* 0x000fe40000010000 */
[-C--:B------:R-:W-:Y:S02]  /*07d0*/  FFMA.FTZ R96, R12, R15.reuse, R96 ;  /* 0x0000000f0c607223 */ /* 0x080fe40000010060 */
[----:B------:R-:W-:Y:S01]  /*07e0*/  FMUL.FTZ R15, R124, R15 ;  /* 0x0000000f7c0f7220 */ /* 0x000fe20000410000 */
[----:B------:R-:W-:Y:S01]  /*07f0*/  SHF.R.U32.HI R151, RZ, 0x10, R17 ;  /* 0x00000010ff977819 */ /* 0x000fe20000011611 */
[----:B------:R-:W-:Y:S01]  /*0800*/  HADD2.F32 R149, -RZ, R149.H0_H0 ;  /* 0x20000095ff957230 */ /* 0x000fe20000004100 */
[----:B------:R-:W-:Y:S02]  /*0810*/  FADD.FTZ R69, R69, R14 ;  /* 0x0000000e45457221 */ /* 0x000fe40000010000 */
[-C--:B------:R-:W-:Y:S02]  /*0820*/  FFMA.FTZ R97, R13, R14.reuse, R97 ;  /* 0x0000000e0d617223 */ /* 0x080fe40000010061 */
[----:B------:R-:W-:-:S02]  /*0830*/  FMUL.FTZ R14, R125, R14 ;  /* 0x0000000e7d0e7220 */ /* 0x000fc40000410000 */
[----:B------:R-:W-:Y:S02]  /*0840*/  FADD.FTZ R19, RZ, R15 ;  /* 0x0000000fff137221 */ /* 0x000fe40000010000 */
[----:B------:R-:W-:Y:S01]  /*0850*/  FFMA.FTZ R148, R12, R15, RZ ;  /* 0x0000000f0c947223 */ /* 0x000fe200000100ff */
[----:B------:R-:W-:Y:S01]  /*0860*/  HADD2.F32 R152, -RZ, R151.H0_H0 ;  /* 0x20000097ff987230 */ /* 0x000fe20000004100 */
[----:B------:R-:W-:Y:S02]  /*0870*/  FMUL.FTZ R16, R5, R18 ;  /* 0x0000001205107220 */ /* 0x000fe40000410000 */
        /* <DEDUP_REMOVED lines=14> */
.L_x_2529:
[----:B-1----:R-:W-:Y:S05]  /*0960*/  BSYNC B0 ;  /* 0x0000000000007941 */ /* 0x002fea0003800000 */
.L_x_2528:
        /* <DEDUP_REMOVED lines=21> */
[----:B------:R-:W-:Y:S02]  /*0ac0*/  FADD.FTZ R160, -R160, R23 ;  /* 0x00000017a0a07221 */ /* 0x000fe40000010100 */
[----:B------:R-:W-:Y:S01]  /*0ad0*/  HADD2.F32 R23, -RZ, R148.H0_H0 ;  /* 0x20000094ff177230 */ /* 0x000fe20000004100 */
[C---:B------:R-:W-:Y:S01]  /*0ae0*/  FMUL.FTZ R20, R5.reuse, R150 ;  /* 0x0000009605147220 */ /* 0x040fe20000410000 */
[----:B------:R-:W-:Y:S01]  /*0af0*/  MOV R149, R25 ;  /* 0x0000001900957202 */ /* 0x000fe20000000f00 */
        /* <DEDUP_REMOVED lines=27> */
.L_x_2531:
[----:B------:R-:W-:Y:S05]  /*0cb0*/  BSYNC B0 ;  /* 0x0000000000007941 */ /* 0x000fea0003800000 */
.L_x_2530:
        /* <DEDUP_REMOVED lines=17> */
[----:B------:R-:W-:Y:S02]  /*0dd0*/  FADD.FTZ R162, -R200, R29 ;  /* 0x0000001dc8a27221 */ /* 0x000fe40000010100 */
[----:B---3--:R-:W-:Y:S01]  /*0de0*/  IMAD.MOV.U32 R152, RZ, RZ, R148 ;  /* 0x000000ffff987224 */ /* 0x008fe200078e0094 */
[----:B------:R-:W-:Y:S01]  /*0df0*/  SHF.R.U64 R161, R148, 0x10, R149 ;  /* 0x0000001094a17819 */ /* 0x000fe20000001295 */
[C---:B0-----:R-:W-:Y:S02]  /*0e00*/  FADD.FTZ R150, -R200.reuse, R30 ;  /* 0x0000001ec8967221 */ /* 0x041fe40000010100 */
[----:B------:R-:W-:Y:S01]  /*0e10*/  FADD.FTZ R200, -R200, R31 ;  /* 0x0000001fc8c87221 */ /* 0x000fe20000010100 */
        /* <DEDUP_REMOVED lines=30> */
.L_x_2533:
[----:B------:R-:W-:Y:S05]  /*1000*/  BSYNC B0 ;  /* 0x0000000000007941 */ /* 0x000fea0003800000 */
.L_x_2532:
        /* <DEDUP_REMOVED lines=52> */
.L_x_2535:
[----:B------:R-:W-:Y:S05]  /*1350*/  BSYNC B0 ;  /* 0x0000000000007941 */ /* 0x000fea0003800000 */
.L_x_2534:
        /* <DEDUP_REMOVED lines=52> */
.L_x_2537:
[----:B------:R-:W-:Y:S05]  /*16a0*/  BSYNC B0 ;  /* 0x0000000000007941 */ /* 0x000fea0003800000 */
.L_x_2536:
        /* <DEDUP_REMOVED lines=52> */
.L_x_2539:
[----:B------:R-:W-:Y:S05]  /*19f0*/  BSYNC B0 ;  /* 0x0000000000007941 */ /* 0x000fea0003800000 */
.L_x_2538:
[----:B------:R-:W-:Y:S01]  /*1a00*/  ISETP.GE.U32.AND P5, PT, R7, 0x700, PT ;  /* 0x000007000700780c */ /* 0x000fe20003fa6070 */
[----:B------:R-:W-:-:S12]  /*1a10*/  BSSY B0, `(.L_x_2540) ;  /* 0x0000033000007945 */ /* 0x000fd80003800000 */
[----:B------:R-:W-:Y:S05]  /*1a20*/  @!P5 BRA `(.L_x_2541) ;  /* 0x000003100000d947 */ /* 0x000fea0003800000 */
[----:B0-----:R-:W-:-:S04]  /*1a30*/  ISETP.NE.AND P5, PT, R2, RZ, PT ;  /* 0x000000ff0200720c */ /* 0x001fc80003fa5270 */
        /* <DEDUP_REMOVED lines=13> */
[----:B------:R-:W-:-:S03]  /*1b10*/  SHF.R.U64 R163, R152, 0x10, R153 ;  /* 0x0000001098a37819 */ /* 0x000fc60000001299 */
[----:B------:R-:W-:Y:S01]  /*1b20*/  HADD2.F32 R157, -RZ, R157.H0_H0 ;  /* 0x2000009dff9d7230 */ /* 0x000fe20000004100 */
[----:B------:R-:W-:Y:S02]  /*1b30*/  MOV R158, R153 ;  /* 0x00000099009e7202 */ /* 0x000fe40000000f00 */
[----:B------:R-:W-:Y:S02]  /*1b40*/  SHF.R.U32.HI R159, RZ, 0x10, R153 ;  /* 0x00000010ff9f7819 */ /* 0x000fe40000011699 */
[----:B------:R-:W-:Y:S02]  /*1b50*/  FMUL.FTZ R194, R100, R157 ;  /* 0x0000009d64c27220 */ /* 0x000fe40000410000 */
[C---:B---3--:R-:W-:Y:S02]  /*1b60*/  FADD.FTZ R162, -R200.reuse, R148 ;  /* 0x00000094c8a27221 */ /* 0x048fe40000010100 */
[C---:B0-----:R-:W-:Y:S01]  /*1b70*/  FADD.FTZ R160, -R200.reuse, R150 ;  /* 0x00000096c8a07221 */ /* 0x041fe20000010100 */
[----:B------:R-:W-:Y:S01]  /*1b80*/  HADD2.F32 R150, -RZ, R163.H0_H0 ;  /* 0x200000a3ff967230 */ /* 0x000fe20000004100 */
[----:B------:R-:W-:-:S02]  /*1b90*/  FADD.FTZ R192, -R200, R149 ;  /* 0x00000095c8c07221 */ /* 0x000fc40000010100 */
[C---:B------:R-:W-:Y:S01]  /*1ba0*/  FMUL.FTZ R193, R5.reuse, R162 ;  /* 0x000000a205c17220 */ /* 0x040fe20000410000 */
        /* <DEDUP_REMOVED lines=25> */
.L_x_2541:
[----:B------:R-:W-:Y:S05]  /*1d40*/  BSYNC B0 ;  /* 0x0000000000007941 */ /* 0x000fea0003800000 */
.L_x_2540:
[----:B------:R-:W-:Y:S01]  /*1d50*/  LOP3.LUT P5, RZ, R0, 0x1f, RZ, 0xc0, !PT ;  /* 0x0000001f00ff7812 */ /* 0x000fe200078ac0ff */
[----:B------:R-:W-:Y:S10]  /*1d60*/  BRA.DIV ~URZ, `(.L_x_2542) ;  /* 0x000020727f007947 */ /* 0x000ff4000b800000 */
[----:B------:R1:W2:Y:S02]  /*1d70*/  SHFL.DOWN PT, R150, R155, 0x10, 0x1f ;  /* 0x0a001f009b967f89 */ /* 0x0002a400000e0000 */
.L_x_2565:
        /* <DEDUP_REMOVED lines=18> */
.L_x_2566:
        /* <DEDUP_REMOVED lines=87> */
.L_x_2546:
[----:B------:R-:W-:Y:S02]  /*2410*/  IADD3 R6, R6, 0x100, RZ ;  /* 0x0000010006067810 */ /* 0x000fe40007ffe0ff */
.L_x_2545:
[----:B------:R-:W-:Y:S05]  /*2420*/  BSYNC B0 ;  /* 0x0000000000007941 */ /* 0x000fea0003800000 */
.L_x_2544:
        /* <DEDUP_REMOVED lines=57> */
.L_x_2549:
[----:B------:R-:W-:Y:S02]  /*27c0*/  IADD3 R6, R6, 0x100, RZ ;  /* 0x0000010006067810 */ /* 0x000fe40007ffe0ff */
.L_x_2548:
[----:B------:R-:W-:Y:S05]  /*27d0*/  BSYNC B0 ;  /* 0x0000000000007941 */ /* 0x000fea0003800000 */
.L_x_2547:
        /* <DEDUP_REMOVED lines=57> */
.L_x_2552:
[----:B------:R-:W-:Y:S02]  /*2b70*/  IADD3 R6, R6, 0x100, RZ ;  /* 0x0000010006067810 */ /* 0x000fe40007ffe0ff */
.L_x_2551:
[----:B------:R-:W-:Y:S05]  /*2b80*/  BSYNC B0 ;  /* 0x0000000000007941 */ /* 0x000fea0003800000 */
.L_x_2550:
        /* <DEDUP_REMOVED lines=57> */
.L_x_2555:
[----:B------:R-:W-:Y:S02]  /*2f20*/  IADD3 R6, R6, 0x100, RZ ;  /* 0x0000010006067810 */ /* 0x000fe40007ffe0ff */
.L_x_2554:
[----:B------:R-:W-:Y:S05]  /*2f30*/  BSYNC B0 ;  /* 0x0000000000007941 */ /* 0x000fea0003800000 */
.L_x_2553:
        /* <DEDUP_REMOVED lines=57> */
.L_x_2558:
[----:B------:R-:W-:Y:S02]  /*32d0*/  IADD3 R6, R6, 0x100, RZ ;  /* 0x0000010006067810 */ /* 0x000fe40007ffe0ff */
.L_x_2557:
[----:B------:R-:W-:Y:S05]  /*32e0*/  BSYNC B0 ;  /* 0x0000000000007941 */ /* 0x000fea0003800000 */
.L_x_2556:
        /* <DEDUP_REMOVED lines=57> */
.L_x_2561:
[----:B------:R-:W-:Y:S02]  /*3680*/  IADD3 R6, R6, 0x100, RZ ;  /* 0x0000010006067810 */ /* 0x000fe40007ffe0ff */
.L_x_2560:
[----:B------:R-:W-:Y:S05]  /*3690*/  BSYNC B0 ;  /* 0x0000000000007941 */ /* 0x000fea0003800000 */
.L_x_2559:
        /* <DEDUP_REMOVED lines=50> */
[----:B--2---:R-:W-:Y:S02]  /*39c0*/  LOP3.LUT R150, R9, 0xffff, RZ, 0xc0, !PT ;  /* 0x0000ffff09967812 */ /* 0x004fe400078ec0ff */
[----:B------:R-:W-:Y:S02]  /*39d0*/  LEA R148, P5, R6, c[0x0][0x250], 0x3 ;  /* 0x0000940006947a11 */ /* 0x000fe400078a18ff */
[----:B------:R-:W-:Y:S01]  /*39e0*/  PRMT R5, R10, 0x5410, R11 ;  /* 0x000054100a057816 */ /* 0x000fe2000000000b */
[----:B------:R-:W-:Y:S01]  /*39f0*/  IMAD.WIDE.U32 R150, R150, 0x10000, RZ ;  /* 0x0001000096967825 */ /* 0x000fe200078e00ff */
[----:B------:R-:W-:-:S04]  /*3a00*/  LEA.HI.X R149, R6, c[0x0][0x254], RZ, 0x3, P5 ;  /* 0x0000950006957a11 */ /* 0x000fc800028f1cff */
[----:B------:R-:W-:Y:S02]  /*3a10*/  LOP3.LUT R151, R5, R151, RZ, 0xfc, !PT ;  /* 0x0000009705977212 */ /* 0x000fe400078efcff */
[----:B------:R-:W-:-:S05]  /*3a20*/  LOP3.LUT R150, R150, 0xffff, R8, 0xf8, !PT ;  /* 0x0000ffff96967812 */ /* 0x000fca00078ef808 */
[----:B------:R0:W-:Y:S02]  /*3a30*/  STG.E.64 [R148.64], R150 ;  /* 0x0000009694007986 */ /* 0x0001e4000c101b04 */
.L_x_2563:
[----:B------:R-:W-:Y:S05]  /*3a40*/  BSYNC B0 ;  /* 0x0000000000007941 */ /* 0x000fea0003800000 */
.L_x_2562:
[----:B------:R-:W-:Y:S02]  /*3a50*/  LOP3.LUT P5, RZ, R4, 0xff, RZ, 0xc0, !PT ;  /* 0x000000ff04ff7812 */ /* 0x000fe400078ac0ff */
[----:B------:R-:W-:Y:S02]  /*3a60*/  IADD3 R3, R3, c[0x0][0x160], RZ ;  /* 0x0000580003037a10 */ /* 0x000fe40007ffe0ff */
[----:B------:R-:W-:Y:S02]  /*3a70*/  SEL R4, RZ, 0x1, P5 ;  /* 0x00000001ff047807 */ /* 0x000fe40002800000 */
[----:B------:R-:W-:-:S13]  /*3a80*/  ISETP.GE.AND P5, PT, R3, c[0x0][0x164], PT ;  /* 0x0000590003007a0c */ /* 0x000fda0003fa6270 */
[----:B0-2---:R-:W-:Y:S01]  /*3a90*/  @P5 CALL.REL.NOINC `(.L_x_2527) ;  /* 0x0000001000005944 */ /* 0x005fe20003c00000 */
[----:B------:R-:W-:Y:S05]  /*3aa0*/  BRA `(.L_x_2564) ;  /* 0xffffca5000007947 */ /* 0x000fea000383ffff */
.L_x_2527:
[----:B-1----:R-:W0:Y:S01]  /*3ab0*/  S2UR UR6, SR_CTAID.X ;  /* 0x00000000000679c3 */ /* 0x002e220000002500 */
[----:B------:R-:W0:Y:S01]  /*3ac0*/  S2R R2, SR_TID.X ;  /* 0x0000000000027919 */ /* 0x000e220000002100 */
[----:B------:R-:W-:Y:S02]  /*3ad0*/  LOP3.LUT P5, RZ, R7, 0xffffff00, RZ, 0xc0, !PT ;  /* 0xffffff0007ff7812 */ /* 0x000fe400078ac0ff */
[----:B------:R-:W-:Y:S02]  /*3ae0*/  @P0 MOV R11, 0x10 ;  /* 0x00000010000b0802 */ /* 0x000fe40000000f00 */
[----:B------:R-:W-:Y:S02]  /*3af0*/  @P1 MOV R15, 0x10 ;  /* 0x00000010000f1802 */ /* 0x000fe40000000f00 */
[----:B------:R-:W-:Y:S02]  /*3b00*/  @P2 MOV R19, 0x10 ;  /* 0x0000001000132802 */ /* 0x000fe40000000f00 */
[----:B------:R-:W-:-:S02]  /*3b10*/  @P3 MOV R23, 0x10 ;  /* 0x0000001000173802 */ /* 0x000fc40000000f00 */
[----:B------:R-:W-:-:S03]  /*3b20*/  @P4 MOV R25, 0x10 ;  /* 0x0000001000194802 */ /* 0x000fc60000000f00 */
        /* <DEDUP_REMOVED lines=43> */
.L_x_2542:
[----:B------:R-:W-:Y:S01]  /*3de0*/  HFMA2.MMA R201, -RZ, RZ, 0, 1.847743988037109375e-06 ;  /* 0x0000001fffc97435 */ /* 0x000fe200000001ff */
[----:B------:R-:W-:Y:S01]  /*3df0*/  MOV R151, R155 ;  /* 0x0000009b00977202 */ /* 0x000fe20000000f00 */
[----:B------:R-:W-:Y:S01]  /*3e00*/  IMAD.MOV.U32 R158, RZ, RZ, 0x10 ;  /* 0x00000010ff9e7424 */ /* 0x000fe200078e00ff */
[----:B------:R-:W-:Y:S02]  /*3e10*/  MOV R160, 0xffffffff ;  /* 0xffffffff00a07802 */ /* 0x000fe40000000f00 */
[----:B------:R-:W-:-:S02]  /*3e20*/  MOV R148, 0x3e40 ;  /* 0x00003e4000947802 */ /* 0x000fc40000000f00 */
[----:B0----5:R-:W-:Y:S05]  /*3e30*/  CALL.REL.NOINC `($__internal_86_$__cuda_sm70_shflsync_down_p) ;  /* 0x0000045000007944 */ /* 0x021fea0003c00000 */
[----:B-1----:R-:W-:Y:S01]  /*3e40*/  MOV R150, R201 ;  /* 0x000000c900967202 */ /* 0x002fe20000000f00 */
[----:B0-----:R-:W-:Y:S05]  /*3e50*/  BRA `(.L_x_2565) ;  /* 0xffffdf2000007947 */ /* 0x001fea000383ffff */
.L_x_2543:
[----:B------:R-:W-:Y:S01]  /*3e60*/  HFMA2.MMA R158, -RZ, RZ, 0, 9.5367431640625e-07 ;  /* 0x00000010ff9e7435 */ /* 0x000fe200000001ff */
[----:B------:R-:W-:-:S02]  /*3e70*/  MOV R151, R156 ;  /* 0x0000009c00977202 */ /* 0x000fc40000000f00 */
[----:B------:R-:W-:Y:S02]  /*3e80*/  MOV R201, 0x1f ;  /* 0x0000001f00c97802 */ /* 0x000fe40000000f00 */
[----:B------:R-:W-:Y:S02]  /*3e90*/  MOV R160, 0xffffffff ;  /* 0xffffffff00a07802 */ /* 0x000fe40000000f00 */
[----:B------:R-:W-:Y:S02]  /*3ea0*/  MOV R148, 0x3ec0 ;  /* 0x00003ec000947802 */ /* 0x000fe40000000f00 */
[----:B012--5:R-:W-:Y:S05]  /*3eb0*/  CALL.REL.NOINC `($__internal_86_$__cuda_sm70_shflsync_down_p) ;  /* 0x000003d000007944 */ /* 0x027fea0003c00000 */
[----:B------:R-:W-:Y:S01]  /*3ec0*/  FADD.FTZ R155, R150, R155 ;  /* 0x0000009b969b7221 */ /* 0x000fe20000010000 */
[----:B0-----:R-:W-:Y:S01]  /*3ed0*/  HFMA2.MMA R158, -RZ, RZ, 0, 4.76837158203125e-07 ;  /* 0x00000008ff9e7435 */ /* 0x001fe200000001ff */
[----:B-1----:R-:W-:Y:S01]  /*3ee0*/  FADD.FTZ R156, R156, R201 ;  /* 0x000000c99c9c7221 */ /* 0x002fe20000010000 */
[----:B------:R-:W-:Y:S01]  /*3ef0*/  MOV R201, 0x1f ;  /* 0x0000001f00c97802 */ /* 0x000fe20000000f00 */
[----:B------:R-:W-:Y:S01]  /*3f00*/  IMAD.MOV.U32 R151, RZ, RZ, R155 ;  /* 0x000000ffff977224 */ /* 0x000fe200078e009b */
[----:B------:R-:W-:Y:S02]  /*3f10*/  MOV R160, 0xffffffff ;  /* 0xffffffff00a07802 */ /* 0x000fe40000000f00 */
[----:B------:R-:W-:-:S02]  /*3f20*/  MOV R148, 0x3f40 ;  /* 0x00003f4000947802 */ /* 0x000fc40000000f00 */
[----:B------:R-:W-:Y:S05]  /*3f30*/  CALL.REL.NOINC `($__internal_86_$__cuda_sm70_shflsync_down_p) ;  /* 0x0000035000007944 */ /* 0x000fea0003c00000 */
[----:B0-----:R-:W-:Y:S01]  /*3f40*/  HFMA2.MMA R158, -RZ, RZ, 0, 4.76837158203125e-07 ;  /* 0x00000008ff9e7435 */ /* 0x001fe200000001ff */
[----:B-1----:R-:W-:-:S02]  /*3f50*/  MOV R150, R201 ;  /* 0x000000c900967202 */ /* 0x002fc40000000f00 */
[----:B------:R-:W-:Y:S02]  /*3f60*/  MOV R151, R156 ;  /* 0x0000009c00977202 */ /* 0x000fe40000000f00 */
[----:B------:R-:W-:Y:S02]  /*3f70*/  MOV R201, 0x1f ;  /* 0x0000001f00c97802 */ /* 0x000fe40000000f00 */
[----:B------:R-:W-:Y:S02]  /*3f80*/  MOV R160, 0xffffffff ;  /* 0xffffffff00a07802 */ /* 0x000fe40000000f00 */
[----:B------:R-:W-:Y:S02]  /*3f90*/  MOV R148, 0x3fb0 ;  /* 0x00003fb000947802 */ /* 0x000fe40000000f00 */
[----:B------:R-:W-:Y:S05]  /*3fa0*/  CALL.REL.NOINC `($__internal_86_$__cuda_sm70_shflsync_down_p) ;  /* 0x000002e000007944 */ /* 0x000fea0003c00000 */
[----:B------:R-:W-:Y:S01]  /*3fb0*/  FADD.FTZ R155, R150, R155 ;  /* 0x0000009b969b7221 */ /* 0x000fe20000010000 */
[----:B0-----:R-:W-:Y:S01]  /*3fc0*/  HFMA2.MMA R158, -RZ, RZ, 0, 2.384185791015625e-07 ;  /* 0x00000004ff9e7435 */ /* 0x001fe200000001ff */
[----:B-1----:R-:W-:Y:S01]  /*3fd0*/  FADD.FTZ R156, R156, R201 ;  /* 0x000000c99c9c7221 */ /* 0x002fe20000010000 */
[----:B------:R-:W-:Y:S02]  /*3fe0*/  MOV R201, 0x1f ;  /* 0x0000001f00c97802 */ /* 0x000fe40000000f00 */
[----:B------:R-:W-:-:S02]  /*3ff0*/  MOV R160, 0xffffffff ;  /* 0xffffffff00a07802 */ /* 0x000fc40000000f00 */
[----:B------:R-:W-:Y:S02]  /*4000*/  MOV R151, R155 ;  /* 0x0000009b00977202 */ /* 0x000fe40000000f00 */
[----:B------:R-:W-:Y:S02]  /*4010*/  MOV R148, 0x4030 ;  /* 0x0000403000947802 */ /* 0x000fe40000000f00 */
[----:B------:R-:W-:Y:S05]  /*4020*/  CALL.REL.NOINC `($__internal_86_$__cuda_sm70_shflsync_down_p) ;  /* 0x0000026000007944 */ /* 0x000fea0003c00000 */
[----:B0-----:R-:W-:Y:S01]  /*4030*/  HFMA2.MMA R158, -RZ, RZ, 0, 2.384185791015625e-07 ;  /* 0x00000004ff9e7435 */ /* 0x001fe200000001ff */
[----:B-1----:R-:W-:Y:S01]  /*4040*/  MOV R150, R201 ;  /* 0x000000c900967202 */ /* 0x002fe20000000f00 */
[----:B------:R-:W-:Y:S01]  /*4050*/  IMAD.MOV.U32 R151, RZ, RZ, R156 ;  /* 0x000000ffff977224 */ /* 0x000fe200078e009c */
[----:B------:R-:W-:Y:S02]  /*4060*/  MOV R201, 0x1f ;  /* 0x0000001f00c97802 */ /* 0x000fe40000000f00 */
[----:B------:R-:W-:Y:S02]  /*4070*/  MOV R160, 0xffffffff ;  /* 0xffffffff00a07802 */ /* 0x000fe40000000f00 */
[----:B------:R-:W-:Y:S02]  /*4080*/  MOV R148, 0x40a0 ;  /* 0x000040a000947802 */ /* 0x000fe40000000f00 */
[----:B------:R-:W-:Y:S05]  /*4090*/  CALL.REL.NOINC `($__internal_86_$__cuda_sm70_shflsync_down_p) ;  /* 0x000001f000007944 */ /* 0x000fea0003c00000 */
[----:B------:R-:W-:Y:S01]  /*40a0*/  FADD.FTZ R155, R150, R155 ;  /* 0x0000009b969b7221 */ /* 0x000fe20000010000 */
[----:B0-----:R-:W-:Y:S01]  /*40b0*/  HFMA2.MMA R158, -RZ, RZ, 0, 1.1920928955078125e-07 ;  /* 0x00000002ff9e7435 */ /* 0x001fe200000001ff */
[----:B-1----:R-:W-:Y:S01]  /*40c0*/  FADD.FTZ R156, R156, R201 ;  /* 0x000000c99c9c7221 */ /* 0x002fe20000010000 */
[----:B------:R-:W-:-:S02]  /*40d0*/  MOV R201, 0x1f ;  /* 0x0000001f00c97802 */ /* 0x000fc40000000f00 */
[----:B------:R-:W-:Y:S02]  /*40e0*/  MOV R160, 0xffffffff ;  /* 0xffffffff00a07802 */ /* 0x000fe40000000f00 */
[----:B------:R-:W-:Y:S02]  /*40f0*/  MOV R151, R155 ;  /* 0x0000009b00977202 */ /* 0x000fe40000000f00 */
[----:B------:R-:W-:Y:S02]  /*4100*/  MOV R148, 0x4120 ;  /* 0x0000412000947802 */ /* 0x000fe40000000f00 */
[----:B------:R-:W-:Y:S05]  /*4110*/  CALL.REL.NOINC `($__internal_86_$__cuda_sm70_shflsync_down_p) ;  /* 0x0000017000007944 */ /* 0x000fea0003c00000 */
[----:B0-----:R-:W-:Y:S01]  /*4120*/  HFMA2.MMA R158, -RZ, RZ, 0, 1.1920928955078125e-07 ;  /* 0x00000002ff9e7435 */ /* 0x001fe200000001ff */
[----:B-1----:R-:W-:Y:S01]  /*4130*/  MOV R150, R201 ;  /* 0x000000c900967202 */ /* 0x002fe20000000f00 */
[----:B------:R-:W-:Y:S01]  /*4140*/  IMAD.MOV.U32 R201, RZ, RZ, 0x1f ;  /* 0x0000001fffc97424 */ /* 0x000fe200078e00ff */
[----:B------:R-:W-:Y:S02]  /*4150*/  MOV R151, R156 ;  /* 0x0000009c00977202 */ /* 0x000fe40000000f00 */
[----:B------:R-:W-:Y:S02]  /*4160*/  MOV R160, 0xffffffff ;  /* 0xffffffff00a07802 */ /* 0x000fe40000000f00 */
[----:B------:R-:W-:-:S02]  /*4170*/  MOV R148, 0x4190 ;  /* 0x0000419000947802 */ /* 0x000fc40000000f00 */
[----:B------:R-:W-:Y:S05]  /*4180*/  CALL.REL.NOINC `($__internal_86_$__cuda_sm70_shflsync_down_p) ;  /* 0x0000010000007944 */ /* 0x000fea0003c00000 */
[----:B------:R-:W-:Y:S01]  /*4190*/  FADD.FTZ R152, R150, R155 ;  /* 0x0000009b96987221 */ /* 0x000fe20000010000 */
[----:B0-----:R-:W-:Y:S01]  /*41a0*/  HFMA2.MMA R158, -RZ, RZ, 0, 5.9604644775390625e-08 ;  /* 0x00000001ff9e7435 */ /* 0x001fe200000001ff */
[----:B-1----:R-:W-:Y:S01]  /*41b0*/  FADD.FTZ R156, R156, R201 ;  /* 0x000000c99c9c7221 */ /* 0x002fe20000010000 */
[----:B------:R-:W-:-:S02]  /*41c0*/  MOV R201, 0x1f ;  /* 0x0000001f00c97802 */ /* 0x000fc40000000f00 */
[----:B------:R-:W-:Y:S02]  /*41d0*/  MOV R160, 0xffffffff ;  /* 0xffffffff00a07802 */ /* 0x000fe40000000f00 */
[----:B------:R-:W-:Y:S02]  /*41e0*/  MOV R151, R152 ;  /* 0x0000009800977202 */ /* 0x000fe40000000f00 */
[----:B------:R-:W-:Y:S02]  /*41f0*/  MOV R148, 0x4210 ;  /* 0x0000421000947802 */ /* 0x000fe40000000f00 */
[----:B------:R-:W-:Y:S05]  /*4200*/  CALL.REL.NOINC `($__internal_86_$__cuda_sm70_shflsync_down_p) ;  /* 0x0000008000007944 */ /* 0x000fea0003c00000 */
[----:B0-----:R-:W-:Y:S01]  /*4210*/  HFMA2.MMA R158, -RZ, RZ, 0, 5.9604644775390625e-08 ;  /* 0x00000001ff9e7435 */ /* 0x001fe200000001ff */
[----:B-1----:R-:W-:Y:S02]  /*4220*/  MOV R155, R201 ;  /* 0x000000c9009b7202 */ /* 0x002fe40000000f00 */
[----:B------:R-:W-:Y:S02]  /*4230*/  MOV R151, R156 ;  /* 0x0000009c00977202 */ /* 0x000fe40000000f00 */
[----:B------:R-:W-:Y:S02]  /*4240*/  MOV R201, 0x1f ;  /* 0x0000001f00c97802 */ /* 0x000fe40000000f00 */
[----:B------:R-:W-:-:S02]  /*4250*/  MOV R160, 0xffffffff ;  /* 0xffffffff00a07802 */ /* 0x000fc40000000f00 */
[----:B------:R-:W-:Y:S02]  /*4260*/  MOV R148, 0x4280 ;  /* 0x0000428000947802 */ /* 0x000fe40000000f00 */
[----:B------:R-:W-:Y:S05]  /*4270*/  CALL.REL.NOINC `($__internal_86_$__cuda_sm70_shflsync_down_p) ;  /* 0x0000001000007944 */ /* 0x000fea0003c00000 */
[----:B01----:R-:W-:Y:S05]  /*4280*/  BRA `(.L_x_2566) ;  /* 0xffffdc1000007947 */ /* 0x003fea000383ffff */
        .weak           $__internal_86_$__cuda_sm70_shflsync_down_p
        .type           $__internal_86_$__cuda_sm70_shflsync_down_p,@function
        .size           $__internal_86_$__cuda_sm70_shflsync_down_p,(.L_x_3448 - $__internal_86_$__cuda_sm70_shflsync_down_p)
$__internal_86_$__cuda_sm70_shflsync_down_p:
[----:B------:R-:W-:Y:S01]  /*4290*/  HFMA2.MMA R149, -RZ, RZ, 0, 0 ;  /* 0x00000000ff957435 */ /* 0x000fe200000001ff */
[----:B------:R-:W-:Y:S04]  /*42a0*/  WARPSYNC R160 ;  /* 0x000000a000007348 */ /* 0x000fe80003800000 */
[----:B------:R0:W1:Y:S01]  /*42b0*/  SHFL.DOWN PT, R201, R151, R158, R201 ;  /* 0x0800009e97c97389 */ /* 0x00006200000e00c9 */
[----:B------:R-:W-:Y:S05]  /*42c0*/  RET.REL.NODEC R148 `(_ZN10layer_norm31ln_parallel_residual_bwd_kernelINS_13Kernel_traitsIf6__halffS2_fjLj7168ELj1ELj1ELj8ELj8ENS_18Kernel_traits_baseILj7168EfS2_fS2_fjLj256EEEEELb0ELb1ELb0EEEvNS_9BwdParamsE) ;  /* 0xffffbd3094007950 */ /* 0x000fea0003c3ffff */
.L_x_2567:
        /* <DEDUP_REMOVED lines=11> */
.L_x_3448:


//--------------------- .text._ZN10layer_norm31ln_parallel_residual_bwd_kernelINS_13Kernel_traitsIf6__halffS2_fjLj7168ELj1ELj1ELj8ELj8ENS_18Kernel_traits_baseILj7168EfS2_fS2_fjLj256EEEEELb0ELb1ELb1EEEvNS_9BwdParamsE --------------------------
	.section	.text._ZN10layer_norm31ln_parallel_residual_bwd_kernelINS_13Kernel_traitsIf6__halffS2_fjLj7168ELj1ELj1ELj8ELj8ENS_18Kernel_traits_baseILj7168EfS2_fS2_fjLj256EEEEELb0ELb1ELb1EEEvNS_9BwdParamsE,"ax",@progbits
	.sectioninfo	@"SHI_REGISTERS=210"
	.align	128
        .global         _ZN10layer_norm31ln_parallel_residual_bwd_kernelINS_13Kernel_traitsIf6__halffS2_fjLj7168ELj1ELj1ELj8ELj8ENS_18Kernel_traits_baseILj7168EfS2_fS2_fjLj256EEEEELb0ELb1ELb1EEEvNS_9BwdParamsE
        .type           _ZN10layer_norm31ln_parallel_residual_bwd_kernelINS_13Kernel_traitsIf6__halffS2_fjLj7168ELj1ELj1ELj8ELj8ENS_18Kernel_traits_baseILj7168EfS2_fS2_fjLj256EEEEELb0ELb1ELb1EEEvNS_9BwdParamsE,@function
        .size           _ZN10layer_norm31ln_parallel_residual_bwd_kernelINS_13Kernel_traitsIf6__halffS2_fjLj7168ELj1ELj1ELj8ELj8ENS_18Kernel_traits_baseILj7168EfS2_fS2_fjLj256EEEEELb0ELb1ELb1EEEvNS_9BwdParamsE,(.L_x_3449 - _ZN10layer_norm31ln_parallel_residual_bwd_kernelINS_13Kernel_traitsIf6__halffS2_fjLj7168ELj1ELj1ELj8ELj8ENS_18Kernel_traits_baseILj7168EfS2_fS2_fjLj256EEEEELb0ELb1ELb1EEEvNS_9BwdParamsE)
        .other          _ZN10layer_norm31ln_parallel_residual_bwd_kernelINS_13Kernel_traitsIf6__halffS2_fjLj7168ELj1ELj1ELj8ELj8ENS_18Kernel_traits_baseILj7168EfS2_fS2_fjLj256EEEEELb0ELb1ELb1EEEvNS_9BwdParamsE,@"STO_CUDA_ENTRY STV_DEFAULT"
_ZN10layer_norm31ln_parallel_residual_bwd_kernelINS_13Kernel_traitsIf6__halffS2_fjLj7168ELj1ELj1ELj8ELj8ENS_18Kernel_traits_baseILj7168EfS2_fS2_fjLj256EEEEELb0ELb1ELb1EEEvNS_9BwdParamsE:
.text._ZN10layer_norm31ln_parallel_residual_bwd_kernelINS_13Kernel_traitsIf6__halffS2_fjLj7168ELj1ELj1ELj8ELj8ENS_18Kernel_traits_baseILj7168EfS2_fS2_fjLj256EEEEELb0ELb1ELb1EEEvNS_9BwdParamsE:
        /* <DEDUP_REMOVED lines=36> */
.L_x_2568:
        /* <DEDUP_REMOVED lines=41> */
.L_x_2580:
[----:B------:R-:W-:Y:S01]  /*04d0*/  IMAD R2, R92, c[0x0][0x168], RZ ;  /* 0x00005a005c027a24 */ /* 0x000fe200078e02ff */
[----:B------:R-:W-:-:S02]  /*04e0*/  LOP3.LUT R64, R0, 0xff, RZ, 0xc0, !PT ;  /* 0x000000ff00407812 */ /* 0x000fc400078ec0ff */
[----:B------:R-:W-:Y:S02]  /*04f0*/  MOV R170, 0x8 ;  /* 0x0000000800aa7802 */ /* 0x000fe40000000f00 */
[----:B------:R-:W-:Y:S02]  /*0500*/  SHF.R.S32.HI R3, RZ, 0x1f, R2 ;  /* 0x0000001fff037819 */ /* 0x000fe40000011402 */
[----:B------:R-:W-:Y:S02]  /*0510*/  MOV R175, 0x4 ;  /* 0x0000000400af7802 */ /* 0x000fe40000000f00 */
[----:B------:R-:W-:-:S03]  /*0520*/  LEA.HI R3, R3, R2, RZ, 0x2 ;  /* 0x0000000203037211 */ /* 0x000fc600078f10ff */
[----:B------:R-:W-:Y:S01]  /*0530*/  IMAD.WIDE R72, R92, R175, c[0x0][0x1a0] ;  /* 0x000068005c487625 */ /* 0x000fe200078e02af */
[----:B------:R-:W-:-:S04]  /*0540*/  LEA.HI.SX32 R159, R3, R64, 0x1e ;  /* 0x00000040039f7211 */ /* 0x000fc800078ff2ff */
[C---:B------:R-:W-:Y:S01]  /*0550*/  LEA R64, P0, R159.reuse, c[0x0][0x188], 0x4 ;  /* 0x000062009f407a11 */ /* 0x040fe200078020ff */
[C---:B------:R-:W-:Y:S01]  /*0560*/  IMAD.WIDE.U32 R2, R159.reuse, R170, c[0x0][0x208] ;  /* 0x000082009f027625 */ /* 0x040fe200078e00aa */
[C---:B------:R-:W-:Y:S01]  /*0570*/  IADD3 R158, R159.reuse, 0x100, RZ ;  /* 0x000001009f9e7810 */ /* 0x040fe20007ffe0ff */
[----:B------:R0:W2:Y:S01]  /*0580*/  LDG.E R188, [R72.64] ;  /* 0x0000000448bc7981 */ /* 0x0000a2000c1e1900 */
        /* <DEDUP_REMOVED lines=26> */
[----:B------:R-:W4:Y:S01]  /*0730*/  LDG.E.64 R162, [R162.64] ;  /* 0x00000004a2a27981 */ /* 0x000f22000c1e1b00 */
[C---:B------:R-:W-:Y:S01]  /*0740*/  LEA R88, P0, R150.reuse, c[0x0][0x188], 0x4 ;  /* 0x0000620096587a11 */ /* 0x040fe200078020ff */
[----:B------:R-:W-:-:S02]  /*0750*/  IMAD.WIDE.U32 R170, R150, R170, c[0x0][0x208] ;  /* 0x0000820096aa7625 */ /* 0x000fc400078e00aa */
[----:B------:R-:W4:Y:S01]  /*0760*/  LDG.E.64 R164, [R164.64] ;  /* 0x00000004a4a47981 */ /* 0x000f22000c1e1b00 */
[----:B------:R-:W-:Y:S01]  /*0770*/  LEA.HI.X R89, R150, c[0x0][0x18c], RZ, 0x4, P0 ;  /* 0x0000630096597a11 */ /* 0x000fe200000f24ff */
[----:B------:R-:W-:Y:S02]  /*0780*/  IMAD.WIDE R174, R92, R175, c[0x0][0x1a8] ;  /* 0x00006a005cae7625 */ /* 0x000fe400078e02af */
[----:B------:R-:W4:Y:S04]  /*0790*/  LDG.E.128 R84, [R84.64] ;  /* 0x0000000454547981 */ /* 0x000f28000c1e1d00 */
        /* <DEDUP_REMOVED lines=39> */
[----:B-1----:R-:W-:Y:S01]  /*0a10*/  MOV R184, R3 ;  /* 0x0000000300b87202 */ /* 0x002fe20000000f00 */
[----:B------:R-:W-:Y:S01]  /*0a20*/  HADD2.F32 R206, -RZ, R206.H0_H0 ;  /* 0x200000ceffce7230 */ /* 0x000fe20000004100 */
[----:B------:R-:W-:Y:S01]  /*0a30*/  SHF.R.U32.HI R192, RZ, 0x10, R3 ;  /* 0x00000010ffc07819 */ /* 0x000fe20000011603 */
[C---:B----4-:R-:W-:Y:S02]  /*0a40*/  FADD.FTZ R199, -R194.reuse, R65 ;  /* 0x00000041c2c77221 */ /* 0x050fe40000010100 */
[C---:B------:R-:W-:Y:S01]  /*0a50*/  FADD.FTZ R195, -R194.reuse, R64 ;  /* 0x00000040c2c37221 */ /* 0x040fe20000010100 */
[----:B------:R-:W-:Y:S01]  /*0a60*/  MOV R2, R160 ;  /* 0x000000a000027202 */ /* 0x000fe20000000f00 */
[C---:B------:R-:W-:Y:S02]  /*0a70*/  FADD.FTZ R203, -R194.reuse, R66 ;  /* 0x00000042c2cb7221 */ /* 0x040fe40000010100 */
[----:B------:R-:W-:-:S02]  /*0a80*/  FADD.FTZ R185, -R194, R75 ;  /* 0x0000004bc2b97221 */ /* 0x000fc40000010100 */
[----:B------:R-:W-:Y:S01]  /*0a90*/  HADD2.F32 R66, -RZ, R2.H0_H0 ;  /* 0x20000002ff427230 */ /* 0x000fe20000004100 */
[C---:B0-----:R-:W-:Y:S02]  /*0aa0*/  FADD.FTZ R175, -R194.reuse, R74 ;  /* 0x0000004ac2af7221 */ /* 0x041fe40000010100 */
[C---:B------:R-:W-:Y:S02]  /*0ab0*/  FADD.FTZ R197, -R194.reuse, R68 ;  /* 0x00000044c2c57221 */ /* 0x040fe40000010100 */
[C---:B------:R-:W-:Y:S01]  /*0ac0*/  FADD.FTZ R179, -R194.reuse, R70 ;  /* 0x00000046c2b37221 */ /* 0x040fe20000010100 */
[----:B------:R-:W-:Y:S01]  /*0ad0*/  MOV R68, R162 ;  /* 0x000000a200447202 */ /* 0x000fe20000000f00 */
[----:B------:R-:W-:Y:S01]  /*0ae0*/  FADD.FTZ R207, -R194, R67 ;  /* 0x00000043c2cf7221 */ /* 0x000fe20000010100 */
[----:B------:R-:W-:Y:S01]  /*0af0*/  SHF.R.U64 R186, R162, 0x10, R163 ;  /* 0x00000010a2ba7819 */ /* 0x000fe200000012a3 */
[C---:B------:R-:W-:Y:S01]  /*0b00*/  FADD.FTZ R193, -R194.reuse, R69 ;  /* 0x00000045c2c17221 */ /* 0x040fe20000010100 */
[----:B------:R-:W-:Y:S01]  /*0b10*/  MOV R70, R163 ;  /* 0x000000a300467202 */ /* 0x000fe20000000f00 */
[----:B------:R-:W-:-:S02]  /*0b20*/  FADD.FTZ R191, -R194, R71 ;  /* 0x00000047c2bf7221 */ /* 0x000fc40000010100 */
        /* <DEDUP_REMOVED lines=11> */
[----:B------:R-:W-:Y:S02]  /*0be0*/  FMUL.FTZ R199, R182, R199 ;  /* 0x000000c7b6c77220 */ /* 0x000fe40000410000 */
        /* <DEDUP_REMOVED lines=13> */
[C---:B------:R-:W-:Y:S01]  /*0cc0*/  FMUL.FTZ R202, R182.reuse, R197 ;  /* 0x000000c5b6ca7220 */ /* 0x040fe20000410000 */
[----:B------:R-:W-:Y:S01]  /*0cd0*/  HADD2.F32 R68, -RZ, R68.H0_H0 ;  /* 0x20000044ff447230 */ /* 0x000fe20000004100 */
[----:B------:R-:W-:Y:S01]  /*0ce0*/  FMUL.FTZ R194, R182, R195 ;  /* 0x000000c3b6c27220 */ /* 0x000fe20000410000 */
[----:B------:R-:W-:Y:S01]  /*0cf0*/  HADD2.F32 R91, -RZ, R84.H0_H0 ;  /* 0x20000054ff5b7230 */ /* 0x000fe20000004100 */
[----:B------:R-:W-:Y:S01]  /*0d00*/  FADD.FTZ R120, R206, R120 ;  /* 0x00000078ce787221 */ /* 0x000fe20000010000 */
[----:B------:R-:W-:Y:S01]  /*0d10*/  HADD2.F32 R184, -RZ, R184.H0_H0 ;  /* 0x200000b8ffb87230 */ /* 0x000fe20000004100 */
[----:B------:R-:W-:-:S02]  /*0d20*/  FFMA.FTZ R148, R199, R206, R148 ;  /* 0x000000cec7947223 */ /* 0x000fc40000010094 */
[----:B------:R-:W-:Y:S02]  /*0d30*/  FMUL.FTZ R84, R182, R187 ;  /* 0x000000bbb6547220 */ /* 0x000fe40000410000 */
[----:B------:R-:W-:Y:S02]  /*0d40*/  FMUL.FTZ R206, R29, R206 ;  /* 0x000000ce1dce7220 */ /* 0x000fe40000410000 */
[----:B------:R-:W-:Y:S02]  /*0d50*/  FADD.FTZ R87, RZ, R201 ;  /* 0x000000c9ff577221 */ /* 0x000fe40000010000 */
[----:B------:R-:W-:Y:S02]  /*0d60*/  FADD.FTZ R115, R66, R115 ;  /* 0x0000007342737221 */ /* 0x000fe40000010000 */
[-C--:B------:R-:W-:Y:S02]  /*0d70*/  FFMA.FTZ R143, R202, R66.reuse, R143 ;  /* 0x00000042ca8f7223 */ /* 0x080fe4000001008f */
[----:B------:R-:W-:Y:S01]  /*0d80*/  FMUL.FTZ R197, R24, R66 ;  /* 0x0000004218c57220 */ /* 0x000fe20000410000 */
[----:B------:R-:W-:Y:S01]  /*0d90*/  SHF.R.U64 R188, R160, 0x10, R161 ;  /* 0x00000010a0bc7819 */ /* 0x000fe200000012a1 */
[----:B------:R-:W-:Y:S01]  /*0da0*/  FFMA.FTZ R66, R194, R201, RZ ;  /* 0x000000c9c2427223 */ /* 0x000fe200000100ff */
[----:B------:R-:W-:Y:S01]  /*0db0*/  HADD2.F32 R195, -RZ, R192.H0_H0 ;  /* 0x200000c0ffc37230 */ /* 0x000fe20000004100 */
        /* <DEDUP_REMOVED lines=9> */
[----:B------:R-:W-:Y:S01]  /*0e50*/  FADD.FTZ R118, R195, R118 ;  /* 0x00000076c3767221 */ /* 0x000fe20000010000 */
[----:B------:R-:W-:Y:S01]  /*0e60*/  HADD2.F32 R70, -RZ, R70.H0_H0 ;  /* 0x20000046ff467230 */ /* 0x000fe20000004100 */
[----:B------:R-:W-:Y:S01]  /*0e70*/  FFMA.FTZ R146, R198, R195, R146 ;  /* 0x000000c3c6927223 */ /* 0x000fe20000010092 */
[----:B------:R-:W-:Y:S01]  /*0e80*/  MOV R64, R161 ;  /* 0x000000a100407202 */ /* 0x000fe20000000f00 */
[----:B------:R-:W-:Y:S02]  /*0e90*/  FMUL.FTZ R195, R31, R195 ;  /* 0x000000c31fc37220 */ /* 0x000fe40000410000 */
[----:B------:R-:W-:Y:S02]  /*0ea0*/  FMUL.FTZ R188, R182, R175 ;  /* 0x000000afb6bc7220 */ /* 0x000fe40000410000 */
[----:B------:R-:W-:-:S02]  /*0eb0*/  FADD.FTZ R68, R68, R203 ;  /* 0x000000cb44447221 */ /* 0x000fc40000010000 */
[----:B------:R-:W-:Y:S02]  /*0ec0*/  FFMA.FTZ R66, R204, R203, R66 ;  /* 0x000000cbcc427223 */ /* 0x000fe40000010042 */
[----:B------:R-:W-:Y:S01]  /*0ed0*/  FMUL.FTZ R85, R182, R179 ;  /* 0x000000b3b6557220 */ /* 0x000fe20000410000 */
[----:B------:R-:W-:Y:S01]  /*0ee0*/  SHF.R.U32.HI R190, RZ, 0x10, R161 ;  /* 0x00000010ffbe7819 */ /* 0x000fe200000116a1 */
[----:B------:R-:W-:Y:S02]  /*0ef0*/  FADD.FTZ R109, R70, R109 ;  /* 0x0000006d466d7221 */ /* 0x000fe40000010000 */
[-C--:B------:R-:W-:Y:S02]  /*0f00*/  FFMA.FTZ R137, R188, R70.reuse, R137 ;  /* 0x00000046bc897223 */ /* 0x080fe40000010089 */
[----:B------:R-:W-:Y:S02]  /*0f10*/  FMUL.FTZ R179, R22, R70 ;  /* 0x0000004616b37220 */ /* 0x000fe40000410000 */
[----:B------:R-:W-:Y:S01]  /*0f20*/  FADD.FTZ R68, R68, R195 ;  /* 0x000000c344447221 */ /* 0x000fe20000010000 */
[----:B------:R-:W-:Y:S01]  /*0f30*/  HADD2.F32 R192, -RZ, R64.H0_H0 ;  /* 0x20000040ffc07230 */ /* 0x000fe20000004100 */
[----:B------:R-:W-:-:S02]  /*0f40*/  FFMA.FTZ R70, R198, R195, R66 ;  /* 0x000000c3c6467223 */ /* 0x000fc40000010042 */
[----:B------:R-:W-:Y:S02]  /*0f50*/  FMUL.FTZ R196, R182, R193 ;  /* 0x000000c1b6c47220 */ /* 0x000fe40000410000 */
[----:B------:R-:W-:Y:S02]  /*0f60*/  FMUL.FTZ R193, R25, R89 ;  /* 0x0000005919c17220 */ /* 0x000fe40000410000 */
[----:B------:R-:W-:Y:S01]  /*0f70*/  FADD.FTZ R66, R68, R197 ;  /* 0x000000c544427221 */ /* 0x000fe20000010000 */
[----:B------:R-:W-:Y:S01]  /*0f80*/  HADD2.F32 R190, -RZ, R190.H0_H0 ;  /* 0x200000beffbe7230 */ /* 0x000fe20000004100 */
[----:B------:R-:W-:Y:S02]  /*0f90*/  FFMA.FTZ R68, R202, R197, R70 ;  /* 0x000000c5ca447223 */ /* 0x000fe40000010046 */
[----:B------:R-:W-:Y:S02]  /*0fa0*/  FADD.FTZ R113, R192, R113 ;  /* 0x00000071c0717221 */ /* 0x000fe40000010000 */
[----:B------:R-:W-:-:S02]  /*0fb0*/  FMUL.FTZ R191, R182, R191 ;  /* 0x000000bfb6bf7220 */ /* 0x000fc40000410000 */
[-C--:B------:R-:W-:Y:S02]  /*0fc0*/  FFMA.FTZ R141, R85, R192.reuse, R141 ;  /* 0x000000c0558d7223 */ /* 0x080fe4000001008d */
[----:B------:R-:W-:Y:S02]  /*0fd0*/  FMUL.FTZ R192, R26, R192 ;  /* 0x000000c01ac07220 */ /* 0x000fe40000410000 */
[----:B------:R-:W-:Y:S02]  /*0fe0*/  FADD.FTZ R87, R66, R193 ;  /* 0x000000c142577221 */ /* 0x000fe40000010000 */
[----:B------:R-:W-:Y:S01]  /*0ff0*/  FFMA.FTZ R68, R196, R193, R68 ;  /* 0x000000c1c4447223 */ /* 0x000fe20000010044 */
[----:B------:R-:W-:Y:S01]  /*1000*/  MOV R76, R166 ;  /* 0x000000a6004c7202 */ /* 0x000fe20000000f00 */
[----:B------:R-:W-:Y:S01]  /*1010*/  FADD.FTZ R114, R190, R114 ;  /* 0x00000072be727221 */ /* 0x000fe20000010000 */
[--C-:B------:R-:W-:Y:S01]  /*1020*/  SHF.R.U64 R162, R166, 0x10, R167.reuse ;  /* 0x00000010a6a27819 */ /* 0x100fe200000012a7 */
[-C--:B------:R-:W-:Y:S01]  /*1030*/  FFMA.FTZ R142, R191, R190.reuse, R142 ;  /* 0x000000bebf8e7223 */ /* 0x080fe2000001008e */
[----:B------:R-:W-:Y:S01]  /*1040*/  SHF.R.U32.HI R166, RZ, 0x10, R167 ;  /* 0x00000010ffa67819 */ /* 0x000fe200000116a7 */
[----:B------:R-:W-:-:S02]  /*1050*/  FMUL.FTZ R190, R27, R190 ;  /* 0x000000be1bbe7220 */ /* 0x000fc40000410000 */
[----:B------:R-:W-:Y:S01]  /*1060*/  FADD.FTZ R87, R87, R192 ;  /* 0x000000c057577221 */ /* 0x000fe20000010000 */
[----:B------:R-:W-:Y:S01]  /*1070*/  HADD2.F32 R186, -RZ, R186.H0_H0 ;  /* 0x200000baffba7230 */ /* 0x000fe20000004100 */
[----:B------:R-:W-:Y:S02]  /*1080*/  FFMA.FTZ R68, R85, R192, R68 ;  /* 0x000000c055447223 */ /* 0x000fe40000010044 */
[----:B------:R-:W-:Y:S02]  /*1090*/  FMUL.FTZ R189, R182, R189 ;  /* 0x000000bdb6bd7220 */ /* 0x000fe40000410000 */
[----:B------:R-:W-:Y:S01]  /*10a0*/  FADD.FTZ R66, R87, R190 ;  /* 0x000000be57427221 */ /* 0x000fe20000010000 */
[----:B------:R-:W-:Y:S01]  /*10b0*/  HADD2.F32 R86, -RZ, R166.H0_H0 ;  /* 0x200000a6ff567230 */ /* 0x000fe20000004100 */
[----:B------:R-:W-:Y:S02]  /*10c0*/  FFMA.FTZ R68, R191, R190, R68 ;  /* 0x000000bebf447223 */ /* 0x000fe40000010044 */
[----:B------:R-:W-:-:S02]  /*10d0*/  FADD.FTZ R112, R186, R112 ;  /* 0x00000070ba707221 */ /* 0x000fc40000010000 */
[-C--:B------:R-:W-:Y:S02]  /*10e0*/  FFMA.FTZ R140, R189, R186.reuse, R140 ;  /* 0x000000babd8c7223 */ /* 0x080fe4000001008c */
[----:B------:R-:W-:Y:S02]  /*10f0*/  FMUL.FTZ R166, R182, R77 ;  /* 0x0000004db6a67220 */ /* 0x000fe40000410000 */
[----:B------:R-:W-:Y:S02]  /*1100*/  FMUL.FTZ R186, R21, R186 ;  /* 0x000000ba15ba7220 */ /* 0x000fe40000410000 */
[----:B------:R-:W-:Y:S01]  /*1110*/  FADD.FTZ R77, R66, R187 ;  /* 0x000000bb424d7221 */ /* 0x000fe20000010000 */
[----:B------:R-:W-:Y:S01]  /*1120*/  MOV R72, R164 ;  /* 0x000000a400487202 */ /* 0x000fe20000000f00 */
[----:B------:R-:W-:Y:S02]  /*1130*/  FADD.FTZ R119, R178, R119 ;  /* 0x00000077b2777221 */ /* 0x000fe40000010000 */
[----:B------:R-:W-:Y:S01]  /*1140*/  FFMA.FTZ R147, R194, R178, R147 ;  /* 0x000000b2c2937223 */ /* 0x000fe20000010093 */
[----:B------:R-:W-:Y:S01]  /*1150*/  HADD2.F32 R178, -RZ, R180.H0_H0 ;  /* 0x200000b4ffb27230 */ /* 0x000fe20000004100 */
[----:B------:R-:W-:-:S02]  /*1160*/  FFMA.FTZ R66, R84, R187, R68 ;  /* 0x000000bb54427223 */ /* 0x000fc40000010044 */
[----:B------:R-:W-:Y:S02]  /*1170*/  FMUL.FTZ R185, R182, R185 ;  /* 0x000000b9b6b97220 */ /* 0x000fe40000410000 */
[----:B------:R-:W-:Y:S02]  /*1180*/  FADD.FTZ R68, R77, R186 ;  /* 0x000000ba4d447221 */ /* 0x000fe40000010000 */
[----:B------:R-:W-:Y:S01]  /*1190*/  FFMA.FTZ R66, R189, R186, R66 ;  /* 0x000000babd427223 */ /* 0x000fe20000010042 */
[----:B------:R-:W-:Y:S01]  /*11a0*/  HADD2.F32 R72, -RZ, R72.H0_H0 ;  /* 0x20000048ff487230 */ /* 0x000fe20000004100 */
[----:B------:R-:W-:Y:S01]  /*11b0*/  FADD.FTZ R110, R178, R110 ;  /* 0x0000006eb26e7221 */ /* 0x000fe20000010000 */
[----:B------:R-:W-:Y:S01]  /*11c0*/  MOV R79, R168 ;  /* 0x000000a8004f7202 */ /* 0x000fe20000000f00 */
[-C--:B------:R-:W-:Y:S01]  /*11d0*/  FFMA.FTZ R138, R185, R178.reuse, R138 ;  /* 0x000000b2b98a7223 */ /* 0x080fe2000001008a */
[----:B------:R-:W-:Y:S01]  /*11e0*/  SHF.R.U32.HI R160, RZ, 0x10, R169 ;  /* 0x00000010ffa07819 */ /* 0x000fe200000116a9 */
[----:B------:R-:W-:-:S02]  /*11f0*/  FMUL.FTZ R178, R23, R178 ;  /* 0x000000b217b27220 */ /* 0x000fc40000410000 */
[----:B------:R-:W-:Y:S01]  /*1200*/  FADD.FTZ R77, R68, R179 ;  /* 0x000000b3444d7221 */ /* 0x000fe20000010000 */
[----:B------:R-:W-:Y:S01]  /*1210*/  HADD2.F32 R172, -RZ, R172.H0_H0 ;  /* 0x200000acffac7230 */ /* 0x000fe20000004100 */
[----:B------:R-:W-:Y:S02]  /*1220*/  FFMA.FTZ R66, R188, R179, R66 ;  /* 0x000000b3bc427223 */ /* 0x000fe40000010042 */
[----:B------:R-:W-:Y:S01]  /*1230*/  FMUL.FTZ R177, R182, R177 ;  /* 0x000000b1b6b17220 */ /* 0x000fe20000410000 */
[----:B------:R-:W-:Y:S01]  /*1240*/  HADD2.F32 R64, -RZ, R79.H0_H0 ;  /* 0x2000004fff407230 */ /* 0x000fe20000004100 */
[----:B------:R-:W-:Y:S02]  /*1250*/  FADD.FTZ R117, R184, R117 ;  /* 0x00000075b8757221 */ /* 0x000fe40000010000 */
[----:B------:R-:W-:Y:S02]  /*1260*/  FFMA.FTZ R145, R204, R184, R145 ;  /* 0x000000b8cc917223 */ /* 0x000fe40000010091 */
[----:B------:R-:W-:-:S02]  /*1270*/  FMUL.FTZ R175, R16, R72 ;  /* 0x0000004810af7220 */ /* 0x000fc40000410000 */
[----:B------:R-:W-:Y:S01]  /*1280*/  FADD.FTZ R68, R77, R178 ;  /* 0x000000b24d447221 */ /* 0x000fe20000010000 */
[----:B------:R-:W-:Y:S01]  /*1290*/  HADD2.F32 R79, -RZ, R160.H0_H0 ;  /* 0x200000a0ff4f7230 */ /* 0x000fe20000004100 */
[----:B------:R-:W-:Y:S02]  /*12a0*/  FMUL.FTZ R184, R182, R205 ;  /* 0x000000cdb6b87220 */ /* 0x000fe40000410000 */
[----:B------:R-:W-:Y:S01]  /*12b0*/  FFMA.FTZ R66, R185, R178, R66 ;  /* 0x000000b2b9427223 */ /* 0x000fe20000010042 */
[----:B------:R-:W-:Y:S01]  /*12c0*/  HADD2.F32 R74, -RZ, R74.H0_H0 ;  /* 0x2000004aff4a7230 */ /* 0x000fe20000004100 */
[----:B------:R-:W-:Y:S02]  /*12d0*/  FADD.FTZ R108, R172, R108 ;  /* 0x0000006cac6c7221 */ /* 0x000fe40000010000 */
[-C--:B------:R-:W-:Y:S02]  /*12e0*/  FFMA.FTZ R136, R177, R172.reuse, R136 ;  /* 0x000000acb1887223 */ /* 0x080fe40000010088 */
[----:B------:R-:W-:Y:S01]  /*12f0*/  FMUL.FTZ R160, R182, R75 ;  /* 0x0000004bb6a07220 */ /* 0x000fe20000410000 */
[----:B------:R-:W-:Y:S01]  /*1300*/  MOV R78, R167 ;  /* 0x000000a7004e7202 */ /* 0x000fe20000000f00 */
[----:B------:R-:W-:-:S02]  /*1310*/  FMUL.FTZ R172, R17, R172 ;  /* 0x000000ac11ac7220 */ /* 0x000fc40000410000 */
[----:B------:R-:W-:Y:S01]  /*1320*/  FADD.FTZ R75, R68, R175 ;  /* 0x000000af444b7221 */ /* 0x000fe20000010000 */
[----:B------:R-:W-:Y:S01]  /*1330*/  MOV R176, R171 ;  /* 0x000000ab00b07202 */ /* 0x000fe20000000f00 */
[----:B------:R-:W-:Y:S01]  /*1340*/  FFMA.FTZ R66, R184, R175, R66 ;  /* 0x000000afb8427223 */ /* 0x000fe20000010042 */
[----:B------:R-:W-:Y:S01]  /*1350*/  SHF.R.U32.HI R82, RZ, 0x10, R171 ;  /* 0x00000010ff527819 */ /* 0x000fe200000116ab */
[----:B------:R-:W-:Y:S01]  /*1360*/  HADD2.F32 R167, -RZ, R174.H0_H0 ;  /* 0x200000aeffa77230 */ /* 0x000fe20000004100 */
[----:B------:R-:W-:Y:S01]  /*1370*/  SHF.R.U64 R164, R168, 0x10, R169 ;  /* 0x00000010a8a47819 */ /* 0x000fe200000012a9 */
[----:B------:R-:W-:Y:S01]  /*1380*/  FMUL.FTZ R171, R182, R165 ;  /* 0x000000a5b6ab7220 */ /* 0x000fe20000410000 */
[----:B------:R-:W-:Y:S01]  /*1390*/  MOV R80, R169 ;  /* 0x000000a900507202 */ /* 0x000fe20000000f00 */
[----:B------:R-:W-:Y:S02]  /*13a0*/  FMUL.FTZ R168, R18, R74 ;  /* 0x0000004a12a87220 */ /* 0x000fe40000410000 */
[----:B------:R-:W-:-:S02]  /*13b0*/  FADD.FTZ R75, R75, R172 ;  /* 0x000000ac4b4b7221 */ /* 0x000fc40000010000 */
[C---:B------:R-:W-:Y:S02]  /*13c0*/  FMUL.FTZ R174, R182.reuse, R173 ;  /* 0x000000adb6ae7220 */ /* 0x040fe40000410000 */
[----:B------:R-:W-:Y:S01]  /*13d0*/  FFMA.FTZ R77, R177, R172, R66 ;  /* 0x000000acb14d7223 */ /* 0x000fe20000010042 */
[----:B------:R-:W-:Y:S01]  /*13e0*/  HADD2.F32 R76, -RZ, R76.H0_H0 ;  /* 0x2000004cff4c7230 */ /* 0x000fe20000004100 */
[----:B------:R-:W-:Y:S02]  /*13f0*/  FMUL.FTZ R169, R182, R81 ;  /* 0x00000051b6a97220 */ /* 0x000fe40000410000 */
[----:B------:R-:W-:Y:S02]  /*1400*/  FADD.FTZ R106, R167, R106 ;  /* 0x0000006aa76a7221 */ /* 0x000fe40000010000 */
[----:B------:R-:W-:Y:S02]  /*1410*/  FFMA.FTZ R134, R171, R167, R134 ;  /* 0x000000a7ab867223 */ /* 0x000fe40000010086 */
[----:B------:R-:W-:-:S02]  /*1420*/  FADD.FTZ R99, R64, R99 ;  /* 0x0000006340637221 */ /* 0x000fc40000010000 */
[-C--:B------:R-:W-:Y:S02]  /*1430*/  FFMA.FTZ R127, R160, R64.reuse, R127 ;  /* 0x00000040a07f7223 */ /* 0x080fe4000001007f */
[----:B------:R-:W-:Y:S02]  /*1440*/  FMUL.FTZ R81, R8, R64 ;  /* 0x0000004008517220 */ /* 0x000fe40000410000 */
[----:B------:R-:W-:Y:S02]  /*1450*/  FMUL.FTZ R167, R19, R167 ;  /* 0x000000a713a77220 */ /* 0x000fe40000410000 */
[----:B------:R-:W-:Y:S02]  /*1460*/  FADD.FTZ R64, R75, R168 ;  /* 0x000000a84b407221 */ /* 0x000fe40000010000 */
[----:B------:R-:W-:Y:S01]  /*1470*/  FFMA.FTZ R66, R174, R168, R77 ;  /* 0x000000a8ae427223 */ /* 0x000fe2000001004d */
[----:B------:R-:W-:Y:S01]  /*1480*/  HADD2.F32 R162, -RZ, R162.H0_H0 ;  /* 0x200000a2ffa27230 */ /* 0x000fe20000004100 */
[----:B------:R-:W-:Y:S01]  /*1490*/  MOV R161, R170 ;  /* 0x000000aa00a17202 */ /* 0x000fe20000000f00 */
[----:B------:R-:W-:-:S02]  /*14a0*/  FMUL.FTZ R165, R12, R76 ;  /* 0x0000004c0ca57220 */ /* 0x000fc40000410000 */
[----:B------:R-:W-:Y:S01]  /*14b0*/  FADD.FTZ R64, R64, R167 ;  /* 0x000000a740407221 */ /* 0x000fe20000010000 */
[----:B------:R-:W-:Y:S01]  /*14c0*/  HADD2.F32 R2, -RZ, R82.H0_H0 ;  /* 0x20000052ff027230 */ /* 0x000fe20000004100 */
[C---:B------:R-:W-:Y:S02]  /*14d0*/  FMUL.FTZ R170, R182.reuse, R163 ;  /* 0x000000a3b6aa7220 */ /* 0x040fe40000410000 */
[----:B------:R-:W-:Y:S01]  /*14e0*/  FFMA.FTZ R66, R171, R167, R66 ;  /* 0x000000a7ab427223 */ /* 0x000fe20000010042 */
[----:B------:R-:W-:Y:S01]  /*14f0*/  HADD2.F32 R78, -RZ, R78.H0_H0 ;  /* 0x2000004eff4e7230 */ /* 0x000fe20000004100 */
[----:B------:R-:W-:Y:S02]  /*1500*/  FMUL.FTZ R82, R182, R69 ;  /* 0x00000045b6527220 */ /* 0x000fe40000410000 */
[----:B------:R-:W-:Y:S02]  /*1510*/  FADD.FTZ R104, R162, R104 ;  /* 0x00000068a2687221 */ /* 0x000fe40000010000 */
[----:B------:R-:W-:-:S02]  /*1520*/  FFMA.FTZ R132, R169, R162, R132 ;  /* 0x000000a2a9847223 */ /* 0x000fc40000010084 */
[----:B------:R-:W-:Y:S02]  /*1530*/  FADD.FTZ R69, R64, R165 ;  /* 0x000000a540457221 */ /* 0x000fe40000010000 */
[----:B------:R-:W-:Y:S02]  /*1540*/  FMUL.FTZ R162, R13, R162 ;  /* 0x000000a20da27220 */ /* 0x000fe40000410000 */
        /* <DEDUP_REMOVED lines=71> */
.L_x_2581:
        /* <DEDUP_REMOVED lines=18> */
.L_x_2582:
        /* <DEDUP_REMOVED lines=15> */
[----:B------:R-:W-:Y:S01]  /*1bd0*/  @!P1 LOP3.LUT R183, R65, 0x7, R64, 0xf8, !PT ;  /* 0x0000000741b79812 */ /* 0x000fe200078ef840 */
[----:B------:R-:W-:Y:S01]  /*1be0*/  IMAD.SHL.U32 R205, R205, 0x8, RZ ;  /* 0x00000008cdcd7824 */ /* 0x000fe200078e00ff */
[----:B------:R-:W-:-:S03]  /*1bf0*/  ISETP.NE.U32.AND P3, PT, RZ, c[0x0][0x250], PT ;  /* 0x00009400ff007a0c */ /* 0x000fc60003f65070 */
[----:B------:R-:W-:Y:S04]  /*1c00*/  @!P1 STS.64 [R183.X8+0x7000], R2 ;  /* 0x00700002b7009388 */ /* 0x000fe80000008a00 */
[----:B------:R-:W-:Y:S01]  /*1c10*/  BAR.SYNC.DEFER_BLOCKING 0x0 ;  /* 0x0000000000007b1d */ /* 0x000fe20000010000 */
[----:B------:R-:W-:Y:S02]  /*1c20*/  ISETP.NE.U32.AND P1, PT, RZ, c[0x0][0x258], PT ;  /* 0x00009600ff007a0c */ /* 0x000fe40003f25070 */
[----:B------:R-:W-:Y:S02]  /*1c30*/  ISETP.NE.AND.EX P3, PT, RZ, c[0x0][0x254], PT, P3 ;  /* 0x00009500ff007a0c */ /* 0x000fe40003f65330 */
        /* <DEDUP_REMOVED lines=48> */
[----:B------:R-:W0:Y:S01]  /*1f40*/  F2F.F16.F32 R68, R66 ;  /* 0x0000004200447304 */ /* 0x000e220000200800 */
[----:B------:R-:W-:Y:S02]  /*1f50*/  FMUL.FTZ R67, R182, R67 ;  /* 0x00000043b6437220 */ /* 0x000fe40000410000 */
[----:B------:R-:W-:-:S02]  /*1f60*/  @P2 FADD.FTZ R72, R35, R72 ;  /* 0x0000004823482221 */ /* 0x000fc40000010000 */
[----:B------:R-:W-:Y:S02]  /*1f70*/  FADD.FTZ R193, R193, -R196 ;  /* 0x800000c4c1c17221 */ /* 0x000fe40000010000 */
[----:B------:R-:W-:Y:S01]  /*1f80*/  FADD.FTZ R187, R187, -R64 ;  /* 0x80000040bbbb7221 */ /* 0x000fe20000010000 */
[----:B------:R-:W1:Y:S01]  /*1f90*/  F2F.F16.F32 R70, R72 ;  /* 0x0000004800467304 */ /* 0x000e620000200800 */
        /* <DEDUP_REMOVED lines=14> */
[----:B------:R-:W-:Y:S01]  /*2080*/  FMUL.FTZ R198, R182, R193 ;  /* 0x000000c1b6c67220 */ /* 0x000fe20000410000 */
[----:B------:R-:W0:Y:S01]  /*2090*/  F2F.F16.F32 R71, R65 ;  /* 0x0000004100477304 */ /* 0x000e220000200800 */
[-CC-:B------:R-:W-:Y:S02]  /*20a0*/  FFMA.FTZ R170, R170, R2.reuse, R3.reuse ;  /* 0x00000002aaaa7223 */ /* 0x180fe40000010003 */
[----:B------:R-:W-:Y:S02]  /*20b0*/  FFMA.FTZ R169, R169, R2, R3 ;  /* 0x00000002a9a97223 */ /* 0x000fe40000010003 */
[C---:B------:R-:W-:Y:S02]  /*20c0*/  FMUL.FTZ R84, R182.reuse, R191 ;  /* 0x000000bfb6547220 */ /* 0x040fe40000410000 */
[----:B------:R-:W-:Y:S01]  /*20d0*/  FMUL.FTZ R192, R182, R189 ;  /* 0x000000bdb6c07220 */ /* 0x000fe20000410000 */
[----:B------:R-:W1:Y:S01]  /*20e0*/  F2F.F16.F32 R73, R67 ;  /* 0x0000004300497304 */ /* 0x000e620000200800 */
        /* <DEDUP_REMOVED lines=21> */
[----:B------:R-:W-:Y:S02]  /*2240*/  FADD.FTZ R165, R165, -R170 ;  /* 0x800000aaa5a57221 */ /* 0x000fe40000010000 */
[----:B------:R-:W-:Y:S01]  /*2250*/  FADD.FTZ R169, R162, -R169 ;  /* 0x800000a9a2a97221 */ /* 0x000fe20000010000 */
[----:B------:R-:W-:Y:S01]  /*2260*/  F2F.F16.F32 R196, R198 ;  /* 0x000000c600c47304 */ /* 0x000fe20000200800 */
[----:B------:R-:W-:-:S02]  /*2270*/  @P2 FADD.FTZ R84, R39, R84 ;  /* 0x0000005427542221 */ /* 0x000fc40000010000 */
[----:B------:R-:W-:Y:S02]  /*2280*/  @P2 FADD.FTZ R192, R41, R192 ;  /* 0x000000c029c02221 */ /* 0x000fe40000010000 */
[C---:B------:R-:W-:Y:S02]  /*2290*/  FMUL.FTZ R170, R182.reuse, R163 ;  /* 0x000000a3b6aa7220 */ /* 0x040fe40000410000 */
[C---:B------:R-:W-:Y:S01]  /*22a0*/  FMUL.FTZ R201, R182.reuse, R197 ;  /* 0x000000c5b6c97220 */ /* 0x040fe20000410000 */
[----:B------:R-:W0:Y:S01]  /*22b0*/  F2F.F16.F32 R194, R84 ;  /* 0x0000005400c27304 */ /* 0x000e220000200800 */
[----:B------:R-:W-:Y:S02]  /*22c0*/  FMUL.FTZ R193, R182, R179 ;  /* 0x000000b3b6c17220 */ /* 0x000fe40000410000 */
[----:B------:R-:W-:Y:S02]  /*22d0*/  FADD.FTZ R175, R175, -R184 ;  /* 0x800000b8afaf7221 */ /* 0x000fe40000010000 */
[----:B------:R-:W-:-:S02]  /*22e0*/  @P2 FADD.FTZ R190, R43, R190 ;  /* 0x000000be2bbe2221 */ /* 0x000fc40000010000 */
[----:B------:R-:W-:Y:S01]  /*22f0*/  FADD.FTZ R161, R161, -R64 ;  /* 0x80000040a1a17221 */ /* 0x000fe20000010000 */
[----:B------:R-:W-:Y:S01]  /*2300*/  F2F.F16.F32 R188, R192 ;  /* 0x000000c000bc7304 */ /* 0x000fe20000200800 */
[C---:B------:R-:W-:Y:S01]  /*2310*/  FMUL.FTZ R163, R182.reuse, R69 ;  /* 0x00000045b6a37220 */ /* 0x040fe20000410000 */
[----:B------:R-:W-:Y:S01]  /*2320*/  SEL R64, R65, R60, P0 ;  /* 0x0000003c41407207 */ /* 0x000fe20000000000 */
[----:B------:R-:W-:Y:S01]  /*2330*/  FMUL.FTZ R195, R182, R187 ;  /* 0x000000bbb6c37220 */ /* 0x000fe20000410000 */
[----:B------:R-:W-:Y:S01]  /*2340*/  SEL R65, R66, R61, P0 ;  /* 0x0000003d42417207 */ /* 0x000fe20000000000 */
[----:B------:R-:W-:Y:S01]  /*2350*/  FMUL.FTZ R186, R182, R177 ;  /* 0x000000b1b6ba7220 */ /* 0x000fe20000410000 */
[----:B------:R-:W-:Y:S01]  /*2360*/  SEL R66, R67, R62, P0 ;  /* 0x0000003e43427207 */ /* 0x000fe20000000000 */
[----:B------:R-:W-:Y:S01]  /*2370*/  FADD.FTZ R89, R89, -R166 ;  /* 0x800000a659597221 */ /* 0x000fe20000010000 */
[----:B------:R-:W1:Y:S01]  /*2380*/  F2F.F16.F32 R187, R190 ;  /* 0x000000be00bb7304 */ /* 0x000e620000200800 */
[----:B------:R-:W-:Y:S01]  /*2390*/  FADD.FTZ R81, R81, -R160 ;  /* 0x800000a051517221 */ /* 0x000fe20000010000 */
[----:B------:R-:W-:Y:S01]  /*23a0*/  SEL R67, R72, R63, P0 ;  /* 0x0000003f48437207 */ /* 0x000fe20000000000 */
[----:B------:R-:W-:Y:S01]  /*23b0*/  FADD.FTZ R87, R90, -R87 ;  /* 0x800000575a577221 */ /* 0x000fe20000010000 */
[----:B------:R-:W-:Y:S01]  /*23c0*/  SHF.L.U32 R72, R70, 0x10, RZ ;  /* 0x0000001046487819 */ /* 0x000fe200000006ff */
[----:B------:R-:W-:Y:S01]  /*23d0*/  FADD.FTZ R83, R83, -R88 ;  /* 0x8000005853537221 */ /* 0x000fe20000010000 */
[----:B0-----:R-:W-:Y:S01]  /*23e0*/  SHF.L.U32 R80, R194, 0x10, RZ ;  /* 0x00000010c2507819 */ /* 0x001fe200000006ff */
[----:B------:R-:W-:-:S02]  /*23f0*/  FADD.FTZ R69, R91, -R180 ;  /* 0x800000b45b457221 */ /* 0x000fc40000010000 */
[----:B------:R-:W-:Y:S02]  /*2400*/  FADD.FTZ R75, R176, -R75 ;  /* 0x8000004bb04b7221 */ /* 0x000fe40000010000 */
[----:B------:R-:W-:Y:S01]  /*2410*/  FADD.FTZ R173, R173, -R2 ;  /* 0x80000002adad7221 */ /* 0x000fe20000010000 */
[C---:B------:R-:W-:Y:S01]  /*2420*/  @P1 LEA R2, P6, R159.reuse, c[0x0][0x258], 0x4 ;  /* 0x000096009f021a11 */ /* 0x040fe200078c20ff */
[C---:B------:R-:W-:Y:S02]  /*2430*/  FMUL.FTZ R184, R182.reuse, R167 ;  /* 0x000000a7b6b87220 */ /* 0x040fe40000410000 */
[----:B------:R-:W-:Y:S01]  /*2440*/  FMUL.FTZ R172, R182, R169 ;  /* 0x000000a9b6ac7220 */ /* 0x000fe20000410000 */
[----:B------:R-:W-:Y:S01]  /*2450*/  @P1 LEA.HI.X R3, R159, c[0x0][0x25c], RZ, 0x4, P6 ;  /* 0x000097009f031a11 */ /* 0x000fe200030f24ff */
[----:B------:R-:W-:Y:S01]  /*2460*/  @P2 FADD.FTZ R199, R38, R199 ;  /* 0x000000c726c72221 */ /* 0x000fe20000010000 */
[----:B-1----:R-:W-:Y:S01]  /*2470*/  SHF.L.U32 R78, R187, 0x10, RZ ;  /* 0x00000010bb4e7819 */ /* 0x002fe200000006ff */
[----:B------:R-:W-:-:S02]  /*2480*/  @P2 FADD.FTZ R201, R36, R201 ;  /* 0x000000c924c92221 */ /* 0x000fc40000010000 */
[----:B------:R-:W-:Y:S01]  /*2490*/  @P2 FADD.FTZ R193, R42, R193 ;  /* 0x000000c12ac12221 */ /* 0x000fe20000010000 */
[----:B------:R-:W-:Y:S01]  /*24a0*/  F2F.F16.F32 R197, R199 ;  /* 0x000000c700c57304 */ /* 0x000fe20000200800 */
[C---:B------:R-:W-:Y:S01]  /*24b0*/  FMUL.FTZ R185, R182.reuse, R175 ;  /* 0x000000afb6b97220 */ /* 0x040fe20000410000 */
[----:B------:R0:W-:Y:S01]  /*24c0*/  @P1 STG.E.128 [R2.64], R64 ;  /* 0x0000004002001986 */ /* 0x0001e2000c101d04 */
[----:B------:R-:W-:Y:S02]  /*24d0*/  FMUL.FTZ R91, R182, R161 ;  /* 0x000000a1b65b7220 */ /* 0x000fe40000410000 */
[----:B------:R-:W-:Y:S02]  /*24e0*/  @P2 FADD.FTZ R195, R40, R195 ;  /* 0x000000c328c32221 */ /* 0x000fe40000010000 */
[----:B------:R-:W-:Y:S01]  /*24f0*/  @P2 FADD.FTZ R186, R45, R186 ;  /* 0x000000ba2dba2221 */ /* 0x000fe20000010000 */
[----:B------:R-:W-:Y:S01]  /*2500*/  F2F.F16.F32 R85, R201 ;  /* 0x000000c900557304 */ /* 0x000fe20000200800 */
[----:B------:R-:W-:-:S02]  /*2510*/  FMUL.FTZ R175, R182, R165 ;  /* 0x000000a5b6af7220 */ /* 0x000fc40000410000 */
[C---:B------:R-:W-:Y:S02]  /*2520*/  FMUL.FTZ R171, R182.reuse, R89 ;  /* 0x00000059b6ab7220 */ /* 0x040fe40000410000 */
[C---:B------:R-:W-:Y:S02]  /*2530*/  FMUL.FTZ R169, R182.reuse, R81 ;  /* 0x00000051b6a97220 */ /* 0x040fe40000410000 */
[C---:B------:R-:W-:Y:S01]  /*2540*/  FMUL.FTZ R164, R182.reuse, R87 ;  /* 0x00000057b6a47220 */ /* 0x040fe20000410000 */
[----:B------:R-:W-:Y:S01]  /*2550*/  F2F.F16.F32 R191, R193 ;  /* 0x000000c100bf7304 */ /* 0x000fe20000200800 */
[C---:B------:R-:W-:Y:S02]  /*2560*/  FMUL.FTZ R160, R182.reuse, R83 ;  /* 0x00000053b6a07220 */ /* 0x040fe40000410000 */
[C---:B------:R-:W-:Y:S02]  /*2570*/  FMUL.FTZ R88, R182.reuse, R69 ;  /* 0x00000045b6587220 */ /* 0x040fe40000410000 */
[----:B------:R-:W-:-:S02]  /*2580*/  FMUL.FTZ R161, R182, R75 ;  /* 0x0000004bb6a17220 */ /* 0x000fc40000410000 */
[----:B------:R-:W-:Y:S01]  /*2590*/  FMUL.FTZ R162, R182, R173 ;  /* 0x000000adb6a27220 */ /* 0x000fe20000410000 */
[----:B------:R-:W-:Y:S01]  /*25a0*/  SHF.L.U32 R182, R159, 0x3, RZ ;  /* 0x000000039fb67819 */ /* 0x000fe200000006ff */
[----:B------:R-:W-:Y:S01]  /*25b0*/  @P2 FADD.FTZ R184, R47, R184 ;  /* 0x000000b82fb82221 */ /* 0x000fe20000010000 */
[----:B------:R-:W-:Y:S01]  /*25c0*/  F2F.F16.F32 R189, R195 ;  /* 0x000000c300bd7304 */ /* 0x000fe20000200800 */
[----:B------:R-:W-:Y:S02]  /*25d0*/  @P2 FADD.FTZ R172, R49, R172 ;  /* 0x000000ac31ac2221 */ /* 0x000fe40000010000 */
[----:B------:R-:W-:Y:S02]  /*25e0*/  @P2 FADD.FTZ R170, R51, R170 ;  /* 0x000000aa33aa2221 */ /* 0x000fe40000010000 */
[----:B------:R-:W-:Y:S02]  /*25f0*/  @P2 FADD.FTZ R185, R44, R185 ;  /* 0x000000b92cb92221 */ /* 0x000fe40000010000 */
[----:B------:R-:W-:Y:S01]  /*2600*/  @P2 FADD.FTZ R183, R46, R183 ;  /* 0x000000b72eb72221 */ /* 0x000fe20000010000 */
[----:B------:R-:W-:Y:S01]  /*2610*/  F2F.F16.F32 R178, R186 ;  /* 0x000000ba00b27304 */ /* 0x000fe20000200800 */
[----:B------:R-:W-:-:S02]  /*2620*/  @P2 FADD.FTZ R175, R48, R175 ;  /* 0x000000af30af2221 */ /* 0x000fc40000010000 */
[----:B------:R-:W-:Y:S02]  /*2630*/  @P2 FADD.FTZ R171, R50, R171 ;  /* 0x000000ab32ab2221 */ /* 0x000fe40000010000 */
[----:B------:R-:W-:Y:S02]  /*2640*/  @P2 FADD.FTZ R169, R52, R169 ;  /* 0x000000a934a92221 */ /* 0x000fe40000010000 */
[----:B------:R-:W-:Y:S01]  /*2650*/  @P2 FADD.FTZ R164, R53, R164 ;  /* 0x000000a435a42221 */ /* 0x000fe20000010000 */
[----:B------:R-:W1:Y:S01]  /*2660*/  F2F.F16.F32 R174, R184 ;  /* 0x000000b800ae7304 */ /* 0x000e620000200800 */
[----:B------:R-:W-:Y:S02]  /*2670*/  @P2 FADD.FTZ R163, R54, R163 ;  /* 0x000000a336a32221 */ /* 0x000fe40000010000 */
[----:B------:R-:W-:Y:S02]  /*2680*/  @P2 FADD.FTZ R160, R55, R160 ;  /* 0x000000a037a02221 */ /* 0x000fe40000010000 */
[----:B------:R-:W-:-:S02]  /*2690*/  @P2 FADD.FTZ R91, R56, R91 ;  /* 0x0000005b385b2221 */ /* 0x000fc40000010000 */
        /* <DEDUP_REMOVED lines=34> */
[----:B--2---:R-:W-:-:S07]  /*28c0*/  IMAD.WIDE.U32 R64, R176, 0x10000, RZ ;  /* 0x00010000b0407825 */ /* 0x004fce00078e00ff */
[----:B------:R-:W2:Y:S01]  /*28d0*/  F2F.F16.F32 R89, R163 ;  /* 0x000000a300597304 */ /* 0x000ea20000200800 */
[----:B---3--:R-:W-:-:S07]  /*28e0*/  SHF.L.U32 R72, R90, 0x10, RZ ;  /* 0x000000105a487819 */ /* 0x008fce00000006ff */
        /* <DEDUP_REMOVED lines=23> */
.L_x_2572:
        /* <DEDUP_REMOVED lines=25> */
.L_x_2573:
        /* <DEDUP_REMOVED lines=25> */
.L_x_2574:
        /* <DEDUP_REMOVED lines=25> */
.L_x_2575:
        /* <DEDUP_REMOVED lines=24> */
.L_x_2576:
[----:B0-----:R-:W-:Y:S01]  /*3090*/  SHF.L.U32 R68, R149, 0x3, RZ ;  /* 0x0000000395447819 */ /* 0x001fe200000006ff */
[----:B------:R0:W-:Y:S01]  /*30a0*/  @P1 STG.E.128 [R78.64], R64 ;  /* 0x000000404e001986 */ /* 0x0001e2000c101d04 */
[----:B------:R-:W-:Y:S02]  /*30b0*/  SHF.R.U32.HI R149, RZ, 0x1d, R149 ;  /* 0x0000001dff957819 */ /* 0x000fe40000011695 */
[----:B------:R-:W-:Y:S02]  /*30c0*/  IADD3 R2, P6, R68, c[0x0][0x248], RZ ;  /* 0x0000920044027a10 */ /* 0x000fe40007fde0ff */
[----:B------:R-:W-:Y:S02]  /*30d0*/  SHF.L.U32 R70, R150, 0x3, RZ ;  /* 0x0000000396467819 */ /* 0x000fe400000006ff */
[----:B------:R-:W-:Y:S02]  /*30e0*/  IADD3.X R3, R149, c[0x0][0x24c], RZ, P6, !PT ;  /* 0x0000930095037a10 */ /* 0x000fe400037fe4ff */
[----:B------:R-:W-:-:S02]  /*30f0*/  SHF.R.U32.HI R76, RZ, 0x1d, R150 ;  /* 0x0000001dff4c7819 */ /* 0x000fc40000011696 */
[----:B------:R-:W-:Y:S01]  /*3100*/  @P3 PRMT R154, R87, 0x7610, R154 ;  /* 0x00007610579a3816 */ /* 0x000fe2000000009a */
[----:B------:R1:W-:Y:S01]  /*3110*/  STG.E.64 [R2.64], R72 ;  /* 0x0000004802007986 */ /* 0x0003e2000c101b04 */
[----:B------:R-:W-:Y:S02]  /*3120*/  @P3 PRMT R151, R86, 0x7610, R151 ;  /* 0x0000761056973816 */ /* 0x000fe40000000097 */
[----:B------:R-:W-:Y:S02]  /*3130*/  @P3 PRMT R153, R89, 0x7610, R153 ;  /* 0x0000761059993816 */ /* 0x000fe40000000099 */
[----:B------:R-:W-:Y:S02]  /*3140*/  @P3 PRMT R152, R90, 0x7610, R152 ;  /* 0x000076105a983816 */ /* 0x000fe40000000098 */
[----:B0-----:R-:W-:Y:S02]  /*3150*/  IADD3 R66, P2, R70, c[0x0][0x248], RZ ;  /* 0x0000920046427a10 */ /* 0x001fe40007f5e0ff */
        /* <DEDUP_REMOVED lines=16> */
.L_x_2577:
        /* <DEDUP_REMOVED lines=15> */
.L_x_2578:
[----:B------:R-:W-:Y:S01]  /*3350*/  SEL R183, RZ, 0x1, P5 ;  /* 0x00000001ffb77807 */ /* 0x000fe20002800000 */
[----:B01----:R-:W-:Y:S01]  /*3360*/  @P4 CALL.REL.NOINC `(.L_x_2579) ;  /* 0x0000001000004944 */ /* 0x003fe20003c00000 */
[----:B------:R-:W-:Y:S05]  /*3370*/  BRA `(.L_x_2580) ;  /* 0xffffd15000007947 */ /* 0x000fea000383ffff */
.L_x_2579:
[----:B------:R-:W-:Y:S01]  /*3380*/  MOV R4, R147 ;  /* 0x0000009300047202 */ /* 0x000fe20000000f00 */
[----:B------:R-:W-:Y:S01]  /*3390*/  IMAD.MOV.U32 R6, RZ, RZ, R145 ;  /* 0x000000ffff067224 */ /* 0x000fe200078e0091 */
        /* <DEDUP_REMOVED lines=54> */
.L_x_2569:
[----:B------:R-:W0:Y:S01]  /*3700*/  S2UR UR6, SR_CTAID.X ;  /* 0x00000000000679c3 */ /* 0x000e220000002500 */
[----:B------:R-:W-:Y:S01]  /*3710*/  HFMA2.MMA R21, -RZ, RZ, 0, 9.5367431640625e-07 ;  /* 0x00000010ff157435 */ /* 0x000fe200000001ff */
[----:B------:R-:W-:-:S02]  /*3720*/  LOP3.LUT R3, R0, 0xff, RZ, 0xc0, !PT ;  /* 0x000000ff00037812 */ /* 0x000fc400078ec0ff */
        /* <DEDUP_REMOVED lines=20> */
.L_x_2570:
[----:B------:R-:W-:Y:S01]  /*3870*/  HFMA2.MMA R66, -RZ, RZ, 0, 9.5367431640625e-07 ;  /* 0x00000010ff427435 */ /* 0x000fe200000001ff */
[----:B------:R-:W-:-:S02]  /*3880*/  MOV R65, R67 ;  /* 0x0000004300417202 */ /* 0x000fc40000000f00 */
[----:B------:R-:W-:Y:S02]  /*3890*/  MOV R70, 0x1f ;  /* 0x0000001f00467802 */ /* 0x000fe40000000f00 */
[----:B------:R-:W-:Y:S02]  /*38a0*/  MOV R71, 0xffffffff ;  /* 0xffffffff00477802 */ /* 0x000fe40000000f00 */
[----:B------:R-:W-:Y:S02]  /*38b0*/  MOV R2, 0x38d0 ;  /* 0x000038d000027802 */ /* 0x000fe40000000f00 */
[----:B-----5:R-:W-:Y:S05]  /*38c0*/  CALL.REL.NOINC `($__internal_87_$__cuda_sm70_shflsync_down_p) ;  /* 0x0000046000007944 */ /* 0x020fea0003c00000 */
[----:B-1----:R-:W-:Y:S01]  /*38d0*/  MOV R64, R65 ;  /* 0x0000004100407202 */ /* 0x002fe20000000f00 */
[----:B0-----:R-:W-:Y:S05]  /*38e0*/  BRA `(.L_x_2581) ;  /* 0xffffe0d000007947 */ /* 0x001fea000383ffff */
.L_x_2571:
[----:B------:R-:W-:Y:S01]  /*38f0*/  HFMA2.MMA R66, -RZ, RZ, 0, 9.5367431640625e-07 ;  /* 0x00000010ff427435 */ /* 0x000fe200000001ff */
[----:B------:R-:W-:Y:S01]  /*3900*/  MOV R65, R68 ;  /* 0x0000004400417202 */ /* 0x000fe20000000f00 */
[----:B------:R-:W-:Y:S01]  /*3910*/  IMAD.MOV.U32 R70, RZ, RZ, 0x1f ;  /* 0x0000001fff467424 */ /* 0x000fe200078e00ff */
[----:B------:R-:W-:Y:S02]  /*3920*/  MOV R71, 0xffffffff ;  /* 0xffffffff00477802 */ /* 0x000fe40000000f00 */
[----:B------:R-:W-:-:S02]  /*3930*/  MOV R2, 0x3950 ;  /* 0x0000395000027802 */ /* 0x000fc40000000f00 */
[----:B01---5:R-:W-:Y:S05]  /*3940*/  CALL.REL.NOINC `($__internal_87_$__cuda_sm70_shflsync_down_p) ;  /* 0x000003e000007944 */ /* 0x023fea0003c00000 */
[----:B------:R-:W-:Y:S01]  /*3950*/  FADD.FTZ R67, R67, R64 ;  /* 0x0000004043437221 */ /* 0x000fe20000010000 */
[----:B0-----:R-:W-:Y:S01]  /*3960*/  HFMA2.MMA R66, -RZ, RZ, 0, 4.76837158203125e-07 ;  /* 0x00000008ff427435 */ /* 0x001fe200000001ff */
[----:B-1----:R-:W-:Y:S01]  /*3970*/  FADD.FTZ R68, R68, R65 ;  /* 0x0000004144447221 */ /* 0x002fe20000010000 */
[----:B------:R-:W-:-:S02]  /*3980*/  MOV R70, 0x1f ;  /* 0x0000001f00467802 */ /* 0x000fc40000000f00 */
[----:B------:R-:W-:Y:S02]  /*3990*/  MOV R71, 0xffffffff ;  /* 0xffffffff00477802 */ /* 0x000fe40000000f00 */
[----:B------:R-:W-:Y:S02]  /*39a0*/  MOV R65, R67 ;  /* 0x0000004300417202 */ /* 0x000fe40000000f00 */
[----:B------:R-:W-:Y:S02]  /*39b0*/  MOV R2, 0x39d0 ;  /* 0x000039d000027802 */ /* 0x000fe40000000f00 */
[----:B------:R-:W-:Y:S05]  /*39c0*/  CALL.REL.NOINC `($__internal_87_$__cuda_sm70_shflsync_down_p) ;  /* 0x0000036000007944 */ /* 0x000fea0003c00000 */
[----:B0-----:R-:W-:Y:S01]  /*39d0*/  HFMA2.MMA R66, -RZ, RZ, 0, 4.76837158203125e-07 ;  /* 0x00000008ff427435 */ /* 0x001fe200000001ff */
[----:B-1----:R-:W-:Y:S02]  /*39e0*/  MOV R64, R65 ;  /* 0x0000004100407202 */ /* 0x002fe40000000f00 */
[----:B------:R-:W-:Y:S02]  /*39f0*/  MOV R65, R68 ;  /* 0x0000004400417202 */ /* 0x000fe40000000f00 */
[----:B------:R-:W-:Y:S02]  /*3a00*/  MOV R70, 0x1f ;  /* 0x0000001f00467802 */ /* 0x000fe40000000f00 */
[----:B------:R-:W-:-:S02]  /*3a10*/  MOV R71, 0xffffffff ;  /* 0xffffffff00477802 */ /* 0x000fc40000000f00 */
[----:B------:R-:W-:Y:S02]  /*3a20*/  MOV R2, 0x3a40 ;  /* 0x00003a4000027802 */ /* 0x000fe40000000f00 */
[----:B------:R-:W-:Y:S05]  /*3a30*/  CALL.REL.NOINC `($__internal_87_$__cuda_sm70_shflsync_down_p) ;  /* 0x000002f000007944 */ /* 0x000fea0003c00000 */
[----:B------:R-:W-:Y:S01]  /*3a40*/  FADD.FTZ R67, R64, R67 ;  /* 0x0000004340437221 */ /* 0x000fe20000010000 */
[----:B0-----:R-:W-:Y:S01]  /*3a50*/  HFMA2.MMA R66, -RZ, RZ, 0, 2.384185791015625e-07 ;  /* 0x00000004ff427435 */ /* 0x001fe200000001ff */
[----:B-1----:R-:W-:Y:S01]  /*3a60*/  FADD.FTZ R68, R68, R65 ;  /* 0x0000004144447221 */ /* 0x002fe20000010000 */
[----:B------:R-:W-:Y:S02]  /*3a70*/  MOV R70, 0x1f ;  /* 0x0000001f00467802 */ /* 0x000fe40000000f00 */
[----:B------:R-:W-:Y:S02]  /*3a80*/  MOV R71, 0xffffffff ;  /* 0xffffffff00477802 */ /* 0x000fe40000000f00 */
[----:B------:R-:W-:Y:S02]  /*3a90*/  MOV R65, R67 ;  /* 0x0000004300417202 */ /* 0x000fe40000000f00 */
[----:B------:R-:W-:Y:S02]  /*3aa0*/  MOV R2, 0x3ac0 ;  /* 0x00003ac000027802 */ /* 0x000fe40000000f00 */
[----:B------:R-:W-:Y:S05]  /*3ab0*/  CALL.REL.NOINC `($__internal_87_$__cuda_sm70_shflsync_down_p) ;  /* 0x0000027000007944 */ /* 0x000fea0003c00000 */
[----:B0-----:R-:W-:Y:S01]  /*3ac0*/  HFMA2.MMA R66, -RZ, RZ, 0, 2.384185791015625e-07 ;  /* 0x00000004ff427435 */ /* 0x001fe200000001ff */
[----:B-1----:R-:W-:-:S02]  /*3ad0*/  MOV R64, R65 ;  /* 0x0000004100407202 */ /* 0x002fc40000000f00 */
[----:B------:R-:W-:Y:S02]  /*3ae0*/  MOV R65, R68 ;  /* 0x0000004400417202 */ /* 0x000fe40000000f00 */
[----:B------:R-:W-:Y:S02]  /*3af0*/  MOV R70, 0x1f ;  /* 0x0000001f00467802 */ /* 0x000fe40000000f00 */
[----:B------:R-:W-:Y:S02]  /*3b00*/  MOV R71, 0xffffffff ;  /* 0xffffffff00477802 */ /* 0x000fe40000000f00 */
[----:B------:R-:W-:Y:S02]  /*3b10*/  MOV R2, 0x3b30 ;  /* 0x00003b3000027802 */ /* 0x000fe40000000f00 */
[----:B------:R-:W-:Y:S05]  /*3b20*/  CALL.REL.NOINC `($__internal_87_$__cuda_sm70_shflsync_down_p) ;  /* 0x0000020000007944 */ /* 0x000fea0003c00000 */
[----:B------:R-:W-:Y:S01]  /*3b30*/  FADD.FTZ R67, R64, R67 ;  /* 0x0000004340437221 */ /* 0x000fe20000010000 */
[----:B0-----:R-:W-:Y:S01]  /*3b40*/  HFMA2.MMA R70, -RZ, RZ, 0, 1.847743988037109375e-06 ;  /* 0x0000001fff467435 */ /* 0x001fe200000001ff */
[----:B-1----:R-:W-:Y:S01]  /*3b50*/  FADD.FTZ R68, R68, R65 ;  /* 0x0000004144447221 */ /* 0x002fe20000010000 */
[----:B------:R-:W-:Y:S01]  /*3b60*/  MOV R71, 0xffffffff ;  /* 0xffffffff00477802 */ /* 0x000fe20000000f00 */
[----:B------:R-:W-:Y:S01]  /*3b70*/  IMAD.MOV.U32 R66, RZ, RZ, 0x2 ;  /* 0x00000002ff427424 */ /* 0x000fe200078e00ff */
[----:B------:R-:W-:-:S02]  /*3b80*/  MOV R65, R67 ;  /* 0x0000004300417202 */ /* 0x000fc40000000f00 */
[----:B------:R-:W-:Y:S02]  /*3b90*/  MOV R2, 0x3bb0 ;  /* 0x00003bb000027802 */ /* 0x000fe40000000f00 */
[----:B------:R-:W-:Y:S05]  /*3ba0*/  CALL.REL.NOINC `($__internal_87_$__cuda_sm70_shflsync_down_p) ;  /* 0x0000018000007944 */ /* 0x000fea0003c00000 */
[----:B0-----:R-:W-:Y:S01]  /*3bb0*/  HFMA2.MMA R66, -RZ, RZ, 0, 1.1920928955078125e-07 ;  /* 0x00000002ff427435 */ /* 0x001fe200000001ff */
[----:B-1----:R-:W-:Y:S02]  /*3bc0*/  MOV R64, R65 ;  /* 0x0000004100407202 */ /* 0x002fe40000000f00 */
[----:B------:R-:W-:Y:S02]  /*3bd0*/  MOV R65, R68 ;  /* 0x0000004400417202 */ /* 0x000fe40000000f00 */
[----:B------:R-:W-:Y:S02]  /*3be0*/  MOV R70, 0x1f ;  /* 0x0000001f00467802 */ /* 0x000fe40000000f00 */
[----:B------:R-:W-:Y:S02]  /*3bf0*/  MOV R71, 0xffffffff ;  /* 0xffffffff00477802 */ /* 0x000fe40000000f00 */
[----:B------:R-:W-:Y:S02]  /*3c00*/  MOV R2, 0x3c20 ;  /* 0x00003c2000027802 */ /* 0x000fe40000000f00 */
[----:B------:R-:W-:Y:S05]  /*3c10*/  CALL.REL.NOINC `($__internal_87_$__cuda_sm70_shflsync_down_p) ;  /* 0x0000011000007944 */ /* 0x000fea0003c00000 */
[----:B------:R-:W-:Y:S01]  /*3c20*/  FADD.FTZ R67, R64, R67 ;  /* 0x0000004340437221 */ /* 0x000fe20000010000 */
[----:B0-----:R-:W-:Y:S01]  /*3c30*/  HFMA2.MMA R66, -RZ, RZ, 0, 5.9604644775390625e-08 ;  /* 0x00000001ff427435 */ /* 0x001fe200000001ff */
[----:B-1----:R-:W-:Y:S01]  /*3c40*/  FADD.FTZ R69, R68, R65 ;  /* 0x0000004144457221 */ /* 0x002fe20000010000 */
[----:B------:R-:W-:-:S02]  /*3c50*/  MOV R70, 0x1f ;  /* 0x0000001f00467802 */ /* 0x000fc40000000f00 */
[----:B------:R-:W-:Y:S02]  /*3c60*/  MOV R71, 0xffffffff ;  /* 0xffffffff00477802 */ /* 0x000fe40000000f00 */
[----:B------:R-:W-:Y:S02]  /*3c70*/  MOV R65, R67 ;  /* 0x0000004300417202 */ /* 0x000fe40000000f00 */
[----:B------:R-:W-:Y:S02]  /*3c80*/  MOV R2, 0x3ca0 ;  /* 0x00003ca000027802 */ /* 0x000fe40000000f00 */
[----:B------:R-:W-:Y:S05]  /*3c90*/  CALL.REL.NOINC `($__internal_87_$__cuda_sm70_shflsync_down_p) ;  /* 0x0000009000007944 */ /* 0x000fea0003c00000 */
[----:B0-----:R-:W-:Y:S01]  /*3ca0*/  HFMA2.MMA R66, -RZ, RZ, 0, 5.9604644775390625e-08 ;  /* 0x00000001ff427435 */ /* 0x001fe200000001ff */
[----:B-1----:R-:W-:Y:S02]  /*3cb0*/  MOV R68, R65 ;  /* 0x0000004100447202 */ /* 0x002fe40000000f00 */
[----:B------:R-:W-:Y:S02]  /*3cc0*/  MOV R65, R69 ;  /* 0x0000004500417202 */ /* 0x000fe40000000f00 */
[----:B------:R-:W-:Y:S02]  /*3cd0*/  MOV R70, 0x1f ;  /* 0x0000001f00467802 */ /* 0x000fe40000000f00 */
[----:B------:R-:W-:-:S02]  /*3ce0*/  MOV R71, 0xffffffff ;  /* 0xffffffff00477802 */ /* 0x000fc40000000f00 */
[----:B------:R-:W-:Y:S02]  /*3cf0*/  MOV R2, 0x3d10 ;  /* 0x00003d1000027802 */ /* 0x000fe40000000f00 */
[----:B------:R-:W-:Y:S05]  /*3d00*/  CALL.REL.NOINC `($__internal_87_$__cuda_sm70_shflsync_down_p) ;  /* 0x0000002000007944 */ /* 0x000fea0003c00000 */
[----:B-1----:R-:W-:Y:S01]  /*3d10*/  MOV R2, R65 ;  /* 0x0000004100027202 */ /* 0x002fe20000000f00 */
[----:B0-----:R-:W-:Y:S05]  /*3d20*/  BRA `(.L_x_2582) ;  /* 0xffffddb000007947 */ /* 0x001fea000383ffff */
        .weak           $__internal_87_$__cuda_sm70_shflsync_down_p
        .type           $__internal_87_$__cuda_sm70_shflsync_down_p,@function
        .size           $__internal_87_$__cuda_sm70_shflsync_down_p,(.L_x_3449 - $__internal_87_$__cuda_sm70_shflsync_down_p)
$__internal_87_$__cuda_sm70_shflsync_down_p:
[----:B------:R-:W-:Y:S01]  /*3d30*/  HFMA2.MMA R3, -RZ, RZ, 0, 0 ;  /* 0x00000000ff037435 */ /* 0x000fe200000001ff */
[----:B------:R-:W-:Y:S04]  /*3d40*/  WARPSYNC R71 ;  /* 0x0000004700007348 */ /* 0x000fe80003800000 */
[----:B------:R0:W1:Y:S01]  /*3d50*/  SHFL.DOWN PT, R65, R65, R66, R70 ;  /* 0x0800004241417389 */ /* 0x00006200000e0046 */
[----:B------:R-:W-:Y:S05]  /*3d60*/  RET.REL.NODEC R2 `(_ZN10layer_norm31ln_parallel_residual_bwd_kernelINS_13Kernel_traitsIf6__halffS2_fjLj7168ELj1ELj1ELj8ELj8ENS_18Kernel_traits_baseILj7168EfS2_fS2_fjLj256EEEEELb0ELb1ELb1EEEvNS_9BwdParamsE) ;  /* 0xffffc29002007950 */ /* 0x000fea0003c3ffff */
.L_x_2583:
        /* <DEDUP_REMOVED lines=9> */
.L_x_3449:


//--------------------- .text._ZN10layer_norm31ln_parallel_residual_bwd_kernelINS_13Kernel_traitsIf6__halffS2_fjLj7168ELj1ELj1ELj8ELj8ENS_18Kernel_traits_baseILj7168EfS2_fS2_fjLj256EEEEELb1ELb0ELb0EEEvNS_9BwdParamsE --------------------------
	.section	.text._ZN10layer_norm31ln_parallel_residual_bwd_kernelINS_13Kernel_traitsIf6__halffS2_fjLj7168ELj1ELj1ELj8ELj8ENS_18Kernel_traits_baseILj7168EfS2_fS2_fjLj256EEEEELb1ELb0ELb0EEEvNS_9BwdParamsE,"ax",@progbits
	.sectioninfo	@"SHI_REGISTERS=255"
	.align	128
        .global         _ZN10layer_norm31ln_parallel_residual_bwd_kernelINS_13Kernel_traitsIf6__halffS2_fjLj7168ELj1ELj1ELj8ELj8ENS_18Kernel_traits_baseILj7168EfS2_fS2_fjLj256EEEEELb1ELb0ELb0EEEvNS_9BwdParamsE
        .type           _ZN10layer_norm31ln_parallel_residual_bwd_kernelINS_13Kernel_traitsIf6__halffS2_fjLj7168ELj1ELj1ELj8ELj8ENS_18Kernel_traits_baseILj7168EfS2_fS2_fjLj256EEEEELb1ELb0ELb0EEEvNS_9BwdParamsE,@function
        .size           _ZN10layer_norm31ln_parallel_residual_bwd_kernelINS_13Kernel_traitsIf6__halffS2_fjLj7168ELj1ELj1ELj8ELj8ENS_18Kernel_traits_baseILj7168EfS2_fS2_fjLj256EEEEELb1ELb0ELb0EEEvNS_9BwdParamsE,(.L_x_3450 - _ZN10layer_norm31ln_parallel_residual_bwd_kernelINS_13Kernel_traitsIf6__halffS2_fjLj7168ELj1ELj1ELj8ELj8ENS_18Kernel_traits_baseILj7168EfS2_fS2_fjLj256EEEEELb1ELb0ELb0EEEvNS_9BwdParamsE)
        .other          _ZN10layer_norm31ln_parallel_residual_bwd_kernelINS_13Kernel_traitsIf6__halffS2_fjLj7168ELj1ELj1ELj8ELj8ENS_18Kernel_traits_baseILj7168EfS2_fS2_fjLj256EEEEELb1ELb0ELb0EEEvNS_9BwdParamsE,@"STO_CUDA_ENTRY STV_DEFAULT"
_ZN10layer_norm31ln_parallel_residual_bwd_kernelINS_13Kernel_traitsIf6__halffS2_fjLj7168ELj1ELj1ELj8ELj8ENS_18Kernel_traits_baseILj7168EfS2_fS2_fjLj256EEEEELb1ELb0ELb0EEEvNS_9BwdParamsE:
.text._ZN10layer_norm31ln_parallel_residual_bwd_kernelINS_13Kernel_traitsIf6__halffS2_fjLj7168ELj1ELj1ELj8ELj8ENS_18Kernel_traits_baseILj7168EfS2_fS2_fjLj256EEEEELb1ELb0ELb0EEEvNS_9BwdParamsE:
[----:B------:R-:W-:-:S04]  /*0000*/  MOV R1, c[0x0][0x28] ;  /* 0x00000a0000017a02 */ /* 0x000fc80000000f00 */
        /* <DEDUP_REMOVED lines=33> */
[C---:B------:R-:W-:Y:S02]  /*0220*/  ISETP.GE.U32.AND P4, PT, R5.reuse, 0x300, PT ;  /* 0x000003000500780c */ /* 0x040fe40003f86070 */
[----:B------:R-:W-:Y:S02]  /*0230*/  @P6 LOP3.LUT R0, R0, 0x100, RZ, 0xfc, !PT ;  /* 0x0000010000006812 */ /* 0x000fe400078efcff */
[----:B------:R-:W-:-:S07]  /*0240*/  ISETP.GE.U32.AND P0, PT, R5, 0x400, PT ;  /* 0x000004000500780c */ /* 0x000fce0003f06070 */
[----:B------:R-:W-:Y:S02]  /*0250*/  @P5 IMAD.MOV.U32 R11, RZ, RZ, 0x10 ;  /* 0x00000010ff0b5424 */ /* 0x000fe400078e00ff */
[----:B------:R-:W-:Y:S02]  /*0260*/  @P4 MOV R15, 0x10 ;  /* 0x00000010000f4802 */ /* 0x000fe40000000f00 */
[CC--:B------:R-:W-:Y:S01]  /*0270*/  @P5 IMAD.WIDE.U32 R8, R0.reuse, R11.reuse, c[0x0][0x1b0] ;  /* 0x00006c0000085625 */ /* 0x0c0fe200078e000b */
[----:B------:R-:W-:Y:S01]  /*0280*/  ISETP.GE.U32.AND P1, PT, R5, 0x500, PT ;  /* 0x000005000500780c */ /* 0x000fe20003f26070 */
[----:B----4-:R1:W4:Y:S02]  /*0290*/  @P6 LDG.E.128 R56, [R2.64] ;  /* 0x0000000402386981 */ /* 0x010324000c1e1d00 */
[C---:B------:R-:W-:Y:S01]  /*02a0*/  @P5 IMAD.WIDE.U32 R10, R0.reuse, R11, c[0x0][0x1b8] ;  /* 0x00006e00000a5625 */ /* 0x040fe200078e000b */
[----:B------:R-:W-:-:S05]  /*02b0*/  @P5 IADD3 R0, R0, 0x100, RZ ;  /* 0x0000010000005810 */ /* 0x000fca0007ffe0ff */
[----:B------:R-:W-:-:S04]  /*02c0*/  @P4 IMAD.WIDE.U32 R12, R0, R15, c[0x0][0x1b0] ;  /* 0x00006c00000c4625 */ /* 0x000fc800078e000f */
[C---:B------:R-:W-:Y:S01]  /*02d0*/  @P4 IMAD.WIDE.U32 R14, R0.reuse, R15, c[0x0][0x1b8] ;  /* 0x00006e00000e4625 */ /* 0x040fe200078e000f */
[----:B---3--:R-:W3:Y:S01]  /*02e0*/  @P4 LDG.E.128 R28, [R12.64] ;  /* 0x000000040c1c4981 */ /* 0x008ee2000c1e1d00 */
[----:B------:R-:W-:Y:S02]  /*02f0*/  @P4 IADD3 R0, R0, 0x100, RZ ;  /* 0x0000010000004810 */ /* 0x000fe40007ffe0ff */
[----:B------:R-:W-:Y:S01]  /*0300*/  @P0 IMAD.MOV.U32 R19, RZ, RZ, 0x10 ;  /* 0x00000010ff130424 */ /* 0x000fe200078e00ff */
[----:B------:R-:W-:Y:S01]  /*0310*/  @P1 MOV R23, 0x10 ;  /* 0x0000001000171802 */ /* 0x000fe20000000f00 */
[----:B------:R-:W4:Y:S02]  /*0320*/  @P5 LDG.E.128 R52, [R8.64] ;  /* 0x0000000408345981 */ /* 0x000f24000c1e1d00 */
[----:B------:R-:W-:-:S04]  /*0330*/  @P0 IMAD.WIDE.U32 R16, R0, R19, c[0x0][0x1b0] ;  /* 0x00006c0000100625 */ /* 0x000fc800078e0013 */
[C---:B------:R-:W-:Y:S01]  /*0340*/  @P0 IMAD.WIDE.U32 R18, R0.reuse, R19, c[0x0][0x1b8] ;  /* 0x00006e0000120625 */ /* 0x040fe200078e0013 */
[----:B------:R-:W-:Y:S01]  /*0350*/  @P0 IADD3 R0, R0, 0x100, RZ ;  /* 0x0000010000000810 */ /* 0x000fe20007ffe0ff */
[----:B------:R-:W4:Y:S01]  /*0360*/  @P5 LDG.E.128 R48, [R10.64] ;  /* 0x000000040a305981 */ /* 0x000f22000c1e1d00 */
[----:B------:R-:W-:-:S03]  /*0370*/  ISETP.GE.U32.AND P2, PT, R5, 0x600, PT ;  /* 0x000006000500780c */ /* 0x000fc60003f46070 */
[----:B------:R-:W-:-:S05]  /*0380*/  @P1 IMAD.WIDE.U32 R20, R0, R23, c[0x0][0x1b0] ;  /* 0x00006c0000141625 */ /* 0x000fca00078e0017 */
[----:B------:R-:W4:Y:S01]  /*0390*/  @P1 LDG.E.128 R32, [R20.64] ;  /* 0x0000000414201981 */ /* 0x000f22000c1e1d00 */
[C---:B------:R-:W-:Y:S01]  /*03a0*/  @P1 IMAD.WIDE.U32 R22, R0.reuse, R23, c[0x0][0x1b8] ;  /* 0x00006e0000161625 */ /* 0x040fe200078e0017 */
[----:B------:R-:W-:Y:S02]  /*03b0*/  @P1 IADD3 R0, R0, 0x100, RZ ;  /* 0x0000010000001810 */ /* 0x000fe40007ffe0ff */
[----:B------:R-:W4:Y:S04]  /*03c0*/  @P0 LDG.E.128 R40, [R16.64] ;  /* 0x0000000410280981 */ /* 0x000f28000c1e1d00 */
[----:B------:R-:W4:Y:S04]  /*03d0*/  @P4 LDG.E.128 R44, [R14.64] ;  /* 0x000000040e2c4981 */ /* 0x000f28000c1e1d00 */
[----:B------:R0:W5:Y:S04]  /*03e0*/  @P1 LDG.E.128 R224, [R22.64] ;  /* 0x0000000416e01981 */ /* 0x000168000c1e1d00 */
[----:B------:R-:W4:Y:S04]  /*03f0*/  @P0 LDG.E.128 R36, [R18.64] ;  /* 0x0000000412240981 */ /* 0x000f28000c1e1d00 */
[----:B--2---:R-:W-:Y:S04]  /*0400*/  @P6 STL.64 [R1+0x80], R24 ;  /* 0x0000801801006387 */ /* 0x004fe80000100a00 */
[----:B------:R2:W-:Y:S02]  /*0410*/  @P6 STL.64 [R1+0x88], R26 ;  /* 0x0000881a01006387 */ /* 0x0005e40000100a00 */
[----:B--2---:R-:W-:-:S04]  /*0420*/  @P2 IMAD.MOV.U32 R27, RZ, RZ, 0x10 ;  /* 0x00000010ff1b2424 */ /* 0x004fc800078e00ff */
[----:B------:R-:W-:-:S04]  /*0430*/  @P2 IMAD.WIDE.U32 R24, R0, R27, c[0x0][0x1b0] ;  /* 0x00006c0000182625 */ /* 0x000fc800078e001b */
[C---:B------:R-:W-:Y:S01]  /*0440*/  @P2 IMAD.WIDE.U32 R26, R0.reuse, R27, c[0x0][0x1b8] ;  /* 0x00006e00001a2625 */ /* 0x040fe200078e001b */
[----:B------:R0:W5:Y:S04]  /*0450*/  @P2 LDG.E.128 R220, [R24.64] ;  /* 0x0000000418dc2981 */ /* 0x000168000c1e1d00 */
[----:B------:R0:W5:Y:S01]  /*0460*/  @P2 LDG.E.128 R216, [R26.64] ;  /* 0x000000041ad82981 */ /* 0x000162000c1e1d00 */
[----:B------:R-:W-:Y:S01]  /*0470*/  ISETP.GE.U32.AND P3, PT, R5, 0x700, PT ;  /* 0x000007000500780c */ /* 0x000fe20003f66070 */
[----:B------:R-:W2:Y:S01]  /*0480*/  S2UR UR6, SR_CTAID.X ;  /* 0x00000000000679c3 */ /* 0x000ea20000002500 */
[----:B------:R-:W-:Y:S01]  /*0490*/  @P2 IADD3 R0, R0, 0x100, RZ ;  /* 0x0000010000002810 */ /* 0x000fe20007ffe0ff */
[----:B---3--:R3:W-:Y:S10]  /*04a0*/  @P4 STL.64 [R1+0x50], R28 ;  /* 0x0000501c01004387 */ /* 0x0087f40000100a00 */
[----:B---3--:R-:W-:-:S05]  /*04b0*/  @P3 MOV R29, 0x10 ;  /* 0x00000010001d3802 */ /* 0x008fca0000000f00 */
[----:B-1----:R-:W-:-:S04]  /*04c0*/  @P3 IMAD.WIDE.U32 R2, R0, R29, c[0x0][0x1b0] ;  /* 0x00006c0000023625 */ /* 0x002fc800078e001d */
[----:B------:R-:W-:Y:S01]  /*04d0*/  @P3 IMAD.WIDE.U32 R6, R0, R29, c[0x0][0x1b8] ;  /* 0x00006e0000063625 */ /* 0x000fe200078e001d */
[----:B------:R2:W5:Y:S04]  /*04e0*/  @P3 LDG.E.128 R212, [R2.64] ;  /* 0x0000000402d43981 */ /* 0x000568000c1e1d00 */
[----:B------:R0:W5:Y:S01]  /*04f0*/  @P3 LDG.E.128 R208, [R6.64] ;  /* 0x0000000406d03981 */ /* 0x000162000c1e1d00 */
[----:B--2---:R-:W-:-:S03]  /*0500*/  LEA.HI R2, R132, UR6, RZ, 0x18 ;  /* 0x0000000684027c11 */ /* 0x004fc6000f8fc0ff */
[----:B------:R1:W-:Y:S01]  /*0510*/  @P4 STL.64 [R1+0x58], R30 ;  /* 0x0000581e01004387 */ /* 0x0003e20000100a00 */
[----:B------:R-:W-:-:S03]  /*0520*/  ISETP.GE.AND P3, PT, R2, c[0x0][0x164], PT ;  /* 0x0000590002007a0c */ /* 0x000fc60003f66270 */
        /* <DEDUP_REMOVED lines=8> */
[----:B------:R4:W-:Y:S04]  /*05b0*/  @P0 STL.64 [R1+0x30], R40 ;  /* 0x0000302801000387 */ /* 0x0009e80000100a00 */
[----:B------:R0:W-:Y:S04]  /*05c0*/  @P0 STL.64 [R1+0x38], R42 ;  /* 0x0000382a01000387 */ /* 0x0001e80000100a00 */
[----:B------:R0:W-:Y:S01]  /*05d0*/  @P4 STL.64 [R1+0x40], R44 ;  /* 0x0000402c01004387 */ /* 0x0001e20000100a00 */
[----:B------:R-:W-:-:S03]  /*05e0*/  CS2R R28, SRZ ;  /* 0x00000000001c7805 */ /* 0x000fc6000001ff00 */
[----:B------:R0:W-:Y:S01]  /*05f0*/  @P4 STL.64 [R1+0x48], R46 ;  /* 0x0000482e01004387 */ /* 0x0001e20000100a00 */
[----:B-1----:R-:W-:Y:S01]  /*0600*/  CS2R R30, SRZ ;  /* 0x00000000001e7805 */ /* 0x002fe2000001ff00 */
[----:B--2---:R-:W-:Y:S02]  /*0610*/  CS2R R32, SRZ ;  /* 0x0000000000207805 */ /* 0x004fe4000001ff00 */
[----:B------:R1:W-:Y:S01]  /*0620*/  @P0 STL.64 [R1+0x20], R36 ;  /* 0x0000202401000387 */ /* 0x0003e20000100a00 */
[----:B---3--:R-:W-:Y:S01]  /*0630*/  CS2R R34, SRZ ;  /* 0x0000000000227805 */ /* 0x008fe2000001ff00 */
[----:B------:R-:W-:Y:S01]  /*0640*/  CS2R R64, SRZ ;  /* 0x0000000000407805 */ /* 0x000fe2000001ff00 */
[----:B------:R-:W-:Y:S01]  /*0650*/  CS2R R66, SRZ ;  /* 0x0000000000427805 */ /* 0x000fe2000001ff00 */
[----:B------:R2:W-:Y:S01]  /*0660*/  @P0 STL.64 [R1+0x28], R38 ;  /* 0x0000282601000387 */ /* 0x0005e20000100a00 */
[----:B----4-:R-:W-:Y:S01]  /*0670*/  CS2R R40, SRZ ;  /* 0x0000000000287805 */ /* 0x010fe2000001ff00 */
        /* <DEDUP_REMOVED lines=50> */
[----:B------:R-:W-:Y:S01]  /*09a0*/  IMAD.MOV.U32 R0, RZ, RZ, 0x1 ;  /* 0x00000001ff007424 */ /* 0x000fe200078e00ff */
[----:B------:R-:W-:-:S04]  /*09b0*/  HFMA2.MMA R29, -RZ, RZ, 0, 0 ;  /* 0x00000000ff1d7435 */ /* 0x000fc800000001ff */
[----:B------:R0:W-:Y:S04]  /*09c0*/  STL.S16 [R1+0x8], R0 ;  /* 0x0000080001007387 */ /* 0x0001e80000100600 */
.L_x_2621:
[----:B------:R-:W-:-:S04]  /*09d0*/  IMAD.MOV.U32 R172, RZ, RZ, 0x4 ;  /* 0x00000004ffac7424 */ /* 0x000fc800078e00ff */
[CC--:B------:R-:W-:Y:S01]  /*09e0*/  IMAD.WIDE R174, R2.reuse, R172.reuse, c[0x0][0x1a0] ;  /* 0x0000680002ae7625 */ /* 0x0c0fe200078e02ac */
[----:B------:R-:W1:Y:S03]  /*09f0*/  S2R R199, SR_TID.X ;  /* 0x0000000000c77919 */ /* 0x000e660000002100 */
[C---:B------:R-:W-:Y:S01]  /*0a00*/  IMAD.WIDE R172, R2.reuse, R172, c[0x0][0x1a8] ;  /* 0x00006a0002ac7625 */ /* 0x040fe200078e02ac */
[----:B-----5:R2:W5:Y:S03]  /*0a10*/  LDG.E R200, [R174.64] ;  /* 0x00000004aec87981 */ /* 0x020566000c1e1900 */
[----:B------:R-:W-:Y:S01]  /*0a20*/  IMAD R4, R2, c[0x0][0x168], RZ ;  /* 0x00005a0002047a24 */ /* 0x000fe200078e02ff */
[----:B------:R-:W-:Y:S01]  /*0a30*/  LOP3.LUT P3, RZ, R5, 0xffffff00, RZ, 0xc0, !PT ;  /* 0xffffff0005ff7812 */ /* 0x000fe2000786c0ff */
[----:B------:R3:W5:Y:S01]  /*0a40*/  LDG.E R3, [R172.64] ;  /* 0x00000004ac037981 */ /* 0x000762000c1e1900 */
[----:B------:R-:W-:Y:S01]  /*0a50*/  BSSY B0, `(.L_x_2585) ;  /* 0x0000065000007945 */ /* 0x000fe20003800000 */
[----:B------:R-:W-:Y:S01]  /*0a60*/  IMAD.MOV.U32 R201, RZ, RZ, RZ ;  /* 0x000000ffffc97224 */ /* 0x000fe200078e00ff */
[----:B---3--:R-:W-:-:S04]  /*0a70*/  SHF.R.S32.HI R172, RZ, 0x1f, R4 ;  /* 0x0000001fffac7819 */ /* 0x008fc80000011404 */
[----:B------:R-:W-:Y:S02]  /*0a80*/  LEA.HI R4, R172, R4, RZ, 0x2 ;  /* 0x00000004ac047211 */ /* 0x000fe400078f10ff */
[----:B-1----:R-:W-:Y:S02]  /*0a90*/  LOP3.LUT R172, R199, 0xff, RZ, 0xc0, !PT ;  /* 0x000000ffc7ac7812 */ /* 0x002fe400078ec0ff */
[----:B------:R-:W-:Y:S02]  /*0aa0*/  MOV R199, RZ ;  /* 0x000000ff00c77202 */ /* 0x000fe40000000f00 */
[----:B------:R-:W-:-:S04]  /*0ab0*/  LEA.HI.SX32 R4, R4, R172, 0x1e ;  /* 0x000000ac04047211 */ /* 0x000fc800078ff2ff */
[----:B------:R-:W-:Y:S01]  /*0ac0*/  MOV R206, R4 ;  /* 0x0000000400ce7202 */ /* 0x000fe20000000f00 */
[----:B------:R-:W-:Y:S05]  /*0ad0*/  @!P3 BRA `(.L_x_2586) ;  /* 0x000005c00000b947 */ /* 0x000fea0003800000 */
[----:B--2---:R-:W-:Y:S01]  /*0ae0*/  ISETP.NE.U32.AND P3, PT, RZ, c[0x0][0x250], PT ;  /* 0x00009400ff007a0c */ /* 0x004fe20003f65070 */
        /* <DEDUP_REMOVED lines=18> */
[----:B------:R-:W-:Y:S01]  /*0c10*/  IADD3.X R203, R8, c[0x0][0x194], RZ, P3, !PT ;  /* 0x0000650008cb7a10 */ /* 0x000fe20001ffe4ff */
[----:B------:R-:W-:Y:S01]  /*0c20*/  HFMA2.MMA R8, -RZ, RZ, 0, 4.76837158203125e-07 ;  /* 0x00000008ff087435 */ /* 0x000fe200000001ff */
[----:B------:R-:W-:-:S04]  /*0c30*/  LEA R24, P3, R4, c[0x0][0x188], 0x4 ;  /* 0x0000620004187a11 */ /* 0x000fc800078620ff */
[----:B------:R-:W-:Y:S02]  /*0c40*/  LEA.HI.X R25, R4, c[0x0][0x18c], RZ, 0x4, P3 ;  /* 0x0000630004197a11 */ /* 0x000fe400018f24ff */
[----:B-1----:R-:W-:-:S03]  /*0c50*/  ISETP.NE.AND P3, PT, R204, RZ, PT ;  /* 0x000000ffcc00720c */ /* 0x002fc60003f65270 */
[CC--:B0-----:R-:W-:Y:S01]  /*0c60*/  IMAD.WIDE.U32 R22, R4.reuse, R8.reuse, c[0x0][0x208] ;  /* 0x0000820004167625 */ /* 0x0c1fe200078e0008 */
[----:B------:R0:W2:Y:S05]  /*0c70*/  LDG.E.128 R172, [R24.64] ;  /* 0x0000000418ac7981 */ /* 0x0000aa000c1e1d00 */
[----:B------:R-:W3:Y:S01]  /*0c80*/  LDG.E.64 R22, [R22.64] ;  /* 0x0000000416167981 */ /* 0x000ee2000c1e1b00 */
[----:B0-----:R-:W-:Y:S01]  /*0c90*/  IMAD.WIDE.U32 R24, R4, R8, c[0x0][0x210] ;  /* 0x0000840004187625 */ /* 0x001fe200078e0008 */
[----:B-----5:R-:W-:Y:S02]  /*0ca0*/  FSEL R199, R200, RZ, !P3 ;  /* 0x000000ffc8c77208 */ /* 0x020fe40005800000 */
[----:B------:R0:W5:Y:S04]  /*0cb0*/  LDG.E R8, [R202.64] ;  /* 0x00000004ca087981 */ /* 0x000168000c1e1900 */
[----:B------:R-:W4:Y:S01]  /*0cc0*/  LDG.E.64 R24, [R24.64] ;  /* 0x0000000418187981 */ /* 0x000f22000c1e1b00 */
[----:B--2---:R-:W-:-:S02]  /*0cd0*/  FADD.FTZ R172, R172, -R199 ;  /* 0x800000c7acac7221 */ /* 0x004fc40000010000 */
[----:B---3--:R-:W-:Y:S01]  /*0ce0*/  IMAD.MOV.U32 R204, RZ, RZ, R22 ;  /* 0x000000ffffcc7224 */ /* 0x008fe200078e0016 */
[----:B0-----:R-:W-:Y:S01]  /*0cf0*/  SHF.R.U64 R202, R22, 0x10, R23 ;  /* 0x0000001016ca7819 */ /* 0x001fe20000001217 */
[----:B----4-:R-:W-:-:S05]  /*0d00*/  IMAD.MOV.U32 R22, RZ, RZ, R24 ;  /* 0x000000ffff167224 */ /* 0x010fca00078e0018 */
[----:B------:R-:W-:Y:S01]  /*0d10*/  HADD2.F32 R203, -RZ, R22.H0_H0 ;  /* 0x20000016ffcb7230 */ /* 0x000fe20000004100 */
[----:B------:R-:W-:Y:S02]  /*0d20*/  FMUL.FTZ R22, R3, R172 ;  /* 0x000000ac03167220 */ /* 0x000fe40000410000 */
[----:B------:R-:W2:Y:S01]  /*0d30*/  LDL R172, [R1+0x80] ;  /* 0x0000800001ac7983 */ /* 0x000ea20000100800 */
[----:B------:R-:W-:Y:S01]  /*0d40*/  HADD2.F32 R204, -RZ, R204.H0_H0 ;  /* 0x200000ccffcc7230 */ /* 0x000fe20000004100 */
[----:B------:R-:W-:Y:S02]  /*0d50*/  FADD.FTZ R108, R108, R203 ;  /* 0x000000cb6c6c7221 */ /* 0x000fe40000010000 */
[----:B------:R-:W-:Y:S02]  /*0d60*/  FFMA.FTZ R84, R22, R203, R84 ;  /* 0x000000cb16547223 */ /* 0x000fe40000010054 */
[----:B------:R-:W-:Y:S02]  /*0d70*/  FADD.FTZ R56, R56, R204 ;  /* 0x000000cc38387221 */ /* 0x000fe40000010000 */
[----:B------:R-:W-:Y:S01]  /*0d80*/  FFMA.FTZ R28, R22, R204, R28 ;  /* 0x000000cc161c7223 */ /* 0x000fe2000001001c */
[----:B------:R-:W-:Y:S01]  /*0d90*/  MOV R201, R23 ;  /* 0x0000001700c97202 */ /* 0x000fe20000000f00 */
[----:B------:R-:W-:-:S02]  /*0da0*/  FADD.FTZ R173, R173, -R199 ;  /* 0x800000c7adad7221 */ /* 0x000fc40000010000 */
[----:B--2---:R-:W-:Y:S02]  /*0db0*/  FMUL.FTZ R172, R172, R203 ;  /* 0x000000cbacac7220 */ /* 0x004fe40000410000 */
[----:B------:R-:W2:Y:S02]  /*0dc0*/  LDL R203, [R1+0x84] ;  /* 0x0000840001cb7983 */ /* 0x000ea40000100800 */
[----:B------:R-:W-:Y:S02]  /*0dd0*/  FFMA.FTZ R207, R207, R204, R172 ;  /* 0x000000cccfcf7223 */ /* 0x000fe400000100ac */
[----:B------:R-:W3:Y:S01]  /*0de0*/  LDL R204, [R1+0x88] ;  /* 0x0000880001cc7983 */ /* 0x000ee20000100800 */
[--C-:B------:R-:W-:Y:S02]  /*0df0*/  FADD.FTZ R174, R174, -R199.reuse ;  /* 0x800000c7aeae7221 */ /* 0x100fe40000010000 */
[----:B------:R-:W-:Y:S01]  /*0e00*/  FADD.FTZ R175, R175, -R199 ;  /* 0x800000c7afaf7221 */ /* 0x000fe20000010000 */
[----:B------:R-:W-:-:S02]  /*0e10*/  SHF.R.U32.HI R199, RZ, 0x10, R23 ;  /* 0x00000010ffc77819 */ /* 0x000fc40000011617 */
[----:B------:R-:W-:Y:S02]  /*0e20*/  SHF.R.U64 R23, R24, 0x10, R25 ;  /* 0x0000001018177819 */ /* 0x000fe40000001219 */
[----:B------:R-:W-:-:S03]  /*0e30*/  MOV R24, R25 ;  /* 0x0000001900187202 */ /* 0x000fc60000000f00 */
[----:B------:R-:W-:Y:S01]  /*0e40*/  HADD2.F32 R172, -RZ, R23.H0_H0 ;  /* 0x20000017ffac7230 */ /* 0x000fe20000004100 */
[----:B------:R-:W-:Y:S01]  /*0e50*/  FMUL.FTZ R23, R3, R173 ;  /* 0x000000ad03177220 */ /* 0x000fe20000410000 */
[----:B------:R-:W-:Y:S01]  /*0e60*/  HADD2.F32 R202, -RZ, R202.H0_H0 ;  /* 0x200000caffca7230 */ /* 0x000fe20000004100 */
[----:B------:R-:W-:Y:S02]  /*0e70*/  SHF.R.U32.HI R25, RZ, 0x10, R25 ;  /* 0x00000010ff197819 */ /* 0x000fe40000011619 */
[----:B------:R-:W-:Y:S02]  /*0e80*/  FADD.FTZ R109, R109, R172 ;  /* 0x000000ac6d6d7221 */ /* 0x000fe40000010000 */
[----:B------:R-:W-:Y:S02]  /*0e90*/  FFMA.FTZ R85, R23, R172, R85 ;  /* 0x000000ac17557223 */ /* 0x000fe40000010055 */
[----:B------:R-:W-:Y:S02]  /*0ea0*/  FADD.FTZ R57, R57, R202 ;  /* 0x000000ca39397221 */ /* 0x000fe40000010000 */
[----:B------:R-:W-:-:S02]  /*0eb0*/  FFMA.FTZ R29, R23, R202, R29 ;  /* 0x000000ca171d7223 */ /* 0x000fc4000001001d */
[----:B--2---:R-:W-:Y:S01]  /*0ec0*/  FMUL.FTZ R173, R203, R172 ;  /* 0x000000accbad7220 */ /* 0x004fe20000410000 */
[----:B------:R-:W-:Y:S01]  /*0ed0*/  HADD2.F32 R172, -RZ, R24.H0_H0 ;  /* 0x20000018ffac7230 */ /* 0x000fe20000004100 */
[----:B------:R-:W-:Y:S02]  /*0ee0*/  FMUL.FTZ R24, R3, R174 ;  /* 0x000000ae03187220 */ /* 0x000fe40000410000 */
[----:B------:R-:W-:Y:S01]  /*0ef0*/  FFMA.FTZ R205, R205, R202, R173 ;  /* 0x000000cacdcd7223 */ /* 0x000fe200000100ad */
[----:B------:R-:W-:Y:S01]  /*0f00*/  HADD2.F32 R173, -RZ, R201.H0_H0 ;  /* 0x200000c9ffad7230 */ /* 0x000fe20000004100 */
[-C--:B---3--:R-:W-:Y:S02]  /*0f10*/  FMUL.FTZ R174, R204, R172.reuse ;  /* 0x000000acccae7220 */ /* 0x088fe40000410000 */
[----:B------:R-:W-:Y:S02]  /*0f20*/  FADD.FTZ R110, R110, R172 ;  /* 0x000000ac6e6e7221 */ /* 0x000fe40000010000 */
[----:B------:R-:W-:Y:S01]  /*0f30*/  FFMA.FTZ R86, R24, R172, R86 ;  /* 0x000000ac18567223 */ /* 0x000fe20000010056 */
[----:B------:R-:W-:Y:S01]  /*0f40*/  HADD2.F32 R172, -RZ, R25.H0_H0 ;  /* 0x20000019ffac7230 */ /* 0x000fe20000004100 */
[----:B------:R0:W-:Y:S01]  /*0f50*/  STL [R1], R205 ;  /* 0x000000cd01007387 */ /* 0x0001e20000100800 */
        /* <DEDUP_REMOVED lines=20> */
.L_x_2586:
[----:B0-2---:R-:W-:Y:S05]  /*10a0*/  BSYNC B0 ;  /* 0x0000000000007941 */ /* 0x005fea0003800000 */
.L_x_2585:
        /* <DEDUP_REMOVED lines=15> */
[----:B------:R-:W-:Y:S01]  /*11a0*/  ISETP.NE.AND.EX P3, PT, RZ, c[0x0][0x21c], PT, P3 ;  /* 0x00008700ff007a0c */ /* 0x000fe20003f65330 */
[----:B------:R-:W-:-:S12]  /*11b0*/  HFMA2.MMA R202, -RZ, RZ, 0, 4.76837158203125e-07 ;  /* 0x00000008ffca7435 */ /* 0x000fd800000001ff */
[----:B-1----:R-:W-:-:S04]  /*11c0*/  @P3 LEA R172, P4, R206, c[0x0][0x218], 0x4 ;  /* 0x00008600ceac3a11 */ /* 0x002fc800078820ff */
[----:B------:R-:W-:-:S05]  /*11d0*/  @P3 LEA.HI.X R173, R206, c[0x0][0x21c], RZ, 0x4, P4 ;  /* 0x00008700cead3a11 */ /* 0x000fca00020f24ff */
[----:B------:R1:W5:Y:S01]  /*11e0*/  @P3 LDG.E.128 R140, [R172.64] ;  /* 0x00000004ac8c3981 */ /* 0x000362000c1e1d00 */
[----:B------:R-:W-:-:S04]  /*11f0*/  IADD3 R204, P3, R174, c[0x0][0x190], RZ ;  /* 0x00006400aecc7a10 */ /* 0x000fc80007f7e0ff */
        /* <DEDUP_REMOVED lines=10> */
[----:B-----5:R-:W-:-:S02]  /*12a0*/  FSEL R183, R200, RZ, !P3 ;  /* 0x000000ffc8b77208 */ /* 0x020fc40005800000 */
[----:B--2---:R-:W-:Y:S02]  /*12b0*/  MOV R247, R185 ;  /* 0x000000b900f77202 */ /* 0x004fe40000000f00 */
[----:B-1----:R-:W-:Y:S01]  /*12c0*/  SHF.R.U32.HI R204, RZ, 0x10, R185 ;  /* 0x00000010ffcc7819 */ /* 0x002fe200000116b9 */
[----:B---3--:R-:W-:Y:S01]  /*12d0*/  IMAD.MOV.U32 R205, RZ, RZ, R202 ;  /* 0x000000ffffcd7224 */ /* 0x008fe200078e00ca */
[----:B------:R-:W-:Y:S01]  /*12e0*/  SHF.R.U64 R202, R202, 0x10, R203 ;  /* 0x00000010caca7819 */ /* 0x000fe200000012cb */
[C---:B----4-:R-:W-:Y:S02]  /*12f0*/  FADD.FTZ R172, -R183.reuse, R172 ;  /* 0x000000acb7ac7221 */ /* 0x050fe40000010100 */
[C---:B------:R-:W-:Y:S02]  /*1300*/  FADD.FTZ R173, -R183.reuse, R173 ;  /* 0x000000adb7ad7221 */ /* 0x040fe40000010100 */
[C---:B------:R-:W-:Y:S02]  /*1310*/  FADD.FTZ R174, -R183.reuse, R174 ;  /* 0x000000aeb7ae7221 */ /* 0x040fe40000010100 */
[----:B------:R-:W-:-:S02]  /*1320*/  FADD.FTZ R175, -R183, R175 ;  /* 0x000000afb7af7221 */ /* 0x000fc40000010100 */
[----:B------:R-:W-:Y:S01]  /*1330*/  IMAD.MOV.U32 R183, RZ, RZ, R184 ;  /* 0x000000ffffb77224 */ /* 0x000fe200078e00b8 */
[----:B------:R-:W-:Y:S02]  /*1340*/  SHF.R.U64 R184, R184, 0x10, R185 ;  /* 0x00000010b8b87819 */ /* 0x000fe400000012b9 */
[----:B------:R-:W-:Y:S02]  /*1350*/  MOV R185, R203 ;  /* 0x000000cb00b97202 */ /* 0x000fe40000000f00 */
[----:B------:R-:W-:Y:S01]  /*1360*/  SHF.R.U32.HI R186, RZ, 0x10, R203 ;  /* 0x00000010ffba7819 */ /* 0x000fe200000116cb */
[----:B------:R-:W-:Y:S02]  /*1370*/  HADD2.F32 R203, -RZ, R205.H0_H0 ;  /* 0x200000cdffcb7230 */ /* 0x000fe40000004100 */
[----:B------:R-:W-:Y:S01]  /*1380*/  HADD2.F32 R205, -RZ, R183.H0_H0 ;  /* 0x200000b7ffcd7230 */ /* 0x000fe20000004100 */
[----:B------:R-:W-:Y:S02]  /*1390*/  FMUL.FTZ R183, R3, R172 ;  /* 0x000000ac03b77220 */ /* 0x000fe40000410000 */
[----:B------:R-:W2:Y:S02]  /*13a0*/  LDL R172, [R1+0x60] ;  /* 0x0000600001ac7983 */ /* 0x000ea40000100800 */
[----:B--2---:R-:W-:-:S04]  /*13b0*/  FMUL.FTZ R172, R172, R203 ;  /* 0x000000cbacac7220 */ /* 0x004fc80000410000 */
[----:B------:R-:W-:Y:S01]  /*13c0*/  FFMA.FTZ R250, R250, R205, R172 ;  /* 0x000000cdfafa7223 */ /* 0x000fe200000100ac */
[----:B------:R-:W-:Y:S02]  /*13d0*/  HADD2.F32 R172, -RZ, R202.H0_H0 ;  /* 0x200000caffac7230 */ /* 0x000fe40000004100 */
[----:B------:R-:W-:Y:S01]  /*13e0*/  HADD2.F32 R202, -RZ, R184.H0_H0 ;  /* 0x200000b8ffca7230 */ /* 0x000fe20000004100 */
[----:B------:R-:W-:Y:S02]  /*13f0*/  FMUL.FTZ R184, R3, R173 ;  /* 0x000000ad03b87220 */ /* 0x000fe40000410000 */
[----:B------:R-:W2:Y:S02]  /*1400*/  LDL R173, [R1+0x64] ;  /* 0x0000640001ad7983 */ /* 0x000ea40000100800 */
[----:B------:R-:W-:Y:S02]  /*1410*/  FADD.FTZ R61, R61, R202 ;  /* 0x000000ca3d3d7221 */ /* 0x000fe40000010000 */
[----:B------:R-:W-:-:S02]  /*1420*/  FFMA.FTZ R33, R184, R202, R33 ;  /* 0x000000cab8217223 */ /* 0x000fc40000010021 */
[----:B------:R-:W-:Y:S02]  /*1430*/  FADD.FTZ R112, R112, R203 ;  /* 0x000000cb70707221 */ /* 0x000fe40000010000 */
[C---:B------:R-:W-:Y:S02]  /*1440*/  FFMA.FTZ R88, R183.reuse, R203, R88 ;  /* 0x000000cbb7587223 */ /* 0x040fe40000010058 */
[----:B------:R-:W3:Y:S01]  /*1450*/  LDL R203, [R1+0x6c] ;  /* 0x00006c0001cb7983 */ /* 0x000ee20000100800 */
[----:B------:R-:W-:Y:S02]  /*1460*/  FADD.FTZ R60, R60, R205 ;  /* 0x000000cd3c3c7221 */ /* 0x000fe40000010000 */
[----:B------:R-:W-:Y:S02]  /*1470*/  FFMA.FTZ R32, R183, R205, R32 ;  /* 0x000000cdb7207223 */ /* 0x000fe40000010020 */
[----:B------:R-:W4:Y:S01]  /*1480*/  LDL R205, [R1+0x7c] ;  /* 0x00007c0001cd7983 */ /* 0x000f220000100800 */
[----:B--2---:R-:W-:-:S04]  /*1490*/  FMUL.FTZ R173, R173, R172 ;  /* 0x000000acadad7220 */ /* 0x004fc80000410000 */
[----:B------:R-:W-:Y:S02]  /*14a0*/  FFMA.FTZ R249, R249, R202, R173 ;  /* 0x000000caf9f97223 */ /* 0x000fe400000100ad */
[----:B------:R-:W2:Y:S01]  /*14b0*/  LDL R202, [R1+0x68] ;  /* 0x0000680001ca7983 */ /* 0x000ea20000100800 */
[----:B------:R-:W-:Y:S02]  /*14c0*/  FADD.FTZ R113, R113, R172 ;  /* 0x000000ac71717221 */ /* 0x000fe40000010000 */
[----:B------:R-:W-:Y:S01]  /*14d0*/  FFMA.FTZ R89, R184, R172, R89 ;  /* 0x000000acb8597223 */ /* 0x000fe20000010059 */
[----:B------:R-:W-:Y:S01]  /*14e0*/  HADD2.F32 R172, -RZ, R185.H0_H0 ;  /* 0x200000b9ffac7230 */ /* 0x000fe20000004100 */
[----:B------:R-:W-:Y:S01]  /*14f0*/  FMUL.FTZ R185, R3, R174 ;  /* 0x000000ae03b97220 */ /* 0x000fe20000410000 */
[----:B------:R-:W-:-:S03]  /*1500*/  HADD2.F32 R173, -RZ, R247.H0_H0 ;  /* 0x200000f7ffad7230 */ /* 0x000fc60000004100 */
[----:B------:R-:W-:Y:S02]  /*1510*/  FADD.FTZ R114, R114, R172 ;  /* 0x000000ac72727221 */ /* 0x000fe40000010000 */
[CC--:B------:R-:W-:Y:S02]  /*1520*/  FFMA.FTZ R90, R185.reuse, R172.reuse, R90 ;  /* 0x000000acb95a7223 */ /* 0x0c0fe4000001005a */
[----:B------:R-:W-:Y:S02]  /*1530*/  FADD.FTZ R62, R62, R173 ;  /* 0x000000ad3e3e7221 */ /* 0x000fe40000010000 */
[----:B------:R-:W-:Y:S01]  /*1540*/  FFMA.FTZ R34, R185, R173, R34 ;  /* 0x000000adb9227223 */ /* 0x000fe20000010022 */
[----:B------:R-:W-:Y:S01]  /*1550*/  IADD3 R206, R206, 0x100, RZ ;  /* 0x00000100cece7810 */ /* 0x000fe20007ffe0ff */
[----:B--2---:R-:W-:Y:S01]  /*1560*/  FMUL.FTZ R174, R202, R172 ;  /* 0x000000accaae7220 */ /* 0x004fe20000410000 */
[----:B------:R-:W-:Y:S01]  /*1570*/  HADD2.F32 R172, -RZ, R186.H0_H0 ;  /* 0x200000baffac7230 */ /* 0x000fe20000004100 */
[----:B------:R-:W-:-:S02]  /*1580*/  FMUL.FTZ R186, R3, R175 ;  /* 0x000000af03ba7220 */ /* 0x000fc40000410000 */
[----:B------:R-:W-:Y:S01]  /*1590*/  FFMA.FTZ R248, R248, R173, R174 ;  /* 0x000000adf8f87223 */ /* 0x000fe200000100ae */
[----:B------:R-:W-:Y:S01]  /*15a0*/  HADD2.F32 R173, -RZ, R204.H0_H0 ;  /* 0x200000ccffad7230 */ /* 0x000fe20000004100 */
[----:B---3--:R-:W-:Y:S02]  /*15b0*/  FMUL.FTZ R174, R203, R172 ;  /* 0x000000accbae7220 */ /* 0x008fe40000410000 */
[----:B------:R-:W-:Y:S02]  /*15c0*/  FADD.FTZ R115, R115, R172 ;  /* 0x000000ac73737221 */ /* 0x000fe40000010000 */
[----:B------:R-:W-:Y:S02]  /*15d0*/  FADD.FTZ R63, R63, R173 ;  /* 0x000000ad3f3f7221 */ /* 0x000fe40000010000 */
[-C--:B------:R-:W-:Y:S02]  /*15e0*/  FFMA.FTZ R35, R186, R173.reuse, R35 ;  /* 0x000000adba237223 */ /* 0x080fe40000010023 */
[----:B----4-:R-:W-:-:S02]  /*15f0*/  FFMA.FTZ R247, R205, R173, R174 ;  /* 0x000000adcdf77223 */ /* 0x010fc400000100ae */
        /* <DEDUP_REMOVED lines=9> */
.L_x_2588:
[----:B------:R-:W-:Y:S05]  /*1690*/  BSYNC B0 ;  /* 0x0000000000007941 */ /* 0x000fea0003800000 */
.L_x_2587:
        /* <DEDUP_REMOVED lines=94> */
.L_x_2590:
[----:B------:R-:W-:Y:S05]  /*1c80*/  BSYNC B0 ;  /* 0x0000000000007941 */ /* 0x000fea0003800000 */
.L_x_2589:
        /* <DEDUP_REMOVED lines=35> */
[----:B------:R-:W-:Y:S02]  /*1ec0*/  FADD.FTZ R175, -R204, R175 ;  /* 0x000000afccaf7221 */ /* 0x000fe40000010100 */
[----:B------:R-:W-:Y:S02]  /*1ed0*/  IMAD.MOV.U32 R204, RZ, RZ, R26 ;  /* 0x000000ffffcc7224 */ /* 0x000fe400078e001a */
[----:B---3--:R-:W-:-:S05]  /*1ee0*/  IMAD.MOV.U32 R26, RZ, RZ, R176 ;  /* 0x000000ffff1a7224 */ /* 0x008fca00078e00b0 */
[----:B------:R-:W-:Y:S01]  /*1ef0*/  HADD2.F32 R205, -RZ, R26.H0_H0 ;  /* 0x2000001affcd7230 */ /* 0x000fe20000004100 */
[----:B------:R-:W-:Y:S02]  /*1f00*/  FMUL.FTZ R26, R3, R172 ;  /* 0x000000ac031a7220 */ /* 0x000fe40000410000 */
[----:B------:R-:W2:Y:S01]  /*1f10*/  LDL R172, [R1+0x20] ;  /* 0x0000200001ac7983 */ /* 0x000ea20000100800 */
[----:B------:R-:W-:Y:S01]  /*1f20*/  MOV R239, R27 ;  /* 0x0000001b00ef7202 */ /* 0x000fe20000000f00 */
[----:B------:R-:W-:Y:S01]  /*1f30*/  HADD2.F32 R204, -RZ, R204.H0_H0 ;  /* 0x200000ccffcc7230 */ /* 0x000fe20000004100 */
[----:B------:R-:W-:Y:S02]  /*1f40*/  SHF.R.U32.HI R203, RZ, 0x10, R27 ;  /* 0x00000010ffcb7819 */ /* 0x000fe4000001161b */
[----:B------:R-:W-:Y:S01]  /*1f50*/  SHF.R.U64 R27, R176, 0x10, R177 ;  /* 0x00000010b01b7819 */ /* 0x000fe200000012b1 */
[----:B--2---:R-:W-:-:S04]  /*1f60*/  FMUL.FTZ R172, R172, R205 ;  /* 0x000000cdacac7220 */ /* 0x004fc80000410000 */
[----:B------:R-:W-:Y:S01]  /*1f70*/  FFMA.FTZ R242, R242, R204, R172 ;  /* 0x000000ccf2f27223 */ /* 0x000fe200000100ac */
[----:B------:R-:W-:Y:S01]  /*1f80*/  HADD2.F32 R172, -RZ, R27.H0_H0 ;  /* 0x2000001bffac7230 */ /* 0x000fe20000004100 */
[----:B------:R-:W-:Y:S02]  /*1f90*/  FMUL.FTZ R27, R3, R173 ;  /* 0x000000ad031b7220 */ /* 0x000fe40000410000 */
[----:B------:R-:W2:Y:S01]  /*1fa0*/  LDL R173, [R1+0x24] ;  /* 0x0000240001ad7983 */ /* 0x000ea20000100800 */
[----:B------:R-:W-:-:S05]  /*1fb0*/  HADD2.F32 R202, -RZ, R202.H0_H0 ;  /* 0x200000caffca7230 */ /* 0x000fca0000004100 */
        /* <DEDUP_REMOVED lines=12> */
[----:B------:R-:W-:Y:S02]  /*2080*/  FADD.FTZ R121, R121, R172 ;  /* 0x000000ac79797221 */ /* 0x000fe40000010000 */
[----:B------:R-:W-:Y:S01]  /*2090*/  FFMA.FTZ R93, R27, R172, R93 ;  /* 0x000000ac1b5d7223 */ /* 0x000fe2000001005d */
[----:B------:R-:W-:Y:S01]  /*20a0*/  SHF.R.U32.HI R177, RZ, 0x10, R177 ;  /* 0x00000010ffb17819 */ /* 0x000fe200000116b1 */
[----:B------:R-:W-:Y:S01]  /*20b0*/  HADD2.F32 R172, -RZ, R176.H0_H0 ;  /* 0x200000b0ffac7230 */ /* 0x000fe20000004100 */
[----:B------:R-:W-:Y:S01]  /*20c0*/  FMUL.FTZ R176, R3, R174 ;  /* 0x000000ae03b07220 */ /* 0x000fe20000410000 */
[----:B------:R-:W-:-:S03]  /*20d0*/  HADD2.F32 R173, -RZ, R239.H0_H0 ;  /* 0x200000efffad7230 */ /* 0x000fc60000004100 */
[----:B------:R-:W-:Y:S02]  /*20e0*/  FADD.FTZ R122, R122, R172 ;  /* 0x000000ac7a7a7221 */ /* 0x000fe40000010000 */
[-C--:B------:R-:W-:Y:S02]  /*20f0*/  FFMA.FTZ R94, R176, R172.reuse, R94 ;  /* 0x000000acb05e7223 */ /* 0x080fe4000001005e */
[----:B------:R-:W-:Y:S02]  /*2100*/  FADD.FTZ R70, R70, R173 ;  /* 0x000000ad46467221 */ /* 0x000fe40000010000 */
[----:B------:R-:W-:Y:S01]  /*2110*/  FFMA.FTZ R42, R176, R173, R42 ;  /* 0x000000adb02a7223 */ /* 0x000fe2000001002a */
[----:B------:R-:W-:Y:S01]  /*2120*/  IADD3 R206, R206, 0x100, RZ ;  /* 0x00000100cece7810 */ /* 0x000fe20007ffe0ff */
[----:B--2---:R-:W-:Y:S01]  /*2130*/  FMUL.FTZ R174, R202, R172 ;  /* 0x000000accaae7220 */ /* 0x004fe20000410000 */
[----:B------:R-:W-:Y:S01]  /*2140*/  HADD2.F32 R172, -RZ, R177.H0_H0 ;  /* 0x200000b1ffac7230 */ /* 0x000fe20000004100 */
[----:B------:R-:W-:-:S02]  /*2150*/  FMUL.FTZ R177, R3, R175 ;  /* 0x000000af03b17220 */ /* 0x000fc40000410000 */
[----:B----4-:R-:W-:Y:S01]  /*2160*/  FFMA.FTZ R240, R240, R173, R174 ;  /* 0x000000adf0f07223 */ /* 0x010fe200000100ae */
[----:B------:R-:W-:Y:S01]  /*2170*/  HADD2.F32 R173, -RZ, R203.H0_H0 ;  /* 0x200000cbffad7230 */ /* 0x000fe20000004100 */
[----:B---3--:R-:W-:Y:S02]  /*2180*/  FMUL.FTZ R174, R205, R172 ;  /* 0x000000accdae7220 */ /* 0x008fe40000410000 */
[----:B------:R-:W-:Y:S02]  /*2190*/  FADD.FTZ R123, R123, R172 ;  /* 0x000000ac7b7b7221 */ /* 0x000fe40000010000 */
[----:B------:R-:W-:Y:S02]  /*21a0*/  FADD.FTZ R71, R71, R173 ;  /* 0x000000ad47477221 */ /* 0x000fe40000010000 */
[-C--:B------:R-:W-:Y:S02]  /*21b0*/  FFMA.FTZ R43, R177, R173.reuse, R43 ;  /* 0x000000adb12b7223 */ /* 0x080fe4000001002b */
        /* <DEDUP_REMOVED lines=10> */
.L_x_2592:
[----:B------:R-:W-:Y:S05]  /*2260*/  BSYNC B0 ;  /* 0x0000000000007941 */ /* 0x000fea0003800000 */
.L_x_2591:
        /* <DEDUP_REMOVED lines=46> */
[----:B------:R-:W-:-:S02]  /*2550*/  FMUL.FTZ R172, R224, R203 ;  /* 0x000000cbe0ac7220 */ /* 0x000fc40000410000 */
[----:B------:R-:W-:Y:S02]  /*2560*/  FADD.FTZ R72, R72, R205 ;  /* 0x000000cd48487221 */ /* 0x000fe40000010000 */
[-C--:B------:R-:W-:Y:S02]  /*2570*/  FFMA.FTZ R44, R191, R205.reuse, R44 ;  /* 0x000000cdbf2c7223 */ /* 0x080fe4000001002c */
[----:B------:R-:W-:Y:S02]  /*2580*/  FFMA.FTZ R238, R238, R205, R172 ;  /* 0x000000cdeeee7223 */ /* 0x000fe400000100ac */
[----:B------:R-:W2:Y:S01]  /*2590*/  LDL R205, [R1+0x1c] ;  /* 0x00001c0001cd7983 */ /* 0x000ea20000100800 */
[----:B------:R-:W-:Y:S02]  /*25a0*/  HADD2.F32 R172, -RZ, R202.H0_H0 ;  /* 0x200000caffac7230 */ /* 0x000fe40000004100 */
[----:B------:R-:W-:Y:S01]  /*25b0*/  HADD2.F32 R202, -RZ, R192.H0_H0 ;  /* 0x200000c0ffca7230 */ /* 0x000fe20000004100 */
[----:B------:R-:W-:-:S02]  /*25c0*/  FMUL.FTZ R192, R3, R173 ;  /* 0x000000ad03c07220 */ /* 0x000fc40000410000 */
[-C--:B------:R-:W-:Y:S02]  /*25d0*/  FMUL.FTZ R173, R225, R172.reuse ;  /* 0x000000ace1ad7220 */ /* 0x080fe40000410000 */
[----:B------:R-:W-:Y:S02]  /*25e0*/  FADD.FTZ R125, R125, R172 ;  /* 0x000000ac7d7d7221 */ /* 0x000fe40000010000 */
[----:B------:R-:W-:Y:S01]  /*25f0*/  FFMA.FTZ R97, R192, R172, R97 ;  /* 0x000000acc0617223 */ /* 0x000fe20000010061 */
[----:B------:R-:W-:Y:S01]  /*2600*/  HADD2.F32 R172, -RZ, R193.H0_H0 ;  /* 0x200000c1ffac7230 */ /* 0x000fe20000004100 */
[----:B------:R-:W-:Y:S02]  /*2610*/  FMUL.FTZ R193, R3, R174 ;  /* 0x000000ae03c17220 */ /* 0x000fe40000410000 */
[----:B------:R-:W-:Y:S01]  /*2620*/  FFMA.FTZ R237, R237, R202, R173 ;  /* 0x000000caeded7223 */ /* 0x000fe200000100ad */
[----:B------:R-:W-:Y:S01]  /*2630*/  HADD2.F32 R173, -RZ, R235.H0_H0 ;  /* 0x200000ebffad7230 */ /* 0x000fe20000004100 */
[----:B------:R-:W-:-:S02]  /*2640*/  FMUL.FTZ R174, R226, R172 ;  /* 0x000000ace2ae7220 */ /* 0x000fc40000410000 */
[----:B------:R-:W-:Y:S02]  /*2650*/  FADD.FTZ R126, R126, R172 ;  /* 0x000000ac7e7e7221 */ /* 0x000fe40000010000 */
[C---:B------:R-:W-:Y:S01]  /*2660*/  FFMA.FTZ R98, R193.reuse, R172, R98 ;  /* 0x000000acc1627223 */ /* 0x040fe20000010062 */
[----:B------:R-:W-:Y:S01]  /*2670*/  HADD2.F32 R172, -RZ, R194.H0_H0 ;  /* 0x200000c2ffac7230 */ /* 0x000fe20000004100 */
[----:B------:R-:W-:Y:S02]  /*2680*/  FADD.FTZ R74, R74, R173 ;  /* 0x000000ad4a4a7221 */ /* 0x000fe40000010000 */
[-C--:B------:R-:W-:Y:S02]  /*2690*/  FFMA.FTZ R46, R193, R173.reuse, R46 ;  /* 0x000000adc12e7223 */ /* 0x080fe4000001002e */
[----:B------:R-:W-:Y:S01]  /*26a0*/  FFMA.FTZ R236, R236, R173, R174 ;  /* 0x000000adecec7223 */ /* 0x000fe200000100ae */
[----:B------:R-:W-:Y:S01]  /*26b0*/  HADD2.F32 R173, -RZ, R204.H0_H0 ;  /* 0x200000ccffad7230 */ /* 0x000fe20000004100 */
[----:B------:R-:W-:-:S02]  /*26c0*/  FMUL.FTZ R194, R3, R175 ;  /* 0x000000af03c27220 */ /* 0x000fc40000410000 */
[-C--:B------:R-:W-:Y:S02]  /*26d0*/  FMUL.FTZ R174, R227, R172.reuse ;  /* 0x000000ace3ae7220 */ /* 0x080fe40000410000 */
[----:B------:R-:W-:Y:S02]  /*26e0*/  FADD.FTZ R75, R75, R173 ;  /* 0x000000ad4b4b7221 */ /* 0x000fe40000010000 */
[C---:B------:R-:W-:Y:S02]  /*26f0*/  FFMA.FTZ R47, R194.reuse, R173, R47 ;  /* 0x000000adc22f7223 */ /* 0x040fe4000001002f */
[----:B------:R-:W-:Y:S02]  /*2700*/  FADD.FTZ R127, R127, R172 ;  /* 0x000000ac7f7f7221 */ /* 0x000fe40000010000 */
[----:B------:R-:W-:Y:S02]  /*2710*/  FFMA.FTZ R99, R194, R172, R99 ;  /* 0x000000acc2637223 */ /* 0x000fe40000010063 */
[----:B------:R-:W-:-:S04]  /*2720*/  FADD.FTZ R172, R199, R238 ;  /* 0x000000eec7ac7221 */ /* 0x000fc80000010000 */
[----:B------:R-:W-:-:S04]  /*2730*/  FADD.FTZ R172, R172, R237 ;  /* 0x000000edacac7221 */ /* 0x000fc80000010000 */
[----:B------:R-:W-:Y:S01]  /*2740*/  FADD.FTZ R172, R172, R236 ;  /* 0x000000ecacac7221 */ /* 0x000fe20000010000 */
[----:B------:R-:W-:Y:S01]  /*2750*/  IADD3 R206, R206, 0x100, RZ ;  /* 0x00000100cece7810 */ /* 0x000fe20007ffe0ff */
[----:B------:R-:W-:Y:S02]  /*2760*/  FADD.FTZ R124, R124, R203 ;  /* 0x000000cb7c7c7221 */ /* 0x000fe40000010000 */
[----:B------:R-:W-:Y:S02]  /*2770*/  FFMA.FTZ R96, R191, R203, R96 ;  /* 0x000000cbbf607223 */ /* 0x000fe40000010060 */
[----:B------:R-:W-:Y:S02]  /*2780*/  FADD.FTZ R73, R73, R202 ;  /* 0x000000ca49497221 */ /* 0x000fe40000010000 */
[----:B------:R-:W-:Y:S02]  /*2790*/  FFMA.FTZ R45, R192, R202, R45 ;  /* 0x000000cac02d7223 */ /* 0x000fe4000001002d */
[----:B--2---:R-:W-:-:S02]  /*27a0*/  FFMA.FTZ R235, R205, R173, R174 ;  /* 0x000000adcdeb7223 */ /* 0x004fc400000100ae */
[----:B------:R-:W-:-:S04]  /*27b0*/  FFMA.FTZ R173, R191, R238, R201 ;  /* 0x000000eebfad7223 */ /* 0x000fc800000100c9 */
[----:B------:R-:W-:-:S04]  /*27c0*/  FFMA.FTZ R173, R192, R237, R173 ;  /* 0x000000edc0ad7223 */ /* 0x000fc800000100ad */
[----:B------:R-:W-:Y:S02]  /*27d0*/  FFMA.FTZ R173, R193, R236, R173 ;  /* 0x000000ecc1ad7223 */ /* 0x000fe400000100ad */
[----:B------:R-:W-:Y:S02]  /*27e0*/  FADD.FTZ R199, R172, R235 ;  /* 0x000000ebacc77221 */ /* 0x000fe40000010000 */
[----:B------:R-:W-:Y:S02]  /*27f0*/  FFMA.FTZ R201, R194, R235, R173 ;  /* 0x000000ebc2c97223 */ /* 0x000fe400000100ad */
.L_x_2594:
[----:B------:R-:W-:Y:S05]  /*2800*/  BSYNC B0 ;  /* 0x0000000000007941 */ /* 0x000fea0003800000 */
.L_x_2593:
        /* <DEDUP_REMOVED lines=11> */
[----:B------:R-:W1:Y:S01]  /*28c0*/  LDC.U8 R175, c[0x0][0x1f0] ;  /* 0x00007c00ffaf7b82 */ /* 0x000e620000000000 */
[----:B------:R-:W-:-:S11]  /*28d0*/  HFMA2.MMA R202, -RZ, RZ, 0, 4.76837158203125e-07 ;  /* 0x00000008ffca7435 */ /* 0x000fd600000001ff */
[----:B0-----:R-:W-:-:S04]  /*28e0*/  @P3 LEA R172, P4, R206, c[0x0][0x218], 0x4 ;  /* 0x00008600ceac3a11 */ /* 0x001fc800078820ff */
[----:B------:R-:W-:-:S05]  /*28f0*/  @P3 LEA.HI.X R173, R206, c[0x0][0x21c], RZ, 0x4, P4 ;  /* 0x00008700cead3a11 */ /* 0x000fca00020f24ff */
[----:B------:R0:W5:Y:S01]  /*2900*/  @P3 LDG.E.128 R160, [R172.64] ;  /* 0x00000004aca03981 */ /* 0x000162000c1e1d00 */
[----:B------:R-:W-:-:S04]  /*2910*/  IADD3 R204, P3, R174, c[0x0][0x190], RZ ;  /* 0x00006400aecc7a10 */ /* 0x000fc80007f7e0ff */
        /* <DEDUP_REMOVED lines=9> */
[----:B------:R-:W3:Y:S04]  /*29b0*/  LDG.E.64 R202, [R202.64] ;  /* 0x00000004caca7981 */ /* 0x000ee8000c1e1b00 */
[----:B-1----:R-:W4:Y:S01]  /*29c0*/  LDG.E.128 R172, [R172.64] ;  /* 0x00000004acac7981 */ /* 0x002f22000c1e1d00 */
[----:B------:R-:W-:-:S02]  /*29d0*/  IADD3 R206, R206, 0x100, RZ ;  /* 0x00000100cece7810 */ /* 0x000fc40007ffe0ff */
[----:B--2---:R-:W-:Y:S02]  /*29e0*/  MOV R231, R197 ;  /* 0x000000c500e77202 */ /* 0x004fe40000000f00 */
[----:B0-----:R-:W-:Y:S01]  /*29f0*/  SHF.R.U32.HI R204, RZ, 0x10, R197 ;  /* 0x00000010ffcc7819 */ /* 0x001fe200000116c5 */
        /* <DEDUP_REMOVED lines=13> */
[----:B------:R-:W-:-:S04]  /*2ad0*/  FMUL.FTZ R172, R216, R203 ;  /* 0x000000cbd8ac7220 */ /* 0x000fc80000410000 */
[----:B------:R-:W-:Y:S01]  /*2ae0*/  FFMA.FTZ R234, R220, R205, R172 ;  /* 0x000000cddcea7223 */ /* 0x000fe200000100ac */
[----:B------:R-:W-:Y:S02]  /*2af0*/  HADD2.F32 R172, -RZ, R202.H0_H0 ;  /* 0x200000caffac7230 */ /* 0x000fe40000004100 */
[----:B------:R-:W-:Y:S01]  /*2b00*/  HADD2.F32 R202, -RZ, R196.H0_H0 ;  /* 0x200000c4ffca7230 */ /* 0x000fe20000004100 */
[----:B------:R-:W-:Y:S02]  /*2b10*/  FMUL.FTZ R196, R3, R173 ;  /* 0x000000ad03c47220 */ /* 0x000fe40000410000 */
[-C--:B------:R-:W-:Y:S02]  /*2b20*/  FMUL.FTZ R173, R217, R172.reuse ;  /* 0x000000acd9ad7220 */ /* 0x080fe40000410000 */
[----:B------:R-:W-:Y:S02]  /*2b30*/  FADD.FTZ R129, R129, R172 ;  /* 0x000000ac81817221 */ /* 0x000fe40000010000 */
[----:B------:R-:W-:Y:S01]  /*2b40*/  FFMA.FTZ R101, R196, R172, R101 ;  /* 0x000000acc4657223 */ /* 0x000fe20000010065 */
[----:B------:R-:W-:Y:S01]  /*2b50*/  HADD2.F32 R172, -RZ, R197.H0_H0 ;  /* 0x200000c5ffac7230 */ /* 0x000fe20000004100 */
[----:B------:R-:W-:-:S02]  /*2b60*/  FMUL.FTZ R197, R3, R174 ;  /* 0x000000ae03c57220 */ /* 0x000fc40000410000 */
[----:B------:R-:W-:Y:S01]  /*2b70*/  FFMA.FTZ R233, R221, R202, R173 ;  /* 0x000000cadde97223 */ /* 0x000fe200000100ad */
[----:B------:R-:W-:Y:S01]  /*2b80*/  HADD2.F32 R173, -RZ, R231.H0_H0 ;  /* 0x200000e7ffad7230 */ /* 0x000fe20000004100 */
[-C--:B------:R-:W-:Y:S02]  /*2b90*/  FMUL.FTZ R174, R218, R172.reuse ;  /* 0x000000acdaae7220 */ /* 0x080fe40000410000 */
[----:B------:R-:W-:Y:S02]  /*2ba0*/  FADD.FTZ R130, R130, R172 ;  /* 0x000000ac82827221 */ /* 0x000fe40000010000 */
[C---:B------:R-:W-:Y:S01]  /*2bb0*/  FFMA.FTZ R102, R197.reuse, R172, R102 ;  /* 0x000000acc5667223 */ /* 0x040fe20000010066 */
[----:B------:R-:W-:Y:S01]  /*2bc0*/  HADD2.F32 R172, -RZ, R198.H0_H0 ;  /* 0x200000c6ffac7230 */ /* 0x000fe20000004100 */
[----:B------:R-:W-:Y:S02]  /*2bd0*/  FADD.FTZ R78, R78, R173 ;  /* 0x000000ad4e4e7221 */ /* 0x000fe40000010000 */
[----:B------:R-:W-:-:S02]  /*2be0*/  FFMA.FTZ R50, R197, R173, R50 ;  /* 0x000000adc5327223 */ /* 0x000fc40000010032 */
[----:B------:R-:W-:Y:S01]  /*2bf0*/  FFMA.FTZ R232, R222, R173, R174 ;  /* 0x000000addee87223 */ /* 0x000fe200000100ae */
[----:B------:R-:W-:Y:S01]  /*2c00*/  HADD2.F32 R173, -RZ, R204.H0_H0 ;  /* 0x200000ccffad7230 */ /* 0x000fe20000004100 */
        /* <DEDUP_REMOVED lines=21> */
.L_x_2596:
[----:B------:R-:W-:Y:S05]  /*2d60*/  BSYNC B0 ;  /* 0x0000000000007941 */ /* 0x000fea0003800000 */
.L_x_2595:
        /* <DEDUP_REMOVED lines=17> */
[----:B------:R-:W-:-:S03]  /*2e80*/  HFMA2.MMA R202, -RZ, RZ, 0, 4.76837158203125e-07 ;  /* 0x00000008ffca7435 */ /* 0x000fc600000001ff */
[----:B-----5:R-:W-:Y:S02]  /*2e90*/  FSEL R182, R200, RZ, !P3 ;  /* 0x000000ffc8b67208 */ /* 0x020fe40005800000 */
[----:B------:R-:W-:-:S04]  /*2ea0*/  IADD3 R180, P3, R175, c[0x0][0x190], RZ ;  /* 0x00006400afb47a10 */ /* 0x000fc80007f7e0ff */
[----:B------:R-:W-:Y:S01]  /*2eb0*/  IADD3.X R181, R174, c[0x0][0x194], RZ, P3, !PT ;  /* 0x00006500aeb57a10 */ /* 0x000fe20001ffe4ff */
[C---:B------:R-:W-:Y:S01]  /*2ec0*/  IMAD.WIDE.U32 R178, R206.reuse, R202, c[0x0][0x208] ;  /* 0x00008200ceb27625 */ /* 0x040fe200078e00ca */
[----:B-1----:R-:W-:-:S03]  /*2ed0*/  LEA R172, P3, R206, c[0x0][0x188], 0x4 ;  /* 0x00006200ceac7a11 */ /* 0x002fc600078620ff */
[C---:B------:R-:W-:Y:S01]  /*2ee0*/  IMAD.WIDE.U32 R202, R206.reuse, R202, c[0x0][0x210] ;  /* 0x00008400ceca7625 */ /* 0x040fe200078e00ca */
[----:B------:R-:W-:Y:S01]  /*2ef0*/  LEA.HI.X R173, R206, c[0x0][0x18c], RZ, 0x4, P3 ;  /* 0x00006300cead7a11 */ /* 0x000fe200018f24ff */
[----:B------:R-:W2:Y:S04]  /*2f00*/  LDG.E.64 R178, [R178.64] ;  /* 0x00000004b2b27981 */ /* 0x000ea8000c1e1b00 */
[----:B------:R-:W3:Y:S04]  /*2f10*/  LDG.E.64 R202, [R202.64] ;  /* 0x00000004caca7981 */ /* 0x000ee8000c1e1b00 */
[----:B------:R-:W4:Y:S01]  /*2f20*/  LDG.E.128 R172, [R172.64] ;  /* 0x00000004acac7981 */ /* 0x000f22000c1e1d00 */
[----:B--2---:R-:W-:-:S02]  /*2f30*/  IMAD.MOV.U32 R205, RZ, RZ, R178 ;  /* 0x000000ffffcd7224 */ /* 0x004fc400078e00b2 */
[----:B---3--:R-:W-:Y:S01]  /*2f40*/  IMAD.MOV.U32 R204, RZ, RZ, R202 ;  /* 0x000000ffffcc7224 */ /* 0x008fe200078e00ca */
[----:B------:R-:W-:Y:S01]  /*2f50*/  MOV R206, R179 ;  /* 0x000000b300ce7202 */ /* 0x000fe20000000f00 */
[----:B----4-:R-:W-:-:S03]  /*2f60*/  FADD.FTZ R200, -R182, R172 ;  /* 0x000000acb6c87221 */ /* 0x010fc60000010100 */
[----:B------:R-:W-:Y:S01]  /*2f70*/  HADD2.F32 R204, -RZ, R204.H0_H0 ;  /* 0x200000ccffcc7230 */ /* 0x000fe20000004100 */
[C---:B------:R-:W-:Y:S01]  /*2f80*/  FADD.FTZ R173, -R182.reuse, R173 ;  /* 0x000000adb6ad7221 */ /* 0x040fe20000010100 */
[----:B------:R-:W-:Y:S01]  /*2f90*/  SHF.R.U32.HI R172, RZ, 0x10, R179 ;  /* 0x00000010ffac7819 */ /* 0x000fe200000116b3 */
[C---:B------:R-:W-:Y:S02]  /*2fa0*/  FADD.FTZ R174, -R182.reuse, R174 ;  /* 0x000000aeb6ae7221 */ /* 0x040fe40000010100 */
[----:B------:R-:W-:Y:S01]  /*2fb0*/  FADD.FTZ R175, -R182, R175 ;  /* 0x000000afb6af7221 */ /* 0x000fe20000010100 */
[----:B------:R-:W-:Y:S01]  /*2fc0*/  SHF.R.U64 R182, R178, 0x10, R179 ;  /* 0x00000010b2b67819 */ /* 0x000fe200000012b3 */
[----:B------:R-:W-:Y:S01]  /*2fd0*/  HADD2.F32 R179, -RZ, R205.H0_H0 ;  /* 0x200000cdffb37230 */ /* 0x000fe20000004100 */
[----:B------:R-:W-:Y:S01]  /*2fe0*/  FMUL.FTZ R178, R3, R200 ;  /* 0x000000c803b27220 */ /* 0x000fe20000410000 */
[----:B------:R-:W-:Y:S01]  /*2ff0*/  SHF.R.U64 R205, R202, 0x10, R203 ;  /* 0x00000010cacd7819 */ /* 0x000fe200000012cb */
[----:B------:R-:W-:-:S02]  /*3000*/  FMUL.FTZ R200, R208, R204 ;  /* 0x000000ccd0c87220 */ /* 0x000fc40000410000 */
[----:B------:R-:W-:Y:S02]  /*3010*/  FADD.FTZ R80, R80, R179 ;  /* 0x000000b350507221 */ /* 0x000fe40000010000 */
[-C--:B------:R-:W-:Y:S02]  /*3020*/  FFMA.FTZ R52, R178, R179.reuse, R52 ;  /* 0x000000b3b2347223 */ /* 0x080fe40000010034 */
[----:B------:R-:W-:Y:S02]  /*3030*/  FFMA.FTZ R228, R212, R179, R200 ;  /* 0x000000b3d4e47223 */ /* 0x000fe400000100c8 */
[----:B------:R0:W5:Y:S01]  /*3040*/  LDG.E R179, [R180.64] ;  /* 0x00000004b4b37981 */ /* 0x000162000c1e1900 */
[----:B------:R-:W-:Y:S01]  /*3050*/  HADD2.F32 R182, -RZ, R182.H0_H0 ;  /* 0x200000b6ffb67230 */ /* 0x000fe20000004100 */
[----:B------:R-:W-:Y:S01]  /*3060*/  MOV R200, R203 ;  /* 0x000000cb00c87202 */ /* 0x000fe20000000f00 */
[----:B0-----:R-:W-:Y:S01]  /*3070*/  HADD2.F32 R181, -RZ, R205.H0_H0 ;  /* 0x200000cdffb57230 */ /* 0x001fe20000004100 */
[----:B------:R-:W-:-:S04]  /*3080*/  FMUL.FTZ R180, R3, R173 ;  /* 0x000000ad03b47220 */ /* 0x000fc80000410000 */
[-C--:B------:R-:W-:Y:S01]  /*3090*/  FMUL.FTZ R173, R209, R181.reuse ;  /* 0x000000b5d1ad7220 */ /* 0x080fe20000410000 */
[----:B------:R-:W-:Y:S01]  /*30a0*/  SHF.R.U32.HI R202, RZ, 0x10, R203 ;  /* 0x00000010ffca7819 */ /* 0x000fe200000116cb */
[----:B------:R-:W-:Y:S02]  /*30b0*/  FADD.FTZ R133, R133, R181 ;  /* 0x000000b585857221 */ /* 0x000fe40000010000 */
[----:B------:R-:W-:Y:S01]  /*30c0*/  FFMA.FTZ R230, R213, R182, R173 ;  /* 0x000000b6d5e67223 */ /* 0x000fe200000100ad */
[----:B------:R-:W-:Y:S01]  /*30d0*/  HADD2.F32 R173, -RZ, R200.H0_H0 ;  /* 0x200000c8ffad7230 */ /* 0x000fe20000004100 */
[----:B------:R-:W-:Y:S02]  /*30e0*/  FFMA.FTZ R105, R180, R181, R105 ;  /* 0x000000b5b4697223 */ /* 0x000fe40000010069 */
[----:B------:R-:W-:Y:S02]  /*30f0*/  FMUL.FTZ R181, R3, R174 ;  /* 0x000000ae03b57220 */ /* 0x000fe40000410000 */
[----:B------:R-:W-:-:S02]  /*3100*/  FADD.FTZ R81, R81, R182 ;  /* 0x000000b651517221 */ /* 0x000fc40000010000 */
[----:B------:R-:W-:Y:S01]  /*3110*/  FFMA.FTZ R53, R180, R182, R53 ;  /* 0x000000b6b4357223 */ /* 0x000fe20000010035 */
[----:B------:R-:W-:Y:S01]  /*3120*/  HADD2.F32 R182, -RZ, R206.H0_H0 ;  /* 0x200000ceffb67230 */ /* 0x000fe20000004100 */
[-C--:B------:R-:W-:Y:S02]  /*3130*/  FMUL.FTZ R174, R210, R173.reuse ;  /* 0x000000add2ae7220 */ /* 0x080fe40000410000 */
[----:B------:R-:W-:Y:S02]  /*3140*/  FADD.FTZ R134, R134, R173 ;  /* 0x000000ad86867221 */ /* 0x000fe40000010000 */
[C---:B------:R-:W-:Y:S01]  /*3150*/  FFMA.FTZ R106, R181.reuse, R173, R106 ;  /* 0x000000adb56a7223 */ /* 0x040fe2000001006a */
[----:B------:R-:W-:Y:S01]  /*3160*/  HADD2.F32 R173, -RZ, R202.H0_H0 ;  /* 0x200000caffad7230 */ /* 0x000fe20000004100 */
[----:B------:R-:W-:Y:S01]  /*3170*/  FADD.FTZ R82, R82, R182 ;  /* 0x000000b652527221 */ /* 0x000fe20000010000 */
[----:B------:R-:W-:Y:S01]  /*3180*/  HADD2.F32 R172, -RZ, R172.H0_H0 ;  /* 0x200000acffac7230 */ /* 0x000fe20000004100 */
[----:B------:R-:W-:-:S02]  /*3190*/  FFMA.FTZ R54, R181, R182, R54 ;  /* 0x000000b6b5367223 */ /* 0x000fc40000010036 */
        /* <DEDUP_REMOVED lines=9> */
[----:B------:R-:W-:Y:S02]  /*3230*/  FFMA.FTZ R173, R178, R203, R201 ;  /* 0x000000cbb2ad7223 */ /* 0x000fe400000100c9 */
[----:B0-----:R-:W-:Y:S02]  /*3240*/  FFMA.FTZ R228, R215, R172, R174 ;  /* 0x000000acd7e47223 */ /* 0x001fe400000100ae */
[----:B------:R-:W-:Y:S02]  /*3250*/  FADD.FTZ R172, R199, R203 ;  /* 0x000000cbc7ac7221 */ /* 0x000fe40000010000 */
[----:B------:R-:W-:-:S02]  /*3260*/  FFMA.FTZ R173, R180, R230, R173 ;  /* 0x000000e6b4ad7223 */ /* 0x000fc400000100ad */
[----:B------:R-:W-:Y:S02]  /*3270*/  FADD.FTZ R172, R172, R230 ;  /* 0x000000e6acac7221 */ /* 0x000fe40000010000 */
[----:B------:R-:W-:Y:S02]  /*3280*/  FFMA.FTZ R173, R181, R229, R173 ;  /* 0x000000e5b5ad7223 */ /* 0x000fe400000100ad */
[----:B------:R-:W-:Y:S02]  /*3290*/  FADD.FTZ R172, R172, R229 ;  /* 0x000000e5acac7221 */ /* 0x000fe40000010000 */
[----:B------:R-:W-:Y:S02]  /*32a0*/  FADD.FTZ R132, R132, R204 ;  /* 0x000000cc84847221 */ /* 0x000fe40000010000 */
[----:B------:R-:W-:Y:S02]  /*32b0*/  FFMA.FTZ R104, R178, R204, R104 ;  /* 0x000000ccb2687223 */ /* 0x000fe40000010068 */
[----:B------:R-:W-:-:S02]  /*32c0*/  FADD.FTZ R199, R172, R228 ;  /* 0x000000e4acc77221 */ /* 0x000fc40000010000 */
[----:B------:R-:W-:Y:S02]  /*32d0*/  FFMA.FTZ R201, R182, R228, R173 ;  /* 0x000000e4b6c97223 */ /* 0x000fe400000100ad */
.L_x_2598:
[----:B------:R-:W-:Y:S05]  /*32e0*/  BSYNC B0 ;  /* 0x0000000000007941 */ /* 0x000fea0003800000 */
.L_x_2597:
        /* <DEDUP_REMOVED lines=9> */
.L_x_2634:
        /* <DEDUP_REMOVED lines=18> */
.L_x_2635:
[----:B--2---:R-:W-:Y:S01]  /*34a0*/  @!P3 LOP3.LUT R174, R202, 0x7, RZ, 0xc0, !PT ;  /* 0x00000007caaeb812 */ /* 0x004fe200078ec0ff */
[----:B------:R-:W-:Y:S01]  /*34b0*/  FADD.FTZ R172, R199, R201 ;  /* 0x000000c9c7ac7221 */ /* 0x000fe20000010000 */
[----:B------:R-:W-:Y:S01]  /*34c0*/  WARPSYNC 0xffffffff ;  /* 0xffffffff00007948 */ /* 0x000fe20003800000 */
[----:B-1----:R-:W-:Y:S01]  /*34d0*/  FADD.FTZ R173, R173, R175 ;  /* 0x000000afadad7221 */ /* 0x002fe20000010000 */
[----:B------:R-:W-:Y:S01]  /*34e0*/  @!P3 IADD3 R174, R200, R174, RZ ;  /* 0x000000aec8aeb210 */ /* 0x000fe20007ffe0ff */
[----:B------:R-:W-:Y:S01]  /*34f0*/  BSSY B0, `(.L_x_2601) ;  /* 0x000006d000007945 */ /* 0x000fe20003800000 */
[----:B------:R-:W-:-:S03]  /*3500*/  LOP3.LUT P4, RZ, R5, 0xffffff00, RZ, 0xc0, !PT ;  /* 0xffffff0005ff7812 */ /* 0x000fc6000788c0ff */
        /* <DEDUP_REMOVED lines=43> */
[----:B------:R-:W-:-:S04]  /*37c0*/  @P3 F2FP.PACK_AB R174, RZ, R174 ;  /* 0x000000aeffae323e */ /* 0x000fc800000000ff */
        /* <DEDUP_REMOVED lines=9> */
[----:B------:R-:W-:-:S04]  /*3860*/  @P3 F2FP.PACK_AB R174, RZ, R174 ;  /* 0x000000aeffae323e */ /* 0x000fc800000000ff */
        /* <DEDUP_REMOVED lines=12> */
[----:B------:R-:W-:Y:S01]  /*3930*/  @P3 F2FP.PACK_AB R174, RZ, R174 ;  /* 0x000000aeffae323e */ /* 0x000fe200000000ff */
[----:B------:R-:W-:-:S03]  /*3940*/  @P5 FADD.FTZ R199, R139, R199 ;  /* 0x000000c78bc75221 */ /* 0x000fc60000010000 */
[----:B------:R-:W-:Y:S01]  /*3950*/  @P3 PRMT R10, R174, 0x7610, R10 ;  /* 0x00007610ae0a3816 */ /* 0x000fe2000000000a */
[----:B------:R-:W-:Y:S01]  /*3960*/  @P4 IMAD.MOV.U32 R174, RZ, RZ, 0x10 ;  /* 0x00000010ffae4424 */ /* 0x000fe200078e00ff */
        /* <DEDUP_REMOVED lines=11> */
[C---:B------:R-:W-:Y:S02]  /*3a20*/  @P3 FSEL R201, R199.reuse, RZ, P4 ;  /* 0x000000ffc7c93208 */ /* 0x040fe40002000000 */
[----:B------:R-:W-:Y:S02]  /*3a30*/  LOP3.LUT P4, RZ, R8, 0xff000000, RZ, 0xc0, !PT ;  /* 0xff00000008ff7812 */ /* 0x000fe4000788c0ff */
[----:B------:R-:W-:Y:S02]  /*3a40*/  @P3 F2FP.PACK_AB R201, RZ, R201 ;  /* 0x000000c9ffc9323e */ /* 0x000fe400000000ff */
[----:B------:R-:W-:Y:S01]  /*3a50*/  FSEL R199, R199, RZ, P4 ;  /* 0x000000ffc7c77208 */ /* 0x000fe20002000000 */
[----:B------:R-:W-:Y:S01]  /*3a60*/  F2F.F16.F32 R174, R174 ;  /* 0x000000ae00ae7304 */ /* 0x000fe20000200800 */
[----:B------:R-:W-:-:S07]  /*3a70*/  @P3 PRMT R6, R201, 0x7610, R6 ;  /* 0x00007610c9063816 */ /* 0x000fce0000000006 */
[----:B------:R-:W0:Y:S08]  /*3a80*/  F2F.F16.F32 R201, R199 ;  /* 0x000000c700c97304 */ /* 0x000e300000200800 */
[----:B------:R-:W1:Y:S08]  /*3a90*/  F2F.F16.F32 R200, R200 ;  /* 0x000000c800c87304 */ /* 0x000e700000200800 */
[----:B------:R2:W3:Y:S01]  /*3aa0*/  F2F.F16.F32 R199, R175 ;  /* 0x000000af00c77304 */ /* 0x0004e20000200800 */
[----:B0-----:R-:W-:Y:S01]  /*3ab0*/  SHF.L.U32 R201, R201, 0x10, RZ ;  /* 0x00000010c9c97819 */ /* 0x001fe200000006ff */
[----:B--2---:R-:W-:-:S05]  /*3ac0*/  IMAD.WIDE.U32 R174, R174, 0x10000, RZ ;  /* 0x00010000aeae7825 */ /* 0x004fca00078e00ff */
[----:B-1----:R-:W-:Y:S01]  /*3ad0*/  LOP3.LUT R175, R175, R201, R200, 0xfe, !PT ;  /* 0x000000c9afaf7212 */ /* 0x002fe200078efec8 */
[----:B------:R-:W-:Y:S01]  /*3ae0*/  HFMA2.MMA R200, -RZ, RZ, 0, 4.76837158203125e-07 ;  /* 0x00000008ffc87435 */ /* 0x000fe200000001ff */
[----:B---3--:R-:W-:-:S09]  /*3af0*/  LOP3.LUT R174, R174, R199, RZ, 0xfc, !PT ;  /* 0x000000c7aeae7212 */ /* 0x008fd200078efcff */
        /* <DEDUP_REMOVED lines=11> */
.L_x_2603:
[----:B------:R-:W-:Y:S02]  /*3bb0*/  IADD3 R4, R4, 0x100, RZ ;  /* 0x0000010004047810 */ /* 0x000fe40007ffe0ff */
.L_x_2602:
[----:B------:R-:W-:Y:S05]  /*3bc0*/  BSYNC B0 ;  /* 0x0000000000007941 */ /* 0x000fea0003800000 */
.L_x_2601:
        /* <DEDUP_REMOVED lines=46> */
[----:B------:R-:W-:-:S04]  /*3eb0*/  @P3 F2FP.PACK_AB R174, RZ, R174 ;  /* 0x000000aeffae323e */ /* 0x000fc800000000ff */
[----:B------:R-:W-:Y:S01]  /*3ec0*/  @P3 PRMT R10, R174, 0x7610, R10 ;  /* 0x00007610ae0a3816 */ /* 0x000fe2000000000a */
[----:B------:R-:W-:-:S04]  /*3ed0*/  @P4 IMAD.MOV.U32 R174, RZ, RZ, 0x10 ;  /* 0x00000010ffae4424 */ /* 0x000fc800078e00ff */
        /* <DEDUP_REMOVED lines=15> */
[----:B------:R-:W-:-:S03]  /*3fd0*/  @P3 PRMT R6, R201, 0x7610, R6 ;  /* 0x00007610c9063816 */ /* 0x000fc60000000006 */
[----:B------:R-:W0:Y:S08]  /*3fe0*/  F2F.F16.F32 R201, R199 ;  /* 0x000000c700c97304 */ /* 0x000e300000200800 */
[----:B------:R1:W2:Y:S01]  /*3ff0*/  F2F.F16.F32 R199, R175 ;  /* 0x000000af00c77304 */ /* 0x0002a20000200800 */
[----:B0-----:R-:W-:Y:S01]  /*4000*/  SHF.L.U32 R201, R201, 0x10, RZ ;  /* 0x00000010c9c97819 */ /* 0x001fe200000006ff */
[----:B-1----:R-:W-:-:S05]  /*4010*/  IMAD.WIDE.U32 R174, R174, 0x10000, RZ ;  /* 0x00010000aeae7825 */ /* 0x002fca00078e00ff */
[----:B------:R-:W-:Y:S01]  /*4020*/  LOP3.LUT R175, R175, R201, R200, 0xfe, !PT ;  /* 0x000000c9afaf7212 */ /* 0x000fe200078efec8 */
[----:B------:R-:W-:Y:S01]  /*4030*/  HFMA2.MMA R200, -RZ, RZ, 0, 4.76837158203125e-07 ;  /* 0x00000008ffc87435 */ /* 0x000fe200000001ff */
[----:B--2---:R-:W-:-:S09]  /*4040*/  LOP3.LUT R174, R174, R199, RZ, 0xfc, !PT ;  /* 0x000000c7aeae7212 */ /* 0x004fd200078efcff */
        /* <DEDUP_REMOVED lines=11> */
.L_x_2606:
[----:B------:R-:W-:Y:S02]  /*4100*/  IADD3 R4, R4, 0x100, RZ ;  /* 0x0000010004047810 */ /* 0x000fe40007ffe0ff */
.L_x_2605:
[----:B------:R-:W-:Y:S05]  /*4110*/  BSYNC B0 ;  /* 0x0000000000007941 */ /* 0x000fea0003800000 */
.L_x_2604:
        /* <DEDUP_REMOVED lines=83> */
.L_x_2609:
[----:B------:R-:W-:Y:S02]  /*4650*/  IADD3 R4, R4, 0x100, RZ ;  /* 0x0000010004047810 */ /* 0x000fe40007ffe0ff */
.L_x_2608:
[----:B------:R-:W-:Y:S05]  /*4660*/  BSYNC B0 ;  /* 0x0000000000007941 */ /* 0x000fea0003800000 */
.L_x_2607:
        /* <DEDUP_REMOVED lines=82> */
.L_x_2612:
[----:B------:R-:W-:Y:S02]  /*4b90*/  IADD3 R4, R4, 0x100, RZ ;  /* 0x0000010004047810 */ /* 0x000fe40007ffe0ff */
.L_x_2611:
[----:B------:R-:W-:Y:S05]  /*4ba0*/  BSYNC B0 ;  /* 0x0000000000007941 */ /* 0x000fea0003800000 */
.L_x_2610:
        /* <DEDUP_REMOVED lines=82> */
.L_x_2615:
[----:B------:R-:W-:Y:S02]  /*50d0*/  IADD3 R4, R4, 0x100, RZ ;  /* 0x0000010004047810 */ /* 0x000fe40007ffe0ff */
.L_x_2614:
[----:B------:R-:W-:Y:S05]  /*50e0*/  BSYNC B0 ;  /* 0x0000000000007941 */ /* 0x000fea0003800000 */
.L_x_2613:
        /* <DEDUP_REMOVED lines=82> */
.L_x_2618:
[----:B------:R-:W-:Y:S02]  /*5610*/  IADD3 R4, R4, 0x100, RZ ;  /* 0x0000010004047810 */ /* 0x000fe40007ffe0ff */
.L_x_2617:
[----:B------:R-:W-:Y:S05]  /*5620*/  BSYNC B0 ;  /* 0x0000000000007941 */ /* 0x000fea0003800000 */
.L_x_2616:
        /* <DEDUP_REMOVED lines=39> */
[----:B------:R-:W-:-:S04]  /*58a0*/  @P3 F2FP.PACK_AB R175, RZ, R175 ;  /* 0x000000afffaf323e */ /* 0x000fc800000000ff */
[----:B------:R-:W-:Y:S02]  /*58b0*/  @P3 PRMT R20, R175, 0x7610, R20 ;  /* 0x00007610af143816 */ /* 0x000fe40000000014 */
[----:B------:R-:W-:-:S04]  /*58c0*/  @P3 FSEL R175, R174, RZ, P6 ;  /* 0x000000ffaeaf3208 */ /* 0x000fc80003000000 */
[----:B------:R-:W-:Y:S02]  /*58d0*/  @P3 F2FP.PACK_AB R175, RZ, R175 ;  /* 0x000000afffaf323e */ /* 0x000fe400000000ff */
[----:B------:R-:W-:Y:S02]  /*58e0*/  @P3 LOP3.LUT P6, RZ, R19, 0xff0000, RZ, 0xc0, !PT ;  /* 0x00ff000013ff3812 */ /* 0x000fe400078cc0ff */
[----:B------:R-:W-:Y:S01]  /*58f0*/  @P3 PRMT R21, R175, 0x7610, R21 ;  /* 0x00007610af153816 */ /* 0x000fe20000000015 */
[----:B------:R-:W-:-:S05]  /*5900*/  FMUL.FTZ R175, R172, c[0x0][0x1e8] ;  /* 0x00007a00acaf7a20 */ /* 0x000fca0000410000 */
[----:B------:R-:W-:Y:S02]  /*5910*/  @P3 FSEL R172, R175, RZ, P6 ;  /* 0x000000ffafac3208 */ /* 0x000fe40003000000 */
[----:B------:R-:W-:Y:S02]  /*5920*/  @P3 LOP3.LUT P5, RZ, R19, 0xff000000, RZ, 0xc0, !PT ;  /* 0xff00000013ff3812 */ /* 0x000fe400078ac0ff */
[----:B------:R-:W-:-:S04]  /*5930*/  @P3 F2FP.PACK_AB R172, RZ, R172 ;  /* 0x000000acffac323e */ /* 0x000fc800000000ff */
        /* <DEDUP_REMOVED lines=13> */
[----:B------:R-:W-:Y:S01]  /*5a10*/  F2F.F16.F32 R173, R174 ;  /* 0x000000ae00ad7304 */ /* 0x000fe20000200800 */
[----:B------:R-:W-:-:S07]  /*5a20*/  LOP3.LUT P4, RZ, R179, 0xff, RZ, 0xc0, !PT ;  /* 0x000000ffb3ff7812 */ /* 0x000fce000788c0ff */
[----:B------:R-:W0:Y:S01]  /*5a30*/  F2F.F16.F32 R172, R172 ;  /* 0x000000ac00ac7304 */ /* 0x000e220000200800 */
[----:B------:R-:W-:-:S07]  /*5a40*/  FSEL R3, R3, RZ, P4 ;  /* 0x000000ff03037208 */ /* 0x000fce0002000000 */
[----:B------:R-:W1:Y:S01]  /*5a50*/  F2F.F16.F32 R175, R175 ;  /* 0x000000af00af7304 */ /* 0x000e620000200800 */
[----:B0-----:R-:W-:-:S07]  /*5a60*/  SHF.L.U32 R174, R172, 0x10, RZ ;  /* 0x00000010acae7819 */ /* 0x001fce00000006ff */
[----:B------:R-:W0:Y:S01]  /*5a70*/  F2F.F16.F32 R3, R3 ;  /* 0x0000000300037304 */ /* 0x000e220000200800 */
[----:B------:R-:W-:-:S05]  /*5a80*/  IMAD.WIDE.U32 R172, R173, 0x10000, RZ ;  /* 0x00010000adac7825 */ /* 0x000fca00078e00ff */
[----:B-1----:R-:W-:Y:S01]  /*5a90*/  LOP3.LUT R173, R173, R174, R175, 0xfe, !PT ;  /* 0x000000aeadad7212 */ /* 0x002fe200078efeaf */
[----:B------:R-:W-:Y:S01]  /*5aa0*/  HFMA2.MMA R174, -RZ, RZ, 0, 4.76837158203125e-07 ;  /* 0x00000008ffae7435 */ /* 0x000fe200000001ff */
[----:B0-----:R-:W-:-:S09]  /*5ab0*/  LOP3.LUT R172, R172, R3, RZ, 0xfc, !PT ;  /* 0x00000003acac7212 */ /* 0x001fd200078efcff */
        /* <DEDUP_REMOVED lines=11> */
.L_x_2620:
[----:B------:R-:W-:Y:S05]  /*5b70*/  BSYNC B0 ;  /* 0x0000000000007941 */ /* 0x000fea0003800000 */
.L_x_2619:
        /* <DEDUP_REMOVED lines=8> */
.L_x_2584:
        /* <DEDUP_REMOVED lines=19> */
.L_x_2623:
[----:B------:R-:W-:Y:S05]  /*5d30*/  BSYNC B0 ;  /* 0x0000000000007941 */ /* 0x000fea0003800000 */
.L_x_2622:
        /* <DEDUP_REMOVED lines=13> */
.L_x_2625:
[----:B------:R-:W-:Y:S05]  /*5e10*/  BSYNC B0 ;  /* 0x0000000000007941 */ /* 0x000fea0003800000 */
.L_x_2624:
        /* <DEDUP_REMOVED lines=13> */
.L_x_2627:
[----:B------:R-:W-:Y:S05]  /*5ef0*/  BSYNC B0 ;  /* 0x0000000000007941 */ /* 0x000fea0003800000 */
.L_x_2626:
        /* <DEDUP_REMOVED lines=12> */
.L_x_2629:
[----:B------:R-:W-:Y:S05]  /*5fc0*/  BSYNC B0 ;  /* 0x0000000000007941 */ /* 0x000fea0003800000 */
.L_x_2628:
        /* <DEDUP_REMOVED lines=12> */
.L_x_2631:
[----:B------:R-:W-:Y:S05]  /*6090*/  BSYNC B0 ;  /* 0x0000000000007941 */ /* 0x000fea0003800000 */
.L_x_2630:
        /* <DEDUP_REMOVED lines=12> */
.L_x_2633:
[----:B------:R-:W-:Y:S05]  /*6160*/  BSYNC B0 ;  /* 0x0000000000007941 */ /* 0x000fea0003800000 */
.L_x_2632:
        /* <DEDUP_REMOVED lines=12> */
.L_x_2599:
[----:B------:R-:W-:Y:S01]  /*6230*/  HFMA2.MMA R174, -RZ, RZ, 0, 9.5367431640625e-07 ;  /* 0x00000010ffae7435 */ /* 0x000fe200000001ff */
[----:B------:R-:W-:Y:S01]  /*6240*/  MOV R173, R199 ;  /* 0x000000c700ad7202 */ /* 0x000fe20000000f00 */
[----:B------:R-:W-:Y:S01]  /*6250*/  IMAD.MOV.U32 R204, RZ, RZ, 0x1f ;  /* 0x0000001fffcc7424 */ /* 0x000fe200078e00ff */
[----:B------:R-:W-:-:S02]  /*6260*/  MOV R203, 0xffffffff ;  /* 0xffffffff00cb7802 */ /* 0x000fc40000000f00 */
[----:B------:R-:W-:Y:S02]  /*6270*/  MOV R172, 0x6290 ;  /* 0x0000629000ac7802 */ /* 0x000fe40000000f00 */
[----:B------:R-:W-:Y:S05]  /*6280*/  CALL.REL.NOINC `($__internal_88_$__cuda_sm70_shflsync_down_p) ;  /* 0x0000046000007944 */ /* 0x000fea0003c00000 */
[----:B-1----:R-:W-:Y:S01]  /*6290*/  MOV R175, R174 ;  /* 0x000000ae00af7202 */ /* 0x002fe20000000f00 */
[----:B------:R-:W-:Y:S05]  /*62a0*/  BRA `(.L_x_2634) ;  /* 0xffffd0d000007947 */ /* 0x000fea000383ffff */
.L_x_2600:
[----:B------:R-:W-:Y:S01]  /*62b0*/  HFMA2.MMA R174, -RZ, RZ, 0, 9.5367431640625e-07 ;  /* 0x00000010ffae7435 */ /* 0x000fe200000001ff */
[----:B------:R-:W-:Y:S01]  /*62c0*/  IMAD.MOV.U32 R173, RZ, RZ, R201 ;  /* 0x000000ffffad7224 */ /* 0x000fe200078e00c9 */
[----:B------:R-:W-:Y:S01]  /*62d0*/  MOV R204, 0x1f ;  /* 0x0000001f00cc7802 */ /* 0x000fe20000000f00 */
[----:B------:R-:W-:Y:S01]  /*62e0*/  IMAD.MOV.U32 R203, RZ, RZ, -0x1 ;  /* 0xffffffffffcb7424 */ /* 0x000fe200078e00ff */
[----:B------:R-:W-:Y:S02]  /*62f0*/  MOV R172, 0x6310 ;  /* 0x0000631000ac7802 */ /* 0x000fe40000000f00 */
[----:B01----:R-:W-:Y:S05]  /*6300*/  CALL.REL.NOINC `($__internal_88_$__cuda_sm70_shflsync_down_p) ;  /* 0x000003e000007944 */ /* 0x003fea0003c00000 */
[----:B------:R-:W-:Y:S01]  /*6310*/  FADD.FTZ R175, R175, R199 ;  /* 0x000000c7afaf7221 */ /* 0x000fe20000010000 */
[----:B------:R-:W-:Y:S01]  /*6320*/  MOV R204, 0x1f ;  /* 0x0000001f00cc7802 */ /* 0x000fe20000000f00 */
[----:B-1----:R-:W-:Y:S01]  /*6330*/  FADD.FTZ R199, R201, R174 ;  /* 0x000000aec9c77221 */ /* 0x002fe20000010000 */
[----:B------:R-:W-:Y:S01]  /*6340*/  HFMA2.MMA R174, -RZ, RZ, 0, 4.76837158203125e-07 ;  /* 0x00000008ffae7435 */ /* 0x000fe200000001ff */
[----:B------:R-:W-:Y:S01]  /*6350*/  IMAD.MOV.U32 R203, RZ, RZ, -0x1 ;  /* 0xffffffffffcb7424 */ /* 0x000fe200078e00ff */
[----:B------:R-:W-:-:S02]  /*6360*/  MOV R173, R175 ;  /* 0x000000af00ad7202 */ /* 0x000fc40000000f00 */
[----:B------:R-:W-:Y:S02]  /*6370*/  MOV R172, 0x6390 ;  /* 0x0000639000ac7802 */ /* 0x000fe40000000f00 */
[----:B------:R-:W-:Y:S05]  /*6380*/  CALL.REL.NOINC `($__internal_88_$__cuda_sm70_shflsync_down_p) ;  /* 0x0000036000007944 */ /* 0x000fea0003c00000 */
[----:B-1----:R-:W-:Y:S01]  /*6390*/  MOV R201, R174 ;  /* 0x000000ae00c97202 */ /* 0x002fe20000000f00 */
[----:B------:R-:W-:Y:S01]  /*63a0*/  HFMA2.MMA R174, -RZ, RZ, 0, 4.76837158203125e-07 ;  /* 0x00000008ffae7435 */ /* 0x000fe200000001ff */
[----:B------:R-:W-:Y:S01]  /*63b0*/  IMAD.MOV.U32 R173, RZ, RZ, R199 ;  /* 0x000000ffffad7224 */ /* 0x000fe200078e00c7 */
[----:B------:R-:W-:Y:S01]  /*63c0*/  MOV R204, 0x1f ;  /* 0x0000001f00cc7802 */ /* 0x000fe20000000f00 */
[----:B------:R-:W-:Y:S01]  /*63d0*/  IMAD.MOV.U32 R203, RZ, RZ, -0x1 ;  /* 0xffffffffffcb7424 */ /* 0x000fe200078e00ff */
[----:B------:R-:W-:Y:S02]  /*63e0*/  MOV R172, 0x6400 ;  /* 0x0000640000ac7802 */ /* 0x000fe40000000f00 */
[----:B------:R-:W-:Y:S05]  /*63f0*/  CALL.REL.NOINC `($__internal_88_$__cuda_sm70_shflsync_down_p) ;  /* 0x000002f000007944 */ /* 0x000fea0003c00000 */
[----:B------:R-:W-:Y:S01]  /*6400*/  FADD.FTZ R175, R201, R175 ;  /* 0x000000afc9af7221 */ /* 0x000fe20000010000 */
[----:B------:R-:W-:Y:S01]  /*6410*/  MOV R204, 0x1f ;  /* 0x0000001f00cc7802 */ /* 0x000fe20000000f00 */
[----:B-1----:R-:W-:Y:S01]  /*6420*/  FADD.FTZ R199, R199, R174 ;  /* 0x000000aec7c77221 */ /* 0x002fe20000010000 */
[----:B------:R-:W-:Y:S01]  /*6430*/  HFMA2.MMA R174, -RZ, RZ, 0, 2.384185791015625e-07 ;  /* 0x00000004ffae7435 */ /* 0x000fe200000001ff */
[----:B------:R-:W-:Y:S01]  /*6440*/  IMAD.MOV.U32 R203, RZ, RZ, -0x1 ;  /* 0xffffffffffcb7424 */ /* 0x000fe200078e00ff */
[----:B------:R-:W-:-:S02]  /*6450*/  MOV R173, R175 ;  /* 0x000000af00ad7202 */ /* 0x000fc40000000f00 */
[----:B------:R-:W-:Y:S02]  /*6460*/  MOV R172, 0x6480 ;  /* 0x0000648000ac7802 */ /* 0x000fe40000000f00 */
[----:B------:R-:W-:Y:S05]  /*6470*/  CALL.REL.NOINC `($__internal_88_$__cuda_sm70_shflsync_down_p) ;  /* 0x0000027000007944 */ /* 0x000fea0003c00000 */
[----:B-1----:R-:W-:Y:S01]  /*6480*/  MOV R201, R174 ;  /* 0x000000ae00c97202 */ /* 0x002fe20000000f00 */
[----:B------:R-:W-:Y:S01]  /*6490*/  HFMA2.MMA R174, -RZ, RZ, 0, 2.384185791015625e-07 ;  /* 0x00000004ffae7435 */ /* 0x000fe200000001ff */
        /* <DEDUP_REMOVED lines=8> */
[----:B------:R-:W-:Y:S01]  /*6520*/  HFMA2.MMA R174, -RZ, RZ, 0, 1.1920928955078125e-07 ;  /* 0x00000002ffae7435 */ /* 0x000fe200000001ff */
[----:B------:R-:W-:Y:S01]  /*6530*/  IMAD.MOV.U32 R203, RZ, RZ, -0x1 ;  /* 0xffffffffffcb7424 */ /* 0x000fe200078e00ff */
[----:B------:R-:W-:-:S02]  /*6540*/  MOV R173, R175 ;  /* 0x000000af00ad7202 */ /* 0x000fc40000000f00 */
[----:B------:R-:W-:Y:S02]  /*6550*/  MOV R172, 0x6570 ;  /* 0x0000657000ac7802 */ /* 0x000fe40000000f00 */
[----:B------:R-:W-:Y:S05]  /*6560*/  CALL.REL.NOINC `($__internal_88_$__cuda_sm70_shflsync_down_p) ;  /* 0x0000018000007944 */ /* 0x000fea0003c00000 */
[----:B-1----:R-:W-:Y:S01]  /*6570*/  MOV R201, R174 ;  /* 0x000000ae00c97202 */ /* 0x002fe20000000f00 */
[----:B------:R-:W-:Y:S01]  /*6580*/  HFMA2.MMA R174, -RZ, RZ, 0, 1.1920928955078125e-07 ;  /* 0x00000002ffae7435 */ /* 0x000fe200000001ff */
        /* <DEDUP_REMOVED lines=8> */
[----:B------:R-:W-:Y:S01]  /*6610*/  HFMA2.MMA R174, -RZ, RZ, 0, 5.9604644775390625e-08 ;  /* 0x00000001ffae7435 */ /* 0x000fe200000001ff */
[----:B------:R-:W-:Y:S01]  /*6620*/  IMAD.MOV.U32 R203, RZ, RZ, -0x1 ;  /* 0xffffffffffcb7424 */ /* 0x000fe200078e00ff */
[----:B------:R-:W-:-:S02]  /*6630*/  MOV R173, R201 ;  /* 0x000000c900ad7202 */ /* 0x000fc40000000f00 */
[----:B------:R-:W-:Y:S02]  /*6640*/  MOV R172, 0x6660 ;  /* 0x0000666000ac7802 */ /* 0x000fe40000000f00 */
[----:B------:R-:W-:Y:S05]  /*6650*/  CALL.REL.NOINC `($__internal_88_$__cuda_sm70_shflsync_down_p) ;  /* 0x0000009000007944 */ /* 0x000fea0003c00000 */
[----:B-1----:R-:W-:Y:S01]  /*6660*/  MOV R199, R174 ;  /* 0x000000ae00c77202 */ /* 0x002fe20000000f00 */
[----:B------:R-:W-:Y:S01]  /*6670*/  HFMA2.MMA R174, -RZ, RZ, 0, 5.9604644775390625e-08 ;  /* 0x00000001ffae7435 */ /* 0x000fe200000001ff */
[----:B------:R-:W-:Y:S01]  /*6680*/  IMAD.MOV.U32 R173, RZ, RZ, R175 ;  /* 0x000000ffffad7224 */ /* 0x000fe200078e00af */
[----:B------:R-:W-:Y:S01]  /*6690*/  MOV R204, 0x1f ;  /* 0x0000001f00cc7802 */ /* 0x000fe20000000f00 */
[----:B------:R-:W-:Y:S01]  /*66a0*/  IMAD.MOV.U32 R203, RZ, RZ, -0x1 ;  /* 0xffffffffffcb7424 */ /* 0x000fe200078e00ff */
[----:B------:R-:W-:Y:S02]  /*66b0*/  MOV R172, 0x66d0 ;  /* 0x000066d000ac7802 */ /* 0x000fe40000000f00 */
[----:B------:R-:W-:Y:S05]  /*66c0*/  CALL.REL.NOINC `($__internal_88_$__cuda_sm70_shflsync_down_p) ;  /* 0x0000002000007944 */ /* 0x000fea0003c00000 */
[----:B-1----:R-:W-:Y:S01]  /*66d0*/  MOV R173, R174 ;  /* 0x000000ae00ad7202 */ /* 0x002fe20000000f00 */
[----:B------:R-:W-:Y:S05]  /*66e0*/  BRA `(.L_x_2635) ;  /* 0xffffcdb000007947 */ /* 0x000fea000383ffff */
        .weak           $__internal_88_$__cuda_sm70_shflsync_down_p
        .type           $__internal_88_$__cuda_sm70_shflsync_down_p,@function
        .size           $__internal_88_$__cuda_sm70_shflsync_down_p,(.L_x_3450 - $__internal_88_$__cuda_sm70_shflsync_down_p)
$__internal_88_$__cuda_sm70_shflsync_down_p:
[----:B------:R-:W-:Y:S04]  /*66f0*/  WARPSYNC R203 ;  /* 0x000000cb00007348 */ /* 0x000fe80003800000 */
[----:B------:R0:W1:Y:S02]  /*6700*/  SHFL.DOWN PT, R174, R173, R174, R204 ;  /* 0x080000aeadae7389 */ /* 0x00006400000e00cc */
[----:B0-----:R-:W-:-:S06]  /*6710*/  HFMA2.MMA R173, -RZ, RZ, 0, 0 ;  /* 0x00000000ffad7435 */ /* 0x001fcc00000001ff */
[----:B------:R-:W-:Y:S05]  /*6720*/  RET.REL.NODEC R172 `(_ZN10layer_norm31ln_parallel_residual_bwd_kernelINS_13Kernel_traitsIf6__halffS2_fjLj7168ELj1ELj1ELj8ELj8ENS_18Kernel_traits_baseILj7168EfS2_fS2_fjLj256EEEEELb1ELb0ELb0EEEvNS_9BwdParamsE) ;  /* 0xffff98d0ac007950 */ /* 0x000fea0003c3ffff */
.L_x_2636:
        /* <DEDUP_REMOVED lines=13> */
.L_x_3450:


//--------------------- .text._ZN10layer_norm31ln_parallel_residual_bwd_kernelINS_13Kernel_traitsIf6__halffS2_fjLj7168ELj1ELj1ELj8ELj8ENS_18Kernel_traits_baseILj7168EfS2_fS2_fjLj256EEEEELb1ELb0ELb1EEEvNS_9BwdParamsE --------------------------
	.section	.text._ZN10layer_norm31ln_parallel_residual_bwd_kernelINS_13Kernel_traitsIf6__halffS2_fjLj7168ELj1ELj1ELj8ELj8ENS_18Kernel_traits_baseILj7168EfS2_fS2_fjLj256EEEEELb1ELb0ELb1EEEvNS_9BwdParamsE,"ax",@progbits
	.sectioninfo	@"SHI_REGISTERS=255"
	.align	128
        .global         _ZN10layer_norm31ln_parallel_residual_bwd_kernelINS_13Kernel_traitsIf6__halffS2_fjLj7168ELj1ELj1ELj8ELj8ENS_18Kernel_traits_baseILj7168EfS2_fS2_fjLj256EEEEELb1ELb0ELb1EEEvNS_9BwdParamsE
        .type           _ZN10layer_norm31ln_parallel_residual_bwd_kernelINS_13Kernel_traitsIf6__halffS2_fjLj7168ELj1ELj1ELj8ELj8ENS_18Kernel_traits_baseILj7168EfS2_fS2_fjLj256EEEEELb1ELb0ELb1EEEvNS_9BwdParamsE,@function
        .size           _ZN10layer_norm31ln_parallel_residual_bwd_kernelINS_13Kernel_traitsIf6__halffS2_fjLj7168ELj1ELj1ELj8ELj8ENS_18Kernel_traits_baseILj7168EfS2_fS2_fjLj256EEEEELb1ELb0ELb1EEEvNS_9BwdParamsE,(.L_x_3451 - _ZN10layer_norm31ln_parallel_residual_bwd_kernelINS_13Kernel_traitsIf6__halffS2_fjLj7168ELj1ELj1ELj8ELj8ENS_18Kernel_traits_baseILj7168EfS2_fS2_fjLj256EEEEELb1ELb0ELb1EEEvNS_9BwdParamsE)
        .other          _ZN10layer_norm31ln_parallel_residual_bwd_kernelINS_13Kernel_traitsIf6__halffS2_fjLj7168ELj1ELj1ELj8ELj8ENS_18Kernel_traits_baseILj7168EfS2_fS2_fjLj256EEEEELb1ELb0ELb1EEEvNS_9BwdParamsE,@"STO_CUDA_ENTRY STV_DEFAULT"
_ZN10layer_norm31ln_parallel_residual_bwd_kernelINS_13Kernel_traitsIf6__halffS2_fjLj7168ELj1ELj1ELj8ELj8ENS_18Kernel_traits_baseILj7168EfS2_fS2_fjLj256EEEEELb1ELb0ELb1EEEvNS_9BwdParamsE:
.text._ZN10layer_norm31ln_parallel_residual_bwd_kernelINS_13Kernel_traitsIf6__halffS2_fjLj7168ELj1ELj1ELj8ELj8ENS_18Kernel_traits_baseILj7168EfS2_fS2_fjLj256EEEEELb1ELb0ELb1EEEvNS_9BwdParamsE:
        /* <DEDUP_REMOVED lines=65> */
.L_x_2637:
[----:B------:R-:W-:-:S04]  /*0410*/  SHF.L.U32 R0, R0, 0x4, RZ ;  /* 0x0000000400007819 */ /* 0x000fc800000006ff */
[----:B------:R-:W-:-:S04]  /*0420*/  LOP3.LUT R0, R0, 0xff0, RZ, 0xc0, !PT ;  /* 0x00000ff000007812 */ /* 0x000fc800078ec0ff */
[C---:B------:R-:W-:Y:S02]  /*0430*/  IADD3 R2, P0, R0.reuse, c[0x0][0x1b0], RZ ;  /* 0x00006c0000027a10 */ /* 0x040fe40007f1e0ff */
[----:B------:R-:W-:-:S03]  /*0440*/  IADD3 R4, P1, R0, c[0x0][0x1b8], RZ ;  /* 0x00006e0000047a10 */ /* 0x000fc60007f3e0ff */
[----:B------:R-:W-:Y:S01]  /*0450*/  IMAD.X R3, RZ, RZ, c[0x0][0x1b4], P0 ;  /* 0x00006d00ff037624 */ /* 0x000fe200000e06ff */
[----:B------:R-:W-:-:S04]  /*0460*/  IADD3.X R5, RZ, c[0x0][0x1bc], RZ, P1, !PT ;  /* 0x00006f00ff057a10 */ /* 0x000fc80000ffe4ff */
[----:B------:R0:W5:Y:S04]  /*0470*/  LDG.E.128 R36, [R2.64] ;  /* 0x0000000402247981 */ /* 0x000168000c1e1d00 */
[----:B------:R0:W5:Y:S04]  /*0480*/  LDG.E.128 R40, [R2.64+0x1000] ;  /* 0x0010000402287981 */ /* 0x000168000c1e1d00 */
[----:B------:R0:W5:Y:S04]  /*0490*/  LDG.E.128 R44, [R2.64+0x2000] ;  /* 0x00200004022c7981 */ /* 0x000168000c1e1d00 */
[----:B------:R0:W5:Y:S04]  /*04a0*/  LDG.E.128 R48, [R2.64+0x3000] ;  /* 0x0030000402307981 */ /* 0x000168000c1e1d00 */
[----:B------:R0:W5:Y:S04]  /*04b0*/  LDG.E.128 R52, [R2.64+0x4000] ;  /* 0x0040000402347981 */ /* 0x000168000c1e1d00 */
[----:B------:R0:W5:Y:S04]  /*04c0*/  LDG.E.128 R56, [R2.64+0x5000] ;  /* 0x0050000402387981 */ /* 0x000168000c1e1d00 */
[----:B------:R0:W5:Y:S04]  /*04d0*/  LDG.E.128 R60, [R2.64+0x6000] ;  /* 0x00600004023c7981 */ /* 0x000168000c1e1d00 */
        /* <DEDUP_REMOVED lines=8> */
[----:B------:R-:W-:Y:S01]  /*0560*/  IMAD.MOV.U32 R252, RZ, RZ, RZ ;  /* 0x000000fffffc7224 */ /* 0x000fe200078e00ff */
[----:B------:R-:W-:Y:S01]  /*0570*/  HFMA2.MMA R206, -RZ, RZ, 0, 0 ;  /* 0x00000000ffce7435 */ /* 0x000fe200000001ff */
[----:B------:R0:W-:Y:S01]  /*0580*/  STL [R1+0x9c], RZ ;  /* 0x00009cff01007387 */ /* 0x0001e20000100800 */
[----:B------:R-:W-:Y:S01]  /*0590*/  CS2R R250, SRZ ;  /* 0x0000000000fa7805 */ /* 0x000fe2000001ff00 */
[----:B------:R-:W-:Y:S01]  /*05a0*/  CS2R R242, SRZ ;  /* 0x0000000000f27805 */ /* 0x000fe2000001ff00 */
[----:B------:R-:W-:Y:S01]  /*05b0*/  CS2R R240, SRZ ;  /* 0x0000000000f07805 */ /* 0x000fe2000001ff00 */
        /* <DEDUP_REMOVED lines=19> */
[----:B------:R-:W-:Y:S01]  /*06f0*/  MOV R217, RZ ;  /* 0x000000ff00d97202 */ /* 0x000fe20000000f00 */
        /* <DEDUP_REMOVED lines=23> */
[----:B------:R-:W-:Y:S01]  /*0870*/  IMAD.MOV.U32 R11, RZ, RZ, RZ ;  /* 0x000000ffff0b7224 */ /* 0x000fe200078e00ff */
        /* <DEDUP_REMOVED lines=27> */
[----:B------:R0:W-:Y:S02]  /*0a30*/  STL [R1+0x8], RZ ;  /* 0x000008ff01007387 */ /* 0x0001e40000100800 */
.L_x_2649:
[----:B------:R-:W1:Y:S01]  /*0a40*/  S2R R216, SR_TID.X ;  /* 0x0000000000d87919 */ /* 0x000e620000002100 */
[----:B0-----:R-:W-:-:S03]  /*0a50*/  IMAD R4, R150, c[0x0][0x168], RZ ;  /* 0x00005a0096047a24 */ /* 0x001fc600078e02ff */
[----:B------:R-:W2:Y:S02]  /*0a60*/  LDL.LU R205, [R1] ;  /* 0x0000000001cd7983 */ /* 0x000ea40000300800 */
[----:B------:R-:W-:Y:S02]  /*0a70*/  SHF.R.S32.HI R5, RZ, 0x1f, R4 ;  /* 0x0000001fff057819 */ /* 0x000fe40000011404 */
[----:B------:R-:W-:Y:S01]  /*0a80*/  MOV R204, 0x8 ;  /* 0x0000000800cc7802 */ /* 0x000fe20000000f00 */
[----:B------:R0:W-:Y:S01]  /*0a90*/  STL [R1+0xa0], R92 ;  /* 0x0000a05c01007387 */ /* 0x0001e20000100800 */
[----:B------:R-:W-:-:S03]  /*0aa0*/  LEA.HI R5, R5, R4, RZ, 0x2 ;  /* 0x0000000405057211 */ /* 0x000fc600078f10ff */
[----:B0-----:R-:W3:Y:S01]  /*0ab0*/  LDL.LU R92, [R1+0x4] ;  /* 0x00000400015c7983 */ /* 0x001ee20000300800 */
[----:B-1----:R-:W-:-:S04]  /*0ac0*/  LOP3.LUT R166, R216, 0xff, RZ, 0xc0, !PT ;  /* 0x000000ffd8a67812 */ /* 0x002fc800078ec0ff */
[----:B------:R-:W-:-:S04]  /*0ad0*/  LEA.HI.SX32 R166, R5, R166, 0x1e ;  /* 0x000000a605a67211 */ /* 0x000fc800078ff2ff */
[C---:B------:R-:W-:Y:S01]  /*0ae0*/  IADD3 R162, R166.reuse, 0x100, RZ ;  /* 0x00000100a6a27810 */ /* 0x040fe20007ffe0ff */
[----:B------:R-:W-:-:S04]  /*0af0*/  IMAD.WIDE.U32 R98, R166, R204, c[0x0][0x208] ;  /* 0x00008200a6627625 */ /* 0x000fc800078e00cc */
[-C--:B------:R-:W-:Y:S01]  /*0b00*/  IMAD.WIDE.U32 R190, R162, R204.reuse, c[0x0][0x210] ;  /* 0x00008400a2be7625 */ /* 0x080fe200078e00cc */
[----:B------:R-:W-:Y:S01]  /*0b10*/  MOV R101, 0x4 ;  /* 0x0000000400657802 */ /* 0x000fe20000000f00 */
[----:B------:R-:W4:Y:S01]  /*0b20*/  LDG.E.64 R98, [R98.64] ;  /* 0x0000000462627981 */ /* 0x000f22000c1e1b00 */
[C---:B------:R-:W-:Y:S01]  /*0b30*/  LEA R144, P0, R166.reuse, c[0x0][0x188], 0x4 ;  /* 0x00006200a6907a11 */ /* 0x040fe200078020ff */
[----:B------:R-:W-:Y:S02]  /*0b40*/  IMAD.WIDE.U32 R96, R166, R204, c[0x0][0x210] ;  /* 0x00008400a6607625 */ /* 0x000fe400078e00cc */
[----:B------:R-:W2:Y:S02]  /*0b50*/  LDG.E.64 R190, [R190.64] ;  /* 0x00000004bebe7981 */ /* 0x000ea4000c1e1b00 */
[----:B------:R-:W-:Y:S01]  /*0b60*/  IMAD.WIDE R4, R150, R101, c[0x0][0x1a0] ;  /* 0x0000680096047625 */ /* 0x000fe200078e0265 */
[----:B------:R-:W-:Y:S01]  /*0b70*/  LEA.HI.X R145, R166, c[0x0][0x18c], RZ, 0x4, P0 ;  /* 0x00006300a6917a11 */ /* 0x000fe200000f24ff */
[----:B------:R-:W3:Y:S01]  /*0b80*/  LDG.E.64 R96, [R96.64] ;  /* 0x0000000460607981 */ /* 0x000ee2000c1e1b00 */
[----:B------:R-:W-:-:S03]  /*0b90*/  LEA R140, P0, R162, c[0x0][0x188], 0x4 ;  /* 0x00006200a28c7a11 */ /* 0x000fc600078020ff */
[----:B------:R0:W3:Y:S01]  /*0ba0*/  LDG.E R207, [R4.64] ;  /* 0x0000000404cf7981 */ /* 0x0000e2000c1e1900 */
[----:B------:R-:W-:-:S03]  /*0bb0*/  LEA.HI.X R141, R162, c[0x0][0x18c], RZ, 0x4, P0 ;  /* 0x00006300a28d7a11 */ /* 0x000fc600000f24ff */
[----:B------:R-:W4:Y:S01]  /*0bc0*/  LDG.E.128 R144, [R144.64] ;  /* 0x0000000490907981 */ /* 0x000f22000c1e1d00 */
[----:B------:R-:W-:-:S03]  /*0bd0*/  IMAD.WIDE.U32 R188, R162, R204, c[0x0][0x208] ;  /* 0x00008200a2bc7625 */ /* 0x000fc600078e00cc */
[----:B------:R-:W4:Y:S01]  /*0be0*/  LDG.E.128 R140, [R140.64] ;  /* 0x000000048c8c7981 */ /* 0x000f22000c1e1d00 */
[----:B0-----:R-:W-:Y:S01]  /*0bf0*/  IMAD.WIDE R4, R150, R101, c[0x0][0x1a8] ;  /* 0x00006a0096047625 */ /* 0x001fe200078e0265 */
[----:B------:R-:W-:Y:S02]  /*0c00*/  IADD3 R160, R166, 0x200, RZ ;  /* 0x00000200a6a07810 */ /* 0x000fe40007ffe0ff */
[----:B------:R-:W4:Y:S04]  /*0c10*/  LDG.E.64 R188, [R188.64] ;  /* 0x00000004bcbc7981 */ /* 0x000f28000c1e1b00 */
[----:B------:R0:W4:Y:S01]  /*0c20*/  LDG.E R161, [R4.64] ;  /* 0x0000000404a17981 */ /* 0x000122000c1e1900 */
[C---:B------:R-:W-:Y:S01]  /*0c30*/  IMAD.WIDE.U32 R172, R160.reuse, R204, c[0x0][0x208] ;  /* 0x00008200a0ac7625 */ /* 0x040fe200078e00cc */
[----:B------:R-:W-:-:S03]  /*0c40*/  LEA R108, P1, R160, c[0x0][0x188], 0x4 ;  /* 0x00006200a06c7a11 */ /* 0x000fc600078220ff */
[C---:B------:R-:W-:Y:S01]  /*0c50*/  IMAD.WIDE.U32 R174, R160.reuse, R204, c[0x0][0x210] ;  /* 0x00008400a0ae7625 */ /* 0x040fe200078e00cc */
[----:B------:R-:W-:Y:S01]  /*0c60*/  LEA.HI.X R109, R160, c[0x0][0x18c], RZ, 0x4, P1 ;  /* 0x00006300a06d7a11 */ /* 0x000fe200008f24ff */
[----:B------:R-:W4:Y:S04]  /*0c70*/  LDG.E.64 R172, [R172.64] ;  /* 0x00000004acac7981 */ /* 0x000f28000c1e1b00 */
[----:B------:R-:W4:Y:S04]  /*0c80*/  LDG.E.64 R174, [R174.64] ;  /* 0x00000004aeae7981 */ /* 0x000f28000c1e1b00 */
[----:B------:R-:W4:Y:S01]  /*0c90*/  LDG.E.128 R108, [R108.64] ;  /* 0x000000046c6c7981 */ /* 0x000f22000c1e1d00 */
[----:B------:R-:W-:-:S04]  /*0ca0*/  ISETP.NE.U32.AND P0, PT, RZ, c[0x0][0x250], PT ;  /* 0x00009400ff007a0c */ /* 0x000fc80003f05070 */
[----:B------:R-:W-:Y:S01]  /*0cb0*/  ISETP.NE.AND.EX P0, PT, RZ, c[0x0][0x254], PT, P0 ;  /* 0x00009500ff007a0c */ /* 0x000fe20003f05300 */
[C---:B------:R-:W-:Y:S01]  /*0cc0*/  IMAD.SHL.U32 R104, R166.reuse, 0x4, RZ ;  /* 0x00000004a6687824 */ /* 0x040fe200078e00ff */
[----:B------:R-:W-:Y:S02]  /*0cd0*/  SHF.R.U32.HI R100, RZ, 0x1e, R166 ;  /* 0x0000001eff647819 */ /* 0x000fe400000116a6 */
[----:B------:R-:W-:-:S09]  /*0ce0*/  IADD3 R156, R166, 0x300, RZ ;  /* 0x00000300a69c7810 */ /* 0x000fd20007ffe0ff */
[----:B0-----:R-:W-:Y:S01]  /*0cf0*/  @P0 IADD3 R4, P1, R104, c[0x0][0x198], RZ ;  /* 0x0000660068040a10 */ /* 0x001fe20007f3e0ff */
[----:B------:R-:W-:-:S03]  /*0d00*/  IMAD.SHL.U32 R168, R156, 0x4, RZ ;  /* 0x000000049ca87824 */ /* 0x000fc600078e00ff */
[----:B------:R-:W-:Y:S02]  /*0d10*/  @P0 IADD3.X R5, R100, c[0x0][0x19c], RZ, P1, !PT ;  /* 0x0000670064050a10 */ /* 0x000fe40000ffe4ff */
[----:B------:R-:W-:Y:S02]  /*0d20*/  IADD3 R104, P1, R104, c[0x0][0x190], RZ ;  /* 0x0000640068687a10 */ /* 0x000fe40007f3e0ff */
[----:B------:R-:W-:Y:S01]  /*0d30*/  SHF.L.U32 R158, R162, 0x2, RZ ;  /* 0x00000002a29e7819 */ /* 0x000fe200000006ff */
[----:B-----5:R0:W5:Y:S01]  /*0d40*/  @P0 LDG.E R9, [R4.64] ;  /* 0x0000000404090981 */ /* 0x020162000c1e1900 */
[----:B------:R-:W-:Y:S02]  /*0d50*/  SHF.R.U32.HI R157, RZ, 0x1e, R156 ;  /* 0x0000001eff9d7819 */ /* 0x000fe4000001169c */
[----:B------:R-:W-:Y:S02]  /*0d60*/  IADD3.X R105, R100, c[0x0][0x194], RZ, P1, !PT ;  /* 0x0000650064697a10 */ /* 0x000fe40000ffe4ff */
[----:B------:R-:W-:-:S02]  /*0d70*/  SHF.R.U32.HI R163, RZ, 0x1e, R162 ;  /* 0x0000001effa37819 */ /* 0x000fc400000116a2 */
[----:B------:R-:W-:Y:S01]  /*0d80*/  @P0 IADD3 R100, P1, R158, c[0x0][0x198], RZ ;  /* 0x000066009e640a10 */ /* 0x000fe20007f3e0ff */
[----:B------:R1:W5:Y:S01]  /*0d90*/  LDG.E R167, [R104.64] ;  /* 0x0000000468a77981 */ /* 0x000362000c1e1900 */
[----:B0-----:R-:W-:Y:S02]  /*0da0*/  @P0 IADD3 R4, P3, R168, c[0x0][0x198], RZ ;  /* 0x00006600a8040a10 */ /* 0x001fe40007f7e0ff */
[----:B------:R-:W-:Y:S02]  /*0db0*/  IADD3 R155, R166, 0x400, RZ ;  /* 0x00000400a69b7810 */ /* 0x000fe40007ffe0ff */
[----:B------:R-:W-:Y:S02]  /*0dc0*/  @P0 IADD3.X R5, R157, c[0x0][0x19c], RZ, P3, !PT ;  /* 0x000067009d050a10 */ /* 0x000fe40001ffe4ff */
[----:B--2---:R-:W-:-:S03]  /*0dd0*/  MOV R200, R191 ;  /* 0x000000bf00c87202 */ /* 0x004fc60000000f00 */
[----:B------:R0:W5:Y:S01]  /*0de0*/  @P0 LDG.E R6, [R4.64] ;  /* 0x0000000404060981 */ /* 0x000162000c1e1900 */
[----:B------:R-:W-:Y:S01]  /*0df0*/  SHF.R.U32.HI R201, RZ, 0x10, R191 ;  /* 0x00000010ffc97819 */ /* 0x000fe200000116bf */
[----:B------:R-:W-:-:S04]  /*0e00*/  HADD2.F32 R200, -RZ, R200.H0_H0 ;  /* 0x200000c8ffc87230 */ /* 0x000fc80000004100 */
[----:B------:R-:W-:Y:S01]  /*0e10*/  HADD2.F32 R201, -RZ, R201.H0_H0 ;  /* 0x200000c9ffc97230 */ /* 0x000fe20000004100 */
[----:B---3--:R-:W-:-:S04]  /*0e20*/  FADD.FTZ R92, R200, R92 ;  /* 0x0000005cc85c7221 */ /* 0x008fc80000010000 */
[----:B------:R-:W-:Y:S01]  /*0e30*/  FADD.FTZ R205, R201, R205 ;  /* 0x000000cdc9cd7221 */ /* 0x000fe20000010000 */
[----:B------:R-:W-:Y:S04]  /*0e40*/  STL [R1+0x4], R92 ;  /* 0x0000045c01007387 */ /* 0x000fe80000100800 */
[----:B------:R2:W-:Y:S04]  /*0e50*/  STL [R1], R205 ;  /* 0x000000cd01007387 */ /* 0x0005e80000100800 */
[----:B--2---:R-:W2:Y:S04]  /*0e60*/  LDL.LU R205, [R1+0x2c] ;  /* 0x00002c0001cd7983 */ /* 0x004ea80000300800 */
[----:B------:R-:W3:Y:S01]  /*0e70*/  LDL.LU R92, [R1+0x28] ;  /* 0x00002800015c7983 */ /* 0x000ee20000300800 */
[----:B------:R-:W-:-:S02]  /*0e80*/  SHF.L.U32 R159, R160, 0x2, RZ ;  /* 0x00000002a09f7819 */ /* 0x000fc400000006ff */
[----:B------:R-:W-:Y:S02]  /*0e90*/  @P0 IADD3.X R101, R163, c[0x0][0x19c], RZ, P1, !PT ;  /* 0x00006700a3650a10 */ /* 0x000fe40000ffe4ff */
[----:B-1----:R-:W-:Y:S02]  /*0ea0*/  LEA R104, P1, R156, c[0x0][0x188], 0x4 ;  /* 0x000062009c687a11 */ /* 0x002fe400078220ff */
[----:B------:R-:W-:Y:S01]  /*0eb0*/  SHF.L.U32 R181, R155, 0x2, RZ ;  /* 0x000000029bb57819 */ /* 0x000fe200000006ff */
[----:B------:R1:W5:Y:S01]  /*0ec0*/  @P0 LDG.E R8, [R100.64] ;  /* 0x0000000464080981 */ /* 0x000362000c1e1900 */
[----:B0-----:R-:W-:Y:S02]  /*0ed0*/  IADD3 R5, R166, 0x500, RZ ;  /* 0x00000500a6057810 */ /* 0x001fe40007ffe0ff */
[----:B------:R-:W-:Y:S02]  /*0ee0*/  SHF.R.U32.HI R169, RZ, 0x1e, R160 ;  /* 0x0000001effa97819 */ /* 0x000fe400000116a0 */
[----:B------:R-:W-:-:S02]  /*0ef0*/  @P0 IADD3 R102, P2, R159, c[0x0][0x198], RZ ;  /* 0x000066009f660a10 */ /* 0x000fc40007f5e0ff */
[----:B------:R-:W-:Y:S02]  /*0f00*/  LEA.HI.X R105, R156, c[0x0][0x18c], RZ, 0x4, P1 ;  /* 0x000063009c697a11 */ /* 0x000fe400008f24ff */
[----:B------:R-:W-:Y:S02]  /*0f10*/  SHF.R.U32.HI R170, RZ, 0x1e, R155 ;  /* 0x0000001effaa7819 */ /* 0x000fe4000001169b */
[----:B------:R-:W-:Y:S02]  /*0f20*/  @P0 IADD3 R164, P1, R181, c[0x0][0x198], RZ ;  /* 0x00006600b5a40a10 */ /* 0x000fe40007f3e0ff */
[----:B------:R-:W-:Y:S02]  /*0f30*/  SHF.L.U32 R182, R5, 0x2, RZ ;  /* 0x0000000205b67819 */ /* 0x000fe400000006ff */
[----:B------:R-:W-:Y:S01]  /*0f40*/  IADD3 R4, R166, 0x600, RZ ;  /* 0x00000600a6047810 */ /* 0x000fe20007ffe0ff */
[----:B------:R-:W-:Y:S01]  /*0f50*/  ULDC.U8 UR6, c[0x0][0x1f0] ;  /* 0x00007c0000067ab9 */ /* 0x000fe20000000000 */
[----:B------:R-:W-:-:S02]  /*0f60*/  @P0 IADD3.X R103, R169, c[0x0][0x19c], RZ, P2, !PT ;  /* 0x00006700a9670a10 */ /* 0x000fc400017fe4ff */
[----:B----4-:R-:W-:Y:S02]  /*0f70*/  MOV R192, R99 ;  /* 0x0000006300c07202 */ /* 0x010fe40000000f00 */
[----:B------:R-:W-:Y:S01]  /*0f80*/  SHF.R.U32.HI R194, RZ, 0x10, R99 ;  /* 0x00000010ffc27819 */ /* 0x000fe20000011663 */
[----:B------:R0:W5:Y:S01]  /*0f90*/  @P0 LDG.E R7, [R102.64] ;  /* 0x0000000466070981 */ /* 0x000162000c1e1900 */
[----:B------:R-:W-:Y:S02]  /*0fa0*/  @P0 IADD3.X R165, R170, c[0x0][0x19c], RZ, P1, !PT ;  /* 0x00006700aaa50a10 */ /* 0x000fe40000ffe4ff */
[----:B------:R-:W-:Y:S01]  /*0fb0*/  SHF.R.U32.HI R180, RZ, 0x1e, R5 ;  /* 0x0000001effb47819 */ /* 0x000fe20000011605 */
[----:B------:R-:W-:Y:S01]  /*0fc0*/  IMAD.MOV.U32 R185, RZ, RZ, R96 ;  /* 0x000000ffffb97224 */ /* 0x000fe200078e0060 */
[----:B-1----:R-:W-:Y:S01]  /*0fd0*/  @P0 IADD3 R100, P2, R182, c[0x0][0x198], RZ ;  /* 0x00006600b6640a10 */ /* 0x002fe20007f5e0ff */
[----:B------:R1:W5:Y:S03]  /*0fe0*/  @P0 LDG.E R3, [R164.64] ;  /* 0x00000004a4030981 */ /* 0x000366000c1e1900 */
[----:B------:R-:W-:-:S02]  /*0ff0*/  @P0 IADD3.X R101, R180, c[0x0][0x19c], RZ, P2, !PT ;  /* 0x00006700b4650a10 */ /* 0x000fc400017fe4ff */
[----:B------:R-:W-:Y:S02]  /*1000*/  SHF.R.U64 R184, R96, 0x10, R97 ;  /* 0x0000001060b87819 */ /* 0x000fe40000001261 */
[----:B------:R-:W-:Y:S01]  /*1010*/  MOV R203, R190 ;  /* 0x000000be00cb7202 */ /* 0x000fe20000000f00 */
[----:B------:R-:W-:Y:S01]  /*1020*/  IMAD.SHL.U32 R183, R4, 0x4, RZ ;  /* 0x0000000404b77824 */ /* 0x000fe200078e00ff */
[----:B0-----:R-:W-:Y:S01]  /*1030*/  IADD3 R102, P1, R158, c[0x0][0x190], RZ ;  /* 0x000064009e667a10 */ /* 0x001fe20007f3e0ff */
[----:B------:R0:W5:Y:S01]  /*1040*/  @P0 LDG.E R2, [R100.64] ;  /* 0x0000000464020981 */ /* 0x000162000c1e1900 */
[----:B-1----:R-:W-:Y:S02]  /*1050*/  IADD3 R164, P2, R159, c[0x0][0x190], RZ ;  /* 0x000064009fa47a10 */ /* 0x002fe40007f5e0ff */
[----:B------:R-:W-:Y:S02]  /*1060*/  IADD3.X R103, R163, c[0x0][0x194], RZ, P1, !PT ;  /* 0x00006500a3677a10 */ /* 0x000fe40000ffe4ff */
[----:B------:R-:W-:-:S02]  /*1070*/  MOV R193, R97 ;  /* 0x0000006100c17202 */ /* 0x000fc40000000f00 */
[----:B------:R-:W-:Y:S02]  /*1080*/  SHF.R.U32.HI R195, RZ, 0x10, R97 ;  /* 0x00000010ffc37819 */ /* 0x000fe40000011661 */
[----:B------:R-:W-:Y:S01]  /*1090*/  SHF.R.U64 R202, R190, 0x10, R191 ;  /* 0x00000010beca7819 */ /* 0x000fe200000012bf */
[--C-:B------:R-:W-:Y:S01]  /*10a0*/  IMAD.MOV.U32 R198, RZ, RZ, R189.reuse ;  /* 0x000000ffffc67224 */ /* 0x100fe200078e00bd */
[----:B------:R-:W-:Y:S02]  /*10b0*/  ISETP.NE.U32.AND P1, PT, RZ, c[0x0][0x218], PT ;  /* 0x00008600ff007a0c */ /* 0x000fe40003f25070 */
[----:B------:R-:W-:Y:S01]  /*10c0*/  SHF.R.U64 R197, R188, 0x10, R189 ;  /* 0x00000010bcc57819 */ /* 0x000fe200000012bd */
[----:B------:R-:W-:Y:S01]  /*10d0*/  IMAD.WIDE.U32 R176, R156, R204, c[0x0][0x208] ;  /* 0x000082009cb07625 */ /* 0x000fe200078e00cc */
[----:B------:R-:W-:Y:S01]  /*10e0*/  IADD3.X R165, R169, c[0x0][0x194], RZ, P2, !PT ;  /* 0x00006500a9a57a10 */ /* 0x000fe200017fe4ff */
[----:B------:R-:W4:Y:S01]  /*10f0*/  LDG.E.128 R104, [R104.64] ;  /* 0x0000000468687981 */ /* 0x000f22000c1e1d00 */
[----:B------:R-:W-:-:S02]  /*1100*/  IADD3 R168, P2, R168, c[0x0][0x190], RZ ;  /* 0x00006400a8a87a10 */ /* 0x000fc40007f5e0ff */
[----:B------:R-:W-:Y:S01]  /*1110*/  ISETP.NE.AND.EX P1, PT, RZ, c[0x0][0x21c], PT, P1 ;  /* 0x00008700ff007a0c */ /* 0x000fe20003f25310 */
[----:B------:R1:W5:Y:S01]  /*1120*/  LDG.E R164, [R164.64] ;  /* 0x00000004a4a47981 */ /* 0x000362000c1e1900 */
[----:B------:R-:W-:Y:S02]  /*1130*/  SHF.R.U32.HI R171, RZ, 0x1e, R4 ;  /* 0x0000001effab7819 */ /* 0x000fe40000011604 */
[----:B------:R-:W-:Y:S01]  /*1140*/  @P0 IADD3 R158, P3, R183, c[0x0][0x198], RZ ;  /* 0x00006600b79e0a10 */ /* 0x000fe20007f7e0ff */
[----:B------:R-:W-:Y:S01]  /*1150*/  HADD2.F32 R185, -RZ, R185.H0_H0 ;  /* 0x200000b9ffb97230 */ /* 0x000fe20000004100 */
[----:B------:R-:W-:Y:S01]  /*1160*/  IADD3.X R169, R157, c[0x0][0x194], RZ, P2, !PT ;  /* 0x000065009da97a10 */ /* 0x000fe200017fe4ff */
[----:B------:R1:W5:Y:S01]  /*1170*/  LDG.E R163, [R102.64] ;  /* 0x0000000466a37981 */ /* 0x000362000c1e1900 */
[----:B0-----:R-:W-:Y:S02]  /*1180*/  IADD3 R100, P2, R183, c[0x0][0x190], RZ ;  /* 0x00006400b7647a10 */ /* 0x001fe40007f5e0ff */
[C---:B------:R-:W-:Y:S01]  /*1190*/  @P0 IADD3.X R159, R171.reuse, c[0x0][0x19c], RZ, P3, !PT ;  /* 0x00006700ab9f0a10 */ /* 0x040fe20001ffe4ff */
[----:B-1----:R0:W5:Y:S01]  /*11a0*/  LDG.E R165, [R168.64] ;  /* 0x00000004a8a57981 */ /* 0x002162000c1e1900 */
[----:B------:R-:W-:-:S03]  /*11b0*/  IADD3.X R101, R171, c[0x0][0x194], RZ, P2, !PT ;  /* 0x00006500ab657a10 */ /* 0x000fc600017fe4ff */
[----:B------:R1:W5:Y:S04]  /*11c0*/  @P0 LDG.E R0, [R158.64] ;  /* 0x000000049e000981 */ /* 0x000368000c1e1900 */
[----:B------:R0:W5:Y:S01]  /*11d0*/  LDG.E R157, [R100.64] ;  /* 0x00000004649d7981 */ /* 0x000162000c1e1900 */
[----:B------:R-:W-:Y:S01]  /*11e0*/  MOV R171, R98 ;  /* 0x0000006200ab7202 */ /* 0x000fe20000000f00 */
[----:B------:R-:W-:Y:S02]  /*11f0*/  HADD2.F32 R184, -RZ, R184.H0_H0 ;  /* 0x200000b8ffb87230 */ /* 0x000fe40000004100 */
[----:B------:R-:W-:Y:S01]  /*1200*/  HADD2.F32 R203, -RZ, R203.H0_H0 ;  /* 0x200000cbffcb7230 */ /* 0x000fe20000004100 */
[----:B------:R-:W-:Y:S01]  /*1210*/  MOV R196, R188 ;  /* 0x000000bc00c47202 */ /* 0x000fe20000000f00 */
[----:B------:R-:W-:Y:S01]  /*1220*/  HADD2.F32 R202, -RZ, R202.H0_H0 ;  /* 0x200000caffca7230 */ /* 0x000fe20000004100 */
[----:B-1----:R-:W-:Y:S01]  /*1230*/  IADD3 R158, P3, R181, c[0x0][0x190], RZ ;  /* 0x00006400b59e7a10 */ /* 0x002fe20007f7e0ff */
[-C--:B------:R-:W-:Y:S01]  /*1240*/  IMAD.WIDE.U32 R178, R156, R204.reuse, c[0x0][0x210] ;  /* 0x000084009cb27625 */ /* 0x080fe200078e00cc */
[----:B------:R-:W-:Y:S01]  /*1250*/  SHF.R.U32.HI R199, RZ, 0x10, R189 ;  /* 0x00000010ffc77819 */ /* 0x000fe200000116bd */
[----:B------:R-:W-:Y:S01]  /*1260*/  HADD2.F32 R197, -RZ, R197.H0_H0 ;  /* 0x200000c5ffc57230 */ /* 0x000fe20000004100 */
[----:B0-----:R-:W-:Y:S01]  /*1270*/  @P1 LEA R100, P2, R166, c[0x0][0x218], 0x4 ;  /* 0x00008600a6641a11 */ /* 0x001fe200078420ff */
[-C--:B------:R-:W-:Y:S01]  /*1280*/  IMAD.WIDE.U32 R186, R5, R204.reuse, c[0x0][0x210] ;  /* 0x0000840005ba7625 */ /* 0x080fe200078e00cc */
[----:B------:R-:W-:Y:S01]  /*1290*/  IADD3.X R159, R170, c[0x0][0x194], RZ, P3, !PT ;  /* 0x00006500aa9f7a10 */ /* 0x000fe20001ffe4ff */
[----:B------:R-:W-:Y:S01]  /*12a0*/  HADD2.F32 R171, -RZ, R171.H0_H0 ;  /* 0x200000abffab7230 */ /* 0x000fe20000004100 */
[----:B------:R-:W-:Y:S01]  /*12b0*/  SHF.R.U64 R170, R98, 0x10, R99 ;  /* 0x0000001062aa7819 */ /* 0x000fe20000001263 */
[----:B------:R-:W-:Y:S01]  /*12c0*/  IMAD.WIDE.U32 R190, R4, R204, c[0x0][0x210] ;  /* 0x0000840004be7625 */ /* 0x000fe200078e00cc */
[----:B------:R-:W-:Y:S01]  /*12d0*/  @P1 LEA.HI.X R101, R166, c[0x0][0x21c], RZ, 0x4, P2 ;  /* 0x00008700a6651a11 */ /* 0x000fe200010f24ff */
[----:B------:R-:W-:Y:S01]  /*12e0*/  HADD2.F32 R198, -RZ, R198.H0_H0 ;  /* 0x200000c6ffc67230 */ /* 0x000fe20000004100 */
[C---:B------:R-:W-:Y:S01]  /*12f0*/  @P1 LEA R98, P2, R162.reuse, c[0x0][0x218], 0x4 ;  /* 0x00008600a2621a11 */ /* 0x040fe200078420ff */
[----:B------:R-:W3:Y:S03]  /*1300*/  LDG.E.64 R176, [R176.64] ;  /* 0x00000004b0b07981 */ /* 0x000ee6000c1e1b00 */
[----:B------:R-:W-:-:S02]  /*1310*/  @P1 LEA.HI.X R99, R162, c[0x0][0x21c], RZ, 0x4, P2 ;  /* 0x00008700a2631a11 */ /* 0x000fc400010f24ff */
[----:B------:R-:W-:Y:S01]  /*1320*/  IADD3 R102, P4, R182, c[0x0][0x190], RZ ;  /* 0x00006400b6667a10 */ /* 0x000fe20007f9e0ff */
[----:B------:R-:W-:Y:S01]  /*1330*/  FADD.FTZ R240, R185, R240 ;  /* 0x000000f0b9f07221 */ /* 0x000fe20000010000 */
[----:B------:R-:W-:Y:S01]  /*1340*/  ISETP.NE.AND P2, PT, RZ, UR6, PT ;  /* 0x00000006ff007c0c */ /* 0x000fe2000bf45270 */
[----:B------:R-:W-:Y:S01]  /*1350*/  FADD.FTZ R239, R184, R239 ;  /* 0x000000efb8ef7221 */ /* 0x000fe20000010000 */
[----:B------:R-:W-:Y:S01]  /*1360*/  @P1 LEA R168, P3, R160, c[0x0][0x218], 0x4 ;  /* 0x00008600a0a81a11 */ /* 0x000fe200078620ff */
[----:B------:R-:W-:Y:S01]  /*1370*/  FADD.FTZ R209, R171, R209 ;  /* 0x000000d1abd17221 */ /* 0x000fe20000010000 */
[----:B------:R-:W-:Y:S01]  /*1380*/  FSEL R207, R207, RZ, !P2 ;  /* 0x000000ffcfcf7208 */ /* 0x000fe20005000000 */
[----:B------:R-:W-:Y:S01]  /*1390*/  IMAD.WIDE.U32 R188, R4, R204, c[0x0][0x208] ;  /* 0x0000820004bc7625 */ /* 0x000fe200078e00cc */
[----:B------:R-:W-:-:S03]  /*13a0*/  @P1 LEA.HI.X R169, R160, c[0x0][0x21c], RZ, 0x4, P3 ;  /* 0x00008700a0a91a11 */ /* 0x000fc600018f24ff */
[----:B------:R-:W-:Y:S02]  /*13b0*/  FADD.FTZ R252, R203, R252 ;  /* 0x000000fccbfc7221 */ /* 0x000fe40000010000 */
[----:B------:R-:W-:Y:S01]  /*13c0*/  FADD.FTZ R251, R202, R251 ;  /* 0x000000fbcafb7221 */ /* 0x000fe20000010000 */
[----:B------:R0:W5:Y:S01]  /*13d0*/  @P1 LDG.E.128 R120, [R168.64] ;  /* 0x00000004a8781981 */ /* 0x000162000c1e1d00 */
[--C-:B------:R-:W-:Y:S01]  /*13e0*/  FADD.FTZ R144, R144, -R207.reuse ;  /* 0x800000cf90907221 */ /* 0x100fe20000010000 */
[----:B------:R-:W-:Y:S01]  /*13f0*/  @P1 LEA R96, P2, R155, c[0x0][0x218], 0x4 ;  /* 0x000086009b601a11 */ /* 0x000fe200078420ff */
[----:B------:R-:W-:Y:S01]  /*1400*/  FADD.FTZ R145, R145, -R207 ;  /* 0x800000cf91917221 */ /* 0x000fe20000010000 */
[----:B------:R-:W-:Y:S01]  /*1410*/  IADD3.X R103, R180, c[0x0][0x194], RZ, P4, !PT ;  /* 0x00006500b4677a10 */ /* 0x000fe200027fe4ff */
[----:B------:R-:W-:Y:S01]  /*1420*/  FADD.FTZ R140, -R207, R140 ;  /* 0x0000008ccf8c7221 */ /* 0x000fe20000010100 */
[----:B------:R-:W-:Y:S01]  /*1430*/  @P1 LEA.HI.X R97, R155, c[0x0][0x21c], RZ, 0x4, P2 ;  /* 0x000087009b611a11 */ /* 0x000fe200010f24ff */
[C---:B------:R-:W-:Y:S01]  /*1440*/  FADD.FTZ R141, -R207.reuse, R141 ;  /* 0x0000008dcf8d7221 */ /* 0x040fe20000010100 */
[----:B------:R-:W-:Y:S01]  /*1450*/  HADD2.F32 R196, -RZ, R196.H0_H0 ;  /* 0x200000c4ffc47230 */ /* 0x000fe20000004100 */
[----:B------:R-:W-:Y:S01]  /*1460*/  FADD.FTZ R142, -R207, R142 ;  /* 0x0000008ecf8e7221 */ /* 0x000fe20000010100 */
[----:B------:R-:W-:Y:S01]  /*1470*/  HADD2.F32 R199, -RZ, R199.H0_H0 ;  /* 0x200000c7ffc77230 */ /* 0x000fe20000004100 */
[----:B0-----:R-:W-:Y:S01]  /*1480*/  FMUL.FTZ R169, R161, R144 ;  /* 0x00000090a1a97220 */ /* 0x001fe20000410000 */
[----:B------:R0:W5:Y:S01]  /*1490*/  @P1 LDG.E.128 R128, [R96.64] ;  /* 0x0000000460801981 */ /* 0x000162000c1e1d00 */
[----:B------:R-:W-:-:S02]  /*14a0*/  FMUL.FTZ R168, R64, R185 ;  /* 0x000000b940a87220 */ /* 0x000fc40000410000 */
[-C--:B------:R-:W-:Y:S01]  /*14b0*/  FFMA.FTZ R12, R169, R171.reuse, R12 ;  /* 0x000000aba90c7223 */ /* 0x080fe2000001000c */
[----:B------:R-:W3:Y:S01]  /*14c0*/  LDG.E.64 R178, [R178.64] ;  /* 0x00000004b2b27981 */ /* 0x000ee2000c1e1b00 */
[----:B------:R-:W-:Y:S02]  /*14d0*/  FFMA.FTZ R168, R36, R171, R168 ;  /* 0x000000ab24a87223 */ /* 0x000fe400000100a8 */
[C---:B------:R-:W-:Y:S01]  /*14e0*/  FMUL.FTZ R171, R161.reuse, R145 ;  /* 0x00000091a1ab7220 */ /* 0x040fe20000410000 */
[----:B------:R1:W5:Y:S01]  /*14f0*/  LDG.E R159, [R158.64] ;  /* 0x000000049e9f7981 */ /* 0x000362000c1e1900 */
[C---:B------:R-:W-:Y:S02]  /*1500*/  FMUL.FTZ R140, R161.reuse, R140 ;  /* 0x0000008ca18c7220 */ /* 0x040fe40000410000 */
[----:B------:R-:W-:Y:S01]  /*1510*/  FMUL.FTZ R141, R161, R141 ;  /* 0x0000008da18d7220 */ /* 0x000fe20000410000 */
[----:B------:R2:W5:Y:S01]  /*1520*/  @P1 LDG.E.128 R112, [R100.64] ;  /* 0x0000000464701981 */ /* 0x000562000c1e1d00 */
[----:B------:R-:W-:-:S02]  /*1530*/  FFMA.FTZ R236, R169, R185, R236 ;  /* 0x000000b9a9ec7223 */ /* 0x000fc400000100ec */
[-C--:B0-----:R-:W-:Y:S01]  /*1540*/  FMUL.FTZ R97, R65, R184.reuse ;  /* 0x000000b841617220 */ /* 0x081fe20000410000 */
[----:B------:R0:W5:Y:S01]  /*1550*/  @P1 LDG.E.128 R116, [R98.64] ;  /* 0x0000000462741981 */ /* 0x000162000c1e1d00 */
[----:B------:R-:W-:Y:S02]  /*1560*/  FFMA.FTZ R235, R171, R184, R235 ;  /* 0x000000b8abeb7223 */ /* 0x000fe400000100eb */
[CC--:B------:R-:W-:Y:S01]  /*1570*/  IMAD.WIDE.U32 R180, R155.reuse, R204.reuse, c[0x0][0x208] ;  /* 0x000082009bb47625 */ /* 0x0c0fe200078e00cc */
[----:B-1----:R1:W5:Y:S03]  /*1580*/  LDG.E R158, [R102.64] ;  /* 0x00000004669e7981 */ /* 0x002366000c1e1900 */
[----:B------:R-:W-:-:S04]  /*1590*/  IMAD.WIDE.U32 R182, R155, R204, c[0x0][0x210] ;  /* 0x000084009bb67625 */ /* 0x000fc800078e00cc */
[----:B------:R-:W-:Y:S01]  /*15a0*/  FADD.FTZ R212, R197, R212 ;  /* 0x000000d4c5d47221 */ /* 0x000fe20000010000 */
[----:B------:R-:W3:Y:S01]  /*15b0*/  LDG.E.64 R180, [R180.64] ;  /* 0x00000004b4b47981 */ /* 0x000ee2000c1e1b00 */
[----:B------:R-:W-:Y:S01]  /*15c0*/  IMAD.WIDE.U32 R184, R5, R204, c[0x0][0x208] ;  /* 0x0000820005b87625 */ /* 0x000fe200078e00cc */
[----:B------:R-:W-:Y:S02]  /*15d0*/  HADD2.F32 R170, -RZ, R170.H0_H0 ;  /* 0x200000aaffaa7230 */ /* 0x000fe40000004100 */
[----:B------:R-:W3:Y:S01]  /*15e0*/  LDG.E.64 R186, [R186.64] ;  /* 0x00000004baba7981 */ /* 0x000ee2000c1e1b00 */
[-C--:B------:R-:W-:Y:S02]  /*15f0*/  FMUL.FTZ R204, R68, R203.reuse ;  /* 0x000000cb44cc7220 */ /* 0x080fe40000410000 */
[----:B------:R-:W-:Y:S01]  /*1600*/  FFMA.FTZ R246, R140, R203, R246 ;  /* 0x000000cb8cf67223 */ /* 0x000fe200000100f6 */
[----:B------:R-:W-:Y:S01]  /*1610*/  HADD2.F32 R192, -RZ, R192.H0_H0 ;  /* 0x200000c0ffc07230 */ /* 0x000fe20000004100 */
[-C--:B------:R-:W-:Y:S01]  /*1620*/  FMUL.FTZ R203, R69, R202.reuse ;  /* 0x000000ca45cb7220 */ /* 0x080fe20000410000 */
[----:B------:R-:W-:Y:S01]  /*1630*/  HADD2.F32 R194, -RZ, R194.H0_H0 ;  /* 0x200000c2ffc27230 */ /* 0x000fe20000004100 */
[----:B------:R-:W-:Y:S01]  /*1640*/  FFMA.FTZ R245, R141, R202, R245 ;  /* 0x000000ca8df57223 */ /* 0x000fe200000100f5 */
[----:B------:R-:W3:Y:S01]  /*1650*/  LDG.E.64 R190, [R190.64] ;  /* 0x00000004bebe7981 */ /* 0x000ee2000c1e1b00 */
[----:B------:R-:W-:-:S02]  /*1660*/  FMUL.FTZ R142, R161, R142 ;  /* 0x0000008ea18e7220 */ /* 0x000fc40000410000 */
[----:B------:R-:W-:Y:S01]  /*1670*/  FMUL.FTZ R202, R70, R200 ;  /* 0x000000c846ca7220 */ /* 0x000fe20000410000 */
[----:B------:R-:W3:Y:S01]  /*1680*/  LDG.E.64 R188, [R188.64] ;  /* 0x00000004bcbc7981 */ /* 0x000ee2000c1e1b00 */
[----:B------:R-:W-:Y:S02]  /*1690*/  FFMA.FTZ R15, R141, R197, R15 ;  /* 0x000000c58d0f7223 */ /* 0x000fe4000001000f */
[----:B------:R-:W-:Y:S02]  /*16a0*/  FADD.FTZ R215, R198, R215 ;  /* 0x000000d7c6d77221 */ /* 0x000fe40000010000 */
[----:B------:R-:W-:Y:S02]  /*16b0*/  FADD.FTZ R143, -R207, R143 ;  /* 0x0000008fcf8f7221 */ /* 0x000fe40000010100 */
[----:B------:R-:W-:Y:S02]  /*16c0*/  FADD.FTZ R213, R196, R213 ;  /* 0x000000d5c4d57221 */ /* 0x000fe40000010000 */
[----:B------:R-:W-:-:S02]  /*16d0*/  FFMA.FTZ R16, R140, R196, R16 ;  /* 0x000000c48c107223 */ /* 0x000fc40000010010 */
[----:B------:R-:W-:Y:S02]  /*16e0*/  FADD.FTZ R108, -R207, R108 ;  /* 0x0000006ccf6c7221 */ /* 0x000fe40000010100 */
[----:B------:R-:W-:Y:S02]  /*16f0*/  FADD.FTZ R214, R199, R214 ;  /* 0x000000d6c7d67221 */ /* 0x000fe40000010000 */
[C---:B------:R-:W-:Y:S02]  /*1700*/  FADD.FTZ R109, -R207.reuse, R109 ;  /* 0x0000006dcf6d7221 */ /* 0x040fe40000010100 */
[C---:B------:R-:W-:Y:S02]  /*1710*/  FADD.FTZ R110, -R207.reuse, R110 ;  /* 0x0000006ecf6e7221 */ /* 0x040fe40000010100 */
[C---:B------:R-:W-:Y:S02]  /*1720*/  FADD.FTZ R111, -R207.reuse, R111 ;  /* 0x0000006fcf6f7221 */ /* 0x040fe40000010100 */
[----:B----4-:R-:W-:-:S02]  /*1730*/  FADD.FTZ R104, -R207, R104 ;  /* 0x00000068cf687221 */ /* 0x010fc40000010100 */
[----:B------:R-:W-:Y:S01]  /*1740*/  FADD.FTZ R105, -R207, R105 ;  /* 0x00000069cf697221 */ /* 0x000fe20000010100 */
[----:B-1----:R-:W-:Y:S01]  /*1750*/  LEA R102, P4, R155, c[0x0][0x188], 0x4 ;  /* 0x000062009b667a11 */ /* 0x002fe200078820ff */
[-C--:B------:R-:W-:Y:S01]  /*1760*/  FFMA.FTZ R18, R142, R198.reuse, R18 ;  /* 0x000000c68e127223 */ /* 0x080fe20000010012 */
[----:B------:R-:W4:Y:S01]  /*1770*/  LDG.E.64 R182, [R182.64] ;  /* 0x00000004b6b67981 */ /* 0x000f22000c1e1b00 */
[----:B------:R-:W-:Y:S02]  /*1780*/  FFMA.FTZ R197, R41, R197, R203 ;  /* 0x000000c529c57223 */ /* 0x000fe400000100cb */
[----:B------:R-:W-:Y:S01]  /*1790*/  FFMA.FTZ R198, R42, R198, R202 ;  /* 0x000000c62ac67223 */ /* 0x000fe200000100ca */
[----:B------:R-:W-:Y:S01]  /*17a0*/  SHF.R.U64 R202, R172, 0x10, R173 ;  /* 0x00000010acca7819 */ /* 0x000fe200000012ad */
[----:B------:R-:W-:Y:S01]  /*17b0*/  IMAD.MOV.U32 R203, RZ, RZ, R172 ;  /* 0x000000ffffcb7224 */ /* 0x000fe200078e00ac */
[----:B------:R-:W-:Y:S01]  /*17c0*/  MOV R172, R174 ;  /* 0x000000ae00ac7202 */ /* 0x000fe20000000f00 */
[----:B------:R-:W-:-:S02]  /*17d0*/  FFMA.FTZ R248, R142, R200, R248 ;  /* 0x000000c88ef87223 */ /* 0x000fc400000100f8 */
[C---:B------:R-:W-:Y:S02]  /*17e0*/  FADD.FTZ R106, -R207.reuse, R106 ;  /* 0x0000006acf6a7221 */ /* 0x040fe40000010100 */
[----:B------:R-:W-:Y:S01]  /*17f0*/  FADD.FTZ R107, -R207, R107 ;  /* 0x0000006bcf6b7221 */ /* 0x000fe20000010100 */
[----:B0-----:R-:W-:Y:S01]  /*1800*/  @P1 LEA R98, P3, R156, c[0x0][0x218], 0x4 ;  /* 0x000086009c621a11 */ /* 0x001fe200078620ff */
[----:B------:R-:W-:Y:S01]  /*1810*/  FMUL.FTZ R143, R161, R143 ;  /* 0x0000008fa18f7220 */ /* 0x000fe20000410000 */
[----:B------:R-:W4:Y:S01]  /*1820*/  LDG.E.64 R184, [R184.64] ;  /* 0x00000004b8b87981 */ /* 0x000f22000c1e1b00 */
[----:B------:R-:W-:Y:S01]  /*1830*/  FFMA.FTZ R196, R40, R196, R204 ;  /* 0x000000c428c47223 */ /* 0x000fe200000100cc */
[----:B------:R-:W-:Y:S01]  /*1840*/  HADD2.F32 R204, -RZ, R172.H0_H0 ;  /* 0x200000acffcc7230 */ /* 0x000fe20000004100 */
[----:B------:R-:W-:Y:S02]  /*1850*/  FMUL.FTZ R200, R71, R201 ;  /* 0x000000c947c87220 */ /* 0x000fe40000410000 */
[-C--:B------:R-:W-:Y:S01]  /*1860*/  FFMA.FTZ R17, R143, R199.reuse, R17 ;  /* 0x000000c78f117223 */ /* 0x080fe20000010011 */
[----:B------:R-:W-:Y:S01]  /*1870*/  HADD2.F32 R203, -RZ, R203.H0_H0 ;  /* 0x200000cbffcb7230 */ /* 0x000fe20000004100 */
[----:B------:R-:W-:Y:S01]  /*1880*/  FFMA.FTZ R199, R43, R199, R200 ;  /* 0x000000c72bc77223 */ /* 0x000fe200000100c8 */
[----:B------:R-:W-:Y:S01]  /*1890*/  MOV R200, R173 ;  /* 0x000000ad00c87202 */ /* 0x000fe20000000f00 */
        /* <DEDUP_REMOVED lines=9> */
[----:B--2---:R-:W-:Y:S02]  /*1930*/  FADD.FTZ R205, R204, R205 ;  /* 0x000000cdcccd7221 */ /* 0x004fe40000010000 */
[----:B------:R-:W-:Y:S02]  /*1940*/  FMUL.FTZ R109, R161, R109 ;  /* 0x0000006da16d7220 */ /* 0x000fe40000410000 */
[----:B---3--:R-:W-:Y:S01]  /*1950*/  FADD.FTZ R92, R203, R92 ;  /* 0x0000005ccb5c7221 */ /* 0x008fe20000010000 */
[----:B------:R0:W-:Y:S01]  /*1960*/  STL [R1+0x2c], R205 ;  /* 0x00002ccd01007387 */ /* 0x0001e20000100800 */
[----:B------:R-:W-:-:S02]  /*1970*/  FFMA.FTZ R250, R108, R204, R250 ;  /* 0x000000cc6cfa7223 */ /* 0x000fc400000100fa */
[-C--:B------:R-:W-:Y:S02]  /*1980*/  FMUL.FTZ R173, R73, R203.reuse ;  /* 0x000000cb49ad7220 */ /* 0x080fe40000410000 */
[----:B------:R-:W-:Y:S01]  /*1990*/  FFMA.FTZ R249, R109, R203, R249 ;  /* 0x000000cb6df97223 */ /* 0x000fe200000100f9 */
[----:B0-----:R-:W2:Y:S04]  /*19a0*/  LDL.LU R205, [R1+0xc] ;  /* 0x00000c0001cd7983 */ /* 0x001ea80000300800 */
[----:B------:R-:W3:Y:S04]  /*19b0*/  LDL.LU R204, [R1+0x30] ;  /* 0x0000300001cc7983 */ /* 0x000ee80000300800 */
[----:B------:R0:W-:Y:S04]  /*19c0*/  STL [R1+0x28], R92 ;  /* 0x0000285c01007387 */ /* 0x0001e80000100800 */
[----:B0-----:R-:W4:Y:S04]  /*19d0*/  LDL.LU R92, [R1+0x8] ;  /* 0x00000800015c7983 */ /* 0x001f280000300800 */
[----:B------:R-:W4:Y:S01]  /*19e0*/  LDL.LU R203, [R1+0x34] ;  /* 0x0000340001cb7983 */ /* 0x000f220000300800 */
[----:B------:R-:W-:Y:S01]  /*19f0*/  HADD2.F32 R202, -RZ, R202.H0_H0 ;  /* 0x200000caffca7230 */ /* 0x000fe20000004100 */
[----:B------:R-:W-:-:S04]  /*1a00*/  IMAD.MOV.U32 R174, RZ, RZ, R175 ;  /* 0x000000ffffae7224 */ /* 0x000fc800078e00af */
[----:B------:R-:W-:Y:S02]  /*1a10*/  FADD.FTZ R217, R202, R217 ;  /* 0x000000d9cad97221 */ /* 0x000fe40000010000 */
[-C--:B------:R-:W-:Y:S02]  /*1a20*/  FFMA.FTZ R19, R109, R202.reuse, R19 ;  /* 0x000000ca6d137223 */ /* 0x080fe40000010013 */
[----:B------:R-:W-:Y:S01]  /*1a30*/  FFMA.FTZ R173, R45, R202, R173 ;  /* 0x000000ca2dad7223 */ /* 0x000fe200000100ad */
[----:B------:R-:W-:Y:S01]  /*1a40*/  HADD2.F32 R202, -RZ, R174.H0_H0 ;  /* 0x200000aeffca7230 */ /* 0x000fe20000004100 */
[----:B------:R-:W-:Y:S01]  /*1a50*/  SHF.R.U32.HI R175, RZ, 0x10, R175 ;  /* 0x00000010ffaf7819 */ /* 0x000fe200000116af */
        /* <DEDUP_REMOVED lines=8> */
[----:B--2---:R-:W-:Y:S02]  /*1ae0*/  FFMA.FTZ R205, R110, R202, R205 ;  /* 0x000000ca6ecd7223 */ /* 0x004fe400000100cd */
[----:B---3--:R-:W-:-:S02]  /*1af0*/  FADD.FTZ R204, R200, R204 ;  /* 0x000000ccc8cc7221 */ /* 0x008fc40000010000 */
[----:B----4-:R-:W-:Y:S01]  /*1b00*/  FADD.FTZ R203, R202, R203 ;  /* 0x000000cbcacb7221 */ /* 0x010fe20000010000 */
[----:B------:R-:W-:Y:S01]  /*1b10*/  SHF.R.U64 R202, R176, 0x10, R177 ;  /* 0x00000010b0ca7819 */ /* 0x000fe200000012b1 */
[----:B------:R-:W-:-:S03]  /*1b20*/  FFMA.FTZ R92, R111, R200, R92 ;  /* 0x000000c86f5c7223 */ /* 0x000fc6000001005c */
[----:B------:R0:W-:Y:S04]  /*1b30*/  STL [R1+0x34], R203 ;  /* 0x000034cb01007387 */ /* 0x0001e80000100800 */
[----:B------:R1:W-:Y:S01]  /*1b40*/  STL [R1+0xc], R205 ;  /* 0x00000ccd01007387 */ /* 0x0003e20000100800 */
[----:B0-----:R-:W-:Y:S01]  /*1b50*/  MOV R203, R176 ;  /* 0x000000b000cb7202 */ /* 0x001fe20000000f00 */
[----:B------:R-:W-:Y:S02]  /*1b60*/  IMAD.MOV.U32 R176, RZ, RZ, R178 ;  /* 0x000000ffffb07224 */ /* 0x000fe400078e00b2 */
[----:B-1----:R-:W2:Y:S04]  /*1b70*/  LDL.LU R205, [R1+0x14] ;  /* 0x0000140001cd7983 */ /* 0x002ea80000300800 */
[----:B------:R0:W-:Y:S04]  /*1b80*/  STL [R1+0x8], R92 ;  /* 0x0000085c01007387 */ /* 0x0001e80000100800 */
[----:B------:R1:W-:Y:S01]  /*1b90*/  STL [R1+0x30], R204 ;  /* 0x000030cc01007387 */ /* 0x0003e20000100800 */
[----:B------:R-:W-:-:S03]  /*1ba0*/  HADD2.F32 R203, -RZ, R203.H0_H0 ;  /* 0x200000cbffcb7230 */ /* 0x000fc60000004100 */
[----:B0-----:R-:W3:Y:S01]  /*1bb0*/  LDL.LU R92, [R1+0x10] ;  /* 0x00001000015c7983 */ /* 0x001ee20000300800 */
[----:B-1----:R-:W-:Y:S01]  /*1bc0*/  HADD2.F32 R204, -RZ, R176.H0_H0 ;  /* 0x200000b0ffcc7230 */ /* 0x002fe20000004100 */
[----:B------:R-:W-:-:S04]  /*1bd0*/  FMUL.FTZ R176, R161, R104 ;  /* 0x00000068a1b07220 */ /* 0x000fc80000410000 */
[-C--:B------:R-:W-:Y:S02]  /*1be0*/  FMUL.FTZ R104, R76, R204.reuse ;  /* 0x000000cc4c687220 */ /* 0x080fe40000410000 */
[----:B------:R-:W-:Y:S02]  /*1bf0*/  FADD.FTZ R222, R203, R222 ;  /* 0x000000decbde7221 */ /* 0x000fe40000010000 */
[-C--:B------:R-:W-:Y:S02]  /*1c00*/  FFMA.FTZ R24, R176, R203.reuse, R24 ;  /* 0x000000cbb0187223 */ /* 0x080fe40000010018 */
[----:B------:R-:W-:Y:S02]  /*1c10*/  FFMA.FTZ R104, R48, R203, R104 ;  /* 0x000000cb30687223 */ /* 0x000fe40000010068 */
[----:B------:R-:W4:Y:S01]  /*1c20*/  LDL.LU R203, [R1+0x5c] ;  /* 0x00005c0001cb7983 */ /* 0x000f220000300800 */
[----:B--2---:R-:W-:Y:S02]  /*1c30*/  FFMA.FTZ R205, R176, R204, R205 ;  /* 0x000000ccb0cd7223 */ /* 0x004fe400000100cd */
[----:B----4-:R-:W-:-:S02]  /*1c40*/  FADD.FTZ R203, R204, R203 ;  /* 0x000000cbcccb7221 */ /* 0x010fc40000010000 */
[----:B------:R-:W2:Y:S01]  /*1c50*/  LDL.LU R204, [R1+0x58] ;  /* 0x0000580001cc7983 */ /* 0x000ea20000300800 */
[----:B------:R-:W-:Y:S01]  /*1c60*/  HADD2.F32 R201, -RZ, R201.H0_H0 ;  /* 0x200000c9ffc97230 */ /* 0x000fe20000004100 */
[----:B------:R-:W-:Y:S01]  /*1c70*/  FMUL.FTZ R175, R75, R200 ;  /* 0x000000c84baf7220 */ /* 0x000fe20000410000 */
[----:B------:R-:W-:-:S03]  /*1c80*/  MOV R200, R177 ;  /* 0x000000b100c87202 */ /* 0x000fc60000000f00 */
[----:B------:R-:W-:Y:S02]  /*1c90*/  FADD.FTZ R219, R201, R219 ;  /* 0x000000dbc9db7221 */ /* 0x000fe40000010000 */
[-C--:B------:R-:W-:Y:S02]  /*1ca0*/  FFMA.FTZ R21, R111, R201.reuse, R21 ;  /* 0x000000c96f157223 */ /* 0x080fe40000010015 */
[----:B------:R-:W-:Y:S01]  /*1cb0*/  FFMA.FTZ R175, R47, R201, R175 ;  /* 0x000000c92faf7223 */ /* 0x000fe200000100af */
[----:B------:R-:W-:Y:S02]  /*1cc0*/  SHF.R.U32.HI R201, RZ, 0x10, R177 ;  /* 0x00000010ffc97819 */ /* 0x000fe400000116b1 */
[----:B------:R-:W-:Y:S01]  /*1cd0*/  SHF.R.U64 R177, R178, 0x10, R179 ;  /* 0x00000010b2b17819 */ /* 0x000fe200000012b3 */
[----:B------:R0:W-:Y:S04]  /*1ce0*/  STL [R1+0x14], R205 ;  /* 0x000014cd01007387 */ /* 0x0001e80000100800 */
[----:B------:R1:W-:Y:S04]  /*1cf0*/  STL [R1+0x5c], R203 ;  /* 0x00005ccb01007387 */ /* 0x0003e80000100800 */
[----:B0-----:R-:W4:Y:S01]  /*1d00*/  LDL.LU R205, [R1+0x1c] ;  /* 0x00001c0001cd7983 */ /* 0x001f220000300800 */
[----:B-1----:R-:W-:Y:S01]  /*1d10*/  HADD2.F32 R203, -RZ, R177.H0_H0 ;  /* 0x200000b1ffcb7230 */ /* 0x002fe20000004100 */
[----:B------:R-:W-:-:S04]  /*1d20*/  FMUL.FTZ R177, R161, R105 ;  /* 0x00000069a1b17220 */ /* 0x000fc80000410000 */
[-C--:B---3--:R-:W-:Y:S02]  /*1d30*/  FFMA.FTZ R92, R177, R203.reuse, R92 ;  /* 0x000000cbb15c7223 */ /* 0x088fe4000001005c */
[----:B------:R-:W-:Y:S01]  /*1d40*/  FMUL.FTZ R105, R77, R203 ;  /* 0x000000cb4d697220 */ /* 0x000fe20000410000 */
[----:B------:R-:W-:-:S06]  /*1d50*/  LEA.HI.X R103, R155, c[0x0][0x18c], RZ, 0x4, P4 ;  /* 0x000063009b677a11 */ /* 0x000fcc00020f24ff */
[----:B------:R-:W3:Y:S01]  /*1d60*/  LDG.E.128 R100, [R102.64] ;  /* 0x0000000466647981 */ /* 0x000ee2000c1e1d00 */
[----:B--2---:R-:W-:-:S03]  /*1d70*/  FADD.FTZ R204, R203, R204 ;  /* 0x000000cccbcc7221 */ /* 0x004fc60000010000 */
[----:B------:R-:W2:Y:S04]  /*1d80*/  LDL.LU R203, [R1+0x64] ;  /* 0x0000640001cb7983 */ /* 0x000ea80000300800 */
[----:B------:R0:W-:Y:S04]  /*1d90*/  STL [R1+0x58], R204 ;  /* 0x000058cc01007387 */ /* 0x0001e80000100800 */
[----:B0-----:R-:W2:Y:S04]  /*1da0*/  LDL.LU R204, [R1+0x60] ;  /* 0x0000600001cc7983 */ /* 0x001ea80000300800 */
[----:B------:R0:W-:Y:S04]  /*1db0*/  STL [R1+0x10], R92 ;  /* 0x0000105c01007387 */ /* 0x0001e80000100800 */
[----:B0-----:R-:W2:Y:S01]  /*1dc0*/  LDL.LU R92, [R1+0x18] ;  /* 0x00001800015c7983 */ /* 0x001ea20000300800 */
[----:B------:R-:W-:Y:S01]  /*1dd0*/  HADD2.F32 R202, -RZ, R202.H0_H0 ;  /* 0x200000caffca7230 */ /* 0x000fe20000004100 */
[----:B------:R-:W-:-:S04]  /*1de0*/  MOV R178, R179 ;  /* 0x000000b300b27202 */ /* 0x000fc80000000f00 */
[----:B------:R-:W-:Y:S02]  /*1df0*/  FADD.FTZ R221, R202, R221 ;  /* 0x000000ddcadd7221 */ /* 0x000fe40000010000 */
[-C--:B------:R-:W-:Y:S02]  /*1e00*/  FFMA.FTZ R23, R177, R202.reuse, R23 ;  /* 0x000000cab1177223 */ /* 0x080fe40000010017 */
[----:B------:R-:W-:Y:S01]  /*1e10*/  FFMA.FTZ R105, R49, R202, R105 ;  /* 0x000000ca31697223 */ /* 0x000fe20000010069 */
[----:B------:R-:W-:Y:S01]  /*1e20*/  HADD2.F32 R202, -RZ, R178.H0_H0 ;  /* 0x200000b2ffca7230 */ /* 0x000fe20000004100 */
[----:B------:R-:W-:Y:S01]  /*1e30*/  FMUL.FTZ R178, R161, R106 ;  /* 0x0000006aa1b27220 */ /* 0x000fe20000410000 */
[----:B------:R-:W-:Y:S01]  /*1e40*/  HADD2.F32 R200, -RZ, R200.H0_H0 ;  /* 0x200000c8ffc87230 */ /* 0x000fe20000004100 */
[----:B------:R-:W-:Y:S02]  /*1e50*/  SHF.R.U32.HI R179, RZ, 0x10, R179 ;  /* 0x00000010ffb37819 */ /* 0x000fe400000116b3 */
[----:B------:R-:W-:-:S02]  /*1e60*/  FMUL.FTZ R106, R78, R202 ;  /* 0x000000ca4e6a7220 */ /* 0x000fc40000410000 */
[----:B------:R-:W-:Y:S02]  /*1e70*/  FADD.FTZ R224, R200, R224 ;  /* 0x000000e0c8e07221 */ /* 0x000fe40000010000 */
[-C--:B------:R-:W-:Y:S02]  /*1e80*/  FFMA.FTZ R26, R178, R200.reuse, R26 ;  /* 0x000000c8b21a7223 */ /* 0x080fe4000001001a */
[----:B------:R-:W-:Y:S01]  /*1e90*/  FFMA.FTZ R106, R50, R200, R106 ;  /* 0x000000c8326a7223 */ /* 0x000fe2000001006a */
[----:B------:R-:W-:Y:S01]  /*1ea0*/  HADD2.F32 R200, -RZ, R179.H0_H0 ;  /* 0x200000b3ffc87230 */ /* 0x000fe20000004100 */
[----:B------:R-:W-:Y:S02]  /*1eb0*/  FMUL.FTZ R107, R161, R107 ;  /* 0x0000006ba16b7220 */ /* 0x000fe40000410000 */
[----:B----4-:R-:W-:Y:S02]  /*1ec0*/  FFMA.FTZ R205, R178, R202, R205 ;  /* 0x000000cab2cd7223 */ /* 0x010fe400000100cd */
[----:B------:R-:W-:-:S02]  /*1ed0*/  FMUL.FTZ R179, R79, R200 ;  /* 0x000000c84fb37220 */ /* 0x000fc40000410000 */
[----:B---3--:R-:W-:Y:S02]  /*1ee0*/  FADD.FTZ R100, -R207, R100 ;  /* 0x00000064cf647221 */ /* 0x008fe40000010100 */
[----:B--2---:R-:W-:-:S05]  /*1ef0*/  FADD.FTZ R203, R202, R203 ;  /* 0x000000cbcacb7221 */ /* 0x004fca0000010000 */
[----:B------:R0:W-:Y:S04]  /*1f00*/  STL [R1+0x64], R203 ;  /* 0x000064cb01007387 */ /* 0x0001e80000100800 */
[----:B------:R1:W-:Y:S01]  /*1f10*/  STL [R1+0x1c], R205 ;  /* 0x00001ccd01007387 */ /* 0x0003e20000100800 */
[----:B------:R-:W-:Y:S01]  /*1f20*/  FADD.FTZ R204, R200, R204 ;  /* 0x000000ccc8cc7221 */ /* 0x000fe20000010000 */
[----:B0-----:R-:W-:Y:S01]  /*1f30*/  SHF.R.U32.HI R203, RZ, 0x10, R183 ;  /* 0x00000010ffcb7819 */ /* 0x001fe200000116b7 */
[----:B------:R-:W-:Y:S01]  /*1f40*/  FFMA.FTZ R92, R107, R200, R92 ;  /* 0x000000c86b5c7223 */ /* 0x000fe2000001005c */
[----:B------:R-:W-:-:S04]  /*1f50*/  SHF.R.U64 R200, R180, 0x10, R181 ;  /* 0x00000010b4c87819 */ /* 0x000fc800000012b5 */
[----:B------:R0:W-:Y:S01]  /*1f60*/  STL [R1+0x18], R92 ;  /* 0x0000185c01007387 */ /* 0x0001e20000100800 */
[----:B-1----:R-:W-:-:S03]  /*1f70*/  SHF.R.U64 R205, R182, 0x10, R183 ;  /* 0x00000010b6cd7819 */ /* 0x002fc600000012b7 */
[----:B0-----:R-:W2:Y:S04]  /*1f80*/  LDL.LU R92, [R1+0x74] ;  /* 0x00007400015c7983 */ /* 0x001ea80000300800 */
[----:B------:R0:W-:Y:S02]  /*1f90*/  STL [R1+0x60], R204 ;  /* 0x000060cc01007387 */ /* 0x0001e40000100800 */
[----:B0-----:R-:W-:Y:S02]  /*1fa0*/  MOV R204, R180 ;  /* 0x000000b400cc7202 */ /* 0x001fe40000000f00 */
[----:B------:R-:W-:Y:S02]  /*1fb0*/  MOV R180, R182 ;  /* 0x000000b600b47202 */ /* 0x000fe40000000f00 */
[----:B------:R-:W-:-:S03]  /*1fc0*/  MOV R182, R183 ;  /* 0x000000b700b67202 */ /* 0x000fc60000000f00 */
[----:B------:R-:W-:Y:S01]  /*1fd0*/  HADD2.F32 R183, -RZ, R180.H0_H0 ;  /* 0x200000b4ffb77230 */ /* 0x000fe20000004100 */
[----:B------:R-:W-:Y:S02]  /*1fe0*/  FMUL.FTZ R180, R161, R100 ;  /* 0x00000064a1b47220 */ /* 0x000fe40000410000 */
[----:B------:R-:W3:Y:S01]  /*1ff0*/  LDL.LU R100, [R1+0x24] ;  /* 0x0000240001647983 */ /* 0x000ee20000300800 */
[----:B------:R-:W-:Y:S01]  /*2000*/  HADD2.F32 R201, -RZ, R201.H0_H0 ;  /* 0x200000c9ffc97230 */ /* 0x000fe20000004100 */
[----:B------:R-:W-:Y:S01]  /*2010*/  SHF.R.U32.HI R202, RZ, 0x10, R181 ;  /* 0x00000010ffca7819 */ /* 0x000fe200000116b5 */
[----:B------:R-:W-:-:S03]  /*2020*/  HADD2.F32 R204, -RZ, R204.H0_H0 ;  /* 0x200000ccffcc7230 */ /* 0x000fc60000004100 */
[----:B------:R-:W-:Y:S02]  /*2030*/  FADD.FTZ R223, R201, R223 ;  /* 0x000000dfc9df7221 */ /* 0x000fe40000010000 */
[-C--:B------:R-:W-:Y:S02]  /*2040*/  FFMA.FTZ R25, R107, R201.reuse, R25 ;  /* 0x000000c96b197223 */ /* 0x080fe40000010019 */
[----:B------:R-:W-:Y:S02]  /*2050*/  FFMA.FTZ R179, R51, R201, R179 ;  /* 0x000000c933b37223 */ /* 0x000fe400000100b3 */
[----:B------:R-:W-:Y:S02]  /*2060*/  IMAD.MOV.U32 R201, RZ, RZ, R181 ;  /* 0x000000ffffc97224 */ /* 0x000fe400078e00b5 */
[----:B------:R-:W-:Y:S02]  /*2070*/  FMUL.FTZ R181, R80, R183 ;  /* 0x000000b750b57220 */ /* 0x000fe40000410000 */
[----:B------:R-:W-:-:S02]  /*2080*/  FADD.FTZ R101, -R207, R101 ;  /* 0x00000065cf657221 */ /* 0x000fc40000010100 */
[----:B------:R-:W-:Y:S02]  /*2090*/  FADD.FTZ R226, R204, R226 ;  /* 0x000000e2cce27221 */ /* 0x000fe40000010000 */
[-C--:B------:R-:W-:Y:S02]  /*20a0*/  FFMA.FTZ R28, R180, R204.reuse, R28 ;  /* 0x000000ccb41c7223 */ /* 0x080fe4000001001c */
[----:B------:R-:W-:Y:S02]  /*20b0*/  FFMA.FTZ R181, R52, R204, R181 ;  /* 0x000000cc34b57223 */ /* 0x000fe400000100b5 */
[----:B------:R-:W4:Y:S01]  /*20c0*/  LDL.LU R204, [R1+0x20] ;  /* 0x0000200001cc7983 */ /* 0x000f220000300800 */
[----:B--2---:R-:W-:-:S05]  /*20d0*/  FADD.FTZ R92, R183, R92 ;  /* 0x0000005cb75c7221 */ /* 0x004fca0000010000 */
[----:B------:R0:W-:Y:S04]  /*20e0*/  STL [R1+0x74], R92 ;  /* 0x0000745c01007387 */ /* 0x0001e80000100800 */
[----:B0-----:R0:W5:Y:S01]  /*20f0*/  LDL.LU R92, [R1+0xa0] ;  /* 0x0000a000015c7983 */ /* 0x0011620000300800 */
[----:B---3--:R-:W-:Y:S01]  /*2100*/  FFMA.FTZ R100, R180, R183, R100 ;  /* 0x000000b7b4647223 */ /* 0x008fe20000010064 */
[----:B------:R-:W-:Y:S01]  /*2110*/  HADD2.F32 R183, -RZ, R200.H0_H0 ;  /* 0x200000c8ffb77230 */ /* 0x000fe20000004100 */
[----:B------:R-:W-:-:S03]  /*2120*/  FMUL.FTZ R200, R161, R101 ;  /* 0x00000065a1c87220 */ /* 0x000fc60000410000 */
[----:B------:R1:W-:Y:S04]  /*2130*/  STL [R1+0x24], R100 ;  /* 0x0000246401007387 */ /* 0x0003e80000100800 */
[----:B------:R-:W2:Y:S01]  /*2140*/  LDL.LU R101, [R1+0x70] ;  /* 0x0000700001657983 */ /* 0x000ea20000300800 */
[----:B------:R-:W-:Y:S01]  /*2150*/  HADD2.F32 R205, -RZ, R205.H0_H0 ;  /* 0x200000cdffcd7230 */ /* 0x000fe20000004100 */
[----:B------:R-:W-:-:S04]  /*2160*/  FADD.FTZ R225, R183, R225 ;  /* 0x000000e1b7e17221 */ /* 0x000fc80000010000 */
[----:B-1----:R-:W-:Y:S01]  /*2170*/  FMUL.FTZ R100, R81, R205 ;  /* 0x000000cd51647220 */ /* 0x002fe20000410000 */
[----:B------:R-:W-:Y:S01]  /*2180*/  @P1 LEA.HI.X R99, R156, c[0x0][0x21c], RZ, 0x4, P3 ;  /* 0x000087009c631a11 */ /* 0x000fe200018f24ff */
[CC--:B------:R-:W-:Y:S01]  /*2190*/  FFMA.FTZ R27, R200.reuse, R183.reuse, R27 ;  /* 0x000000b7c81b7223 */ /* 0x0c0fe2000001001b */
[----:B------:R-:W-:Y:S01]  /*21a0*/  HADD2.F32 R182, -RZ, R182.H0_H0 ;  /* 0x200000b6ffb67230 */ /* 0x000fe20000004100 */
[----:B------:R-:W-:Y:S02]  /*21b0*/  FFMA.FTZ R183, R53, R183, R100 ;  /* 0x000000b735b77223 */ /* 0x000fe40000010064 */
[----:B------:R-:W-:Y:S01]  /*21c0*/  FADD.FTZ R100, -R207, R102 ;  /* 0x00000066cf647221 */ /* 0x000fe20000010100 */
[----:B------:R-:W-:Y:S01]  /*21d0*/  HADD2.F32 R102, -RZ, R201.H0_H0 ;  /* 0x200000c9ff667230 */ /* 0x000fe20000004100 */
[----:B------:R1:W5:Y:S01]  /*21e0*/  @P1 LDG.E.128 R124, [R98.64] ;  /* 0x00000004627c1981 */ /* 0x000362000c1e1d00 */
[----:B----4-:R-:W-:Y:S01]  /*21f0*/  FFMA.FTZ R204, R200, R205, R204 ;  /* 0x000000cdc8cc7223 */ /* 0x010fe200000100cc */
[----:B------:R-:W-:Y:S01]  /*2200*/  @P1 LEA R96, P3, R4, c[0x0][0x218], 0x4 ;  /* 0x0000860004601a11 */ /* 0x000fe200078620ff */
[----:B------:R-:W-:-:S02]  /*2210*/  FMUL.FTZ R201, R161, R100 ;  /* 0x00000064a1c97220 */ /* 0x000fc40000410000 */
[----:B------:R-:W-:Y:S02]  /*2220*/  FMUL.FTZ R100, R82, R182 ;  /* 0x000000b652647220 */ /* 0x000fe40000410000 */
[----:B------:R-:W-:Y:S01]  /*2230*/  FADD.FTZ R208, R170, R208 ;  /* 0x000000d0aad07221 */ /* 0x000fe20000010000 */
[----:B-1----:R-:W-:Y:S01]  /*2240*/  @P1 LEA R98, P2, R5, c[0x0][0x218], 0x4 ;  /* 0x0000860005621a11 */ /* 0x002fe200078420ff */
[-C--:B------:R-:W-:Y:S02]  /*2250*/  FFMA.FTZ R11, R171, R170.reuse, R11 ;  /* 0x000000aaab0b7223 */ /* 0x080fe4000001000b */
[----:B------:R-:W-:Y:S01]  /*2260*/  FFMA.FTZ R170, R37, R170, R97 ;  /* 0x000000aa25aa7223 */ /* 0x000fe20000010061 */
[----:B------:R-:W-:Y:S01]  /*2270*/  @P1 LEA.HI.X R99, R5, c[0x0][0x21c], RZ, 0x4, P2 ;  /* 0x0000870005631a11 */ /* 0x000fe200010f24ff */
[----:B------:R-:W-:Y:S01]  /*2280*/  FADD.FTZ R228, R102, R228 ;  /* 0x000000e466e47221 */ /* 0x000fe20000010000 */
[----:B------:R-:W-:Y:S01]  /*2290*/  @P1 LEA.HI.X R97, R4, c[0x0][0x21c], RZ, 0x4, P3 ;  /* 0x0000870004611a11 */ /* 0x000fe200018f24ff */
[----:B------:R-:W-:-:S02]  /*22a0*/  FFMA.FTZ R30, R201, R102, R30 ;  /* 0x00000066c91e7223 */ /* 0x000fc4000001001e */
[----:B------:R-:W-:Y:S01]  /*22b0*/  FFMA.FTZ R102, R54, R102, R100 ;  /* 0x0000006636667223 */ /* 0x000fe20000010064 */
[----:B------:R1:W5:Y:S04]  /*22c0*/  @P1 LDG.E.128 R132, [R98.64] ;  /* 0x0000000462841981 */ /* 0x000368000c1e1d00 */
[----:B------:R3:W5:Y:S02]  /*22d0*/  @P1 LDG.E.128 R136, [R96.64] ;  /* 0x0000000460881981 */ /* 0x000764000c1e1d00 */
[----:B---3--:R-:W-:-:S04]  /*22e0*/  LEA R96, P1, R5, c[0x0][0x188], 0x4 ;  /* 0x0000620005607a11 */ /* 0x008fc800078220ff */
[----:B------:R-:W-:-:S06]  /*22f0*/  LEA.HI.X R97, R5, c[0x0][0x18c], RZ, 0x4, P1 ;  /* 0x0000630005617a11 */ /* 0x000fcc00008f24ff */
[----:B-1----:R-:W3:Y:S01]  /*2300*/  LDG.E.128 R96, [R96.64] ;  /* 0x0000000460607981 */ /* 0x002ee2000c1e1d00 */
[----:B--2---:R-:W-:-:S03]  /*2310*/  FADD.FTZ R101, R205, R101 ;  /* 0x00000065cd657221 */ /* 0x004fc60000010000 */
[----:B------:R-:W2:Y:S04]  /*2320*/  LDL.LU R205, [R1+0x3c] ;  /* 0x00003c0001cd7983 */ /* 0x000ea80000300800 */
[----:B------:R1:W-:Y:S04]  /*2330*/  STL [R1+0x20], R204 ;  /* 0x000020cc01007387 */ /* 0x0003e80000100800 */
[----:B------:R4:W-:Y:S04]  /*2340*/  STL [R1+0x70], R101 ;  /* 0x0000706501007387 */ /* 0x0009e80000100800 */
[----:B-1----:R-:W2:Y:S04]  /*2350*/  LDL.LU R204, [R1+0x78] ;  /* 0x0000780001cc7983 */ /* 0x002ea80000300800 */
[----:B----4-:R-:W4:Y:S04]  /*2360*/  LDL.LU R101, [R1+0x38] ;  /* 0x0000380001657983 */ /* 0x010f280000300800 */
[----:B------:R-:W4:Y:S01]  /*2370*/  LDL.LU R100, [R1+0x7c] ;  /* 0x00007c0001647983 */ /* 0x000f220000300800 */
[----:B------:R-:W-:Y:S01]  /*2380*/  FADD.FTZ R103, -R207, R103 ;  /* 0x00000067cf677221 */ /* 0x000fe20000010100 */
[----:B------:R-:W-:-:S02]  /*2390*/  HADD2.F32 R203, -RZ, R203.H0_H0 ;  /* 0x200000cbffcb7230 */ /* 0x000fc40000004100 */
[----:B------:R-:W-:-:S05]  /*23a0*/  HADD2.F32 R202, -RZ, R202.H0_H0 ;  /* 0x200000caffca7230 */ /* 0x000fca0000004100 */
[----:B------:R-:W-:Y:S02]  /*23b0*/  FADD.FTZ R227, R202, R227 ;  /* 0x000000e3cae37221 */ /* 0x000fe40000010000 */
[----:B---3--:R-:W-:Y:S02]  /*23c0*/  FADD.FTZ R96, -R207, R96 ;  /* 0x00000060cf607221 */ /* 0x008fe40000010100 */
[----:B--2---:R-:W-:Y:S02]  /*23d0*/  FFMA.FTZ R205, R201, R182, R205 ;  /* 0x000000b6c9cd7223 */ /* 0x004fe400000100cd */
[----:B------:R-:W-:Y:S02]  /*23e0*/  FADD.FTZ R204, R203, R204 ;  /* 0x000000cccbcc7221 */ /* 0x000fe40000010000 */
[----:B----4-:R-:W-:Y:S02]  /*23f0*/  FADD.FTZ R100, R182, R100 ;  /* 0x00000064b6647221 */ /* 0x010fe40000010000 */
[----:B------:R-:W-:-:S02]  /*2400*/  FMUL.FTZ R182, R161, R103 ;  /* 0x00000067a1b67220 */ /* 0x000fc40000410000 */
[-C--:B------:R-:W-:Y:S01]  /*2410*/  FMUL.FTZ R103, R83, R203.reuse ;  /* 0x000000cb53677220 */ /* 0x080fe20000410000 */
[----:B------:R-:W-:Y:S01]  /*2420*/  STL [R1+0x7c], R100 ;  /* 0x00007c6401007387 */ /* 0x000fe20000100800 */
[-C--:B------:R-:W-:Y:S02]  /*2430*/  FFMA.FTZ R29, R182, R202.reuse, R29 ;  /* 0x000000cab61d7223 */ /* 0x080fe4000001001d */
[----:B------:R-:W-:Y:S01]  /*2440*/  FFMA.FTZ R103, R55, R202, R103 ;  /* 0x000000ca37677223 */ /* 0x000fe20000010067 */
[----:B------:R1:W-:Y:S01]  /*2450*/  STL [R1+0x3c], R205 ;  /* 0x00003ccd01007387 */ /* 0x0003e20000100800 */
[----:B------:R-:W-:Y:S01]  /*2460*/  SHF.R.U64 R202, R184, 0x10, R185 ;  /* 0x00000010b8ca7819 */ /* 0x000fe200000012b9 */
[----:B------:R-:W-:Y:S02]  /*2470*/  FFMA.FTZ R101, R182, R203, R101 ;  /* 0x000000cbb6657223 */ /* 0x000fe40000010065 */
[----:B------:R2:W-:Y:S01]  /*2480*/  STL [R1+0x78], R204 ;  /* 0x000078cc01007387 */ /* 0x0005e20000100800 */
[----:B------:R-:W-:-:S02]  /*2490*/  IMAD.MOV.U32 R203, RZ, RZ, R187 ;  /* 0x000000ffffcb7224 */ /* 0x000fc400078e00bb */
[----:B-1----:R-:W-:Y:S01]  /*24a0*/  IMAD.MOV.U32 R205, RZ, RZ, R184 ;  /* 0x000000ffffcd7224 */ /* 0x002fe200078e00b8 */
[----:B------:R-:W-:Y:S02]  /*24b0*/  MOV R184, R186 ;  /* 0x000000ba00b87202 */ /* 0x000fe40000000f00 */
[--C-:B------:R-:W-:Y:S02]  /*24c0*/  SHF.R.U64 R186, R186, 0x10, R187.reuse ;  /* 0x00000010baba7819 */ /* 0x100fe400000012bb */
[----:B--2---:R-:W-:Y:S01]  /*24d0*/  SHF.R.U32.HI R204, RZ, 0x10, R187 ;  /* 0x00000010ffcc7819 */ /* 0x004fe200000116bb */
[----:B------:R-:W-:Y:S01]  /*24e0*/  HADD2.F32 R187, -RZ, R184.H0_H0 ;  /* 0x200000b8ffbb7230 */ /* 0x000fe20000004100 */
[----:B------:R1:W-:Y:S01]  /*24f0*/  STL [R1+0x38], R101 ;  /* 0x0000386501007387 */ /* 0x0003e20000100800 */
[----:B------:R-:W-:Y:S01]  /*2500*/  MOV R100, R185 ;  /* 0x000000b900647202 */ /* 0x000fe20000000f00 */
[----:B------:R-:W-:Y:S02]  /*2510*/  HADD2.F32 R205, -RZ, R205.H0_H0 ;  /* 0x200000cdffcd7230 */ /* 0x000fe40000004100 */
[----:B------:R-:W-:Y:S01]  /*2520*/  FMUL.FTZ R184, R84, R187 ;  /* 0x000000bb54b87220 */ /* 0x000fe20000410000 */
[----:B-1----:R-:W-:Y:S01]  /*2530*/  SHF.R.U32.HI R101, RZ, 0x10, R185 ;  /* 0x00000010ff657819 */ /* 0x002fe200000116b9 */
[----:B------:R-:W-:-:S02]  /*2540*/  FMUL.FTZ R185, R161, R96 ;  /* 0x00000060a1b97220 */ /* 0x000fc40000410000 */
[----:B------:R-:W2:Y:S01]  /*2550*/  LDL.LU R96, [R1+0x44] ;  /* 0x0000440001607983 */ /* 0x000ea20000300800 */
[----:B------:R-:W-:Y:S02]  /*2560*/  FADD.FTZ R230, R205, R230 ;  /* 0x000000e6cde67221 */ /* 0x000fe40000010000 */
        /* <DEDUP_REMOVED lines=10> */
[----:B-1----:R-:W2:Y:S04]  /*2610*/  LDL.LU R205, [R1+0x4c] ;  /* 0x00004c0001cd7983 */ /* 0x002ea80000300800 */
[----:B------:R1:W-:Y:S01]  /*2620*/  STL [R1+0x44], R96 ;  /* 0x0000446001007387 */ /* 0x0003e20000100800 */
[----:B------:R-:W-:-:S03]  /*2630*/  FFMA.FTZ R31, R187, R202, R31 ;  /* 0x000000cabb1f7223 */ /* 0x000fc6000001001f */
[----:B------:R-:W3:Y:S01]  /*2640*/  LDL.LU R97, [R1+0x40] ;  /* 0x0000400001617983 */ /* 0x000ee20000300800 */
[----:B-1----:R-:W-:-:S05]  /*2650*/  HADD2.F32 R96, -RZ, R186.H0_H0 ;  /* 0x200000baff607230 */ /* 0x002fca0000004100 */
[----:B------:R-:W-:-:S04]  /*2660*/  FMUL.FTZ R186, R85, R96 ;  /* 0x0000006055ba7220 */ /* 0x000fc80000410000 */
[----:B------:R-:W-:Y:S02]  /*2670*/  FFMA.FTZ R186, R57, R202, R186 ;  /* 0x000000ca39ba7223 */ /* 0x000fe400000100ba */
[----:B------:R-:W4:Y:S01]  /*2680*/  LDL.LU R202, [R1+0x80] ;  /* 0x0000800001ca7983 */ /* 0x000f220000300800 */
[----:B------:R-:W-:Y:S02]  /*2690*/  FADD.FTZ R98, -R207, R98 ;  /* 0x00000062cf627221 */ /* 0x000fe40000010100 */
[--C-:B------:R-:W-:Y:S01]  /*26a0*/  FADD.FTZ R146, R146, -R207.reuse ;  /* 0x800000cf92927221 */ /* 0x100fe20000010000 */
[----:B------:R-:W-:Y:S02]  /*26b0*/  HADD2.F32 R100, -RZ, R100.H0_H0 ;  /* 0x20000064ff647230 */ /* 0x000fe40000004100 */
[----:B------:R-:W-:Y:S01]  /*26c0*/  HADD2.F32 R144, -RZ, R193.H0_H0 ;  /* 0x200000c1ff907230 */ /* 0x000fe20000004100 */
[----:B------:R-:W-:Y:S02]  /*26d0*/  FMUL.FTZ R193, R161, R146 ;  /* 0x00000092a1c17220 */ /* 0x000fe40000410000 */
[----:B------:R-:W-:-:S02]  /*26e0*/  FADD.FTZ R147, R147, -R207 ;  /* 0x800000cf93937221 */ /* 0x000fc40000010000 */
[----:B------:R-:W-:Y:S02]  /*26f0*/  FADD.FTZ R232, R100, R232 ;  /* 0x000000e864e87221 */ /* 0x000fe40000010000 */
[-C--:B------:R-:W-:Y:S02]  /*2700*/  FMUL.FTZ R145, R66, R144.reuse ;  /* 0x0000009042917220 */ /* 0x080fe40000410000 */
[----:B------:R-:W-:Y:S02]  /*2710*/  FADD.FTZ R242, R144, R242 ;  /* 0x000000f290f27221 */ /* 0x000fe40000010000 */
[----:B------:R-:W-:Y:S01]  /*2720*/  FFMA.FTZ R238, R193, R144, R238 ;  /* 0x00000090c1ee7223 */ /* 0x000fe200000100ee */
[----:B------:R-:W-:Y:S01]  /*2730*/  HADD2.F32 R144, -RZ, R195.H0_H0 ;  /* 0x200000c3ff907230 */ /* 0x000fe20000004100 */
[----:B------:R-:W-:Y:S02]  /*2740*/  FMUL.FTZ R195, R161, R147 ;  /* 0x00000093a1c37220 */ /* 0x000fe40000410000 */
[----:B------:R-:W-:-:S02]  /*2750*/  FADD.FTZ R211, R192, R211 ;  /* 0x000000d3c0d37221 */ /* 0x000fc40000010000 */
[-C--:B------:R-:W-:Y:S02]  /*2760*/  FFMA.FTZ R14, R193, R192.reuse, R14 ;  /* 0x000000c0c10e7223 */ /* 0x080fe4000001000e */
        /* <DEDUP_REMOVED lines=8> */
[----:B------:R-:W-:-:S06]  /*27f0*/  LEA.HI.X R145, R4, c[0x0][0x18c], RZ, 0x4, P1 ;  /* 0x0000630004917a11 */ /* 0x000fcc00008f24ff */
[----:B------:R-:W2:Y:S01]  /*2800*/  LDG.E.128 R144, [R144.64] ;  /* 0x0000000490907981 */ /* 0x000ea2000c1e1d00 */
[----:B---3--:R-:W-:-:S05]  /*2810*/  FFMA.FTZ R97, R187, R96, R97 ;  /* 0x00000060bb617223 */ /* 0x008fca0000010061 */
[----:B------:R1:W-:Y:S04]  /*2820*/  STL [R1+0x40], R97 ;  /* 0x0000406101007387 */ /* 0x0003e80000100800 */
[----:B-1----:R-:W3:Y:S01]  /*2830*/  LDL.LU R97, [R1+0x48] ;  /* 0x0000480001617983 */ /* 0x002ee20000300800 */
[----:B----4-:R-:W-:Y:S01]  /*2840*/  FADD.FTZ R202, R96, R202 ;  /* 0x000000ca60ca7221 */ /* 0x010fe20000010000 */
[----:B------:R-:W-:Y:S01]  /*2850*/  HADD2.F32 R96, -RZ, R203.H0_H0 ;  /* 0x200000cbff607230 */ /* 0x000fe20000004100 */
[----:B------:R-:W-:-:S03]  /*2860*/  FMUL.FTZ R203, R161, R98 ;  /* 0x00000062a1cb7220 */ /* 0x000fc60000410000 */
[----:B------:R1:W-:Y:S01]  /*2870*/  STL [R1+0x80], R202 ;  /* 0x000080ca01007387 */ /* 0x0003e20000100800 */
[----:B------:R-:W-:-:S03]  /*2880*/  FFMA.FTZ R34, R203, R100, R34 ;  /* 0x00000064cb227223 */ /* 0x000fc60000010022 */
[----:B------:R-:W4:Y:S01]  /*2890*/  LDL.LU R98, [R1+0x88] ;  /* 0x0000880001627983 */ /* 0x000f220000300800 */
[----:B-1----:R-:W-:-:S04]  /*28a0*/  FMUL.FTZ R202, R86, R96 ;  /* 0x0000006056ca7220 */ /* 0x002fc80000410000 */
[----:B------:R-:W-:Y:S02]  /*28b0*/  FFMA.FTZ R202, R58, R100, R202 ;  /* 0x000000643aca7223 */ /* 0x000fe400000100ca */
[----:B------:R-:W3:Y:S01]  /*28c0*/  LDL.LU R100, [R1+0x8c] ;  /* 0x00008c0001647983 */ /* 0x000ee20000300800 */
[----:B--2---:R-:W-:Y:S02]  /*28d0*/  FFMA.FTZ R205, R203, R96, R205 ;  /* 0x00000060cbcd7223 */ /* 0x004fe400000100cd */
[----:B------:R-:W-:Y:S01]  /*28e0*/  FADD.FTZ R99, -R207, R99 ;  /* 0x00000063cf637221 */ /* 0x000fe20000010100 */
[----:B------:R-:W-:-:S05]  /*28f0*/  HADD2.F32 R101, -RZ, R101.H0_H0 ;  /* 0x20000065ff657230 */ /* 0x000fca0000004100 */
[----:B------:R-:W-:Y:S02]  /*2900*/  FADD.FTZ R231, R101, R231 ;  /* 0x000000e765e77221 */ /* 0x000fe40000010000 */
[----:B------:R-:W-:-:S04]  /*2910*/  FADD.FTZ R144, -R207, R144 ;  /* 0x00000090cf907221 */ /* 0x000fc80000010100 */
[----:B------:R-:W-:Y:S02]  /*2920*/  FMUL.FTZ R144, R161, R144 ;  /* 0x00000090a1907220 */ /* 0x000fe40000410000 */
[----:B---3--:R-:W-:Y:S01]  /*2930*/  FADD.FTZ R100, R96, R100 ;  /* 0x0000006460647221 */ /* 0x008fe20000010000 */
[----:B------:R-:W-:-:S04]  /*2940*/  HADD2.F32 R96, -RZ, R204.H0_H0 ;  /* 0x200000ccff607230 */ /* 0x000fc80000004100 */
[----:B------:R-:W-:Y:S04]  /*2950*/  STL [R1+0x8c], R100 ;  /* 0x00008c6401007387 */ /* 0x000fe80000100800 */
[----:B------:R1:W-:Y:S01]  /*2960*/  STL [R1+0x4c], R205 ;  /* 0x00004ccd01007387 */ /* 0x0003e20000100800 */
[----:B------:R-:W-:Y:S02]  /*2970*/  FMUL.FTZ R204, R87, R96 ;  /* 0x0000006057cc7220 */ /* 0x000fe40000410000 */
[----:B-1----:R-:W-:-:S04]  /*2980*/  FMUL.FTZ R205, R161, R99 ;  /* 0x00000063a1cd7220 */ /* 0x002fc80000410000 */
[----:B------:R-:W-:Y:S02]  /*2990*/  FFMA.FTZ R97, R205, R96, R97 ;  /* 0x00000060cd617223 */ /* 0x000fe40000010061 */
[----:B----4-:R-:W-:Y:S02]  /*29a0*/  FADD.FTZ R98, R96, R98 ;  /* 0x0000006260627221 */ /* 0x010fe40000010000 */
[C---:B------:R-:W-:Y:S01]  /*29b0*/  FADD.FTZ R96, -R207.reuse, R146 ;  /* 0x00000092cf607221 */ /* 0x040fe20000010100 */
[----:B------:R1:W-:Y:S02]  /*29c0*/  STL [R1+0x48], R97 ;  /* 0x0000486101007387 */ /* 0x0003e40000100800 */
[C---:B-1----:R-:W-:Y:S02]  /*29d0*/  FADD.FTZ R97, -R207.reuse, R145 ;  /* 0x00000091cf617221 */ /* 0x042fe40000010100 */
[----:B------:R-:W-:Y:S02]  /*29e0*/  FADD.FTZ R207, -R207, R147 ;  /* 0x00000093cfcf7221 */ /* 0x000fe40000010100 */
[----:B------:R-:W-:Y:S01]  /*29f0*/  IMAD.MOV.U32 R147, RZ, RZ, R190 ;  /* 0x000000ffff937224 */ /* 0x000fe200078e00be */
[----:B------:R-:W-:-:S04]  /*2a00*/  MOV R145, R188 ;  /* 0x000000bc00917202 */ /* 0x000fc80000000f00 */
[----:B------:R-:W-:Y:S01]  /*2a10*/  HADD2.F32 R147, -RZ, R147.H0_H0 ;  /* 0x20000093ff937230 */ /* 0x000fe20000004100 */
[----:B------:R-:W-:Y:S01]  /*2a20*/  SHF.R.U64 R100, R188, 0x10, R189 ;  /* 0x00000010bc647819 */ /* 0x000fe200000012bd */
[----:B------:R-:W-:Y:S01]  /*2a30*/  HADD2.F32 R145, -RZ, R145.H0_H0 ;  /* 0x20000091ff917230 */ /* 0x000fe20000004100 */
[----:B------:R1:W-:Y:S02]  /*2a40*/  STL [R1+0x88], R98 ;  /* 0x0000886201007387 */ /* 0x0003e40000100800 */
[----:B------:R-:W-:Y:S01]  /*2a50*/  FMUL.FTZ R188, R88, R147 ;  /* 0x0000009358bc7220 */ /* 0x000fe20000410000 */
[----:B------:R-:W-:Y:S01]  /*2a60*/  MOV R99, R189 ;  /* 0x000000bd00637202 */ /* 0x000fe20000000f00 */
[-C--:B------:R-:W-:Y:S01]  /*2a70*/  FFMA.FTZ R33, R205, R101.reuse, R33 ;  /* 0x00000065cd217223 */ /* 0x080fe20000010021 */
[--C-:B------:R-:W-:Y:S01]  /*2a80*/  SHF.R.U64 R146, R190, 0x10, R191.reuse ;  /* 0x00000010be927819 */ /* 0x100fe200000012bf */
[----:B------:R-:W-:Y:S01]  /*2a90*/  FFMA.FTZ R204, R59, R101, R204 ;  /* 0x000000653bcc7223 */ /* 0x000fe200000100cc */
[----:B------:R-:W-:Y:S01]  /*2aa0*/  MOV R101, R191 ;  /* 0x000000bf00657202 */ /* 0x000fe20000000f00 */
[----:B------:R-:W-:Y:S01]  /*2ab0*/  FADD.FTZ R234, R145, R234 ;  /* 0x000000ea91ea7221 */ /* 0x000fe20000010000 */
[----:B------:R-:W-:-:S02]  /*2ac0*/  SHF.R.U32.HI R190, RZ, 0x10, R191 ;  /* 0x00000010ffbe7819 */ /* 0x000fc400000116bf */
[----:B-1----:R-:W-:Y:S01]  /*2ad0*/  SHF.R.U32.HI R98, RZ, 0x10, R189 ;  /* 0x00000010ff627819 */ /* 0x002fe200000116bd */
        /* <DEDUP_REMOVED lines=8> */
[----:B-1----:R-:W3:Y:S04]  /*2b60*/  LDL.LU R191, [R1+0x6c] ;  /* 0x00006c0001bf7983 */ /* 0x002ee80000300800 */
[----:B------:R1:W-:Y:S02]  /*2b70*/  STL [R1+0x94], R188 ;  /* 0x000094bc01007387 */ /* 0x0003e40000100800 */
[----:B-1----:R-:W-:Y:S01]  /*2b80*/  HADD2.F32 R188, -RZ, R146.H0_H0 ;  /* 0x20000092ffbc7230 */ /* 0x002fe20000004100 */
        /* <DEDUP_REMOVED lines=12> */
[----:B-1----:R-:W4:Y:S04]  /*2c50*/  LDL.LU R97, [R1+0x68] ;  /* 0x0000680001617983 */ /* 0x002f280000300800 */
[----:B------:R1:W-:Y:S04]  /*2c60*/  STL [R1+0x50], R189 ;  /* 0x000050bd01007387 */ /* 0x0003e80000100800 */
[----:B------:R-:W2:Y:S01]  /*2c70*/  LDL.LU R96, [R1+0x9c] ;  /* 0x00009c0001607983 */ /* 0x000ea20000300800 */
[----:B------:R-:W-:-:S05]  /*2c80*/  HADD2.F32 R101, -RZ, R101.H0_H0 ;  /* 0x20000065ff657230 */ /* 0x000fca0000004100 */
[-C--:B---3--:R-:W-:Y:S01]  /*2c90*/  FFMA.FTZ R191, R188, R101.reuse, R191 ;  /* 0x00000065bcbf7223 */ /* 0x088fe200000100bf */
[----:B------:R-:W-:Y:S01]  /*2ca0*/  HADD2.F32 R99, -RZ, R99.H0_H0 ;  /* 0x20000063ff637230 */ /* 0x000fe20000004100 */
[----:B-1----:R-:W-:Y:S01]  /*2cb0*/  FMUL.FTZ R189, R90, R101 ;  /* 0x000000655abd7220 */ /* 0x002fe20000410000 */
        /* <DEDUP_REMOVED lines=28> */
[----:B------:R-:W-:-:S03]  /*2e80*/  LOP3.LUT P2, RZ, R10, 0xff, RZ, 0xc0, !PT ;  /* 0x000000ff0aff7812 */ /* 0x000fc6000784c0ff */
[----:B------:R-:W-:Y:S01]  /*2e90*/  FFMA.FTZ R99, R205, R204, R99 ;  /* 0x000000cccd637223 */ /* 0x000fe20000010063 */
[----:B------:R-:W-:-:S03]  /*2ea0*/  LOP3.LUT P1, RZ, R216, 0x1f, RZ, 0xc0, !PT ;  /* 0x0000001fd8ff7812 */ /* 0x000fc6000782c0ff */
[----:B------:R-:W-:Y:S01]  /*2eb0*/  FFMA.FTZ R99, R144, R145, R99 ;  /* 0x0000009190637223 */ /* 0x000fe20000010063 */
[----:B------:R-:W-:-:S03]  /*2ec0*/  SHF.R.U32.HI R216, RZ, 0x5, R216 ;  /* 0x00000005ffd87819 */ /* 0x000fc600000116d8 */
[----:B------:R-:W-:Y:S01]  /*2ed0*/  FFMA.FTZ R99, R146, R147, R99 ;  /* 0x0000009392637223 */ /* 0x000fe20000010063 */
[----:B------:R-:W-:-:S03]  /*2ee0*/  IADD3 R150, R150, c[0x0][0x160], RZ ;  /* 0x0000580096967a10 */ /* 0x000fc60007ffe0ff */
[----:B------:R-:W-:Y:S01]  /*2ef0*/  FFMA.FTZ R99, R188, R189, R99 ;  /* 0x000000bdbc637223 */ /* 0x000fe20000010063 */
[----:B------:R-:W-:Y:S01]  /*2f00*/  ISETP.GE.AND P4, PT, R150, c[0x0][0x164], PT ;  /* 0x0000590096007a0c */ /* 0x000fe20003f86270 */
[----:B--2---:R-:W-:-:S05]  /*2f10*/  FADD.FTZ R96, R101, R96 ;  /* 0x0000006065607221 */ /* 0x004fca0000010000 */
[----:B------:R1:W-:Y:S04]  /*2f20*/  STL [R1+0x9c], R96 ;  /* 0x00009c6001007387 */ /* 0x0003e80000100800 */
[----:B------:R2:W-:Y:S01]  /*2f30*/  STL [R1+0x6c], R191 ;  /* 0x00006cbf01007387 */ /* 0x0005e20000100800 */
[----:B-1----:R-:W-:Y:S01]  /*2f40*/  HADD2.F32 R96, -RZ, R190.H0_H0 ;  /* 0x200000beff607230 */ /* 0x002fe20000004100 */
[----:B------:R-:W-:-:S04]  /*2f50*/  FMUL.FTZ R190, R161, R207 ;  /* 0x000000cfa1be7220 */ /* 0x000fc80000410000 */
[----:B--2---:R-:W-:Y:S02]  /*2f60*/  FMUL.FTZ R191, R91, R96 ;  /* 0x000000605bbf7220 */ /* 0x004fe40000410000 */
        /* <DEDUP_REMOVED lines=26> */
[----:B------:R1:W-:Y:S03]  /*3110*/  STL [R1+0x98], R100 ;  /* 0x0000986401007387 */ /* 0x0003e60000100800 */
[----:B------:R-:W-:Y:S01]  /*3120*/  FADD.FTZ R98, R202, R98 ;  /* 0x00000062ca627221 */ /* 0x000fe20000010000 */
[----:B------:R0:W-:Y:S03]  /*3130*/  STL [R1+0x68], R97 ;  /* 0x0000686101007387 */ /* 0x0001e60000100800 */
[----:B------:R-:W-:-:S04]  /*3140*/  FADD.FTZ R98, R204, R98 ;  /* 0x00000062cc627221 */ /* 0x000fc80000010000 */
[----:B------:R-:W-:-:S04]  /*3150*/  FADD.FTZ R98, R145, R98 ;  /* 0x0000006291627221 */ /* 0x000fc80000010000 */
[----:B------:R-:W-:Y:S01]  /*3160*/  FADD.FTZ R98, R98, R147 ;  /* 0x0000009362627221 */ /* 0x000fe20000010000 */
[----:B-1----:R-:W-:-:S03]  /*3170*/  LOP3.LUT R100, R216, 0x7fffff8, RZ, 0xc0, !PT ;  /* 0x07fffff8d8647812 */ /* 0x002fc600078ec0ff */
[----:B------:R-:W-:Y:S01]  /*3180*/  FADD.FTZ R98, R98, R189 ;  /* 0x000000bd62627221 */ /* 0x000fe20000010000 */
[----:B------:R-:W-:Y:S01]  /*3190*/  @!P2 IADD3 R100, R100, 0x8, RZ ;  /* 0x000000086464a810 */ /* 0x000fe20007ffe0ff */
[----:B------:R-:W-:Y:S02]  /*31a0*/  FFMA.FTZ R99, R190, R191, R99 ;  /* 0x000000bfbe637223 */ /* 0x000fe40000010063 */
[----:B------:R-:W-:Y:S01]  /*31b0*/  FADD.FTZ R98, R98, R191 ;  /* 0x000000bf62627221 */ /* 0x000fe20000010000 */
[----:B------:R-:W-:Y:S05]  /*31c0*/  BRA.DIV ~URZ, `(.L_x_2639) ;  /* 0x00002c927f007947 */ /* 0x000fea000b800000 */
[----:B0-----:R0:W1:Y:S02]  /*31d0*/  SHFL.DOWN PT, R207, R98, 0x10, 0x1f ;  /* 0x0a001f0062cf7f89 */ /* 0x00106400000e0000 */
.L_x_2650:
        /* <DEDUP_REMOVED lines=18> */
.L_x_2651:
        /* <DEDUP_REMOVED lines=111> */
.L_x_2641:
[-CC-:B------:R-:W-:Y:S01]  /*39f0*/  FFMA.FTZ R141, R141, R216.reuse, R207.reuse ;  /* 0x000000d88d8d7223 */ /* 0x180fe200000100cf */
[----:B------:R-:W-:Y:S01]  /*3a00*/  @P2 LEA R100, P5, R162, c[0x0][0x258], 0x4 ;  /* 0x00009600a2642a11 */ /* 0x000fe200078a20ff */
[-CC-:B------:R-:W-:Y:S01]  /*3a10*/  FFMA.FTZ R142, R142, R216.reuse, R207.reuse ;  /* 0x000000d88e8e7223 */ /* 0x180fe200000100cf */
[----:B------:R-:W-:Y:S01]  /*3a20*/  LOP3.LUT P6, RZ, R163, 0xff00, RZ, 0xc0, !PT ;  /* 0x0000ff00a3ff7812 */ /* 0x000fe200078cc0ff */
[-CC-:B------:R-:W-:Y:S01]  /*3a30*/  FFMA.FTZ R143, R143, R216.reuse, R207.reuse ;  /* 0x000000d88f8f7223 */ /* 0x180fe200000100cf */
[----:B------:R-:W-:Y:S01]  /*3a40*/  @P2 LEA.HI.X R101, R162, c[0x0][0x25c], RZ, 0x4, P5 ;  /* 0x00009700a2652a11 */ /* 0x000fe200028f24ff */
[----:B------:R-:W-:Y:S01]  /*3a50*/  FFMA.FTZ R140, R140, R216, R207 ;  /* 0x000000d88c8c7223 */ /* 0x000fe200000100cf */
[----:B------:R-:W-:Y:S01]  /*3a60*/  LOP3.LUT P5, RZ, R163, 0xff0000, RZ, 0xc0, !PT ;  /* 0x00ff0000a3ff7812 */ /* 0x000fe200078ac0ff */
        /* <DEDUP_REMOVED lines=22> */
[-C--:B------:R-:W-:Y:S02]  /*3bd0*/  FFMA.FTZ R110, R110, R216.reuse, R207 ;  /* 0x000000d86e6e7223 */ /* 0x080fe400000100cf */
[----:B------:R-:W-:Y:S02]  /*3be0*/  FADD.FTZ R109, R173, -R109 ;  /* 0x8000006dad6d7221 */ /* 0x000fe40000010000 */
[----:B------:R-:W-:Y:S02]  /*3bf0*/  FFMA.FTZ R178, R178, R216, R207 ;  /* 0x000000d8b2b27223 */ /* 0x000fe400000100cf */
[----:B------:R-:W-:-:S02]  /*3c00*/  FADD.FTZ R174, R174, -R110 ;  /* 0x8000006eaeae7221 */ /* 0x000fc40000010000 */
[----:B------:R-:W-:Y:S02]  /*3c10*/  FMUL.FTZ R109, R161, R109 ;  /* 0x0000006da16d7220 */ /* 0x000fe40000410000 */
[----:B------:R-:W-:Y:S02]  /*3c20*/  FFMA.FTZ R111, R111, R216, R207 ;  /* 0x000000d86f6f7223 */ /* 0x000fe400000100cf */
[----:B------:R-:W-:Y:S02]  /*3c30*/  @P1 FADD.FTZ R109, R121, R109 ;  /* 0x0000006d796d1221 */ /* 0x000fe40000010000 */
[----:B------:R-:W-:Y:S02]  /*3c40*/  FADD.FTZ R175, R175, -R111 ;  /* 0x8000006fafaf7221 */ /* 0x000fe40000010000 */
[----:B0-----:R-:W-:Y:S02]  /*3c50*/  FMUL.FTZ R98, R142, c[0x0][0x1e8] ;  /* 0x00007a008e627a20 */ /* 0x001fe40000410000 */
[----:B------:R-:W-:-:S02]  /*3c60*/  FMUL.FTZ R99, R143, c[0x0][0x1e8] ;  /* 0x00007a008f637a20 */ /* 0x000fc40000410000 */
[----:B------:R-:W-:Y:S01]  /*3c70*/  FMUL.FTZ R110, R109, c[0x0][0x1e8] ;  /* 0x00007a006d6e7a20 */ /* 0x000fe20000410000 */
[----:B------:R-:W-:Y:S02]  /*3c80*/  FSEL R100, R98, RZ, P5 ;  /* 0x000000ff62647208 */ /* 0x000fe40002800000 */
[----:B------:R-:W-:Y:S02]  /*3c90*/  LOP3.LUT P5, RZ, R163, 0xff000000, RZ, 0xc0, !PT ;  /* 0xff000000a3ff7812 */ /* 0x000fe400078ac0ff */
[----:B------:R-:W-:Y:S02]  /*3ca0*/  FSEL R96, R99, RZ, P6 ;  /* 0x000000ff63607208 */ /* 0x000fe40003000000 */
[----:B------:R-:W-:Y:S01]  /*3cb0*/  FSEL R101, R141, RZ, P5 ;  /* 0x000000ff8d657208 */ /* 0x000fe20002800000 */
[----:B------:R-:W-:Y:S01]  /*3cc0*/  F2F.F16.F32 R100, R100 ;  /* 0x0000006400647304 */ /* 0x000fe20000200800 */
[----:B------:R-:W-:Y:S01]  /*3cd0*/  LOP3.LUT P6, RZ, R163, 0xff, RZ, 0xc0, !PT ;  /* 0x000000ffa3ff7812 */ /* 0x000fe200078cc0ff */
[----:B------:R-:W-:Y:S01]  /*3ce0*/  FFMA.FTZ R163, R177, R216, R207 ;  /* 0x000000d8b1a37223 */ /* 0x000fe200000100cf */
[----:B------:R-:W-:-:S02]  /*3cf0*/  @P0 LOP3.LUT P5, RZ, R8, 0xff00, RZ, 0xc0, !PT ;  /* 0x0000ff0008ff0812 */ /* 0x000fc400078ac0ff */
[----:B------:R-:W-:Y:S01]  /*3d00*/  FSEL R108, R140, RZ, P6 ;  /* 0x000000ff8c6c7208 */ /* 0x000fe20003000000 */
[----:B------:R-:W-:Y:S01]  /*3d10*/  FADD.FTZ R163, R105, -R163 ;  /* 0x800000a369a37221 */ /* 0x000fe20000010000 */
[----:B------:R-:W-:Y:S01]  /*3d20*/  @P0 FSEL R99, R99, RZ, P5 ;  /* 0x000000ff63630208 */ /* 0x000fe20002800000 */
[----:B------:R-:W0:Y:S01]  /*3d30*/  F2F.F16.F32 R96, R96 ;  /* 0x0000006000607304 */ /* 0x000e220000200800 */
[----:B------:R-:W-:Y:S01]  /*3d40*/  @P0 LOP3.LUT P6, RZ, R8, 0xff0000, RZ, 0xc0, !PT ;  /* 0x00ff000008ff0812 */ /* 0x000fe200078cc0ff */
[----:B------:R-:W-:Y:S01]  /*3d50*/  FADD.FTZ R105, R106, -R178 ;  /* 0x800000b26a697221 */ /* 0x000fe20000010000 */
[----:B------:R-:W-:Y:S01]  /*3d60*/  @P0 F2FP.PACK_AB R99, RZ, R99 ;  /* 0x00000063ff63023e */ /* 0x000fe200000000ff */
[----:B------:R-:W-:Y:S01]  /*3d70*/  FMUL.FTZ R106, R161, R174 ;  /* 0x000000aea16a7220 */ /* 0x000fe20000410000 */
[----:B------:R-:W-:Y:S02]  /*3d80*/  @P0 LOP3.LUT P5, RZ, R8, 0xff, RZ, 0xc0, !PT ;  /* 0x000000ff08ff0812 */ /* 0x000fe400078ac0ff */
[----:B------:R-:W-:Y:S01]  /*3d90*/  @P0 FSEL R98, R98, RZ, P6 ;  /* 0x000000ff62620208 */ /* 0x000fe20003000000 */
[----:B------:R-:W1:Y:S01]  /*3da0*/  F2F.F16.F32 R101, R101 ;  /* 0x0000006500657304 */ /* 0x000e620000200800 */
[----:B------:R-:W-:Y:S01]  /*3db0*/  @P0 PRMT R152, R99, 0x7610, R152 ;  /* 0x0000761063980816 */ /* 0x000fe20000000098 */
[----:B------:R-:W-:Y:S01]  /*3dc0*/  @P1 FADD.FTZ R106, R122, R106 ;  /* 0x0000006a7a6a1221 */ /* 0x000fe20000010000 */
[----:B------:R-:W-:-:S02]  /*3dd0*/  @P0 FSEL R99, R140, RZ, P5 ;  /* 0x000000ff8c630208 */ /* 0x000fc40002800000 */
[----:B------:R-:W-:Y:S02]  /*3de0*/  @P0 F2FP.PACK_AB R98, RZ, R98 ;  /* 0x00000062ff62023e */ /* 0x000fe400000000ff */
[----:B------:R-:W-:Y:S01]  /*3df0*/  @P0 LOP3.LUT P5, RZ, R8, 0xff000000, RZ, 0xc0, !PT ;  /* 0xff00000008ff0812 */ /* 0x000fe200078ac0ff */
[----:B------:R-:W2:Y:S01]  /*3e00*/  F2F.F16.F32 R108, R108 ;  /* 0x0000006c006c7304 */ /* 0x000ea20000200800 */
[----:B0-----:R-:W-:Y:S01]  /*3e10*/  IMAD.WIDE.U32 R96, R96, 0x10000, RZ ;  /* 0x0001000060607825 */ /* 0x001fe200078e00ff */
[----:B------:R-:W-:Y:S02]  /*3e20*/  @P0 PRMT R153, R98, 0x7610, R153 ;  /* 0x0000761062990816 */ /* 0x000fe40000000099 */
[----:B------:R-:W-:Y:S02]  /*3e30*/  @P0 F2FP.PACK_AB R99, RZ, R99 ;  /* 0x00000063ff63023e */ /* 0x000fe400000000ff */
[----:B-1----:R-:W-:Y:S02]  /*3e40*/  SHF.L.U32 R101, R101, 0x10, RZ ;  /* 0x0000001065657819 */ /* 0x002fe400000006ff */
[----:B------:R-:W-:-:S02]  /*3e50*/  @P0 PRMT R151, R99, 0x7610, R151 ;  /* 0x0000761063970816 */ /* 0x000fc40000000097 */
[----:B------:R-:W-:Y:S01]  /*3e60*/  LOP3.LUT R97, R97, R101, R100, 0xfe, !PT ;  /* 0x0000006561617212 */ /* 0x000fe200078efe64 */
[----:B------:R-:W-:Y:S01]  /*3e70*/  IMAD.SHL.U32 R100, R162, 0x8, RZ ;  /* 0x00000008a2647824 */ /* 0x000fe200078e00ff */
[----:B------:R-:W-:Y:S02]  /*3e80*/  @P0 FSEL R101, R141, RZ, P5 ;  /* 0x000000ff8d650208 */ /* 0x000fe40002800000 */
[----:B------:R-:W-:Y:S02]  /*3e90*/  SHF.R.U32.HI R162, RZ, 0x1d, R162 ;  /* 0x0000001dffa27819 */ /* 0x000fe400000116a2 */
[----:B------:R-:W-:Y:S02]  /*3ea0*/  IADD3 R98, P5, R100, c[0x0][0x248], RZ ;  /* 0x0000920064627a10 */ /* 0x000fe40007fbe0ff */
[----:B--2---:R-:W-:Y:S02]  /*3eb0*/  LOP3.LUT R96, R96, R108, RZ, 0xfc, !PT ;  /* 0x0000006c60607212 */ /* 0x004fe400078efcff */
[----:B------:R-:W-:-:S02]  /*3ec0*/  IADD3.X R99, R162, c[0x0][0x24c], RZ, P5, !PT ;  /* 0x00009300a2637a10 */ /* 0x000fc40002ffe4ff */
[----:B------:R-:W-:Y:S02]  /*3ed0*/  @P0 F2FP.PACK_AB R101, RZ, R101 ;  /* 0x00000065ff65023e */ /* 0x000fe400000000ff */
        /* <DEDUP_REMOVED lines=12> */
.L_x_2642:
[C---:B0-----:R-:W-:Y:S01]  /*3fa0*/  FMUL.FTZ R96, R161.reuse, R172 ;  /* 0x000000aca1607220 */ /* 0x041fe20000410000 */
[----:B------:R-:W-:Y:S01]  /*3fb0*/  FSEL R98, R110, RZ, P5 ;  /* 0x000000ff6e627208 */ /* 0x000fe20002800000 */
[----:B------:R-:W-:Y:S01]  /*3fc0*/  FMUL.FTZ R99, R161, R175 ;  /* 0x000000afa1637220 */ /* 0x000fe20000410000 */
[----:B------:R-:W-:Y:S01]  /*3fd0*/  LOP3.LUT P6, RZ, R164, 0xff0000, RZ, 0xc0, !PT ;  /* 0x00ff0000a4ff7812 */ /* 0x000fe200078cc0ff */
[----:B------:R-:W-:Y:S01]  /*3fe0*/  FMUL.FTZ R111, R106, c[0x0][0x1e8] ;  /* 0x00007a006a6f7a20 */ /* 0x000fe20000410000 */
[----:B------:R-:W-:Y:S01]  /*3ff0*/  @P2 LEA R100, P5, R160, c[0x0][0x258], 0x4 ;  /* 0x00009600a0642a11 */ /* 0x000fe200078a20ff */
[----:B------:R-:W-:Y:S02]  /*4000*/  @P1 FADD.FTZ R96, R120, R96 ;  /* 0x0000006078601221 */ /* 0x000fe40000010000 */
[----:B------:R-:W-:Y:S01]  /*4010*/  @P1 FADD.FTZ R99, R123, R99 ;  /* 0x000000637b631221 */ /* 0x000fe20000010000 */
[----:B------:R-:W-:Y:S01]  /*4020*/  FSEL R108, R111, RZ, P6 ;  /* 0x000000ff6f6c7208 */ /* 0x000fe20003000000 */
[C---:B------:R-:W-:Y:S01]  /*4030*/  FMUL.FTZ R163, R161.reuse, R163 ;  /* 0x000000a3a1a37220 */ /* 0x040fe20000410000 */
[----:B------:R-:W-:Y:S01]  /*4040*/  @P2 LEA.HI.X R101, R160, c[0x0][0x25c], RZ, 0x4, P5 ;  /* 0x00009700a0652a11 */ /* 0x000fe200028f24ff */
[----:B------:R-:W-:Y:S01]  /*4050*/  FMUL.FTZ R162, R161, R105 ;  /* 0x00000069a1a27220 */ /* 0x000fe20000410000 */
[----:B------:R-:W-:Y:S01]  /*4060*/  LOP3.LUT P6, RZ, R164, 0xff, RZ, 0xc0, !PT ;  /* 0x000000ffa4ff7812 */ /* 0x000fe200078cc0ff */
[----:B------:R-:W-:Y:S01]  /*4070*/  FMUL.FTZ R140, R96, c[0x0][0x1e8] ;  /* 0x00007a00608c7a20 */ /* 0x000fe20000410000 */
[----:B------:R-:W-:Y:S01]  /*4080*/  LOP3.LUT P5, RZ, R164, 0xff000000, RZ, 0xc0, !PT ;  /* 0xff000000a4ff7812 */ /* 0x000fe200078ac0ff */
[----:B------:R-:W-:Y:S01]  /*4090*/  FMUL.FTZ R141, R99, c[0x0][0x1e8] ;  /* 0x00007a00638d7a20 */ /* 0x000fe20000410000 */
[----:B------:R0:W-:Y:S01]  /*40a0*/  F2F.F16.F32 R105, R98 ;  /* 0x0000006200697304 */ /* 0x0001e20000200800 */
[----:B------:R-:W-:Y:S01]  /*40b0*/  @P1 FADD.FTZ R163, R125, R163 ;  /* 0x000000a37da31221 */ /* 0x000fe20000010000 */
[----:B------:R-:W-:Y:S01]  /*40c0*/  FSEL R97, R140, RZ, P6 ;  /* 0x000000ff8c617208 */ /* 0x000fe20003000000 */
[----:B------:R-:W-:Y:S01]  /*40d0*/  @P1 FADD.FTZ R162, R126, R162 ;  /* 0x000000a27ea21221 */ /* 0x000fe20000010000 */
[----:B------:R-:W-:Y:S01]  /*40e0*/  FSEL R167, R141, RZ, P5 ;  /* 0x000000ff8da77208 */ /* 0x000fe20002800000 */
[----:B------:R-:W-:Y:S01]  /*40f0*/  FMUL.FTZ R143, R163, c[0x0][0x1e8] ;  /* 0x00007a00a38f7a20 */ /* 0x000fe20000410000 */
[C---:B------:R-:W-:Y:S01]  /*4100*/  LOP3.LUT P6, RZ, R165.reuse, 0xff00, RZ, 0xc0, !PT ;  /* 0x0000ff00a5ff7812 */ /* 0x040fe200078cc0ff */
[----:B------:R-:W-:Y:S01]  /*4110*/  FMUL.FTZ R142, R162, c[0x0][0x1e8] ;  /* 0x00007a00a28e7a20 */ /* 0x000fe20000410000 */
[----:B------:R-:W-:Y:S01]  /*4120*/  LOP3.LUT P5, RZ, R165, 0xff0000, RZ, 0xc0, !PT ;  /* 0x00ff0000a5ff7812 */ /* 0x000fe200078ac0ff */
[-CC-:B------:R-:W-:Y:S01]  /*4130*/  FFMA.FTZ R107, R107, R216.reuse, R207.reuse ;  /* 0x000000d86b6b7223 */ /* 0x180fe200000100cf */
[----:B------:R-:W-:Y:S01]  /*4140*/  FSEL R166, R143, RZ, P6 ;  /* 0x000000ff8fa67208 */ /* 0x000fe20003000000 */
[-C--:B------:R-:W-:Y:S01]  /*4150*/  FFMA.FTZ R176, R176, R216.reuse, R207 ;  /* 0x000000d8b0b07223 */ /* 0x080fe200000100cf */
[----:B------:R-:W-:Y:S01]  /*4160*/  FSEL R164, R142, RZ, P5 ;  /* 0x000000ff8ea47208 */ /* 0x000fe20002800000 */
[----:B------:R-:W-:Y:S01]  /*4170*/  FADD.FTZ R107, R179, -R107 ;  /* 0x8000006bb36b7221 */ /* 0x000fe20000010000 */
[C---:B------:R-:W-:Y:S01]  /*4180*/  LOP3.LUT P6, RZ, R165.reuse, 0xff, RZ, 0xc0, !PT ;  /* 0x000000ffa5ff7812 */ /* 0x040fe200078cc0ff */
[----:B------:R-:W-:Y:S01]  /*4190*/  FADD.FTZ R179, R104, -R176 ;  /* 0x800000b068b37221 */ /* 0x000fe20000010000 */
[----:B------:R-:W-:Y:S01]  /*41a0*/  LOP3.LUT P5, RZ, R165, 0xff000000, RZ, 0xc0, !PT ;  /* 0xff000000a5ff7812 */ /* 0x000fe200078ac0ff */
[-CC-:B------:R-:W-:Y:S01]  /*41b0*/  FFMA.FTZ R165, R200, R216.reuse, R207.reuse ;  /* 0x000000d8c8a57223 */ /* 0x180fe200000100cf */
[----:B------:R1:W-:Y:S01]  /*41c0*/  F2F.F16.F32 R104, R97 ;  /* 0x0000006100687304 */ /* 0x0003e20000200800 */
[----:B------:R-:W-:Y:S01]  /*41d0*/  FFMA.FTZ R201, R201, R216, R207 ;  /* 0x000000d8c9c97223 */ /* 0x000fe200000100cf */
[----:B0-----:R-:W-:Y:S01]  /*41e0*/  SEL R98, R106, R94, P3 ;  /* 0x0000005e6a627207 */ /* 0x001fe20001800000 */
[----:B------:R-:W-:Y:S01]  /*41f0*/  FADD.FTZ R165, R183, -R165 ;  /* 0x800000a5b7a57221 */ /* 0x000fe20000010000 */
[----:B------:R-:W-:Y:S01]  /*4200*/  SEL R96, R96, R92, P3 ;  /* 0x0000005c60607207 */ /* 0x000fe20001800000 */
[----:B------:R-:W-:Y:S01]  /*4210*/  FMUL.FTZ R179, R161, R179 ;  /* 0x000000b3a1b37220 */ /* 0x000fe20000410000 */
[----:B------:R-:W-:Y:S01]  /*4220*/  SEL R99, R99, R95, P3 ;  /* 0x0000005f63637207 */ /* 0x000fe20001800000 */
[----:B------:R-:W-:Y:S01]  /*4230*/  FMUL.FTZ R183, R161, R107 ;  /* 0x0000006ba1b77220 */ /* 0x000fe20000410000 */
[----:B------:R0:W2:Y:S01]  /*4240*/  F2F.F16.F32 R106, R167 ;  /* 0x000000a7006a7304 */ /* 0x0000a20000200800 */
[----:B-1----:R-:W-:Y:S01]  /*4250*/  SEL R97, R109, R93, P3 ;  /* 0x0000005d6d617207 */ /* 0x002fe20001800000 */
[----:B------:R-:W-:-:S02]  /*4260*/  FADD.FTZ R201, R102, -R201 ;  /* 0x800000c966c97221 */ /* 0x000fc40000010000 */
[----:B------:R-:W-:Y:S02]  /*4270*/  @P1 FADD.FTZ R179, R124, R179 ;  /* 0x000000b37cb31221 */ /* 0x000fe40000010000 */
[----:B------:R1:W-:Y:S01]  /*4280*/  @P2 STG.E.128 [R100.64], R96 ;  /* 0x0000006064002986 */ /* 0x0003e2000c101d04 */
[----:B------:R-:W-:Y:S01]  /*4290*/  @P1 FADD.FTZ R183, R127, R183 ;  /* 0x000000b77fb71221 */ /* 0x000fe20000010000 */
[----:B------:R-:W-:Y:S01]  /*42a0*/  F2F.F16.F32 R108, R108 ;  /* 0x0000006c006c7304 */ /* 0x000fe20000200800 */
[----:B0-----:R-:W-:Y:S02]  /*42b0*/  FMUL.FTZ R167, R161, R165 ;  /* 0x000000a5a1a77220 */ /* 0x001fe40000410000 */
[-CC-:B------:R-:W-:Y:S02]  /*42c0*/  FFMA.FTZ R182, R182, R216.reuse, R207.reuse ;  /* 0x000000d8b6b67223 */ /* 0x180fe400000100cf */
[----:B------:R-:W-:Y:S02]  /*42d0*/  FFMA.FTZ R180, R180, R216, R207 ;  /* 0x000000d8b4b47223 */ /* 0x000fe400000100cf */
[----:B------:R-:W-:Y:S01]  /*42e0*/  FMUL.FTZ R176, R179, c[0x0][0x1e8] ;  /* 0x00007a00b3b07a20 */ /* 0x000fe20000410000 */
[----:B--2---:R-:W-:Y:S01]  /*42f0*/  SHF.L.U32 R106, R106, 0x10, RZ ;  /* 0x000000106a6a7819 */ /* 0x004fe200000006ff */
[----:B------:R-:W-:-:S02]  /*4300*/  FMUL.FTZ R175, R183, c[0x0][0x1e8] ;  /* 0x00007a00b7af7a20 */ /* 0x000fc40000410000 */
[----:B------:R-:W-:Y:S02]  /*4310*/  @P1 FADD.FTZ R167, R129, R167 ;  /* 0x000000a781a71221 */ /* 0x000fe40000010000 */
[----:B------:R-:W-:Y:S02]  /*4320*/  FADD.FTZ R103, R103, -R182 ;  /* 0x800000b667677221 */ /* 0x000fe40000010000 */
[----:B------:R-:W-:Y:S01]  /*4330*/  FADD.FTZ R180, R181, -R180 ;  /* 0x800000b4b5b47221 */ /* 0x000fe20000010000 */
[----:B-1----:R0:W-:Y:S01]  /*4340*/  F2F.F16.F32 R100, R166 ;  /* 0x000000a600647304 */ /* 0x0021e20000200800 */
[-CC-:B------:R-:W-:Y:S01]  /*4350*/  FFMA.FTZ R187, R187, R216.reuse, R207.reuse ;  /* 0x000000d8bbbb7223 */ /* 0x180fe200000100cf */
[----:B------:R-:W-:Y:S01]  /*4360*/  FSEL R98, R176, RZ, P6 ;  /* 0x000000ffb0627208 */ /* 0x000fe20003000000 */
[----:B------:R-:W-:Y:S01]  /*4370*/  FFMA.FTZ R203, R203, R216, R207 ;  /* 0x000000d8cbcb7223 */ /* 0x000fe200000100cf */
[----:B------:R-:W-:Y:S01]  /*4380*/  FSEL R101, R175, RZ, P5 ;  /* 0x000000ffaf657208 */ /* 0x000fe20002800000 */
[----:B------:R-:W-:Y:S01]  /*4390*/  FMUL.FTZ R165, R167, c[0x0][0x1e8] ;  /* 0x00007a00a7a57a20 */ /* 0x000fe20000410000 */
[----:B------:R-:W-:Y:S01]  /*43a0*/  LOP3.LUT P6, RZ, R159, 0xff00, RZ, 0xc0, !PT ;  /* 0x0000ff009fff7812 */ /* 0x000fe200078cc0ff */
[C---:B------:R-:W-:Y:S01]  /*43b0*/  FMUL.FTZ R180, R161.reuse, R180 ;  /* 0x000000b4a1b47220 */ /* 0x040fe20000410000 */
[----:B------:R1:W-:Y:S01]  /*43c0*/  F2F.F16.F32 R99, R164 ;  /* 0x000000a400637304 */ /* 0x0003e20000200800 */
[----:B0-----:R-:W-:Y:S01]  /*43d0*/  FMUL.FTZ R166, R161, R201 ;  /* 0x000000c9a1a67220 */ /* 0x001fe20000410000 */
[----:B------:R-:W-:Y:S01]  /*43e0*/  LOP3.LUT P5, RZ, R159, 0xff0000, RZ, 0xc0, !PT ;  /* 0x00ff00009fff7812 */ /* 0x000fe200078ac0ff */
[----:B------:R-:W-:Y:S01]  /*43f0*/  FMUL.FTZ R182, R161, R103 ;  /* 0x00000067a1b67220 */ /* 0x000fe20000410000 */
[----:B------:R-:W-:Y:S01]  /*4400*/  FSEL R102, R165, RZ, P6 ;  /* 0x000000ffa5667208 */ /* 0x000fe20003000000 */
[----:B------:R-:W-:Y:S01]  /*4410*/  @P1 FADD.FTZ R166, R130, R166 ;  /* 0x000000a682a61221 */ /* 0x000fe20000010000 */
[----:B------:R-:W-:Y:S01]  /*4420*/  LOP3.LUT P6, RZ, R159, 0xff, RZ, 0xc0, !PT ;  /* 0x000000ff9fff7812 */ /* 0x000fe200078cc0ff */
[----:B------:R-:W-:Y:S01]  /*4430*/  FADD.FTZ R187, R186, -R187 ;  /* 0x800000bbbabb7221 */ /* 0x000fe20000010000 */
[----:B------:R-:W0:Y:S01]  /*4440*/  F2F.F16.F32 R101, R101 ;  /* 0x0000006500657304 */ /* 0x000e220000200800 */
[----:B-1----:R-:W-:-:S02]  /*4450*/  FMUL.FTZ R164, R166, c[0x0][0x1e8] ;  /* 0x00007a00a6a47a20 */ /* 0x002fc40000410000 */
[----:B------:R-:W-:Y:S02]  /*4460*/  FADD.FTZ R203, R202, -R203 ;  /* 0x800000cbcacb7221 */ /* 0x000fe40000010000 */
[----:B------:R-:W-:Y:S01]  /*4470*/  @P1 FADD.FTZ R180, R128, R180 ;  /* 0x000000b480b41221 */ /* 0x000fe20000010000 */
[----:B------:R-:W-:Y:S01]  /*4480*/  FSEL R107, R164, RZ, P5 ;  /* 0x000000ffa46b7208 */ /* 0x000fe20002800000 */
[----:B------:R-:W-:Y:S01]  /*4490*/  @P1 FADD.FTZ R182, R131, R182 ;  /* 0x000000b683b61221 */ /* 0x000fe20000010000 */
[----:B------:R-:W-:Y:S01]  /*44a0*/  LOP3.LUT P5, RZ, R159, 0xff000000, RZ, 0xc0, !PT ;  /* 0xff0000009fff7812 */ /* 0x000fe200078ac0ff */
[C---:B------:R-:W-:Y:S01]  /*44b0*/  FMUL.FTZ R168, R161.reuse, R187 ;  /* 0x000000bba1a87220 */ /* 0x040fe20000410000 */
[----:B------:R-:W-:Y:S01]  /*44c0*/  F2F.F16.F32 R98, R98 ;  /* 0x0000006200627304 */ /* 0x000fe20000200800 */
[----:B------:R-:W-:Y:S02]  /*44d0*/  FMUL.FTZ R159, R161, R203 ;  /* 0x000000cba19f7220 */ /* 0x000fe40000410000 */
[----:B------:R-:W-:-:S02]  /*44e0*/  FMUL.FTZ R177, R180, c[0x0][0x1e8] ;  /* 0x00007a00b4b17a20 */ /* 0x000fc40000410000 */
[----:B------:R-:W-:Y:S01]  /*44f0*/  FMUL.FTZ R181, R182, c[0x0][0x1e8] ;  /* 0x00007a00b6b57a20 */ /* 0x000fe20000410000 */
[----:B0-----:R-:W-:Y:S01]  /*4500*/  SHF.L.U32 R101, R101, 0x10, RZ ;  /* 0x0000001065657819 */ /* 0x001fe200000006ff */
[----:B------:R-:W-:Y:S01]  /*4510*/  @P1 FADD.FTZ R168, R133, R168 ;  /* 0x000000a885a81221 */ /* 0x000fe20000010000 */
[----:B------:R-:W-:Y:S01]  /*4520*/  FSEL R103, R177, RZ, P6 ;  /* 0x000000ffb1677208 */ /* 0x000fe20003000000 */
[----:B------:R-:W-:Y:S01]  /*4530*/  @P1 FADD.FTZ R159, R134, R159 ;  /* 0x0000009f869f1221 */ /* 0x000fe20000010000 */
[----:B------:R-:W-:Y:S01]  /*4540*/  FSEL R187, R181, RZ, P5 ;  /* 0x000000ffb5bb7208 */ /* 0x000fe20002800000 */
[-CC-:B------:R-:W-:Y:S01]  /*4550*/  FFMA.FTZ R205, R205, R216.reuse, R207.reuse ;  /* 0x000000d8cdcd7223 */ /* 0x180fe200000100cf */
[C---:B------:R-:W-:Y:S01]  /*4560*/  LOP3.LUT P6, RZ, R158.reuse, 0xff00, RZ, 0xc0, !PT ;  /* 0x0000ff009eff7812 */ /* 0x040fe200078cc0ff */
[-CC-:B------:R-:W-:Y:S01]  /*4570*/  FFMA.FTZ R185, R185, R216.reuse, R207.reuse ;  /* 0x000000d8b9b97223 */ /* 0x180fe200000100cf */
[----:B------:R-:W-:Y:S01]  /*4580*/  LOP3.LUT P5, RZ, R158, 0xff0000, RZ, 0xc0, !PT ;  /* 0x00ff00009eff7812 */ /* 0x000fe200078ac0ff */
[-CC-:B------:R-:W-:Y:S01]  /*4590*/  FFMA.FTZ R96, R146, R216.reuse, R207.reuse ;  /* 0x000000d892607223 */ /* 0x180fe200000100cf */
[----:B------:R-:W-:Y:S01]  /*45a0*/  F2F.F16.F32 R102, R102 ;  /* 0x0000006600667304 */ /* 0x000fe20000200800 */
[----:B------:R-:W-:-:S02]  /*45b0*/  FFMA.FTZ R97, R144, R216, R207 ;  /* 0x000000d890617223 */ /* 0x000fc400000100cf */
[----:B------:R-:W-:Y:S02]  /*45c0*/  FMUL.FTZ R146, R168, c[0x0][0x1e8] ;  /* 0x00007a00a8927a20 */ /* 0x000fe40000410000 */
[----:B------:R-:W-:Y:S02]  /*45d0*/  FMUL.FTZ R144, R159, c[0x0][0x1e8] ;  /* 0x00007a009f907a20 */ /* 0x000fe40000410000 */
[----:B------:R-:W-:Y:S01]  /*45e0*/  FADD.FTZ R205, R204, -R205 ;  /* 0x800000cdcccd7221 */ /* 0x000fe20000010000 */
[----:B------:R-:W0:Y:S01]  /*45f0*/  F2F.F16.F32 R187, R187 ;  /* 0x000000bb00bb7304 */ /* 0x000e220000200800 */
[----:B------:R-:W-:Y:S01]  /*4600*/  FFMA.FTZ R188, R188, R216, R207 ;  /* 0x000000d8bcbc7223 */ /* 0x000fe200000100cf */
[----:B------:R-:W-:Y:S01]  /*4610*/  FSEL R186, R144, RZ, P5 ;  /* 0x000000ff90ba7208 */ /* 0x000fe20002800000 */
[----:B------:R-:W-:Y:S01]  /*4620*/  FADD.FTZ R184, R184, -R185 ;  /* 0x800000b9b8b87221 */ /* 0x000fe20000010000 */
[----:B------:R-:W-:Y:S01]  /*4630*/  FSEL R185, R146, RZ, P6 ;  /* 0x000000ff92b97208 */ /* 0x000fe20003000000 */
[----:B------:R-:W-:Y:S01]  /*4640*/  FMUL.FTZ R172, R161, R205 ;  /* 0x000000cda1ac7220 */ /* 0x000fe20000410000 */
[C---:B------:R-:W-:Y:S01]  /*4650*/  LOP3.LUT P6, RZ, R158.reuse, 0xff, RZ, 0xc0, !PT ;  /* 0x000000ff9eff7812 */ /* 0x040fe200078cc0ff */
[----:B------:R-:W-:Y:S01]  /*4660*/  FADD.FTZ R188, R189, -R188 ;  /* 0x800000bcbdbc7221 */ /* 0x000fe20000010000 */
[----:B------:R-:W-:Y:S01]  /*4670*/  LOP3.LUT P5, RZ, R158, 0xff000000, RZ, 0xc0, !PT ;  /* 0xff0000009eff7812 */ /* 0x000fe200078ac0ff */
[----:B------:R-:W-:Y:S01]  /*4680*/  FMUL.FTZ R158, R161, R184 ;  /* 0x000000b8a19e7220 */ /* 0x000fe20000410000 */
[----:B------:R-:W1:Y:S01]  /*4690*/  F2F.F16.F32 R107, R107 ;  /* 0x0000006b006b7304 */ /* 0x000e620000200800 */
[----:B------:R-:W-:-:S02]  /*46a0*/  FADD.FTZ R96, R147, -R96 ;  /* 0x8000006093607221 */ /* 0x000fc40000010000 */
[----:B------:R-:W-:Y:S02]  /*46b0*/  FFMA.FTZ R190, R190, R216, R207 ;  /* 0x000000d8bebe7223 */ /* 0x000fe400000100cf */
[----:B------:R-:W-:Y:S02]  /*46c0*/  @P1 FADD.FTZ R172, R135, R172 ;  /* 0x000000ac87ac1221 */ /* 0x000fe40000010000 */
[----:B------:R-:W-:Y:S01]  /*46d0*/  @P1 FADD.FTZ R158, R132, R158 ;  /* 0x0000009e849e1221 */ /* 0x000fe20000010000 */
[----:B------:R-:W2:Y:S01]  /*46e0*/  F2F.F16.F32 R103, R103 ;  /* 0x0000006700677304 */ /* 0x000ea20000200800 */
[----:B------:R-:W-:Y:S02]  /*46f0*/  FMUL.FTZ R169, R161, R188 ;  /* 0x000000bca1a97220 */ /* 0x000fe40000410000 */
[----:B------:R-:W-:Y:S02]  /*4700*/  FADD.FTZ R97, R145, -R97 ;  /* 0x8000006191617221 */ /* 0x000fe40000010000 */
[----:B------:R-:W-:-:S02]  /*4710*/  FMUL.FTZ R147, R161, R96 ;  /* 0x00000060a1937220 */ /* 0x000fc40000410000 */
[----:B------:R-:W-:Y:S01]  /*4720*/  FADD.FTZ R190, R191, -R190 ;  /* 0x800000bebfbe7221 */ /* 0x000fe20000010000 */
[----:B------:R-:W-:Y:S01]  /*4730*/  F2F.F16.F32 R185, R185 ;  /* 0x000000b900b97304 */ /* 0x000fe20000200800 */
[----:B------:R-:W-:Y:S02]  /*4740*/  FMUL.FTZ R171, R172, c[0x0][0x1e8] ;  /* 0x00007a00acab7a20 */ /* 0x000fe40000410000 */
[----:B------:R-:W-:Y:S02]  /*4750*/  FMUL.FTZ R145, R158, c[0x0][0x1e8] ;  /* 0x00007a009e917a20 */ /* 0x000fe40000410000 */
[----:B------:R-:W-:Y:S01]  /*4760*/  @P1 FADD.FTZ R169, R138, R169 ;  /* 0x000000a98aa91221 */ /* 0x000fe20000010000 */
[----:B------:R-:W-:Y:S01]  /*4770*/  FSEL R188, R171, RZ, P5 ;  /* 0x000000ffabbc7208 */ /* 0x000fe20002800000 */
[----:B------:R-:W-:Y:S01]  /*4780*/  FMUL.FTZ R170, R161, R97 ;  /* 0x00000061a1aa7220 */ /* 0x000fe20000410000 */
[----:B------:R-:W-:Y:S01]  /*4790*/  FSEL R184, R145, RZ, P6 ;  /* 0x000000ff91b87208 */ /* 0x000fe20003000000 */
[----:B------:R-:W-:Y:S01]  /*47a0*/  @P1 FADD.FTZ R147, R137, R147 ;  /* 0x0000009389931221 */ /* 0x000fe20000010000 */
[----:B------:R-:W-:Y:S01]  /*47b0*/  LOP3.LUT P5, RZ, R157, 0xff0000, RZ, 0xc0, !PT ;  /* 0x00ff00009dff7812 */ /* 0x000fe200078ac0ff */
[----:B------:R-:W-:Y:S01]  /*47c0*/  FMUL.FTZ R161, R161, R190 ;  /* 0x000000bea1a17220 */ /* 0x000fe20000410000 */
[----:B------:R-:W-:Y:S01]  /*47d0*/  LOP3.LUT P6, RZ, R157, 0xff00, RZ, 0xc0, !PT ;  /* 0x0000ff009dff7812 */ /* 0x000fe200078cc0ff */
[----:B------:R-:W-:Y:S01]  /*47e0*/  IMAD.WIDE.U32 R96, R105, 0x10000, RZ ;  /* 0x0001000069607825 */ /* 0x000fe200078e00ff */
[----:B------:R-:W-:Y:S03]  /*47f0*/  F2F.F16.F32 R184, R184 ;  /* 0x000000b800b87304 */ /* 0x000fe60000200800 */
[----:B------:R-:W-:Y:S01]  /*4800*/  FMUL.FTZ R174, R169, c[0x0][0x1e8] ;  /* 0x00007a00a9ae7a20 */ /* 0x000fe20000410000 */
[----:B------:R-:W-:Y:S01]  /*4810*/  LOP3.LUT R109, R97, R106, R108, 0xfe, !PT ;  /* 0x0000006a616d7212 */ /* 0x000fe200078efe6c */
[----:B------:R-:W-:Y:S01]  /*4820*/  FMUL.FTZ R173, R147, c[0x0][0x1e8] ;  /* 0x00007a0093ad7a20 */ /* 0x000fe20000410000 */
[----:B------:R-:W-:Y:S01]  /*4830*/  LOP3.LUT R108, R96, R104, RZ, 0xfc, !PT ;  /* 0x00000068606c7212 */ /* 0x000fe200078efcff */
[----:B------:R-:W-:Y:S01]  /*4840*/  @P1 FADD.FTZ R161, R139, R161 ;  /* 0x000000a18ba11221 */ /* 0x000fe20000010000 */
[----:B------:R-:W-:Y:S01]  /*4850*/  FSEL R189, R174, RZ, P5 ;  /* 0x000000ffaebd7208 */ /* 0x000fe20002800000 */
[----:B------:R-:W-:Y:S01]  /*4860*/  @P1 FADD.FTZ R170, R136, R170 ;  /* 0x000000aa88aa1221 */ /* 0x000fe20000010000 */
[----:B------:R-:W-:Y:S01]  /*4870*/  FSEL R104, R173, RZ, P6 ;  /* 0x000000ffad687208 */ /* 0x000fe20003000000 */
[----:B------:R-:W-:Y:S01]  /*4880*/  IMAD.WIDE.U32 R96, R100, 0x10000, RZ ;  /* 0x0001000064607825 */ /* 0x000fe200078e00ff */
[C---:B------:R-:W-:Y:S01]  /*4890*/  LOP3.LUT P5, RZ, R157.reuse, 0xff000000, RZ, 0xc0, !PT ;  /* 0xff0000009dff7812 */ /* 0x040fe200078ac0ff */
[----:B------:R-:W-:Y:S01]  /*48a0*/  F2F.F16.F32 R188, R188 ;  /* 0x000000bc00bc7304 */ /* 0x000fe20000200800 */
[----:B------:R-:W-:Y:S01]  /*48b0*/  LOP3.LUT P1, RZ, R157, 0xff, RZ, 0xc0, !PT ;  /* 0x000000ff9dff7812 */ /* 0x000fe2000782c0ff */
[----:B------:R-:W-:Y:S01]  /*48c0*/  FMUL.FTZ R178, R161, c[0x0][0x1e8] ;  /* 0x00007a00a1b27a20 */ /* 0x000fe20000410000 */
[----:B------:R-:W-:Y:S01]  /*48d0*/  LOP3.LUT R105, R97, R101, R99, 0xfe, !PT ;  /* 0x0000006561697212 */ /* 0x000fe200078efe63 */
[----:B------:R-:W-:-:S02]  /*48e0*/  FMUL.FTZ R157, R170, c[0x0][0x1e8] ;  /* 0x00007a00aa9d7a20 */ /* 0x000fc40000410000 */
[----:B0-----:R-:W-:Y:S01]  /*48f0*/  IMAD.U32 R187, R187, 0x10000, RZ ;  /* 0x00010000bbbb7824 */ /* 0x001fe200078e00ff */
[----:B------:R-:W-:Y:S01]  /*4900*/  FSEL R101, R178, RZ, P5 ;  /* 0x000000ffb2657208 */ /* 0x000fe20002800000 */
[----:B------:R0:W3:Y:S01]  /*4910*/  F2F.F16.F32 R100, R104 ;  /* 0x0000006800647304 */ /* 0x0000e20000200800 */
[----:B------:R-:W-:-:S07]  /*4920*/  @P0 LOP3.LUT P5, RZ, R7, 0xff0000, RZ, 0xc0, !PT ;  /* 0x00ff000007ff0812 */ /* 0x000fce00078ac0ff */
[----:B------:R-:W4:Y:S01]  /*4930*/  F2F.F16.F32 R101, R101 ;  /* 0x0000006500657304 */ /* 0x000f220000200800 */
[----:B0-----:R-:W-:Y:S01]  /*4940*/  LOP3.LUT R104, R96, R98, RZ, 0xfc, !PT ;  /* 0x0000006260687212 */ /* 0x001fe200078efcff */
[----:B------:R-:W-:Y:S01]  /*4950*/  IMAD.WIDE.U32 R96, R102, 0x10000, RZ ;  /* 0x0001000066607825 */ /* 0x000fe200078e00ff */
[----:B------:R-:W-:Y:S02]  /*4960*/  FSEL R98, R157, RZ, P1 ;  /* 0x000000ff9d627208 */ /* 0x000fe40000800000 */
[----:B------:R-:W-:Y:S02]  /*4970*/  @P0 LOP3.LUT P1, RZ, R7, 0xff00, RZ, 0xc0, !PT ;  /* 0x0000ff0007ff0812 */ /* 0x000fe4000782c0ff */
[----:B-1----:R-:W-:Y:S01]  /*4980*/  LOP3.LUT R107, R97, R187, R107, 0xfe, !PT ;  /* 0x000000bb616b7212 */ /* 0x002fe200078efe6b */
[----:B------:R0:W1:Y:S01]  /*4990*/  F2F.F16.F32 R102, R98 ;  /* 0x0000006200667304 */ /* 0x0000620000200800 */
[----:B--2---:R-:W-:Y:S01]  /*49a0*/  LOP3.LUT R106, R96, R103, RZ, 0xfc, !PT ;  /* 0x00000067606a7212 */ /* 0x004fe200078efcff */
[----:B---3--:R-:W-:Y:S01]  /*49b0*/  IMAD.WIDE.U32 R96, R100, 0x10000, RZ ;  /* 0x0001000064607825 */ /* 0x008fe200078e00ff */
[----:B------:R-:W-:-:S02]  /*49c0*/  @P0 FSEL R110, R110, RZ, P1 ;  /* 0x000000ff6e6e0208 */ /* 0x000fc40000800000 */
[----:B------:R-:W-:Y:S02]  /*49d0*/  @P0 LOP3.LUT P1, RZ, R7, 0xff, RZ, 0xc0, !PT ;  /* 0x000000ff07ff0812 */ /* 0x000fe4000782c0ff */
[----:B------:R-:W-:Y:S01]  /*49e0*/  @P0 F2FP.PACK_AB R110, RZ, R110 ;  /* 0x0000006eff6e023e */ /* 0x000fe200000000ff */
[----:B------:R-:W2:Y:S01]  /*49f0*/  F2F.F16.F32 R189, R189 ;  /* 0x000000bd00bd7304 */ /* 0x000ea20000200800 */
[----:B0-----:R-:W-:Y:S01]  /*4a00*/  IMAD.WIDE.U32 R98, R185, 0x10000, RZ ;  /* 0x00010000b9627825 */ /* 0x001fe200078e00ff */
[----:B----4-:R-:W-:Y:S02]  /*4a10*/  SHF.L.U32 R103, R101, 0x10, RZ ;  /* 0x0000001065677819 */ /* 0x010fe400000006ff */
[----:B------:R-:W-:Y:S02]  /*4a20*/  SHF.L.U32 R188, R188, 0x10, RZ ;  /* 0x00000010bcbc7819 */ /* 0x000fe400000006ff */
[----:B------:R-:W-:Y:S01]  /*4a30*/  LOP3.LUT R100, R98, R184, RZ, 0xfc, !PT ;  /* 0x000000b862647212 */ /* 0x000fe200078efcff */
[----:B------:R-:W-:Y:S01]  /*4a40*/  IMAD.SHL.U32 R184, R160, 0x8, RZ ;  /* 0x00000008a0b87824 */ /* 0x000fe200078e00ff */
[----:B-1----:R-:W-:Y:S01]  /*4a50*/  LOP3.LUT R102, R96, R102, RZ, 0xfc, !PT ;  /* 0x0000006660667212 */ /* 0x002fe200078efcff */
[----:B------:R-:W0:Y:S01]  /*4a60*/  F2F.F16.F32 R186, R186 ;  /* 0x000000ba00ba7304 */ /* 0x000e220000200800 */
[----:B------:R-:W-:-:S02]  /*4a70*/  @P0 FSEL R96, R111, RZ, P5 ;  /* 0x000000ff6f600208 */ /* 0x000fc40002800000 */
[----:B------:R-:W-:Y:S02]  /*4a80*/  @P0 LOP3.LUT P5, RZ, R7, 0xff000000, RZ, 0xc0, !PT ;  /* 0xff00000007ff0812 */ /* 0x000fe400078ac0ff */
[----:B------:R-:W-:Y:S02]  /*4a90*/  SHF.R.U32.HI R160, RZ, 0x1d, R160 ;  /* 0x0000001dffa07819 */ /* 0x000fe400000116a0 */
[----:B--2---:R-:W-:Y:S02]  /*4aa0*/  LOP3.LUT R103, R97, R103, R189, 0xfe, !PT ;  /* 0x0000006761677212 */ /* 0x004fe400078efebd */
[----:B------:R-:W-:Y:S02]  /*4ab0*/  @P0 FSEL R97, R140, RZ, P1 ;  /* 0x000000ff8c610208 */ /* 0x000fe40000800000 */
[----:B------:R-:W-:Y:S02]  /*4ac0*/  @P0 FSEL R141, R141, RZ, P5 ;  /* 0x000000ff8d8d0208 */ /* 0x000fe40002800000 */
[----:B------:R-:W-:-:S02]  /*4ad0*/  IADD3 R140, P1, R184, c[0x0][0x248], RZ ;  /* 0x00009200b88c7a10 */ /* 0x000fc40007f3e0ff */
[----:B------:R-:W-:Y:S02]  /*4ae0*/  @P0 F2FP.PACK_AB R98, RZ, R141 ;  /* 0x0000008dff62023e */ /* 0x000fe400000000ff */
[----:B------:R-:W-:Y:S02]  /*4af0*/  IADD3.X R141, R160, c[0x0][0x24c], RZ, P1, !PT ;  /* 0x00009300a08d7a10 */ /* 0x000fe40000ffe4ff */
[----:B------:R-:W-:Y:S02]  /*4b00*/  @P0 PRMT R152, R110, 0x7610, R152 ;  /* 0x000076106e980816 */ /* 0x000fe40000000098 */
[----:B------:R-:W-:Y:S01]  /*4b10*/  @P0 F2FP.PACK_AB R96, RZ, R96 ;  /* 0x00000060ff60023e */ /* 0x000fe200000000ff */
[----:B------:R1:W-:Y:S01]  /*4b20*/  STG.E.64 [R140.64], R108 ;  /* 0x0000006c8c007986 */ /* 0x0003e2000c101b04 */
[----:B------:R-:W-:Y:S02]  /*4b30*/  @P0 F2FP.PACK_AB R97, RZ, R97 ;  /* 0x00000061ff61023e */ /* 0x000fe400000000ff */
[----:B------:R-:W-:-:S02]  /*4b40*/  @P2 LEA R110, P6, R156, c[0x0][0x258], 0x4 ;  /* 0x000096009c6e2a11 */ /* 0x000fc400078c20ff */
[----:B------:R-:W-:Y:S02]  /*4b50*/  @P0 LOP3.LUT P5, RZ, R6, 0xff00, RZ, 0xc0, !PT ;  /* 0x0000ff0006ff0812 */ /* 0x000fe400078ac0ff */
[----:B0-----:R-:W-:Y:S02]  /*4b60*/  LOP3.LUT R101, R99, R188, R186, 0xfe, !PT ;  /* 0x000000bc63657212 */ /* 0x001fe400078efeba */
[----:B------:R-:W-:Y:S02]  /*4b70*/  @P0 PRMT R153, R96, 0x7610, R153 ;  /* 0x0000761060990816 */ /* 0x000fe40000000099 */
[----:B------:R-:W-:Y:S02]  /*4b80*/  @P0 PRMT R151, R97, 0x7610, R151 ;  /* 0x0000761061970816 */ /* 0x000fe40000000097 */
[----:B------:R-:W-:Y:S02]  /*4b90*/  @P0 PRMT R154, R98, 0x7610, R154 ;  /* 0x00007610629a0816 */ /* 0x000fe4000000009a */
[----:B------:R-:W-:-:S02]  /*4ba0*/  @P0 LOP3.LUT P1, RZ, R6, 0xff0000, RZ, 0xc0, !PT ;  /* 0x00ff000006ff0812 */ /* 0x000fc4000782c0ff */
[----:B------:R-:W-:Y:S02]  /*4bb0*/  @P2 LEA.HI.X R111, R156, c[0x0][0x25c], RZ, 0x4, P6 ;  /* 0x000097009c6f2a11 */ /* 0x000fe400030f24ff */
[----:B------:R-:W-:Y:S02]  /*4bc0*/  SEL R97, R163, R93, P3 ;  /* 0x0000005da3617207 */ /* 0x000fe40001800000 */
[----:B------:R-:W-:Y:S02]  /*4bd0*/  SEL R98, R162, R94, P3 ;  /* 0x0000005ea2627207 */ /* 0x000fe40001800000 */
[----:B------:R-:W-:Y:S02]  /*4be0*/  SEL R96, R179, R92, P3 ;  /* 0x0000005cb3607207 */ /* 0x000fe40001800000 */
[----:B------:R-:W-:Y:S02]  /*4bf0*/  SEL R99, R183, R95, P3 ;  /* 0x0000005fb7637207 */ /* 0x000fe40001800000 */
[----:B------:R-:W-:Y:S01]  /*4c00*/  @P0 FSEL R143, R143, RZ, P5 ;  /* 0x000000ff8f8f0208 */ /* 0x000fe20002800000 */
        /* <DEDUP_REMOVED lines=9> */
.L_x_2643:
[----:B-1----:R-:W-:Y:S01]  /*4ca0*/  @P0 FSEL R142, R142, RZ, P1 ;  /* 0x000000ff8e8e0208 */ /* 0x002fe20000800000 */
[----:B------:R1:W-:Y:S01]  /*4cb0*/  @P2 STG.E.128 [R110.64], R96 ;  /* 0x000000606e002986 */ /* 0x0003e2000c101d04 */
[----:B------:R-:W-:Y:S02]  /*4cc0*/  @P0 LOP3.LUT P1, RZ, R6, 0xff, RZ, 0xc0, !PT ;  /* 0x000000ff06ff0812 */ /* 0x000fe4000782c0ff */
[----:B0-----:R-:W-:Y:S02]  /*4cd0*/  SHF.L.U32 R140, R156, 0x3, RZ ;  /* 0x000000039c8c7819 */ /* 0x001fe400000006ff */
[----:B------:R-:W-:Y:S02]  /*4ce0*/  @P0 FSEL R176, R176, RZ, P1 ;  /* 0x000000ffb0b00208 */ /* 0x000fe40000800000 */
[----:B------:R-:W-:Y:S02]  /*4cf0*/  SHF.R.U32.HI R156, RZ, 0x1d, R156 ;  /* 0x0000001dff9c7819 */ /* 0x000fe4000001169c */
[----:B------:R-:W-:-:S02]  /*4d00*/  @P0 LOP3.LUT P5, RZ, R6, 0xff000000, RZ, 0xc0, !PT ;  /* 0xff00000006ff0812 */ /* 0x000fc400078ac0ff */
[----:B------:R-:W-:Y:S02]  /*4d10*/  @P0 F2FP.PACK_AB R143, RZ, R143 ;  /* 0x0000008fff8f023e */ /* 0x000fe400000000ff */
[----:B------:R-:W-:Y:S02]  /*4d20*/  @P0 F2FP.PACK_AB R142, RZ, R142 ;  /* 0x0000008eff8e023e */ /* 0x000fe400000000ff */
[----:B------:R-:W-:Y:S02]  /*4d30*/  @P0 F2FP.PACK_AB R176, RZ, R176 ;  /* 0x000000b0ffb0023e */ /* 0x000fe400000000ff */
[----:B------:R-:W-:Y:S02]  /*4d40*/  @P0 PRMT R152, R143, 0x7610, R152 ;  /* 0x000076108f980816 */ /* 0x000fe40000000098 */
[----:B-1----:R-:W-:Y:S02]  /*4d50*/  IADD3 R110, P1, R140, c[0x0][0x248], RZ ;  /* 0x000092008c6e7a10 */ /* 0x002fe40007f3e0ff */
[----:B------:R-:W-:-:S02]  /*4d60*/  @P0 FSEL R96, R175, RZ, P5 ;  /* 0x000000ffaf600208 */ /* 0x000fc40002800000 */
[----:B------:R-:W-:Y:S02]  /*4d70*/  IADD3.X R111, R156, c[0x0][0x24c], RZ, P1, !PT ;  /* 0x000093009c6f7a10 */ /* 0x000fe40000ffe4ff */
[----:B------:R-:W-:Y:S02]  /*4d80*/  @P0 F2FP.PACK_AB R96, RZ, R96 ;  /* 0x00000060ff60023e */ /* 0x000fe400000000ff */
[----:B------:R-:W-:Y:S01]  /*4d90*/  @P2 LEA R108, P5, R155, c[0x0][0x258], 0x4 ;  /* 0x000096009b6c2a11 */ /* 0x000fe200078a20ff */
[----:B------:R0:W-:Y:S01]  /*4da0*/  STG.E.64 [R110.64], R104 ;  /* 0x000000686e007986 */ /* 0x0001e2000c101b04 */
[----:B------:R-:W-:Y:S02]  /*4db0*/  @P0 LOP3.LUT P1, RZ, R3, 0xff00, RZ, 0xc0, !PT ;  /* 0x0000ff0003ff0812 */ /* 0x000fe4000782c0ff */
[----:B------:R-:W-:Y:S02]  /*4dc0*/  @P0 PRMT R154, R96, 0x7610, R154 ;  /* 0x00007610609a0816 */ /* 0x000fe4000000009a */
[----:B------:R-:W-:-:S02]  /*4dd0*/  @P0 PRMT R153, R142, 0x7610, R153 ;  /* 0x000076108e990816 */ /* 0x000fc40000000099 */
[----:B------:R-:W-:Y:S02]  /*4de0*/  @P0 PRMT R151, R176, 0x7610, R151 ;  /* 0x00007610b0970816 */ /* 0x000fe40000000097 */
[----:B------:R-:W-:Y:S02]  /*4df0*/  @P2 LEA.HI.X R109, R155, c[0x0][0x25c], RZ, 0x4, P5 ;  /* 0x000097009b6d2a11 */ /* 0x000fe400028f24ff */
[----:B------:R-:W-:Y:S02]  /*4e00*/  SEL R97, R167, R93, P3 ;  /* 0x0000005da7617207 */ /* 0x000fe40001800000 */
[----:B------:R-:W-:Y:S02]  /*4e10*/  SEL R98, R166, R94, P3 ;  /* 0x0000005ea6627207 */ /* 0x000fe40001800000 */
[----:B------:R-:W-:Y:S02]  /*4e20*/  SEL R96, R180, R92, P3 ;  /* 0x0000005cb4607207 */ /* 0x000fe40001800000 */
[----:B------:R-:W-:-:S02]  /*4e30*/  SEL R99, R182, R95, P3 ;  /* 0x0000005fb6637207 */ /* 0x000fc40001800000 */
        /* <DEDUP_REMOVED lines=10> */
.L_x_2644:
        /* <DEDUP_REMOVED lines=30> */
.L_x_2645:
        /* <DEDUP_REMOVED lines=46> */
.L_x_2646:
        /* <DEDUP_REMOVED lines=27> */
.L_x_2647:
[----:B0-----:R-:W-:-:S04]  /*5550*/  LOP3.LUT P0, RZ, R10, 0xff, RZ, 0xc0, !PT ;  /* 0x000000ff0aff7812 */ /* 0x001fc8000780c0ff */
[----:B------:R-:W-:Y:S01]  /*5560*/  SEL R10, RZ, 0x1, P0 ;  /* 0x00000001ff0a7807 */ /* 0x000fe20000000000 */
[----:B------:R-:W-:Y:S01]  /*5570*/  @P4 CALL.REL.NOINC `(.L_x_2648) ;  /* 0x0000001000004944 */ /* 0x000fe20003c00000 */
[----:B------:R-:W-:Y:S05]  /*5580*/  BRA `(.L_x_2649) ;  /* 0xffffb4b000007947 */ /* 0x000fea000383ffff */
.L_x_2648:
        /* <DEDUP_REMOVED lines=72> */
[----:B------:R-:W-:-:S02]  /*5a10*/  MOV R220, R222 ;  /* 0x000000de00dc7202 */ /* 0x000fc40000000f00 */
[----:B------:R-:W-:Y:S02]  /*5a20*/  MOV R19, R21 ;  /* 0x0000001500137202 */ /* 0x000fe40000000f00 */
[----:B------:R-:W-:Y:S02]  /*5a30*/  MOV R222, R224 ;  /* 0x000000e000de7202 */ /* 0x000fe40000000f00 */
        /* <DEDUP_REMOVED lines=26> */
.L_x_2638:
        /* <DEDUP_REMOVED lines=40> */
.L_x_2639:
[----:B0-----:R-:W-:Y:S01]  /*5e60*/  MOV R97, R98 ;  /* 0x0000006200617202 */ /* 0x001fe20000000f00 */
[----:B------:R-:W-:Y:S01]  /*5e70*/  IMAD.MOV.U32 R101, RZ, RZ, 0x10 ;  /* 0x00000010ff657424 */ /* 0x000fe200078e00ff */
[----:B------:R-:W-:-:S02]  /*5e80*/  MOV R96, 0x5ea0 ;  /* 0x00005ea000607802 */ /* 0x000fc40000000f00 */
[----:B-----5:R-:W-:Y:S05]  /*5e90*/  CALL.REL.NOINC `($__internal_89_$__cuda_sm70_shflsync_down_p) ;  /* 0x0000034000007944 */ /* 0x020fea0003c00000 */
[----:B------:R-:W-:Y:S01]  /*5ea0*/  MOV R207, R101 ;  /* 0x0000006500cf7202 */ /* 0x000fe20000000f00 */
[----:B-----5:R-:W-:Y:S05]  /*5eb0*/  BRA `(.L_x_2650) ;  /* 0xffffd32000007947 */ /* 0x020fea000383ffff */
.L_x_2640:
[----:B------:R-:W-:Y:S01]  /*5ec0*/  HFMA2.MMA R101, -RZ, RZ, 0, 9.5367431640625e-07 ;  /* 0x00000010ff657435 */ /* 0x000fe200000001ff */
[----:B------:R-:W-:-:S02]  /*5ed0*/  MOV R97, R99 ;  /* 0x0000006300617202 */ /* 0x000fc40000000f00 */
[----:B------:R-:W-:-:S03]  /*5ee0*/  MOV R96, 0x5f00 ;  /* 0x00005f0000607802 */ /* 0x000fc60000000f00 */
[----:B01---5:R-:W-:Y:S05]  /*5ef0*/  CALL.REL.NOINC `($__internal_89_$__cuda_sm70_shflsync_down_p) ;  /* 0x000002e000007944 */ /* 0x023fea0003c00000 */
[----:B------:R-:W-:Y:S01]  /*5f00*/  FADD.FTZ R98, R98, R207 ;  /* 0x000000cf62627221 */ /* 0x000fe20000010000 */
[----:B------:R-:W-:Y:S01]  /*5f10*/  MOV R96, 0x5f60 ;  /* 0x00005f6000607802 */ /* 0x000fe20000000f00 */
[----:B------:R-:W-:Y:S02]  /*5f20*/  FADD.FTZ R99, R99, R101 ;  /* 0x0000006563637221 */ /* 0x000fe40000010000 */
[----:B------:R-:W-:Y:S01]  /*5f30*/  IMAD.MOV.U32 R101, RZ, RZ, 0x8 ;  /* 0x00000008ff657424 */ /* 0x000fe200078e00ff */
[----:B------:R-:W-:Y:S02]  /*5f40*/  MOV R97, R98 ;  /* 0x0000006200617202 */ /* 0x000fe40000000f00 */
[----:B-----5:R-:W-:Y:S05]  /*5f50*/  CALL.REL.NOINC `($__internal_89_$__cuda_sm70_shflsync_down_p) ;  /* 0x0000028000007944 */ /* 0x020fea0003c00000 */
[----:B------:R-:W-:Y:S01]  /*5f60*/  MOV R207, R101 ;  /* 0x0000006500cf7202 */ /* 0x000fe20000000f00 */
[----:B------:R-:W-:Y:S01]  /*5f70*/  IMAD.MOV.U32 R101, RZ, RZ, 0x8 ;  /* 0x00000008ff657424 */ /* 0x000fe200078e00ff */
[----:B------:R-:W-:Y:S02]  /*5f80*/  MOV R97, R99 ;  /* 0x0000006300617202 */ /* 0x000fe40000000f00 */
[----:B------:R-:W-:Y:S02]  /*5f90*/  MOV R96, 0x5fb0 ;  /* 0x00005fb000607802 */ /* 0x000fe40000000f00 */
[----:B-----5:R-:W-:Y:S05]  /*5fa0*/  CALL.REL.NOINC `($__internal_89_$__cuda_sm70_shflsync_down_p) ;  /* 0x0000023000007944 */ /* 0x020fea0003c00000 */
[----:B------:R-:W-:Y:S01]  /*5fb0*/  FADD.FTZ R98, R207, R98 ;  /* 0x00000062cf627221 */ /* 0x000fe20000010000 */
[----:B------:R-:W-:Y:S01]  /*5fc0*/  MOV R96, 0x6010 ;  /* 0x0000601000607802 */ /* 0x000fe20000000f00 */
[----:B------:R-:W-:Y:S01]  /*5fd0*/  FADD.FTZ R99, R99, R101 ;  /* 0x0000006563637221 */ /* 0x000fe20000010000 */
[----:B------:R-:W-:-:S02]  /*5fe0*/  HFMA2.MMA R101, -RZ, RZ, 0, 2.384185791015625e-07 ;  /* 0x00000004ff657435 */ /* 0x000fc400000001ff */
[----:B------:R-:W-:-:S04]  /*5ff0*/  MOV R97, R98 ;  /* 0x0000006200617202 */ /* 0x000fc80000000f00 */
[----:B-----5:R-:W-:Y:S05]  /*6000*/  CALL.REL.NOINC `($__internal_89_$__cuda_sm70_shflsync_down_p) ;  /* 0x000001d000007944 */ /* 0x020fea0003c00000 */
[----:B------:R-:W-:Y:S01]  /*6010*/  MOV R207, R101 ;  /* 0x0000006500cf7202 */ /* 0x000fe20000000f00 */
[----:B------:R-:W-:Y:S01]  /*6020*/  HFMA2.MMA R101, -RZ, RZ, 0, 2.384185791015625e-07 ;  /* 0x00000004ff657435 */ /* 0x000fe200000001ff */
[----:B------:R-:W-:Y:S01]  /*6030*/  IMAD.MOV.U32 R97, RZ, RZ, R99 ;  /* 0x000000ffff617224 */ /* 0x000fe200078e0063 */
[----:B------:R-:W-:-:S04]  /*6040*/  MOV R96, 0x6060 ;  /* 0x0000606000607802 */ /* 0x000fc80000000f00 */
[----:B-----5:R-:W-:Y:S05]  /*6050*/  CALL.REL.NOINC `($__internal_89_$__cuda_sm70_shflsync_down_p) ;  /* 0x0000018000007944 */ /* 0x020fea0003c00000 */
[----:B------:R-:W-:Y:S01]  /*6060*/  FADD.FTZ R98, R207, R98 ;  /* 0x00000062cf627221 */ /* 0x000fe20000010000 */
[----:B------:R-:W-:Y:S01]  /*6070*/  MOV R96, 0x60c0 ;  /* 0x000060c000607802 */ /* 0x000fe20000000f00 */
[----:B------:R-:W-:Y:S01]  /*6080*/  FADD.FTZ R99, R99, R101 ;  /* 0x0000006563637221 */ /* 0x000fe20000010000 */
[----:B------:R-:W-:Y:S02]  /*6090*/  MOV R101, 0x2 ;  /* 0x0000000200657802 */ /* 0x000fe40000000f00 */
[----:B------:R-:W-:Y:S02]  /*60a0*/  MOV R97, R98 ;  /* 0x0000006200617202 */ /* 0x000fe40000000f00 */
[----:B-----5:R-:W-:Y:S05]  /*60b0*/  CALL.REL.NOINC `($__internal_89_$__cuda_sm70_shflsync_down_p) ;  /* 0x0000012000007944 */ /* 0x020fea0003c00000 */
[----:B------:R-:W-:Y:S01]  /*60c0*/  IMAD.MOV.U32 R207, RZ, RZ, R101 ;  /* 0x000000ffffcf7224 */ /* 0x000fe200078e0065 */
[----:B------:R-:W-:Y:S01]  /*60d0*/  HFMA2.MMA R101, -RZ, RZ, 0, 1.1920928955078125e-07 ;  /* 0x00000002ff657435 */ /* 0x000fe200000001ff */
[----:B------:R-:W-:-:S02]  /*60e0*/  MOV R97, R99 ;  /* 0x0000006300617202 */ /* 0x000fc40000000f00 */
[----:B------:R-:W-:-:S03]  /*60f0*/  MOV R96, 0x6110 ;  /* 0x0000611000607802 */ /* 0x000fc60000000f00 */
[----:B-----5:R-:W-:Y:S05]  /*6100*/  CALL.REL.NOINC `($__internal_89_$__cuda_sm70_shflsync_down_p) ;  /* 0x000000d000007944 */ /* 0x020fea0003c00000 */
[----:B------:R-:W-:Y:S01]  /*6110*/  FADD.FTZ R98, R207, R98 ;  /* 0x00000062cf627221 */ /* 0x000fe20000010000 */
[----:B------:R-:W-:Y:S01]  /*6120*/  MOV R96, 0x6170 ;  /* 0x0000617000607802 */ /* 0x000fe20000000f00 */
[----:B------:R-:W-:Y:S01]  /*6130*/  FADD.FTZ R207, R99, R101 ;  /* 0x0000006563cf7221 */ /* 0x000fe20000010000 */
[----:B------:R-:W-:Y:S01]  /*6140*/  MOV R101, 0x1 ;  /* 0x0000000100657802 */ /* 0x000fe20000000f00 */
[----:B------:R-:W-:Y:S02]  /*6150*/  IMAD.MOV.U32 R97, RZ, RZ, R98 ;  /* 0x000000ffff617224 */ /* 0x000fe400078e0062 */
[----:B-----5:R-:W-:Y:S05]  /*6160*/  CALL.REL.NOINC `($__internal_89_$__cuda_sm70_shflsync_down_p) ;  /* 0x0000007000007944 */ /* 0x020fea0003c00000 */
[----:B------:R-:W-:Y:S01]  /*6170*/  MOV R99, R101 ;  /* 0x0000006500637202 */ /* 0x000fe20000000f00 */
[----:B------:R-:W-:Y:S01]  /*6180*/  HFMA2.MMA R101, -RZ, RZ, 0, 5.9604644775390625e-08 ;  /* 0x00000001ff657435 */ /* 0x000fe200000001ff */
[----:B------:R-:W-:Y:S02]  /*6190*/  MOV R97, R207 ;  /* 0x000000cf00617202 */ /* 0x000fe40000000f00 */
[----:B------:R-:W-:-:S03]  /*61a0*/  MOV R96, 0x61c0 ;  /* 0x000061c000607802 */ /* 0x000fc60000000f00 */
[----:B-----5:R-:W-:Y:S05]  /*61b0*/  CALL.REL.NOINC `($__internal_89_$__cuda_sm70_shflsync_down_p) ;  /* 0x0000002000007944 */ /* 0x020fea0003c00000 */
[----:B------:R-:W-:Y:S01]  /*61c0*/  IMAD.MOV.U32 R97, RZ, RZ, R101 ;  /* 0x000000ffff617224 */ /* 0x000fe200078e0065 */
[----:B-----5:R-:W-:Y:S05]  /*61d0*/  BRA `(.L_x_2651) ;  /* 0xffffd12000007947 */ /* 0x020fea000383ffff */
        .weak           $__internal_89_$__cuda_sm70_shflsync_down_p
        .type           $__internal_89_$__cuda_sm70_shflsync_down_p,@function
        .size           $__internal_89_$__cuda_sm70_shflsync_down_p,(.L_x_3451 - $__internal_89_$__cuda_sm70_shflsync_down_p)
$__internal_89_$__cuda_sm70_shflsync_down_p:
        /* <DEDUP_REMOVED lines=9> */
[----:B01----:R-:W-:Y:S06]  /*6270*/  RET.REL.NODEC R96 `(_ZN10layer_norm31ln_parallel_residual_bwd_kernelINS_13Kernel_traitsIf6__halffS2_fjLj7168ELj1ELj1ELj8ELj8ENS_18Kernel_traits_baseILj7168EfS2_fS2_fjLj256EEEEELb1ELb0ELb1EEEvNS_9BwdParamsE) ;  /* 0xffff9d8060007950 */ /* 0x003fec0003c3ffff */
.L_x_2652:
        /* <DEDUP_REMOVED lines=16> */
.L_x_3451:


//--------------------- .text._ZN10layer_norm22ln_bwd_finalize_kernelINS_22Kernel_traits_finalizeILj7168Ef6__halffS2_fjLb0ELj1024ELj4ENS_18Kernel_traits_baseILj7168EfS2_fS2_fjLj1024EEEEELb0ELb0EEEvNS_9BwdParamsE --------------------------
	.section	.text._ZN10layer_norm22ln_bwd_finalize_kernelINS_22Kernel_traits_finalizeILj7168Ef6__halffS2_fjLb0ELj1024ELj4ENS_18Kernel_traits_baseILj7168EfS2_fS2_fjLj1024EEEEELb0ELb0EEEvNS_9BwdParamsE,"ax",@progbits
	.sectioninfo	@"SHI_REGISTERS=30"
	.align	128
        .global         _ZN10layer_norm22ln_bwd_finalize_kernelINS_22Kernel_traits_finalizeILj7168Ef6__halffS2_fjLb0ELj1024ELj4ENS_18Kernel_traits_baseILj7168EfS2_fS2_fjLj1024EEEEELb0ELb0EEEvNS_9BwdParamsE
        .type           _ZN10layer_norm22ln_bwd_finalize_kernelINS_22Kernel_traits_finalizeILj7168Ef6__halffS2_fjLb0ELj1024ELj4ENS_18Kernel_traits_baseILj7168EfS2_fS2_fjLj1024EEEEELb0ELb0EEEvNS_9BwdParamsE,@function
        .size           _ZN10layer_norm22ln_bwd_finalize_kernelINS_22Kernel_traits_finalizeILj7168Ef6__halffS2_fjLb0ELj1024ELj4ENS_18Kernel_traits_baseILj7168EfS2_fS2_fjLj1024EEEEELb0ELb0EEEvNS_9BwdParamsE,(.L_x_3452 - _ZN10layer_norm22ln_bwd_finalize_kernelINS_22Kernel_traits_finalizeILj7168Ef6__halffS2_fjLb0ELj1024ELj4ENS_18Kernel_traits_baseILj7168EfS2_fS2_fjLj1024EEEEELb0ELb0EEEvNS_9BwdParamsE)
        .other          _ZN10layer_norm22ln_bwd_finalize_kernelINS_22Kernel_traits_finalizeILj7168Ef6__halffS2_fjLb0ELj1024ELj4ENS_18Kernel_traits_baseILj7168EfS2_fS2_fjLj1024EEEEELb0ELb0EEEvNS_9BwdParamsE,@"STO_CUDA_ENTRY STV_DEFAULT"
_ZN10layer_norm22ln_bwd_finalize_kernelINS_22Kernel_traits_finalizeILj7168Ef6__halffS2_fjLb0ELj1024ELj4ENS_18Kernel_traits_baseILj7168EfS2_fS2_fjLj1024EEEEELb0ELb0EEEvNS_9BwdParamsE:
.text._ZN10layer_norm22ln_bwd_finalize_kernelINS_22Kernel_traits_finalizeILj7168Ef6__halffS2_fjLb0ELj1024ELj4ENS_18Kernel_traits_baseILj7168EfS2_fS2_fjLj1024EEEEELb0ELb0EEEvNS_9BwdParamsE:
        /* <DEDUP_REMOVED lines=19> */
.L_x_2666:
        /* <DEDUP_REMOVED lines=28> */
.L_x_2657:
        /* <DEDUP_REMOVED lines=35> */
.L_x_2656:
[----:B------:R-:W-:Y:S05]  /*0520*/  BSYNC B1 ;  /* 0x0000000000017941 */ /* 0x000fea0003800000 */
.L_x_2655:
        /* <DEDUP_REMOVED lines=23> */
.L_x_2659:
[----:B------:R-:W-:Y:S05]  /*06a0*/  BSYNC B1 ;  /* 0x0000000000017941 */ /* 0x000fea0003800000 */
.L_x_2658:
        /* <DEDUP_REMOVED lines=11> */
.L_x_2660:
[----:B------:R-:W-:Y:S05]  /*0760*/  BSYNC B1 ;  /* 0x0000000000017941 */ /* 0x000fea0003800000 */
.L_x_2654:
[----:B------:R-:W-:Y:S05]  /*0770*/  BSYNC B0 ;  /* 0x0000000000007941 */ /* 0x000fea0003800000 */
.L_x_2653:
        /* <DEDUP_REMOVED lines=11> */
.L_x_2667:
        /* <DEDUP_REMOVED lines=18> */
.L_x_2668:
[----:B---3--:R-:W-:Y:S02]  /*0950*/  FADD.FTZ R4, R4, R9 ;  /* 0x0000000904047221 */ /* 0x008fe40000010000 */
[----:B-12---:R-:W-:-:S03]  /*0960*/  FADD.FTZ R6, R5, R6 ;  /* 0x0000000605067221 */ /* 0x006fc60000010000 */
[----:B------:R1:W-:Y:S04]  /*0970*/  @!P1 STS [R17.X4+0x2000], R4 ;  /* 0x0020000411009388 */ /* 0x0003e80000004800 */
[----:B------:R1:W-:Y:S02]  /*0980*/  @!P1 STS [R17.X4+0x2080], R6 ;  /* 0x0020800611009388 */ /* 0x0003e40000004800 */
.L_x_2661:
        /* <DEDUP_REMOVED lines=15> */
.L_x_2665:
[----:B------:R-:W-:Y:S05]  /*0a80*/  BSYNC B0 ;  /* 0x0000000000007941 */ /* 0x000fea0003800000 */
.L_x_2664:
[C---:B------:R-:W-:Y:S02]  /*0a90*/  ISETP.GT.U32.AND P1, PT, R18.reuse, -0x1c01, PT ;  /* 0xffffe3ff1200780c */ /* 0x040fe40003f24070 */
[----:B------:R-:W-:Y:S02]  /*0aa0*/  IADD3 R18, R18, 0x1c00, RZ ;  /* 0x00001c0012127810 */ /* 0x000fe40007ffe0ff */
[----:B------:R-:W-:-:S09]  /*0ab0*/  IADD3 R19, R19, 0xe00, RZ ;  /* 0x00000e0013137810 */ /* 0x000fd20007ffe0ff */
[----:B01----:R-:W-:Y:S05]  /*0ac0*/  @P1 BRA `(.L_x_2666) ;  /* 0xfffff66000001947 */ /* 0x003fea000383ffff */
[----:B------:R-:W-:Y:S05]  /*0ad0*/  EXIT ;  /* 0x000000000000794d */ /* 0x000fea0003800000 */
.L_x_2662:
[----:B--2---:R-:W-:Y:S01]  /*0ae0*/  IMAD.MOV.U32 R9, RZ, RZ, R5 ;  /* 0x000000ffff097224 */ /* 0x004fe200078e0005 */
[----:B------:R-:W-:Y:S01]  /*0af0*/  MOV R8, 0x1 ;  /* 0x0000000100087802 */ /* 0x000fe20000000f00 */
[----:B------:R-:W-:Y:S01]  /*0b00*/  IMAD.MOV.U32 R7, RZ, RZ, 0x1f ;  /* 0x0000001fff077424 */ /* 0x000fe200078e00ff */
[----:B------:R-:W-:Y:S02]  /*0b10*/  MOV R10, 0xffffffff ;  /* 0xffffffff000a7802 */ /* 0x000fe40000000f00 */
[----:B------:R-:W-:Y:S02]  /*0b20*/  MOV R2, 0xb40 ;  /* 0x00000b4000027802 */ /* 0x000fe40000000f00 */
[----:B01----:R-:W-:Y:S05]  /*0b30*/  CALL.REL.NOINC `($__internal_90_$__cuda_sm70_shflsync_bfly_p) ;  /* 0x000003b000007944 */ /* 0x003fea0003c00000 */
[----:B-1----:R-:W-:Y:S01]  /*0b40*/  IMAD.MOV.U32 R2, RZ, RZ, R7 ;  /* 0x000000ffff027224 */ /* 0x002fe200078e0007 */
[----:B0-----:R-:W-:Y:S05]  /*0b50*/  BRA `(.L_x_2667) ;  /* 0xfffffcd000007947 */ /* 0x001fea000383ffff */
.L_x_2663:
[----:B------:R-:W-:Y:S01]  /*0b60*/  HFMA2.MMA R8, -RZ, RZ, 0, 1.1920928955078125e-07 ;  /* 0x00000002ff087435 */ /* 0x000fe200000001ff */
[----:B------:R-:W-:Y:S01]  /*0b70*/  MOV R7, 0x1f ;  /* 0x0000001f00077802 */ /* 0x000fe20000000f00 */
[----:B------:R-:W-:Y:S01]  /*0b80*/  IMAD.MOV.U32 R10, RZ, RZ, -0x1 ;  /* 0xffffffffff0a7424 */ /* 0x000fe200078e00ff */
[----:B------:R-:W-:-:S03]  /*0b90*/  MOV R2, 0xbb0 ;  /* 0x00000bb000027802 */ /* 0x000fc60000000f00 */
[----:B012---:R-:W-:Y:S05]  /*0ba0*/  CALL.REL.NOINC `($__internal_90_$__cuda_sm70_shflsync_bfly_p) ;  /* 0x0000034000007944 */ /* 0x007fea0003c00000 */
[----:B0-----:R-:W-:Y:S01]  /*0bb0*/  HFMA2.MMA R8, -RZ, RZ, 0, 2.384185791015625e-07 ;  /* 0x00000004ff087435 */ /* 0x001fe200000001ff */
[----:B-1----:R-:W-:Y:S01]  /*0bc0*/  FADD.FTZ R9, R9, R7 ;  /* 0x0000000709097221 */ /* 0x002fe20000010000 */
[----:B------:R-:W-:Y:S01]  /*0bd0*/  MOV R7, 0x1f ;  /* 0x0000001f00077802 */ /* 0x000fe20000000f00 */
[----:B------:R-:W-:Y:S01]  /*0be0*/  IMAD.MOV.U32 R10, RZ, RZ, -0x1 ;  /* 0xffffffffff0a7424 */ /* 0x000fe200078e00ff */
[----:B------:R-:W-:-:S02]  /*0bf0*/  MOV R2, 0xc10 ;  /* 0x00000c1000027802 */ /* 0x000fc40000000f00 */
[----:B------:R-:W-:Y:S05]  /*0c00*/  CALL.REL.NOINC `($__internal_90_$__cuda_sm70_shflsync_bfly_p) ;  /* 0x000002e000007944 */ /* 0x000fea0003c00000 */
[----:B0-----:R-:W-:Y:S01]  /*0c10*/  HFMA2.MMA R8, -RZ, RZ, 0, 4.76837158203125e-07 ;  /* 0x00000008ff087435 */ /* 0x001fe200000001ff */
[----:B-1----:R-:W-:Y:S01]  /*0c20*/  FADD.FTZ R9, R9, R7 ;  /* 0x0000000709097221 */ /* 0x002fe20000010000 */
[----:B------:R-:W-:Y:S01]  /*0c30*/  MOV R7, 0x1f ;  /* 0x0000001f00077802 */ /* 0x000fe20000000f00 */
[----:B------:R-:W-:Y:S01]  /*0c40*/  IMAD.MOV.U32 R10, RZ, RZ, -0x1 ;  /* 0xffffffffff0a7424 */ /* 0x000fe200078e00ff */
[----:B------:R-:W-:-:S02]  /*0c50*/  MOV R2, 0xc70 ;  /* 0x00000c7000027802 */ /* 0x000fc40000000f00 */
[----:B------:R-:W-:Y:S05]  /*0c60*/  CALL.REL.NOINC `($__internal_90_$__cuda_sm70_shflsync_bfly_p) ;  /* 0x0000028000007944 */ /* 0x000fea0003c00000 */
[----:B-1----:R-:W-:Y:S01]  /*0c70*/  FADD.FTZ R6, R9, R7 ;  /* 0x0000000709067221 */ /* 0x002fe20000010000 */
[----:B0-----:R-:W-:Y:S01]  /*0c80*/  HFMA2.MMA R8, -RZ, RZ, 0, 9.5367431640625e-07 ;  /* 0x00000010ff087435 */ /* 0x001fe200000001ff */
[----:B------:R-:W-:Y:S01]  /*0c90*/  MOV R7, 0x1f ;  /* 0x0000001f00077802 */ /* 0x000fe20000000f00 */
[----:B------:R-:W-:Y:S01]  /*0ca0*/  IMAD.MOV.U32 R10, RZ, RZ, -0x1 ;  /* 0xffffffffff0a7424 */ /* 0x000fe200078e00ff */
[----:B------:R-:W-:-:S02]  /*0cb0*/  MOV R2, 0xce0 ;  /* 0x00000ce000027802 */ /* 0x000fc40000000f00 */
[----:B------:R-:W-:Y:S02]  /*0cc0*/  MOV R9, R6 ;  /* 0x0000000600097202 */ /* 0x000fe40000000f00 */
[----:B------:R-:W-:Y:S05]  /*0cd0*/  CALL.REL.NOINC `($__internal_90_$__cuda_sm70_shflsync_bfly_p) ;  /* 0x0000021000007944 */ /* 0x000fea0003c00000 */
[----:B0-----:R-:W-:Y:S01]  /*0ce0*/  HFMA2.MMA R8, -RZ, RZ, 0, 5.9604644775390625e-08 ;  /* 0x00000001ff087435 */ /* 0x001fe200000001ff */
[----:B-1----:R-:W-:Y:S01]  /*0cf0*/  MOV R5, R7 ;  /* 0x0000000700057202 */ /* 0x002fe20000000f00 */
[----:B------:R-:W-:Y:S01]  /*0d00*/  IMAD.MOV.U32 R9, RZ, RZ, R4 ;  /* 0x000000ffff097224 */ /* 0x000fe200078e0004 */
[----:B------:R-:W-:Y:S01]  /*0d10*/  MOV R7, 0x1f ;  /* 0x0000001f00077802 */ /* 0x000fe20000000f00 */
[----:B------:R-:W-:Y:S01]  /*0d20*/  IMAD.MOV.U32 R10, RZ, RZ, -0x1 ;  /* 0xffffffffff0a7424 */ /* 0x000fe200078e00ff */
[----:B------:R-:W-:Y:S02]  /*0d30*/  MOV R2, 0xd50 ;  /* 0x00000d5000027802 */ /* 0x000fe40000000f00 */
[----:B------:R-:W-:Y:S05]  /*0d40*/  CALL.REL.NOINC `($__internal_90_$__cuda_sm70_shflsync_bfly_p) ;  /* 0x000001a000007944 */ /* 0x000fea0003c00000 */
[----:B0-----:R-:W-:Y:S01]  /*0d50*/  HFMA2.MMA R8, -RZ, RZ, 0, 1.1920928955078125e-07 ;  /* 0x00000002ff087435 */ /* 0x001fe200000001ff */
[----:B-1----:R-:W-:Y:S01]  /*0d60*/  FADD.FTZ R9, R4, R7 ;  /* 0x0000000704097221 */ /* 0x002fe20000010000 */
[----:B------:R-:W-:Y:S01]  /*0d70*/  MOV R7, 0x1f ;  /* 0x0000001f00077802 */ /* 0x000fe20000000f00 */
[----:B------:R-:W-:Y:S01]  /*0d80*/  IMAD.MOV.U32 R10, RZ, RZ, -0x1 ;  /* 0xffffffffff0a7424 */ /* 0x000fe200078e00ff */
[----:B------:R-:W-:Y:S02]  /*0d90*/  MOV R2, 0xdb0 ;  /* 0x00000db000027802 */ /* 0x000fe40000000f00 */
[----:B------:R-:W-:Y:S05]  /*0da0*/  CALL.REL.NOINC `($__internal_90_$__cuda_sm70_shflsync_bfly_p) ;  /* 0x0000014000007944 */ /* 0x000fea0003c00000 */
        /* <DEDUP_REMOVED lines=12> */
[----:B0-----:R-:W-:Y:S01]  /*0e70*/  HFMA2.MMA R8, -RZ, RZ, 0, 9.5367431640625e-07 ;  /* 0x00000010ff087435 */ /* 0x001fe200000001ff */
[----:B-1----:R-:W-:Y:S01]  /*0e80*/  FADD.FTZ R9, R9, R7 ;  /* 0x0000000709097221 */ /* 0x002fe20000010000 */
[----:B------:R-:W-:Y:S01]  /*0e90*/  MOV R7, 0x1f ;  /* 0x0000001f00077802 */ /* 0x000fe20000000f00 */
[----:B------:R-:W-:Y:S01]  /*0ea0*/  IMAD.MOV.U32 R10, RZ, RZ, -0x1 ;  /* 0xffffffffff0a7424 */ /* 0x000fe200078e00ff */
[----:B------:R-:W-:-:S02]  /*0eb0*/  MOV R2, 0xed0 ;  /* 0x00000ed000027802 */ /* 0x000fc40000000f00 */
[----:B------:R-:W-:Y:S05]  /*0ec0*/  CALL.REL.NOINC `($__internal_90_$__cuda_sm70_shflsync_bfly_p) ;  /* 0x0000002000007944 */ /* 0x000fea0003c00000 */
[----:B-1----:R-:W-:Y:S01]  /*0ed0*/  MOV R4, R7 ;  /* 0x0000000700047202 */ /* 0x002fe20000000f00 */
[----:B0-----:R-:W-:Y:S05]  /*0ee0*/  BRA `(.L_x_2668) ;  /* 0xfffffa6000007947 */ /* 0x001fea000383ffff */
        .weak           $__internal_90_$__cuda_sm70_shflsync_bfly_p
        .type           $__internal_90_$__cuda_sm70_shflsync_bfly_p,@function
        .size           $__internal_90_$__cuda_sm70_shflsync_bfly_p,(.L_x_3452 - $__internal_90_$__cuda_sm70_shflsync_bfly_p)
$__internal_90_$__cuda_sm70_shflsync_bfly_p:
[----:B------:R-:W-:Y:S01]  /*0ef0*/  HFMA2.MMA R3, -RZ, RZ, 0, 0 ;  /* 0x00000000ff037435 */ /* 0x000fe200000001ff */
[----:B------:R-:W-:Y:S04]  /*0f00*/  WARPSYNC R10 ;  /* 0x0000000a00007348 */ /* 0x000fe80003800000 */
[----:B------:R0:W1:Y:S01]  /*0f10*/  SHFL.BFLY PT, R7, R9, R8, R7 ;  /* 0x0c00000809077389 */ /* 0x00006200000e0007 */
[----:B------:R-:W-:Y:S05]  /*0f20*/  RET.REL.NODEC R2 `(_ZN10layer_norm22ln_bwd_finalize_kernelINS_22Kernel_traits_finalizeILj7168Ef6__halffS2_fjLb0ELj1024ELj4ENS_18Kernel_traits_baseILj7168EfS2_fS2_fjLj1024EEEEELb0ELb0EEEvNS_9BwdParamsE) ;  /* 0xfffff0d002007950 */ /* 0x000fea0003c3ffff */
.L_x_2669:
        /* <DEDUP_REMOVED lines=13> */
.L_x_3452:


//--------------------- .text._ZN10layer_norm40ln_parallel_residual_bwd_finalize_kernelINS_22Kernel_traits_finalizeILj7168Ef6__halffS2_fjLb0ELj1024ELj4ENS_18Kernel_traits_baseILj7168EfS2_fS2_fjLj1024EEEEELb0EEEvNS_9BwdParamsE --------------------------
	.section	.text._ZN10layer_norm40ln_parallel_residual_bwd_finalize_kernelINS_22Kernel_traits_finalizeILj7168Ef6__halffS2_fjLb0ELj1024ELj4ENS_18Kernel_traits_baseILj7168EfS2_fS2_fjLj1024EEEEELb0EEEvNS_9BwdParamsE,"ax",@progbits
	.sectioninfo	@"SHI_REGISTERS=32"
	.align	128
        .global         _ZN10layer_norm40ln_parallel_residual_bwd_finalize_kernelINS_22Kernel_traits_finalizeILj7168Ef6__halffS2_fjLb0ELj1024ELj4ENS_18Kernel_traits_baseILj7168EfS2_fS2_fjLj1024EEEEELb0EEEvNS_9BwdParamsE
        .type           _ZN10layer_norm40ln_parallel_residual_bwd_finalize_kernelINS_22Kernel_traits_finalizeILj7168Ef6__halffS2_fjLb0ELj1024ELj4ENS_18Kernel_traits_baseILj7168EfS2_fS2_fjLj1024EEEEELb0EEEvNS_9BwdParamsE,@function
        .size           _ZN10layer_norm40ln_parallel_residual_bwd_finalize_kernelINS_22Kernel_traits_finalizeILj7168Ef6__halffS2_fjLb0ELj1024ELj4ENS_18Kernel_traits_baseILj7168EfS2_fS2_fjLj1024EEEEELb0EEEvNS_9BwdParamsE,(.L_x_3453 - _ZN10layer_norm40ln_parallel_residual_bwd_finalize_kernelINS_22Kernel_traits_finalizeILj7168Ef6__halffS2_fjLb0ELj1024ELj4ENS_18Kernel_traits_baseILj7168EfS2_fS2_fjLj1024EEEEELb0EEEvNS_9BwdParamsE)
        .other          _ZN10layer_norm40ln_parallel_residual_bwd_finalize_kernelINS_22Kernel_traits_finalizeILj7168Ef6__halffS2_fjLb0ELj1024ELj4ENS_18Kernel_traits_baseILj7168EfS2_fS2_fjLj1024EEEEELb0EEEvNS_9BwdParamsE,@"STO_CUDA_ENTRY STV_DEFAULT"
_ZN10layer_norm40ln_parallel_residual_bwd_finalize_kernelINS_22Kernel_traits_finalizeILj7168Ef6__halffS2_fjLb0ELj1024ELj4ENS_18Kernel_traits_baseILj7168EfS2_fS2_fjLj1024EEEEELb0EEEvNS_9BwdParamsE:
.text._ZN10layer_norm40ln_parallel_residual_bwd_finalize_kernelINS_22Kernel_traits_finalizeILj7168Ef6__halffS2_fjLb0ELj1024ELj4ENS_18Kernel_traits_baseILj7168EfS2_fS2_fjLj1024EEEEELb0EEEvNS_9BwdParamsE:
        /* <DEDUP_REMOVED lines=19> */
.L_x_2684:
        /* <DEDUP_REMOVED lines=36> */
.L_x_2674:
        /* <DEDUP_REMOVED lines=59> */
.L_x_2673:
[----:B------:R-:W-:Y:S05]  /*0720*/  BSYNC B1 ;  /* 0x0000000000017941 */ /* 0x000fea0003800000 */
.L_x_2672:
        /* <DEDUP_REMOVED lines=35> */
.L_x_2676:
[----:B------:R-:W-:Y:S05]  /*0960*/  BSYNC B1 ;  /* 0x0000000000017941 */ /* 0x000fea0003800000 */
.L_x_2675:
        /* <DEDUP_REMOVED lines=17> */
.L_x_2677:
[----:B------:R-:W-:Y:S05]  /*0a80*/  BSYNC B1 ;  /* 0x0000000000017941 */ /* 0x000fea0003800000 */
.L_x_2671:
[----:B------:R-:W-:Y:S05]  /*0a90*/  BSYNC B0 ;  /* 0x0000000000007941 */ /* 0x000fea0003800000 */
.L_x_2670:
        /* <DEDUP_REMOVED lines=14> */
.L_x_2685:
        /* <DEDUP_REMOVED lines=36> */
.L_x_2686:
        /* <DEDUP_REMOVED lines=11> */
.L_x_2678:
        /* <DEDUP_REMOVED lines=21> */
.L_x_2682:
[----:B------:R-:W-:Y:S05]  /*0fc0*/  BSYNC B0 ;  /* 0x0000000000007941 */ /* 0x000fea0003800000 */
.L_x_2681:
[C---:B------:R-:W-:Y:S02]  /*0fd0*/  ISETP.GT.U32.AND P1, PT, R4.reuse, -0x1c01, PT ;  /* 0xffffe3ff0400780c */ /* 0x040fe40003f24070 */
[----:B------:R-:W-:-:S02]  /*0fe0*/  IADD3 R4, R4, 0x1c00, RZ ;  /* 0x00001c0004047810 */ /* 0x000fc40007ffe0ff */
[----:B------:R-:W-:-:S09]  /*0ff0*/  IADD3 R5, R5, 0xe00, RZ ;  /* 0x00000e0005057810 */ /* 0x000fd20007ffe0ff */
[----:B0-----:R-:W-:Y:S01]  /*1000*/  @!P1 CALL.REL.NOINC `(.L_x_2683) ;  /* 0x0000001000009944 */ /* 0x001fe20003c00000 */
[----:B------:R-:W-:Y:S05]  /*1010*/  BRA `(.L_x_2684) ;  /* 0xfffff11000007947 */ /* 0x000fea000383ffff */
.L_x_2683:
[----:B------:R-:W-:Y:S05]  /*1020*/  EXIT ;  /* 0x000000000000794d */ /* 0x000fea0003800000 */
.L_x_2679:
[----:B------:R-:W-:Y:S01]  /*1030*/  HFMA2.MMA R17, -RZ, RZ, 0, 1.847743988037109375e-06 ;  /* 0x0000001fff117435 */ /* 0x000fe200000001ff */
[----:B----4-:R-:W-:Y:S01]  /*1040*/  IMAD.MOV.U32 R19, RZ, RZ, R12 ;  /* 0x000000ffff137224 */ /* 0x010fe200078e000c */
[----:B------:R-:W-:Y:S02]  /*1050*/  MOV R16, 0x1 ;  /* 0x0000000100107802 */ /* 0x000fe40000000f00 */
[----:B------:R-:W-:Y:S02]  /*1060*/  MOV R14, 0xffffffff ;  /* 0xffffffff000e7802 */ /* 0x000fe40000000f00 */
[----:B------:R-:W-:Y:S02]  /*1070*/  MOV R8, 0x1090 ;  /* 0x0000109000087802 */ /* 0x000fe40000000f00 */
[----:B0123--:R-:W-:Y:S05]  /*1080*/  CALL.REL.NOINC `($__internal_91_$__cuda_sm70_shflsync_bfly_p) ;  /* 0x000007b000007944 */ /* 0x00ffea0003c00000 */
[----:B01----:R-:W-:Y:S05]  /*1090*/  BRA `(.L_x_2685) ;  /* 0xfffffae000007947 */ /* 0x003fea000383ffff */
.L_x_2680:
[----:B------:R-:W-:Y:S01]  /*10a0*/  HFMA2.MMA R16, -RZ, RZ, 0, 1.1920928955078125e-07 ;  /* 0x00000002ff107435 */ /* 0x000fe200000001ff */
[----:B------:R-:W-:Y:S01]  /*10b0*/  IMAD.MOV.U32 R19, RZ, RZ, R12 ;  /* 0x000000ffff137224 */ /* 0x000fe200078e000c */
[----:B------:R-:W-:Y:S02]  /*10c0*/  MOV R17, 0x1f ;  /* 0x0000001f00117802 */ /* 0x000fe40000000f00 */
[----:B------:R-:W-:-:S02]  /*10d0*/  MOV R14, 0xffffffff ;  /* 0xffffffff000e7802 */ /* 0x000fc40000000f00 */
[----:B------:R-:W-:Y:S02]  /*10e0*/  MOV R8, 0x1100 ;  /* 0x0000110000087802 */ /* 0x000fe40000000f00 */
[----:B-123--:R-:W-:Y:S05]  /*10f0*/  CALL.REL.NOINC `($__internal_91_$__cuda_sm70_shflsync_bfly_p) ;  /* 0x0000074000007944 */ /* 0x00efea0003c00000 */
[----:B0-----:R-:W-:Y:S01]  /*1100*/  HFMA2.MMA R17, -RZ, RZ, 0, 1.847743988037109375e-06 ;  /* 0x0000001fff117435 */ /* 0x001fe200000001ff */
[----:B-1----:R-:W-:Y:S01]  /*1110*/  FADD.FTZ R19, R12, R14 ;  /* 0x0000000e0c137221 */ /* 0x002fe20000010000 */
[----:B------:R-:W-:Y:S01]  /*1120*/  MOV R14, 0xffffffff ;  /* 0xffffffff000e7802 */ /* 0x000fe20000000f00 */
[----:B------:R-:W-:Y:S01]  /*1130*/  IMAD.MOV.U32 R16, RZ, RZ, 0x4 ;  /* 0x00000004ff107424 */ /* 0x000fe200078e00ff */
[----:B------:R-:W-:Y:S02]  /*1140*/  MOV R8, 0x1160 ;  /* 0x0000116000087802 */ /* 0x000fe40000000f00 */
[----:B------:R-:W-:Y:S05]  /*1150*/  CALL.REL.NOINC `($__internal_91_$__cuda_sm70_shflsync_bfly_p) ;  /* 0x000006e000007944 */ /* 0x000fea0003c00000 */
[----:B0-----:R-:W-:Y:S01]  /*1160*/  HFMA2.MMA R16, -RZ, RZ, 0, 4.76837158203125e-07 ;  /* 0x00000008ff107435 */ /* 0x001fe200000001ff */
[----:B-1----:R-:W-:Y:S01]  /*1170*/  FADD.FTZ R19, R19, R14 ;  /* 0x0000000e13137221 */ /* 0x002fe20000010000 */
[----:B------:R-:W-:Y:S01]  /*1180*/  MOV R14, 0xffffffff ;  /* 0xffffffff000e7802 */ /* 0x000fe20000000f00 */
[----:B------:R-:W-:Y:S01]  /*1190*/  IMAD.MOV.U32 R17, RZ, RZ, 0x1f ;  /* 0x0000001fff117424 */ /* 0x000fe200078e00ff */
[----:B------:R-:W-:Y:S02]  /*11a0*/  MOV R8, 0x11c0 ;  /* 0x000011c000087802 */ /* 0x000fe40000000f00 */
[----:B------:R-:W-:Y:S05]  /*11b0*/  CALL.REL.NOINC `($__internal_91_$__cuda_sm70_shflsync_bfly_p) ;  /* 0x0000068000007944 */ /* 0x000fea0003c00000 */
[----:B-1----:R-:W-:Y:S01]  /*11c0*/  FADD.FTZ R12, R19, R14 ;  /* 0x0000000e130c7221 */ /* 0x002fe20000010000 */
[----:B0-----:R-:W-:Y:S01]  /*11d0*/  HFMA2.MMA R16, -RZ, RZ, 0, 9.5367431640625e-07 ;  /* 0x00000010ff107435 */ /* 0x001fe200000001ff */
[----:B------:R-:W-:Y:S01]  /*11e0*/  MOV R17, 0x1f ;  /* 0x0000001f00117802 */ /* 0x000fe20000000f00 */
[----:B------:R-:W-:Y:S01]  /*11f0*/  IMAD.MOV.U32 R14, RZ, RZ, -0x1 ;  /* 0xffffffffff0e7424 */ /* 0x000fe200078e00ff */
[----:B------:R-:W-:-:S02]  /*1200*/  MOV R8, 0x1230 ;  /* 0x0000123000087802 */ /* 0x000fc40000000f00 */
[----:B------:R-:W-:Y:S02]  /*1210*/  MOV R19, R12 ;  /* 0x0000000c00137202 */ /* 0x000fe40000000f00 */
[----:B------:R-:W-:Y:S05]  /*1220*/  CALL.REL.NOINC `($__internal_91_$__cuda_sm70_shflsync_bfly_p) ;  /* 0x0000061000007944 */ /* 0x000fea0003c00000 */
[----:B0-----:R-:W-:Y:S01]  /*1230*/  HFMA2.MMA R17, -RZ, RZ, 0, 1.847743988037109375e-06 ;  /* 0x0000001fff117435 */ /* 0x001fe200000001ff */
[----:B-1----:R-:W-:Y:S01]  /*1240*/  MOV R15, R14 ;  /* 0x0000000e000f7202 */ /* 0x002fe20000000f00 */
[----:B------:R-:W-:Y:S01]  /*1250*/  IMAD.MOV.U32 R16, RZ, RZ, 0x1 ;  /* 0x00000001ff107424 */ /* 0x000fe200078e00ff */
[----:B------:R-:W-:Y:S02]  /*1260*/  MOV R19, R13 ;  /* 0x0000000d00137202 */ /* 0x000fe40000000f00 */
[----:B------:R-:W-:Y:S02]  /*1270*/  MOV R14, 0xffffffff ;  /* 0xffffffff000e7802 */ /* 0x000fe40000000f00 */
[----:B------:R-:W-:Y:S02]  /*1280*/  MOV R8, 0x12a0 ;  /* 0x000012a000087802 */ /* 0x000fe40000000f00 */
[----:B------:R-:W-:Y:S05]  /*1290*/  CALL.REL.NOINC `($__internal_91_$__cuda_sm70_shflsync_bfly_p) ;  /* 0x000005a000007944 */ /* 0x000fea0003c00000 */
[----:B0-----:R-:W-:Y:S01]  /*12a0*/  HFMA2.MMA R16, -RZ, RZ, 0, 1.1920928955078125e-07 ;  /* 0x00000002ff107435 */ /* 0x001fe200000001ff */
[----:B-1----:R-:W-:Y:S01]  /*12b0*/  FADD.FTZ R19, R13, R14 ;  /* 0x0000000e0d137221 */ /* 0x002fe20000010000 */
[----:B------:R-:W-:Y:S01]  /*12c0*/  MOV R14, 0xffffffff ;  /* 0xffffffff000e7802 */ /* 0x000fe20000000f00 */
[----:B------:R-:W-:Y:S01]  /*12d0*/  IMAD.MOV.U32 R17, RZ, RZ, 0x1f ;  /* 0x0000001fff117424 */ /* 0x000fe200078e00ff */
[----:B------:R-:W-:-:S02]  /*12e0*/  MOV R8, 0x1300 ;  /* 0x0000130000087802 */ /* 0x000fc40000000f00 */
[----:B------:R-:W-:Y:S05]  /*12f0*/  CALL.REL.NOINC `($__internal_91_$__cuda_sm70_shflsync_bfly_p) ;  /* 0x0000054000007944 */ /* 0x000fea0003c00000 */
[----:B0-----:R-:W-:Y:S01]  /*1300*/  HFMA2.MMA R16, -RZ, RZ, 0, 2.384185791015625e-07 ;  /* 0x00000004ff107435 */ /* 0x001fe200000001ff */
[----:B-1----:R-:W-:Y:S01]  /*1310*/  FADD.FTZ R19, R19, R14 ;  /* 0x0000000e13137221 */ /* 0x002fe20000010000 */
[----:B------:R-:W-:Y:S01]  /*1320*/  MOV R17, 0x1f ;  /* 0x0000001f00117802 */ /* 0x000fe20000000f00 */
[----:B------:R-:W-:Y:S01]  /*1330*/  IMAD.MOV.U32 R14, RZ, RZ, -0x1 ;  /* 0xffffffffff0e7424 */ /* 0x000fe200078e00ff */
[----:B------:R-:W-:-:S02]  /*1340*/  MOV R8, 0x1360 ;  /* 0x0000136000087802 */ /* 0x000fc40000000f00 */
[----:B------:R-:W-:Y:S05]  /*1350*/  CALL.REL.NOINC `($__internal_91_$__cuda_sm70_shflsync_bfly_p) ;  /* 0x000004e000007944 */ /* 0x000fea0003c00000 */
[----:B0-----:R-:W-:Y:S01]  /*1360*/  HFMA2.MMA R16, -RZ, RZ, 0, 4.76837158203125e-07 ;  /* 0x00000008ff107435 */ /* 0x001fe200000001ff */
[----:B-1----:R-:W-:Y:S01]  /*1370*/  FADD.FTZ R19, R19, R14 ;  /* 0x0000000e13137221 */ /* 0x002fe20000010000 */
[----:B------:R-:W-:-:S02]  /*1380*/  MOV R17, 0x1f ;  /* 0x0000001f00117802 */ /* 0x000fc40000000f00 */
[----:B------:R-:W-:Y:S02]  /*1390*/  MOV R14, 0xffffffff ;  /* 0xffffffff000e7802 */ /* 0x000fe40000000f00 */
[----:B------:R-:W-:Y:S02]  /*13a0*/  MOV R8, 0x13c0 ;  /* 0x000013c000087802 */ /* 0x000fe40000000f00 */
[----:B------:R-:W-:Y:S05]  /*13b0*/  CALL.REL.NOINC `($__internal_91_$__cuda_sm70_shflsync_bfly_p) ;  /* 0x0000048000007944 */ /* 0x000fea0003c00000 */
[----:B-1----:R-:W-:Y:S01]  /*13c0*/  FADD.FTZ R13, R19, R14 ;  /* 0x0000000e130d7221 */ /* 0x002fe20000010000 */
[----:B0-----:R-:W-:Y:S01]  /*13d0*/  HFMA2.MMA R16, -RZ, RZ, 0, 9.5367431640625e-07 ;  /* 0x00000010ff107435 */ /* 0x001fe200000001ff */
[----:B------:R-:W-:Y:S01]  /*13e0*/  IMAD.MOV.U32 R17, RZ, RZ, 0x1f ;  /* 0x0000001fff117424 */ /* 0x000fe200078e00ff */
[----:B------:R-:W-:Y:S02]  /*13f0*/  MOV R14, 0xffffffff ;  /* 0xffffffff000e7802 */ /* 0x000fe40000000f00 */
[----:B------:R-:W-:Y:S02]  /*1400*/  MOV R19, R13 ;  /* 0x0000000d00137202 */ /* 0x000fe40000000f00 */
[----:B------:R-:W-:Y:S02]  /*1410*/  MOV R8, 0x1430 ;  /* 0x0000143000087802 */ /* 0x000fe40000000f00 */
[----:B------:R-:W-:Y:S05]  /*1420*/  CALL.REL.NOINC `($__internal_91_$__cuda_sm70_shflsync_bfly_p) ;  /* 0x0000041000007944 */ /* 0x000fea0003c00000 */
[----:B0-----:R-:W-:Y:S01]  /*1430*/  HFMA2.MMA R17, -RZ, RZ, 0, 1.847743988037109375e-06 ;  /* 0x0000001fff117435 */ /* 0x001fe200000001ff */
[----:B-1----:R-:W-:Y:S01]  /*1440*/  MOV R18, R14 ;  /* 0x0000000e00127202 */ /* 0x002fe20000000f00 */
[----:B------:R-:W-:Y:S01]  /*1450*/  IMAD.MOV.U32 R16, RZ, RZ, 0x1 ;  /* 0x00000001ff107424 */ /* 0x000fe200078e00ff */
[----:B------:R-:W-:-:S02]  /*1460*/  MOV R19, R11 ;  /* 0x0000000b00137202 */ /* 0x000fc40000000f00 */
[----:B------:R-:W-:Y:S02]  /*1470*/  MOV R14, 0xffffffff ;  /* 0xffffffff000e7802 */ /* 0x000fe40000000f00 */
[----:B------:R-:W-:Y:S02]  /*1480*/  MOV R8, 0x14a0 ;  /* 0x000014a000087802 */ /* 0x000fe40000000f00 */
[----:B------:R-:W-:Y:S05]  /*1490*/  CALL.REL.NOINC `($__internal_91_$__cuda_sm70_shflsync_bfly_p) ;  /* 0x000003a000007944 */ /* 0x000fea0003c00000 */
[----:B0-----:R-:W-:Y:S01]  /*14a0*/  HFMA2.MMA R16, -RZ, RZ, 0, 1.1920928955078125e-07 ;  /* 0x00000002ff107435 */ /* 0x001fe200000001ff */
[----:B-1----:R-:W-:Y:S01]  /*14b0*/  FADD.FTZ R19, R11, R14 ;  /* 0x0000000e0b137221 */ /* 0x002fe20000010000 */
[----:B------:R-:W-:Y:S01]  /*14c0*/  MOV R17, 0x1f ;  /* 0x0000001f00117802 */ /* 0x000fe20000000f00 */
[----:B------:R-:W-:Y:S01]  /*14d0*/  IMAD.MOV.U32 R14, RZ, RZ, -0x1 ;  /* 0xffffffffff0e7424 */ /* 0x000fe200078e00ff */
[----:B------:R-:W-:Y:S02]  /*14e0*/  MOV R8, 0x1500 ;  /* 0x0000150000087802 */ /* 0x000fe40000000f00 */
[----:B------:R-:W-:Y:S05]  /*14f0*/  CALL.REL.NOINC `($__internal_91_$__cuda_sm70_shflsync_bfly_p) ;  /* 0x0000034000007944 */ /* 0x000fea0003c00000 */
[----:B0-----:R-:W-:Y:S01]  /*1500*/  HFMA2.MMA R16, -RZ, RZ, 0, 2.384185791015625e-07 ;  /* 0x00000004ff107435 */ /* 0x001fe200000001ff */
[----:B-1----:R-:W-:Y:S01]  /*1510*/  FADD.FTZ R19, R19, R14 ;  /* 0x0000000e13137221 */ /* 0x002fe20000010000 */
[----:B------:R-:W-:Y:S02]  /*1520*/  MOV R17, 0x1f ;  /* 0x0000001f00117802 */ /* 0x000fe40000000f00 */
[----:B------:R-:W-:-:S02]  /*1530*/  MOV R14, 0xffffffff ;  /* 0xffffffff000e7802 */ /* 0x000fc40000000f00 */
        /* <DEDUP_REMOVED lines=10> */
[----:B------:R-:W-:Y:S02]  /*15e0*/  MOV R17, 0x1f ;  /* 0x0000001f00117802 */ /* 0x000fe40000000f00 */
[----:B------:R-:W-:Y:S01]  /*15f0*/  MOV R14, 0xffffffff ;  /* 0xffffffff000e7802 */ /* 0x000fe20000000f00 */
[----:B------:R-:W-:Y:S01]  /*1600*/  IMAD.MOV.U32 R19, RZ, RZ, R11 ;  /* 0x000000ffff137224 */ /* 0x000fe200078e000b */
[----:B------:R-:W-:-:S02]  /*1610*/  MOV R8, 0x1630 ;  /* 0x0000163000087802 */ /* 0x000fc40000000f00 */
[----:B------:R-:W-:Y:S05]  /*1620*/  CALL.REL.NOINC `($__internal_91_$__cuda_sm70_shflsync_bfly_p) ;  /* 0x0000021000007944 */ /* 0x000fea0003c00000 */
[----:B0-----:R-:W-:Y:S01]  /*1630*/  HFMA2.MMA R16, -RZ, RZ, 0, 5.9604644775390625e-08 ;  /* 0x00000001ff107435 */ /* 0x001fe200000001ff */
[----:B-1----:R-:W-:Y:S01]  /*1640*/  MOV R20, R14 ;  /* 0x0000000e00147202 */ /* 0x002fe20000000f00 */
[----:B------:R-:W-:Y:S01]  /*1650*/  IMAD.MOV.U32 R14, RZ, RZ, -0x1 ;  /* 0xffffffffff0e7424 */ /* 0x000fe200078e00ff */
[----:B------:R-:W-:-:S02]  /*1660*/  MOV R19, R10 ;  /* 0x0000000a00137202 */ /* 0x000fc40000000f00 */
[----:B------:R-:W-:Y:S02]  /*1670*/  MOV R17, 0x1f ;  /* 0x0000001f00117802 */ /* 0x000fe40000000f00 */
[----:B------:R-:W-:Y:S02]  /*1680*/  MOV R8, 0x16a0 ;  /* 0x000016a000087802 */ /* 0x000fe40000000f00 */
[----:B------:R-:W-:Y:S05]  /*1690*/  CALL.REL.NOINC `($__internal_91_$__cuda_sm70_shflsync_bfly_p) ;  /* 0x000001a000007944 */ /* 0x000fea0003c00000 */
[----:B0-----:R-:W-:Y:S01]  /*16a0*/  HFMA2.MMA R16, -RZ, RZ, 0, 1.1920928955078125e-07 ;  /* 0x00000002ff107435 */ /* 0x001fe200000001ff */
[----:B-1----:R-:W-:Y:S01]  /*16b0*/  FADD.FTZ R19, R10, R14 ;  /* 0x0000000e0a137221 */ /* 0x002fe20000010000 */
[----:B------:R-:W-:Y:S02]  /*16c0*/  MOV R17, 0x1f ;  /* 0x0000001f00117802 */ /* 0x000fe40000000f00 */
[----:B------:R-:W-:Y:S02]  /*16d0*/  MOV R14, 0xffffffff ;  /* 0xffffffff000e7802 */ /* 0x000fe40000000f00 */
[----:B------:R-:W-:Y:S02]  /*16e0*/  MOV R8, 0x1700 ;  /* 0x0000170000087802 */ /* 0x000fe40000000f00 */
[----:B------:R-:W-:Y:S05]  /*16f0*/  CALL.REL.NOINC `($__internal_91_$__cuda_sm70_shflsync_bfly_p) ;  /* 0x0000014000007944 */ /* 0x000fea0003c00000 */
[----:B0-----:R-:W-:Y:S01]  /*1700*/  HFMA2.MMA R16, -RZ, RZ, 0, 2.384185791015625e-07 ;  /* 0x00000004ff107435 */ /* 0x001fe200000001ff */
[----:B-1----:R-:W-:Y:S01]  /*1710*/  FADD.FTZ R19, R19, R14 ;  /* 0x0000000e13137221 */ /* 0x002fe20000010000 */
[----:B------:R-:W-:Y:S01]  /*1720*/  MOV R14, 0xffffffff ;  /* 0xffffffff000e7802 */ /* 0x000fe20000000f00 */
[----:B------:R-:W-:Y:S01]  /*1730*/  IMAD.MOV.U32 R17, RZ, RZ, 0x1f ;  /* 0x0000001fff117424 */ /* 0x000fe200078e00ff */
        /* <DEDUP_REMOVED lines=8> */
[----:B0-----:R-:W-:Y:S01]  /*17c0*/  HFMA2.MMA R17, -RZ, RZ, 0, 1.847743988037109375e-06 ;  /* 0x0000001fff117435 */ /* 0x001fe200000001ff */
[----:B-1----:R-:W-:Y:S01]  /*17d0*/  FADD.FTZ R19, R19, R14 ;  /* 0x0000000e13137221 */ /* 0x002fe20000010000 */
[----:B------:R-:W-:Y:S01]  /*17e0*/  MOV R14, 0xffffffff ;  /* 0xffffffff000e7802 */ /* 0x000fe20000000f00 */
[----:B------:R-:W-:Y:S01]  /*17f0*/  IMAD.MOV.U32 R16, RZ, RZ, 0x10 ;  /* 0x00000010ff107424 */ /* 0x000fe200078e00ff */
[----:B------:R-:W-:Y:S02]  /*1800*/  MOV R8, 0x1820 ;  /* 0x0000182000087802 */ /* 0x000fe40000000f00 */
[----:B------:R-:W-:Y:S05]  /*1810*/  CALL.REL.NOINC `($__internal_91_$__cuda_sm70_shflsync_bfly_p) ;  /* 0x0000002000007944 */ /* 0x000fea0003c00000 */
[----:B-1----:R-:W-:Y:S01]  /*1820*/  MOV R8, R14 ;  /* 0x0000000e00087202 */ /* 0x002fe20000000f00 */
[----:B0-----:R-:W-:Y:S05]  /*1830*/  BRA `(.L_x_2686) ;  /* 0xfffff58000007947 */ /* 0x001fea000383ffff */
        .weak           $__internal_91_$__cuda_sm70_shflsync_bfly_p
        .type           $__internal_91_$__cuda_sm70_shflsync_bfly_p,@function
        .size           $__internal_91_$__cuda_sm70_shflsync_bfly_p,(.L_x_3453 - $__internal_91_$__cuda_sm70_shflsync_bfly_p)
$__internal_91_$__cuda_sm70_shflsync_bfly_p:
[----:B------:R-:W-:Y:S01]  /*1840*/  HFMA2.MMA R9, -RZ, RZ, 0, 0 ;  /* 0x00000000ff097435 */ /* 0x000fe200000001ff */
[----:B------:R-:W-:Y:S04]  /*1850*/  WARPSYNC R14 ;  /* 0x0000000e00007348 */ /* 0x000fe80003800000 */
[----:B------:R0:W1:Y:S01]  /*1860*/  SHFL.BFLY PT, R14, R19, R16, R17 ;  /* 0x0c000010130e7389 */ /* 0x00006200000e0011 */
[----:B------:R-:W-:Y:S05]  /*1870*/  RET.REL.NODEC R8 `(_ZN10layer_norm40ln_parallel_residual_bwd_finalize_kernelINS_22Kernel_traits_finalizeILj7168Ef6__halffS2_fjLb0ELj1024ELj4ENS_18Kernel_traits_baseILj7168EfS2_fS2_fjLj1024EEEEELb0EEEvNS_9BwdParamsE) ;  /* 0xffffe78008007950 */ /* 0x000fea0003c3ffff */
.L_x_2687:
        /* <DEDUP_REMOVED lines=16> */
.L_x_3453:


//--------------------- .text._ZN10layer_norm31ln_parallel_residual_bwd_kernelINS_13Kernel_traitsIf6__halffS2_fjLj7168ELj1ELj1ELj8ELj8ENS_18Kernel_traits_baseILj7168EfS2_fS2_fjLj256EEEEELb1ELb1ELb0EEEvNS_9BwdParamsE --------------------------
	.section	.text._ZN10layer_norm31ln_parallel_residual_bwd_kernelINS_13Kernel_traitsIf6__halffS2_fjLj7168ELj1ELj1ELj8ELj8ENS_18Kernel_traits_baseILj7168EfS2_fS2_fjLj256EEEEELb1ELb1ELb0EEEvNS_9BwdParamsE,"ax",@progbits
	.sectioninfo	@"SHI_REGISTERS=222"
	.align	128
        .global         _ZN10layer_norm31ln_parallel_residual_bwd_kernelINS_13Kernel_traitsIf6__halffS2_fjLj7168ELj1ELj1ELj8ELj8ENS_18Kernel_traits_baseILj7168EfS2_fS2_fjLj256EEEEELb1ELb1ELb0EEEvNS_9BwdParamsE
        .type           _ZN10layer_norm31ln_parallel_residual_bwd_kernelINS_13Kernel_traitsIf6__halffS2_fjLj7168ELj1ELj1ELj8ELj8ENS_18Kernel_traits_baseILj7168EfS2_fS2_fjLj256EEEEELb1ELb1ELb0EEEvNS_9BwdParamsE,@function
        .size           _ZN10layer_norm31ln_parallel_residual_bwd_kernelINS_13Kernel_traitsIf6__halffS2_fjLj7168ELj1ELj1ELj8ELj8ENS_18Kernel_traits_baseILj7168EfS2_fS2_fjLj256EEEEELb1ELb1ELb0EEEvNS_9BwdParamsE,(.L_x_3454 - _ZN10layer_norm31ln_parallel_residual_bwd_kernelINS_13Kernel_traitsIf6__halffS2_fjLj7168ELj1ELj1ELj8ELj8ENS_18Kernel_traits_baseILj7168EfS2_fS2_fjLj256EEEEELb1ELb1ELb0EEEvNS_9BwdParamsE)
        .other          _ZN10layer_norm31ln_parallel_residual_bwd_kernelINS_13Kernel_traitsIf6__halffS2_fjLj7168ELj1ELj1ELj8ELj8ENS_18Kernel_traits_baseILj7168EfS2_fS2_fjLj256EEEEELb1ELb1ELb0EEEvNS_9BwdParamsE,@"STO_CUDA_ENTRY STV_DEFAULT"
_ZN10layer_norm31ln_parallel_residual_bwd_kernelINS_13Kernel_traitsIf6__halffS2_fjLj7168ELj1ELj1ELj8ELj8ENS_18Kernel_traits_baseILj7168EfS2_fS2_fjLj256EEEEELb1ELb1ELb0EEEvNS_9BwdParamsE:
.text._ZN10layer_norm31ln_parallel_residual_bwd_kernelINS_13Kernel_traitsIf6__halffS2_fjLj7168ELj1ELj1ELj8ELj8ENS_18Kernel_traits_baseILj7168EfS2_fS2_fjLj256EEEEELb1ELb1ELb0EEEvNS_9BwdParamsE:
        /* <DEDUP_REMOVED lines=25> */
[----:B------:R1:W5:Y:S01]  /*0190*/  @P6 LDG.E.128 R116, [R2.64] ;  /* 0x0000000402746981 */ /* 0x000362000c1e1d00 */
[C---:B------:R-:W-:Y:S01]  /*01a0*/  @P5 IMAD.WIDE.U32 R6, R4.reuse, R7, c[0x0][0x1b0] ;  /* 0x00006c0004065625 */ /* 0x040fe200078e0007 */
[----:B------:R-:W-:Y:S02]  /*01b0*/  @P5 IADD3 R4, R4, 0x100, RZ ;  /* 0x0000010004045810 */ /* 0x000fe40007ffe0ff */
        /* <DEDUP_REMOVED lines=52> */
[----:B------:R-:W-:-:S08]  /*0500*/  IMAD.MOV.U32 R89, RZ, RZ, RZ ;  /* 0x000000ffff597224 */ /* 0x000fd000078e00ff */
.L_x_2725:
        /* <DEDUP_REMOVED lines=16> */
[----:B------:R-:W-:Y:S02]  /*0610*/  IMAD.MOV.U32 R157, RZ, RZ, RZ ;  /* 0x000000ffff9d7224 */ /* 0x000fe400078e00ff */
[----:B------:R-:W-:Y:S01]  /*0620*/  IMAD.MOV.U32 R158, RZ, RZ, RZ ;  /* 0x000000ffff9e7224 */ /* 0x000fe200078e00ff */
[----:B------:R-:W-:Y:S01]  /*0630*/  MOV R160, R16 ;  /* 0x0000001000a07202 */ /* 0x000fe20000000f00 */
        /* <DEDUP_REMOVED lines=29> */
[----:B------:R-:W-:Y:S01]  /*0810*/  HADD2.F32 R151, -RZ, R151.H0_H0 ;  /* 0x20000097ff977230 */ /* 0x000fe20000004100 */
[--C-:B---3--:R-:W-:Y:S02]  /*0820*/  FADD.FTZ R152, R28, -R154.reuse ;  /* 0x8000009a1c987221 */ /* 0x108fe40000010000 */
[--C-:B------:R-:W-:Y:S02]  /*0830*/  FADD.FTZ R158, R29, -R154.reuse ;  /* 0x8000009a1d9e7221 */ /* 0x100fe40000010000 */
[--C-:B------:R-:W-:Y:S02]  /*0840*/  FADD.FTZ R30, R30, -R154.reuse ;  /* 0x8000009a1e1e7221 */ /* 0x100fe40000010000 */
[----:B------:R-:W-:Y:S01]  /*0850*/  FADD.FTZ R154, R31, -R154 ;  /* 0x8000009a1f9a7221 */ /* 0x000fe20000010000 */
[----:B------:R-:W-:Y:S01]  /*0860*/  HADD2.F32 R31, -RZ, R150.H0_H0 ;  /* 0x20000096ff1f7230 */ /* 0x000fe20000004100 */
[C---:B------:R-:W-:Y:S01]  /*0870*/  FMUL.FTZ R27, R17.reuse, R158 ;  /* 0x0000009e111b7220 */ /* 0x040fe20000410000 */
[----:B------:R-:W-:Y:S01]  /*0880*/  HADD2.F32 R28, -RZ, R155.H0_H0 ;  /* 0x2000009bff1c7230 */ /* 0x000fe20000004100 */
[----:B------:R-:W-:-:S02]  /*0890*/  FMUL.FTZ R26, R17, R152 ;  /* 0x00000098111a7220 */ /* 0x000fc40000410000 */
[----:B------:R-:W-:Y:S02]  /*08a0*/  FMUL.FTZ R29, R116, R31 ;  /* 0x0000001f741d7220 */ /* 0x000fe40000410000 */
[----:B------:R-:W-:Y:S02]  /*08b0*/  FADD.FTZ R61, R61, R28 ;  /* 0x0000001c3d3d7221 */ /* 0x000fe40000010000 */
[-C--:B------:R-:W-:Y:S02]  /*08c0*/  FFMA.FTZ R89, R27, R28.reuse, R89 ;  /* 0x0000001c1b597223 */ /* 0x080fe40000010059 */
[----:B------:R-:W-:Y:S02]  /*08d0*/  FMUL.FTZ R28, R117, R28 ;  /* 0x0000001c751c7220 */ /* 0x000fe40000410000 */
[----:B0-----:R-:W-:Y:S02]  /*08e0*/  FADD.FTZ R149, RZ, R29 ;  /* 0x0000001dff957221 */ /* 0x001fe40000010000 */
[----:B------:R-:W-:Y:S01]  /*08f0*/  FFMA.FTZ R148, R26, R29, RZ ;  /* 0x0000001d1a947223 */ /* 0x000fe200000100ff */
        /* <DEDUP_REMOVED lines=10> */
[C---:B------:R-:W-:Y:S02]  /*09a0*/  FFMA.FTZ R148, R31.reuse, R30, R148 ;  /* 0x0000001e1f947223 */ /* 0x040fe40000010094 */
[----:B------:R-:W-:Y:S02]  /*09b0*/  FADD.FTZ R62, R62, R151 ;  /* 0x000000973e3e7221 */ /* 0x000fe40000010000 */
[----:B------:R-:W-:Y:S02]  /*09c0*/  FFMA.FTZ R90, R31, R151, R90 ;  /* 0x000000971f5a7223 */ /* 0x000fe4000001005a */
[----:B------:R-:W-:-:S02]  /*09d0*/  FADD.FTZ R63, R63, R150 ;  /* 0x000000963f3f7221 */ /* 0x000fc40000010000 */
[----:B------:R-:W-:Y:S02]  /*09e0*/  FFMA.FTZ R91, R165, R150, R91 ;  /* 0x00000096a55b7223 */ /* 0x000fe4000001005b */
[----:B------:R-:W-:Y:S02]  /*09f0*/  FADD.FTZ R157, R149, R164 ;  /* 0x000000a4959d7221 */ /* 0x000fe40000010000 */
[----:B------:R-:W-:Y:S02]  /*0a00*/  FFMA.FTZ R158, R165, R164, R148 ;  /* 0x000000a4a59e7223 */ /* 0x000fe40000010094 */
.L_x_2690:
[----:B-1----:R-:W-:Y:S05]  /*0a10*/  BSYNC B0 ;  /* 0x0000000000007941 */ /* 0x002fea0003800000 */
.L_x_2689:
[----:B------:R-:W-:Y:S01]  /*0a20*/  ISETP.GE.U32.AND P4, PT, R15, 0x200, PT ;  /* 0x000002000f00780c */ /* 0x000fe20003f86070 */
[----:B------:R-:W-:-:S12]  /*0a30*/  BSSY B0, `(.L_x_2691) ;  /* 0x000003e000007945 */ /* 0x000fd80003800000 */
[----:B------:R-:W-:Y:S05]  /*0a40*/  @!P4 BRA `(.L_x_2692) ;  /* 0x000003c00000c947 */ /* 0x000fea0003800000 */
[----:B------:R-:W-:Y:S02]  /*0a50*/  ISETP.NE.U32.AND P5, PT, RZ, c[0x0][0x250], PT ;  /* 0x00009400ff007a0c */ /* 0x000fe40003fa5070 */
        /* <DEDUP_REMOVED lines=24> */
[--C-:B---3--:R-:W-:Y:S01]  /*0be0*/  SHF.R.U64 R167, R152, 0x10, R153.reuse ;  /* 0x0000001098a77819 */ /* 0x108fe20000001299 */
[----:B-1----:R-:W-:-:S03]  /*0bf0*/  IMAD.MOV.U32 R162, RZ, RZ, R153 ;  /* 0x000000ffffa27224 */ /* 0x002fc600078e0099 */
[----:B------:R-:W-:Y:S01]  /*0c00*/  HADD2.F32 R161, -RZ, R161.H0_H0 ;  /* 0x200000a1ffa17230 */ /* 0x000fe20000004100 */
[----:B------:R-:W-:Y:S01]  /*0c10*/  SHF.R.U32.HI R163, RZ, 0x10, R153 ;  /* 0x00000010ffa37819 */ /* 0x000fe20000011699 */
[C---:B----4-:R-:W-:Y:S02]  /*0c20*/  FADD.FTZ R166, -R200.reuse, R148 ;  /* 0x00000094c8a67221 */ /* 0x050fe40000010100 */
        /* <DEDUP_REMOVED lines=30> */
.L_x_2692:
[----:B0-----:R-:W-:Y:S05]  /*0e10*/  BSYNC B0 ;  /* 0x0000000000007941 */ /* 0x001fea0003800000 */
.L_x_2691:
        /* <DEDUP_REMOVED lines=8> */
[----:B------:R-:W-:Y:S02]  /*0ea0*/  ISETP.NE.U32.AND P4, PT, RZ, c[0x0][0x218], PT ;  /* 0x00008600ff007a0c */ /* 0x000fe40003f85070 */
[----:B------:R-:W-:Y:S01]  /*0eb0*/  MOV R153, 0x8 ;  /* 0x0000000800997802 */ /* 0x000fe20000000f00 */
[----:B------:R0:W5:Y:S01]  /*0ec0*/  @P5 LDG.E R10, [R162.64] ;  /* 0x00000004a20a5981 */ /* 0x000162000c1e1900 */
[----:B------:R-:W-:-:S03]  /*0ed0*/  ISETP.NE.AND.EX P4, PT, RZ, c[0x0][0x21c], PT, P4 ;  /* 0x00008700ff007a0c */ /* 0x000fc60003f85340 */
[----:B------:R-:W-:-:S06]  /*0ee0*/  IMAD.WIDE.U32 R152, R160, R153, c[0x0][0x208] ;  /* 0x00008200a0987625 */ /* 0x000fcc00078e0099 */
[----:B------:R-:W2:Y:S04]  /*0ef0*/  LDG.E.64 R152, [R152.64] ;  /* 0x0000000498987981 */ /* 0x000ea8000c1e1b00 */
        /* <DEDUP_REMOVED lines=48> */
.L_x_2694:
[----:B----4-:R-:W-:Y:S05]  /*1200*/  BSYNC B0 ;  /* 0x0000000000007941 */ /* 0x010fea0003800000 */
.L_x_2693:
        /* <DEDUP_REMOVED lines=62> */
.L_x_2696:
[----:B----4-:R-:W-:Y:S05]  /*15f0*/  BSYNC B0 ;  /* 0x0000000000007941 */ /* 0x010fea0003800000 */
.L_x_2695:
        /* <DEDUP_REMOVED lines=27> */
[--C-:B-1----:R-:W-:Y:S02]  /*17b0*/  SHF.R.U64 R191, R152, 0x10, R153.reuse ;  /* 0x0000001098bf7819 */ /* 0x102fe40000001299 */
[----:B0-----:R-:W-:Y:S02]  /*17c0*/  MOV R162, R153 ;  /* 0x0000009900a27202 */ /* 0x001fe40000000f00 */
[----:B------:R-:W-:Y:S01]  /*17d0*/  HADD2.F32 R161, -RZ, R161.H0_H0 ;  /* 0x200000a1ffa17230 */ /* 0x000fe20000004100 */
[----:B------:R-:W-:Y:S01]  /*17e0*/  SHF.R.U32.HI R163, RZ, 0x10, R153 ;  /* 0x00000010ffa37819 */ /* 0x000fe20000011699 */
[C---:B---3--:R-:W-:Y:S02]  /*17f0*/  FADD.FTZ R190, -R200.reuse, R148 ;  /* 0x00000094c8be7221 */ /* 0x048fe40000010100 */
[----:B------:R-:W-:Y:S01]  /*1800*/  FADD.FTZ R192, -R200, R149 ;  /* 0x00000095c8c07221 */ /* 0x000fe20000010100 */
[----:B------:R-:W-:Y:S01]  /*1810*/  HADD2.F32 R148, -RZ, R191.H0_H0 ;  /* 0x200000bfff947230 */ /* 0x000fe20000004100 */
[----:B------:R-:W-:-:S02]  /*1820*/  FMUL.FTZ R191, R17, R190 ;  /* 0x000000be11bf7220 */ /* 0x000fc40000410000 */
[----:B------:R-:W-:Y:S02]  /*1830*/  FADD.FTZ R150, -R200, R150 ;  /* 0x00000096c8967221 */ /* 0x000fe40000010100 */
[----:B------:R-:W-:Y:S02]  /*1840*/  FMUL.FTZ R190, R17, R192 ;  /* 0x000000c011be7220 */ /* 0x000fe40000410000 */
[----:B------:R-:W-:Y:S01]  /*1850*/  FMUL.FTZ R192, R100, R161 ;  /* 0x000000a164c07220 */ /* 0x000fe20000410000 */
[----:B------:R-:W-:Y:S01]  /*1860*/  HADD2.F32 R149, -RZ, R162.H0_H0 ;  /* 0x200000a2ff957230 */ /* 0x000fe20000004100 */
        /* <DEDUP_REMOVED lines=10> */
[----:B------:R-:W-:Y:S02]  /*1910*/  FADD.FTZ R200, -R200, R151 ;  /* 0x00000097c8c87221 */ /* 0x000fe40000010100 */
        /* <DEDUP_REMOVED lines=12> */
.L_x_2698:
[----:B----4-:R-:W-:Y:S05]  /*19e0*/  BSYNC B0 ;  /* 0x0000000000007941 */ /* 0x010fea0003800000 */
.L_x_2697:
        /* <DEDUP_REMOVED lines=35> */
[C---:B------:R-:W-:Y:S02]  /*1c20*/  FMUL.FTZ R199, R17.reuse, R198 ;  /* 0x000000c611c77220 */ /* 0x040fe40000410000 */
[----:B------:R-:W-:Y:S02]  /*1c30*/  FADD.FTZ R150, -R218, R150 ;  /* 0x00000096da967221 */ /* 0x000fe40000010100 */
        /* <DEDUP_REMOVED lines=25> */
.L_x_2700:
[----:B----4-:R-:W-:Y:S05]  /*1dd0*/  BSYNC B0 ;  /* 0x0000000000007941 */ /* 0x010fea0003800000 */
.L_x_2699:
        /* <DEDUP_REMOVED lines=62> */
.L_x_2702:
[----:B----4-:R-:W-:Y:S05]  /*21c0*/  BSYNC B0 ;  /* 0x0000000000007941 */ /* 0x010fea0003800000 */
.L_x_2701:
[----:B------:R-:W-:Y:S01]  /*21d0*/  LOP3.LUT P4, RZ, R21, 0x1f, RZ, 0xc0, !PT ;  /* 0x0000001f15ff7812 */ /* 0x000fe2000788c0ff */
[----:B------:R-:W-:Y:S10]  /*21e0*/  BRA.DIV ~URZ, `(.L_x_2703) ;  /* 0x00002b127f007947 */ /* 0x000ff4000b800000 */
[----:B------:R0:W1:Y:S02]  /*21f0*/  SHFL.DOWN PT, R150, R157, 0x10, 0x1f ;  /* 0x0a001f009d967f89 */ /* 0x00006400000e0000 */
.L_x_2726:
        /* <DEDUP_REMOVED lines=18> */
.L_x_2727:
        /* <DEDUP_REMOVED lines=111> */
.L_x_2707:
[----:B------:R-:W-:Y:S02]  /*2a10*/  IADD3 R16, R16, 0x100, RZ ;  /* 0x0000010010107810 */ /* 0x000fe40007ffe0ff */
.L_x_2706:
[----:B------:R-:W-:Y:S05]  /*2a20*/  BSYNC B0 ;  /* 0x0000000000007941 */ /* 0x000fea0003800000 */
.L_x_2705:
        /* <DEDUP_REMOVED lines=82> */
.L_x_2710:
[----:B------:R-:W-:Y:S02]  /*2f50*/  IADD3 R16, R16, 0x100, RZ ;  /* 0x0000010010107810 */ /* 0x000fe40007ffe0ff */
.L_x_2709:
[----:B------:R-:W-:Y:S05]  /*2f60*/  BSYNC B0 ;  /* 0x0000000000007941 */ /* 0x000fea0003800000 */
.L_x_2708:
        /* <DEDUP_REMOVED lines=81> */
.L_x_2713:
[----:B------:R-:W-:Y:S02]  /*3480*/  IADD3 R16, R16, 0x100, RZ ;  /* 0x0000010010107810 */ /* 0x000fe40007ffe0ff */
.L_x_2712:
[----:B------:R-:W-:Y:S05]  /*3490*/  BSYNC B0 ;  /* 0x0000000000007941 */ /* 0x000fea0003800000 */
.L_x_2711:
        /* <DEDUP_REMOVED lines=81> */
.L_x_2716:
[----:B------:R-:W-:Y:S02]  /*39b0*/  IADD3 R16, R16, 0x100, RZ ;  /* 0x0000010010107810 */ /* 0x000fe40007ffe0ff */
.L_x_2715:
[----:B------:R-:W-:Y:S05]  /*39c0*/  BSYNC B0 ;  /* 0x0000000000007941 */ /* 0x000fea0003800000 */
.L_x_2714:
        /* <DEDUP_REMOVED lines=81> */
.L_x_2719:
[----:B------:R-:W-:Y:S02]  /*3ee0*/  IADD3 R16, R16, 0x100, RZ ;  /* 0x0000010010107810 */ /* 0x000fe40007ffe0ff */
.L_x_2718:
[----:B------:R-:W-:Y:S05]  /*3ef0*/  BSYNC B0 ;  /* 0x0000000000007941 */ /* 0x000fea0003800000 */
.L_x_2717:
        /* <DEDUP_REMOVED lines=81> */
.L_x_2722:
[----:B------:R-:W-:Y:S02]  /*4410*/  IADD3 R16, R16, 0x100, RZ ;  /* 0x0000010010107810 */ /* 0x000fe40007ffe0ff */
.L_x_2721:
[----:B------:R-:W-:Y:S05]  /*4420*/  BSYNC B0 ;  /* 0x0000000000007941 */ /* 0x000fea0003800000 */
.L_x_2720:
        /* <DEDUP_REMOVED lines=82> */
.L_x_2724:
[----:B------:R-:W-:Y:S05]  /*4950*/  BSYNC B0 ;  /* 0x0000000000007941 */ /* 0x000fea0003800000 */
.L_x_2723:
[----:B------:R-:W-:Y:S02]  /*4960*/  LOP3.LUT P4, RZ, R18, 0xff, RZ, 0xc0, !PT ;  /* 0x000000ff12ff7812 */ /* 0x000fe4000788c0ff */
[----:B------:R-:W-:Y:S02]  /*4970*/  IADD3 R19, R19, c[0x0][0x160], RZ ;  /* 0x0000580013137a10 */ /* 0x000fe40007ffe0ff */
[----:B------:R-:W-:Y:S02]  /*4980*/  SEL R18, RZ, 0x1, P4 ;  /* 0x00000001ff127807 */ /* 0x000fe40002000000 */
[----:B------:R-:W-:-:S13]  /*4990*/  ISETP.GE.AND P4, PT, R19, c[0x0][0x164], PT ;  /* 0x0000590013007a0c */ /* 0x000fda0003f86270 */
[----:B0-----:R-:W-:Y:S01]  /*49a0*/  @P4 CALL.REL.NOINC `(.L_x_2688) ;  /* 0x0000001000004944 */ /* 0x001fe20003c00000 */
[----:B------:R-:W-:Y:S05]  /*49b0*/  BRA `(.L_x_2725) ;  /* 0xffffbb5000007947 */ /* 0x000fea000383ffff */
.L_x_2688:
[----:B-1----:R-:W0:Y:S01]  /*49c0*/  S2UR UR6, SR_CTAID.X ;  /* 0x00000000000679c3 */ /* 0x002e220000002500 */
[----:B------:R-:W0:Y:S01]  /*49d0*/  S2R R2, SR_TID.X ;  /* 0x0000000000027919 */ /* 0x000e220000002100 */
[C---:B------:R-:W-:Y:S01]  /*49e0*/  LOP3.LUT P5, RZ, R15.reuse, 0xffffff00, RZ, 0xc0, !PT ;  /* 0xffffff000fff7812 */ /* 0x040fe200078ac0ff */
[----:B------:R-:W-:Y:S01]  /*49f0*/  @P0 IMAD.MOV.U32 R13, RZ, RZ, 0x10 ;  /* 0x00000010ff0d0424 */ /* 0x000fe200078e00ff */
        /* <DEDUP_REMOVED lines=48> */
.L_x_2703:
[----:B------:R-:W-:Y:S01]  /*4d00*/  HFMA2.MMA R201, -RZ, RZ, 0, 1.847743988037109375e-06 ;  /* 0x0000001fffc97435 */ /* 0x000fe200000001ff */
[----:B------:R-:W-:Y:S01]  /*4d10*/  IMAD.MOV.U32 R151, RZ, RZ, R157 ;  /* 0x000000ffff977224 */ /* 0x000fe200078e009d */
[----:B------:R-:W-:Y:S01]  /*4d20*/  MOV R148, 0x4d60 ;  /* 0x00004d6000947802 */ /* 0x000fe20000000f00 */
[----:B------:R-:W-:Y:S02]  /*4d30*/  IMAD.MOV.U32 R160, RZ, RZ, 0x10 ;  /* 0x00000010ffa07424 */ /* 0x000fe400078e00ff */
[----:B------:R-:W-:-:S02]  /*4d40*/  IMAD.MOV.U32 R162, RZ, RZ, -0x1 ;  /* 0xffffffffffa27424 */ /* 0x000fc400078e00ff */
[----:B-----5:R-:W-:Y:S05]  /*4d50*/  CALL.REL.NOINC `($__internal_92_$__cuda_sm70_shflsync_down_p) ;  /* 0x0000045000007944 */ /* 0x020fea0003c00000 */
[----:B-1----:R-:W-:Y:S01]  /*4d60*/  IMAD.MOV.U32 R150, RZ, RZ, R201 ;  /* 0x000000ffff967224 */ /* 0x002fe200078e00c9 */
[----:B0-----:R-:W-:Y:S05]  /*4d70*/  BRA `(.L_x_2726) ;  /* 0xffffd48000007947 */ /* 0x001fea000383ffff */
.L_x_2704:
[----:B------:R-:W-:Y:S01]  /*4d80*/  IMAD.MOV.U32 R151, RZ, RZ, R158 ;  /* 0x000000ffff977224 */ /* 0x000fe200078e009e */
[----:B------:R-:W-:Y:S01]  /*4d90*/  MOV R201, 0x1f ;  /* 0x0000001f00c97802 */ /* 0x000fe20000000f00 */
[----:B------:R-:W-:Y:S01]  /*4da0*/  IMAD.MOV.U32 R160, RZ, RZ, 0x10 ;  /* 0x00000010ffa07424 */ /* 0x000fe200078e00ff */
[----:B------:R-:W-:Y:S01]  /*4db0*/  MOV R148, 0x4de0 ;  /* 0x00004de000947802 */ /* 0x000fe20000000f00 */
[----:B------:R-:W-:-:S02]  /*4dc0*/  IMAD.MOV.U32 R162, RZ, RZ, -0x1 ;  /* 0xffffffffffa27424 */ /* 0x000fc400078e00ff */
[----:B01---5:R-:W-:Y:S05]  /*4dd0*/  CALL.REL.NOINC `($__internal_92_$__cuda_sm70_shflsync_down_p) ;  /* 0x000003d000007944 */ /* 0x023fea0003c00000 */
[----:B------:R-:W-:Y:S01]  /*4de0*/  FADD.FTZ R157, R150, R157 ;  /* 0x0000009d969d7221 */ /* 0x000fe20000010000 */
[----:B------:R-:W-:Y:S01]  /*4df0*/  MOV R148, 0x4e60 ;  /* 0x00004e6000947802 */ /* 0x000fe20000000f00 */
[----:B-1----:R-:W-:-:S02]  /*4e00*/  FADD.FTZ R158, R158, R201 ;  /* 0x000000c99e9e7221 */ /* 0x002fc40000010000 */
[----:B0-----:R-:W-:Y:S01]  /*4e10*/  IMAD.MOV.U32 R160, RZ, RZ, 0x8 ;  /* 0x00000008ffa07424 */ /* 0x001fe200078e00ff */
[----:B------:R-:W-:Y:S01]  /*4e20*/  MOV R151, R157 ;  /* 0x0000009d00977202 */ /* 0x000fe20000000f00 */
[----:B------:R-:W-:Y:S02]  /*4e30*/  IMAD.MOV.U32 R201, RZ, RZ, 0x1f ;  /* 0x0000001fffc97424 */ /* 0x000fe400078e00ff */
[----:B------:R-:W-:Y:S02]  /*4e40*/  IMAD.MOV.U32 R162, RZ, RZ, -0x1 ;  /* 0xffffffffffa27424 */ /* 0x000fe400078e00ff */
[----:B------:R-:W-:Y:S05]  /*4e50*/  CALL.REL.NOINC `($__internal_92_$__cuda_sm70_shflsync_down_p) ;  /* 0x0000035000007944 */ /* 0x000fea0003c00000 */
[----:B-1----:R-:W-:Y:S01]  /*4e60*/  IMAD.MOV.U32 R150, RZ, RZ, R201 ;  /* 0x000000ffff967224 */ /* 0x002fe200078e00c9 */
[----:B0-----:R-:W-:Y:S01]  /*4e70*/  MOV R162, 0xffffffff ;  /* 0xffffffff00a27802 */ /* 0x001fe20000000f00 */
[----:B------:R-:W-:Y:S01]  /*4e80*/  IMAD.MOV.U32 R151, RZ, RZ, R158 ;  /* 0x000000ffff977224 */ /* 0x000fe200078e009e */
[----:B------:R-:W-:Y:S01]  /*4e90*/  MOV R148, 0x4ed0 ;  /* 0x00004ed000947802 */ /* 0x000fe20000000f00 */
[----:B------:R-:W-:Y:S02]  /*4ea0*/  IMAD.MOV.U32 R160, RZ, RZ, 0x8 ;  /* 0x00000008ffa07424 */ /* 0x000fe400078e00ff */
[----:B------:R-:W-:-:S02]  /*4eb0*/  IMAD.MOV.U32 R201, RZ, RZ, 0x1f ;  /* 0x0000001fffc97424 */ /* 0x000fc400078e00ff */
[----:B------:R-:W-:Y:S05]  /*4ec0*/  CALL.REL.NOINC `($__internal_92_$__cuda_sm70_shflsync_down_p) ;  /* 0x000002e000007944 */ /* 0x000fea0003c00000 */
[----:B------:R-:W-:Y:S01]  /*4ed0*/  FADD.FTZ R157, R150, R157 ;  /* 0x0000009d969d7221 */ /* 0x000fe20000010000 */
[----:B------:R-:W-:Y:S01]  /*4ee0*/  MOV R148, 0x4f50 ;  /* 0x00004f5000947802 */ /* 0x000fe20000000f00 */
[----:B-1----:R-:W-:-:S02]  /*4ef0*/  FADD.FTZ R158, R158, R201 ;  /* 0x000000c99e9e7221 */ /* 0x002fc40000010000 */
[----:B0-----:R-:W-:Y:S02]  /*4f00*/  IMAD.MOV.U32 R160, RZ, RZ, 0x4 ;  /* 0x00000004ffa07424 */ /* 0x001fe400078e00ff */
[----:B------:R-:W-:Y:S02]  /*4f10*/  IMAD.MOV.U32 R201, RZ, RZ, 0x1f ;  /* 0x0000001fffc97424 */ /* 0x000fe400078e00ff */
[----:B------:R-:W-:Y:S02]  /*4f20*/  IMAD.MOV.U32 R162, RZ, RZ, -0x1 ;  /* 0xffffffffffa27424 */ /* 0x000fe400078e00ff */
[----:B------:R-:W-:Y:S02]  /*4f30*/  IMAD.MOV.U32 R151, RZ, RZ, R157 ;  /* 0x000000ffff977224 */ /* 0x000fe400078e009d */
[----:B------:R-:W-:Y:S05]  /*4f40*/  CALL.REL.NOINC `($__internal_92_$__cuda_sm70_shflsync_down_p) ;  /* 0x0000026000007944 */ /* 0x000fea0003c00000 */
[----:B-1----:R-:W-:Y:S01]  /*4f50*/  MOV R150, R201 ;  /* 0x000000c900967202 */ /* 0x002fe20000000f00 */
[----:B0-----:R-:W-:Y:S01]  /*4f60*/  IMAD.MOV.U32 R151, RZ, RZ, R158 ;  /* 0x000000ffff977224 */ /* 0x001fe200078e009e */
[----:B------:R-:W-:Y:S01]  /*4f70*/  MOV R148, 0x4fc0 ;  /* 0x00004fc000947802 */ /* 0x000fe20000000f00 */
[----:B------:R-:W-:Y:S02]  /*4f80*/  IMAD.MOV.U32 R160, RZ, RZ, 0x4 ;  /* 0x00000004ffa07424 */ /* 0x000fe400078e00ff */
[----:B------:R-:W-:-:S02]  /*4f90*/  IMAD.MOV.U32 R201, RZ, RZ, 0x1f ;  /* 0x0000001fffc97424 */ /* 0x000fc400078e00ff */
[----:B------:R-:W-:Y:S02]  /*4fa0*/  IMAD.MOV.U32 R162, RZ, RZ, -0x1 ;  /* 0xffffffffffa27424 */ /* 0x000fe400078e00ff */
[----:B------:R-:W-:Y:S05]  /*4fb0*/  CALL.REL.NOINC `($__internal_92_$__cuda_sm70_shflsync_down_p) ;  /* 0x000001f000007944 */ /* 0x000fea0003c00000 */
[----:B------:R-:W-:Y:S01]  /*4fc0*/  FADD.FTZ R157, R150, R157 ;  /* 0x0000009d969d7221 */ /* 0x000fe20000010000 */
[----:B0-----:R-:W-:Y:S01]  /*4fd0*/  HFMA2.MMA R160, -RZ, RZ, 0, 1.1920928955078125e-07 ;  /* 0x00000002ffa07435 */ /* 0x001fe200000001ff */
[----:B-1----:R-:W-:Y:S01]  /*4fe0*/  FADD.FTZ R154, R158, R201 ;  /* 0x000000c99e9a7221 */ /* 0x002fe20000010000 */
[----:B------:R-:W-:Y:S01]  /*4ff0*/  MOV R148, 0x5040 ;  /* 0x0000504000947802 */ /* 0x000fe20000000f00 */
[----:B------:R-:W-:Y:S02]  /*5000*/  IMAD.MOV.U32 R201, RZ, RZ, 0x1f ;  /* 0x0000001fffc97424 */ /* 0x000fe400078e00ff */
[----:B------:R-:W-:Y:S02]  /*5010*/  IMAD.MOV.U32 R162, RZ, RZ, -0x1 ;  /* 0xffffffffffa27424 */ /* 0x000fe400078e00ff */
[----:B------:R-:W-:Y:S02]  /*5020*/  IMAD.MOV.U32 R151, RZ, RZ, R157 ;  /* 0x000000ffff977224 */ /* 0x000fe400078e009d */
[----:B------:R-:W-:Y:S05]  /*5030*/  CALL.REL.NOINC `($__internal_92_$__cuda_sm70_shflsync_down_p) ;  /* 0x0000017000007944 */ /* 0x000fea0003c00000 */
[----:B-1----:R-:W-:Y:S01]  /*5040*/  MOV R150, R201 ;  /* 0x000000c900967202 */ /* 0x002fe20000000f00 */
[----:B0-----:R-:W-:Y:S01]  /*5050*/  IMAD.MOV.U32 R151, RZ, RZ, R154 ;  /* 0x000000ffff977224 */ /* 0x001fe200078e009a */
[----:B------:R-:W-:Y:S01]  /*5060*/  MOV R162, 0xffffffff ;  /* 0xffffffff00a27802 */ /* 0x000fe20000000f00 */
[----:B------:R-:W-:Y:S01]  /*5070*/  IMAD.MOV.U32 R160, RZ, RZ, 0x2 ;  /* 0x00000002ffa07424 */ /* 0x000fe200078e00ff */
[----:B------:R-:W-:Y:S01]  /*5080*/  MOV R148, 0x50b0 ;  /* 0x000050b000947802 */ /* 0x000fe20000000f00 */
[----:B------:R-:W-:-:S02]  /*5090*/  IMAD.MOV.U32 R201, RZ, RZ, 0x1f ;  /* 0x0000001fffc97424 */ /* 0x000fc400078e00ff */
[----:B------:R-:W-:Y:S05]  /*50a0*/  CALL.REL.NOINC `($__internal_92_$__cuda_sm70_shflsync_down_p) ;  /* 0x0000010000007944 */ /* 0x000fea0003c00000 */
        /* <DEDUP_REMOVED lines=9> */
[----:B------:R-:W-:Y:S01]  /*5140*/  HFMA2.MMA R201, -RZ, RZ, 0, 1.847743988037109375e-06 ;  /* 0x0000001fffc97435 */ /* 0x000fe200000001ff */
[----:B0-----:R-:W-:Y:S01]  /*5150*/  IMAD.MOV.U32 R151, RZ, RZ, R154 ;  /* 0x000000ffff977224 */ /* 0x001fe200078e009a */
[----:B------:R-:W-:Y:S01]  /*5160*/  MOV R148, 0x51a0 ;  /* 0x000051a000947802 */ /* 0x000fe20000000f00 */
[----:B------:R-:W-:Y:S02]  /*5170*/  IMAD.MOV.U32 R160, RZ, RZ, 0x1 ;  /* 0x00000001ffa07424 */ /* 0x000fe400078e00ff */
[----:B------:R-:W-:-:S02]  /*5180*/  IMAD.MOV.U32 R162, RZ, RZ, -0x1 ;  /* 0xffffffffffa27424 */ /* 0x000fc400078e00ff */
[----:B------:R-:W-:Y:S05]  /*5190*/  CALL.REL.NOINC `($__internal_92_$__cuda_sm70_shflsync_down_p) ;  /* 0x0000001000007944 */ /* 0x000fea0003c00000 */
[----:B01----:R-:W-:Y:S05]  /*51a0*/  BRA `(.L_x_2727) ;  /* 0xffffd17000007947 */ /* 0x003fea000383ffff */
        .weak           $__internal_92_$__cuda_sm70_shflsync_down_p
        .type           $__internal_92_$__cuda_sm70_shflsync_down_p,@function
        .size           $__internal_92_$__cuda_sm70_shflsync_down_p,(.L_x_3454 - $__internal_92_$__cuda_sm70_shflsync_down_p)
$__internal_92_$__cuda_sm70_shflsync_down_p:
[----:B------:R-:W-:Y:S01]  /*51b0*/  IMAD.MOV.U32 R149, RZ, RZ, 0x0 ;  /* 0x00000000ff957424 */ /* 0x000fe200078e00ff */
[----:B------:R-:W-:Y:S04]  /*51c0*/  WARPSYNC R162 ;  /* 0x000000a200007348 */ /* 0x000fe80003800000 */
[----:B------:R0:W1:Y:S01]  /*51d0*/  SHFL.DOWN PT, R201, R151, R160, R201 ;  /* 0x080000a097c97389 */ /* 0x00006200000e00c9 */
[----:B------:R-:W-:Y:S05]  /*51e0*/  RET.REL.NODEC R148 `(_ZN10layer_norm31ln_parallel_residual_bwd_kernelINS_13Kernel_traitsIf6__halffS2_fjLj7168ELj1ELj1ELj8ELj8ENS_18Kernel_traits_baseILj7168EfS2_fS2_fjLj256EEEEELb1ELb1ELb0EEEvNS_9BwdParamsE) ;  /* 0xffffae1094007950 */ /* 0x000fea0003c3ffff */
.L_x_2728:
        /* <DEDUP_REMOVED lines=9> */
.L_x_3454:


//--------------------- .text._ZN10layer_norm22ln_bwd_finalize_kernelINS_22Kernel_traits_finalizeILj7168Ef6__halffS2_fjLb0ELj1024ELj4ENS_18Kernel_traits_baseILj7168EfS2_fS2_fjLj1024EEEEELb0ELb1EEEvNS_9BwdParamsE --------------------------
	.section	.text._ZN10layer_norm22ln_bwd_finalize_kernelINS_22Kernel_traits_finalizeILj7168Ef6__halffS2_fjLb0ELj1024ELj4ENS_18Kernel_traits_baseILj7168EfS2_fS2_fjLj1024EEEEELb0ELb1EEEvNS_9BwdParamsE,"ax",@progbits
	.sectioninfo	@"SHI_REGISTERS=32"
	.align	128
        .global         _ZN10layer_norm22ln_bwd_finalize_kernelINS_22Kernel_traits_finalizeILj7168Ef6__halffS2_fjLb0ELj1024ELj4ENS_18Kernel_traits_baseILj7168EfS2_fS2_fjLj1024EEEEELb0ELb1EEEvNS_9BwdParamsE
        .type           _ZN10layer_norm22ln_bwd_finalize_kernelINS_22Kernel_traits_finalizeILj7168Ef6__halffS2_fjLb0ELj1024ELj4ENS_18Kernel_traits_baseILj7168EfS2_fS2_fjLj1024EEEEELb0ELb1EEEvNS_9BwdParamsE,@function
        .size           _ZN10layer_norm22ln_bwd_finalize_kernelINS_22Kernel_traits_finalizeILj7168Ef6__halffS2_fjLb0ELj1024ELj4ENS_18Kernel_traits_baseILj7168EfS2_fS2_fjLj1024EEEEELb0ELb1EEEvNS_9BwdParamsE,(.L_x_3455 - _ZN10layer_norm22ln_bwd_finalize_kernelINS_22Kernel_traits_finalizeILj7168Ef6__halffS2_fjLb0ELj1024ELj4ENS_18Kernel_traits_baseILj7168EfS2_fS2_fjLj1024EEEEELb0ELb1EEEvNS_9BwdParamsE)
        .other          _ZN10layer_norm22ln_bwd_finalize_kernelINS_22Kernel_traits_finalizeILj7168Ef6__halffS2_fjLb0ELj1024ELj4ENS_18Kernel_traits_baseILj7168EfS2_fS2_fjLj1024EEEEELb0ELb1EEEvNS_9BwdParamsE,@"STO_CUDA_ENTRY STV_DEFAULT"
_ZN10layer_norm22ln_bwd_finalize_kernelINS_22Kernel_traits_finalizeILj7168Ef6__halffS2_fjLb0ELj1024ELj4ENS_18Kernel_traits_baseILj7168EfS2_fS2_fjLj1024EEEEELb0ELb1EEEvNS_9BwdParamsE:
.text._ZN10layer_norm22ln_bwd_finalize_kernelINS_22Kernel_traits_finalizeILj7168Ef6__halffS2_fjLb0ELj1024ELj4ENS_18Kernel_traits_baseILj7168EfS2_fS2_fjLj1024EEEEELb0ELb1EEEvNS_9BwdParamsE:
        /* <DEDUP_REMOVED lines=19> */
.L_x_2739:
        /* <DEDUP_REMOVED lines=27> */
.L_x_2733:
        /* <DEDUP_REMOVED lines=35> */
.L_x_2732:
[----:B------:R-:W-:Y:S05]  /*0510*/  BSYNC B1 ;  /* 0x0000000000017941 */ /* 0x000fea0003800000 */
.L_x_2731:
        /* <DEDUP_REMOVED lines=23> */
.L_x_2735:
[----:B------:R-:W-:Y:S05]  /*0690*/  BSYNC B1 ;  /* 0x0000000000017941 */ /* 0x000fea0003800000 */
.L_x_2734:
        /* <DEDUP_REMOVED lines=10> */
.L_x_2730:
[----:B------:R-:W-:Y:S05]  /*0740*/  BSYNC B0 ;  /* 0x0000000000007941 */ /* 0x000fea0003800000 */
.L_x_2729:
        /* <DEDUP_REMOVED lines=11> */
.L_x_2740:
        /* <DEDUP_REMOVED lines=18> */
.L_x_2741:
[----:B------:R-:W-:Y:S01]  /*0920*/  @!P1 SHF.R.U32.HI R2, RZ, 0x3, R0 ;  /* 0x00000003ff029819 */ /* 0x000fe20000011600 */
[----:B---3--:R-:W-:Y:S02]  /*0930*/  FADD.FTZ R5, R5, R10 ;  /* 0x0000000a05057221 */ /* 0x008fe40000010000 */
[----:B--2---:R-:W-:Y:S01]  /*0940*/  FADD.FTZ R7, R7, R4 ;  /* 0x0000000407077221 */ /* 0x004fe20000010000 */
[----:B------:R-:W-:-:S05]  /*0950*/  @!P1 LOP3.LUT R2, R2, 0x1ffffffc, RZ, 0xc0, !PT ;  /* 0x1ffffffc02029812 */ /* 0x000fca00078ec0ff */
[----:B------:R2:W-:Y:S04]  /*0960*/  @!P1 STS [R2+0x2000], R5 ;  /* 0x0020000502009388 */ /* 0x0005e80000000800 */
[----:B------:R2:W-:Y:S02]  /*0970*/  @!P1 STS [R2+0x2080], R7 ;  /* 0x0020800702009388 */ /* 0x0005e40000000800 */
.L_x_2736:
        /* <DEDUP_REMOVED lines=14> */
.L_x_2737:
[----:B------:R-:W-:Y:S01]  /*0a60*/  HFMA2.MMA R9, -RZ, RZ, 0, 5.9604644775390625e-08 ;  /* 0x00000001ff097435 */ /* 0x000fe200000001ff */
[----:B--2---:R-:W-:Y:S01]  /*0a70*/  IMAD.MOV.U32 R10, RZ, RZ, R4 ;  /* 0x000000ffff0a7224 */ /* 0x004fe200078e0004 */
[----:B------:R-:W-:Y:S01]  /*0a80*/  MOV R11, 0xffffffff ;  /* 0xffffffff000b7802 */ /* 0x000fe20000000f00 */
[----:B------:R-:W-:Y:S01]  /*0a90*/  IMAD.MOV.U32 R6, RZ, RZ, 0x1f ;  /* 0x0000001fff067424 */ /* 0x000fe200078e00ff */
[----:B------:R-:W-:-:S02]  /*0aa0*/  MOV R2, 0xac0 ;  /* 0x00000ac000027802 */ /* 0x000fc40000000f00 */
[----:B01----:R-:W-:Y:S05]  /*0ab0*/  CALL.REL.NOINC `($__internal_93_$__cuda_sm70_shflsync_bfly_p) ;  /* 0x000003c000007944 */ /* 0x003fea0003c00000 */
[----:B-1----:R-:W-:Y:S01]  /*0ac0*/  MOV R3, R6 ;  /* 0x0000000600037202 */ /* 0x002fe20000000f00 */
[----:B0-----:R-:W-:Y:S05]  /*0ad0*/  BRA `(.L_x_2740) ;  /* 0xfffffd2000007947 */ /* 0x001fea000383ffff */
.L_x_2738:
[----:B------:R-:W-:Y:S01]  /*0ae0*/  HFMA2.MMA R9, -RZ, RZ, 0, 1.1920928955078125e-07 ;  /* 0x00000002ff097435 */ /* 0x000fe200000001ff */
[----:B------:R-:W-:Y:S01]  /*0af0*/  IMAD.MOV.U32 R10, RZ, RZ, R13 ;  /* 0x000000ffff0a7224 */ /* 0x000fe200078e000d */
[----:B------:R-:W-:Y:S01]  /*0b00*/  MOV R6, 0x1f ;  /* 0x0000001f00067802 */ /* 0x000fe20000000f00 */
[----:B------:R-:W-:Y:S01]  /*0b10*/  IMAD.MOV.U32 R11, RZ, RZ, -0x1 ;  /* 0xffffffffff0b7424 */ /* 0x000fe200078e00ff */
[----:B------:R-:W-:-:S02]  /*0b20*/  MOV R2, 0xb40 ;  /* 0x00000b4000027802 */ /* 0x000fc40000000f00 */
[----:B012---:R-:W-:Y:S05]  /*0b30*/  CALL.REL.NOINC `($__internal_93_$__cuda_sm70_shflsync_bfly_p) ;  /* 0x0000034000007944 */ /* 0x007fea0003c00000 */
[----:B0-----:R-:W-:Y:S01]  /*0b40*/  HFMA2.MMA R9, -RZ, RZ, 0, 2.384185791015625e-07 ;  /* 0x00000004ff097435 */ /* 0x001fe200000001ff */
[----:B-1----:R-:W-:Y:S01]  /*0b50*/  FADD.FTZ R10, R13, R6 ;  /* 0x000000060d0a7221 */ /* 0x002fe20000010000 */
[----:B------:R-:W-:Y:S01]  /*0b60*/  MOV R6, 0x1f ;  /* 0x0000001f00067802 */ /* 0x000fe20000000f00 */
[----:B------:R-:W-:Y:S01]  /*0b70*/  IMAD.MOV.U32 R11, RZ, RZ, -0x1 ;  /* 0xffffffffff0b7424 */ /* 0x000fe200078e00ff */
[----:B------:R-:W-:-:S02]  /*0b80*/  MOV R2, 0xba0 ;  /* 0x00000ba000027802 */ /* 0x000fc40000000f00 */
[----:B------:R-:W-:Y:S05]  /*0b90*/  CALL.REL.NOINC `($__internal_93_$__cuda_sm70_shflsync_bfly_p) ;  /* 0x000002e000007944 */ /* 0x000fea0003c00000 */
[----:B0-----:R-:W-:Y:S01]  /*0ba0*/  HFMA2.MMA R9, -RZ, RZ, 0, 4.76837158203125e-07 ;  /* 0x00000008ff097435 */ /* 0x001fe200000001ff */
[----:B-1----:R-:W-:Y:S01]  /*0bb0*/  FADD.FTZ R10, R10, R6 ;  /* 0x000000060a0a7221 */ /* 0x002fe20000010000 */
[----:B------:R-:W-:Y:S01]  /*0bc0*/  MOV R6, 0x1f ;  /* 0x0000001f00067802 */ /* 0x000fe20000000f00 */
[----:B------:R-:W-:Y:S01]  /*0bd0*/  IMAD.MOV.U32 R11, RZ, RZ, -0x1 ;  /* 0xffffffffff0b7424 */ /* 0x000fe200078e00ff */
[----:B------:R-:W-:-:S02]  /*0be0*/  MOV R2, 0xc00 ;  /* 0x00000c0000027802 */ /* 0x000fc40000000f00 */
[----:B------:R-:W-:Y:S05]  /*0bf0*/  CALL.REL.NOINC `($__internal_93_$__cuda_sm70_shflsync_bfly_p) ;  /* 0x0000028000007944 */ /* 0x000fea0003c00000 */
[----:B-1----:R-:W-:Y:S01]  /*0c00*/  FADD.FTZ R4, R10, R6 ;  /* 0x000000060a047221 */ /* 0x002fe20000010000 */
[----:B0-----:R-:W-:Y:S01]  /*0c10*/  HFMA2.MMA R9, -RZ, RZ, 0, 9.5367431640625e-07 ;  /* 0x00000010ff097435 */ /* 0x001fe200000001ff */
[----:B------:R-:W-:Y:S01]  /*0c20*/  MOV R6, 0x1f ;  /* 0x0000001f00067802 */ /* 0x000fe20000000f00 */
[----:B------:R-:W-:Y:S01]  /*0c30*/  IMAD.MOV.U32 R11, RZ, RZ, -0x1 ;  /* 0xffffffffff0b7424 */ /* 0x000fe200078e00ff */
[----:B------:R-:W-:-:S02]  /*0c40*/  MOV R2, 0xc70 ;  /* 0x00000c7000027802 */ /* 0x000fc40000000f00 */
[----:B------:R-:W-:Y:S02]  /*0c50*/  MOV R10, R4 ;  /* 0x00000004000a7202 */ /* 0x000fe40000000f00 */
[----:B------:R-:W-:Y:S05]  /*0c60*/  CALL.REL.NOINC `($__internal_93_$__cuda_sm70_shflsync_bfly_p) ;  /* 0x0000021000007944 */ /* 0x000fea0003c00000 */
[----:B0-----:R-:W-:Y:S01]  /*0c70*/  HFMA2.MMA R9, -RZ, RZ, 0, 5.9604644775390625e-08 ;  /* 0x00000001ff097435 */ /* 0x001fe200000001ff */
[----:B-1----:R-:W-:Y:S01]  /*0c80*/  MOV R7, R6 ;  /* 0x0000000600077202 */ /* 0x002fe20000000f00 */
[----:B------:R-:W-:Y:S01]  /*0c90*/  IMAD.MOV.U32 R10, RZ, RZ, R5 ;  /* 0x000000ffff0a7224 */ /* 0x000fe200078e0005 */
[----:B------:R-:W-:Y:S01]  /*0ca0*/  MOV R6, 0x1f ;  /* 0x0000001f00067802 */ /* 0x000fe20000000f00 */
[----:B------:R-:W-:Y:S01]  /*0cb0*/  IMAD.MOV.U32 R11, RZ, RZ, -0x1 ;  /* 0xffffffffff0b7424 */ /* 0x000fe200078e00ff */
[----:B------:R-:W-:Y:S02]  /*0cc0*/  MOV R2, 0xce0 ;  /* 0x00000ce000027802 */ /* 0x000fe40000000f00 */
[----:B------:R-:W-:Y:S05]  /*0cd0*/  CALL.REL.NOINC `($__internal_93_$__cuda_sm70_shflsync_bfly_p) ;  /* 0x000001a000007944 */ /* 0x000fea0003c00000 */
[----:B0-----:R-:W-:Y:S01]  /*0ce0*/  HFMA2.MMA R9, -RZ, RZ, 0, 1.1920928955078125e-07 ;  /* 0x00000002ff097435 */ /* 0x001fe200000001ff */
[----:B-1----:R-:W-:Y:S01]  /*0cf0*/  FADD.FTZ R10, R5, R6 ;  /* 0x00000006050a7221 */ /* 0x002fe20000010000 */
[----:B------:R-:W-:Y:S01]  /*0d00*/  MOV R6, 0x1f ;  /* 0x0000001f00067802 */ /* 0x000fe20000000f00 */
[----:B------:R-:W-:Y:S01]  /*0d10*/  IMAD.MOV.U32 R11, RZ, RZ, -0x1 ;  /* 0xffffffffff0b7424 */ /* 0x000fe200078e00ff */
[----:B------:R-:W-:Y:S02]  /*0d20*/  MOV R2, 0xd40 ;  /* 0x00000d4000027802 */ /* 0x000fe40000000f00 */
[----:B------:R-:W-:Y:S05]  /*0d30*/  CALL.REL.NOINC `($__internal_93_$__cuda_sm70_shflsync_bfly_p) ;  /* 0x0000014000007944 */ /* 0x000fea0003c00000 */
        /* <DEDUP_REMOVED lines=12> */
[----:B0-----:R-:W-:Y:S01]  /*0e00*/  HFMA2.MMA R9, -RZ, RZ, 0, 9.5367431640625e-07 ;  /* 0x00000010ff097435 */ /* 0x001fe200000001ff */
[----:B-1----:R-:W-:Y:S01]  /*0e10*/  FADD.FTZ R10, R10, R6 ;  /* 0x000000060a0a7221 */ /* 0x002fe20000010000 */
[----:B------:R-:W-:Y:S01]  /*0e20*/  MOV R6, 0x1f ;  /* 0x0000001f00067802 */ /* 0x000fe20000000f00 */
[----:B------:R-:W-:Y:S01]  /*0e30*/  IMAD.MOV.U32 R11, RZ, RZ, -0x1 ;  /* 0xffffffffff0b7424 */ /* 0x000fe200078e00ff */
[----:B------:R-:W-:-:S02]  /*0e40*/  MOV R2, 0xe60 ;  /* 0x00000e6000027802 */ /* 0x000fc40000000f00 */
[----:B------:R-:W-:Y:S05]  /*0e50*/  CALL.REL.NOINC `($__internal_93_$__cuda_sm70_shflsync_bfly_p) ;  /* 0x0000002000007944 */ /* 0x000fea0003c00000 */
[----:B-1----:R-:W-:Y:S01]  /*0e60*/  MOV R5, R6 ;  /* 0x0000000600057202 */ /* 0x002fe20000000f00 */
[----:B0-----:R-:W-:Y:S05]  /*0e70*/  BRA `(.L_x_2741) ;  /* 0xfffffaa000007947 */ /* 0x001fea000383ffff */
        .weak           $__internal_93_$__cuda_sm70_shflsync_bfly_p
        .type           $__internal_93_$__cuda_sm70_shflsync_bfly_p,@function
        .size           $__internal_93_$__cuda_sm70_shflsync_bfly_p,(.L_x_3455 - $__internal_93_$__cuda_sm70_shflsync_bfly_p)
$__internal_93_$__cuda_sm70_shflsync_bfly_p:
[----:B------:R-:W-:Y:S01]  /*0e80*/  HFMA2.MMA R3, -RZ, RZ, 0, 0 ;  /* 0x00000000ff037435 */ /* 0x000fe200000001ff */
[----:B------:R-:W-:Y:S04]  /*0e90*/  WARPSYNC R11 ;  /* 0x0000000b00007348 */ /* 0x000fe80003800000 */
[----:B------:R0:W1:Y:S01]  /*0ea0*/  SHFL.BFLY PT, R6, R10, R9, R6 ;  /* 0x0c0000090a067389 */ /* 0x00006200000e0006 */
[----:B------:R-:W-:Y:S05]  /*0eb0*/  RET.REL.NODEC R2 `(_ZN10layer_norm22ln_bwd_finalize_kernelINS_22Kernel_traits_finalizeILj7168Ef6__halffS2_fjLb0ELj1024ELj4ENS_18Kernel_traits_baseILj7168EfS2_fS2_fjLj1024EEEEELb0ELb1EEEvNS_9BwdParamsE) ;  /* 0xfffff14002007950 */ /* 0x000fea0003c3ffff */
.L_x_2742:
        /* <DEDUP_REMOVED lines=12> */
.L_x_3455:


//--------------------- .text._ZN10layer_norm40ln_parallel_residual_bwd_finalize_kernelINS_22Kernel_traits_finalizeILj7168Ef6__halffS2_fjLb0ELj1024ELj4ENS_18Kernel_traits_baseILj7168EfS2_fS2_fjLj1024EEEEELb1EEEvNS_9BwdParamsE --------------------------
	.section	.text._ZN10layer_norm40ln_parallel_residual_bwd_finalize_kernelINS_22Kernel_traits_finalizeILj7168Ef6__halffS2_fjLb0ELj1024ELj4ENS_18Kernel_traits_baseILj7168EfS2_fS2_fjLj1024EEEEELb1EEEvNS_9BwdParamsE,"ax",@progbits
	.sectioninfo	@"SHI_REGISTERS=32"
	.align	128
        .global         _ZN10layer_norm40ln_parallel_residual_bwd_finalize_kernelINS_22Kernel_traits_finalizeILj7168Ef6__halffS2_fjLb0ELj1024ELj4ENS_18Kernel_traits_baseILj7168EfS2_fS2_fjLj1024EEEEELb1EEEvNS_9BwdParamsE
        .type           _ZN10layer_norm40ln_parallel_residual_bwd_finalize_kernelINS_22Kernel_traits_finalizeILj7168Ef6__halffS2_fjLb0ELj1024ELj4ENS_18Kernel_traits_baseILj7168EfS2_fS2_fjLj1024EEEEELb1EEEvNS_9BwdParamsE,@function
        .size           _ZN10layer_norm40ln_parallel_residual_bwd_finalize_kernelINS_22Kernel_traits_finalizeILj7168Ef6__halffS2_fjLb0ELj1024ELj4ENS_18Kernel_traits_baseILj7168EfS2_fS2_fjLj1024EEEEELb1EEEvNS_9BwdParamsE,(.L_x_3456 - _ZN10layer_norm40ln_parallel_residual_bwd_finalize_kernelINS_22Kernel_traits_finalizeILj7168Ef6__halffS2_fjLb0ELj1024ELj4ENS_18Kernel_traits_baseILj7168EfS2_fS2_fjLj1024EEEEELb1EEEvNS_9BwdParamsE)
        .other          _ZN10layer_norm40ln_parallel_residual_bwd_finalize_kernelINS_22Kernel_traits_finalizeILj7168Ef6__halffS2_fjLb0ELj1024ELj4ENS_18Kernel_traits_baseILj7168EfS2_fS2_fjLj1024EEEEELb1EEEvNS_9BwdParamsE,@"STO_CUDA_ENTRY STV_DEFAULT"
_ZN10layer_norm40ln_parallel_residual_bwd_finalize_kernelINS_22Kernel_traits_finalizeILj7168Ef6__halffS2_fjLb0ELj1024ELj4ENS_18Kernel_traits_baseILj7168EfS2_fS2_fjLj1024EEEEELb1EEEvNS_9BwdParamsE:
.text._ZN10layer_norm40ln_parallel_residual_bwd_finalize_kernelINS_22Kernel_traits_finalizeILj7168Ef6__halffS2_fjLb0ELj1024ELj4ENS_18Kernel_traits_baseILj7168EfS2_fS2_fjLj1024EEEEELb1EEEvNS_9BwdParamsE:
        /* <DEDUP_REMOVED lines=19> */
.L_x_2756:
        /* <DEDUP_REMOVED lines=37> */
.L_x_2747:
        /* <DEDUP_REMOVED lines=59> */
.L_x_2746:
[----:B------:R-:W-:Y:S05]  /*0730*/  BSYNC B1 ;  /* 0x0000000000017941 */ /* 0x000fea0003800000 */
.L_x_2745:
        /* <DEDUP_REMOVED lines=35> */
.L_x_2749:
[----:B------:R-:W-:Y:S05]  /*0970*/  BSYNC B1 ;  /* 0x0000000000017941 */ /* 0x000fea0003800000 */
.L_x_2748:
        /* <DEDUP_REMOVED lines=16> */
.L_x_2744:
[----:B------:R-:W-:Y:S05]  /*0a80*/  BSYNC B0 ;  /* 0x0000000000007941 */ /* 0x000fea0003800000 */
.L_x_2743:
        /* <DEDUP_REMOVED lines=14> */
.L_x_2757:
        /* <DEDUP_REMOVED lines=36> */
.L_x_2758:
        /* <DEDUP_REMOVED lines=11> */
.L_x_2750:
        /* <DEDUP_REMOVED lines=19> */
.L_x_2754:
[----:B------:R-:W-:Y:S05]  /*0f90*/  BSYNC B0 ;  /* 0x0000000000007941 */ /* 0x000fea0003800000 */
.L_x_2753:
[C---:B------:R-:W-:Y:S02]  /*0fa0*/  ISETP.GT.U32.AND P1, PT, R4.reuse, -0x1c01, PT ;  /* 0xffffe3ff0400780c */ /* 0x040fe40003f24070 */
[----:B------:R-:W-:-:S02]  /*0fb0*/  IADD3 R4, R4, 0x1c00, RZ ;  /* 0x00001c0004047810 */ /* 0x000fc40007ffe0ff */
[----:B------:R-:W-:-:S09]  /*0fc0*/  IADD3 R5, R5, 0xe00, RZ ;  /* 0x00000e0005057810 */ /* 0x000fd20007ffe0ff */
[----:B0-----:R-:W-:Y:S01]  /*0fd0*/  @!P1 CALL.REL.NOINC `(.L_x_2755) ;  /* 0x0000001000009944 */ /* 0x001fe20003c00000 */
[----:B------:R-:W-:Y:S05]  /*0fe0*/  BRA `(.L_x_2756) ;  /* 0xfffff14000007947 */ /* 0x000fea000383ffff */
.L_x_2755:
[----:B------:R-:W-:Y:S05]  /*0ff0*/  EXIT ;  /* 0x000000000000794d */ /* 0x000fea0003800000 */
.L_x_2751:
[----:B------:R-:W-:Y:S01]  /*1000*/  HFMA2.MMA R17, -RZ, RZ, 0, 1.847743988037109375e-06 ;  /* 0x0000001fff117435 */ /* 0x000fe200000001ff */
[----:B----4-:R-:W-:Y:S01]  /*1010*/  MOV R19, R12 ;  /* 0x0000000c00137202 */ /* 0x010fe20000000f00 */
[----:B------:R-:W-:Y:S01]  /*1020*/  IMAD.MOV.U32 R16, RZ, RZ, 0x1 ;  /* 0x00000001ff107424 */ /* 0x000fe200078e00ff */
[----:B------:R-:W-:Y:S02]  /*1030*/  MOV R14, 0xffffffff ;  /* 0xffffffff000e7802 */ /* 0x000fe40000000f00 */
[----:B------:R-:W-:Y:S02]  /*1040*/  MOV R8, 0x1060 ;  /* 0x0000106000087802 */ /* 0x000fe40000000f00 */
[----:B0123--:R-:W-:Y:S05]  /*1050*/  CALL.REL.NOINC `($__internal_94_$__cuda_sm70_shflsync_bfly_p) ;  /* 0x000007b000007944 */ /* 0x00ffea0003c00000 */
[----:B01----:R-:W-:Y:S05]  /*1060*/  BRA `(.L_x_2757) ;  /* 0xfffffb0000007947 */ /* 0x003fea000383ffff */
.L_x_2752:
[----:B------:R-:W-:Y:S01]  /*1070*/  HFMA2.MMA R17, -RZ, RZ, 0, 1.847743988037109375e-06 ;  /* 0x0000001fff117435 */ /* 0x000fe200000001ff */
[----:B------:R-:W-:Y:S01]  /*1080*/  MOV R19, R12 ;  /* 0x0000000c00137202 */ /* 0x000fe20000000f00 */
[----:B------:R-:W-:Y:S01]  /*1090*/  IMAD.MOV.U32 R16, RZ, RZ, 0x2 ;  /* 0x00000002ff107424 */ /* 0x000fe200078e00ff */
[----:B------:R-:W-:Y:S02]  /*10a0*/  MOV R14, 0xffffffff ;  /* 0xffffffff000e7802 */ /* 0x000fe40000000f00 */
[----:B------:R-:W-:-:S02]  /*10b0*/  MOV R8, 0x10d0 ;  /* 0x000010d000087802 */ /* 0x000fc40000000f00 */
[----:B-123--:R-:W-:Y:S05]  /*10c0*/  CALL.REL.NOINC `($__internal_94_$__cuda_sm70_shflsync_bfly_p) ;  /* 0x0000074000007944 */ /* 0x00efea0003c00000 */
[----:B0-----:R-:W-:Y:S01]  /*10d0*/  HFMA2.MMA R16, -RZ, RZ, 0, 2.384185791015625e-07 ;  /* 0x00000004ff107435 */ /* 0x001fe200000001ff */
[----:B-1----:R-:W-:Y:S01]  /*10e0*/  FADD.FTZ R19, R12, R14 ;  /* 0x0000000e0c137221 */ /* 0x002fe20000010000 */
[----:B------:R-:W-:Y:S01]  /*10f0*/  MOV R14, 0xffffffff ;  /* 0xffffffff000e7802 */ /* 0x000fe20000000f00 */
[----:B------:R-:W-:Y:S01]  /*1100*/  IMAD.MOV.U32 R17, RZ, RZ, 0x1f ;  /* 0x0000001fff117424 */ /* 0x000fe200078e00ff */
[----:B------:R-:W-:-:S02]  /*1110*/  MOV R8, 0x1130 ;  /* 0x0000113000087802 */ /* 0x000fc40000000f00 */
[----:B------:R-:W-:Y:S05]  /*1120*/  CALL.REL.NOINC `($__internal_94_$__cuda_sm70_shflsync_bfly_p) ;  /* 0x000006e000007944 */ /* 0x000fea0003c00000 */
[----:B0-----:R-:W-:Y:S01]  /*1130*/  HFMA2.MMA R16, -RZ, RZ, 0, 4.76837158203125e-07 ;  /* 0x00000008ff107435 */ /* 0x001fe200000001ff */
[----:B-1----:R-:W-:Y:S01]  /*1140*/  FADD.FTZ R19, R19, R14 ;  /* 0x0000000e13137221 */ /* 0x002fe20000010000 */
[----:B------:R-:W-:Y:S01]  /*1150*/  MOV R17, 0x1f ;  /* 0x0000001f00117802 */ /* 0x000fe20000000f00 */
[----:B------:R-:W-:Y:S01]  /*1160*/  IMAD.MOV.U32 R14, RZ, RZ, -0x1 ;  /* 0xffffffffff0e7424 */ /* 0x000fe200078e00ff */
[----:B------:R-:W-:-:S02]  /*1170*/  MOV R8, 0x1190 ;  /* 0x0000119000087802 */ /* 0x000fc40000000f00 */
[----:B------:R-:W-:Y:S05]  /*1180*/  CALL.REL.NOINC `($__internal_94_$__cuda_sm70_shflsync_bfly_p) ;  /* 0x0000068000007944 */ /* 0x000fea0003c00000 */
[----:B-1----:R-:W-:Y:S01]  /*1190*/  FADD.FTZ R12, R19, R14 ;  /* 0x0000000e130c7221 */ /* 0x002fe20000010000 */
[----:B0-----:R-:W-:Y:S01]  /*11a0*/  HFMA2.MMA R16, -RZ, RZ, 0, 9.5367431640625e-07 ;  /* 0x00000010ff107435 */ /* 0x001fe200000001ff */
[----:B------:R-:W-:-:S02]  /*11b0*/  MOV R17, 0x1f ;  /* 0x0000001f00117802 */ /* 0x000fc40000000f00 */
[----:B------:R-:W-:Y:S01]  /*11c0*/  MOV R14, 0xffffffff ;  /* 0xffffffff000e7802 */ /* 0x000fe20000000f00 */
[----:B------:R-:W-:Y:S01]  /*11d0*/  IMAD.MOV.U32 R19, RZ, RZ, R12 ;  /* 0x000000ffff137224 */ /* 0x000fe200078e000c */
[----:B------:R-:W-:Y:S02]  /*11e0*/  MOV R8, 0x1200 ;  /* 0x0000120000087802 */ /* 0x000fe40000000f00 */
[----:B------:R-:W-:Y:S05]  /*11f0*/  CALL.REL.NOINC `($__internal_94_$__cuda_sm70_shflsync_bfly_p) ;  /* 0x0000061000007944 */ /* 0x000fea0003c00000 */
[----:B0-----:R-:W-:Y:S01]  /*1200*/  HFMA2.MMA R16, -RZ, RZ, 0, 5.9604644775390625e-08 ;  /* 0x00000001ff107435 */ /* 0x001fe200000001ff */
[----:B-1----:R-:W-:Y:S01]  /*1210*/  MOV R15, R14 ;  /* 0x0000000e000f7202 */ /* 0x002fe20000000f00 */
[----:B------:R-:W-:Y:S01]  /*1220*/  IMAD.MOV.U32 R17, RZ, RZ, 0x1f ;  /* 0x0000001fff117424 */ /* 0x000fe200078e00ff */
[----:B------:R-:W-:Y:S02]  /*1230*/  MOV R19, R13 ;  /* 0x0000000d00137202 */ /* 0x000fe40000000f00 */
[----:B------:R-:W-:Y:S02]  /*1240*/  MOV R14, 0xffffffff ;  /* 0xffffffff000e7802 */ /* 0x000fe40000000f00 */
[----:B------:R-:W-:Y:S02]  /*1250*/  MOV R8, 0x1270 ;  /* 0x0000127000087802 */ /* 0x000fe40000000f00 */
[----:B------:R-:W-:Y:S05]  /*1260*/  CALL.REL.NOINC `($__internal_94_$__cuda_sm70_shflsync_bfly_p) ;  /* 0x000005a000007944 */ /* 0x000fea0003c00000 */
[----:B0-----:R-:W-:Y:S01]  /*1270*/  HFMA2.MMA R16, -RZ, RZ, 0, 1.1920928955078125e-07 ;  /* 0x00000002ff107435 */ /* 0x001fe200000001ff */
[----:B-1----:R-:W-:Y:S01]  /*1280*/  FADD.FTZ R19, R13, R14 ;  /* 0x0000000e0d137221 */ /* 0x002fe20000010000 */
[----:B------:R-:W-:Y:S01]  /*1290*/  MOV R17, 0x1f ;  /* 0x0000001f00117802 */ /* 0x000fe20000000f00 */
[----:B------:R-:W-:Y:S01]  /*12a0*/  IMAD.MOV.U32 R14, RZ, RZ, -0x1 ;  /* 0xffffffffff0e7424 */ /* 0x000fe200078e00ff */
[----:B------:R-:W-:-:S02]  /*12b0*/  MOV R8, 0x12d0 ;  /* 0x000012d000087802 */ /* 0x000fc40000000f00 */
[----:B------:R-:W-:Y:S05]  /*12c0*/  CALL.REL.NOINC `($__internal_94_$__cuda_sm70_shflsync_bfly_p) ;  /* 0x0000054000007944 */ /* 0x000fea0003c00000 */
[----:B0-----:R-:W-:Y:S01]  /*12d0*/  HFMA2.MMA R16, -RZ, RZ, 0, 2.384185791015625e-07 ;  /* 0x00000004ff107435 */ /* 0x001fe200000001ff */
[----:B-1----:R-:W-:Y:S01]  /*12e0*/  FADD.FTZ R19, R19, R14 ;  /* 0x0000000e13137221 */ /* 0x002fe20000010000 */
[----:B------:R-:W-:-:S02]  /*12f0*/  MOV R17, 0x1f ;  /* 0x0000001f00117802 */ /* 0x000fc40000000f00 */
[----:B------:R-:W-:Y:S02]  /*1300*/  MOV R14, 0xffffffff ;  /* 0xffffffff000e7802 */ /* 0x000fe40000000f00 */
[----:B------:R-:W-:Y:S02]  /*1310*/  MOV R8, 0x1330 ;  /* 0x0000133000087802 */ /* 0x000fe40000000f00 */
[----:B------:R-:W-:Y:S05]  /*1320*/  CALL.REL.NOINC `($__internal_94_$__cuda_sm70_shflsync_bfly_p) ;  /* 0x000004e000007944 */ /* 0x000fea0003c00000 */
[----:B0-----:R-:W-:Y:S01]  /*1330*/  HFMA2.MMA R17, -RZ, RZ, 0, 1.847743988037109375e-06 ;  /* 0x0000001fff117435 */ /* 0x001fe200000001ff */
[----:B-1----:R-:W-:Y:S01]  /*1340*/  FADD.FTZ R19, R19, R14 ;  /* 0x0000000e13137221 */ /* 0x002fe20000010000 */
[----:B------:R-:W-:Y:S01]  /*1350*/  MOV R14, 0xffffffff ;  /* 0xffffffff000e7802 */ /* 0x000fe20000000f00 */
[----:B------:R-:W-:Y:S01]  /*1360*/  IMAD.MOV.U32 R16, RZ, RZ, 0x8 ;  /* 0x00000008ff107424 */ /* 0x000fe200078e00ff */
[----:B------:R-:W-:Y:S02]  /*1370*/  MOV R8, 0x1390 ;  /* 0x0000139000087802 */ /* 0x000fe40000000f00 */
[----:B------:R-:W-:Y:S05]  /*1380*/  CALL.REL.NOINC `($__internal_94_$__cuda_sm70_shflsync_bfly_p) ;  /* 0x0000048000007944 */ /* 0x000fea0003c00000 */
[----:B-1----:R-:W-:Y:S01]  /*1390*/  FADD.FTZ R13, R19, R14 ;  /* 0x0000000e130d7221 */ /* 0x002fe20000010000 */
[----:B0-----:R-:W-:Y:S01]  /*13a0*/  HFMA2.MMA R16, -RZ, RZ, 0, 9.5367431640625e-07 ;  /* 0x00000010ff107435 */ /* 0x001fe200000001ff */
[----:B------:R-:W-:Y:S01]  /*13b0*/  IMAD.MOV.U32 R17, RZ, RZ, 0x1f ;  /* 0x0000001fff117424 */ /* 0x000fe200078e00ff */
[----:B------:R-:W-:Y:S02]  /*13c0*/  MOV R14, 0xffffffff ;  /* 0xffffffff000e7802 */ /* 0x000fe40000000f00 */
[----:B------:R-:W-:-:S02]  /*13d0*/  MOV R19, R13 ;  /* 0x0000000d00137202 */ /* 0x000fc40000000f00 */
[----:B------:R-:W-:Y:S02]  /*13e0*/  MOV R8, 0x1400 ;  /* 0x0000140000087802 */ /* 0x000fe40000000f00 */
[----:B------:R-:W-:Y:S05]  /*13f0*/  CALL.REL.NOINC `($__internal_94_$__cuda_sm70_shflsync_bfly_p) ;  /* 0x0000041000007944 */ /* 0x000fea0003c00000 */
[----:B0-----:R-:W-:Y:S01]  /*1400*/  HFMA2.MMA R17, -RZ, RZ, 0, 1.847743988037109375e-06 ;  /* 0x0000001fff117435 */ /* 0x001fe200000001ff */
        /* <DEDUP_REMOVED lines=18> */
[----:B0-----:R-:W-:Y:S01]  /*1530*/  HFMA2.MMA R16, -RZ, RZ, 0, 4.76837158203125e-07 ;  /* 0x00000008ff107435 */ /* 0x001fe200000001ff */
[----:B-1----:R-:W-:Y:S01]  /*1540*/  FADD.FTZ R19, R19, R14 ;  /* 0x0000000e13137221 */ /* 0x002fe20000010000 */
[----:B------:R-:W-:Y:S01]  /*1550*/  MOV R14, 0xffffffff ;  /* 0xffffffff000e7802 */ /* 0x000fe20000000f00 */
[----:B------:R-:W-:Y:S01]  /*1560*/  IMAD.MOV.U32 R17, RZ, RZ, 0x1f ;  /* 0x0000001fff117424 */ /* 0x000fe200078e00ff */
[----:B------:R-:W-:Y:S02]  /*1570*/  MOV R8, 0x1590 ;  /* 0x0000159000087802 */ /* 0x000fe40000000f00 */
[----:B------:R-:W-:Y:S05]  /*1580*/  CALL.REL.NOINC `($__internal_94_$__cuda_sm70_shflsync_bfly_p) ;  /* 0x0000028000007944 */ /* 0x000fea0003c00000 */
[----:B-1----:R-:W-:Y:S01]  /*1590*/  FADD.FTZ R11, R19, R14 ;  /* 0x0000000e130b7221 */ /* 0x002fe20000010000 */
[----:B0-----:R-:W-:Y:S01]  /*15a0*/  HFMA2.MMA R16, -RZ, RZ, 0, 9.5367431640625e-07 ;  /* 0x00000010ff107435 */ /* 0x001fe200000001ff */
[----:B------:R-:W-:Y:S02]  /*15b0*/  MOV R17, 0x1f ;  /* 0x0000001f00117802 */ /* 0x000fe40000000f00 */
[----:B------:R-:W-:Y:S01]  /*15c0*/  MOV R14, 0xffffffff ;  /* 0xffffffff000e7802 */ /* 0x000fe20000000f00 */
[----:B------:R-:W-:Y:S01]  /*15d0*/  IMAD.MOV.U32 R19, RZ, RZ, R11 ;  /* 0x000000ffff137224 */ /* 0x000fe200078e000b */
[----:B------:R-:W-:-:S02]  /*15e0*/  MOV R8, 0x1600 ;  /* 0x0000160000087802 */ /* 0x000fc40000000f00 */
[----:B------:R-:W-:Y:S05]  /*15f0*/  CALL.REL.NOINC `($__internal_94_$__cuda_sm70_shflsync_bfly_p) ;  /* 0x0000021000007944 */ /* 0x000fea0003c00000 */
[----:B0-----:R-:W-:Y:S01]  /*1600*/  HFMA2.MMA R16, -RZ, RZ, 0, 5.9604644775390625e-08 ;  /* 0x00000001ff107435 */ /* 0x001fe200000001ff */
[----:B-1----:R-:W-:Y:S01]  /*1610*/  MOV R20, R14 ;  /* 0x0000000e00147202 */ /* 0x002fe20000000f00 */
[----:B------:R-:W-:Y:S01]  /*1620*/  IMAD.MOV.U32 R14, RZ, RZ, -0x1 ;  /* 0xffffffffff0e7424 */ /* 0x000fe200078e00ff */
[----:B------:R-:W-:-:S02]  /*1630*/  MOV R19, R10 ;  /* 0x0000000a00137202 */ /* 0x000fc40000000f00 */
[----:B------:R-:W-:Y:S02]  /*1640*/  MOV R17, 0x1f ;  /* 0x0000001f00117802 */ /* 0x000fe40000000f00 */
[----:B------:R-:W-:Y:S02]  /*1650*/  MOV R8, 0x1670 ;  /* 0x0000167000087802 */ /* 0x000fe40000000f00 */
[----:B------:R-:W-:Y:S05]  /*1660*/  CALL.REL.NOINC `($__internal_94_$__cuda_sm70_shflsync_bfly_p) ;  /* 0x000001a000007944 */ /* 0x000fea0003c00000 */
[----:B0-----:R-:W-:Y:S01]  /*1670*/  HFMA2.MMA R16, -RZ, RZ, 0, 1.1920928955078125e-07 ;  /* 0x00000002ff107435 */ /* 0x001fe200000001ff */
[----:B-1----:R-:W-:Y:S01]  /*1680*/  FADD.FTZ R19, R10, R14 ;  /* 0x0000000e0a137221 */ /* 0x002fe20000010000 */
[----:B------:R-:W-:Y:S02]  /*1690*/  MOV R17, 0x1f ;  /* 0x0000001f00117802 */ /* 0x000fe40000000f00 */
[----:B------:R-:W-:Y:S02]  /*16a0*/  MOV R14, 0xffffffff ;  /* 0xffffffff000e7802 */ /* 0x000fe40000000f00 */
[----:B------:R-:W-:Y:S02]  /*16b0*/  MOV R8, 0x16d0 ;  /* 0x000016d000087802 */ /* 0x000fe40000000f00 */
[----:B------:R-:W-:Y:S05]  /*16c0*/  CALL.REL.NOINC `($__internal_94_$__cuda_sm70_shflsync_bfly_p) ;  /* 0x0000014000007944 */ /* 0x000fea0003c00000 */
        /* <DEDUP_REMOVED lines=18> */
[----:B-1----:R-:W-:Y:S01]  /*17f0*/  MOV R8, R14 ;  /* 0x0000000e00087202 */ /* 0x002fe20000000f00 */
[----:B0-----:R-:W-:Y:S05]  /*1800*/  BRA `(.L_x_2758) ;  /* 0xfffff5a000007947 */ /* 0x001fea000383ffff */
        .weak           $__internal_94_$__cuda_sm70_shflsync_bfly_p
        .type           $__internal_94_$__cuda_sm70_shflsync_bfly_p,@function
        .size           $__internal_94_$__cuda_sm70_shflsync_bfly_p,(.L_x_3456 - $__internal_94_$__cuda_sm70_shflsync_bfly_p)
$__internal_94_$__cuda_sm70_shflsync_bfly_p:
[----:B------:R-:W-:Y:S01]  /*1810*/  HFMA2.MMA R9, -RZ, RZ, 0, 0 ;  /* 0x00000000ff097435 */ /* 0x000fe200000001ff */
[----:B------:R-:W-:Y:S04]  /*1820*/  WARPSYNC R14 ;  /* 0x0000000e00007348 */ /* 0x000fe80003800000 */
[----:B------:R0:W1:Y:S01]  /*1830*/  SHFL.BFLY PT, R14, R19, R16, R17 ;  /* 0x0c000010130e7389 */ /* 0x00006200000e0011 */
[----:B------:R-:W-:Y:S05]  /*1840*/  RET.REL.NODEC R8 `(_ZN10layer_norm40ln_parallel_residual_bwd_finalize_kernelINS_22Kernel_traits_finalizeILj7168Ef6__halffS2_fjLb0ELj1024ELj4ENS_18Kernel_traits_baseILj7168EfS2_fS2_fjLj1024EEEEELb1EEEvNS_9BwdParamsE) ;  /* 0xffffe7b008007950 */ /* 0x000fea0003c3ffff */
.L_x_2759:
        /* <DEDUP_REMOVED lines=11> */
.L_x_3456:


//--------------------- .text._ZN10layer_norm31ln_parallel_residual_bwd_kernelINS_13Kernel_traitsIf6__halffS2_fjLj7168ELj1ELj1ELj8ELj8ENS_18Kernel_traits_baseILj7168EfS2_fS2_fjLj256EEEEELb1ELb1ELb1EEEvNS_9BwdParamsE --------------------------
	.section	.text._ZN10layer_norm31ln_parallel_residual_bwd_kernelINS_13Kernel_traitsIf6__halffS2_fjLj7168ELj1ELj1ELj8ELj8ENS_18Kernel_traits_baseILj7168EfS2_fS2_fjLj256EEEEELb1ELb1ELb1EEEvNS_9BwdParamsE,"ax",@progbits
	.sectioninfo	@"SHI_REGISTERS=224"
	.align	128
        .global         _ZN10layer_norm31ln_parallel_residual_bwd_kernelINS_13Kernel_traitsIf6__halffS2_fjLj7168ELj1ELj1ELj8ELj8ENS_18Kernel_traits_baseILj7168EfS2_fS2_fjLj256EEEEELb1ELb1ELb1EEEvNS_9BwdParamsE
        .type           _ZN10layer_norm31ln_parallel_residual_bwd_kernelINS_13Kernel_traitsIf6__halffS2_fjLj7168ELj1ELj1ELj8ELj8ENS_18Kernel_traits_baseILj7168EfS2_fS2_fjLj256EEEEELb1ELb1ELb1EEEvNS_9BwdParamsE,@function
        .size           _ZN10layer_norm31ln_parallel_residual_bwd_kernelINS_13Kernel_traitsIf6__halffS2_fjLj7168ELj1ELj1ELj8ELj8ENS_18Kernel_traits_baseILj7168EfS2_fS2_fjLj256EEEEELb1ELb1ELb1EEEvNS_9BwdParamsE,(.L_x_3457 - _ZN10layer_norm31ln_parallel_residual_bwd_kernelINS_13Kernel_traitsIf6__halffS2_fjLj7168ELj1ELj1ELj8ELj8ENS_18Kernel_traits_baseILj7168EfS2_fS2_fjLj256EEEEELb1ELb1ELb1EEEvNS_9BwdParamsE)
        .other          _ZN10layer_norm31ln_parallel_residual_bwd_kernelINS_13Kernel_traitsIf6__halffS2_fjLj7168ELj1ELj1ELj8ELj8ENS_18Kernel_traits_baseILj7168EfS2_fS2_fjLj256EEEEELb1ELb1ELb1EEEvNS_9BwdParamsE,@"STO_CUDA_ENTRY STV_DEFAULT"
_ZN10layer_norm31ln_parallel_residual_bwd_kernelINS_13Kernel_traitsIf6__halffS2_fjLj7168ELj1ELj1ELj8ELj8ENS_18Kernel_traits_baseILj7168EfS2_fS2_fjLj256EEEEELb1ELb1ELb1EEEvNS_9BwdParamsE:
.text._ZN10layer_norm31ln_parallel_residual_bwd_kernelINS_13Kernel_traitsIf6__halffS2_fjLj7168ELj1ELj1ELj8ELj8ENS_18Kernel_traits_baseILj7168EfS2_fS2_fjLj256EEEEELb1ELb1ELb1EEEvNS_9BwdParamsE:
        /* <DEDUP_REMOVED lines=36> */
.L_x_2760:
        /* <DEDUP_REMOVED lines=42> */
.L_x_2772:
        /* <DEDUP_REMOVED lines=16> */
[C---:B------:R-:W-:Y:S01]  /*05e0*/  LEA.HI.X R69, R194.reuse, c[0x0][0x18c], RZ, 0x4, P0 ;  /* 0x00006300c2457a11 */ /* 0x040fe200000f24ff */
[----:B------:R-:W-:Y:S01]  /*05f0*/  IMAD.WIDE.U32 R92, R194, R103, c[0x0][0x208] ;  /* 0x00008200c25c7625 */ /* 0x000fe200078e0067 */
[----:B------:R-:W-:Y:S01]  /*0600*/  LEA R74, P0, R191, c[0x0][0x188], 0x4 ;  /* 0x00006200bf4a7a11 */ /* 0x000fe200078020ff */
[----:B------:R-:W4:Y:S01]  /*0610*/  LDG.E.128 R64, [R64.64] ;  /* 0x0000000440407981 */ /* 0x000f22000c1e1d00 */
[----:B------:R-:W-:Y:S02]  /*0620*/  IADD3 R192, R195, 0x300, RZ ;  /* 0x00000300c3c07810 */ /* 0x000fe40007ffe0ff */
[----:B------:R-:W-:Y:S01]  /*0630*/  LEA.HI.X R75, R191, c[0x0][0x18c], RZ, 0x4, P0 ;  /* 0x00006300bf4b7a11 */ /* 0x000fe200000f24ff */
[----:B------:R-:W4:Y:S01]  /*0640*/  LDG.E.64 R92, [R92.64] ;  /* 0x000000045c5c7981 */ /* 0x000f22000c1e1b00 */
[----:B------:R-:W-:-:S02]  /*0650*/  LEA R76, P0, R192, c[0x0][0x188], 0x4 ;  /* 0x00006200c04c7a11 */ /* 0x000fc400078020ff */
[----:B------:R-:W-:Y:S01]  /*0660*/  IADD3 R190, R195, 0x400, RZ ;  /* 0x00000400c3be7810 */ /* 0x000fe20007ffe0ff */
[----:B------:R-:W-:Y:S01]  /*0670*/  IMAD.WIDE R108, R141, R108, c[0x0][0x1a8] ;  /* 0x00006a008d6c7625 */ /* 0x000fe200078e026c */
[----:B------:R-:W4:Y:S01]  /*0680*/  LDG.E.128 R68, [R68.64] ;  /* 0x0000000444447981 */ /* 0x000f22000c1e1d00 */
[C---:B------:R-:W-:Y:S02]  /*0690*/  LEA.HI.X R77, R192.reuse, c[0x0][0x18c], RZ, 0x4, P0 ;  /* 0x00006300c04d7a11 */ /* 0x040fe400000f24ff */
[-C--:B------:R-:W-:Y:S01]  /*06a0*/  IMAD.WIDE.U32 R96, R192, R103.reuse, c[0x0][0x208] ;  /* 0x00008200c0607625 */ /* 0x080fe200078e0067 */
[----:B------:R1:W4:Y:S03]  /*06b0*/  LDG.E R193, [R108.64] ;  /* 0x000000046cc17981 */ /* 0x000326000c1e1900 */
[C---:B------:R-:W-:Y:S01]  /*06c0*/  IMAD.WIDE.U32 R98, R190.reuse, R103, c[0x0][0x208] ;  /* 0x00008200be627625 */ /* 0x040fe200078e0067 */
        /* <DEDUP_REMOVED lines=106> */
[----:B------:R-:W-:Y:S01]  /*0d70*/  SHF.R.U64 R215, R2, 0x10, R3 ;  /* 0x0000001002d77819 */ /* 0x000fe20000001203 */
[--C-:B----4-:R-:W-:Y:S02]  /*0d80*/  FADD.FTZ R218, R65, -R117.reuse ;  /* 0x8000007541da7221 */ /* 0x110fe40000010000 */
[----:B------:R-:W-:Y:S01]  /*0d90*/  HADD2.F32 R105, -RZ, R105.H0_H0 ;  /* 0x20000069ff697230 */ /* 0x000fe20000004100 */
[----:B------:R-:W-:Y:S01]  /*0da0*/  MOV R65, R93 ;  /* 0x0000005d00417202 */ /* 0x000fe20000000f00 */
[----:B------:R-:W-:Y:S01]  /*0db0*/  FADD.FTZ R116, R64, -R117 ;  /* 0x8000007540747221 */ /* 0x000fe20000010000 */
[----:B------:R-:W-:Y:S01]  /*0dc0*/  HADD2.F32 R215, -RZ, R215.H0_H0 ;  /* 0x200000d7ffd77230 */ /* 0x000fe20000004100 */
[----:B0-----:R-:W-:-:S02]  /*0dd0*/  IMAD.MOV.U32 R115, RZ, RZ, R3 ;  /* 0x000000ffff737224 */ /* 0x001fc400078e0003 */
[----:B------:R-:W-:Y:S01]  /*0de0*/  FADD.FTZ R210, -R117, R70 ;  /* 0x0000004675d27221 */ /* 0x000fe20000010100 */
[----:B------:R-:W-:Y:S01]  /*0df0*/  HADD2.F32 R65, -RZ, R65.H0_H0 ;  /* 0x20000041ff417230 */ /* 0x000fe20000004100 */
[----:B------:R-:W-:Y:S02]  /*0e00*/  FMUL.FTZ R217, R28, R105 ;  /* 0x000000691cd97220 */ /* 0x000fe40000410000 */
[C---:B------:R-:W-:Y:S01]  /*0e10*/  FMUL.FTZ R218, R193.reuse, R218 ;  /* 0x000000dac1da7220 */ /* 0x040fe20000410000 */
[----:B------:R-:W-:Y:S01]  /*0e20*/  SHF.R.U32.HI R211, RZ, 0x10, R3 ;  /* 0x00000010ffd37819 */ /* 0x000fe20000011603 */
[----:B------:R-:W-:Y:S02]  /*0e30*/  FMUL.FTZ R210, R193, R210 ;  /* 0x000000d2c1d27220 */ /* 0x000fe40000410000 */
[C---:B------:R-:W-:Y:S02]  /*0e40*/  FADD.FTZ R108, -R117.reuse, R73 ;  /* 0x00000049756c7221 */ /* 0x040fe40000010100 */
[----:B------:R-:W-:-:S02]  /*0e50*/  FADD.FTZ R104, -R117, R75 ;  /* 0x0000004b75687221 */ /* 0x000fc40000010100 */
[----:B------:R-:W-:Y:S01]  /*0e60*/  FMUL.FTZ R219, R193, R116 ;  /* 0x00000074c1db7220 */ /* 0x000fe20000410000 */
[--C-:B------:R-:W-:Y:S01]  /*0e70*/  SHF.R.U64 R111, R96, 0x10, R97.reuse ;  /* 0x00000010606f7819 */ /* 0x100fe20000001261 */
[--C-:B------:R-:W-:Y:S01]  /*0e80*/  IMAD.MOV.U32 R73, RZ, RZ, R97.reuse ;  /* 0x000000ffff497224 */ /* 0x100fe200078e0061 */
[----:B------:R-:W-:Y:S01]  /*0e90*/  SHF.R.U32.HI R75, RZ, 0x10, R97 ;  /* 0x00000010ff4b7819 */ /* 0x000fe20000011661 */
[----:B------:R-:W-:Y:S01]  /*0ea0*/  FADD.FTZ R106, -R117, R76 ;  /* 0x0000004c756a7221 */ /* 0x000fe20000010100 */
[----:B------:R-:W-:Y:S01]  /*0eb0*/  HADD2.F32 R115, -RZ, R115.H0_H0 ;  /* 0x20000073ff737230 */ /* 0x000fe20000004100 */
        /* <DEDUP_REMOVED lines=10> */
[----:B------:R-:W-:Y:S01]  /*0f60*/  HADD2.F32 R211, -RZ, R211.H0_H0 ;  /* 0x200000d3ffd37230 */ /* 0x000fe20000004100 */
[----:B------:R-:W-:-:S02]  /*0f70*/  FADD.FTZ R216, R66, -R117 ;  /* 0x8000007542d87221 */ /* 0x000fc40000010000 */
[----:B------:R-:W-:Y:S02]  /*0f80*/  IMAD.MOV.U32 R3, RZ, RZ, R92 ;  /* 0x000000ffff037224 */ /* 0x000fe400078e005c */
[----:B------:R-:W-:Y:S02]  /*0f90*/  FFMA.FTZ R65, R219, R217, RZ ;  /* 0x000000d9db417223 */ /* 0x000fe400000100ff */
[----:B------:R-:W-:Y:S02]  /*0fa0*/  FADD.FTZ R208, -R117, R68 ;  /* 0x0000004475d07221 */ /* 0x000fe40000010100 */
[C---:B------:R-:W-:Y:S01]  /*0fb0*/  FMUL.FTZ R214, R193.reuse, R214 ;  /* 0x000000d6c1d67220 */ /* 0x040fe20000410000 */
[----:B------:R-:W-:Y:S01]  /*0fc0*/  SHF.R.U64 R209, R92, 0x10, R93 ;  /* 0x000000105cd17819 */ /* 0x000fe2000000125d */
[----:B------:R-:W-:Y:S02]  /*0fd0*/  FMUL.FTZ R213, R30, R115 ;  /* 0x000000731ed57220 */ /* 0x000fe40000410000 */
[----:B------:R-:W-:Y:S01]  /*0fe0*/  FADD.FTZ R98, R98, R215 ;  /* 0x000000d762627221 */ /* 0x000fe20000010000 */
[----:B------:R-:W-:Y:S01]  /*0ff0*/  HADD2.F32 R205, -RZ, R3.H0_H0 ;  /* 0x20000003ffcd7230 */ /* 0x000fe20000004100 */
[----:B------:R-:W-:-:S02]  /*1000*/  FMUL.FTZ R216, R193, R216 ;  /* 0x000000d8c1d87220 */ /* 0x000fc40000410000 */
[----:B------:R-:W-:Y:S02]  /*1010*/  FFMA.FTZ R65, R218, R215, R65 ;  /* 0x000000d7da417223 */ /* 0x000fe40000010041 */
[----:B------:R-:W-:Y:S02]  /*1020*/  FADD.FTZ R212, -R117, R69 ;  /* 0x0000004575d47221 */ /* 0x000fe40000010100 */
[----:B------:R-:W-:Y:S02]  /*1030*/  FADD.FTZ R157, R211, R157 ;  /* 0x0000009dd39d7221 */ /* 0x000fe40000010000 */
[-C--:B------:R-:W-:Y:S02]  /*1040*/  FFMA.FTZ R136, R214, R211.reuse, R136 ;  /* 0x000000d3d6887223 */ /* 0x080fe40000010088 */
[----:B------:R-:W-:Y:S02]  /*1050*/  FMUL.FTZ R208, R193, R208 ;  /* 0x000000d0c1d07220 */ /* 0x000fe40000410000 */
[----:B------:R-:W-:-:S02]  /*1060*/  FMUL.FTZ R211, R31, R211 ;  /* 0x000000d31fd37220 */ /* 0x000fc40000410000 */
[----:B------:R-:W-:Y:S01]  /*1070*/  FADD.FTZ R98, R98, R213 ;  /* 0x000000d562627221 */ /* 0x000fe20000010000 */
[----:B------:R-:W-:Y:S01]  /*1080*/  HADD2.F32 R209, -RZ, R209.H0_H0 ;  /* 0x200000d1ffd17230 */ /* 0x000fe20000004100 */
[----:B------:R-:W-:Y:S02]  /*1090*/  FFMA.FTZ R65, R216, R213, R65 ;  /* 0x000000d5d8417223 */ /* 0x000fe40000010041 */
[C---:B------:R-:W-:Y:S02]  /*10a0*/  FADD.FTZ R92, -R117.reuse, R79 ;  /* 0x0000004f755c7221 */ /* 0x040fe40000010100 */
[----:B------:R-:W-:Y:S02]  /*10b0*/  FADD.FTZ R80, -R117, R80 ;  /* 0x0000005075507221 */ /* 0x000fe40000010100 */
[----:B------:R-:W-:Y:S02]  /*10c0*/  FADD.FTZ R179, R205, R179 ;  /* 0x000000b3cdb37221 */ /* 0x000fe40000010000 */
[----:B------:R-:W-:-:S02]  /*10d0*/  FMUL.FTZ R212, R193, R212 ;  /* 0x000000d4c1d47220 */ /* 0x000fc40000410000 */
[-C--:B------:R-:W-:Y:S01]  /*10e0*/  FFMA.FTZ R159, R208, R205.reuse, R159 ;  /* 0x000000cdd09f7223 */ /* 0x080fe2000001009f */
[----:B------:R-:W-:Y:S01]  /*10f0*/  SHF.R.U32.HI R203, RZ, 0x10, R93 ;  /* 0x00000010ffcb7819 */ /* 0x000fe2000001165d */
[----:B------:R-:W-:Y:S02]  /*1100*/  FMUL.FTZ R205, R24, R205 ;  /* 0x000000cd18cd7220 */ /* 0x000fe40000410000 */
[----:B------:R-:W-:Y:S02]  /*1110*/  FADD.FTZ R98, R98, R211 ;  /* 0x000000d362627221 */ /* 0x000fe40000010000 */
[----:B------:R-:W-:Y:S02]  /*1120*/  FFMA.FTZ R65, R214, R211, R65 ;  /* 0x000000d3d6417223 */ /* 0x000fe40000010041 */
[----:B------:R-:W-:Y:S02]  /*1130*/  FMUL.FTZ R107, R193, R92 ;  /* 0x0000005cc16b7220 */ /* 0x000fe40000410000 */
[----:B------:R-:W-:-:S02]  /*1140*/  FADD.FTZ R206, -R117, R71 ;  /* 0x0000004775ce7221 */ /* 0x000fc40000010100 */
[----:B------:R-:W-:Y:S02]  /*1150*/  FADD.FTZ R160, R209, R160 ;  /* 0x000000a0d1a07221 */ /* 0x000fe40000010000 */
[-C--:B------:R-:W-:Y:S02]  /*1160*/  FFMA.FTZ R161, R212, R209.reuse, R161 ;  /* 0x000000d1d4a17223 */ /* 0x080fe400000100a1 */
[----:B------:R-:W-:Y:S02]  /*1170*/  FMUL.FTZ R92, R193, R80 ;  /* 0x00000050c15c7220 */ /* 0x000fe40000410000 */
[----:B------:R-:W-:Y:S02]  /*1180*/  FMUL.FTZ R209, R25, R209 ;  /* 0x000000d119d17220 */ /* 0x000fe40000410000 */
[----:B------:R-:W-:Y:S01]  /*1190*/  FADD.FTZ R80, R98, R205 ;  /* 0x000000cd62507221 */ /* 0x000fe20000010000 */
[----:B------:R-:W-:Y:S01]  /*11a0*/  HADD2.F32 R203, -RZ, R203.H0_H0 ;  /* 0x200000cbffcb7230 */ /* 0x000fe20000004100 */
[----:B------:R-:W-:-:S02]  /*11b0*/  FFMA.FTZ R65, R208, R205, R65 ;  /* 0x000000cdd0417223 */ /* 0x000fc40000010041 */
[----:B------:R-:W-:Y:S02]  /*11c0*/  IMAD.MOV.U32 R67, RZ, RZ, R94 ;  /* 0x000000ffff437224 */ /* 0x000fe400078e005e */
[----:B------:R-:W-:Y:S01]  /*11d0*/  FMUL.FTZ R206, R193, R206 ;  /* 0x000000cec1ce7220 */ /* 0x000fe20000410000 */
[----:B------:R-:W-:Y:S01]  /*11e0*/  SHF.R.U64 R93, R94, 0x10, R95 ;  /* 0x000000105e5d7819 */ /* 0x000fe2000000125f */
[----:B------:R-:W-:Y:S02]  /*11f0*/  FADD.FTZ R204, -R117, R72 ;  /* 0x0000004875cc7221 */ /* 0x000fe40000010100 */
[----:B------:R-:W-:Y:S02]  /*1200*/  FADD.FTZ R80, R80, R209 ;  /* 0x000000d150507221 */ /* 0x000fe40000010000 */
[----:B------:R-:W-:Y:S01]  /*1210*/  FFMA.FTZ R65, R212, R209, R65 ;  /* 0x000000d1d4417223 */ /* 0x000fe20000010041 */
[----:B------:R-:W-:Y:S01]  /*1220*/  HADD2.F32 R67, -RZ, R67.H0_H0 ;  /* 0x20000043ff437230 */ /* 0x000fe20000004100 */
[----:B------:R-:W-:-:S02]  /*1230*/  FADD.FTZ R164, R203, R164 ;  /* 0x000000a4cba47221 */ /* 0x000fc40000010000 */
[-C--:B------:R-:W-:Y:S02]  /*1240*/  FFMA.FTZ R165, R206, R203.reuse, R165 ;  /* 0x000000cbcea57223 */ /* 0x080fe400000100a5 */
[----:B------:R-:W-:Y:S02]  /*1250*/  FMUL.FTZ R204, R193, R204 ;  /* 0x000000ccc1cc7220 */ /* 0x000fe40000410000 */
[----:B------:R-:W-:Y:S02]  /*1260*/  FMUL.FTZ R203, R27, R203 ;  /* 0x000000cb1bcb7220 */ /* 0x000fe40000410000 */
[----:B------:R-:W-:Y:S01]  /*1270*/  FADD.FTZ R80, R80, R207 ;  /* 0x000000cf50507221 */ /* 0x000fe20000010000 */
[----:B------:R-:W-:Y:S01]  /*1280*/  HADD2.F32 R116, -RZ, R93.H0_H0 ;  /* 0x2000005dff747230 */ /* 0x000fe20000004100 */
[----:B------:R-:W-:Y:S02]  /*1290*/  FFMA.FTZ R65, R210, R207, R65 ;  /* 0x000000cfd2417223 */ /* 0x000fe40000010041 */
[----:B------:R-:W-:-:S02]  /*12a0*/  IMAD.MOV.U32 R69, RZ, RZ, R95 ;  /* 0x000000ffff457224 */ /* 0x000fc400078e005f */
[C---:B-1----:R-:W-:Y:S02]  /*12b0*/  FADD.FTZ R118, -R117.reuse, R74 ;  /* 0x0000004a75767221 */ /* 0x042fe40000010100 */
        /* <DEDUP_REMOVED lines=13> */
[----:B------:R-:W-:Y:S01]  /*1390*/  FMUL.FTZ R119, R193, R108 ;  /* 0x0000006cc1777220 */ /* 0x000fe20000410000 */
[----:B------:R-:W-:Y:S01]  /*13a0*/  SHF.R.U32.HI R112, RZ, 0x10, R95 ;  /* 0x00000010ff707819 */ /* 0x000fe2000001165f */
[----:B------:R-:W-:Y:S02]  /*13b0*/  FADD.FTZ R166, R67, R166 ;  /* 0x000000a643a67221 */ /* 0x000fe40000010000 */
[-C--:B------:R-:W-:Y:S02]  /*13c0*/  FFMA.FTZ R167, R204, R67.reuse, R167 ;  /* 0x00000043cca77223 */ /* 0x080fe400000100a7 */
[----:B------:R-:W-:-:S02]  /*13d0*/  FMUL.FTZ R117, R20, R67 ;  /* 0x0000004314757220 */ /* 0x000fc40000410000 */
[----:B------:R-:W-:Y:S02]  /*13e0*/  FADD.FTZ R80, R80, R203 ;  /* 0x000000cb50507221 */ /* 0x000fe40000010000 */
[----:B------:R-:W-:Y:S01]  /*13f0*/  FFMA.FTZ R67, R206, R203, R65 ;  /* 0x000000cbce437223 */ /* 0x000fe20000010041 */
[----:B------:R-:W-:Y:S01]  /*1400*/  HADD2.F32 R69, -RZ, R69.H0_H0 ;  /* 0x20000045ff457230 */ /* 0x000fe20000004100 */
[----:B------:R-:W-:Y:S02]  /*1410*/  FADD.FTZ R168, R116, R168 ;  /* 0x000000a874a87221 */ /* 0x000fe40000010000 */
[-C--:B------:R-:W-:Y:S02]  /*1420*/  FFMA.FTZ R169, R119, R116.reuse, R169 ;  /* 0x0000007477a97223 */ /* 0x080fe400000100a9 */
[----:B------:R-:W-:Y:S02]  /*1430*/  FMUL.FTZ R116, R21, R116 ;  /* 0x0000007415747220 */ /* 0x000fe40000410000 */
[----:B------:R-:W-:Y:S01]  /*1440*/  FADD.FTZ R65, R80, R117 ;  /* 0x0000007550417221 */ /* 0x000fe20000010000 */
[----:B------:R-:W-:Y:S01]  /*1450*/  MOV R71, R96 ;  /* 0x0000006000477202 */ /* 0x000fe20000000f00 */
[----:B------:R-:W-:Y:S01]  /*1460*/  FFMA.FTZ R67, R204, R117, R67 ;  /* 0x00000075cc437223 */ /* 0x000fe20000010043 */
[--C-:B------:R-:W-:Y:S01]  /*1470*/  SHF.R.U64 R79, R102, 0x10, R103.reuse ;  /* 0x00000010664f7819 */ /* 0x100fe20000001267 */
[--C-:B------:R-:W-:Y:S01]  /*1480*/  IMAD.MOV.U32 R89, RZ, RZ, R103.reuse ;  /* 0x000000ffff597224 */ /* 0x100fe200078e0067 */
[----:B------:R-:W-:Y:S01]  /*1490*/  SHF.R.U32.HI R77, RZ, 0x10, R103 ;  /* 0x00000010ff4d7819 */ /* 0x000fe20000011667 */
[----:B------:R-:W-:Y:S01]  /*14a0*/  FADD.FTZ R155, R115, R155 ;  /* 0x0000009b739b7221 */ /* 0x000fe20000010000 */
[----:B------:R-:W-:Y:S01]  /*14b0*/  HADD2.F32 R112, -RZ, R112.H0_H0 ;  /* 0x20000070ff707230 */ /* 0x000fe20000004100 */
[----:B------:R-:W-:-:S02]  /*14c0*/  FFMA.FTZ R156, R216, R115, R156 ;  /* 0x00000073d89c7223 */ /* 0x000fc4000001009c */
[C---:B------:R-:W-:Y:S02]  /*14d0*/  FMUL.FTZ R115, R193.reuse, R104 ;  /* 0x00000068c1737220 */ /* 0x040fe40000410000 */
[----:B------:R-:W-:Y:S02]  /*14e0*/  FMUL.FTZ R103, R193, R74 ;  /* 0x0000004ac1677220 */ /* 0x000fe40000410000 */
[----:B------:R-:W-:Y:S02]  /*14f0*/  FMUL.FTZ R113, R22, R69 ;  /* 0x0000004516717220 */ /* 0x000fe40000410000 */
[----:B------:R-:W-:Y:S02]  /*1500*/  FADD.FTZ R74, R65, R116 ;  /* 0x00000074414a7221 */ /* 0x000fe40000010000 */
[----:B------:R-:W-:Y:S02]  /*1510*/  FMUL.FTZ R118, R193, R118 ;  /* 0x00000076c1767220 */ /* 0x000fe40000410000 */
[----:B------:R-:W-:Y:S01]  /*1520*/  FFMA.FTZ R67, R119, R116, R67 ;  /* 0x0000007477437223 */ /* 0x000fe20000010043 */
[----:B------:R-:W-:Y:S01]  /*1530*/  HADD2.F32 R71, -RZ, R71.H0_H0 ;  /* 0x20000047ff477230 */ /* 0x000fe20000004100 */
[----:B------:R-:W-:-:S02]  /*1540*/  FADD.FTZ R172, R112, R172 ;  /* 0x000000ac70ac7221 */ /* 0x000fc40000010000 */
[----:B------:R-:W-:Y:S01]  /*1550*/  FFMA.FTZ R173, R115, R112, R173 ;  /* 0x0000007073ad7223 */ /* 0x000fe200000100ad */
[----:B------:R-:W-:Y:S01]  /*1560*/  MOV R78, R102 ;  /* 0x00000066004e7202 */ /* 0x000fe20000000f00 */
[----:B------:R-:W-:Y:S02]  /*1570*/  FMUL.FTZ R112, R23, R112 ;  /* 0x0000007017707220 */ /* 0x000fe40000410000 */
[----:B------:R-:W-:Y:S01]  /*1580*/  FADD.FTZ R65, R74, R113 ;  /* 0x000000714a417221 */ /* 0x000fe20000010000 */
[----:B------:R-:W-:Y:S01]  /*1590*/  HADD2.F32 R111, -RZ, R111.H0_H0 ;  /* 0x2000006fff6f7230 */ /* 0x000fe20000004100 */
[----:B------:R-:W-:Y:S01]  /*15a0*/  FFMA.FTZ R67, R118, R113, R67 ;  /* 0x0000007176437223 */ /* 0x000fe20000010043 */
[----:B------:R-:W-:Y:S01]  /*15b0*/  HADD2.F32 R102, -RZ, R97.H0_H0 ;  /* 0x20000061ff667230 */ /* 0x000fe20000004100 */
        /* <DEDUP_REMOVED lines=10> */
[-C--:B------:R-:W-:Y:S02]  /*1660*/  FFMA.FTZ R177, R110, R111.reuse, R177 ;  /* 0x0000006f6eb17223 */ /* 0x080fe400000100b1 */
[----:B------:R-:W-:Y:S02]  /*1670*/  FMUL.FTZ R111, R17, R111 ;  /* 0x0000006f116f7220 */ /* 0x000fe40000410000 */
[----:B------:R-:W-:Y:S02]  /*1680*/  FADD.FTZ R70, R70, R105 ;  /* 0x0000006946467221 */ /* 0x000fe40000010000 */
[----:B------:R-:W-:Y:S01]  /*1690*/  FFMA.FTZ R65, R106, R105, R65 ;  /* 0x000000696a417223 */ /* 0x000fe20000010041 */
[----:B------:R-:W-:Y:S01]  /*16a0*/  HADD2.F32 R75, -RZ, R75.H0_H0 ;  /* 0x2000004bff4b7230 */ /* 0x000fe20000004100 */
[----:B------:R-:W-:Y:S02]  /*16b0*/  FMUL.FTZ R108, R18, R73 ;  /* 0x00000049126c7220 */ /* 0x000fe40000410000 */
[----:B------:R-:W-:-:S02]  /*16c0*/  FADD.FTZ R67, R70, R111 ;  /* 0x0000006f46437221 */ /* 0x000fc40000010000 */
[----:B------:R-:W-:Y:S02]  /*16d0*/  FMUL.FTZ R109, R193, R94 ;  /* 0x0000005ec16d7220 */ /* 0x000fe40000410000 */
[----:B------:R-:W-:Y:S01]  /*16e0*/  FFMA.FTZ R65, R110, R111, R65 ;  /* 0x0000006f6e417223 */ /* 0x000fe20000010041 */
[----:B------:R-:W-:Y:S01]  /*16f0*/  HADD2.F32 R93, -RZ, R76.H0_H0 ;  /* 0x2000004cff5d7230 */ /* 0x000fe20000004100 */
[----:B------:R-:W-:Y:S02]  /*1700*/  FMUL.FTZ R104, R19, R75 ;  /* 0x0000004b13687220 */ /* 0x000fe40000410000 */
[----:B------:R-:W-:Y:S01]  /*1710*/  FADD.FTZ R67, R67, R108 ;  /* 0x0000006c43437221 */ /* 0x000fe20000010000 */
[----:B------:R-:W-:Y:S01]  /*1720*/  MOV R95, R99 ;  /* 0x00000063005f7202 */ /* 0x000fe20000000f00 */
[----:B------:R-:W-:Y:S02]  /*1730*/  FFMA.FTZ R65, R109, R108, R65 ;  /* 0x0000006c6d417223 */ /* 0x000fe40000010041 */
[----:B------:R-:W-:-:S02]  /*1740*/  FADD.FTZ R182, R93, R182 ;  /* 0x000000b65db67221 */ /* 0x000fc40000010000 */
[-C--:B------:R-:W-:Y:S02]  /*1750*/  FFMA.FTZ R131, R92, R93.reuse, R131 ;  /* 0x0000005d5c837223 */ /* 0x080fe40000010083 */
[----:B------:R-:W-:Y:S01]  /*1760*/  FADD.FTZ R70, R67, R104 ;  /* 0x0000006843467221 */ /* 0x000fe20000010000 */
[----:B------:R-:W-:Y:S01]  /*1770*/  SHF.R.U32.HI R96, RZ, 0x10, R99 ;  /* 0x00000010ff607819 */ /* 0x000fe20000011663 */
[----:B------:R-:W-:Y:S02]  /*1780*/  FMUL.FTZ R93, R12, R93 ;  /* 0x0000005d0c5d7220 */ /* 0x000fe40000410000 */
[----:B------:R-:W-:Y:S01]  /*1790*/  FFMA.FTZ R67, R107, R104, R65 ;  /* 0x000000686b437223 */ /* 0x000fe20000010041 */
[----:B------:R-:W-:Y:S01]  /*17a0*/  HADD2.F32 R95, -RZ, R95.H0_H0 ;  /* 0x2000005fff5f7230 */ /* 0x000fe20000004100 */
[----:B------:R-:W-:Y:S02]  /*17b0*/  FADD.FTZ R183, R102, R183 ;  /* 0x000000b766b77221 */ /* 0x000fe40000010000 */
[----:B------:R-:W-:-:S02]  /*17c0*/  FFMA.FTZ R128, R103, R102, R128 ;  /* 0x0000006667807223 */ /* 0x000fc40000010080 */
[----:B------:R-:W-:Y:S02]  /*17d0*/  FMUL.FTZ R94, R193, R82 ;  /* 0x00000052c15e7220 */ /* 0x000fe40000410000 */
[----:B------:R-:W-:Y:S02]  /*17e0*/  FMUL.FTZ R102, R13, R102 ;  /* 0x000000660d667220 */ /* 0x000fe40000410000 */
[----:B------:R-:W-:Y:S02]  /*17f0*/  FADD.FTZ R65, R70, R93 ;  /* 0x0000005d46417221 */ /* 0x000fe40000010000 */
[----:B------:R-:W-:Y:S01]  /*1800*/  FFMA.FTZ R67, R92, R93, R67 ;  /* 0x0000005d5c437223 */ /* 0x000fe20000010043 */
[----:B------:R-:W-:Y:S01]  /*1810*/  HADD2.F32 R96, -RZ, R96.H0_H0 ;  /* 0x20000060ff607230 */ /* 0x000fe20000004100 */
[----:B------:R-:W-:Y:S02]  /*1820*/  IMAD.MOV.U32 R81, RZ, RZ, R100 ;  /* 0x000000ffff517224 */ /* 0x000fe400078e0064 */
[----:B------:R-:W-:-:S02]  /*1830*/  FADD.FTZ R184, R95, R184 ;  /* 0x000000b85fb87221 */ /* 0x000fc40000010000 */
[-C--:B------:R-:W-:Y:S01]  /*1840*/  FFMA.FTZ R129, R94, R95.reuse, R129 ;  /* 0x0000005f5e817223 */ /* 0x080fe20000010081 */
[--C-:B------:R-:W-:Y:S01]  /*1850*/  SHF.R.U64 R100, R100, 0x10, R101.reuse ;  /* 0x0000001064647819 */ /* 0x100fe20000001265 */
[----:B------:R-:W-:Y:S01]  /*1860*/  FMUL.FTZ R95, R14, R95 ;  /* 0x0000005f0e5f7220 */ /* 0x000fe20000410000 */
[----:B------:R-:W-:Y:S01]  /*1870*/  SHF.R.U32.HI R83, RZ, 0x10, R101 ;  /* 0x00000010ff537819 */ /* 0x000fe20000011665 */
        /* <DEDUP_REMOVED lines=10> */
[----:B------:R-:W-:Y:S01]  /*1920*/  IMAD.MOV.U32 R220, RZ, RZ, R101 ;  /* 0x000000ffffdc7224 */ /* 0x000fe200078e0065 */
[----:B------:R-:W-:Y:S01]  /*1930*/  HADD2.F32 R90, -RZ, R83.H0_H0 ;  /* 0x20000053ff5a7230 */ /* 0x000fe20000004100 */
[----:B------:R-:W-:-:S02]  /*1940*/  FADD.FTZ R186, R81, R186 ;  /* 0x000000ba51ba7221 */ /* 0x000fc40000010000 */
[-C--:B------:R-:W-:Y:S02]  /*1950*/  FFMA.FTZ R127, R98, R81.reuse, R127 ;  /* 0x00000051627f7223 */ /* 0x080fe4000001007f */
[C---:B------:R-:W-:Y:S02]  /*1960*/  FMUL.FTZ R99, R193.reuse, R72 ;  /* 0x00000048c1637220 */ /* 0x040fe40000410000 */
        /* <DEDUP_REMOVED lines=15> */
[----:B------:R-:W-:Y:S01]  /*1a60*/  HADD2.F32 R3, -RZ, R79.H0_H0 ;  /* 0x2000004fff037230 */ /* 0x000fe20000004100 */
[----:B------:R-:W-:Y:S01]  /*1a70*/  FMUL.FTZ R87, R193, R64 ;  /* 0x00000040c1577220 */ /* 0x000fe20000410000 */
[----:B------:R-:W-:Y:S01]  /*1a80*/  HADD2.F32 R78, -RZ, R78.H0_H0 ;  /* 0x2000004eff4e7230 */ /* 0x000fe20000004100 */
        /* <DEDUP_REMOVED lines=9> */
[----:B------:R-:W-:Y:S01]  /*1b20*/  HADD2.F32 R89, -RZ, R89.H0_H0 ;  /* 0x20000059ff597230 */ /* 0x000fe20000004100 */
        /* <DEDUP_REMOVED lines=36> */
.L_x_2773:
        /* <DEDUP_REMOVED lines=18> */
.L_x_2774:
        /* <DEDUP_REMOVED lines=81> */
[----:B------:R1:W2:Y:S01]  /*23a0*/  F2F.F16.F32 R79, R74 ;  /* 0x0000004a004f7304 */ /* 0x0002a20000200800 */
[----:B------:R-:W-:Y:S01]  /*23b0*/  @P2 LEA R2, P6, R195, c[0x0][0x258], 0x4 ;  /* 0x00009600c3022a11 */ /* 0x000fe200078c20ff */
[----:B------:R-:W-:Y:S01]  /*23c0*/  FADD.FTZ R210, R207, -R210 ;  /* 0x800000d2cfd27221 */ /* 0x000fe20000010000 */
[----:B------:R-:W-:-:S02]  /*23d0*/  ISETP.NE.AND.EX P5, PT, RZ, c[0x0][0x25c], PT, P5 ;  /* 0x00009700ff007a0c */ /* 0x000fc40003fa5350 */
[----:B------:R-:W-:Y:S02]  /*23e0*/  @P2 LEA.HI.X R3, R195, c[0x0][0x25c], RZ, 0x4, P6 ;  /* 0x00009700c3032a11 */ /* 0x000fe400030f24ff */
[----:B------:R-:W-:Y:S01]  /*23f0*/  SEL R64, R65, R60, P5 ;  /* 0x0000003c41407207 */ /* 0x000fe20002800000 */
[----:B------:R2:W3:Y:S01]  /*2400*/  F2F.F16.F32 R77, R71 ;  /* 0x00000047004d7304 */ /* 0x0004e20000200800 */
[----:B0-----:R-:W-:Y:S02]  /*2410*/  SEL R66, R67, R62, P5 ;  /* 0x0000003e43427207 */ /* 0x001fe40002800000 */
[----:B------:R-:W-:Y:S02]  /*2420*/  @P1 LOP3.LUT P6, RZ, R189, 0xff0000, RZ, 0xc0, !PT ;  /* 0x00ff0000bdff1812 */ /* 0x000fe400078cc0ff */
[----:B------:R-:W-:Y:S02]  /*2430*/  SEL R65, R218, R61, P5 ;  /* 0x0000003dda417207 */ /* 0x000fe40002800000 */
[----:B------:R-:W-:-:S02]  /*2440*/  SEL R67, R214, R63, P5 ;  /* 0x0000003fd6437207 */ /* 0x000fc40002800000 */
[----:B-1----:R-:W-:Y:S02]  /*2450*/  @P1 FSEL R74, R75, RZ, P6 ;  /* 0x000000ff4b4a1208 */ /* 0x002fe40003000000 */
[----:B------:R-:W0:Y:S01]  /*2460*/  F2F.F16.F32 R75, R70 ;  /* 0x00000046004b7304 */ /* 0x000e220000200800 */
[----:B------:R1:W-:Y:S01]  /*2470*/  @P2 STG.E.128 [R2.64], R64 ;  /* 0x0000004002002986 */ /* 0x0003e2000c101d04 */
[----:B------:R-:W-:Y:S02]  /*2480*/  @P1 F2FP.PACK_AB R201, RZ, R69 ;  /* 0x00000045ffc9123e */ /* 0x000fe400000000ff */
[----:B--2---:R-:W-:Y:S02]  /*2490*/  SHF.L.U32 R71, R79, 0x10, RZ ;  /* 0x000000104f477819 */ /* 0x004fe400000006ff */
[----:B------:R-:W-:Y:S02]  /*24a0*/  @P1 LOP3.LUT P6, RZ, R189, 0xff000000, RZ, 0xc0, !PT ;  /* 0xff000000bdff1812 */ /* 0x000fe400078cc0ff */
[----:B------:R-:W-:-:S02]  /*24b0*/  @P1 F2FP.PACK_AB R74, RZ, R74 ;  /* 0x0000004aff4a123e */ /* 0x000fc400000000ff */
[----:B------:R-:W-:Y:S02]  /*24c0*/  @P1 PRMT R158, R201, 0x7610, R158 ;  /* 0x00007610c99e1816 */ /* 0x000fe4000000009e */
[----:B------:R-:W-:Y:S02]  /*24d0*/  @P1 PRMT R132, R74, 0x7610, R132 ;  /* 0x000076104a841816 */ /* 0x000fe40000000084 */
[----:B-1----:R-:W-:Y:S01]  /*24e0*/  @P1 F2FP.PACK_AB R3, RZ, R68 ;  /* 0x00000044ff03123e */ /* 0x002fe200000000ff */
        /* <DEDUP_REMOVED lines=12> */
[----:B------:R-:W-:Y:S01]  /*25b0*/  @P1 F2FP.PACK_AB R68, RZ, R65 ;  /* 0x00000041ff44123e */ /* 0x000fe200000000ff */
        /* <DEDUP_REMOVED lines=15> */
.L_x_2764:
[----:B------:R-:W-:Y:S01]  /*26b0*/  @P1 LOP3.LUT P6, RZ, R147, 0xff00, RZ, 0xc0, !PT ;  /* 0x0000ff0093ff1812 */ /* 0x000fe200078cc0ff */
[-C--:B------:R-:W-:Y:S01]  /*26c0*/  FFMA.FTZ R208, R208, R73.reuse, R72 ;  /* 0x00000049d0d07223 */ /* 0x080fe20000010048 */
[----:B------:R1:W2:Y:S01]  /*26d0*/  F2F.F16.F32 R69, R68 ;  /* 0x0000004400457304 */ /* 0x0002a20000200800 */
        /* <DEDUP_REMOVED lines=10> */
[----:B------:R-:W-:Y:S01]  /*2780*/  F2F.F16.F32 R195, R65 ;  /* 0x0000004100c37304 */ /* 0x000fe20000200800 */
[----:B------:R-:W-:Y:S01]  /*2790*/  FMUL.FTZ R206, R193, R206 ;  /* 0x000000cec1ce7220 */ /* 0x000fe20000410000 */
[----:B------:R-:W-:Y:S01]  /*27a0*/  @P1 FSEL R76, R76, RZ, P6 ;  /* 0x000000ff4c4c1208 */ /* 0x000fe20003000000 */
[----:B------:R-:W-:Y:S01]  /*27b0*/  FMUL.FTZ R75, R71, c[0x0][0x1e8] ;  /* 0x00007a00474b7a20 */ /* 0x000fe20000410000 */
[C---:B------:R-:W-:Y:S01]  /*27c0*/  @P2 LEA R2, P6, R194.reuse, c[0x0][0x258], 0x4 ;  /* 0x00009600c2022a11 */ /* 0x040fe200078c20ff */
        /* <DEDUP_REMOVED lines=13> */
[----:B------:R0:W-:Y:S01]  /*28a0*/  F2F.F16.F32 R119, R64 ;  /* 0x0000004000777304 */ /* 0x0001e20000200800 */
[----:B------:R-:W-:Y:S01]  /*28b0*/  FADD.FTZ R118, R113, -R118 ;  /* 0x8000007671767221 */ /* 0x000fe20000010000 */
[----:B------:R-:W-:Y:S01]  /*28c0*/  @P1 FSEL R75, R75, RZ, P6 ;  /* 0x000000ff4b4b1208 */ /* 0x000fe20003000000 */
[----:B------:R-:W-:Y:S01]  /*28d0*/  FADD.FTZ R204, R117, -R204 ;  /* 0x800000cc75cc7221 */ /* 0x000fe20000010000 */
[----:B------:R-:W-:Y:S01]  /*28e0*/  LOP3.LUT P6, RZ, R200, 0xff000000, RZ, 0xc0, !PT ;  /* 0xff000000c8ff7812 */ /* 0x000fe200078cc0ff */
[----:B------:R-:W-:Y:S01]  /*28f0*/  @P0 FADD.FTZ R74, R41, R74 ;  /* 0x0000004a294a0221 */ /* 0x000fe20000010000 */
[----:B------:R-:W-:Y:S01]  /*2900*/  @P1 F2FP.PACK_AB R75, RZ, R75 ;  /* 0x0000004bff4b123e */ /* 0x000fe200000000ff */
[----:B------:R-:W-:Y:S01]  /*2910*/  FMUL.FTZ R117, R193, R118 ;  /* 0x00000076c1757220 */ /* 0x000fe20000410000 */
[----:B-1----:R-:W-:Y:S01]  /*2920*/  FSEL R68, R77, RZ, P6 ;  /* 0x000000ff4d447208 */ /* 0x002fe20003000000 */
[----:B------:R-:W-:Y:S01]  /*2930*/  FMUL.FTZ R118, R74, c[0x0][0x1e8] ;  /* 0x00007a004a767a20 */ /* 0x000fe20000410000 */
[----:B------:R-:W-:Y:S01]  /*2940*/  @P1 LOP3.LUT P6, RZ, R147, 0xff000000, RZ, 0xc0, !PT ;  /* 0xff00000093ff1812 */ /* 0x000fe200078cc0ff */
[----:B------:R-:W-:Y:S01]  /*2950*/  @P0 FADD.FTZ R117, R42, R117 ;  /* 0x000000752a750221 */ /* 0x000fe20000010000 */
[----:B------:R2:W1:Y:S01]  /*2960*/  F2F.F16.F32 R116, R68 ;  /* 0x0000004400747304 */ /* 0x0004620000200800 */
        /* <DEDUP_REMOVED lines=11> */
[----:B------:R0:W2:Y:S01]  /*2a20*/  F2F.F16.F32 R200, R113 ;  /* 0x0000007100c87304 */ /* 0x0000a20000200800 */
[----:B------:R-:W-:-:S02]  /*2a30*/  @P1 F2FP.PACK_AB R77, RZ, R77 ;  /* 0x0000004dff4d123e */ /* 0x000fc400000000ff */
        /* <DEDUP_REMOVED lines=9> */
[----:B------:R1:W3:Y:S01]  /*2ad0*/  F2F.F16.F32 R195, R112 ;  /* 0x0000007000c37304 */ /* 0x0002e20000200800 */
[----:B------:R-:W-:-:S02]  /*2ae0*/  FSEL R78, R115, RZ, P6 ;  /* 0x000000ff734e7208 */ /* 0x000fc40003000000 */
[----:B------:R-:W-:Y:S02]  /*2af0*/  SEL R66, R67, R62, P5 ;  /* 0x0000003e43427207 */ /* 0x000fe40002800000 */
[----:B------:R-:W-:Y:S01]  /*2b00*/  LOP3.LUT P6, RZ, R199, 0xff000000, RZ, 0xc0, !PT ;  /* 0xff000000c7ff7812 */ /* 0x000fe200078cc0ff */
[----:B------:R-:W-:Y:S01]  /*2b10*/  FMUL.FTZ R199, R116, c[0x0][0x1e8] ;  /* 0x00007a0074c77a20 */ /* 0x000fe20000410000 */
[----:B------:R-:W-:Y:S01]  /*2b20*/  SEL R67, R206, R63, P5 ;  /* 0x0000003fce437207 */ /* 0x000fe20002800000 */
[----:B------:R4:W2:Y:S01]  /*2b30*/  F2F.F16.F32 R119, R78 ;  /* 0x0000004e00777304 */ /* 0x0008a20000200800 */
[----:B0-----:R-:W-:Y:S02]  /*2b40*/  SHF.L.U32 R113, R194, 0x3, RZ ;  /* 0x00000003c2717819 */ /* 0x001fe400000006ff */
[----:B-1----:R-:W-:Y:S01]  /*2b50*/  FSEL R112, R199, RZ, P6 ;  /* 0x000000ffc7707208 */ /* 0x002fe20003000000 */
[----:B------:R0:W-:Y:S01]  /*2b60*/  @P2 STG.E.128 [R2.64], R64 ;  /* 0x0000004002002986 */ /* 0x0001e2000c101d04 */
[----:B------:R-:W-:-:S02]  /*2b70*/  SHF.R.U32.HI R194, RZ, 0x1d, R194 ;  /* 0x0000001dffc27819 */ /* 0x000fc400000116c2 */
[----:B------:R-:W-:Y:S02]  /*2b80*/  @P1 PRMT R138, R75, 0x7610, R138 ;  /* 0x000076104b8a1816 */ /* 0x000fe4000000008a */
[----:B------:R-:W1:Y:S01]  /*2b90*/  F2F.F16.F32 R112, R112 ;  /* 0x0000007000707304 */ /* 0x000e620000200800 */
[----:B------:R-:W-:Y:S02]  /*2ba0*/  @P1 PRMT R139, R77, 0x7610, R139 ;  /* 0x000076104d8b1816 */ /* 0x000fe4000000008b */
[----:B0-----:R-:W-:Y:S02]  /*2bb0*/  @P1 F2FP.PACK_AB R3, RZ, R70 ;  /* 0x00000046ff03123e */ /* 0x001fe400000000ff */
        /* <DEDUP_REMOVED lines=13> */
.L_x_2765:
        /* <DEDUP_REMOVED lines=19> */
[----:B------:R-:W-:Y:S01]  /*2dc0*/  @P1 F2FP.PACK_AB R74, RZ, R70 ;  /* 0x00000046ff4a123e */ /* 0x000fe200000000ff */
[----:B------:R-:W-:Y:S01]  /*2dd0*/  FMUL.FTZ R75, R78, c[0x0][0x1e8] ;  /* 0x00007a004e4b7a20 */ /* 0x000fe20000410000 */
[----:B------:R-:W-:Y:S02]  /*2de0*/  SEL R67, R116, R63, P5 ;  /* 0x0000003f74437207 */ /* 0x000fe40002800000 */
[----:B------:R-:W-:Y:S02]  /*2df0*/  SEL R64, R79, R60, P5 ;  /* 0x0000003c4f407207 */ /* 0x000fe40002800000 */
[----:B------:R-:W-:-:S02]  /*2e00*/  @P1 F2FP.PACK_AB R71, RZ, R71 ;  /* 0x00000047ff47123e */ /* 0x000fc400000000ff */
        /* <DEDUP_REMOVED lines=8> */
[----:B0-----:R-:W-:Y:S01]  /*2e90*/  @P1 F2FP.PACK_AB R3, RZ, R70 ;  /* 0x00000046ff03123e */ /* 0x001fe200000000ff */
[----:B------:R-:W-:Y:S01]  /*2ea0*/  FMUL.FTZ R67, R193, R108 ;  /* 0x0000006cc1437220 */ /* 0x000fe20000410000 */
[----:B------:R-:W-:Y:S02]  /*2eb0*/  IADD3 R70, P6, R74, c[0x0][0x248], RZ ;  /* 0x000092004a467a10 */ /* 0x000fe40007fde0ff */
[----:B------:R-:W-:Y:S01]  /*2ec0*/  @P1 F2FP.PACK_AB R2, RZ, R71 ;  /* 0x00000047ff02123e */ /* 0x000fe200000000ff */
        /* <DEDUP_REMOVED lines=16> */
.L_x_2766:
        /* <DEDUP_REMOVED lines=9> */
[C---:B------:R-:W-:Y:S01]  /*3060*/  FMUL.FTZ R107, R193.reuse, R2 ;  /* 0x00000002c16b7220 */ /* 0x040fe20000410000 */
        /* <DEDUP_REMOVED lines=28> */
[----:B------:R-:W-:Y:S01]  /*3230*/  F2F.F16.F32 R111, R64 ;  /* 0x00000040006f7304 */ /* 0x000fe20000200800 */
        /* <DEDUP_REMOVED lines=11> */
[----:B------:R-:W-:Y:S01]  /*32f0*/  @P1 F2FP.PACK_AB R108, RZ, R108 ;  /* 0x0000006cff6c123e */ /* 0x000fe200000000ff */
        /* <DEDUP_REMOVED lines=22> */
[----:B------:R0:W1:Y:S01]  /*3460*/  F2F.F16.F32 R101, R79 ;  /* 0x0000004f00657304 */ /* 0x0000620000200800 */
        /* <DEDUP_REMOVED lines=10> */
[----:B------:R-:W2:Y:S01]  /*3510*/  F2F.F16.F32 R112, R109 ;  /* 0x0000006d00707304 */ /* 0x000ea20000200800 */
        /* <DEDUP_REMOVED lines=10> */
[----:B------:R-:W0:Y:S01]  /*35c0*/  F2F.F16.F32 R109, R64 ;  /* 0x00000040006d7304 */ /* 0x000e220000200800 */
        /* <DEDUP_REMOVED lines=10> */
[----:B------:R3:W4:Y:S01]  /*3670*/  F2F.F16.F32 R118, R65 ;  /* 0x0000004100767304 */ /* 0x0007220000200800 */
[----:B------:R-:W-:Y:S01]  /*3680*/  FADD.FTZ R110, R89, -R88 ;  /* 0x80000058596e7221 */ /* 0x000fe20000010000 */
[----:B------:R-:W-:Y:S01]  /*3690*/  FSEL R97, R92, RZ, P6 ;  /* 0x000000ff5c617208 */ /* 0x000fe20003000000 */
[----:B------:R-:W-:Y:S01]  /*36a0*/  FMUL.FTZ R88, R193, R86 ;  /* 0x00000056c1587220 */ /* 0x000fe20000410000 */
[----:B------:R-:W-:Y:S01]  /*36b0*/  LOP3.LUT P6, RZ, R198, 0xff000000, RZ, 0xc0, !PT ;  /* 0xff000000c6ff7812 */ /* 0x000fe200078cc0ff */
[----:B-1----:R-:W-:-:S02]  /*36c0*/  IMAD.U32 R85, R101, 0x10000, RZ ;  /* 0x0001000065557824 */ /* 0x002fc400078e00ff */
[----:B------:R-:W-:Y:S01]  /*36d0*/  FADD.FTZ R90, R90, -R73 ;  /* 0x800000495a5a7221 */ /* 0x000fe20000010000 */
[----:B------:R1:W0:Y:S01]  /*36e0*/  F2F.F16.F32 R117, R66 ;  /* 0x0000004200757304 */ /* 0x0002220000200800 */
        /* <DEDUP_REMOVED lines=11> */
[----:B------:R-:W1:Y:S01]  /*37a0*/  F2F.F16.F32 R119, R99 ;  /* 0x0000006300777304 */ /* 0x000e620000200800 */
[----:B------:R-:W-:Y:S01]  /*37b0*/  SEL R67, R104, R63, P5 ;  /* 0x0000003f68437207 */ /* 0x000fe20002800000 */
[----:B------:R-:W-:Y:S01]  /*37c0*/  FMUL.FTZ R85, R90, c[0x0][0x1e8] ;  /* 0x00007a005a557a20 */ /* 0x000fe20000410000 */
[----:B------:R-:W-:Y:S01]  /*37d0*/  SEL R64, R107, R60, P5 ;  /* 0x0000003c6b407207 */ /* 0x000fe20002800000 */
[----:B------:R-:W-:Y:S01]  /*37e0*/  FMUL.FTZ R91, R193, R110 ;  /* 0x0000006ec15b7220 */ /* 0x000fe20000410000 */
[----:B------:R-:W-:-:S03]  /*37f0*/  LOP3.LUT P6, RZ, R114, 0xff00, RZ, 0xc0, !PT ;  /* 0x0000ff0072ff7812 */ /* 0x000fc600078cc0ff */
[----:B------:R3:W0:Y:S01]  /*3800*/  F2F.F16.F32 R99, R97 ;  /* 0x0000006100637304 */ /* 0x0006220000200800 */
[----:B------:R5:W-:Y:S01]  /*3810*/  @P2 STG.E.128 [R2.64], R64 ;  /* 0x0000004002002986 */ /* 0x000be2000c101d04 */
[----:B------:R-:W-:-:S03]  /*3820*/  @P0 FADD.FTZ R91, R58, R91 ;  /* 0x0000005b3a5b0221 */ /* 0x000fc60000010000 */
[----:B------:R0:W-:Y:S01]  /*3830*/  STG.E.64 [R68.64], R72 ;  /* 0x0000004844007986 */ /* 0x0001e2000c101b04 */
[----:B------:R-:W-:Y:S02]  /*3840*/  FMUL.FTZ R89, R91, c[0x0][0x1e8] ;  /* 0x00007a005b597a20 */ /* 0x000fe40000410000 */
[----:B------:R-:W0:Y:S01]  /*3850*/  F2F.F16.F32 R100, R100 ;  /* 0x0000006400647304 */ /* 0x000e220000200800 */
[----:B---3--:R-:W-:Y:S02]  /*3860*/  FSEL R97, R78, RZ, P6 ;  /* 0x000000ff4e617208 */ /* 0x008fe40003000000 */
[----:B------:R-:W-:-:S05]  /*3870*/  LOP3.LUT P6, RZ, R114, 0xff000000, RZ, 0xc0, !PT ;  /* 0xff00000072ff7812 */ /* 0x000fca00078cc0ff */
[----:B------:R-:W3:Y:S01]  /*3880*/  F2F.F16.F32 R97, R97 ;  /* 0x0000006100617304 */ /* 0x000ee20000200800 */
[----:B-----5:R-:W-:Y:S02]  /*3890*/  FSEL R2, R85, RZ, P6 ;  /* 0x000000ff55027208 */ /* 0x020fe40003000000 */
[----:B------:R-:W-:Y:S02]  /*38a0*/  @P1 F2FP.PACK_AB R3, RZ, R103 ;  /* 0x00000067ff03123e */ /* 0x000fe400000000ff */
[----:B------:R-:W-:-:S03]  /*38b0*/  @P1 LOP3.LUT P6, RZ, R149, 0xff, RZ, 0xc0, !PT ;  /* 0x000000ff95ff1812 */ /* 0x000fc600078cc0ff */
[----:B------:R-:W0:Y:S01]  /*38c0*/  F2F.F16.F32 R103, R2 ;  /* 0x0000000200677304 */ /* 0x000e220000200800 */
[----:B------:R-:W-:-:S07]  /*38d0*/  @P1 PRMT R138, R3, 0x7610, R138 ;  /* 0x00007610038a1816 */ /* 0x000fce000000008a */
[----:B------:R5:W0:Y:S02]  /*38e0*/  F2F.F16.F32 R101, R86 ;  /* 0x0000005600657304 */ /* 0x000a240000200800 */
        /* <DEDUP_REMOVED lines=12> */
.L_x_2767:
[----:B01234-:R-:W-:Y:S01]  /*39b0*/  FADD.FTZ R80, R80, -R87 ;  /* 0x8000005750507221 */ /* 0x01ffe20000010000 */
[----:B------:R-:W-:Y:S01]  /*39c0*/  SHF.L.U32 R73, R101, 0x10, RZ ;  /* 0x0000001065497819 */ /* 0x000fe200000006ff */
[----:B------:R0:W1:Y:S01]  /*39d0*/  F2F.F16.F32 R87, R67 ;  /* 0x0000004300577304 */ /* 0x0000620000200800 */
        /* <DEDUP_REMOVED lines=11> */
[----:B------:R-:W-:Y:S01]  /*3a90*/  @P1 F2FP.PACK_AB R98, RZ, R94 ;  /* 0x0000005eff62123e */ /* 0x000fe200000000ff */
[----:B------:R-:W-:Y:S01]  /*3aa0*/  IMAD.U32 R69, R118, 0x10000, RZ ;  /* 0x0001000076457824 */ /* 0x000fe200078e00ff */
[----:B------:R-:W-:Y:S01]  /*3ab0*/  @P1 F2FP.PACK_AB R94, RZ, R86 ;  /* 0x00000056ff5e123e */ /* 0x000fe200000000ff */
        /* <DEDUP_REMOVED lines=13> */
[----:B------:R-:W-:Y:S01]  /*3b90*/  @P1 F2FP.PACK_AB R97, RZ, R74 ;  /* 0x0000004aff61123e */ /* 0x000fe200000000ff */
[----:B------:R1:W-:Y:S01]  /*3ba0*/  STG.E.64 [R86.64], R68 ;  /* 0x0000004456007986 */ /* 0x0003e2000c101b04 */
[----:B------:R-:W-:-:S02]  /*3bb0*/  @P1 F2FP.PACK_AB R96, RZ, R96 ;  /* 0x00000060ff60123e */ /* 0x000fc400000000ff */
[----:B------:R-:W-:Y:S02]  /*3bc0*/  LOP3.LUT R2, R2, R99, RZ, 0xfc, !PT ;  /* 0x0000006302027212 */ /* 0x000fe400078efcff */
[----:B------:R-:W-:Y:S02]  /*3bd0*/  @P1 LOP3.LUT P6, RZ, R150, 0xff00, RZ, 0xc0, !PT ;  /* 0x0000ff0096ff1812 */ /* 0x000fe400078cc0ff */
[----:B------:R-:W-:Y:S02]  /*3be0*/  @P1 PRMT R158, R97, 0x7610, R158 ;  /* 0x00007610619e1816 */ /* 0x000fe4000000009e */
[----:B------:R-:W-:Y:S02]  /*3bf0*/  @P1 PRMT R132, R98, 0x7610, R132 ;  /* 0x0000761062841816 */ /* 0x000fe40000000084 */
[----:B------:R-:W-:Y:S02]  /*3c00*/  @P1 PRMT R138, R94, 0x7610, R138 ;  /* 0x000076105e8a1816 */ /* 0x000fe4000000008a */
[----:B------:R-:W-:Y:S01]  /*3c10*/  @P1 PRMT R139, R96, 0x7610, R139 ;  /* 0x00007610608b1816 */ /* 0x000fe2000000008b */
[----:B0-----:R1:W0:Y:S01]  /*3c20*/  F2F.F16.F32 R71, R76 ;  /* 0x0000004c00477304 */ /* 0x0012220000200800 */
        /* <DEDUP_REMOVED lines=9> */
.L_x_2768:
        /* <DEDUP_REMOVED lines=18> */
[----:B------:R-:W-:Y:S02]  /*3de0*/  @P1 F2FP.PACK_AB R93, RZ, R93 ;  /* 0x0000005dff5d123e */ /* 0x000fe400000000ff */
[----:B------:R-:W-:-:S02]  /*3df0*/  @P1 F2FP.PACK_AB R81, RZ, R81 ;  /* 0x00000051ff51123e */ /* 0x000fc400000000ff */
[----:B------:R-:W-:Y:S02]  /*3e00*/  @P1 F2FP.PACK_AB R92, RZ, R92 ;  /* 0x0000005cff5c123e */ /* 0x000fe400000000ff */
[----:B-1----:R-:W-:Y:S02]  /*3e10*/  IADD3 R64, P6, R70, c[0x0][0x248], RZ ;  /* 0x0000920046407a10 */ /* 0x002fe40007fde0ff */
[----:B------:R-:W-:Y:S02]  /*3e20*/  @P1 F2FP.PACK_AB R83, RZ, R83 ;  /* 0x00000053ff53123e */ /* 0x000fe400000000ff */
        /* <DEDUP_REMOVED lines=24> */
.L_x_2769:
        /* <DEDUP_REMOVED lines=27> */
.L_x_2770:
[----:B0-----:R-:W-:Y:S01]  /*4160*/  SEL R202, RZ, 0x1, P4 ;  /* 0x00000001ffca7807 */ /* 0x001fe20002000000 */
[----:B------:R-:W-:Y:S01]  /*4170*/  @P3 CALL.REL.NOINC `(.L_x_2771) ;  /* 0x0000001000003944 */ /* 0x000fe20003c00000 */
[----:B------:R-:W-:Y:S05]  /*4180*/  BRA `(.L_x_2772) ;  /* 0xffffc35000007947 */ /* 0x000fea000383ffff */
.L_x_2771:
        /* <DEDUP_REMOVED lines=54> */
.L_x_2761:
        /* <DEDUP_REMOVED lines=23> */
.L_x_2762:
[----:B------:R-:W-:Y:S01]  /*4660*/  HFMA2.MMA R70, -RZ, RZ, 0, 1.847743988037109375e-06 ;  /* 0x0000001fff467435 */ /* 0x000fe200000001ff */
[----:B------:R-:W-:Y:S01]  /*4670*/  MOV R65, R67 ;  /* 0x0000004300417202 */ /* 0x000fe20000000f00 */
[----:B------:R-:W-:Y:S01]  /*4680*/  IMAD.MOV.U32 R66, RZ, RZ, 0x10 ;  /* 0x00000010ff427424 */ /* 0x000fe200078e00ff */
[----:B------:R-:W-:Y:S01]  /*4690*/  MOV R2, 0x46c0 ;  /* 0x000046c000027802 */ /* 0x000fe20000000f00 */
[----:B------:R-:W-:-:S02]  /*46a0*/  IMAD.MOV.U32 R71, RZ, RZ, -0x1 ;  /* 0xffffffffff477424 */ /* 0x000fc400078e00ff */
[----:B-----5:R-:W-:Y:S05]  /*46b0*/  CALL.REL.NOINC `($__internal_95_$__cuda_sm70_shflsync_down_p) ;  /* 0x0000046000007944 */ /* 0x020fea0003c00000 */
[----:B-1----:R-:W-:Y:S01]  /*46c0*/  MOV R64, R65 ;  /* 0x0000004100407202 */ /* 0x002fe20000000f00 */
[----:B0-----:R-:W-:Y:S05]  /*46d0*/  BRA `(.L_x_2773) ;  /* 0xffffd69000007947 */ /* 0x001fea000383ffff */
.L_x_2763:
[----:B------:R-:W-:Y:S01]  /*46e0*/  HFMA2.MMA R66, -RZ, RZ, 0, 9.5367431640625e-07 ;  /* 0x00000010ff427435 */ /* 0x000fe200000001ff */
[----:B------:R-:W-:Y:S01]  /*46f0*/  IMAD.MOV.U32 R65, RZ, RZ, R68 ;  /* 0x000000ffff417224 */ /* 0x000fe200078e0044 */
[----:B------:R-:W-:Y:S01]  /*4700*/  MOV R71, 0xffffffff ;  /* 0xffffffff00477802 */ /* 0x000fe20000000f00 */
[----:B------:R-:W-:Y:S01]  /*4710*/  IMAD.MOV.U32 R70, RZ, RZ, 0x1f ;  /* 0x0000001fff467424 */ /* 0x000fe200078e00ff */
[----:B------:R-:W-:-:S02]  /*4720*/  MOV R2, 0x4740 ;  /* 0x0000474000027802 */ /* 0x000fc40000000f00 */
[----:B01---5:R-:W-:Y:S05]  /*4730*/  CALL.REL.NOINC `($__internal_95_$__cuda_sm70_shflsync_down_p) ;  /* 0x000003e000007944 */ /* 0x023fea0003c00000 */
[----:B------:R-:W-:Y:S01]  /*4740*/  FADD.FTZ R67, R67, R64 ;  /* 0x0000004043437221 */ /* 0x000fe20000010000 */
[----:B0-----:R-:W-:Y:S01]  /*4750*/  HFMA2.MMA R70, -RZ, RZ, 0, 1.847743988037109375e-06 ;  /* 0x0000001fff467435 */ /* 0x001fe200000001ff */
[----:B-1----:R-:W-:Y:S01]  /*4760*/  FADD.FTZ R68, R68, R65 ;  /* 0x0000004144447221 */ /* 0x002fe20000010000 */
[----:B------:R-:W-:Y:S01]  /*4770*/  MOV R2, 0x47c0 ;  /* 0x000047c000027802 */ /* 0x000fe20000000f00 */
[----:B------:R-:W-:Y:S01]  /*4780*/  IMAD.MOV.U32 R66, RZ, RZ, 0x8 ;  /* 0x00000008ff427424 */ /* 0x000fe200078e00ff */
[----:B------:R-:W-:Y:S01]  /*4790*/  MOV R65, R67 ;  /* 0x0000004300417202 */ /* 0x000fe20000000f00 */
[----:B------:R-:W-:-:S02]  /*47a0*/  IMAD.MOV.U32 R71, RZ, RZ, -0x1 ;  /* 0xffffffffff477424 */ /* 0x000fc400078e00ff */
[----:B------:R-:W-:Y:S05]  /*47b0*/  CALL.REL.NOINC `($__internal_95_$__cuda_sm70_shflsync_down_p) ;  /* 0x0000036000007944 */ /* 0x000fea0003c00000 */
[----:B0-----:R-:W-:Y:S01]  /*47c0*/  HFMA2.MMA R70, -RZ, RZ, 0, 1.847743988037109375e-06 ;  /* 0x0000001fff467435 */ /* 0x001fe200000001ff */
[----:B-1----:R-:W-:Y:S01]  /*47d0*/  IMAD.MOV.U32 R64, RZ, RZ, R65 ;  /* 0x000000ffff407224 */ /* 0x002fe200078e0041 */
[----:B------:R-:W-:Y:S01]  /*47e0*/  MOV R65, R68 ;  /* 0x0000004400417202 */ /* 0x000fe20000000f00 */
[----:B------:R-:W-:Y:S01]  /*47f0*/  IMAD.MOV.U32 R66, RZ, RZ, 0x8 ;  /* 0x00000008ff427424 */ /* 0x000fe200078e00ff */
[----:B------:R-:W-:Y:S01]  /*4800*/  MOV R2, 0x4830 ;  /* 0x0000483000027802 */ /* 0x000fe20000000f00 */
[----:B------:R-:W-:-:S02]  /*4810*/  IMAD.MOV.U32 R71, RZ, RZ, -0x1 ;  /* 0xffffffffff477424 */ /* 0x000fc400078e00ff */
[----:B------:R-:W-:Y:S05]  /*4820*/  CALL.REL.NOINC `($__internal_95_$__cuda_sm70_shflsync_down_p) ;  /* 0x000002f000007944 */ /* 0x000fea0003c00000 */
[----:B------:R-:W-:Y:S01]  /*4830*/  FADD.FTZ R67, R64, R67 ;  /* 0x0000004340437221 */ /* 0x000fe20000010000 */
[----:B0-----:R-:W-:Y:S01]  /*4840*/  MOV R66, 0x4 ;  /* 0x0000000400427802 */ /* 0x001fe20000000f00 */
[----:B-1----:R-:W-:Y:S01]  /*4850*/  FADD.FTZ R68, R68, R65 ;  /* 0x0000004144447221 */ /* 0x002fe20000010000 */
[----:B------:R-:W-:Y:S01]  /*4860*/  MOV R71, 0xffffffff ;  /* 0xffffffff00477802 */ /* 0x000fe20000000f00 */
[----:B------:R-:W-:Y:S01]  /*4870*/  IMAD.MOV.U32 R70, RZ, RZ, 0x1f ;  /* 0x0000001fff467424 */ /* 0x000fe200078e00ff */
[----:B------:R-:W-:Y:S01]  /*4880*/  MOV R2, 0x48b0 ;  /* 0x000048b000027802 */ /* 0x000fe20000000f00 */
[----:B------:R-:W-:-:S02]  /*4890*/  IMAD.MOV.U32 R65, RZ, RZ, R67 ;  /* 0x000000ffff417224 */ /* 0x000fc400078e0043 */
[----:B------:R-:W-:Y:S05]  /*48a0*/  CALL.REL.NOINC `($__internal_95_$__cuda_sm70_shflsync_down_p) ;  /* 0x0000027000007944 */ /* 0x000fea0003c00000 */
[----:B0-----:R-:W-:Y:S01]  /*48b0*/  HFMA2.MMA R66, -RZ, RZ, 0, 2.384185791015625e-07 ;  /* 0x00000004ff427435 */ /* 0x001fe200000001ff */
[----:B-1----:R-:W-:Y:S01]  /*48c0*/  MOV R64, R65 ;  /* 0x0000004100407202 */ /* 0x002fe20000000f00 */
[----:B------:R-:W-:Y:S01]  /*48d0*/  IMAD.MOV.U32 R65, RZ, RZ, R68 ;  /* 0x000000ffff417224 */ /* 0x000fe200078e0044 */
[----:B------:R-:W-:Y:S01]  /*48e0*/  MOV R71, 0xffffffff ;  /* 0xffffffff00477802 */ /* 0x000fe20000000f00 */
[----:B------:R-:W-:Y:S01]  /*48f0*/  IMAD.MOV.U32 R70, RZ, RZ, 0x1f ;  /* 0x0000001fff467424 */ /* 0x000fe200078e00ff */
[----:B------:R-:W-:-:S02]  /*4900*/  MOV R2, 0x4920 ;  /* 0x0000492000027802 */ /* 0x000fc40000000f00 */
[----:B------:R-:W-:Y:S05]  /*4910*/  CALL.REL.NOINC `($__internal_95_$__cuda_sm70_shflsync_down_p) ;  /* 0x0000020000007944 */ /* 0x000fea0003c00000 */
        /* <DEDUP_REMOVED lines=23> */
[----:B0-----:R-:W-:Y:S01]  /*4a90*/  HFMA2.MMA R66, -RZ, RZ, 0, 5.9604644775390625e-08 ;  /* 0x00000001ff427435 */ /* 0x001fe200000001ff */
[----:B-1----:R-:W-:Y:S01]  /*4aa0*/  MOV R68, R65 ;  /* 0x0000004100447202 */ /* 0x002fe20000000f00 */
[----:B------:R-:W-:Y:S01]  /*4ab0*/  IMAD.MOV.U32 R65, RZ, RZ, R69 ;  /* 0x000000ffff417224 */ /* 0x000fe200078e0045 */
[----:B------:R-:W-:Y:S01]  /*4ac0*/  MOV R71, 0xffffffff ;  /* 0xffffffff00477802 */ /* 0x000fe20000000f00 */
[----:B------:R-:W-:Y:S01]  /*4ad0*/  IMAD.MOV.U32 R70, RZ, RZ, 0x1f ;  /* 0x0000001fff467424 */ /* 0x000fe200078e00ff */
[----:B------:R-:W-:-:S02]  /*4ae0*/  MOV R2, 0x4b00 ;  /* 0x00004b0000027802 */ /* 0x000fc40000000f00 */
[----:B------:R-:W-:Y:S05]  /*4af0*/  CALL.REL.NOINC `($__internal_95_$__cuda_sm70_shflsync_down_p) ;  /* 0x0000002000007944 */ /* 0x000fea0003c00000 */
[----:B-1----:R-:W-:Y:S01]  /*4b00*/  IMAD.MOV.U32 R2, RZ, RZ, R65 ;  /* 0x000000ffff027224 */ /* 0x002fe200078e0041 */
[----:B0-----:R-:W-:Y:S05]  /*4b10*/  BRA `(.L_x_2774) ;  /* 0xffffd37000007947 */ /* 0x001fea000383ffff */
        .weak           $__internal_95_$__cuda_sm70_shflsync_down_p
        .type           $__internal_95_$__cuda_sm70_shflsync_down_p,@function
        .size           $__internal_95_$__cuda_sm70_shflsync_down_p,(.L_x_3457 - $__internal_95_$__cuda_sm70_shflsync_down_p)
$__internal_95_$__cuda_sm70_shflsync_down_p:
[----:B------:R-:W-:Y:S01]  /*4b20*/  HFMA2.MMA R3, -RZ, RZ, 0, 0 ;  /* 0x00000000ff037435 */ /* 0x000fe200000001ff */
[----:B------:R-:W-:Y:S04]  /*4b30*/  WARPSYNC R71 ;  /* 0x0000004700007348 */ /* 0x000fe80003800000 */
[----:B------:R0:W1:Y:S01]  /*4b40*/  SHFL.DOWN PT, R65, R65, R66, R70 ;  /* 0x0800004241417389 */ /* 0x00006200000e0046 */
[----:B------:R-:W-:Y:S05]  /*4b50*/  RET.REL.NODEC R2 `(_ZN10layer_norm31ln_parallel_residual_bwd_kernelINS_13Kernel_traitsIf6__halffS2_fjLj7168ELj1ELj1ELj8ELj8ENS_18Kernel_traits_baseILj7168EfS2_fS2_fjLj256EEEEELb1ELb1ELb1EEEvNS_9BwdParamsE) ;  /* 0xffffb4a002007950 */ /* 0x000fea0003c3ffff */
.L_x_2775:
        /* <DEDUP_REMOVED lines=10> */
.L_x_3457:


//--------------------- .text._ZN10layer_norm31ln_parallel_residual_bwd_kernelINS_13Kernel_traitsI6__halfffffjLj7168ELj1ELj1ELj8ELj16ENS_18Kernel_traits_baseILj7168ES2_ffffjLj256EEEEELb0ELb0ELb0EEEvNS_9BwdParamsE --------------------------
	.section	.text._ZN10layer_norm31ln_parallel_residual_bwd_kernelINS_13Kernel_traitsI6__halfffffjLj7168ELj1ELj1ELj8ELj16ENS_18Kernel_traits_baseILj7168ES2_ffffjLj256EEEEELb0ELb0ELb0EEEvNS_9BwdParamsE,"ax",@progbits
	.sectioninfo	@"SHI_REGISTERS=255"
	.align	128
        .global         _ZN10layer_norm31ln_parallel_residual_bwd_kernelINS_13Kernel_traitsI6__halfffffjLj7168ELj1ELj1ELj8ELj16ENS_18Kernel_traits_baseILj7168ES2_ffffjLj256EEEEELb0ELb0ELb0EEEvNS_9BwdParamsE
        .type           _ZN10layer_norm31ln_parallel_residual_bwd_kernelINS_13Kernel_traitsI6__halfffffjLj7168ELj1ELj1ELj8ELj16ENS_18Kernel_traits_baseILj7168ES2_ffffjLj256EEEEELb0ELb0ELb0EEEvNS_9BwdParamsE,@function
        .size           _ZN10layer_norm31ln_parallel_residual_bwd_kernelINS_13Kernel_traitsI6__halfffffjLj7168ELj1ELj1ELj8ELj16ENS_18Kernel_traits_baseILj7168ES2_ffffjLj256EEEEELb0ELb0ELb0EEEvNS_9BwdParamsE,(.L_x_3458 - _ZN10layer_norm31ln_parallel_residual_bwd_kernelINS_13Kernel_traitsI6__halfffffjLj7168ELj1ELj1ELj8ELj16ENS_18Kernel_traits_baseILj7168ES2_ffffjLj256EEEEELb0ELb0ELb0EEEvNS_9BwdParamsE)
        .other          _ZN10layer_norm31ln_parallel_residual_bwd_kernelINS_13Kernel_traitsI6__halfffffjLj7168ELj1ELj1ELj8ELj16ENS_18Kernel_traits_baseILj7168ES2_ffffjLj256EEEEELb0ELb0ELb0EEEvNS_9BwdParamsE,@"STO_CUDA_ENTRY STV_DEFAULT"
_ZN10layer_norm31ln_parallel_residual_bwd_kernelINS_13Kernel_traitsI6__halfffffjLj7168ELj1ELj1ELj8ELj16ENS_18Kernel_traits_baseILj7168ES2_ffffjLj256EEEEELb0ELb0ELb0EEEvNS_9BwdParamsE:
.text._ZN10layer_norm31ln_parallel_residual_bwd_kernelINS_13Kernel_traitsI6__halfffffjLj7168ELj1ELj1ELj8ELj16ENS_18Kernel_traits_baseILj7168ES2_ffffjLj256EEEEELb0ELb0ELb0EEEvNS_9BwdParamsE:
        /* <DEDUP_REMOVED lines=61> */
[----:B------:R-:W-:Y:S01]  /*03d0*/  CS2R R36, SRZ ;  /* 0x0000000000247805 */ /* 0x000fe2000001ff00 */
[----:B------:R-:W-:Y:S01]  /*03e0*/  CS2R R38, SRZ ;  /* 0x0000000000267805 */ /* 0x000fe2000001ff00 */
[----:B----4-:R-:W-:Y:S01]  /*03f0*/  CS2R R28, SRZ ;  /* 0x00000000001c7805 */ /* 0x010fe2000001ff00 */
        /* <DEDUP_REMOVED lines=58> */
[--C-:B------:R-:W-:Y:S02]  /*07a0*/  SHF.R.U64 R230, R4, 0x10, R5.reuse ;  /* 0x0000001004e67819 */ /* 0x100fe40000001205 */
[----:B------:R-:W-:Y:S02]  /*07b0*/  MOV R228, R5 ;  /* 0x0000000500e47202 */ /* 0x000fe40000000f00 */
        /* <DEDUP_REMOVED lines=25> */
[----:B------:R-:W-:Y:S01]  /*0950*/  SHF.R.U64 R152, R140, 0x10, R141 ;  /* 0x000000108c987819 */ /* 0x000fe2000000128d */
[----:B--2---:R-:W-:Y:S01]  /*0960*/  HADD2.F32 R2, -RZ, R156.H0_H0 ;  /* 0x2000009cff027230 */ /* 0x004fe20000004100 */
[----:B------:R1:W-:Y:S01]  /*0970*/  STL [R1+0x6c], R4 ;  /* 0x00006c0401007387 */ /* 0x0003e20000100800 */
[----:B------:R-:W-:-:S02]  /*0980*/  MOV R138, R141 ;  /* 0x0000008d008a7202 */ /* 0x000fc40000000f00 */
[----:B------:R-:W-:Y:S01]  /*0990*/  SHF.R.U32.HI R150, RZ, 0x10, R141 ;  /* 0x00000010ff967819 */ /* 0x000fe2000001168d */
[----:B------:R2:W-:Y:S01]  /*09a0*/  STL [R1+0x64], R2 ;  /* 0x0000640201007387 */ /* 0x0005e20000100800 */
[----:B0-----:R-:W-:Y:S01]  /*09b0*/  HADD2.F32 R5, -RZ, R22.H0_H0 ;  /* 0x20000016ff057230 */ /* 0x001fe20000004100 */
[----:B------:R-:W-:Y:S02]  /*09c0*/  MOV R139, R142 ;  /* 0x0000008e008b7202 */ /* 0x000fe40000000f00 */
[--C-:B------:R-:W-:Y:S01]  /*09d0*/  SHF.R.U64 R149, R142, 0x10, R143.reuse ;  /* 0x000000108e957819 */ /* 0x100fe2000000128f */
[----:B-1----:R-:W-:Y:S01]  /*09e0*/  HADD2.F32 R4, -RZ, R154.H0_H0 ;  /* 0x2000009aff047230 */ /* 0x002fe20000004100 */
[----:B------:R0:W-:Y:S01]  /*09f0*/  STL [R1+0x5c], R5 ;  /* 0x00005c0501007387 */ /* 0x0001e20000100800 */
[----:B------:R-:W-:Y:S01]  /*0a00*/  MOV R141, R143 ;  /* 0x0000008f008d7202 */ /* 0x000fe20000000f00 */
[----:B--2---:R-:W-:Y:S02]  /*0a10*/  HADD2.F32 R2, -RZ, R23.H0_H0 ;  /* 0x20000017ff027230 */ /* 0x004fe40000004100 */
[----:B------:R1:W-:Y:S01]  /*0a20*/  STL [R1+0x54], R4 ;  /* 0x0000540401007387 */ /* 0x0003e20000100800 */
[----:B------:R-:W-:-:S02]  /*0a30*/  SHF.R.U32.HI R147, RZ, 0x10, R143 ;  /* 0x00000010ff937819 */ /* 0x000fc4000001168f */
[----:B------:R-:W-:Y:S01]  /*0a40*/  MOV R140, R144 ;  /* 0x00000090008c7202 */ /* 0x000fe20000000f00 */
[----:B------:R2:W-:Y:S01]  /*0a50*/  STL [R1+0x50], R2 ;  /* 0x0000500201007387 */ /* 0x0005e20000100800 */
[--C-:B------:R-:W-:Y:S01]  /*0a60*/  SHF.R.U64 R148, R144, 0x10, R145.reuse ;  /* 0x0000001090947819 */ /* 0x100fe20000001291 */
[----:B0-----:R-:W-:Y:S01]  /*0a70*/  HADD2.F32 R5, -RZ, R153.H0_H0 ;  /* 0x20000099ff057230 */ /* 0x001fe20000004100 */
[----:B------:R-:W-:Y:S02]  /*0a80*/  MOV R142, R145 ;  /* 0x00000091008e7202 */ /* 0x000fe40000000f00 */
[----:B------:R-:W-:Y:S01]  /*0a90*/  SHF.R.U32.HI R146, RZ, 0x10, R145 ;  /* 0x00000010ff927819 */ /* 0x000fe20000011691 */
[----:B-1----:R-:W-:Y:S01]  /*0aa0*/  HADD2.F32 R4, -RZ, R137.H0_H0 ;  /* 0x20000089ff047230 */ /* 0x002fe20000004100 */
[----:B------:R0:W-:Y:S01]  /*0ab0*/  STL [R1+0x48], R5 ;  /* 0x0000480501007387 */ /* 0x0001e20000100800 */
[----:B------:R-:W-:Y:S01]  /*0ac0*/  MOV R143, R18 ;  /* 0x00000012008f7202 */ /* 0x000fe20000000f00 */
[----:B--2---:R-:W-:-:S02]  /*0ad0*/  HADD2.F32 R2, -RZ, R151.H0_H0 ;  /* 0x20000097ff027230 */ /* 0x004fc40000004100 */
[----:B------:R1:W-:Y:S01]  /*0ae0*/  STL [R1+0x40], R4 ;  /* 0x0000400401007387 */ /* 0x0003e20000100800 */
[----:B------:R-:W-:Y:S02]  /*0af0*/  SHF.R.U64 R145, R18, 0x10, R19 ;  /* 0x0000001012917819 */ /* 0x000fe40000001213 */
        /* <DEDUP_REMOVED lines=42> */
[----:B------:R1:W-:Y:S01]  /*0da0*/  STL [R1+0x18], R4 ;  /* 0x0000180401007387 */ /* 0x0003e20000100800 */
        /* <DEDUP_REMOVED lines=8> */
[----:B------:R2:W-:Y:S01]  /*0e30*/  STL [R1+0x24], R5 ;  /* 0x0000240501007387 */ /* 0x0005e20000100800 */
[----:B-1----:R-:W-:Y:S01]  /*0e40*/  HADD2.F32 R4, -RZ, R142.H0_H0 ;  /* 0x2000008eff047230 */ /* 0x002fe20000004100 */
[----:B------:R-:W-:Y:S01]  /*0e50*/  MOV R233, R6 ;  /* 0x0000000600e97202 */ /* 0x000fe20000000f00 */
[----:B------:R-:W-:Y:S01]  /*0e60*/  HADD2.F32 R244, -RZ, R244.H0_H0 ;  /* 0x200000f4fff47230 */ /* 0x000fe20000004100 */
[--C-:B------:R-:W-:Y:S01]  /*0e70*/  SHF.R.U64 R231, R6, 0x10, R7.reuse ;  /* 0x0000001006e77819 */ /* 0x100fe20000001207 */
[----:B------:R-:W-:Y:S01]  /*0e80*/  HADD2.F32 R242, -RZ, R242.H0_H0 ;  /* 0x200000f2fff27230 */ /* 0x000fe20000004100 */
[----:B------:R1:W-:Y:S01]  /*0e90*/  STL [R1+0x1c], R4 ;  /* 0x00001c0401007387 */ /* 0x0003e20000100800 */
[----:B0-----:R-:W-:Y:S01]  /*0ea0*/  HADD2.F32 R2, -RZ, R146.H0_H0 ;  /* 0x20000092ff027230 */ /* 0x001fe20000004100 */
[----:B------:R-:W-:Y:S01]  /*0eb0*/  MOV R229, R7 ;  /* 0x0000000700e57202 */ /* 0x000fe20000000f00 */
[----:B------:R-:W-:Y:S01]  /*0ec0*/  HADD2.F32 R241, -RZ, R241.H0_H0 ;  /* 0x200000f1fff17230 */ /* 0x000fe20000004100 */
[----:B------:R-:W-:Y:S01]  /*0ed0*/  SHF.R.U32.HI R227, RZ, 0x10, R7 ;  /* 0x00000010ffe37819 */ /* 0x000fe20000011607 */
[----:B--2---:R-:W-:Y:S01]  /*0ee0*/  HADD2.F32 R5, -RZ, R143.H0_H0 ;  /* 0x2000008fff057230 */ /* 0x004fe20000004100 */
[----:B------:R0:W-:Y:S01]  /*0ef0*/  STL [R1+0x14], R2 ;  /* 0x0000140201007387 */ /* 0x0001e20000100800 */
[----:B------:R-:W-:Y:S01]  /*0f00*/  MOV R37, RZ ;  /* 0x000000ff00257202 */ /* 0x000fe20000000f00 */
[----:B------:R-:W-:-:S02]  /*0f10*/  HADD2.F32 R239, -RZ, R239.H0_H0 ;  /* 0x200000efffef7230 */ /* 0x000fc40000004100 */
[----:B-1----:R-:W-:Y:S01]  /*0f20*/  HADD2.F32 R4, -RZ, R145.H0_H0 ;  /* 0x20000091ff047230 */ /* 0x002fe20000004100 */
[----:B------:R-:W-:Y:S01]  /*0f30*/  STL [R1+0x10], R5 ;  /* 0x0000100501007387 */ /* 0x000fe20000100800 */
[----:B------:R-:W-:Y:S02]  /*0f40*/  HADD2.F32 R237, -RZ, R237.H0_H0 ;  /* 0x200000edffed7230 */ /* 0x000fe40000004100 */
[----:B------:R-:W-:Y:S01]  /*0f50*/  HADD2.F32 R235, -RZ, R235.H0_H0 ;  /* 0x200000ebffeb7230 */ /* 0x000fe20000004100 */
[----:B------:R1:W-:Y:S01]  /*0f60*/  STL [R1+0x8], R4 ;  /* 0x0000080401007387 */ /* 0x0003e20000100800 */
[----:B0-----:R-:W-:Y:S02]  /*0f70*/  HADD2.F32 R2, -RZ, R144.H0_H0 ;  /* 0x20000090ff027230 */ /* 0x001fe40000004100 */
[----:B------:R-:W-:Y:S02]  /*0f80*/  HADD2.F32 R240, -RZ, R240.H0_H0 ;  /* 0x200000f0fff07230 */ /* 0x000fe40000004100 */
[----:B------:R-:W-:Y:S01]  /*0f90*/  HADD2.F32 R238, -RZ, R238.H0_H0 ;  /* 0x200000eeffee7230 */ /* 0x000fe20000004100 */
[----:B------:R0:W-:Y:S01]  /*0fa0*/  STL [R1], R2 ;  /* 0x0000000201007387 */ /* 0x0001e20000100800 */
[----:B------:R-:W-:-:S02]  /*0fb0*/  HADD2.F32 R236, -RZ, R236.H0_H0 ;  /* 0x200000ecffec7230 */ /* 0x000fc40000004100 */
[----:B------:R-:W-:Y:S02]  /*0fc0*/  HADD2.F32 R234, -RZ, R234.H0_H0 ;  /* 0x200000eaffea7230 */ /* 0x000fe40000004100 */
[----:B-1----:R-:W-:Y:S02]  /*0fd0*/  HADD2.F32 R4, -RZ, R18.H0_H0 ;  /* 0x20000012ff047230 */ /* 0x002fe40000004100 */
[----:B------:R-:W-:Y:S02]  /*0fe0*/  HADD2.F32 R233, -RZ, R233.H0_H0 ;  /* 0x200000e9ffe97230 */ /* 0x000fe40000004100 */
[----:B------:R-:W-:Y:S01]  /*0ff0*/  HADD2.F32 R231, -RZ, R231.H0_H0 ;  /* 0x200000e7ffe77230 */ /* 0x000fe20000004100 */
[----:B------:R1:W-:Y:S01]  /*1000*/  STL [R1+0xc], R4 ;  /* 0x00000c0401007387 */ /* 0x0003e20000100800 */
[----:B0-----:R-:W-:Y:S02]  /*1010*/  HADD2.F32 R2, -RZ, R16.H0_H0 ;  /* 0x20000010ff027230 */ /* 0x001fe40000004100 */
[----:B------:R-:W-:-:S02]  /*1020*/  HADD2.F32 R229, -RZ, R229.H0_H0 ;  /* 0x200000e5ffe57230 */ /* 0x000fc40000004100 */
[----:B------:R-:W-:Y:S01]  /*1030*/  HADD2.F32 R227, -RZ, R227.H0_H0 ;  /* 0x200000e3ffe37230 */ /* 0x000fe20000004100 */
[----:B------:R1:W-:Y:S04]  /*1040*/  STL [R1+0x4], R2 ;  /* 0x0000040201007387 */ /* 0x0003e80000100800 */
.L_x_2807:
[----:B------:R-:W-:-:S05]  /*1050*/  MOV R172, 0x4 ;  /* 0x0000000400ac7802 */ /* 0x000fca0000000f00 */
[CC--:B------:R-:W-:Y:S01]  /*1060*/  IMAD.WIDE R174, R0.reuse, R172.reuse, c[0x0][0x1a0] ;  /* 0x0000680000ae7625 */ /* 0x0c0fe200078e02ac */
[----:B------:R-:W0:Y:S03]  /*1070*/  S2R R176, SR_TID.X ;  /* 0x0000000000b07919 */ /* 0x000e260000002100 */
[C---:B------:R-:W-:Y:S01]  /*1080*/  IMAD.WIDE R172, R0.reuse, R172, c[0x0][0x1a8] ;  /* 0x00006a0000ac7625 */ /* 0x040fe200078e02ac */
[----:B------:R2:W5:Y:S03]  /*1090*/  LDG.E R192, [R174.64] ;  /* 0x00000004aec07981 */ /* 0x000566000c1e1900 */
[----:B------:R-:W-:Y:S01]  /*10a0*/  IMAD R5, R0, c[0x0][0x168], RZ ;  /* 0x00005a0000057a24 */ /* 0x000fe200078e02ff */
[----:B------:R-:W-:Y:S01]  /*10b0*/  LOP3.LUT P5, RZ, R3, 0xffffff00, RZ, 0xc0, !PT ;  /* 0xffffff0003ff7812 */ /* 0x000fe200078ac0ff */
[----:B-1----:R1:W5:Y:S01]  /*10c0*/  LDG.E R2, [R172.64] ;  /* 0x00000004ac027981 */ /* 0x002362000c1e1900 */
[----:B------:R-:W-:Y:S01]  /*10d0*/  BSSY B0, `(.L_x_2777) ;  /* 0x0000049000007945 */ /* 0x000fe20003800000 */
[----:B------:R-:W-:Y:S01]  /*10e0*/  CS2R R190, SRZ ;  /* 0x0000000000be7805 */ /* 0x000fe2000001ff00 */
[----:B-1----:R-:W-:-:S04]  /*10f0*/  SHF.R.S32.HI R172, RZ, 0x1f, R5 ;  /* 0x0000001fffac7819 */ /* 0x002fc80000011405 */
[----:B------:R-:W-:Y:S02]  /*1100*/  LEA.HI R5, R172, R5, RZ, 0x2 ;  /* 0x00000005ac057211 */ /* 0x000fe400078f10ff */
[----:B0-----:R-:W-:-:S04]  /*1110*/  LOP3.LUT R172, R176, 0xff, RZ, 0xc0, !PT ;  /* 0x000000ffb0ac7812 */ /* 0x001fc800078ec0ff */
        /* <DEDUP_REMOVED lines=14> */
[----:B------:R1:W5:Y:S01]  /*1200*/  @P5 LDG.E.128 R136, [R172.64] ;  /* 0x00000004ac885981 */ /* 0x000362000c1e1d00 */
[----:B------:R-:W-:-:S03]  /*1210*/  LEA R184, P5, R5, c[0x0][0x188], 0x4 ;  /* 0x0000620005b87a11 */ /* 0x000fc600078a20ff */
[----:B------:R-:W2:Y:S01]  /*1220*/  LDL R190, [R1+0x54] ;  /* 0x0000540001be7983 */ /* 0x000ea20000100800 */
[----:B------:R-:W-:Y:S02]  /*1230*/  LEA.HI.X R185, R5, c[0x0][0x18c], RZ, 0x4, P5 ;  /* 0x0000630005b97a11 */ /* 0x000fe400028f24ff */
[----:B0-----:R-:W-:-:S04]  /*1240*/  ISETP.NE.AND P5, PT, R176, RZ, PT ;  /* 0x000000ffb000720c */ /* 0x001fc80003fa5270 */
[----:B------:R-:W2:Y:S01]  /*1250*/  LDG.E.128 R184, [R184.64] ;  /* 0x00000004b8b87981 */ /* 0x000ea2000c1e1d00 */
[----:B------:R-:W-:-:S10]  /*1260*/  HFMA2.MMA R176, -RZ, RZ, 0, 9.5367431640625e-07 ;  /* 0x00000010ffb07435 */ /* 0x000fd400000001ff */
[----:B-1----:R-:W-:-:S04]  /*1270*/  IMAD.WIDE.U32 R172, R5, R176, c[0x0][0x210] ;  /* 0x0000840005ac7625 */ /* 0x002fc800078e00b0 */
[----:B------:R-:W-:Y:S02]  /*1280*/  IMAD.WIDE.U32 R176, R5, R176, c[0x0][0x208] ;  /* 0x0000820005b07625 */ /* 0x000fe400078e00b0 */
[----:B------:R-:W3:Y:S04]  /*1290*/  LDG.E.128 R172, [R172.64] ;  /* 0x00000004acac7981 */ /* 0x000ee8000c1e1d00 */
[----:B------:R-:W4:Y:S01]  /*12a0*/  LDG.E.128 R176, [R176.64] ;  /* 0x00000004b0b07981 */ /* 0x000f22000c1e1d00 */
[----:B-----5:R-:W-:-:S05]  /*12b0*/  FSEL R4, R192, RZ, !P5 ;  /* 0x000000ffc0047208 */ /* 0x020fca0006800000 */
[C---:B--2---:R-:W-:Y:S02]  /*12c0*/  FADD.FTZ R184, -R4.reuse, R184 ;  /* 0x000000b804b87221 */ /* 0x044fe40000010100 */
[C---:B------:R-:W-:Y:S02]  /*12d0*/  FADD.FTZ R182, -R4.reuse, R185 ;  /* 0x000000b904b67221 */ /* 0x040fe40000010100 */
[C---:B------:R-:W-:Y:S02]  /*12e0*/  FADD.FTZ R11, -R4.reuse, R186 ;  /* 0x000000ba040b7221 */ /* 0x040fe40000010100 */
[----:B------:R-:W-:Y:S02]  /*12f0*/  FADD.FTZ R18, -R4, R187 ;  /* 0x000000bb04127221 */ /* 0x000fe40000010100 */
[----:B------:R-:W-:Y:S02]  /*1300*/  FMUL.FTZ R4, R2, R184 ;  /* 0x000000b802047220 */ /* 0x000fe40000410000 */
[----:B------:R-:W2:Y:S01]  /*1310*/  LDL R184, [R1+0x58] ;  /* 0x0000580001b87983 */ /* 0x000ea20000100800 */
[----:B---3--:R-:W-:-:S04]  /*1320*/  FMUL.FTZ R196, R196, R172 ;  /* 0x000000acc4c47220 */ /* 0x008fc80000410000 */
[----:B----4-:R-:W-:Y:S02]  /*1330*/  FFMA.FTZ R196, R221, R176, R196 ;  /* 0x000000b0ddc47223 */ /* 0x010fe400000100c4 */
[----:B------:R-:W-:Y:S02]  /*1340*/  FMUL.FTZ R221, R219, R173 ;  /* 0x000000addbdd7220 */ /* 0x000fe40000410000 */
[----:B------:R-:W-:Y:S02]  /*1350*/  FMUL.FTZ R219, R204, R174 ;  /* 0x000000aeccdb7220 */ /* 0x000fe40000410000 */
[----:B------:R-:W-:Y:S02]  /*1360*/  FFMA.FTZ R221, R215, R177, R221 ;  /* 0x000000b1d7dd7223 */ /* 0x000fe400000100dd */
[----:B------:R-:W-:Y:S02]  /*1370*/  FFMA.FTZ R219, R191, R178, R219 ;  /* 0x000000b2bfdb7223 */ /* 0x000fe400000100db */
[----:B------:R-:W-:-:S02]  /*1380*/  FMUL.FTZ R215, R190, R175 ;  /* 0x000000afbed77220 */ /* 0x000fc40000410000 */
[----:B------:R-:W-:Y:S02]  /*1390*/  FMUL.FTZ R182, R2, R182 ;  /* 0x000000b602b67220 */ /* 0x000fe40000410000 */
[----:B------:R-:W-:Y:S02]  /*13a0*/  FADD.FTZ R191, RZ, R196 ;  /* 0x000000c4ffbf7221 */ /* 0x000fe40000010000 */
[----:B------:R-:W-:Y:S02]  /*13b0*/  FFMA.FTZ R190, R4, R196, RZ ;  /* 0x000000c404be7223 */ /* 0x000fe400000100ff */
[----:B------:R-:W-:Y:S02]  /*13c0*/  FMUL.FTZ R11, R2, R11 ;  /* 0x0000000b020b7220 */ /* 0x000fe40000410000 */
[----:B------:R-:W-:Y:S02]  /*13d0*/  FADD.FTZ R191, R191, R221 ;  /* 0x000000ddbfbf7221 */ /* 0x000fe40000010000 */
[----:B------:R-:W-:-:S02]  /*13e0*/  FFMA.FTZ R190, R182, R221, R190 ;  /* 0x000000ddb6be7223 */ /* 0x000fc400000100be */
        /* <DEDUP_REMOVED lines=9> */
[-C--:B------:R-:W-:Y:S02]  /*1480*/  FFMA.FTZ R37, R177, R182.reuse, R37 ;  /* 0x000000b6b1257223 */ /* 0x080fe40000010025 */
[----:B------:R-:W-:Y:S02]  /*1490*/  FADD.FTZ R109, R109, R173 ;  /* 0x000000ad6d6d7221 */ /* 0x000fe40000010000 */
[----:B------:R-:W-:Y:S02]  /*14a0*/  FFMA.FTZ R85, R173, R182, R85 ;  /* 0x000000b6ad557223 */ /* 0x000fe40000010055 */
[----:B------:R-:W-:-:S02]  /*14b0*/  FADD.FTZ R62, R62, R178 ;  /* 0x000000b23e3e7221 */ /* 0x000fc40000010000 */
[-C--:B------:R-:W-:Y:S02]  /*14c0*/  FFMA.FTZ R38, R178, R11.reuse, R38 ;  /* 0x0000000bb2267223 */ /* 0x080fe40000010026 */
        /* <DEDUP_REMOVED lines=9> */
.L_x_2778:
[----:B--2---:R-:W-:Y:S05]  /*1560*/  BSYNC B0 ;  /* 0x0000000000007941 */ /* 0x004fea0003800000 */
.L_x_2777:
[----:B------:R-:W-:Y:S01]  /*1570*/  BSSY B0, `(.L_x_2779) ;  /* 0x0000043000007945 */ /* 0x000fe20003800000 */
[----:B------:R-:W-:Y:S05]  /*1580*/  @!P0 BRA `(.L_x_2780) ;  /* 0x0000041000008947 */ /* 0x000fea0003800000 */
[----:B------:R-:W-:Y:S01]  /*1590*/  ISETP.NE.U32.AND P5, PT, RZ, c[0x0][0x218], PT ;  /* 0x00008600ff007a0c */ /* 0x000fe20003fa5070 */
[----:B------:R-:W0:Y:S01]  /*15a0*/  LDC.U8 R174, c[0x0][0x1f0] ;  /* 0x00007c00ffae7b82 */ /* 0x000e220000000000 */
[----:B------:R-:W2:Y:S02]  /*15b0*/  LDL R224, [R1+0x4c] ;  /* 0x00004c0001e07983 */ /* 0x000ea40000100800 */
[----:B------:R-:W-:Y:S02]  /*15c0*/  ISETP.NE.AND.EX P5, PT, RZ, c[0x0][0x21c], PT, P5 ;  /* 0x00008700ff007a0c */ /* 0x000fe40003fa5350 */
[----:B------:R-:W3:Y:S04]  /*15d0*/  LDL R214, [R1+0x50] ;  /* 0x0000500001d67983 */ /* 0x000ee80000100800 */
[----:B------:R-:W4:Y:S04]  /*15e0*/  LDL R209, [R1+0x44] ;  /* 0x0000440001d17983 */ /* 0x000f280000100800 */
[----:B------:R-:W2:Y:S03]  /*15f0*/  LDL R202, [R1+0x48] ;  /* 0x0000480001ca7983 */ /* 0x000ea60000100800 */
[----:B------:R-:W-:-:S04]  /*1600*/  @P5 LEA R172, P6, R204, c[0x0][0x218], 0x4 ;  /* 0x00008600ccac5a11 */ /* 0x000fc800078c20ff */
[----:B------:R-:W-:Y:S01]  /*1610*/  @P5 LEA.HI.X R173, R204, c[0x0][0x21c], RZ, 0x4, P6 ;  /* 0x00008700ccad5a11 */ /* 0x000fe200030f24ff */
[----:B------:R-:W-:-:S04]  /*1620*/  HFMA2.MMA R176, -RZ, RZ, 0, 9.5367431640625e-07 ;  /* 0x00000010ffb07435 */ /* 0x000fc800000001ff */
[----:B------:R1:W5:Y:S01]  /*1630*/  @P5 LDG.E.128 R140, [R172.64] ;  /* 0x00000004ac8c5981 */ /* 0x000362000c1e1d00 */
[----:B------:R-:W-:-:S04]  /*1640*/  LEA R184, P5, R204, c[0x0][0x188], 0x4 ;  /* 0x00006200ccb87a11 */ /* 0x000fc800078a20ff */
[----:B------:R-:W-:Y:S02]  /*1650*/  LEA.HI.X R185, R204, c[0x0][0x18c], RZ, 0x4, P5 ;  /* 0x00006300ccb97a11 */ /* 0x000fe400028f24ff */
[----:B0-----:R-:W-:-:S04]  /*1660*/  ISETP.NE.AND P5, PT, R174, RZ, PT ;  /* 0x000000ffae00720c */ /* 0x001fc80003fa5270 */
[----:B------:R-:W2:Y:S01]  /*1670*/  LDG.E.128 R184, [R184.64] ;  /* 0x00000004b8b87981 */ /* 0x000ea2000c1e1d00 */
[----:B-1----:R-:W-:-:S06]  /*1680*/  IMAD.WIDE.U32 R172, R204, R176, c[0x0][0x210] ;  /* 0x00008400ccac7625 */ /* 0x002fcc00078e00b0 */
[----:B------:R-:W3:Y:S01]  /*1690*/  LDG.E.128 R172, [R172.64] ;  /* 0x00000004acac7981 */ /* 0x000ee2000c1e1d00 */
[----:B------:R-:W-:Y:S01]  /*16a0*/  IMAD.WIDE.U32 R176, R204, R176, c[0x0][0x208] ;  /* 0x00008200ccb07625 */ /* 0x000fe200078e00b0 */
[----:B-----5:R-:W-:-:S05]  /*16b0*/  FSEL R12, R192, RZ, !P5 ;  /* 0x000000ffc00c7208 */ /* 0x020fca0006800000 */
[----:B------:R-:W4:Y:S01]  /*16c0*/  LDG.E.128 R176, [R176.64] ;  /* 0x00000004b0b07981 */ /* 0x000f22000c1e1d00 */
[C---:B--2---:R-:W-:Y:S02]  /*16d0*/  FADD.FTZ R184, -R12.reuse, R184 ;  /* 0x000000b80cb87221 */ /* 0x044fe40000010100 */
[C---:B------:R-:W-:Y:S02]  /*16e0*/  FADD.FTZ R19, -R12.reuse, R187 ;  /* 0x000000bb0c137221 */ /* 0x040fe40000010100 */
[----:B------:R-:W2:Y:S01]  /*16f0*/  LDL R187, [R1+0x3c] ;  /* 0x00003c0001bb7983 */ /* 0x000ea20000100800 */
[----:B------:R-:W-:Y:S02]  /*1700*/  FADD.FTZ R181, -R12, R185 ;  /* 0x000000b90cb57221 */ /* 0x000fe40000010100 */
[----:B------:R-:W-:Y:S01]  /*1710*/  FMUL.FTZ R195, R2, R184 ;  /* 0x000000b802c37220 */ /* 0x000fe20000410000 */
[----:B------:R-:W2:Y:S01]  /*1720*/  LDL R185, [R1+0x40] ;  /* 0x0000400001b97983 */ /* 0x000ea20000100800 */
[----:B---3--:R-:W-:-:S03]  /*1730*/  FMUL.FTZ R224, R224, R172 ;  /* 0x000000ace0e07220 */ /* 0x008fc60000410000 */
[----:B------:R-:W3:Y:S01]  /*1740*/  LDL R184, [R1+0x34] ;  /* 0x0000340001b87983 */ /* 0x000ee20000100800 */
[----:B------:R-:W-:Y:S02]  /*1750*/  FADD.FTZ R24, R24, R172 ;  /* 0x000000ac18187221 */ /* 0x000fe40000010000 */
[----:B------:R-:W-:Y:S02]  /*1760*/  FFMA.FTZ R112, R172, R195, R112 ;  /* 0x000000c3ac707223 */ /* 0x000fe40000010070 */
[----:B------:R-:W3:Y:S01]  /*1770*/  LDL R172, [R1+0x38] ;  /* 0x0000380001ac7983 */ /* 0x000ee20000100800 */
[----:B----4-:R-:W-:Y:S02]  /*1780*/  FFMA.FTZ R224, R214, R176, R224 ;  /* 0x000000b0d6e07223 */ /* 0x010fe400000100e0 */
[----:B------:R-:W-:Y:S02]  /*1790*/  FMUL.FTZ R214, R209, R173 ;  /* 0x000000add1d67220 */ /* 0x000fe40000410000 */
[----:B------:R-:W-:-:S02]  /*17a0*/  FADD.FTZ R186, -R12, R186 ;  /* 0x000000ba0cba7221 */ /* 0x000fc40000010100 */
[----:B------:R-:W-:Y:S02]  /*17b0*/  FMUL.FTZ R181, R2, R181 ;  /* 0x000000b502b57220 */ /* 0x000fe40000410000 */
[----:B------:R-:W-:Y:S02]  /*17c0*/  FFMA.FTZ R214, R202, R177, R214 ;  /* 0x000000b1cad67223 */ /* 0x000fe400000100d6 */
[----:B------:R-:W-:Y:S02]  /*17d0*/  FADD.FTZ R191, R191, R224 ;  /* 0x000000e0bfbf7221 */ /* 0x000fe40000010000 */
[----:B------:R-:W-:Y:S02]  /*17e0*/  FFMA.FTZ R190, R195, R224, R190 ;  /* 0x000000e0c3be7223 */ /* 0x000fe400000100be */
[----:B------:R-:W-:Y:S02]  /*17f0*/  FMUL.FTZ R12, R2, R186 ;  /* 0x000000ba020c7220 */ /* 0x000fe40000410000 */
        /* <DEDUP_REMOVED lines=12> */
[----:B------:R-:W-:Y:S02]  /*18c0*/  FADD.FTZ R26, R26, R174 ;  /* 0x000000ae1a1a7221 */ /* 0x000fe40000010000 */
[----:B------:R-:W-:-:S02]  /*18d0*/  FFMA.FTZ R114, R174, R12, R114 ;  /* 0x0000000cae727223 */ /* 0x000fc40000010072 */
[----:B------:R-:W-:Y:S02]  /*18e0*/  FADD.FTZ R35, R35, R179 ;  /* 0x000000b323237221 */ /* 0x000fe40000010000 */
[-C--:B------:R-:W-:Y:S02]  /*18f0*/  FFMA.FTZ R31, R179, R19.reuse, R31 ;  /* 0x00000013b31f7223 */ /* 0x080fe4000001001f */
[----:B------:R-:W-:Y:S02]  /*1900*/  FADD.FTZ R27, R27, R175 ;  /* 0x000000af1b1b7221 */ /* 0x000fe40000010000 */
[----:B------:R-:W-:Y:S02]  /*1910*/  FFMA.FTZ R115, R175, R19, R115 ;  /* 0x00000013af737223 */ /* 0x000fe40000010073 */
[----:B--2---:R-:W-:-:S04]  /*1920*/  FMUL.FTZ R209, R187, R174 ;  /* 0x000000aebbd17220 */ /* 0x004fc80000410000 */
[----:B------:R-:W-:Y:S02]  /*1930*/  FFMA.FTZ R209, R185, R178, R209 ;  /* 0x000000b2b9d17223 */ /* 0x000fe400000100d1 */
[----:B---3--:R-:W-:Y:S02]  /*1940*/  FMUL.FTZ R202, R184, R175 ;  /* 0x000000afb8ca7220 */ /* 0x008fe40000410000 */
[----:B------:R-:W-:Y:S02]  /*1950*/  FADD.FTZ R191, R191, R209 ;  /* 0x000000d1bfbf7221 */ /* 0x000fe40000010000 */
[----:B------:R-:W-:Y:S02]  /*1960*/  FFMA.FTZ R190, R12, R209, R190 ;  /* 0x000000d10cbe7223 */ /* 0x000fe400000100be */
[----:B------:R-:W-:-:S04]  /*1970*/  FFMA.FTZ R202, R172, R179, R202 ;  /* 0x000000b3acca7223 */ /* 0x000fc800000100ca */
[----:B------:R-:W-:Y:S02]  /*1980*/  FADD.FTZ R191, R191, R202 ;  /* 0x000000cabfbf7221 */ /* 0x000fe40000010000 */
[----:B------:R-:W-:Y:S02]  /*1990*/  FFMA.FTZ R190, R19, R202, R190 ;  /* 0x000000ca13be7223 */ /* 0x000fe400000100be */
.L_x_2780:
[----:B------:R-:W-:Y:S05]  /*19a0*/  BSYNC B0 ;  /* 0x0000000000007941 */ /* 0x000fea0003800000 */
.L_x_2779:
[----:B------:R-:W-:Y:S01]  /*19b0*/  BSSY B0, `(.L_x_2781) ;  /* 0x0000043000007945 */ /* 0x000fe20003800000 */
[----:B------:R-:W-:Y:S05]  /*19c0*/  @!P1 BRA `(.L_x_2782) ;  /* 0x0000041000009947 */ /* 0x000fea0003800000 */
[----:B------:R-:W-:Y:S01]  /*19d0*/  ISETP.NE.U32.AND P5, PT, RZ, c[0x0][0x218], PT ;  /* 0x00008600ff007a0c */ /* 0x000fe20003fa5070 */
[----:B------:R-:W0:Y:S01]  /*19e0*/  LDC.U8 R174, c[0x0][0x1f0] ;  /* 0x00007c00ffae7b82 */ /* 0x000e220000000000 */
[----:B------:R-:W2:Y:S02]  /*19f0*/  LDL R201, [R1+0x2c] ;  /* 0x00002c0001c97983 */ /* 0x000ea40000100800 */
[----:B------:R-:W-:Y:S02]  /*1a00*/  ISETP.NE.AND.EX P5, PT, RZ, c[0x0][0x21c], PT, P5 ;  /* 0x00008700ff007a0c */ /* 0x000fe40003fa5350 */
[----:B------:R-:W3:Y:S04]  /*1a10*/  LDL R213, [R1+0x24] ;  /* 0x0000240001d57983 */ /* 0x000ee80000100800 */
[----:B------:R-:W4:Y:S07]  /*1a20*/  LDL R208, [R1+0x28] ;  /* 0x0000280001d07983 */ /* 0x000f2e0000100800 */
[----:B------:R-:W-:-:S04]  /*1a30*/  @P5 LEA R172, P6, R204, c[0x0][0x218], 0x4 ;  /* 0x00008600ccac5a11 */ /* 0x000fc800078c20ff */
[----:B------:R-:W-:-:S05]  /*1a40*/  @P5 LEA.HI.X R173, R204, c[0x0][0x21c], RZ, 0x4, P6 ;  /* 0x00008700ccad5a11 */ /* 0x000fca00030f24ff */
[----:B------:R1:W5:Y:S01]  /*1a50*/  @P5 LDG.E.128 R144, [R172.64] ;  /* 0x00000004ac905981 */ /* 0x000362000c1e1d00 */
[----:B------:R-:W-:-:S04]  /*1a60*/  LEA R184, P5, R204, c[0x0][0x188], 0x4 ;  /* 0x00006200ccb87a11 */ /* 0x000fc800078a20ff */
[----:B------:R-:W-:Y:S01]  /*1a70*/  LEA.HI.X R185, R204, c[0x0][0x18c], RZ, 0x4, P5 ;  /* 0x00006300ccb97a11 */ /* 0x000fe200028f24ff */
[----:B------:R-:W-:Y:S01]  /*1a80*/  HFMA2.MMA R176, -RZ, RZ, 0, 9.5367431640625e-07 ;  /* 0x00000010ffb07435 */ /* 0x000fe200000001ff */
[----:B0-----:R-:W-:-:S04]  /*1a90*/  ISETP.NE.AND P5, PT, R174, RZ, PT ;  /* 0x000000ffae00720c */ /* 0x001fc80003fa5270 */
[----:B------:R-:W2:Y:S01]  /*1aa0*/  LDG.E.128 R184, [R184.64] ;  /* 0x00000004b8b87981 */ /* 0x000ea2000c1e1d00 */
[----:B-----5:R-:W-:-:S04]  /*1ab0*/  FSEL R6, R192, RZ, !P5 ;  /* 0x000000ffc0067208 */ /* 0x020fc80006800000 */
[----:B-1----:R-:W-:-:S04]  /*1ac0*/  IMAD.WIDE.U32 R172, R204, R176, c[0x0][0x210] ;  /* 0x00008400ccac7625 */ /* 0x002fc800078e00b0 */
[----:B------:R-:W-:Y:S02]  /*1ad0*/  IMAD.WIDE.U32 R176, R204, R176, c[0x0][0x208] ;  /* 0x00008200ccb07625 */ /* 0x000fe400078e00b0 */
[----:B------:R-:W3:Y:S04]  /*1ae0*/  LDG.E.128 R172, [R172.64] ;  /* 0x00000004acac7981 */ /* 0x000ee8000c1e1d00 */
[----:B------:R-:W4:Y:S01]  /*1af0*/  LDG.E.128 R176, [R176.64] ;  /* 0x00000004b0b07981 */ /* 0x000f22000c1e1d00 */
[----:B--2---:R-:W-:-:S03]  /*1b00*/  FADD.FTZ R13, -R6, R186 ;  /* 0x000000ba060d7221 */ /* 0x004fc60000010100 */
[----:B------:R-:W4:Y:S01]  /*1b10*/  LDL R186, [R1+0x30] ;  /* 0x0000300001ba7983 */ /* 0x000f220000100800 */
[C---:B------:R-:W-:Y:S02]  /*1b20*/  FADD.FTZ R184, -R6.reuse, R184 ;  /* 0x000000b806b87221 */ /* 0x040fe40000010100 */
[----:B------:R-:W-:Y:S02]  /*1b30*/  FADD.FTZ R20, -R6, R187 ;  /* 0x000000bb06147221 */ /* 0x000fe40000010100 */
[----:B------:R-:W2:Y:S01]  /*1b40*/  LDL R187, [R1+0x20] ;  /* 0x0000200001bb7983 */ /* 0x000ea20000100800 */
[----:B---3--:R-:W-:-:S03]  /*1b50*/  FMUL.FTZ R223, R201, R172 ;  /* 0x000000acc9df7220 */ /* 0x008fc60000410000 */
[----:B------:R-:W3:Y:S01]  /*1b60*/  LDL R201, [R1+0x1c] ;  /* 0x00001c0001c97983 */ /* 0x000ee20000100800 */
[----:B------:R-:W-:-:S03]  /*1b70*/  FMUL.FTZ R194, R2, R184 ;  /* 0x000000b802c27220 */ /* 0x000fc60000410000 */
[----:B------:R-:W2:Y:S01]  /*1b80*/  LDL R184, [R1+0x18] ;  /* 0x0000180001b87983 */ /* 0x000ea20000100800 */
[----:B----4-:R-:W-:-:S03]  /*1b90*/  FFMA.FTZ R223, R186, R176, R223 ;  /* 0x000000b0badf7223 */ /* 0x010fc600000100df */
[----:B------:R-:W4:Y:S01]  /*1ba0*/  LDL R186, [R1+0x14] ;  /* 0x0000140001ba7983 */ /* 0x000f220000100800 */
[----:B------:R-:W-:Y:S02]  /*1bb0*/  FMUL.FTZ R213, R213, R173 ;  /* 0x000000add5d57220 */ /* 0x000fe40000410000 */
[----:B------:R-:W-:Y:S02]  /*1bc0*/  FADD.FTZ R185, -R6, R185 ;  /* 0x000000b906b97221 */ /* 0x000fe40000010100 */
[----:B------:R-:W-:Y:S02]  /*1bd0*/  FFMA.FTZ R213, R208, R177, R213 ;  /* 0x000000b1d0d57223 */ /* 0x000fe400000100d5 */
[----:B------:R-:W-:Y:S02]  /*1be0*/  FMUL.FTZ R6, R2, R185 ;  /* 0x000000b902067220 */ /* 0x000fe40000410000 */
[----:B---3--:R-:W-:Y:S02]  /*1bf0*/  FMUL.FTZ R208, R201, R174 ;  /* 0x000000aec9d07220 */ /* 0x008fe40000410000 */
[----:B------:R-:W-:-:S02]  /*1c00*/  FADD.FTZ R191, R191, R223 ;  /* 0x000000dfbfbf7221 */ /* 0x000fc40000010000 */
[----:B------:R-:W-:Y:S02]  /*1c10*/  FFMA.FTZ R190, R194, R223, R190 ;  /* 0x000000dfc2be7223 */ /* 0x000fe400000100be */
[----:B------:R-:W-:Y:S02]  /*1c20*/  FMUL.FTZ R13, R2, R13 ;  /* 0x0000000d020d7220 */ /* 0x000fe40000410000 */
[----:B--2---:R-:W-:Y:S02]  /*1c30*/  FFMA.FTZ R208, R187, R178, R208 ;  /* 0x000000b2bbd07223 */ /* 0x004fe400000100d0 */
[----:B------:R-:W-:Y:S02]  /*1c40*/  FADD.FTZ R191, R191, R213 ;  /* 0x000000d5bfbf7221 */ /* 0x000fe40000010000 */
[----:B------:R-:W-:Y:S02]  /*1c50*/  FFMA.FTZ R190, R6, R213, R190 ;  /* 0x000000d506be7223 */ /* 0x000fe400000100be */
[----:B------:R-:W-:-:S02]  /*1c60*/  FMUL.FTZ R20, R2, R20 ;  /* 0x0000001402147220 */ /* 0x000fc40000410000 */
[----:B------:R-:W-:Y:S02]  /*1c70*/  FADD.FTZ R191, R191, R208 ;  /* 0x000000d0bfbf7221 */ /* 0x000fe40000010000 */
[----:B------:R-:W-:Y:S01]  /*1c80*/  FFMA.FTZ R190, R13, R208, R190 ;  /* 0x000000d00dbe7223 */ /* 0x000fe200000100be */
[----:B------:R-:W-:Y:S01]  /*1c90*/  IADD3 R204, R204, 0x100, RZ ;  /* 0x00000100cccc7810 */ /* 0x000fe20007ffe0ff */
        /* <DEDUP_REMOVED lines=16> */
[----:B----4-:R-:W-:-:S04]  /*1da0*/  FMUL.FTZ R201, R186, R175 ;  /* 0x000000afbac97220 */ /* 0x010fc80000410000 */
[----:B------:R-:W-:-:S04]  /*1db0*/  FFMA.FTZ R201, R184, R179, R201 ;  /* 0x000000b3b8c97223 */ /* 0x000fc800000100c9 */
[----:B------:R-:W-:Y:S02]  /*1dc0*/  FADD.FTZ R191, R191, R201 ;  /* 0x000000c9bfbf7221 */ /* 0x000fe40000010000 */
[----:B------:R-:W-:Y:S02]  /*1dd0*/  FFMA.FTZ R190, R20, R201, R190 ;  /* 0x000000c914be7223 */ /* 0x000fe400000100be */
.L_x_2782:
[----:B------:R-:W-:Y:S05]  /*1de0*/  BSYNC B0 ;  /* 0x0000000000007941 */ /* 0x000fea0003800000 */
.L_x_2781:
        /* <DEDUP_REMOVED lines=13> */
[----:B------:R-:W-:Y:S01]  /*1ec0*/  LEA.HI.X R185, R204, c[0x0][0x18c], RZ, 0x4, P5 ;  /* 0x00006300ccb97a11 */ /* 0x000fe200028f24ff */
[----:B------:R-:W-:Y:S01]  /*1ed0*/  HFMA2.MMA R176, -RZ, RZ, 0, 9.5367431640625e-07 ;  /* 0x00000010ffb07435 */ /* 0x000fe200000001ff */
[----:B0-----:R-:W-:-:S04]  /*1ee0*/  ISETP.NE.AND P5, PT, R174, RZ, PT ;  /* 0x000000ffae00720c */ /* 0x001fc80003fa5270 */
[----:B------:R-:W2:Y:S05]  /*1ef0*/  LDG.E.128 R184, [R184.64] ;  /* 0x00000004b8b87981 */ /* 0x000eaa000c1e1d00 */
[----:B-1----:R-:W-:-:S04]  /*1f00*/  IMAD.WIDE.U32 R172, R204, R176, c[0x0][0x210] ;  /* 0x00008400ccac7625 */ /* 0x002fc800078e00b0 */
[----:B------:R-:W-:Y:S02]  /*1f10*/  IMAD.WIDE.U32 R176, R204, R176, c[0x0][0x208] ;  /* 0x00008200ccb07625 */ /* 0x000fe400078e00b0 */
[----:B------:R-:W3:Y:S01]  /*1f20*/  LDG.E.128 R172, [R172.64] ;  /* 0x00000004acac7981 */ /* 0x000ee2000c1e1d00 */
[----:B-----5:R-:W-:-:S03]  /*1f30*/  FSEL R7, R192, RZ, !P5 ;  /* 0x000000ffc0077208 */ /* 0x020fc60006800000 */
[----:B------:R-:W4:Y:S02]  /*1f40*/  LDG.E.128 R176, [R176.64] ;  /* 0x00000004b0b07981 */ /* 0x000f24000c1e1d00 */
[----:B--2---:R-:W-:-:S04]  /*1f50*/  FADD.FTZ R184, -R7, R184 ;  /* 0x000000b807b87221 */ /* 0x004fc80000010100 */
[----:B------:R-:W-:Y:S02]  /*1f60*/  FMUL.FTZ R193, R2, R184 ;  /* 0x000000b802c17220 */ /* 0x000fe40000410000 */
[----:B------:R-:W2:Y:S01]  /*1f70*/  LDL R184, [R1] ;  /* 0x0000000001b87983 */ /* 0x000ea20000100800 */
[----:B---3--:R-:W-:Y:S02]  /*1f80*/  FMUL.FTZ R222, R222, R172 ;  /* 0x000000acdede7220 */ /* 0x008fe40000410000 */
[----:B------:R-:W-:Y:S02]  /*1f90*/  FADD.FTZ R185, -R7, R185 ;  /* 0x000000b907b97221 */ /* 0x000fe40000010100 */
[----:B----4-:R-:W-:Y:S02]  /*1fa0*/  FFMA.FTZ R222, R212, R176, R222 ;  /* 0x000000b0d4de7223 */ /* 0x010fe400000100de */
[----:B------:R-:W-:Y:S02]  /*1fb0*/  FMUL.FTZ R212, R207, R173 ;  /* 0x000000adcfd47220 */ /* 0x000fe40000410000 */
[----:B------:R-:W-:-:S02]  /*1fc0*/  FADD.FTZ R14, -R7, R186 ;  /* 0x000000ba070e7221 */ /* 0x000fc40000010100 */
[----:B------:R-:W-:Y:S02]  /*1fd0*/  FADD.FTZ R21, -R7, R187 ;  /* 0x000000bb07157221 */ /* 0x000fe40000010100 */
[----:B------:R-:W-:Y:S02]  /*1fe0*/  FMUL.FTZ R7, R2, R185 ;  /* 0x000000b902077220 */ /* 0x000fe40000410000 */
        /* <DEDUP_REMOVED lines=8> */
[----:B------:R-:W-:Y:S02]  /*2070*/  FMUL.FTZ R21, R2, R21 ;  /* 0x0000001502157220 */ /* 0x000fe40000410000 */
[----:B------:R-:W-:Y:S01]  /*2080*/  FFMA.FTZ R200, R251, R179, R200 ;  /* 0x000000b3fbc87223 */ /* 0x000fe200000100c8 */
[----:B------:R-:W-:Y:S01]  /*2090*/  IADD3 R204, R204, 0x100, RZ ;  /* 0x00000100cccc7810 */ /* 0x000fe20007ffe0ff */
        /* <DEDUP_REMOVED lines=16> */
[----:B--2---:R-:W-:-:S04]  /*21a0*/  FFMA.FTZ R207, R184, R178, R207 ;  /* 0x000000b2b8cf7223 */ /* 0x004fc800000100cf */
[----:B------:R-:W-:Y:S02]  /*21b0*/  FADD.FTZ R191, R191, R207 ;  /* 0x000000cfbfbf7221 */ /* 0x000fe40000010000 */
[----:B------:R-:W-:Y:S02]  /*21c0*/  FFMA.FTZ R190, R14, R207, R190 ;  /* 0x000000cf0ebe7223 */ /* 0x000fe400000100be */
[----:B------:R-:W-:Y:S02]  /*21d0*/  FADD.FTZ R191, R191, R200 ;  /* 0x000000c8bfbf7221 */ /* 0x000fe40000010000 */
[----:B------:R-:W-:Y:S02]  /*21e0*/  FFMA.FTZ R190, R21, R200, R190 ;  /* 0x000000c815be7223 */ /* 0x000fe400000100be */
.L_x_2784:
[----:B------:R-:W-:Y:S05]  /*21f0*/  BSYNC B0 ;  /* 0x0000000000007941 */ /* 0x000fea0003800000 */
.L_x_2783:
[----:B------:R-:W-:Y:S01]  /*2200*/  BSSY B0, `(.L_x_2785) ;  /* 0x000003b000007945 */ /* 0x000fe20003800000 */
[----:B------:R-:W-:Y:S05]  /*2210*/  @!P3 BRA `(.L_x_2786) ;  /* 0x000003900000b947 */ /* 0x000fea0003800000 */
[----:B------:R-:W-:Y:S01]  /*2220*/  ISETP.NE.U32.AND P5, PT, RZ, c[0x0][0x218], PT ;  /* 0x00008600ff007a0c */ /* 0x000fe20003fa5070 */
[----:B------:R-:W0:Y:S03]  /*2230*/  LDC.U8 R174, c[0x0][0x1f0] ;  /* 0x00007c00ffae7b82 */ /* 0x000e260000000000 */
[----:B------:R-:W-:Y:S01]  /*2240*/  ISETP.NE.AND.EX P5, PT, RZ, c[0x0][0x21c], PT, P5 ;  /* 0x00008700ff007a0c */ /* 0x000fe20003fa5350 */
[----:B------:R-:W-:-:S12]  /*2250*/  HFMA2.MMA R176, -RZ, RZ, 0, 9.5367431640625e-07 ;  /* 0x00000010ffb07435 */ /* 0x000fd800000001ff */
[----:B------:R-:W-:-:S04]  /*2260*/  @P5 LEA R172, P6, R204, c[0x0][0x218], 0x4 ;  /* 0x00008600ccac5a11 */ /* 0x000fc800078c20ff */
[----:B------:R-:W-:-:S05]  /*2270*/  @P5 LEA.HI.X R173, R204, c[0x0][0x21c], RZ, 0x4, P6 ;  /* 0x00008700ccad5a11 */ /* 0x000fca00030f24ff */
[----:B------:R1:W5:Y:S01]  /*2280*/  @P5 LDG.E.128 R152, [R172.64] ;  /* 0x00000004ac985981 */ /* 0x000362000c1e1d00 */
[----:B------:R-:W-:-:S04]  /*2290*/  LEA R184, P5, R204, c[0x0][0x188], 0x4 ;  /* 0x00006200ccb87a11 */ /* 0x000fc800078a20ff */
[----:B------:R-:W-:Y:S02]  /*22a0*/  LEA.HI.X R185, R204, c[0x0][0x18c], RZ, 0x4, P5 ;  /* 0x00006300ccb97a11 */ /* 0x000fe400028f24ff */
[----:B0-----:R-:W-:Y:S01]  /*22b0*/  ISETP.NE.AND P5, PT, R174, RZ, PT ;  /* 0x000000ffae00720c */ /* 0x001fe20003fa5270 */
[----:B-1----:R-:W-:-:S03]  /*22c0*/  IMAD.WIDE.U32 R172, R204, R176, c[0x0][0x210] ;  /* 0x00008400ccac7625 */ /* 0x002fc600078e00b0 */
[----:B------:R-:W2:Y:S01]  /*22d0*/  LDG.E.128 R184, [R184.64] ;  /* 0x00000004b8b87981 */ /* 0x000ea2000c1e1d00 */
[----:B-----5:R-:W-:Y:S01]  /*22e0*/  FSEL R8, R192, RZ, !P5 ;  /* 0x000000ffc0087208 */ /* 0x020fe20006800000 */
[C---:B------:R-:W-:Y:S02]  /*22f0*/  IMAD.WIDE.U32 R176, R204.reuse, R176, c[0x0][0x208] ;  /* 0x00008200ccb07625 */ /* 0x040fe400078e00b0 */
[----:B------:R-:W3:Y:S04]  /*2300*/  LDG.E.128 R172, [R172.64] ;  /* 0x00000004acac7981 */ /* 0x000ee8000c1e1d00 */
[----:B------:R-:W4:Y:S01]  /*2310*/  LDG.E.128 R176, [R176.64] ;  /* 0x00000004b0b07981 */ /* 0x000f22000c1e1d00 */
[----:B------:R-:W-:Y:S01]  /*2320*/  IADD3 R204, R204, 0x100, RZ ;  /* 0x00000100cccc7810 */ /* 0x000fe20007ffe0ff */
[----:B--2---:R-:W-:-:S02]  /*2330*/  FADD.FTZ R184, -R8, R184 ;  /* 0x000000b808b87221 */ /* 0x004fc40000010100 */
[----:B---3--:R-:W-:Y:S02]  /*2340*/  FMUL.FTZ R220, R248, R172 ;  /* 0x000000acf8dc7220 */ /* 0x008fe40000410000 */
[----:B------:R-:W-:Y:S02]  /*2350*/  FADD.FTZ R185, -R8, R185 ;  /* 0x000000b908b97221 */ /* 0x000fe40000010100 */
[----:B------:R-:W-:Y:S02]  /*2360*/  FMUL.FTZ R189, R2, R184 ;  /* 0x000000b802bd7220 */ /* 0x000fe40000410000 */
        /* <DEDUP_REMOVED lines=36> */
.L_x_2786:
[----:B------:R-:W-:Y:S05]  /*25b0*/  BSYNC B0 ;  /* 0x0000000000007941 */ /* 0x000fea0003800000 */
.L_x_2785:
        /* <DEDUP_REMOVED lines=59> */
.L_x_2788:
[----:B------:R-:W-:Y:S05]  /*2970*/  BSYNC B0 ;  /* 0x0000000000007941 */ /* 0x000fea0003800000 */
.L_x_2787:
        /* <DEDUP_REMOVED lines=8> */
[----:B------:R1:W5:Y:S01]  /*2a00*/  @P5 LDG.E.128 R160, [R172.64] ;  /* 0x00000004aca05981 */ /* 0x000362000c1e1d00 */
[----:B0-----:R-:W-:-:S04]  /*2a10*/  ISETP.NE.AND P5, PT, R174, RZ, PT ;  /* 0x000000ffae00720c */ /* 0x001fc80003fa5270 */
[----:B-----5:R-:W-:Y:S02]  /*2a20*/  FSEL R192, R192, RZ, !P5 ;  /* 0x000000ffc0c07208 */ /* 0x020fe40006800000 */
[----:B------:R-:W-:Y:S01]  /*2a30*/  LEA R184, P5, R204, c[0x0][0x188], 0x4 ;  /* 0x00006200ccb87a11 */ /* 0x000fe200078a20ff */
[----:B-1----:R-:W-:-:S03]  /*2a40*/  HFMA2.MMA R172, -RZ, RZ, 0, 9.5367431640625e-07 ;  /* 0x00000010ffac7435 */ /* 0x002fc600000001ff */
[----:B------:R-:W-:-:S06]  /*2a50*/  LEA.HI.X R185, R204, c[0x0][0x18c], RZ, 0x4, P5 ;  /* 0x00006300ccb97a11 */ /* 0x000fcc00028f24ff */
[----:B------:R-:W2:Y:S01]  /*2a60*/  LDG.E.128 R184, [R184.64] ;  /* 0x00000004b8b87981 */ /* 0x000ea2000c1e1d00 */
[----:B------:R-:W-:-:S04]  /*2a70*/  IMAD.WIDE.U32 R176, R204, R172, c[0x0][0x208] ;  /* 0x00008200ccb07625 */ /* 0x000fc800078e00ac */
[----:B------:R-:W-:Y:S02]  /*2a80*/  IMAD.WIDE.U32 R172, R204, R172, c[0x0][0x210] ;  /* 0x00008400ccac7625 */ /* 0x000fe400078e00ac */
[----:B------:R-:W3:Y:S04]  /*2a90*/  LDG.E.128 R176, [R176.64] ;  /* 0x00000004b0b07981 */ /* 0x000ee8000c1e1d00 */
[----:B------:R-:W4:Y:S01]  /*2aa0*/  LDG.E.128 R172, [R172.64] ;  /* 0x00000004acac7981 */ /* 0x000f22000c1e1d00 */
[C---:B--2---:R-:W-:Y:S02]  /*2ab0*/  FADD.FTZ R183, -R192.reuse, R184 ;  /* 0x000000b8c0b77221 */ /* 0x044fe40000010100 */
[----:B------:R-:W-:Y:S02]  /*2ac0*/  FADD.FTZ R10, -R192, R185 ;  /* 0x000000b9c00a7221 */ /* 0x000fe40000010100 */
[----:B------:R-:W-:-:S02]  /*2ad0*/  FMUL.FTZ R183, R2, R183 ;  /* 0x000000b702b77220 */ /* 0x000fc40000410000 */
[----:B----4-:R-:W-:Y:S02]  /*2ae0*/  FMUL.FTZ R217, R232, R172 ;  /* 0x000000ace8d97220 */ /* 0x010fe40000410000 */
[----:B------:R-:W-:Y:S02]  /*2af0*/  FMUL.FTZ R216, R230, R173 ;  /* 0x000000ade6d87220 */ /* 0x000fe40000410000 */
[----:B---3--:R-:W-:Y:S02]  /*2b00*/  FFMA.FTZ R217, R233, R176, R217 ;  /* 0x000000b0e9d97223 */ /* 0x008fe400000100d9 */
[----:B------:R-:W-:Y:S02]  /*2b10*/  FADD.FTZ R17, -R192, R186 ;  /* 0x000000bac0117221 */ /* 0x000fe40000010100 */
[----:B------:R-:W-:Y:S02]  /*2b20*/  FMUL.FTZ R10, R2, R10 ;  /* 0x0000000a020a7220 */ /* 0x000fe40000410000 */
[----:B------:R-:W-:-:S02]  /*2b30*/  FFMA.FTZ R216, R231, R177, R216 ;  /* 0x000000b1e7d87223 */ /* 0x000fc400000100d8 */
[----:B------:R-:W-:Y:S02]  /*2b40*/  FMUL.FTZ R203, R228, R174 ;  /* 0x000000aee4cb7220 */ /* 0x000fe40000410000 */
[----:B------:R-:W-:Y:S02]  /*2b50*/  FADD.FTZ R191, R191, R217 ;  /* 0x000000d9bfbf7221 */ /* 0x000fe40000010000 */
[----:B------:R-:W-:Y:S02]  /*2b60*/  FFMA.FTZ R190, R183, R217, R190 ;  /* 0x000000d9b7be7223 */ /* 0x000fe400000100be */
        /* <DEDUP_REMOVED lines=27> */
[----:B------:R-:W-:Y:S02]  /*2d20*/  FFMA.FTZ R190, R180, R197, R190 ;  /* 0x000000c5b4be7223 */ /* 0x000fe400000100be */
.L_x_2790:
[----:B------:R-:W-:Y:S05]  /*2d30*/  BSYNC B0 ;  /* 0x0000000000007941 */ /* 0x000fea0003800000 */
.L_x_2789:
[----:B------:R-:W0:Y:S01]  /*2d40*/  S2R R172, SR_TID.X ;  /* 0x0000000000ac7919 */ /* 0x000e220000002100 */
[----:B------:R-:W-:Y:S02]  /*2d50*/  LOP3.LUT P5, RZ, R225, 0xff, RZ, 0xc0, !PT ;  /* 0x000000ffe1ff7812 */ /* 0x000fe400078ac0ff */
[----:B0-----:R-:W-:-:S04]  /*2d60*/  SHF.R.U32.HI R177, RZ, 0x5, R172 ;  /* 0x00000005ffb17819 */ /* 0x001fc800000116ac */
[----:B------:R-:W-:-:S07]  /*2d70*/  LOP3.LUT R176, R177, 0x7fffff8, RZ, 0xc0, !PT ;  /* 0x07fffff8b1b07812 */ /* 0x000fce00078ec0ff */
[----:B------:R-:W-:Y:S02]  /*2d80*/  @!P5 IADD3 R176, R176, 0x8, RZ ;  /* 0x00000008b0b0d810 */ /* 0x000fe40007ffe0ff */
[----:B------:R-:W-:Y:S01]  /*2d90*/  LOP3.LUT P5, RZ, R172, 0x1f, RZ, 0xc0, !PT ;  /* 0x0000001facff7812 */ /* 0x000fe200078ac0ff */
[----:B------:R-:W-:Y:S10]  /*2da0*/  BRA.DIV ~URZ, `(.L_x_2791) ;  /* 0x00001db27f007947 */ /* 0x000ff4000b800000 */
[----:B------:R0:W1:Y:S02]  /*2db0*/  SHFL.DOWN PT, R175, R191, 0x10, 0x1f ;  /* 0x0a001f00bfaf7f89 */ /* 0x00006400000e0000 */
.L_x_2820:
        /* <DEDUP_REMOVED lines=18> */
.L_x_2821:
[----:B--2---:R-:W-:Y:S01]  /*2ee0*/  @!P5 LOP3.LUT R174, R177, 0x7, RZ, 0xc0, !PT ;  /* 0x00000007b1aed812 */ /* 0x004fe200078ec0ff */
[----:B------:R-:W-:Y:S01]  /*2ef0*/  FADD.FTZ R172, R175, R191 ;  /* 0x000000bfafac7221 */ /* 0x000fe20000010000 */
[----:B------:R-:W-:Y:S01]  /*2f00*/  WARPSYNC 0xffffffff ;  /* 0xffffffff00007948 */ /* 0x000fe20003800000 */
[----:B0-----:R-:W-:Y:S01]  /*2f10*/  FADD.FTZ R173, R173, R190 ;  /* 0x000000beadad7221 */ /* 0x001fe20000010000 */
[----:B------:R-:W-:Y:S01]  /*2f20*/  @!P5 IADD3 R174, R176, R174, RZ ;  /* 0x000000aeb0aed210 */ /* 0x000fe20007ffe0ff */
[----:B------:R-:W0:Y:S01]  /*2f30*/  LDC.U8 R185, c[0x0][0x1f0] ;  /* 0x00007c00ffb97b82 */ /* 0x000e220000000000 */
[----:B------:R-:W-:Y:S01]  /*2f40*/  LOP3.LUT P6, RZ, R3, 0xffffff00, RZ, 0xc0, !PT ;  /* 0xffffff0003ff7812 */ /* 0x000fe200078cc0ff */
[----:B------:R-:W-:Y:S02]  /*2f50*/  BSSY B0, `(.L_x_2793) ;  /* 0x0000045000007945 */ /* 0x000fe40003800000 */
[----:B------:R-:W-:Y:S04]  /*2f60*/  @!P5 STS.64 [R174.X8+0x7000], R172 ;  /* 0x007000acae00d388 */ /* 0x000fe80000008a00 */
[----:B------:R-:W-:Y:S06]  /*2f70*/  BAR.SYNC.DEFER_BLOCKING 0x0 ;  /* 0x0000000000007b1d */ /* 0x000fec0000010000 */
[----:B------:R-:W2:Y:S02]  /*2f80*/  LDS.128 R172, [R176.X8+0x7000] ;  /* 0x00700000b0ac7984 */ /* 0x000ea40000008c00 */
[----:B--2---:R-:W-:-:S02]  /*2f90*/  FADD.FTZ R172, RZ, R172 ;  /* 0x000000acffac7221 */ /* 0x004fc40000010000 */
[----:B------:R-:W-:Y:S02]  /*2fa0*/  FADD.FTZ R173, RZ, R173 ;  /* 0x000000adffad7221 */ /* 0x000fe40000010000 */
[----:B------:R-:W-:Y:S02]  /*2fb0*/  FADD.FTZ R177, R174, R172 ;  /* 0x000000acaeb17221 */ /* 0x000fe40000010000 */
[----:B------:R-:W-:Y:S02]  /*2fc0*/  FADD.FTZ R178, R175, R173 ;  /* 0x000000adafb27221 */ /* 0x000fe40000010000 */
[----:B------:R-:W2:Y:S02]  /*2fd0*/  LDS.128 R172, [R176.X8+0x7010] ;  /* 0x00701000b0ac7984 */ /* 0x000ea40000008c00 */
[----:B--2---:R-:W-:Y:S02]  /*2fe0*/  FADD.FTZ R177, R177, R172 ;  /* 0x000000acb1b17221 */ /* 0x004fe40000010000 */
[----:B------:R-:W-:-:S02]  /*2ff0*/  FADD.FTZ R178, R178, R173 ;  /* 0x000000adb2b27221 */ /* 0x000fc40000010000 */
[----:B------:R-:W-:Y:S02]  /*3000*/  FADD.FTZ R177, R174, R177 ;  /* 0x000000b1aeb17221 */ /* 0x000fe40000010000 */
[----:B------:R-:W-:Y:S02]  /*3010*/  FADD.FTZ R178, R175, R178 ;  /* 0x000000b2afb27221 */ /* 0x000fe40000010000 */
[----:B------:R-:W2:Y:S02]  /*3020*/  LDS.128 R172, [R176.X8+0x7020] ;  /* 0x00702000b0ac7984 */ /* 0x000ea40000008c00 */
[----:B--2---:R-:W-:Y:S02]  /*3030*/  FADD.FTZ R177, R177, R172 ;  /* 0x000000acb1b17221 */ /* 0x004fe40000010000 */
[----:B------:R-:W-:Y:S02]  /*3040*/  FADD.FTZ R178, R178, R173 ;  /* 0x000000adb2b27221 */ /* 0x000fe40000010000 */
[----:B------:R-:W-:-:S02]  /*3050*/  FADD.FTZ R177, R174, R177 ;  /* 0x000000b1aeb17221 */ /* 0x000fc40000010000 */
[----:B------:R-:W-:Y:S02]  /*3060*/  FADD.FTZ R178, R175, R178 ;  /* 0x000000b2afb27221 */ /* 0x000fe40000010000 */
[----:B------:R-:W2:Y:S02]  /*3070*/  LDS.128 R172, [R176.X8+0x7030] ;  /* 0x00703000b0ac7984 */ /* 0x000ea40000008c00 */
[----:B--2---:R-:W-:Y:S02]  /*3080*/  FADD.FTZ R172, R177, R172 ;  /* 0x000000acb1ac7221 */ /* 0x004fe40000010000 */
[----:B------:R-:W-:Y:S02]  /*3090*/  FADD.FTZ R173, R178, R173 ;  /* 0x000000adb2ad7221 */ /* 0x000fe40000010000 */
[----:B------:R-:W-:Y:S02]  /*30a0*/  FADD.FTZ R172, R174, R172 ;  /* 0x000000acaeac7221 */ /* 0x000fe40000010000 */
[----:B------:R-:W-:-:S02]  /*30b0*/  FADD.FTZ R173, R175, R173 ;  /* 0x000000adafad7221 */ /* 0x000fc40000010000 */
[----:B------:R-:W-:Y:S02]  /*30c0*/  FMUL.FTZ R178, R172, c[0x0][0x1e0] ;  /* 0x00007800acb27a20 */ /* 0x000fe40000410000 */
[----:B------:R-:W-:Y:S01]  /*30d0*/  FMUL.FTZ R179, R173, c[0x0][0x1e0] ;  /* 0x00007800adb37a20 */ /* 0x000fe20000410000 */
[----:B------:R-:W-:Y:S05]  /*30e0*/  @!P6 BRA `(.L_x_2794) ;  /* 0x000002b00000e947 */ /* 0x000fea0003800000 */
[----:B0-----:R-:W-:Y:S01]  /*30f0*/  ISETP.NE.AND P5, PT, R185, RZ, PT ;  /* 0x000000ffb900720c */ /* 0x001fe20003fa5270 */
[----:B------:R-:W-:-:S03]  /*3100*/  HFMA2.MMA R184, -RZ, RZ, 0, 9.5367431640625e-07 ;  /* 0x00000010ffb87435 */ /* 0x000fc600000001ff */
        /* <DEDUP_REMOVED lines=11> */
[C---:B-----5:R-:W-:Y:S02]  /*31c0*/  FMUL.FTZ R172, R2.reuse, R172 ;  /* 0x000000ac02ac7220 */ /* 0x060fe40000410000 */
        /* <DEDUP_REMOVED lines=10> */
[----:B------:R-:W-:Y:S02]  /*3270*/  SEL R165, R173, R165, P5 ;  /* 0x000000a5ada57207 */ /* 0x000fe40002800000 */
[----:B------:R-:W-:Y:S02]  /*3280*/  SEL R166, R174, R166, P5 ;  /* 0x000000a6aea67207 */ /* 0x000fe40002800000 */
[----:B------:R-:W-:-:S03]  /*3290*/  SEL R167, R175, R167, P5 ;  /* 0x000000a7afa77207 */ /* 0x000fc60002800000 */
[----:B------:R-:W-:-:S05]  /*32a0*/  @P5 IMAD.WIDE.U32 R176, R5, R184, c[0x0][0x258] ;  /* 0x0000960005b05625 */ /* 0x000fca00078e00b8 */
[----:B------:R0:W-:Y:S01]  /*32b0*/  @P5 STG.E.128 [R176.64], R164 ;  /* 0x000000a4b0005986 */ /* 0x0001e2000c101d04 */
[----:B------:R-:W-:-:S04]  /*32c0*/  ISETP.NE.U32.AND P5, PT, RZ, c[0x0][0x250], PT ;  /* 0x00009400ff007a0c */ /* 0x000fc80003fa5070 */
[----:B------:R-:W-:-:S04]  /*32d0*/  ISETP.NE.AND.EX P5, PT, RZ, c[0x0][0x254], PT, P5 ;  /* 0x00009500ff007a0c */ /* 0x000fc80003fa5350 */
[----:B------:R-:W-:Y:S02]  /*32e0*/  SEL R168, R172, R168, P5 ;  /* 0x000000a8aca87207 */ /* 0x000fe40002800000 */
[----:B------:R-:W-:Y:S02]  /*32f0*/  SEL R169, R173, R169, P5 ;  /* 0x000000a9ada97207 */ /* 0x000fe40002800000 */
[----:B------:R-:W-:Y:S02]  /*3300*/  SEL R170, R174, R170, P5 ;  /* 0x000000aaaeaa7207 */ /* 0x000fe40002800000 */
[----:B------:R-:W-:Y:S02]  /*3310*/  SEL R171, R175, R171, P5 ;  /* 0x000000abafab7207 */ /* 0x000fe40002800000 */
[----:B------:R-:W-:Y:S01]  /*3320*/  ISETP.NE.U32.AND P5, PT, RZ, c[0x0][0x250], PT ;  /* 0x00009400ff007a0c */ /* 0x000fe20003fa5070 */
[----:B0-----:R-:W-:-:S03]  /*3330*/  IMAD.WIDE.U32 R176, R5, R184, c[0x0][0x248] ;  /* 0x0000920005b07625 */ /* 0x001fc600078e00b8 */
[----:B------:R-:W-:Y:S02]  /*3340*/  ISETP.NE.AND.EX P5, PT, RZ, c[0x0][0x254], PT, P5 ;  /* 0x00009500ff007a0c */ /* 0x000fe40003fa5350 */
[----:B------:R0:W-:Y:S11]  /*3350*/  STG.E.128 [R176.64], R172 ;  /* 0x000000acb0007986 */ /* 0x0001f6000c101d04 */
[----:B0-----:R-:W-:-:S04]  /*3360*/  @P5 LEA R172, P6, R5, c[0x0][0x250], 0x4 ;  /* 0x0000940005ac5a11 */ /* 0x001fc800078c20ff */
[C---:B------:R-:W-:Y:S02]  /*3370*/  @P5 LEA.HI.X R173, R5.reuse, c[0x0][0x254], RZ, 0x4, P6 ;  /* 0x0000950005ad5a11 */ /* 0x040fe400030f24ff */
[----:B------:R-:W-:-:S03]  /*3380*/  IADD3 R5, R5, 0x100, RZ ;  /* 0x0000010005057810 */ /* 0x000fc60007ffe0ff */
[----:B------:R0:W-:Y:S04]  /*3390*/  @P5 STG.E.128 [R172.64], R168 ;  /* 0x000000a8ac005986 */ /* 0x0001e8000c101d04 */
.L_x_2794:
[----:B0-----:R-:W-:Y:S05]  /*33a0*/  BSYNC B0 ;  /* 0x0000000000007941 */ /* 0x001fea0003800000 */
.L_x_2793:
[----:B------:R-:W-:Y:S01]  /*33b0*/  BSSY B0, `(.L_x_2795) ;  /* 0x000002d000007945 */ /* 0x000fe20003800000 */
[----:B------:R-:W-:Y:S05]  /*33c0*/  @!P0 BRA `(.L_x_2796) ;  /* 0x000002b000008947 */ /* 0x000fea0003800000 */
[----:B------:R-:W-:Y:S02]  /*33d0*/  ISETP.NE.AND P5, PT, R185, RZ, PT ;  /* 0x000000ffb900720c */ /* 0x000fe40003fa5270 */
        /* <DEDUP_REMOVED lines=42> */
.L_x_2796:
[----:B------:R-:W-:Y:S05]  /*3680*/  BSYNC B0 ;  /* 0x0000000000007941 */ /* 0x000fea0003800000 */
.L_x_2795:
[----:B------:R-:W-:Y:S01]  /*3690*/  BSSY B0, `(.L_x_2797) ;  /* 0x000002d000007945 */ /* 0x000fe20003800000 */
[----:B------:R-:W-:Y:S05]  /*36a0*/  @!P1 BRA `(.L_x_2798) ;  /* 0x000002b000009947 */ /* 0x000fea0003800000 */
[----:B------:R-:W-:Y:S01]  /*36b0*/  ISETP.NE.AND P5, PT, R185, RZ, PT ;  /* 0x000000ffb900720c */ /* 0x000fe20003fa5270 */
[----:B------:R-:W-:-:S03]  /*36c0*/  HFMA2.MMA R184, -RZ, RZ, 0, 9.5367431640625e-07 ;  /* 0x00000010ffb87435 */ /* 0x000fc600000001ff */
        /* <DEDUP_REMOVED lines=41> */
.L_x_2798:
[----:B------:R-:W-:Y:S05]  /*3960*/  BSYNC B0 ;  /* 0x0000000000007941 */ /* 0x000fea0003800000 */
.L_x_2797:
        /* <DEDUP_REMOVED lines=45> */
.L_x_2800:
[----:B------:R-:W-:Y:S05]  /*3c40*/  BSYNC B0 ;  /* 0x0000000000007941 */ /* 0x000fea0003800000 */
.L_x_2799:
        /* <DEDUP_REMOVED lines=45> */
.L_x_2802:
[----:B------:R-:W-:Y:S05]  /*3f20*/  BSYNC B0 ;  /* 0x0000000000007941 */ /* 0x000fea0003800000 */
.L_x_2801:
        /* <DEDUP_REMOVED lines=45> */
.L_x_2804:
[----:B------:R-:W-:Y:S05]  /*4200*/  BSYNC B0 ;  /* 0x0000000000007941 */ /* 0x000fea0003800000 */
.L_x_2803:
        /* <DEDUP_REMOVED lines=18> */
[----:B------:R-:W-:Y:S01]  /*4330*/  FMUL.FTZ R175, R2, R175 ;  /* 0x000000af02af7220 */ /* 0x000fe20000410000 */
[----:B------:R-:W-:Y:S01]  /*4340*/  HFMA2.MMA R2, -RZ, RZ, 0, 9.5367431640625e-07 ;  /* 0x00000010ff027435 */ /* 0x000fe200000001ff */
[----:B------:R-:W-:-:S02]  /*4350*/  @P5 FADD.FTZ R172, R160, R172 ;  /* 0x000000aca0ac5221 */ /* 0x000fc40000010000 */
        /* <DEDUP_REMOVED lines=22> */
[----:B------:R-:W-:-:S05]  /*44c0*/  @P5 LEA.HI.X R173, R5, c[0x0][0x254], RZ, 0x4, P6 ;  /* 0x0000950005ad5a11 */ /* 0x000fca00030f24ff */
[----:B------:R0:W-:Y:S04]  /*44d0*/  @P5 STG.E.128 [R172.64], R168 ;  /* 0x000000a8ac005986 */ /* 0x0001e8000c101d04 */
.L_x_2806:
[----:B------:R-:W-:Y:S05]  /*44e0*/  BSYNC B0 ;  /* 0x0000000000007941 */ /* 0x000fea0003800000 */
.L_x_2805:
[----:B------:R-:W-:Y:S02]  /*44f0*/  LOP3.LUT P5, RZ, R225, 0xff, RZ, 0xc0, !PT ;  /* 0x000000ffe1ff7812 */ /* 0x000fe400078ac0ff */
[----:B------:R-:W-:Y:S02]  /*4500*/  IADD3 R0, R0, c[0x0][0x160], RZ ;  /* 0x0000580000007a10 */ /* 0x000fe40007ffe0ff */
[----:B------:R-:W-:Y:S02]  /*4510*/  SEL R225, RZ, 0x1, P5 ;  /* 0x00000001ffe17807 */ /* 0x000fe40002800000 */
[----:B------:R-:W-:-:S13]  /*4520*/  ISETP.GE.AND P5, PT, R0, c[0x0][0x164], PT ;  /* 0x0000590000007a0c */ /* 0x000fda0003fa6270 */
[----:B01---5:R-:W-:Y:S01]  /*4530*/  @P5 CALL.REL.NOINC `(.L_x_2776) ;  /* 0x0000001000005944 */ /* 0x023fe20003c00000 */
[----:B------:R-:W-:Y:S05]  /*4540*/  BRA `(.L_x_2807) ;  /* 0xffffcb0000007947 */ /* 0x000fea000383ffff */
.L_x_2776:
[----:B0-----:R-:W0:Y:S01]  /*4550*/  S2UR UR6, SR_CTAID.X ;  /* 0x00000000000679c3 */ /* 0x001e220000002500 */
[----:B------:R-:W0:Y:S01]  /*4560*/  S2R R2, SR_TID.X ;  /* 0x0000000000027919 */ /* 0x000e220000002100 */
[----:B------:R-:W-:Y:S01]  /*4570*/  LOP3.LUT P5, RZ, R3, 0xffffff00, RZ, 0xc0, !PT ;  /* 0xffffff0003ff7812 */ /* 0x000fe200078ac0ff */
[----:B------:R-:W-:Y:S01]  /*4580*/  BSSY B0, `(.L_x_2808) ;  /* 0x0000010000007945 */ /* 0x000fe20003800000 */
[C---:B0-----:R-:W-:Y:S02]  /*4590*/  LEA.HI R0, R2.reuse, UR6, RZ, 0x18 ;  /* 0x0000000602007c11 */ /* 0x041fe4000f8fc0ff */
[----:B-----5:R-:W-:-:S03]  /*45a0*/  LOP3.LUT R5, R2, 0xff, RZ, 0xc0, !PT ;  /* 0x000000ff02057812 */ /* 0x020fc600078ec0ff */
        /* <DEDUP_REMOVED lines=13> */
.L_x_2809:
[----:B------:R-:W-:Y:S05]  /*4680*/  BSYNC B0 ;  /* 0x0000000000007941 */ /* 0x000fea0003800000 */
.L_x_2808:
        /* <DEDUP_REMOVED lines=12> */
.L_x_2811:
[----:B------:R-:W-:Y:S05]  /*4750*/  BSYNC B0 ;  /* 0x0000000000007941 */ /* 0x000fea0003800000 */
.L_x_2810:
        /* <DEDUP_REMOVED lines=12> */
.L_x_2813:
[----:B------:R-:W-:Y:S05]  /*4820*/  BSYNC B0 ;  /* 0x0000000000007941 */ /* 0x000fea0003800000 */
.L_x_2812:
        /* <DEDUP_REMOVED lines=12> */
.L_x_2815:
[----:B------:R-:W-:Y:S05]  /*48f0*/  BSYNC B0 ;  /* 0x0000000000007941 */ /* 0x000fea0003800000 */
.L_x_2814:
        /* <DEDUP_REMOVED lines=12> */
.L_x_2817:
[----:B------:R-:W-:Y:S05]  /*49c0*/  BSYNC B0 ;  /* 0x0000000000007941 */ /* 0x000fea0003800000 */
.L_x_2816:
        /* <DEDUP_REMOVED lines=12> */
.L_x_2819:
[----:B------:R-:W-:Y:S05]  /*4a90*/  BSYNC B0 ;  /* 0x0000000000007941 */ /* 0x000fea0003800000 */
.L_x_2818:
        /* <DEDUP_REMOVED lines=12> */
.L_x_2791:
[----:B------:R-:W-:Y:S01]  /*4b60*/  HFMA2.MMA R174, -RZ, RZ, 0, 9.5367431640625e-07 ;  /* 0x00000010ffae7435 */ /* 0x000fe200000001ff */
[----:B------:R-:W-:-:S02]  /*4b70*/  MOV R173, R191 ;  /* 0x000000bf00ad7202 */ /* 0x000fc40000000f00 */
[----:B------:R-:W-:Y:S02]  /*4b80*/  MOV R179, 0x1f ;  /* 0x0000001f00b37802 */ /* 0x000fe40000000f00 */
[----:B------:R-:W-:Y:S02]  /*4b90*/  MOV R178, 0xffffffff ;  /* 0xffffffff00b27802 */ /* 0x000fe40000000f00 */
[----:B------:R-:W-:Y:S02]  /*4ba0*/  MOV R172, 0x4bc0 ;  /* 0x00004bc000ac7802 */ /* 0x000fe40000000f00 */
[----:B-----5:R-:W-:Y:S05]  /*4bb0*/  CALL.REL.NOINC `($__internal_96_$__cuda_sm70_shflsync_down_p) ;  /* 0x0000046000007944 */ /* 0x020fea0003c00000 */
[----:B-1----:R-:W-:Y:S01]  /*4bc0*/  MOV R175, R174 ;  /* 0x000000ae00af7202 */ /* 0x002fe20000000f00 */
[----:B------:R-:W-:Y:S05]  /*4bd0*/  BRA `(.L_x_2820) ;  /* 0xffffe1e000007947 */ /* 0x000fea000383ffff */
.L_x_2792:
[----:B------:R-:W-:Y:S01]  /*4be0*/  HFMA2.MMA R174, -RZ, RZ, 0, 9.5367431640625e-07 ;  /* 0x00000010ffae7435 */ /* 0x000fe200000001ff */
[----:B------:R-:W-:Y:S02]  /*4bf0*/  MOV R173, R190 ;  /* 0x000000be00ad7202 */ /* 0x000fe40000000f00 */
[----:B------:R-:W-:Y:S02]  /*4c00*/  MOV R179, 0x1f ;  /* 0x0000001f00b37802 */ /* 0x000fe40000000f00 */
[----:B------:R-:W-:-:S02]  /*4c10*/  MOV R178, 0xffffffff ;  /* 0xffffffff00b27802 */ /* 0x000fc40000000f00 */
[----:B------:R-:W-:Y:S02]  /*4c20*/  MOV R172, 0x4c40 ;  /* 0x00004c4000ac7802 */ /* 0x000fe40000000f00 */
[----:B01---5:R-:W-:Y:S05]  /*4c30*/  CALL.REL.NOINC `($__internal_96_$__cuda_sm70_shflsync_down_p) ;  /* 0x000003e000007944 */ /* 0x023fea0003c00000 */
[----:B------:R-:W-:Y:S01]  /*4c40*/  FADD.FTZ R191, R175, R191 ;  /* 0x000000bfafbf7221 */ /* 0x000fe20000010000 */
[----:B------:R-:W-:Y:S01]  /*4c50*/  MOV R179, 0x1f ;  /* 0x0000001f00b37802 */ /* 0x000fe20000000f00 */
[----:B-1----:R-:W-:Y:S01]  /*4c60*/  FADD.FTZ R190, R190, R174 ;  /* 0x000000aebebe7221 */ /* 0x002fe20000010000 */
[----:B------:R-:W-:Y:S01]  /*4c70*/  HFMA2.MMA R174, -RZ, RZ, 0, 4.76837158203125e-07 ;  /* 0x00000008ffae7435 */ /* 0x000fe200000001ff */
[----:B------:R-:W-:Y:S02]  /*4c80*/  MOV R178, 0xffffffff ;  /* 0xffffffff00b27802 */ /* 0x000fe40000000f00 */
[----:B------:R-:W-:Y:S02]  /*4c90*/  MOV R173, R191 ;  /* 0x000000bf00ad7202 */ /* 0x000fe40000000f00 */
[----:B------:R-:W-:Y:S02]  /*4ca0*/  MOV R172, 0x4cc0 ;  /* 0x00004cc000ac7802 */ /* 0x000fe40000000f00 */
[----:B------:R-:W-:Y:S05]  /*4cb0*/  CALL.REL.NOINC `($__internal_96_$__cuda_sm70_shflsync_down_p) ;  /* 0x0000036000007944 */ /* 0x000fea0003c00000 */
[----:B-1----:R-:W-:Y:S01]  /*4cc0*/  MOV R175, R174 ;  /* 0x000000ae00af7202 */ /* 0x002fe20000000f00 */
[----:B------:R-:W-:Y:S01]  /*4cd0*/  HFMA2.MMA R174, -RZ, RZ, 0, 4.76837158203125e-07 ;  /* 0x00000008ffae7435 */ /* 0x000fe200000001ff */
[----:B------:R-:W-:-:S02]  /*4ce0*/  MOV R173, R190 ;  /* 0x000000be00ad7202 */ /* 0x000fc40000000f00 */
[----:B------:R-:W-:Y:S02]  /*4cf0*/  MOV R179, 0x1f ;  /* 0x0000001f00b37802 */ /* 0x000fe40000000f00 */
[----:B------:R-:W-:Y:S02]  /*4d00*/  MOV R178, 0xffffffff ;  /* 0xffffffff00b27802 */ /* 0x000fe40000000f00 */
[----:B------:R-:W-:Y:S02]  /*4d10*/  MOV R172, 0x4d30 ;  /* 0x00004d3000ac7802 */ /* 0x000fe40000000f00 */
[----:B------:R-:W-:Y:S05]  /*4d20*/  CALL.REL.NOINC `($__internal_96_$__cuda_sm70_shflsync_down_p) ;  /* 0x000002f000007944 */ /* 0x000fea0003c00000 */
[----:B------:R-:W-:Y:S01]  /*4d30*/  FADD.FTZ R191, R175, R191 ;  /* 0x000000bfafbf7221 */ /* 0x000fe20000010000 */
[----:B------:R-:W-:Y:S01]  /*4d40*/  MOV R179, 0x1f ;  /* 0x0000001f00b37802 */ /* 0x000fe20000000f00 */
[----:B-1----:R-:W-:Y:S01]  /*4d50*/  FADD.FTZ R190, R190, R174 ;  /* 0x000000aebebe7221 */ /* 0x002fe20000010000 */
[----:B------:R-:W-:Y:S01]  /*4d60*/  HFMA2.MMA R174, -RZ, RZ, 0, 2.384185791015625e-07 ;  /* 0x00000004ffae7435 */ /* 0x000fe200000001ff */
[----:B------:R-:W-:Y:S02]  /*4d70*/  MOV R178, 0xffffffff ;  /* 0xffffffff00b27802 */ /* 0x000fe40000000f00 */
[----:B------:R-:W-:-:S02]  /*4d80*/  MOV R173, R191 ;  /* 0x000000bf00ad7202 */ /* 0x000fc40000000f00 */
[----:B------:R-:W-:Y:S02]  /*4d90*/  MOV R172, 0x4db0 ;  /* 0x00004db000ac7802 */ /* 0x000fe40000000f00 */
[----:B------:R-:W-:Y:S05]  /*4da0*/  CALL.REL.NOINC `($__internal_96_$__cuda_sm70_shflsync_down_p) ;  /* 0x0000027000007944 */ /* 0x000fea0003c00000 */
[----:B-1----:R-:W-:Y:S01]  /*4db0*/  MOV R175, R174 ;  /* 0x000000ae00af7202 */ /* 0x002fe20000000f00 */
[----:B------:R-:W-:Y:S01]  /*4dc0*/  HFMA2.MMA R174, -RZ, RZ, 0, 2.384185791015625e-07 ;  /* 0x00000004ffae7435 */ /* 0x000fe200000001ff */
[----:B------:R-:W-:Y:S02]  /*4dd0*/  MOV R173, R190 ;  /* 0x000000be00ad7202 */ /* 0x000fe40000000f00 */
[----:B------:R-:W-:Y:S02]  /*4de0*/  MOV R179, 0x1f ;  /* 0x0000001f00b37802 */ /* 0x000fe40000000f00 */
[----:B------:R-:W-:Y:S02]  /*4df0*/  MOV R178, 0xffffffff ;  /* 0xffffffff00b27802 */ /* 0x000fe40000000f00 */
[----:B------:R-:W-:Y:S02]  /*4e00*/  MOV R172, 0x4e20 ;  /* 0x00004e2000ac7802 */ /* 0x000fe40000000f00 */
[----:B------:R-:W-:Y:S05]  /*4e10*/  CALL.REL.NOINC `($__internal_96_$__cuda_sm70_shflsync_down_p) ;  /* 0x0000020000007944 */ /* 0x000fea0003c00000 */
[----:B------:R-:W-:Y:S01]  /*4e20*/  FADD.FTZ R191, R175, R191 ;  /* 0x000000bfafbf7221 */ /* 0x000fe20000010000 */
[----:B------:R-:W-:Y:S01]  /*4e30*/  MOV R179, 0x1f ;  /* 0x0000001f00b37802 */ /* 0x000fe20000000f00 */
[----:B-1----:R-:W-:Y:S01]  /*4e40*/  FADD.FTZ R190, R190, R174 ;  /* 0x000000aebebe7221 */ /* 0x002fe20000010000 */
[----:B------:R-:W-:Y:S01]  /*4e50*/  HFMA2.MMA R174, -RZ, RZ, 0, 1.1920928955078125e-07 ;  /* 0x00000002ffae7435 */ /* 0x000fe200000001ff */
[----:B------:R-:W-:-:S02]  /*4e60*/  MOV R178, 0xffffffff ;  /* 0xffffffff00b27802 */ /* 0x000fc40000000f00 */
[----:B------:R-:W-:Y:S02]  /*4e70*/  MOV R173, R191 ;  /* 0x000000bf00ad7202 */ /* 0x000fe40000000f00 */
[----:B------:R-:W-:Y:S02]  /*4e80*/  MOV R172, 0x4ea0 ;  /* 0x00004ea000ac7802 */ /* 0x000fe40000000f00 */
[----:B------:R-:W-:Y:S05]  /*4e90*/  CALL.REL.NOINC `($__internal_96_$__cuda_sm70_shflsync_down_p) ;  /* 0x0000018000007944 */ /* 0x000fea0003c00000 */
[----:B-1----:R-:W-:Y:S01]  /*4ea0*/  MOV R175, R174 ;  /* 0x000000ae00af7202 */ /* 0x002fe20000000f00 */
[----:B------:R-:W-:Y:S01]  /*4eb0*/  HFMA2.MMA R174, -RZ, RZ, 0, 1.1920928955078125e-07 ;  /* 0x00000002ffae7435 */ /* 0x000fe200000001ff */
[----:B------:R-:W-:Y:S02]  /*4ec0*/  MOV R173, R190 ;  /* 0x000000be00ad7202 */ /* 0x000fe40000000f00 */
[----:B------:R-:W-:Y:S02]  /*4ed0*/  MOV R179, 0x1f ;  /* 0x0000001f00b37802 */ /* 0x000fe40000000f00 */
[----:B------:R-:W-:Y:S02]  /*4ee0*/  MOV R178, 0xffffffff ;  /* 0xffffffff00b27802 */ /* 0x000fe40000000f00 */
[----:B------:R-:W-:-:S02]  /*4ef0*/  MOV R172, 0x4f10 ;  /* 0x00004f1000ac7802 */ /* 0x000fc40000000f00 */
[----:B------:R-:W-:Y:S05]  /*4f00*/  CALL.REL.NOINC `($__internal_96_$__cuda_sm70_shflsync_down_p) ;  /* 0x0000011000007944 */ /* 0x000fea0003c00000 */
[----:B------:R-:W-:Y:S01]  /*4f10*/  FADD.FTZ R191, R175, R191 ;  /* 0x000000bfafbf7221 */ /* 0x000fe20000010000 */
[----:B------:R-:W-:Y:S01]  /*4f20*/  MOV R179, 0x1f ;  /* 0x0000001f00b37802 */ /* 0x000fe20000000f00 */
[----:B-1----:R-:W-:Y:S01]  /*4f30*/  FADD.FTZ R190, R190, R174 ;  /* 0x000000aebebe7221 */ /* 0x002fe20000010000 */
[----:B------:R-:W-:Y:S01]  /*4f40*/  HFMA2.MMA R174, -RZ, RZ, 0, 5.9604644775390625e-08 ;  /* 0x00000001ffae7435 */ /* 0x000fe200000001ff */
[----:B------:R-:W-:-:S02]  /*4f50*/  MOV R178, 0xffffffff ;  /* 0xffffffff00b27802 */ /* 0x000fc40000000f00 */
[----:B------:R-:W-:Y:S02]  /*4f60*/  MOV R173, R191 ;  /* 0x000000bf00ad7202 */ /* 0x000fe40000000f00 */
[----:B------:R-:W-:Y:S02]  /*4f70*/  MOV R172, 0x4f90 ;  /* 0x00004f9000ac7802 */ /* 0x000fe40000000f00 */
[----:B------:R-:W-:Y:S05]  /*4f80*/  CALL.REL.NOINC `($__internal_96_$__cuda_sm70_shflsync_down_p) ;  /* 0x0000009000007944 */ /* 0x000fea0003c00000 */
[----:B-1----:R-:W-:Y:S01]  /*4f90*/  MOV R175, R174 ;  /* 0x000000ae00af7202 */ /* 0x002fe20000000f00 */
[----:B------:R-:W-:Y:S01]  /*4fa0*/  HFMA2.MMA R174, -RZ, RZ, 0, 5.9604644775390625e-08 ;  /* 0x00000001ffae7435 */ /* 0x000fe200000001ff */
[----:B------:R-:W-:Y:S02]  /*4fb0*/  MOV R173, R190 ;  /* 0x000000be00ad7202 */ /* 0x000fe40000000f00 */
[----:B------:R-:W-:Y:S02]  /*4fc0*/  MOV R179, 0x1f ;  /* 0x0000001f00b37802 */ /* 0x000fe40000000f00 */
[----:B------:R-:W-:Y:S02]  /*4fd0*/  MOV R178, 0xffffffff ;  /* 0xffffffff00b27802 */ /* 0x000fe40000000f00 */
[----:B------:R-:W-:-:S02]  /*4fe0*/  MOV R172, 0x5000 ;  /* 0x0000500000ac7802 */ /* 0x000fc40000000f00 */
[----:B------:R-:W-:Y:S05]  /*4ff0*/  CALL.REL.NOINC `($__internal_96_$__cuda_sm70_shflsync_down_p) ;  /* 0x0000002000007944 */ /* 0x000fea0003c00000 */
[----:B-1----:R-:W-:Y:S01]  /*5000*/  MOV R173, R174 ;  /* 0x000000ae00ad7202 */ /* 0x002fe20000000f00 */
[----:B------:R-:W-:Y:S05]  /*5010*/  BRA `(.L_x_2821) ;  /* 0xffffdec000007947 */ /* 0x000fea000383ffff */
        .weak           $__internal_96_$__cuda_sm70_shflsync_down_p
        .type           $__internal_96_$__cuda_sm70_shflsync_down_p,@function
        .size           $__internal_96_$__cuda_sm70_shflsync_down_p,(.L_x_3458 - $__internal_96_$__cuda_sm70_shflsync_down_p)
$__internal_96_$__cuda_sm70_shflsync_down_p:
[----:B------:R-:W-:Y:S04]  /*5020*/  WARPSYNC R178 ;  /* 0x000000b200007348 */ /* 0x000fe80003800000 */
[----:B------:R0:W1:Y:S02]  /*5030*/  SHFL.DOWN PT, R174, R173, R174, R179 ;  /* 0x080000aeadae7389 */ /* 0x00006400000e00b3 */
[----:B0-----:R-:W-:-:S06]  /*5040*/  HFMA2.MMA R173, -RZ, RZ, 0, 0 ;  /* 0x00000000ffad7435 */ /* 0x001fcc00000001ff */
[----:B------:R-:W-:Y:S05]  /*5050*/  RET.REL.NODEC R172 `(_ZN10layer_norm31ln_parallel_residual_bwd_kernelINS_13Kernel_traitsI6__halfffffjLj7168ELj1ELj1ELj8ELj16ENS_18Kernel_traits_baseILj7168ES2_ffffjLj256EEEEELb0ELb0ELb0EEEvNS_9BwdParamsE) ;  /* 0xffffafa0ac007950 */ /* 0x000fea0003c3ffff */
.L_x_2822:
        /* <DEDUP_REMOVED lines=10> */
.L_x_3458:


//--------------------- .text._ZN10layer_norm31ln_parallel_residual_bwd_kernelINS_13Kernel_traitsI6__halfffffjLj7168ELj1ELj1ELj8ELj16ENS_18Kernel_traits_baseILj7168ES2_ffffjLj256EEEEELb0ELb0ELb1EEEvNS_9BwdParamsE --------------------------
	.section	.text._ZN10layer_norm31ln_parallel_residual_bwd_kernelINS_13Kernel_traitsI6__halfffffjLj7168ELj1ELj1ELj8ELj16ENS_18Kernel_traits_baseILj7168ES2_ffffjLj256EEEEELb0ELb0ELb1EEEvNS_9BwdParamsE,"ax",@progbits
	.sectioninfo	@"SHI_REGISTERS=255"
	.align	128
        .global         _ZN10layer_norm31ln_parallel_residual_bwd_kernelINS_13Kernel_traitsI6__halfffffjLj7168ELj1ELj1ELj8ELj16ENS_18Kernel_traits_baseILj7168ES2_ffffjLj256EEEEELb0ELb0ELb1EEEvNS_9BwdParamsE
        .type           _ZN10layer_norm31ln_parallel_residual_bwd_kernelINS_13Kernel_traitsI6__halfffffjLj7168ELj1ELj1ELj8ELj16ENS_18Kernel_traits_baseILj7168ES2_ffffjLj256EEEEELb0ELb0ELb1EEEvNS_9BwdParamsE,@function
        .size           _ZN10layer_norm31ln_parallel_residual_bwd_kernelINS_13Kernel_traitsI6__halfffffjLj7168ELj1ELj1ELj8ELj16ENS_18Kernel_traits_baseILj7168ES2_ffffjLj256EEEEELb0ELb0ELb1EEEvNS_9BwdParamsE,(.L_x_3459 - _ZN10layer_norm31ln_parallel_residual_bwd_kernelINS_13Kernel_traitsI6__halfffffjLj7168ELj1ELj1ELj8ELj16ENS_18Kernel_traits_baseILj7168ES2_ffffjLj256EEEEELb0ELb0ELb1EEEvNS_9BwdParamsE)
        .other          _ZN10layer_norm31ln_parallel_residual_bwd_kernelINS_13Kernel_traitsI6__halfffffjLj7168ELj1ELj1ELj8ELj16ENS_18Kernel_traits_baseILj7168ES2_ffffjLj256EEEEELb0ELb0ELb1EEEvNS_9BwdParamsE,@"STO_CUDA_ENTRY STV_DEFAULT"
_ZN10layer_norm31ln_parallel_residual_bwd_kernelINS_13Kernel_traitsI6__halfffffjLj7168ELj1ELj1ELj8ELj16ENS_18Kernel_traits_baseILj7168ES2_ffffjLj256EEEEELb0ELb0ELb1EEEvNS_9BwdParamsE:
.text._ZN10layer_norm31ln_parallel_residual_bwd_kernelINS_13Kernel_traitsI6__halfffffjLj7168ELj1ELj1ELj8ELj16ENS_18Kernel_traits_baseILj7168ES2_ffffjLj256EEEEELb0ELb0ELb1EEEvNS_9BwdParamsE:
        /* <DEDUP_REMOVED lines=65> */
.L_x_2823:
[----:B------:R-:W-:-:S04]  /*0410*/  SHF.L.U32 R2, R2, 0x3, RZ ;  /* 0x0000000302027819 */ /* 0x000fc800000006ff */
[----:B------:R-:W-:-:S04]  /*0420*/  LOP3.LUT R4, R2, 0x7f8, RZ, 0xc0, !PT ;  /* 0x000007f802047812 */ /* 0x000fc800078ec0ff */
[----:B------:R-:W-:-:S04]  /*0430*/  IADD3 R2, P0, R4, c[0x0][0x1b0], RZ ;  /* 0x00006c0004027a10 */ /* 0x000fc80007f1e0ff */
[----:B------:R-:W-:-:S05]  /*0440*/  IADD3.X R3, RZ, c[0x0][0x1b4], RZ, P0, !PT ;  /* 0x00006d00ff037a10 */ /* 0x000fca00007fe4ff */
[----:B------:R-:W2:Y:S04]  /*0450*/  LDG.E.64 R6, [R2.64] ;  /* 0x0000000402067981 */ /* 0x000ea8000c1e1b00 */
[----:B------:R2:W3:Y:S04]  /*0460*/  LDG.E.64 R10, [R2.64+0x800] ;  /* 0x00080004020a7981 */ /* 0x0004e8000c1e1b00 */
[----:B------:R2:W4:Y:S04]  /*0470*/  LDG.E.64 R14, [R2.64+0x1000] ;  /* 0x00100004020e7981 */ /* 0x000528000c1e1b00 */
[----:B------:R2:W5:Y:S04]  /*0480*/  LDG.E.64 R18, [R2.64+0x1800] ;  /* 0x0018000402127981 */ /* 0x000568000c1e1b00 */
[----:B------:R2:W5:Y:S01]  /*0490*/  LDG.E.64 R22, [R2.64+0x2000] ;  /* 0x0020000402167981 */ /* 0x000562000c1e1b00 */
[----:B------:R-:W-:-:S03]  /*04a0*/  IADD3 R4, P0, R4, c[0x0][0x1b8], RZ ;  /* 0x00006e0004047a10 */ /* 0x000fc60007f1e0ff */
[----:B------:R2:W5:Y:S01]  /*04b0*/  LDG.E.64 R26, [R2.64+0x2800] ;  /* 0x00280004021a7981 */ /* 0x000562000c1e1b00 */
[----:B------:R-:W-:-:S03]  /*04c0*/  IADD3.X R5, RZ, c[0x0][0x1bc], RZ, P0, !PT ;  /* 0x00006f00ff057a10 */ /* 0x000fc600007fe4ff */
[----:B------:R2:W5:Y:S04]  /*04d0*/  LDG.E.64 R30, [R2.64+0x3000] ;  /* 0x00300004021e7981 */ /* 0x000568000c1e1b00 */
[----:B------:R0:W5:Y:S04]  /*04e0*/  LDG.E.64 R8, [R4.64] ;  /* 0x0000000404087981 */ /* 0x000168000c1e1b00 */
[----:B------:R0:W5:Y:S04]  /*04f0*/  LDG.E.64 R12, [R4.64+0x800] ;  /* 0x00080004040c7981 */ /* 0x000168000c1e1b00 */
[----:B------:R0:W5:Y:S04]  /*0500*/  LDG.E.64 R16, [R4.64+0x1000] ;  /* 0x0010000404107981 */ /* 0x000168000c1e1b00 */
[----:B------:R0:W5:Y:S04]  /*0510*/  LDG.E.64 R20, [R4.64+0x1800] ;  /* 0x0018000404147981 */ /* 0x000168000c1e1b00 */
[----:B------:R0:W5:Y:S04]  /*0520*/  LDG.E.64 R24, [R4.64+0x2000] ;  /* 0x0020000404187981 */ /* 0x000168000c1e1b00 */
[----:B------:R0:W5:Y:S04]  /*0530*/  LDG.E.64 R28, [R4.64+0x2800] ;  /* 0x00280004041c7981 */ /* 0x000168000c1e1b00 */
[----:B------:R0:W5:Y:S01]  /*0540*/  LDG.E.64 R32, [R4.64+0x3000] ;  /* 0x0030000404207981 */ /* 0x000162000c1e1b00 */
[----:B------:R-:W-:Y:S01]  /*0550*/  HFMA2.MMA R155, -RZ, RZ, 0, 5.9604644775390625e-08 ;  /* 0x00000001ff9b7435 */ /* 0x000fe200000001ff */
[----:B------:R-:W-:Y:S01]  /*0560*/  CS2R R242, SRZ ;  /* 0x0000000000f27805 */ /* 0x000fe2000001ff00 */
[----:B------:R-:W-:Y:S01]  /*0570*/  HFMA2.MMA R230, -RZ, RZ, 0, 0 ;  /* 0x00000000ffe67435 */ /* 0x000fe200000001ff */
[----:B------:R-:W-:Y:S01]  /*0580*/  CS2R R240, SRZ ;  /* 0x0000000000f07805 */ /* 0x000fe2000001ff00 */
[----:B------:R-:W-:Y:S01]  /*0590*/  HFMA2.MMA R181, -RZ, RZ, 0, 0 ;  /* 0x00000000ffb57435 */ /* 0x000fe200000001ff */
        /* <DEDUP_REMOVED lines=39> */
[----:B--2---:R-:W-:Y:S01]  /*0810*/  HADD2.F32 R2, -RZ, R6.H0_H0 ;  /* 0x20000006ff027230 */ /* 0x004fe20000004100 */
[--C-:B------:R-:W-:Y:S01]  /*0820*/  SHF.R.U64 R65, R6, 0x10, R7.reuse ;  /* 0x0000001006417819 */ /* 0x100fe20000001207 */
[----:B------:R-:W-:Y:S01]  /*0830*/  HADD2.F32 R3, -RZ, R7.H0_H0 ;  /* 0x20000007ff037230 */ /* 0x000fe20000004100 */
[----:B------:R-:W-:-:S02]  /*0840*/  SHF.R.U32.HI R63, RZ, 0x10, R7 ;  /* 0x00000010ff3f7819 */ /* 0x000fc40000011607 */
[----:B------:R0:W-:Y:S01]  /*0850*/  STL [R1+0xcc], R2 ;  /* 0x0000cc0201007387 */ /* 0x0001e20000100800 */
[--C-:B---3--:R-:W-:Y:S01]  /*0860*/  SHF.R.U64 R61, R10, 0x10, R11.reuse ;  /* 0x000000100a3d7819 */ /* 0x108fe2000000120b */
[----:B------:R-:W-:Y:S01]  /*0870*/  HADD2.F32 R65, -RZ, R65.H0_H0 ;  /* 0x20000041ff417230 */ /* 0x000fe20000004100 */
[----:B------:R-:W-:Y:S01]  /*0880*/  SHF.R.U32.HI R59, RZ, 0x10, R11 ;  /* 0x00000010ff3b7819 */ /* 0x000fe2000001160b */
[----:B------:R1:W-:Y:S01]  /*0890*/  STL [R1+0xbc], R3 ;  /* 0x0000bc0301007387 */ /* 0x0003e20000100800 */
[--C-:B----4-:R-:W-:Y:S01]  /*08a0*/  SHF.R.U64 R57, R14, 0x10, R15.reuse ;  /* 0x000000100e397819 */ /* 0x110fe2000000120f */
[----:B------:R-:W-:Y:S01]  /*08b0*/  HADD2.F32 R63, -RZ, R63.H0_H0 ;  /* 0x2000003fff3f7230 */ /* 0x000fe20000004100 */
[----:B------:R-:W-:Y:S01]  /*08c0*/  SHF.R.U32.HI R55, RZ, 0x10, R15 ;  /* 0x00000010ff377819 */ /* 0x000fe2000001160f */
[----:B------:R-:W-:Y:S01]  /*08d0*/  HADD2.F32 R61, -RZ, R61.H0_H0 ;  /* 0x2000003dff3d7230 */ /* 0x000fe20000004100 */
[--C-:B-----5:R-:W-:Y:S01]  /*08e0*/  SHF.R.U64 R53, R18, 0x10, R19.reuse ;  /* 0x0000001012357819 */ /* 0x120fe20000001213 */
[----:B0-----:R-:W-:Y:S01]  /*08f0*/  HADD2.F32 R2, -RZ, R10.H0_H0 ;  /* 0x2000000aff027230 */ /* 0x001fe20000004100 */
[----:B------:R-:W-:Y:S01]  /*0900*/  SHF.R.U32.HI R51, RZ, 0x10, R19 ;  /* 0x00000010ff337819 */ /* 0x000fe20000011613 */
[----:B------:R-:W-:Y:S01]  /*0910*/  HADD2.F32 R59, -RZ, R59.H0_H0 ;  /* 0x2000003bff3b7230 */ /* 0x000fe20000004100 */
[--C-:B------:R-:W-:Y:S01]  /*0920*/  SHF.R.U64 R49, R22, 0x10, R23.reuse ;  /* 0x0000001016317819 */ /* 0x100fe20000001217 */
[----:B-1----:R-:W-:Y:S01]  /*0930*/  HADD2.F32 R3, -RZ, R11.H0_H0 ;  /* 0x2000000bff037230 */ /* 0x002fe20000004100 */
[----:B------:R0:W-:Y:S01]  /*0940*/  STL [R1+0xac], R2 ;  /* 0x0000ac0201007387 */ /* 0x0001e20000100800 */
[----:B------:R-:W-:Y:S01]  /*0950*/  SHF.R.U32.HI R47, RZ, 0x10, R23 ;  /* 0x00000010ff2f7819 */ /* 0x000fe20000011617 */
[----:B------:R-:W-:Y:S01]  /*0960*/  HADD2.F32 R57, -RZ, R57.H0_H0 ;  /* 0x20000039ff397230 */ /* 0x000fe20000004100 */
[--C-:B------:R-:W-:Y:S01]  /*0970*/  SHF.R.U64 R45, R26, 0x10, R27.reuse ;  /* 0x000000101a2d7819 */ /* 0x100fe2000000121b */
[----:B------:R1:W-:Y:S01]  /*0980*/  STL [R1+0x9c], R3 ;  /* 0x00009c0301007387 */ /* 0x0003e20000100800 */
[----:B------:R-:W-:Y:S01]  /*0990*/  HADD2.F32 R55, -RZ, R55.H0_H0 ;  /* 0x20000037ff377230 */ /* 0x000fe20000004100 */
[----:B------:R-:W-:Y:S01]  /*09a0*/  SHF.R.U32.HI R43, RZ, 0x10, R27 ;  /* 0x00000010ff2b7819 */ /* 0x000fe2000001161b */
[----:B------:R-:W-:Y:S01]  /*09b0*/  HADD2.F32 R53, -RZ, R53.H0_H0 ;  /* 0x20000035ff357230 */ /* 0x000fe20000004100 */
[----:B------:R-:W-:Y:S01]  /*09c0*/  SHF.R.U64 R41, R30, 0x10, R31 ;  /* 0x000000101e297819 */ /* 0x000fe2000000121f */
[----:B------:R-:W-:Y:S01]  /*09d0*/  HADD2.F32 R51, -RZ, R51.H0_H0 ;  /* 0x20000033ff337230 */ /* 0x000fe20000004100 */
[--C-:B------:R-:W-:Y:S01]  /*09e0*/  SHF.R.U64 R64, R8, 0x10, R9.reuse ;  /* 0x0000001008407819 */ /* 0x100fe20000001209 */
[----:B0-----:R-:W-:Y:S01]  /*09f0*/  HADD2.F32 R2, -RZ, R14.H0_H0 ;  /* 0x2000000eff027230 */ /* 0x001fe20000004100 */
[----:B------:R-:W-:Y:S01]  /*0a00*/  SHF.R.U32.HI R62, RZ, 0x10, R9 ;  /* 0x00000010ff3e7819 */ /* 0x000fe20000011609 */
[----:B------:R-:W-:Y:S01]  /*0a10*/  HADD2.F32 R49, -RZ, R49.H0_H0 ;  /* 0x20000031ff317230 */ /* 0x000fe20000004100 */
[--C-:B------:R-:W-:Y:S01]  /*0a20*/  SHF.R.U64 R60, R12, 0x10, R13.reuse ;  /* 0x000000100c3c7819 */ /* 0x100fe2000000120d */
[----:B-1----:R-:W-:Y:S01]  /*0a30*/  HADD2.F32 R3, -RZ, R15.H0_H0 ;  /* 0x2000000fff037230 */ /* 0x002fe20000004100 */
[----:B------:R0:W-:Y:S01]  /*0a40*/  STL [R1+0x8c], R2 ;  /* 0x00008c0201007387 */ /* 0x0001e20000100800 */
[----:B------:R-:W-:Y:S01]  /*0a50*/  HADD2.F32 R47, -RZ, R47.H0_H0 ;  /* 0x2000002fff2f7230 */ /* 0x000fe20000004100 */
[----:B------:R-:W-:Y:S01]  /*0a60*/  SHF.R.U32.HI R58, RZ, 0x10, R13 ;  /* 0x00000010ff3a7819 */ /* 0x000fe2000001160d */
[----:B------:R-:W-:Y:S01]  /*0a70*/  HADD2.F32 R45, -RZ, R45.H0_H0 ;  /* 0x2000002dff2d7230 */ /* 0x000fe20000004100 */
[----:B------:R1:W-:Y:S01]  /*0a80*/  STL [R1+0x7c], R3 ;  /* 0x00007c0301007387 */ /* 0x0003e20000100800 */
[----:B------:R-:W-:Y:S01]  /*0a90*/  HADD2.F32 R43, -RZ, R43.H0_H0 ;  /* 0x2000002bff2b7230 */ /* 0x000fe20000004100 */
[--C-:B------:R-:W-:Y:S01]  /*0aa0*/  SHF.R.U64 R56, R16, 0x10, R17.reuse ;  /* 0x0000001010387819 */ /* 0x100fe20000001211 */
[----:B------:R-:W-:Y:S01]  /*0ab0*/  HADD2.F32 R41, -RZ, R41.H0_H0 ;  /* 0x20000029ff297230 */ /* 0x000fe20000004100 */
[----:B------:R-:W-:Y:S01]  /*0ac0*/  SHF.R.U32.HI R54, RZ, 0x10, R17 ;  /* 0x00000010ff367819 */ /* 0x000fe20000011611 */
[----:B------:R-:W-:Y:S01]  /*0ad0*/  HADD2.F32 R252, -RZ, R31.H0_H0 ;  /* 0x2000001ffffc7230 */ /* 0x000fe20000004100 */
[--C-:B------:R-:W-:Y:S01]  /*0ae0*/  SHF.R.U64 R52, R20, 0x10, R21.reuse ;  /* 0x0000001014347819 */ /* 0x100fe20000001215 */
[----:B0-----:R-:W-:Y:S01]  /*0af0*/  HADD2.F32 R2, -RZ, R18.H0_H0 ;  /* 0x20000012ff027230 */ /* 0x001fe20000004100 */
[----:B------:R-:W-:Y:S01]  /*0b00*/  SHF.R.U32.HI R50, RZ, 0x10, R21 ;  /* 0x00000010ff327819 */ /* 0x000fe20000011615 */
[----:B------:R-:W-:Y:S01]  /*0b10*/  CS2R R6, SRZ ;  /* 0x0000000000067805 */ /* 0x000fe2000001ff00 */
[----:B-1----:R-:W-:Y:S01]  /*0b20*/  HADD2.F32 R3, -RZ, R19.H0_H0 ;  /* 0x20000013ff037230 */ /* 0x002fe20000004100 */
[--C-:B------:R-:W-:Y:S01]  /*0b30*/  SHF.R.U64 R48, R24, 0x10, R25.reuse ;  /* 0x0000001018307819 */ /* 0x100fe20000001219 */
[----:B------:R0:W-:Y:S01]  /*0b40*/  STL [R1+0x6c], R2 ;  /* 0x00006c0201007387 */ /* 0x0001e20000100800 */
[----:B------:R-:W-:Y:S01]  /*0b50*/  SHF.R.U32.HI R46, RZ, 0x10, R25 ;  /* 0x00000010ff2e7819 */ /* 0x000fe20000011619 */
[----:B------:R-:W-:Y:S01]  /*0b60*/  HADD2.F32 R251, -RZ, R33.H0_H0 ;  /* 0x20000021fffb7230 */ /* 0x000fe20000004100 */
[--C-:B------:R-:W-:Y:S01]  /*0b70*/  SHF.R.U64 R44, R28, 0x10, R29.reuse ;  /* 0x000000101c2c7819 */ /* 0x100fe2000000121d */
[----:B------:R1:W-:Y:S01]  /*0b80*/  STL [R1+0x5c], R3 ;  /* 0x00005c0301007387 */ /* 0x0003e20000100800 */
[----:B------:R-:W-:Y:S01]  /*0b90*/  SHF.R.U32.HI R42, RZ, 0x10, R29 ;  /* 0x00000010ff2a7819 */ /* 0x000fe2000001161d */
[----:B------:R-:W-:Y:S01]  /*0ba0*/  CS2R R10, SRZ ;  /* 0x00000000000a7805 */ /* 0x000fe2000001ff00 */
[----:B------:R-:W-:Y:S01]  /*0bb0*/  SHF.R.U64 R40, R32, 0x10, R33 ;  /* 0x0000001020287819 */ /* 0x000fe20000001221 */
[----:B------:R-:W-:Y:S01]  /*0bc0*/  CS2R R14, SRZ ;  /* 0x00000000000e7805 */ /* 0x000fe2000001ff00 */
[----:B------:R-:W-:Y:S01]  /*0bd0*/  SHF.R.U32.HI R250, RZ, 0x10, R31 ;  /* 0x00000010fffa7819 */ /* 0x000fe2000001161f */
[----:B0-----:R-:W-:Y:S01]  /*0be0*/  HADD2.F32 R2, -RZ, R22.H0_H0 ;  /* 0x20000016ff027230 */ /* 0x001fe20000004100 */
[----:B------:R-:W-:Y:S01]  /*0bf0*/  SHF.R.U32.HI R249, RZ, 0x10, R33 ;  /* 0x00000010fff97819 */ /* 0x000fe20000011621 */
[----:B------:R-:W-:Y:S01]  /*0c00*/  HADD2.F32 R40, -RZ, R40.H0_H0 ;  /* 0x20000028ff287230 */ /* 0x000fe20000004100 */
[----:B------:R-:W-:Y:S01]  /*0c10*/  CS2R R18, SRZ ;  /* 0x0000000000127805 */ /* 0x000fe2000001ff00 */
[----:B-1----:R-:W-:Y:S01]  /*0c20*/  HADD2.F32 R3, -RZ, R23.H0_H0 ;  /* 0x20000017ff037230 */ /* 0x002fe20000004100 */
[----:B------:R0:W-:Y:S01]  /*0c30*/  STL [R1+0x4c], R2 ;  /* 0x00004c0201007387 */ /* 0x0001e20000100800 */
[----:B------:R-:W-:Y:S01]  /*0c40*/  CS2R R22, SRZ ;  /* 0x0000000000167805 */ /* 0x000fe2000001ff00 */
[----:B------:R-:W-:-:S02]  /*0c50*/  HADD2.F32 R250, -RZ, R250.H0_H0 ;  /* 0x200000fafffa7230 */ /* 0x000fc40000004100 */
[----:B------:R1:W-:Y:S01]  /*0c60*/  STL [R1+0x3c], R3 ;  /* 0x00003c0301007387 */ /* 0x0003e20000100800 */
[----:B------:R-:W-:Y:S02]  /*0c70*/  HADD2.F32 R249, -RZ, R249.H0_H0 ;  /* 0x200000f9fff97230 */ /* 0x000fe40000004100 */
[----:B0-----:R-:W-:Y:S02]  /*0c80*/  HADD2.F32 R2, -RZ, R26.H0_H0 ;  /* 0x2000001aff027230 */ /* 0x001fe40000004100 */
[----:B-1----:R-:W-:-:S03]  /*0c90*/  HADD2.F32 R3, -RZ, R27.H0_H0 ;  /* 0x2000001bff037230 */ /* 0x002fc60000004100 */
[----:B------:R0:W-:Y:S01]  /*0ca0*/  STL [R1+0x2c], R2 ;  /* 0x00002c0201007387 */ /* 0x0001e20000100800 */
[----:B------:R-:W-:-:S03]  /*0cb0*/  CS2R R26, SRZ ;  /* 0x00000000001a7805 */ /* 0x000fc6000001ff00 */
[----:B------:R1:W-:Y:S01]  /*0cc0*/  STL [R1+0x1c], R3 ;  /* 0x00001c0301007387 */ /* 0x0003e20000100800 */
[----:B0-----:R-:W-:Y:S01]  /*0cd0*/  HADD2.F32 R2, -RZ, R30.H0_H0 ;  /* 0x2000001eff027230 */ /* 0x001fe20000004100 */
[----:B------:R-:W-:Y:S01]  /*0ce0*/  CS2R R30, SRZ ;  /* 0x00000000001e7805 */ /* 0x000fe2000001ff00 */
[----:B-1----:R-:W-:-:S03]  /*0cf0*/  HADD2.F32 R3, -RZ, R9.H0_H0 ;  /* 0x20000009ff037230 */ /* 0x002fc60000004100 */
[----:B------:R0:W-:Y:S02]  /*0d00*/  STL [R1+0xc], R2 ;  /* 0x00000c0201007387 */ /* 0x0001e40000100800 */
[----:B0-----:R-:W-:Y:S01]  /*0d10*/  HADD2.F32 R2, -RZ, R8.H0_H0 ;  /* 0x20000008ff027230 */ /* 0x001fe20000004100 */
[----:B------:R-:W-:-:S04]  /*0d20*/  CS2R R8, SRZ ;  /* 0x0000000000087805 */ /* 0x000fc8000001ff00 */
[----:B------:R0:W-:Y:S04]  /*0d30*/  STL [R1+0xc8], R2 ;  /* 0x0000c80201007387 */ /* 0x0001e80000100800 */
[----:B------:R1:W-:Y:S01]  /*0d40*/  STL [R1+0xb8], R3 ;  /* 0x0000b80301007387 */ /* 0x0003e20000100800 */
[----:B0-----:R-:W-:Y:S02]  /*0d50*/  HADD2.F32 R2, -RZ, R12.H0_H0 ;  /* 0x2000000cff027230 */ /* 0x001fe40000004100 */
[----:B-1----:R-:W-:-:S03]  /*0d60*/  HADD2.F32 R3, -RZ, R13.H0_H0 ;  /* 0x2000000dff037230 */ /* 0x002fc60000004100 */
[----:B------:R0:W-:Y:S01]  /*0d70*/  STL [R1+0xa8], R2 ;  /* 0x0000a80201007387 */ /* 0x0001e20000100800 */
[----:B------:R-:W-:-:S03]  /*0d80*/  CS2R R12, SRZ ;  /* 0x00000000000c7805 */ /* 0x000fc6000001ff00 */
        /* <DEDUP_REMOVED lines=20> */
[----:B------:R-:W-:Y:S01]  /*0ed0*/  STL [R1+0x18], R3 ;  /* 0x0000180301007387 */ /* 0x000fe20000100800 */
[----:B0-----:R-:W-:Y:S01]  /*0ee0*/  HADD2.F32 R2, -RZ, R32.H0_H0 ;  /* 0x20000020ff027230 */ /* 0x001fe20000004100 */
[----:B------:R-:W-:-:S04]  /*0ef0*/  CS2R R32, SRZ ;  /* 0x0000000000207805 */ /* 0x000fc8000001ff00 */
[----:B------:R0:W-:Y:S04]  /*0f00*/  STL [R1+0x8], R2 ;  /* 0x0000080201007387 */ /* 0x0001e80000100800 */
[----:B------:R-:W-:Y:S04]  /*0f10*/  STL [R1+0xc4], R65 ;  /* 0x0000c44101007387 */ /* 0x000fe80000100800 */
[----:B------:R-:W-:Y:S01]  /*0f20*/  STL [R1+0xb4], R63 ;  /* 0x0000b43f01007387 */ /* 0x000fe20000100800 */
[----:B0-----:R-:W-:-:S03]  /*0f30*/  CS2R R2, SRZ ;  /* 0x0000000000027805 */ /* 0x001fc6000001ff00 */
[----:B------:R-:W-:Y:S04]  /*0f40*/  STL [R1+0xa4], R61 ;  /* 0x0000a43d01007387 */ /* 0x000fe80000100800 */
[----:B------:R-:W-:Y:S04]  /*0f50*/  STL [R1+0x94], R59 ;  /* 0x0000943b01007387 */ /* 0x000fe80000100800 */
[----:B------:R-:W-:Y:S04]  /*0f60*/  STL [R1+0x84], R57 ;  /* 0x0000843901007387 */ /* 0x000fe80000100800 */
[----:B------:R-:W-:Y:S04]  /*0f70*/  STL [R1+0x74], R55 ;  /* 0x0000743701007387 */ /* 0x000fe80000100800 */
[----:B------:R-:W-:Y:S04]  /*0f80*/  STL [R1+0x64], R53 ;  /* 0x0000643501007387 */ /* 0x000fe80000100800 */
[----:B------:R-:W-:Y:S04]  /*0f90*/  STL [R1+0x54], R51 ;  /* 0x0000543301007387 */ /* 0x000fe80000100800 */
[----:B------:R-:W-:Y:S04]  /*0fa0*/  STL [R1+0x44], R49 ;  /* 0x0000443101007387 */ /* 0x000fe80000100800 */
[----:B------:R-:W-:Y:S04]  /*0fb0*/  STL [R1+0x34], R47 ;  /* 0x0000342f01007387 */ /* 0x000fe80000100800 */
[----:B------:R0:W-:Y:S04]  /*0fc0*/  STL [R1+0x24], R45 ;  /* 0x0000242d01007387 */ /* 0x0001e80000100800 */
[----:B------:R1:W-:Y:S04]  /*0fd0*/  STL [R1+0x14], R43 ;  /* 0x0000142b01007387 */ /* 0x0003e80000100800 */
[----:B------:R2:W-:Y:S01]  /*0fe0*/  STL [R1+0x4], R41 ;  /* 0x0000042901007387 */ /* 0x0005e20000100800 */
[----:B0-----:R-:W-:-:S02]  /*0ff0*/  HADD2.F32 R45, -RZ, R64.H0_H0 ;  /* 0x20000040ff2d7230 */ /* 0x001fc40000004100 */
        /* <DEDUP_REMOVED lines=22> */
[----:B------:R0:W-:Y:S04]  /*1160*/  STL [R1+0x10], R41 ;  /* 0x0000102901007387 */ /* 0x0001e80000100800 */
[----:B------:R0:W-:Y:S02]  /*1170*/  STL [R1], R40 ;  /* 0x0000002801007387 */ /* 0x0001e40000100800 */
.L_x_2835:
[----:B------:R-:W1:Y:S01]  /*1180*/  S2R R78, SR_TID.X ;  /* 0x00000000004e7919 */ /* 0x000e620000002100 */
[----:B------:R-:W-:Y:S01]  /*1190*/  IMAD R76, R0, c[0x0][0x168], RZ ;  /* 0x00005a00004c7a24 */ /* 0x000fe200078e02ff */
[----:B------:R-:W-:-:S02]  /*11a0*/  MOV R145, 0x4 ;  /* 0x0000000400917802 */ /* 0x000fc40000000f00 */
[----:B------:R-:W-:Y:S01]  /*11b0*/  MOV R130, 0x10 ;  /* 0x0000001000827802 */ /* 0x000fe20000000f00 */
[----:B------:R-:W2:Y:S01]  /*11c0*/  LDL R167, [R1+0xc8] ;  /* 0x0000c80001a77983 */ /* 0x000ea20000100800 */
[----:B------:R-:W-:-:S03]  /*11d0*/  SHF.R.S32.HI R77, RZ, 0x1f, R76 ;  /* 0x0000001fff4d7819 */ /* 0x000fc6000001144c */
[----:B------:R-:W3:Y:S01]  /*11e0*/  LDL R162, [R1+0xcc] ;  /* 0x0000cc0001a27983 */ /* 0x000ee20000100800 */
[----:B------:R-:W-:-:S03]  /*11f0*/  LEA.HI R77, R77, R76, RZ, 0x2 ;  /* 0x0000004c4d4d7211 */ /* 0x000fc600078f10ff */
[----:B------:R-:W4:Y:S04]  /*1200*/  LDL R165, [R1+0xb8] ;  /* 0x0000b80001a57983 */ /* 0x000f280000100800 */
[----:B------:R-:W2:Y:S04]  /*1210*/  LDL R164, [R1+0xc0] ;  /* 0x0000c00001a47983 */ /* 0x000ea80000100800 */
[----:B------:R-:W2:Y:S01]  /*1220*/  LDL R163, [R1+0xbc] ;  /* 0x0000bc0001a37983 */ /* 0x000ea20000100800 */
[----:B-1----:R-:W-:-:S03]  /*1230*/  LOP3.LUT R78, R78, 0xff, RZ, 0xc0, !PT ;  /* 0x000000ff4e4e7812 */ /* 0x002fc600078ec0ff */
[----:B------:R-:W2:Y:S01]  /*1240*/  LDL R161, [R1+0xb0] ;  /* 0x0000b00001a17983 */ /* 0x000ea20000100800 */
[----:B------:R-:W-:-:S03]  /*1250*/  LEA.HI.SX32 R177, R77, R78, 0x1e ;  /* 0x0000004e4db17211 */ /* 0x000fc600078ff2ff */
[----:B------:R-:W2:Y:S01]  /*1260*/  LDL R166, [R1+0xc4] ;  /* 0x0000c40001a67983 */ /* 0x000ea20000100800 */
[----:B------:R-:W-:Y:S01]  /*1270*/  SHF.L.U32 R153, R177, 0x4, RZ ;  /* 0x00000004b1997819 */ /* 0x000fe200000006ff */
[-C--:B------:R-:W-:Y:S01]  /*1280*/  IMAD.WIDE R78, R0, R145.reuse, c[0x0][0x1a0] ;  /* 0x00006800004e7625 */ /* 0x080fe200078e0291 */
[----:B------:R-:W-:Y:S02]  /*1290*/  SHF.R.U32.HI R154, RZ, 0x1c, R177 ;  /* 0x0000001cff9a7819 */ /* 0x000fe400000116b1 */
[----:B------:R-:W-:Y:S02]  /*12a0*/  IADD3 R76, P0, R153, c[0x0][0x188], RZ ;  /* 0x00006200994c7a10 */ /* 0x000fe40007f1e0ff */
[----:B------:R1:W2:Y:S02]  /*12b0*/  LDG.E R184, [R78.64] ;  /* 0x000000044eb87981 */ /* 0x0002a4000c1e1900 */
[----:B------:R-:W-:Y:S01]  /*12c0*/  IADD3.X R77, R154, c[0x0][0x18c], RZ, P0, !PT ;  /* 0x000063009a4d7a10 */ /* 0x000fe200007fe4ff */
[----:B------:R-:W-:-:S04]  /*12d0*/  IMAD.WIDE R144, R0, R145, c[0x0][0x1a8] ;  /* 0x00006a0000907625 */ /* 0x000fc800078e0291 */
[C---:B------:R-:W-:Y:S02]  /*12e0*/  IMAD.WIDE.U32 R80, R177.reuse, R130, c[0x0][0x210] ;  /* 0x00008400b1507625 */ /* 0x040fe400078e0082 */
[----:B------:R0:W2:Y:S04]  /*12f0*/  LDG.E R144, [R144.64] ;  /* 0x0000000490907981 */ /* 0x0000a8000c1e1900 */
[----:B-1----:R-:W2:Y:S04]  /*1300*/  LDG.E.128 R76, [R76.64] ;  /* 0x000000044c4c7981 */ /* 0x002ea8000c1e1d00 */
[----:B------:R-:W2:Y:S01]  /*1310*/  LDG.E.128 R80, [R80.64] ;  /* 0x0000000450507981 */ /* 0x000ea2000c1e1d00 */
[----:B------:R-:W-:-:S02]  /*1320*/  IADD3 R158, R177, 0x100, RZ ;  /* 0x00000100b19e7810 */ /* 0x000fc40007ffe0ff */
[----:B------:R-:W-:Y:S02]  /*1330*/  IADD3 R159, R177, 0x200, RZ ;  /* 0x00000200b19f7810 */ /* 0x000fe40007ffe0ff */
[----:B------:R-:W-:Y:S02]  /*1340*/  SHF.L.U32 R152, R158, 0x4, RZ ;  /* 0x000000049e987819 */ /* 0x000fe400000006ff */
[----:B------:R-:W-:Y:S02]  /*1350*/  SHF.R.U32.HI R151, RZ, 0x1c, R158 ;  /* 0x0000001cff977819 */ /* 0x000fe4000001169e */
[----:B------:R-:W-:Y:S02]  /*1360*/  IADD3 R88, P0, R152, c[0x0][0x188], RZ ;  /* 0x0000620098587a10 */ /* 0x000fe40007f1e0ff */
[----:B------:R-:W-:Y:S02]  /*1370*/  SHF.L.U32 R150, R159, 0x4, RZ ;  /* 0x000000049f967819 */ /* 0x000fe400000006ff */
[----:B------:R-:W-:-:S02]  /*1380*/  IADD3 R160, R177, 0x300, RZ ;  /* 0x00000300b1a07810 */ /* 0x000fc40007ffe0ff */
[----:B------:R-:W-:Y:S02]  /*1390*/  ISETP.NE.U32.AND P1, PT, RZ, c[0x0][0x218], PT ;  /* 0x00008600ff007a0c */ /* 0x000fe40003f25070 */
[----:B------:R-:W-:Y:S02]  /*13a0*/  IADD3.X R89, R151, c[0x0][0x18c], RZ, P0, !PT ;  /* 0x0000630097597a10 */ /* 0x000fe400007fe4ff */
[----:B------:R-:W-:Y:S02]  /*13b0*/  SHF.R.U32.HI R149, RZ, 0x1c, R159 ;  /* 0x0000001cff957819 */ /* 0x000fe4000001169f */
[----:B------:R-:W-:Y:S02]  /*13c0*/  IADD3 R100, P0, R150, c[0x0][0x188], RZ ;  /* 0x0000620096647a10 */ /* 0x000fe40007f1e0ff */
[----:B------:R-:W-:Y:S02]  /*13d0*/  SHF.L.U32 R148, R160, 0x4, RZ ;  /* 0x00000004a0947819 */ /* 0x000fe400000006ff */
[C---:B------:R-:W-:Y:S01]  /*13e0*/  IADD3 R231, R177.reuse, 0x400, RZ ;  /* 0x00000400b1e77810 */ /* 0x040fe20007ffe0ff */
[-C--:B------:R-:W-:Y:S01]  /*13f0*/  IMAD.WIDE.U32 R84, R177, R130.reuse, c[0x0][0x208] ;  /* 0x00008200b1547625 */ /* 0x080fe200078e0082 */
[----:B------:R-:W-:Y:S01]  /*1400*/  ISETP.NE.AND.EX P1, PT, RZ, c[0x0][0x21c], PT, P1 ;  /* 0x00008700ff007a0c */ /* 0x000fe20003f25310 */
[----:B------:R-:W-:Y:S01]  /*1410*/  ULDC.U8 UR6, c[0x0][0x1f0] ;  /* 0x00007c0000067ab9 */ /* 0x000fe20000000000 */
[----:B------:R-:W-:Y:S01]  /*1420*/  IADD3.X R101, R149, c[0x0][0x18c], RZ, P0, !PT ;  /* 0x0000630095657a10 */ /* 0x000fe200007fe4ff */
[----:B------:R-:W-:Y:S01]  /*1430*/  IMAD.WIDE.U32 R92, R158, R130, c[0x0][0x210] ;  /* 0x000084009e5c7625 */ /* 0x000fe200078e0082 */
[----:B------:R-:W-:Y:S01]  /*1440*/  SHF.R.U32.HI R147, RZ, 0x1c, R160 ;  /* 0x0000001cff937819 */ /* 0x000fe200000116a0 */
[----:B------:R-:W3:Y:S01]  /*1450*/  LDG.E.128 R84, [R84.64] ;  /* 0x0000000454547981 */ /* 0x000ee2000c1e1d00 */
[----:B------:R-:W-:-:S02]  /*1460*/  IADD3 R112, P0, R148, c[0x0][0x188], RZ ;  /* 0x0000620094707a10 */ /* 0x000fc40007f1e0ff */
[----:B0-----:R-:W-:Y:S01]  /*1470*/  SHF.L.U32 R145, R231, 0x4, RZ ;  /* 0x00000004e7917819 */ /* 0x001fe200000006ff */
[-C--:B------:R-:W-:Y:S01]  /*1480*/  IMAD.WIDE.U32 R96, R158, R130.reuse, c[0x0][0x208] ;  /* 0x000082009e607625 */ /* 0x080fe200078e0082 */
[----:B------:R-:W-:Y:S01]  /*1490*/  IADD3.X R113, R147, c[0x0][0x18c], RZ, P0, !PT ;  /* 0x0000630093717a10 */ /* 0x000fe200007fe4ff */
[----:B------:R-:W3:Y:S01]  /*14a0*/  LDG.E.128 R92, [R92.64] ;  /* 0x000000045c5c7981 */ /* 0x000ee2000c1e1d00 */
[----:B------:R-:W-:Y:S02]  /*14b0*/  SHF.R.U32.HI R146, RZ, 0x1c, R231 ;  /* 0x0000001cff927819 */ /* 0x000fe400000116e7 */
[----:B------:R-:W-:Y:S01]  /*14c0*/  IADD3 R124, P0, R145, c[0x0][0x188], RZ ;  /* 0x00006200917c7a10 */ /* 0x000fe20007f1e0ff */
[----:B------:R-:W3:Y:S03]  /*14d0*/  LDG.E.128 R96, [R96.64] ;  /* 0x0000000460607981 */ /* 0x000ee6000c1e1d00 */
[----:B------:R-:W-:Y:S01]  /*14e0*/  IADD3.X R125, R146, c[0x0][0x18c], RZ, P0, !PT ;  /* 0x00006300927d7a10 */ /* 0x000fe200007fe4ff */
[-C--:B------:R-:W-:Y:S01]  /*14f0*/  IMAD.WIDE.U32 R104, R159, R130.reuse, c[0x0][0x210] ;  /* 0x000084009f687625 */ /* 0x080fe200078e0082 */
[C---:B------:R-:W-:Y:S01]  /*1500*/  @P1 LEA R156, P0, R177.reuse, c[0x0][0x218], 0x4 ;  /* 0x00008600b19c1a11 */ /* 0x040fe200078020ff */
[----:B------:R-:W3:Y:S03]  /*1510*/  LDG.E.128 R100, [R100.64] ;  /* 0x0000000464647981 */ /* 0x000ee6000c1e1d00 */
[----:B------:R-:W-:Y:S01]  /*1520*/  @P1 LEA.HI.X R157, R177, c[0x0][0x21c], RZ, 0x4, P0 ;  /* 0x00008700b19d1a11 */ /* 0x000fe200000f24ff */
[----:B------:R-:W-:Y:S01]  /*1530*/  IMAD.WIDE.U32 R108, R159, R130, c[0x0][0x208] ;  /* 0x000082009f6c7625 */ /* 0x000fe200078e0082 */
[----:B------:R-:W3:Y:S04]  /*1540*/  LDG.E.128 R104, [R104.64] ;  /* 0x0000000468687981 */ /* 0x000ee8000c1e1d00 */
[----:B------:R0:W5:Y:S04]  /*1550*/  @P1 LDG.E.128 R40, [R156.64] ;  /* 0x000000049c281981 */ /* 0x000168000c1e1d00 */
[----:B------:R-:W3:Y:S01]  /*1560*/  LDG.E.128 R108, [R108.64] ;  /* 0x000000046c6c7981 */ /* 0x000ee2000c1e1d00 */
[----:B--2---:R-:W-:Y:S01]  /*1570*/  FADD.FTZ R228, R80, R228 ;  /* 0x000000e450e47221 */ /* 0x004fe20000010000 */
[C---:B0-----:R-:W-:Y:S01]  /*1580*/  @P1 LEA R156, P0, R158.reuse, c[0x0][0x218], 0x4 ;  /* 0x000086009e9c1a11 */ /* 0x041fe200078020ff */
[----:B----4-:R-:W-:Y:S01]  /*1590*/  FMUL.FTZ R178, R165, R82 ;  /* 0x00000052a5b27220 */ /* 0x010fe20000410000 */
[----:B------:R-:W2:Y:S02]  /*15a0*/  LDG.E.128 R112, [R112.64] ;  /* 0x0000000470707981 */ /* 0x000ea4000c1e1d00 */
[----:B------:R-:W-:Y:S01]  /*15b0*/  @P1 LEA.HI.X R157, R158, c[0x0][0x21c], RZ, 0x4, P0 ;  /* 0x000087009e9d1a11 */ /* 0x000fe200000f24ff */
[----:B------:R-:W-:Y:S01]  /*15c0*/  FADD.FTZ R226, R82, R226 ;  /* 0x000000e252e27221 */ /* 0x000fe20000010000 */
[----:B------:R-:W4:Y:S04]  /*15d0*/  LDG.E.128 R88, [R88.64] ;  /* 0x0000000458587981 */ /* 0x000f28000c1e1d00 */
[----:B------:R0:W5:Y:S01]  /*15e0*/  @P1 LDG.E.128 R44, [R156.64] ;  /* 0x000000049c2c1981 */ /* 0x000162000c1e1d00 */
[----:B------:R-:W-:-:S02]  /*15f0*/  FMUL.FTZ R164, R164, R81 ;  /* 0x00000051a4a47220 */ /* 0x000fc40000410000 */
[----:B------:R-:W-:Y:S01]  /*1600*/  FADD.FTZ R229, R81, R229 ;  /* 0x000000e551e57221 */ /* 0x000fe20000010000 */
[----:B------:R-:W2:Y:S01]  /*1610*/  LDG.E.128 R124, [R124.64] ;  /* 0x000000047c7c7981 */ /* 0x000ea2000c1e1d00 */
[----:B0-----:R-:W-:-:S04]  /*1620*/  @P1 LEA R156, P0, R159, c[0x0][0x218], 0x4 ;  /* 0x000086009f9c1a11 */ /* 0x001fc800078020ff */
[----:B------:R-:W-:-:S05]  /*1630*/  @P1 LEA.HI.X R157, R159, c[0x0][0x21c], RZ, 0x4, P0 ;  /* 0x000087009f9d1a11 */ /* 0x000fca00000f24ff */
[----:B------:R0:W5:Y:S02]  /*1640*/  @P1 LDG.E.128 R48, [R156.64] ;  /* 0x000000049c301981 */ /* 0x000164000c1e1d00 */
[----:B0-----:R-:W-:-:S04]  /*1650*/  @P1 LEA R156, P0, R160, c[0x0][0x218], 0x4 ;  /* 0x00008600a09c1a11 */ /* 0x001fc800078020ff */
[----:B------:R-:W-:Y:S02]  /*1660*/  @P1 LEA.HI.X R157, R160, c[0x0][0x21c], RZ, 0x4, P0 ;  /* 0x00008700a09d1a11 */ /* 0x000fe400000f24ff */
[----:B------:R-:W-:-:S03]  /*1670*/  ISETP.NE.AND P0, PT, RZ, UR6, PT ;  /* 0x00000006ff007c0c */ /* 0x000fc6000bf05270 */
[----:B------:R0:W5:Y:S01]  /*1680*/  @P1 LDG.E.128 R52, [R156.64] ;  /* 0x000000049c341981 */ /* 0x000162000c1e1d00 */
[----:B------:R-:W-:Y:S02]  /*1690*/  FSEL R184, R184, RZ, !P0 ;  /* 0x000000ffb8b87208 */ /* 0x000fe40004000000 */
[----:B------:R-:W-:Y:S02]  /*16a0*/  LOP3.LUT P0, RZ, R155, 0xff, RZ, 0xc0, !PT ;  /* 0x000000ff9bff7812 */ /* 0x000fe4000780c0ff */
[----:B------:R-:W2:Y:S01]  /*16b0*/  LDL R155, [R1+0xa8] ;  /* 0x0000a800019b7983 */ /* 0x000ea20000100800 */
[----:B------:R-:W-:-:S04]  /*16c0*/  FADD.FTZ R76, -R184, R76 ;  /* 0x0000004cb84c7221 */ /* 0x000fc80000010100 */
[----:B0-----:R-:W-:Y:S01]  /*16d0*/  FMUL.FTZ R157, R144, R76 ;  /* 0x0000004c909d7220 */ /* 0x001fe20000410000 */
[----:B------:R-:W4:Y:S01]  /*16e0*/  LDL R156, [R1+0xb4] ;  /* 0x0000b400019c7983 */ /* 0x000f220000100800 */
[----:B------:R-:W-:-:S03]  /*16f0*/  FMUL.FTZ R159, R167, R80 ;  /* 0x00000050a79f7220 */ /* 0x000fc60000410000 */
[----:B------:R-:W4:Y:S01]  /*1700*/  LDL R76, [R1+0xac] ;  /* 0x0000ac00014c7983 */ /* 0x000f220000100800 */
[----:B------:R-:W-:-:S03]  /*1710*/  FFMA.FTZ R193, R80, R157, R193 ;  /* 0x0000009d50c17223 */ /* 0x000fc600000100c1 */
[----:B------:R-:W4:Y:S01]  /*1720*/  LDL R80, [R1+0xa0] ;  /* 0x0000a00001507983 */ /* 0x000f220000100800 */
[C---:B------:R-:W-:Y:S02]  /*1730*/  FADD.FTZ R77, -R184.reuse, R77 ;  /* 0x0000004db84d7221 */ /* 0x040fe40000010100 */
[----:B------:R-:W-:Y:S02]  /*1740*/  FADD.FTZ R78, -R184, R78 ;  /* 0x0000004eb84e7221 */ /* 0x000fe40000010100 */
[----:B---3--:R-:W-:Y:S02]  /*1750*/  FFMA.FTZ R159, R162, R84, R159 ;  /* 0x00000054a29f7223 */ /* 0x008fe4000001009f */
[C---:B------:R-:W-:Y:S02]  /*1760*/  FMUL.FTZ R162, R144.reuse, R77 ;  /* 0x0000004d90a27220 */ /* 0x040fe40000410000 */
[----:B------:R-:W-:Y:S01]  /*1770*/  FMUL.FTZ R167, R144, R78 ;  /* 0x0000004e90a77220 */ /* 0x000fe20000410000 */
[----:B------:R-:W3:Y:S04]  /*1780*/  LDL R77, [R1+0x98] ;  /* 0x00009800014d7983 */ /* 0x000ee80000100800 */
[----:B------:R-:W3:Y:S01]  /*1790*/  LDL R78, [R1+0x90] ;  /* 0x00009000014e7983 */ /* 0x000ee20000100800 */
[----:B------:R-:W-:-:S03]  /*17a0*/  FFMA.FTZ R195, R82, R167, R195 ;  /* 0x000000a752c37223 */ /* 0x000fc600000100c3 */
[----:B------:R-:W3:Y:S01]  /*17b0*/  LDL R82, [R1+0x9c] ;  /* 0x00009c0001527983 */ /* 0x000ee20000100800 */
[----:B------:R-:W-:-:S03]  /*17c0*/  FFMA.FTZ R192, R81, R162, R192 ;  /* 0x000000a251c07223 */ /* 0x000fc600000100c0 */
[----:B------:R-:W3:Y:S01]  /*17d0*/  LDL R81, [R1+0x94] ;  /* 0x0000940001517983 */ /* 0x000ee20000100800 */
[----:B------:R-:W-:Y:S02]  /*17e0*/  FFMA.FTZ R178, R163, R86, R178 ;  /* 0x00000056a3b27223 */ /* 0x000fe400000100b2 */
[----:B--2---:R-:W-:-:S04]  /*17f0*/  FMUL.FTZ R158, R155, R92 ;  /* 0x0000005c9b9e7220 */ /* 0x004fc80000410000 */
[----:B----4-:R-:W-:Y:S02]  /*1800*/  FFMA.FTZ R158, R76, R96, R158 ;  /* 0x000000604c9e7223 */ /* 0x010fe4000001009e */
[----:B------:R-:W2:Y:S01]  /*1810*/  LDL R76, [R1+0x88] ;  /* 0x00008800014c7983 */ /* 0x000ea20000100800 */
[----:B------:R-:W-:-:S03]  /*1820*/  FMUL.FTZ R163, R80, R93 ;  /* 0x0000005d50a37220 */ /* 0x000fc60000410000 */
[----:B------:R-:W4:Y:S01]  /*1830*/  LDL R80, [R1+0x8c] ;  /* 0x00008c0001507983 */ /* 0x000f220000100800 */
[----:B------:R-:W-:-:S04]  /*1840*/  FADD.FTZ R79, -R184, R79 ;  /* 0x0000004fb84f7221 */ /* 0x000fc80000010100 */
[----:B------:R-:W-:Y:S02]  /*1850*/  FMUL.FTZ R179, R144, R79 ;  /* 0x0000004f90b37220 */ /* 0x000fe40000410000 */
[----:B------:R-:W4:Y:S01]  /*1860*/  LDL R79, [R1+0x80] ;  /* 0x00008000014f7983 */ /* 0x000f220000100800 */
[----:B---3--:R-:W-:-:S03]  /*1870*/  FMUL.FTZ R169, R77, R94 ;  /* 0x0000005e4da97220 */ /* 0x008fc60000410000 */
[----:B------:R-:W3:Y:S01]  /*1880*/  LDL R77, [R1+0x84] ;  /* 0x00008400014d7983 */ /* 0x000ee20000100800 */
[----:B------:R-:W-:-:S03]  /*1890*/  FMUL.FTZ R176, R78, R95 ;  /* 0x0000005f4eb07220 */ /* 0x000fc60000410000 */
[----:B------:R-:W3:Y:S01]  /*18a0*/  LDL R78, [R1+0x78] ;  /* 0x00007800014e7983 */ /* 0x000ee20000100800 */
[C---:B------:R-:W-:Y:S02]  /*18b0*/  FADD.FTZ R18, R84.reuse, R18 ;  /* 0x0000001254127221 */ /* 0x040fe40000010000 */
[----:B------:R-:W-:Y:S02]  /*18c0*/  FFMA.FTZ R142, R84, R157, R142 ;  /* 0x0000009d548e7223 */ /* 0x000fe4000001008e */
[----:B------:R-:W3:Y:S01]  /*18d0*/  LDL R84, [R1+0xa4] ;  /* 0x0000a40001547983 */ /* 0x000ee20000100800 */
[----:B------:R-:W-:-:S04]  /*18e0*/  IMAD.WIDE.U32 R116, R160, R130, c[0x0][0x210] ;  /* 0x00008400a0747625 */ /* 0x000fc800078e0082 */
[----:B------:R-:W-:Y:S02]  /*18f0*/  IMAD.WIDE.U32 R120, R160, R130, c[0x0][0x208] ;  /* 0x00008200a0787625 */ /* 0x000fe400078e0082 */
[----:B------:R-:W3:Y:S02]  /*1900*/  LDG.E.128 R116, [R116.64] ;  /* 0x0000000474747981 */ /* 0x000ee4000c1e1d00 */
[----:B------:R-:W-:Y:S02]  /*1910*/  FADD.FTZ R100, -R184, R100 ;  /* 0x00000064b8647221 */ /* 0x000fe40000010100 */
[----:B------:R-:W-:Y:S01]  /*1920*/  FFMA.FTZ R169, R82, R98, R169 ;  /* 0x0000006252a97223 */ /* 0x000fe200000100a9 */
[----:B------:R-:W3:Y:S01]  /*1930*/  LDG.E.128 R120, [R120.64] ;  /* 0x0000000478787981 */ /* 0x000ee2000c1e1d00 */
[----:B------:R-:W-:-:S03]  /*1940*/  FMUL.FTZ R155, R144, R100 ;  /* 0x00000064909b7220 */ /* 0x000fc60000410000 */
[----:B------:R-:W3:Y:S01]  /*1950*/  LDL R82, [R1+0x68] ;  /* 0x0000680001527983 */ /* 0x000ee20000100800 */
[----:B------:R-:W-:-:S03]  /*1960*/  FFMA.FTZ R176, R81, R99, R176 ;  /* 0x0000006351b07223 */ /* 0x000fc600000100b0 */
[----:B------:R-:W3:Y:S01]  /*1970*/  LDL R81, [R1+0x6c] ;  /* 0x00006c0001517983 */ /* 0x000ee20000100800 */
[C---:B------:R-:W-:Y:S02]  /*1980*/  FADD.FTZ R10, R108.reuse, R10 ;  /* 0x0000000a6c0a7221 */ /* 0x040fe40000010000 */
[----:B------:R-:W-:Y:S02]  /*1990*/  FFMA.FTZ R38, R108, R155, R38 ;  /* 0x0000009b6c267223 */ /* 0x000fe40000010026 */
[----:B--2---:R-:W-:-:S04]  /*19a0*/  FMUL.FTZ R76, R76, R104 ;  /* 0x000000684c4c7220 */ /* 0x004fc80000410000 */
[----:B----4-:R-:W-:Y:S02]  /*19b0*/  FFMA.FTZ R108, R80, R108, R76 ;  /* 0x0000006c506c7223 */ /* 0x010fe4000001004c */
[----:B------:R-:W2:Y:S01]  /*19c0*/  LDL R80, [R1+0x58] ;  /* 0x0000580001507983 */ /* 0x000ea20000100800 */
[----:B------:R-:W-:-:S04]  /*19d0*/  FADD.FTZ R101, -R184, R101 ;  /* 0x00000065b8657221 */ /* 0x000fc80000010100 */
[----:B------:R-:W-:Y:S02]  /*19e0*/  FMUL.FTZ R160, R144, R101 ;  /* 0x0000006590a07220 */ /* 0x000fe40000410000 */
[----:B------:R-:W-:Y:S02]  /*19f0*/  FMUL.FTZ R76, R79, R105 ;  /* 0x000000694f4c7220 */ /* 0x000fe40000410000 */
[C---:B------:R-:W-:Y:S01]  /*1a00*/  FADD.FTZ R11, R109.reuse, R11 ;  /* 0x0000000b6d0b7221 */ /* 0x040fe20000010000 */
[----:B------:R-:W4:Y:S01]  /*1a10*/  LDL R79, [R1+0x64] ;  /* 0x00006400014f7983 */ /* 0x000f220000100800 */
[----:B------:R-:W-:Y:S02]  /*1a20*/  FFMA.FTZ R39, R109, R160, R39 ;  /* 0x000000a06d277223 */ /* 0x000fe40000010027 */
[----:B---3--:R-:W-:Y:S02]  /*1a30*/  FFMA.FTZ R109, R77, R109, R76 ;  /* 0x0000006d4d6d7223 */ /* 0x008fe4000001004c */
[----:B------:R-:W-:Y:S01]  /*1a40*/  FMUL.FTZ R168, R78, R106 ;  /* 0x0000006a4ea87220 */ /* 0x000fe20000410000 */
[----:B------:R-:W3:Y:S04]  /*1a50*/  LDL R77, [R1+0x60] ;  /* 0x00006000014d7983 */ /* 0x000ee80000100800 */
[----:B------:R-:W4:Y:S01]  /*1a60*/  LDL R78, [R1+0x5c] ;  /* 0x00005c00014e7983 */ /* 0x000f220000100800 */
[----:B------:R-:W-:-:S03]  /*1a70*/  FFMA.FTZ R163, R84, R97, R163 ;  /* 0x0000006154a37223 */ /* 0x000fc600000100a3 */
[----:B------:R-:W4:Y:S01]  /*1a80*/  LDL R84, [R1+0x70] ;  /* 0x0000700001547983 */ /* 0x000f220000100800 */
[----:B------:R-:W-:-:S04]  /*1a90*/  FADD.FTZ R112, -R184, R112 ;  /* 0x00000070b8707221 */ /* 0x000fc80000010100 */
[----:B------:R-:W-:Y:S02]  /*1aa0*/  FMUL.FTZ R172, R144, R112 ;  /* 0x0000007090ac7220 */ /* 0x000fe40000410000 */
[----:B------:R-:W-:Y:S01]  /*1ab0*/  FADD.FTZ R6, R120, R6 ;  /* 0x0000000678067221 */ /* 0x000fe20000010000 */
[----:B------:R-:W4:Y:S01]  /*1ac0*/  LDL R112, [R1+0x3c] ;  /* 0x00003c0001707983 */ /* 0x000f220000100800 */
[----:B------:R-:W-:Y:S02]  /*1ad0*/  FMUL.FTZ R76, R82, R116 ;  /* 0x00000074524c7220 */ /* 0x000fe40000410000 */
[----:B------:R-:W-:Y:S02]  /*1ae0*/  FFMA.FTZ R34, R120, R172, R34 ;  /* 0x000000ac78227223 */ /* 0x000fe40000010022 */
[----:B------:R-:W-:Y:S02]  /*1af0*/  FFMA.FTZ R120, R81, R120, R76 ;  /* 0x0000007851787223 */ /* 0x000fe4000001004c */
[----:B------:R-:W4:Y:S01]  /*1b00*/  LDL R81, [R1+0x50] ;  /* 0x0000500001517983 */ /* 0x000f220000100800 */
[----:B------:R-:W-:-:S02]  /*1b10*/  FMUL.FTZ R180, R161, R83 ;  /* 0x00000053a1b47220 */ /* 0x000fc40000410000 */
[C---:B------:R-:W-:Y:S02]  /*1b20*/  FADD.FTZ R227, R83.reuse, R227 ;  /* 0x000000e353e37221 */ /* 0x040fe40000010000 */
[----:B------:R-:W-:Y:S02]  /*1b30*/  FFMA.FTZ R194, R83, R179, R194 ;  /* 0x000000b353c27223 */ /* 0x000fe400000100c2 */
[----:B------:R-:W4:Y:S01]  /*1b40*/  LDL R83, [R1+0x74] ;  /* 0x0000740001537983 */ /* 0x000f220000100800 */
[C---:B------:R-:W-:Y:S02]  /*1b50*/  FADD.FTZ R19, R85.reuse, R19 ;  /* 0x0000001355137221 */ /* 0x040fe40000010000 */
[----:B------:R-:W-:Y:S02]  /*1b60*/  FFMA.FTZ R143, R85, R162, R143 ;  /* 0x000000a2558f7223 */ /* 0x000fe4000001008f */
[----:B------:R-:W-:Y:S02]  /*1b70*/  FFMA.FTZ R164, R166, R85, R164 ;  /* 0x00000055a6a47223 */ /* 0x000fe400000100a4 */
[----:B------:R-:W4:Y:S01]  /*1b80*/  LDL R85, [R1+0x7c] ;  /* 0x00007c0001557983 */ /* 0x000f220000100800 */
[----:B--2---:R-:W-:-:S03]  /*1b90*/  FMUL.FTZ R76, R80, R118 ;  /* 0x00000076504c7220 */ /* 0x004fc60000410000 */
[----:B------:R-:W2:Y:S01]  /*1ba0*/  LDL R80, [R1+0x54] ;  /* 0x0000540001507983 */ /* 0x000ea20000100800 */
[C---:B------:R-:W-:Y:S02]  /*1bb0*/  FADD.FTZ R114, -R184.reuse, R114 ;  /* 0x00000072b8727221 */ /* 0x040fe40000010100 */
[----:B------:R-:W-:Y:S02]  /*1bc0*/  FADD.FTZ R113, -R184, R113 ;  /* 0x00000071b8717221 */ /* 0x000fe40000010100 */
[----:B------:R-:W-:Y:S02]  /*1bd0*/  FMUL.FTZ R174, R144, R114 ;  /* 0x0000007290ae7220 */ /* 0x000fe40000410000 */
[----:B------:R-:W-:Y:S01]  /*1be0*/  FADD.FTZ R88, -R184, R88 ;  /* 0x00000058b8587221 */ /* 0x000fe20000010100 */
[----:B------:R-:W2:Y:S01]  /*1bf0*/  LDL R114, [R1+0x14] ;  /* 0x0000140001727983 */ /* 0x000ea20000100800 */
[----:B------:R-:W-:Y:S02]  /*1c00*/  FMUL.FTZ R173, R144, R113 ;  /* 0x0000007190ad7220 */ /* 0x000fe40000410000 */
[C---:B------:R-:W-:Y:S01]  /*1c10*/  FADD.FTZ R4, R122.reuse, R4 ;  /* 0x000000047a047221 */ /* 0x040fe20000010000 */
[----:B------:R-:W2:Y:S01]  /*1c20*/  LDL R113, [R1+0x34] ;  /* 0x0000340001717983 */ /* 0x000ea20000100800 */
[----:B------:R-:W-:-:S02]  /*1c30*/  FFMA.FTZ R32, R122, R174, R32 ;  /* 0x000000ae7a207223 */ /* 0x000fc40000010020 */
[----:B---3--:R-:W-:Y:S02]  /*1c40*/  FMUL.FTZ R77, R77, R117 ;  /* 0x000000754d4d7220 */ /* 0x008fe40000410000 */
[----:B------:R-:W-:Y:S02]  /*1c50*/  FFMA.FTZ R180, R156, R87, R180 ;  /* 0x000000579cb47223 */ /* 0x000fe400000100b4 */
[----:B----4-:R-:W-:Y:S01]  /*1c60*/  FFMA.FTZ R122, R78, R122, R76 ;  /* 0x0000007a4e7a7223 */ /* 0x010fe2000001004c */
[----:B------:R-:W-:Y:S01]  /*1c70*/  @P1 LEA R76, P2, R231, c[0x0][0x218], 0x4 ;  /* 0x00008600e74c1a11 */ /* 0x000fe200078420ff */
[----:B------:R-:W-:Y:S02]  /*1c80*/  FMUL.FTZ R156, R144, R88 ;  /* 0x00000058909c7220 */ /* 0x000fe40000410000 */
[C---:B------:R-:W-:Y:S01]  /*1c90*/  FADD.FTZ R7, R121.reuse, R7 ;  /* 0x0000000779077221 */ /* 0x040fe20000010000 */
[----:B------:R-:W3:Y:S01]  /*1ca0*/  LDL R88, [R1+0x48] ;  /* 0x0000480001587983 */ /* 0x000ee20000100800 */
[----:B------:R-:W-:-:S02]  /*1cb0*/  FFMA.FTZ R35, R121, R173, R35 ;  /* 0x000000ad79237223 */ /* 0x000fc40000010023 */
[----:B------:R-:W-:Y:S01]  /*1cc0*/  FFMA.FTZ R121, R79, R121, R77 ;  /* 0x000000794f797223 */ /* 0x000fe2000001004d */
[C---:B------:R-:W-:Y:S01]  /*1cd0*/  @P1 LEA.HI.X R77, R231.reuse, c[0x0][0x21c], RZ, 0x4, P2 ;  /* 0x00008700e74d1a11 */ /* 0x040fe200010f24ff */
[----:B------:R-:W-:-:S04]  /*1ce0*/  IMAD.WIDE.U32 R128, R231, R130, c[0x0][0x210] ;  /* 0x00008400e7807625 */ /* 0x000fc800078e0082 */
[C---:B------:R-:W-:Y:S01]  /*1cf0*/  FADD.FTZ R224, R92.reuse, R224 ;  /* 0x000000e05ce07221 */ /* 0x040fe20000010000 */
[----:B------:R0:W5:Y:S01]  /*1d00*/  @P1 LDG.E.128 R56, [R76.64] ;  /* 0x000000044c381981 */ /* 0x000162000c1e1d00 */
[----:B------:R-:W-:Y:S01]  /*1d10*/  FFMA.FTZ R197, R92, R156, R197 ;  /* 0x0000009c5cc57223 */ /* 0x000fe200000100c5 */
[C---:B------:R-:W-:Y:S01]  /*1d20*/  IADD3 R92, R177.reuse, 0x600, RZ ;  /* 0x00000600b15c7810 */ /* 0x040fe20007ffe0ff */
[----:B------:R-:W-:Y:S01]  /*1d30*/  FMUL.FTZ R171, R84, R107 ;  /* 0x0000006b54ab7220 */ /* 0x000fe20000410000 */
[----:B------:R-:W-:Y:S01]  /*1d40*/  IADD3 R84, R177, 0x500, RZ ;  /* 0x00000500b1547810 */ /* 0x000fe20007ffe0ff */
[----:B------:R-:W-:Y:S02]  /*1d50*/  IMAD.WIDE.U32 R132, R231, R130, c[0x0][0x208] ;  /* 0x00008200e7847625 */ /* 0x000fe400078e0082 */
[----:B------:R-:W3:Y:S01]  /*1d60*/  LDG.E.128 R128, [R128.64] ;  /* 0x0000000480807981 */ /* 0x000ee2000c1e1d00 */
[----:B------:R-:W-:Y:S01]  /*1d70*/  @P1 LEA R78, P2, R84, c[0x0][0x218], 0x4 ;  /* 0x00008600544e1a11 */ /* 0x000fe200078420ff */
[----:B------:R-:W-:Y:S01]  /*1d80*/  FADD.FTZ R91, -R184, R91 ;  /* 0x0000005bb85b7221 */ /* 0x000fe20000010100 */
[----:B0-----:R-:W-:Y:S01]  /*1d90*/  @P1 LEA R76, P3, R92, c[0x0][0x218], 0x4 ;  /* 0x000086005c4c1a11 */ /* 0x001fe200078620ff */
[C---:B------:R-:W-:Y:S01]  /*1da0*/  FADD.FTZ R90, -R184.reuse, R90 ;  /* 0x0000005ab85a7221 */ /* 0x040fe20000010100 */
[----:B------:R-:W4:Y:S01]  /*1db0*/  LDG.E.128 R132, [R132.64] ;  /* 0x0000000484847981 */ /* 0x000f22000c1e1d00 */
[----:B------:R-:W-:Y:S01]  /*1dc0*/  FADD.FTZ R89, -R184, R89 ;  /* 0x00000059b8597221 */ /* 0x000fe20000010100 */
[----:B------:R-:W-:Y:S01]  /*1dd0*/  @P1 LEA.HI.X R79, R84, c[0x0][0x21c], RZ, 0x4, P2 ;  /* 0x00008700544f1a11 */ /* 0x000fe200010f24ff */
[----:B------:R-:W-:Y:S01]  /*1de0*/  FMUL.FTZ R175, R144, R91 ;  /* 0x0000005b90af7220 */ /* 0x000fe20000410000 */
[----:B------:R-:W-:Y:S01]  /*1df0*/  @P1 LEA.HI.X R77, R92, c[0x0][0x21c], RZ, 0x4, P3 ;  /* 0x000087005c4d1a11 */ /* 0x000fe200018f24ff */
[----:B------:R-:W-:Y:S01]  /*1e00*/  FMUL.FTZ R166, R144, R90 ;  /* 0x0000005a90a67220 */ /* 0x000fe20000410000 */
[----:B------:R-:W4:Y:S01]  /*1e10*/  LDL R91, [R1+0x4c] ;  /* 0x00004c00015b7983 */ /* 0x000f220000100800 */
[----:B------:R-:W-:-:S03]  /*1e20*/  SHF.L.U32 R100, R84, 0x4, RZ ;  /* 0x0000000454647819 */ /* 0x000fc600000006ff */
[----:B------:R-:W4:Y:S01]  /*1e30*/  LDL R90, [R1+0x40] ;  /* 0x00004000015a7983 */ /* 0x000f220000100800 */
[----:B------:R-:W-:Y:S01]  /*1e40*/  FMUL.FTZ R161, R144, R89 ;  /* 0x0000005990a17220 */ /* 0x000fe20000410000 */
[----:B------:R-:W-:Y:S01]  /*1e50*/  SHF.R.U32.HI R101, RZ, 0x1c, R84 ;  /* 0x0000001cff657819 */ /* 0x000fe20000011654 */
[C---:B------:R-:W-:Y:S01]  /*1e60*/  FADD.FTZ R115, -R184.reuse, R115 ;  /* 0x00000073b8737221 */ /* 0x040fe20000010100 */
[----:B------:R0:W5:Y:S01]  /*1e70*/  @P1 LDG.E.128 R60, [R78.64] ;  /* 0x000000044e3c1981 */ /* 0x000162000c1e1d00 */
[----:B------:R-:W-:-:S03]  /*1e80*/  FADD.FTZ R103, -R184, R103 ;  /* 0x00000067b8677221 */ /* 0x000fc60000010100 */
[----:B------:R1:W5:Y:S01]  /*1e90*/  @P1 LDG.E.128 R64, [R76.64] ;  /* 0x000000044c401981 */ /* 0x000362000c1e1d00 */
[----:B------:R-:W-:-:S03]  /*1ea0*/  FADD.FTZ R234, R117, R234 ;  /* 0x000000ea75ea7221 */ /* 0x000fc60000010000 */
[----:B------:R-:W4:Y:S01]  /*1eb0*/  LDL R89, [R1+0x44] ;  /* 0x0000440001597983 */ /* 0x000f220000100800 */
[----:B------:R-:W-:Y:S02]  /*1ec0*/  FFMA.FTZ R204, R117, R173, R204 ;  /* 0x000000ad75cc7223 */ /* 0x000fe400000100cc */
[C---:B------:R-:W-:Y:S01]  /*1ed0*/  FADD.FTZ R225, R93.reuse, R225 ;  /* 0x000000e15de17221 */ /* 0x040fe20000010000 */
[----:B-1----:R-:W-:Y:S01]  /*1ee0*/  IADD3 R76, P1, R100, c[0x0][0x188], RZ ;  /* 0x00006200644c7a10 */ /* 0x002fe20007f3e0ff */
[----:B------:R-:W-:Y:S01]  /*1ef0*/  FFMA.FTZ R196, R93, R161, R196 ;  /* 0x000000a15dc47223 */ /* 0x000fe200000100c4 */
[----:B------:R-:W-:Y:S01]  /*1f00*/  MOV R93, 0x10 ;  /* 0x00000010005d7802 */ /* 0x000fe20000000f00 */
[----:B------:R-:W-:Y:S01]  /*1f10*/  FMUL.FTZ R117, R144, R115 ;  /* 0x0000007390757220 */ /* 0x000fe20000410000 */
[----:B------:R-:W-:Y:S01]  /*1f20*/  IADD3.X R77, R101, c[0x0][0x18c], RZ, P1, !PT ;  /* 0x00006300654d7a10 */ /* 0x000fe20000ffe4ff */
[C---:B------:R-:W-:Y:S02]  /*1f30*/  FADD.FTZ R220, R104.reuse, R220 ;  /* 0x000000dc68dc7221 */ /* 0x040fe40000010000 */
[----:B------:R-:W-:-:S02]  /*1f40*/  FFMA.FTZ R201, R104, R155, R201 ;  /* 0x0000009b68c97223 */ /* 0x000fc400000100c9 */
[----:B0-----:R-:W-:Y:S01]  /*1f50*/  FMUL.FTZ R78, R81, R119 ;  /* 0x00000077514e7220 */ /* 0x001fe20000410000 */
[----:B------:R-:W4:Y:S01]  /*1f60*/  LDL R104, [R1+0x38] ;  /* 0x0000380001687983 */ /* 0x000f220000100800 */
[----:B------:R-:W-:Y:S02]  /*1f70*/  FMUL.FTZ R170, R144, R103 ;  /* 0x0000006790aa7220 */ /* 0x000fe40000410000 */
[C---:B------:R-:W-:Y:S02]  /*1f80*/  FADD.FTZ R5, R123.reuse, R5 ;  /* 0x000000057b057221 */ /* 0x040fe40000010000 */
[----:B------:R-:W-:Y:S02]  /*1f90*/  FFMA.FTZ R33, R123, R117, R33 ;  /* 0x000000757b217223 */ /* 0x000fe40000010021 */
[C---:B------:R-:W-:Y:S02]  /*1fa0*/  FADD.FTZ R9, R111.reuse, R9 ;  /* 0x000000096f097221 */ /* 0x040fe40000010000 */
[----:B------:R-:W-:-:S02]  /*1fb0*/  FFMA.FTZ R37, R111, R170, R37 ;  /* 0x000000aa6f257223 */ /* 0x000fc40000010025 */
[----:B------:R-:W-:Y:S02]  /*1fc0*/  FFMA.FTZ R171, R83, R111, R171 ;  /* 0x0000006f53ab7223 */ /* 0x000fe400000100ab */
[----:B------:R-:W-:Y:S01]  /*1fd0*/  FADD.FTZ R102, -R184, R102 ;  /* 0x00000066b8667221 */ /* 0x000fe20000010100 */
[----:B------:R-:W4:Y:S01]  /*1fe0*/  LDL R111, [R1+0x30] ;  /* 0x00003000016f7983 */ /* 0x000f220000100800 */
[----:B------:R-:W-:Y:S02]  /*1ff0*/  FFMA.FTZ R168, R85, R110, R168 ;  /* 0x0000006e55a87223 */ /* 0x000fe400000100a8 */
[C---:B------:R-:W-:Y:S02]  /*2000*/  FADD.FTZ R221, R105.reuse, R221 ;  /* 0x000000dd69dd7221 */ /* 0x040fe40000010000 */
[----:B------:R-:W-:Y:S02]  /*2010*/  FFMA.FTZ R200, R105, R160, R200 ;  /* 0x000000a069c87223 */ /* 0x000fe400000100c8 */
[----:B------:R-:W-:Y:S01]  /*2020*/  FMUL.FTZ R165, R144, R102 ;  /* 0x0000006690a57220 */ /* 0x000fe20000410000 */
[----:B------:R-:W4:Y:S01]  /*2030*/  LDL R105, [R1+0x28] ;  /* 0x0000280001697983 */ /* 0x000f220000100800 */
[----:B------:R-:W-:-:S02]  /*2040*/  FADD.FTZ R16, R86, R16 ;  /* 0x0000001056107221 */ /* 0x000fc40000010000 */
[----:B------:R-:W-:Y:S02]  /*2050*/  FFMA.FTZ R140, R86, R167, R140 ;  /* 0x000000a7568c7223 */ /* 0x000fe4000001008c */
[C---:B------:R-:W-:Y:S02]  /*2060*/  FADD.FTZ R17, R87.reuse, R17 ;  /* 0x0000001157117221 */ /* 0x040fe40000010000 */
[----:B------:R-:W-:Y:S02]  /*2070*/  FFMA.FTZ R141, R87, R179, R141 ;  /* 0x000000b3578d7223 */ /* 0x000fe4000001008d */
[C---:B------:R-:W-:Y:S02]  /*2080*/  FADD.FTZ R218, R106.reuse, R218 ;  /* 0x000000da6ada7221 */ /* 0x040fe40000010000 */
[----:B------:R-:W-:Y:S02]  /*2090*/  FFMA.FTZ R203, R106, R165, R203 ;  /* 0x000000a56acb7223 */ /* 0x000fe400000100cb */
[----:B------:R-:W4:Y:S01]  /*20a0*/  LDL R106, [R1+0x2c] ;  /* 0x00002c00016a7983 */ /* 0x000f220000100800 */
[----:B--2---:R-:W-:-:S02]  /*20b0*/  FFMA.FTZ R123, R80, R123, R78 ;  /* 0x0000007b507b7223 */ /* 0x004fc4000001004e */
[CC--:B------:R-:W-:Y:S01]  /*20c0*/  IMAD.WIDE.U32 R80, R84.reuse, R93.reuse, c[0x0][0x210] ;  /* 0x0000840054507625 */ /* 0x0c0fe200078e005d */
[----:B------:R-:W2:Y:S03]  /*20d0*/  LDG.E.128 R76, [R76.64] ;  /* 0x000000044c4c7981 */ /* 0x000ea6000c1e1d00 */
[----:B------:R-:W-:Y:S02]  /*20e0*/  IMAD.WIDE.U32 R84, R84, R93, c[0x0][0x208] ;  /* 0x0000820054547625 */ /* 0x000fe400078e005d */
[----:B------:R-:W2:Y:S04]  /*20f0*/  LDG.E.128 R80, [R80.64] ;  /* 0x0000000450507981 */ /* 0x000ea8000c1e1d00 */
[----:B------:R-:W2:Y:S01]  /*2100*/  LDG.E.128 R84, [R84.64] ;  /* 0x0000000454547981 */ /* 0x000ea2000c1e1d00 */
[----:B------:R-:W-:-:S02]  /*2110*/  FADD.FTZ R124, -R184, R124 ;  /* 0x0000007cb87c7221 */ /* 0x000fc40000010100 */
[----:B------:R-:W-:Y:S02]  /*2120*/  FADD.FTZ R125, -R184, R125 ;  /* 0x0000007db87d7221 */ /* 0x000fe40000010100 */
[----:B------:R-:W-:Y:S01]  /*2130*/  FMUL.FTZ R177, R144, R124 ;  /* 0x0000007c90b17220 */ /* 0x000fe20000410000 */
[----:B------:R-:W-:Y:S01]  /*2140*/  SHF.L.U32 R103, R92, 0x4, RZ ;  /* 0x000000045c677819 */ /* 0x000fe200000006ff */
[C---:B------:R-:W-:Y:S01]  /*2150*/  FADD.FTZ R126, -R184.reuse, R126 ;  /* 0x0000007eb87e7221 */ /* 0x040fe20000010100 */
[----:B------:R-:W-:Y:S01]  /*2160*/  SHF.R.U32.HI R102, RZ, 0x1c, R92 ;  /* 0x0000001cff667819 */ /* 0x000fe2000001165c */
[----:B------:R-:W-:Y:S02]  /*2170*/  FADD.FTZ R127, -R184, R127 ;  /* 0x0000007fb87f7221 */ /* 0x000fe40000010100 */
[----:B------:R-:W-:Y:S02]  /*2180*/  FADD.FTZ R14, R96, R14 ;  /* 0x0000000e600e7221 */ /* 0x000fe40000010000 */
[----:B---3--:R-:W-:-:S02]  /*2190*/  FMUL.FTZ R88, R88, R128 ;  /* 0x0000008058587220 */ /* 0x008fc40000410000 */
[C---:B------:R-:W-:Y:S02]  /*21a0*/  FADD.FTZ R216, R128.reuse, R216 ;  /* 0x000000d880d87221 */ /* 0x040fe40000010000 */
[-C--:B------:R-:W-:Y:S02]  /*21b0*/  FFMA.FTZ R247, R128, R177.reuse, R247 ;  /* 0x000000b180f77223 */ /* 0x080fe400000100f7 */
[C---:B----4-:R-:W-:Y:S02]  /*21c0*/  FADD.FTZ R2, R132.reuse, R2 ;  /* 0x0000000284027221 */ /* 0x050fe40000010000 */
[----:B------:R-:W-:Y:S02]  /*21d0*/  FFMA.FTZ R30, R132, R177, R30 ;  /* 0x000000b1841e7223 */ /* 0x000fe4000001001e */
[----:B------:R-:W-:Y:S02]  /*21e0*/  FMUL.FTZ R128, R144, R125 ;  /* 0x0000007d90807220 */ /* 0x000fe40000410000 */
[----:B------:R-:W-:-:S02]  /*21f0*/  FFMA.FTZ R132, R91, R132, R88 ;  /* 0x000000845b847223 */ /* 0x000fc40000010058 */
[----:B------:R-:W-:Y:S02]  /*2200*/  FMUL.FTZ R88, R90, R129 ;  /* 0x000000815a587220 */ /* 0x000fe40000410000 */
[C---:B------:R-:W-:Y:S02]  /*2210*/  FADD.FTZ R3, R133.reuse, R3 ;  /* 0x0000000385037221 */ /* 0x040fe40000010000 */
[-C--:B------:R-:W-:Y:S02]  /*2220*/  FFMA.FTZ R31, R133, R128.reuse, R31 ;  /* 0x00000080851f7223 */ /* 0x080fe4000001001f */
[C---:B------:R-:W-:Y:S02]  /*2230*/  FADD.FTZ R217, R129.reuse, R217 ;  /* 0x000000d981d97221 */ /* 0x040fe40000010000 */
[----:B------:R-:W-:Y:S02]  /*2240*/  FFMA.FTZ R248, R129, R128, R248 ;  /* 0x0000008081f87223 */ /* 0x000fe400000100f8 */
[----:B------:R-:W-:Y:S01]  /*2250*/  FFMA.FTZ R133, R89, R133, R88 ;  /* 0x0000008559857223 */ /* 0x000fe20000010058 */
[----:B------:R-:W-:Y:S01]  /*2260*/  IADD3 R88, P1, R103, c[0x0][0x188], RZ ;  /* 0x0000620067587a10 */ /* 0x000fe20007f3e0ff */
[----:B------:R-:W-:-:S03]  /*2270*/  FMUL.FTZ R129, R144, R126 ;  /* 0x0000007e90817220 */ /* 0x000fc60000410000 */
[----:B------:R-:W-:Y:S01]  /*2280*/  IADD3.X R89, R102, c[0x0][0x18c], RZ, P1, !PT ;  /* 0x0000630066597a10 */ /* 0x000fe20000ffe4ff */
[----:B------:R-:W-:Y:S02]  /*2290*/  FFMA.FTZ R138, R96, R156, R138 ;  /* 0x0000009c608a7223 */ /* 0x000fe4000001008a */
[C---:B------:R-:W-:Y:S02]  /*22a0*/  FADD.FTZ R15, R97.reuse, R15 ;  /* 0x0000000f610f7221 */ /* 0x040fe40000010000 */
[----:B------:R-:W-:Y:S01]  /*22b0*/  FFMA.FTZ R139, R97, R161, R139 ;  /* 0x000000a1618b7223 */ /* 0x000fe2000001008b */
[----:B------:R-:W3:Y:S01]  /*22c0*/  LDG.E.128 R88, [R88.64] ;  /* 0x0000000458587981 */ /* 0x000ee2000c1e1d00 */
[----:B------:R-:W-:Y:S02]  /*22d0*/  FADD.FTZ R182, R134, R182 ;  /* 0x000000b686b67221 */ /* 0x000fe40000010000 */
[----:B------:R-:W-:Y:S02]  /*22e0*/  FMUL.FTZ R104, R104, R130 ;  /* 0x0000008268687220 */ /* 0x000fe40000410000 */
[----:B------:R-:W-:-:S02]  /*22f0*/  FFMA.FTZ R28, R134, R129, R28 ;  /* 0x00000081861c7223 */ /* 0x000fc4000001001c */
[C---:B------:R-:W-:Y:S02]  /*2300*/  FADD.FTZ R214, R130.reuse, R214 ;  /* 0x000000d682d67221 */ /* 0x040fe40000010000 */
[----:B------:R-:W-:Y:S02]  /*2310*/  FFMA.FTZ R245, R130, R129, R245 ;  /* 0x0000008182f57223 */ /* 0x000fe400000100f5 */
[----:B------:R-:W-:-:S04]  /*2320*/  IMAD.WIDE.U32 R96, R92, R93, c[0x0][0x208] ;  /* 0x000082005c607625 */ /* 0x000fc800078e005d */
[----:B------:R-:W-:Y:S02]  /*2330*/  FFMA.FTZ R134, R112, R134, R104 ;  /* 0x0000008670867223 */ /* 0x000fe40000010068 */
[----:B------:R-:W-:Y:S01]  /*2340*/  FMUL.FTZ R130, R144, R127 ;  /* 0x0000007f90827220 */ /* 0x000fe20000410000 */
[----:B------:R-:W4:Y:S01]  /*2350*/  LDL R112, [R1+0x1c] ;  /* 0x00001c0001707983 */ /* 0x000f220000100800 */
[----:B------:R-:W-:-:S04]  /*2360*/  IMAD.WIDE.U32 R92, R92, R93, c[0x0][0x210] ;  /* 0x000084005c5c7625 */ /* 0x000fc800078e005d */
[----:B------:R-:W-:Y:S02]  /*2370*/  FMUL.FTZ R104, R111, R131 ;  /* 0x000000836f687220 */ /* 0x000fe40000410000 */
[C---:B------:R-:W-:Y:S01]  /*2380*/  FADD.FTZ R181, R135.reuse, R181 ;  /* 0x000000b587b57221 */ /* 0x040fe20000010000 */
[----:B------:R-:W4:Y:S01]  /*2390*/  LDL R111, [R1+0x18] ;  /* 0x00001800016f7983 */ /* 0x000f220000100800 */
[----:B------:R-:W-:Y:S02]  /*23a0*/  FFMA.FTZ R29, R135, R130, R29 ;  /* 0x00000082871d7223 */ /* 0x000fe4000001001d */
[----:B------:R-:W-:Y:S02]  /*23b0*/  FFMA.FTZ R135, R113, R135, R104 ;  /* 0x0000008771877223 */ /* 0x000fe40000010068 */
[C---:B------:R-:W-:Y:S01]  /*23c0*/  FADD.FTZ R222, R94.reuse, R222 ;  /* 0x000000de5ede7221 */ /* 0x040fe20000010000 */
[----:B------:R-:W4:Y:S01]  /*23d0*/  LDL R113, [R1+0x10] ;  /* 0x0000100001717983 */ /* 0x000f220000100800 */
[----:B------:R-:W-:-:S02]  /*23e0*/  FFMA.FTZ R199, R94, R166, R199 ;  /* 0x000000a65ec77223 */ /* 0x000fc400000100c7 */
[C---:B------:R-:W-:Y:S02]  /*23f0*/  FADD.FTZ R223, R95.reuse, R223 ;  /* 0x000000df5fdf7221 */ /* 0x040fe40000010000 */
[----:B------:R-:W-:Y:S02]  /*2400*/  FFMA.FTZ R198, R95, R175, R198 ;  /* 0x000000af5fc67223 */ /* 0x000fe400000100c6 */
[C---:B------:R-:W-:Y:S01]  /*2410*/  FADD.FTZ R219, R107.reuse, R219 ;  /* 0x000000db6bdb7221 */ /* 0x040fe20000010000 */
[----:B------:R-:W4:Y:S01]  /*2420*/  LDG.E.128 R92, [R92.64] ;  /* 0x000000045c5c7981 */ /* 0x000f22000c1e1d00 */
[----:B------:R-:W-:-:S03]  /*2430*/  FFMA.FTZ R202, R107, R170, R202 ;  /* 0x000000aa6bca7223 */ /* 0x000fc600000100ca */
[----:B------:R-:W4:Y:S01]  /*2440*/  LDL R107, [R1+0x20] ;  /* 0x00002000016b7983 */ /* 0x000f220000100800 */
[C---:B------:R-:W-:Y:S02]  /*2450*/  FADD.FTZ R12, R98.reuse, R12 ;  /* 0x0000000c620c7221 */ /* 0x040fe40000010000 */
[----:B------:R-:W-:Y:S02]  /*2460*/  FFMA.FTZ R136, R98, R166, R136 ;  /* 0x000000a662887223 */ /* 0x000fe40000010088 */
[C---:B------:R-:W-:Y:S02]  /*2470*/  FADD.FTZ R13, R99.reuse, R13 ;  /* 0x0000000d630d7221 */ /* 0x040fe40000010000 */
[----:B------:R-:W-:Y:S02]  /*2480*/  FFMA.FTZ R137, R99, R175, R137 ;  /* 0x000000af63897223 */ /* 0x000fe40000010089 */
[C---:B------:R-:W-:Y:S01]  /*2490*/  FADD.FTZ R8, R110.reuse, R8 ;  /* 0x000000086e087221 */ /* 0x040fe20000010000 */
[----:B------:R-:W4:Y:S01]  /*24a0*/  LDG.E.128 R96, [R96.64] ;  /* 0x0000000460607981 */ /* 0x000f22000c1e1d00 */
[----:B------:R-:W-:-:S03]  /*24b0*/  FFMA.FTZ R36, R110, R165, R36 ;  /* 0x000000a56e247223 */ /* 0x000fc60000010024 */
[----:B------:R-:W4:Y:S01]  /*24c0*/  LDL R110, [R1+0x24] ;  /* 0x00002400016e7983 */ /* 0x000f220000100800 */
[----:B--2---:R-:W-:-:S04]  /*24d0*/  FADD.FTZ R76, -R184, R76 ;  /* 0x0000004cb84c7221 */ /* 0x004fc80000010100 */
[----:B------:R-:W-:Y:S02]  /*24e0*/  FMUL.FTZ R104, R144, R76 ;  /* 0x0000004c90687220 */ /* 0x000fe40000410000 */
[----:B------:R-:W-:Y:S01]  /*24f0*/  FMUL.FTZ R105, R105, R80 ;  /* 0x0000005069697220 */ /* 0x000fe20000410000 */
[----:B------:R-:W2:Y:S01]  /*2500*/  LDL R76, [R1+0x8] ;  /* 0x00000800014c7983 */ /* 0x000ea20000100800 */
[----:B------:R-:W-:Y:S02]  /*2510*/  FADD.FTZ R212, R80, R212 ;  /* 0x000000d450d47221 */ /* 0x000fe40000010000 */
[C---:B------:R-:W-:Y:S02]  /*2520*/  FADD.FTZ R185, R84.reuse, R185 ;  /* 0x000000b954b97221 */ /* 0x040fe40000010000 */
[----:B------:R-:W-:Y:S02]  /*2530*/  FFMA.FTZ R26, R84, R104, R26 ;  /* 0x00000068541a7223 */ /* 0x000fe4000001001a */
[----:B------:R-:W-:-:S02]  /*2540*/  FFMA.FTZ R105, R106, R84, R105 ;  /* 0x000000546a697223 */ /* 0x000fc40000010069 */
[----:B------:R-:W-:Y:S01]  /*2550*/  FFMA.FTZ R243, R80, R104, R243 ;  /* 0x0000006850f37223 */ /* 0x000fe200000100f3 */
[----:B------:R-:W2:Y:S04]  /*2560*/  LDL R84, [R1+0xc] ;  /* 0x00000c0001547983 */ /* 0x000ea80000100800 */
[----:B------:R-:W2:Y:S01]  /*2570*/  LDL R80, [R1] ;  /* 0x0000000001507983 */ /* 0x000ea20000100800 */
[----:B------:R-:W-:-:S04]  /*2580*/  FADD.FTZ R77, -R184, R77 ;  /* 0x0000004db84d7221 */ /* 0x000fc80000010100 */
[----:B------:R-:W-:Y:S02]  /*2590*/  FMUL.FTZ R106, R144, R77 ;  /* 0x0000004d906a7220 */ /* 0x000fe40000410000 */
[----:B------:R-:W2:Y:S01]  /*25a0*/  LDL R77, [R1+0x4] ;  /* 0x00000400014d7983 */ /* 0x000ea20000100800 */
[C---:B------:R-:W-:Y:S02]  /*25b0*/  FADD.FTZ R78, -R184.reuse, R78 ;  /* 0x0000004eb84e7221 */ /* 0x040fe40000010100 */
[----:B---3--:R-:W-:-:S04]  /*25c0*/  FADD.FTZ R88, -R184, R88 ;  /* 0x00000058b8587221 */ /* 0x008fc80000010100 */
[----:B------:R-:W-:Y:S02]  /*25d0*/  FMUL.FTZ R88, R144, R88 ;  /* 0x0000005890587220 */ /* 0x000fe40000410000 */
[----:B----4-:R-:W-:Y:S02]  /*25e0*/  FMUL.FTZ R107, R107, R81 ;  /* 0x000000516b6b7220 */ /* 0x010fe40000410000 */
[C---:B------:R-:W-:Y:S02]  /*25f0*/  FADD.FTZ R189, R96.reuse, R189 ;  /* 0x000000bd60bd7221 */ /* 0x040fe40000010000 */
[----:B------:R-:W-:Y:S02]  /*2600*/  FFMA.FTZ R22, R96, R88, R22 ;  /* 0x0000005860167223 */ /* 0x000fe40000010016 */
[----:B------:R-:W-:Y:S02]  /*2610*/  FFMA.FTZ R107, R110, R85, R107 ;  /* 0x000000556e6b7223 */ /* 0x000fe4000001006b */
[----:B------:R-:W-:-:S02]  /*2620*/  FMUL.FTZ R110, R144, R78 ;  /* 0x0000004e906e7220 */ /* 0x000fc40000410000 */
        /* <DEDUP_REMOVED lines=19> */
[----:B------:R-:W-:Y:S02]  /*2760*/  FFMA.FTZ R78, R130, R135, R78 ;  /* 0x00000087824e7223 */ /* 0x000fe4000001004e */
[----:B------:R-:W-:Y:S02]  /*2770*/  FMUL.FTZ R113, R113, R83 ;  /* 0x0000005371717220 */ /* 0x000fe40000410000 */
[----:B------:R-:W-:Y:S02]  /*2780*/  FMUL.FTZ R111, R111, R82 ;  /* 0x000000526f6f7220 */ /* 0x000fe40000410000 */
[----:B--2---:R-:W-:-:S04]  /*2790*/  FMUL.FTZ R76, R76, R92 ;  /* 0x0000005c4c4c7220 */ /* 0x004fc80000410000 */
[----:B------:R-:W-:Y:S02]  /*27a0*/  FFMA.FTZ R96, R84, R96, R76 ;  /* 0x0000006054607223 */ /* 0x000fe4000001004c */
[----:B------:R-:W-:Y:S02]  /*27b0*/  FMUL.FTZ R76, R80, R93 ;  /* 0x0000005d504c7220 */ /* 0x000fe40000410000 */
        /* <DEDUP_REMOVED lines=20> */
[----:B------:R-:W-:Y:S02]  /*2900*/  FFMA.FTZ R78, R104, R105, R78 ;  /* 0x00000069684e7223 */ /* 0x000fe4000001004e */
[----:B------:R-:W-:Y:S02]  /*2910*/  FADD.FTZ R80, R105, R80 ;  /* 0x0000005069507221 */ /* 0x000fe40000010000 */
[----:B------:R-:W-:Y:S02]  /*2920*/  FFMA.FTZ R113, R114, R87, R113 ;  /* 0x0000005772717223 */ /* 0x000fe40000010071 */
[----:B------:R-:W-:Y:S01]  /*2930*/  FFMA.FTZ R111, R112, R86, R111 ;  /* 0x00000056706f7223 */ /* 0x000fe2000001006f */
[----:B------:R-:W0:Y:S01]  /*2940*/  S2R R114, SR_TID.X ;  /* 0x0000000000727919 */ /* 0x000e220000002100 */
[----:B------:R-:W-:-:S02]  /*2950*/  FADD.FTZ R79, -R184, R79 ;  /* 0x0000004fb84f7221 */ /* 0x000fc40000010100 */
[----:B------:R-:W-:Y:S02]  /*2960*/  FADD.FTZ R80, R107, R80 ;  /* 0x000000506b507221 */ /* 0x000fe40000010000 */
[----:B------:R-:W-:Y:S02]  /*2970*/  FFMA.FTZ R78, R106, R107, R78 ;  /* 0x0000006b6a4e7223 */ /* 0x000fe4000001004e */
[----:B------:R-:W-:Y:S02]  /*2980*/  FADD.FTZ R89, -R184, R89 ;  /* 0x00000059b8597221 */ /* 0x000fe40000010100 */
[----:B------:R-:W-:Y:S02]  /*2990*/  FMUL.FTZ R112, R144, R79 ;  /* 0x0000004f90707220 */ /* 0x000fe40000410000 */
[----:B------:R-:W-:Y:S02]  /*29a0*/  FADD.FTZ R80, R111, R80 ;  /* 0x000000506f507221 */ /* 0x000fe40000010000 */
[----:B------:R-:W-:-:S02]  /*29b0*/  FFMA.FTZ R78, R110, R111, R78 ;  /* 0x0000006f6e4e7223 */ /* 0x000fc4000001004e */
[----:B------:R-:W-:Y:S02]  /*29c0*/  FMUL.FTZ R89, R144, R89 ;  /* 0x0000005990597220 */ /* 0x000fe40000410000 */
[----:B------:R-:W-:Y:S02]  /*29d0*/  FADD.FTZ R90, -R184, R90 ;  /* 0x0000005ab85a7221 */ /* 0x000fe40000010100 */
[----:B------:R-:W-:Y:S02]  /*29e0*/  FADD.FTZ R80, R113, R80 ;  /* 0x0000005071507221 */ /* 0x000fe40000010000 */
[----:B------:R-:W-:Y:S02]  /*29f0*/  FFMA.FTZ R78, R112, R113, R78 ;  /* 0x00000071704e7223 */ /* 0x000fe4000001004e */
[C---:B------:R-:W-:Y:S02]  /*2a00*/  FADD.FTZ R188, R97.reuse, R188 ;  /* 0x000000bc61bc7221 */ /* 0x040fe40000010000 */
[----:B------:R-:W-:-:S02]  /*2a10*/  FFMA.FTZ R23, R97, R89, R23 ;  /* 0x0000005961177223 */ /* 0x000fc40000010017 */
[----:B------:R-:W-:Y:S02]  /*2a20*/  FFMA.FTZ R97, R77, R97, R76 ;  /* 0x000000614d617223 */ /* 0x000fe4000001004c */
[----:B------:R-:W-:Y:S02]  /*2a30*/  FMUL.FTZ R90, R144, R90 ;  /* 0x0000005a905a7220 */ /* 0x000fe40000410000 */
[----:B------:R-:W-:Y:S02]  /*2a40*/  FADD.FTZ R91, -R184, R91 ;  /* 0x0000005bb85b7221 */ /* 0x000fe40000010100 */
[----:B------:R-:W-:Y:S02]  /*2a50*/  FMUL.FTZ R76, R251, R94 ;  /* 0x0000005efb4c7220 */ /* 0x000fe40000410000 */
[----:B------:R-:W-:Y:S02]  /*2a60*/  FADD.FTZ R80, R96, R80 ;  /* 0x0000005060507221 */ /* 0x000fe40000010000 */
[----:B------:R-:W-:-:S02]  /*2a70*/  FFMA.FTZ R78, R88, R96, R78 ;  /* 0x00000060584e7223 */ /* 0x000fc4000001004e */
[C---:B------:R-:W-:Y:S02]  /*2a80*/  FADD.FTZ R191, R98.reuse, R191 ;  /* 0x000000bf62bf7221 */ /* 0x040fe40000010000 */
[----:B------:R-:W-:Y:S01]  /*2a90*/  FFMA.FTZ R20, R98, R90, R20 ;  /* 0x0000005a62147223 */ /* 0x000fe20000010014 */
[----:B------:R-:W-:Y:S01]  /*2aa0*/  IADD3 R0, R0, c[0x0][0x160], RZ ;  /* 0x0000580000007a10 */ /* 0x000fe20007ffe0ff */
[----:B------:R-:W-:Y:S02]  /*2ab0*/  FFMA.FTZ R98, R252, R98, R76 ;  /* 0x00000062fc627223 */ /* 0x000fe4000001004c */
[----:B------:R-:W-:Y:S02]  /*2ac0*/  FMUL.FTZ R91, R144, R91 ;  /* 0x0000005b905b7220 */ /* 0x000fe40000410000 */
[----:B------:R-:W-:Y:S02]  /*2ad0*/  FMUL.FTZ R76, R249, R95 ;  /* 0x0000005ff94c7220 */ /* 0x000fe40000410000 */
[----:B------:R-:W-:-:S02]  /*2ae0*/  FADD.FTZ R80, R80, R97 ;  /* 0x0000006150507221 */ /* 0x000fc40000010000 */
[----:B------:R-:W-:Y:S01]  /*2af0*/  FFMA.FTZ R78, R89, R97, R78 ;  /* 0x00000061594e7223 */ /* 0x000fe2000001004e */
[----:B------:R-:W-:Y:S01]  /*2b00*/  ISETP.GE.AND P1, PT, R0, c[0x0][0x164], PT ;  /* 0x0000590000007a0c */ /* 0x000fe20003f26270 */
[C---:B------:R-:W-:Y:S02]  /*2b10*/  FADD.FTZ R190, R99.reuse, R190 ;  /* 0x000000be63be7221 */ /* 0x040fe40000010000 */
[----:B------:R-:W-:Y:S02]  /*2b20*/  FFMA.FTZ R21, R99, R91, R21 ;  /* 0x0000005b63157223 */ /* 0x000fe40000010015 */
[----:B------:R-:W-:Y:S02]  /*2b30*/  FFMA.FTZ R99, R250, R99, R76 ;  /* 0x00000063fa637223 */ /* 0x000fe4000001004c */
[----:B------:R-:W-:Y:S02]  /*2b40*/  FADD.FTZ R80, R80, R98 ;  /* 0x0000006250507221 */ /* 0x000fe40000010000 */
[----:B------:R-:W-:Y:S01]  /*2b50*/  FFMA.FTZ R78, R90, R98, R78 ;  /* 0x000000625a4e7223 */ /* 0x000fe2000001004e */
[----:B0-----:R-:W-:Y:S01]  /*2b60*/  LOP3.LUT P2, RZ, R114, 0x1f, RZ, 0xc0, !PT ;  /* 0x0000001f72ff7812 */ /* 0x001fe2000784c0ff */
[----:B------:R-:W-:-:S02]  /*2b70*/  FADD.FTZ R233, R116, R233 ;  /* 0x000000e974e97221 */ /* 0x000fc40000010000 */
[----:B------:R-:W-:Y:S01]  /*2b80*/  FFMA.FTZ R205, R116, R172, R205 ;  /* 0x000000ac74cd7223 */ /* 0x000fe200000100cd */
[----:B------:R-:W-:Y:S01]  /*2b90*/  P2R R116, PR, RZ, 0x2 ;  /* 0x00000002ff747803 */ /* 0x000fe20000000000 */
[C---:B------:R-:W-:Y:S02]  /*2ba0*/  FADD.FTZ R230, R118.reuse, R230 ;  /* 0x000000e676e67221 */ /* 0x040fe40000010000 */
[----:B------:R-:W-:Y:S02]  /*2bb0*/  FFMA.FTZ R241, R118, R174, R241 ;  /* 0x000000ae76f17223 */ /* 0x000fe400000100f1 */
[C---:B------:R-:W-:Y:S02]  /*2bc0*/  FADD.FTZ R232, R119.reuse, R232 ;  /* 0x000000e877e87221 */ /* 0x040fe40000010000 */
[----:B------:R-:W-:Y:S02]  /*2bd0*/  FFMA.FTZ R242, R119, R117, R242 ;  /* 0x0000007577f27223 */ /* 0x000fe400000100f2 */
[----:B------:R-:W-:-:S02]  /*2be0*/  FADD.FTZ R215, R131, R215 ;  /* 0x000000d783d77221 */ /* 0x000fc40000010000 */
[----:B------:R-:W-:Y:S02]  /*2bf0*/  FFMA.FTZ R246, R131, R130, R246 ;  /* 0x0000008283f67223 */ /* 0x000fe400000100f6 */
[C---:B------:R-:W-:Y:S02]  /*2c00*/  FADD.FTZ R183, R85.reuse, R183 ;  /* 0x000000b755b77221 */ /* 0x040fe40000010000 */
[-C--:B------:R-:W-:Y:S02]  /*2c10*/  FFMA.FTZ R27, R85, R106.reuse, R27 ;  /* 0x0000006a551b7223 */ /* 0x080fe4000001001b */
[C---:B------:R-:W-:Y:S02]  /*2c20*/  FADD.FTZ R213, R81.reuse, R213 ;  /* 0x000000d551d57221 */ /* 0x040fe40000010000 */
[----:B------:R-:W-:Y:S02]  /*2c30*/  FFMA.FTZ R244, R81, R106, R244 ;  /* 0x0000006a51f47223 */ /* 0x000fe400000100f4 */
[----:B------:R-:W-:-:S02]  /*2c40*/  FADD.FTZ R187, R86, R187 ;  /* 0x000000bb56bb7221 */ /* 0x000fc40000010000 */
[-C--:B------:R-:W-:Y:S02]  /*2c50*/  FFMA.FTZ R24, R86, R110.reuse, R24 ;  /* 0x0000006e56187223 */ /* 0x080fe40000010018 */
[C---:B------:R-:W-:Y:S02]  /*2c60*/  FADD.FTZ R210, R82.reuse, R210 ;  /* 0x000000d252d27221 */ /* 0x040fe40000010000 */
[----:B------:R-:W-:Y:S02]  /*2c70*/  FFMA.FTZ R239, R82, R110, R239 ;  /* 0x0000006e52ef7223 */ /* 0x000fe400000100ef */
[C---:B------:R-:W-:Y:S02]  /*2c80*/  FADD.FTZ R186, R87.reuse, R186 ;  /* 0x000000ba57ba7221 */ /* 0x040fe40000010000 */
[----:B------:R-:W-:Y:S02]  /*2c90*/  FFMA.FTZ R25, R87, R112, R25 ;  /* 0x0000007057197223 */ /* 0x000fe40000010019 */
[----:B------:R-:W-:-:S02]  /*2ca0*/  FADD.FTZ R211, R83, R211 ;  /* 0x000000d353d37221 */ /* 0x000fc40000010000 */
[----:B------:R-:W-:Y:S02]  /*2cb0*/  FFMA.FTZ R240, R83, R112, R240 ;  /* 0x0000007053f07223 */ /* 0x000fe400000100f0 */
        /* <DEDUP_REMOVED lines=8> */
[----:B------:R-:W-:Y:S02]  /*2d40*/  FADD.FTZ R80, R80, R99 ;  /* 0x0000006350507221 */ /* 0x000fe40000010000 */
[----:B------:R-:W-:Y:S01]  /*2d50*/  FFMA.FTZ R78, R91, R99, R78 ;  /* 0x000000635b4e7223 */ /* 0x000fe2000001004e */
[----:B------:R-:W-:Y:S05]  /*2d60*/  BRA.DIV ~URZ, `(.L_x_2825) ;  /* 0x00001c827f007947 */ /* 0x000fea000b800000 */
[----:B------:R0:W1:Y:S02]  /*2d70*/  SHFL.DOWN PT, R81, R80, 0x10, 0x1f ;  /* 0x0a001f0050517f89 */ /* 0x00006400000e0000 */
.L_x_2836:
        /* <DEDUP_REMOVED lines=18> */
.L_x_2837:
[----:B--2---:R-:W2:Y:S01]  /*2ea0*/  S2R R79, SR_TID.X ;  /* 0x00000000004f7919 */ /* 0x004ea20000002100 */
[----:B------:R-:W-:Y:S01]  /*2eb0*/  PLOP3.LUT P1, PT, PT, PT, PT, 0x80, 0x0 ;  /* 0x000000000000781c */ /* 0x000fe20003f2f070 */
[----:B------:R-:W-:Y:S01]  /*2ec0*/  FADD.FTZ R76, R81, R80 ;  /* 0x00000050514c7221 */ /* 0x000fe20000010000 */
[----:B------:R-:W-:Y:S01]  /*2ed0*/  @!P2 PLOP3.LUT P1, PT, P0, PT, PT, 0x80, 0x0 ;  /* 0x000000000000a81c */ /* 0x000fe2000072f070 */
[----:B0-----:R-:W-:Y:S01]  /*2ee0*/  FADD.FTZ R77, R77, R78 ;  /* 0x0000004e4d4d7221 */ /* 0x001fe20000010000 */
[----:B------:R-:W-:Y:S01]  /*2ef0*/  ULDC.U8 UR6, c[0x0][0x1f0] ;  /* 0x00007c0000067ab9 */ /* 0x000fe20000000000 */
[----:B------:R-:W-:Y:S02]  /*2f00*/  ISETP.NE.U32.AND P3, PT, RZ, c[0x0][0x250], PT ;  /* 0x00009400ff007a0c */ /* 0x000fe40003f65070 */
[----:B-12---:R-:W-:-:S04]  /*2f10*/  SHF.R.U32.HI R80, RZ, 0x5, R79 ;  /* 0x00000005ff507819 */ /* 0x006fc8000001164f */
[----:B------:R-:W-:-:S04]  /*2f20*/  @!P2 LOP3.LUT R78, R80, 0x7fffff8, RZ, 0xc0, !PT ;  /* 0x07fffff8504ea812 */ /* 0x000fc800078ec0ff */
[----:B------:R-:W-:Y:S02]  /*2f30*/  @!P1 IADD3 R78, R78, 0x8, RZ ;  /* 0x000000084e4e9810 */ /* 0x000fe40007ffe0ff */
[----:B------:R-:W-:Y:S01]  /*2f40*/  ISETP.NE.AND P1, PT, RZ, UR6, PT ;  /* 0x00000006ff007c0c */ /* 0x000fe2000bf25270 */
[----:B------:R-:W-:Y:S01]  /*2f50*/  WARPSYNC 0xffffffff ;  /* 0xffffffff00007948 */ /* 0x000fe20003800000 */
[----:B------:R-:W-:Y:S02]  /*2f60*/  @!P2 LOP3.LUT R78, R78, 0x7, R80, 0xf8, !PT ;  /* 0x000000074e4ea812 */ /* 0x000fe400078ef850 */
[----:B------:R-:W-:-:S03]  /*2f70*/  LOP3.LUT R80, R80, 0x7fffff8, RZ, 0xc0, !PT ;  /* 0x07fffff850507812 */ /* 0x000fc600078ec0ff */
[----:B------:R-:W-:Y:S01]  /*2f80*/  @!P2 STS.64 [R78.X8+0x7000], R76 ;  /* 0x0070004c4e00a388 */ /* 0x000fe20000008a00 */
[----:B------:R-:W-:-:S03]  /*2f90*/  @!P0 IADD3 R80, R80, 0x8, RZ ;  /* 0x0000000850508810 */ /* 0x000fc60007ffe0ff */
[----:B------:R-:W-:Y:S01]  /*2fa0*/  BAR.SYNC.DEFER_BLOCKING 0x0 ;  /* 0x0000000000007b1d */ /* 0x000fe20000010000 */
[----:B------:R-:W-:Y:S02]  /*2fb0*/  SHF.L.U32 R80, R80, 0x3, RZ ;  /* 0x0000000350507819 */ /* 0x000fe400000006ff */
[----:B------:R-:W-:-:S04]  /*2fc0*/  ISETP.NE.U32.AND P2, PT, RZ, c[0x0][0x258], PT ;  /* 0x00009600ff007a0c */ /* 0x000fc80003f45070 */
[----:B------:R-:W-:Y:S01]  /*2fd0*/  ISETP.NE.AND.EX P2, PT, RZ, c[0x0][0x25c], PT, P2 ;  /* 0x00009700ff007a0c */ /* 0x000fe20003f45320 */
        /* <DEDUP_REMOVED lines=39> */
[----:B------:R-:W-:Y:S02]  /*3250*/  @P1 FADD.FTZ R78, R42, R78 ;  /* 0x0000004e2a4e1221 */ /* 0x000fe40000010000 */
[----:B------:R-:W-:Y:S01]  /*3260*/  @P1 FADD.FTZ R79, R43, R79 ;  /* 0x0000004f2b4f1221 */ /* 0x000fe20000010000 */
[----:B------:R-:W-:Y:S05]  /*3270*/  @!P2 BRA `(.L_x_2827) ;  /* 0x000000900000a947 */ /* 0x000fea0003800000 */
[----:B------:R-:W-:Y:S02]  /*3280*/  ISETP.NE.U32.AND P4, PT, RZ, c[0x0][0x258], PT ;  /* 0x00009600ff007a0c */ /* 0x000fe40003f85070 */
[----:B------:R-:W-:Y:S02]  /*3290*/  IADD3 R84, P5, R153, c[0x0][0x258], RZ ;  /* 0x0000960099547a10 */ /* 0x000fe40007fbe0ff */
[----:B------:R-:W-:-:S02]  /*32a0*/  ISETP.NE.AND.EX P4, PT, RZ, c[0x0][0x25c], PT, P4 ;  /* 0x00009700ff007a0c */ /* 0x000fc40003f85340 */
[----:B------:R-:W-:Y:S02]  /*32b0*/  IADD3.X R85, R154, c[0x0][0x25c], RZ, P5, !PT ;  /* 0x000097009a557a10 */ /* 0x000fe40002ffe4ff */
[----:B------:R-:W-:Y:S02]  /*32c0*/  SEL R83, R79, R71, P4 ;  /* 0x000000474f537207 */ /* 0x000fe40002000000 */
[----:B------:R-:W-:Y:S02]  /*32d0*/  SEL R82, R78, R70, P4 ;  /* 0x000000464e527207 */ /* 0x000fe40002000000 */
[----:B------:R-:W-:Y:S02]  /*32e0*/  SEL R81, R77, R69, P4 ;  /* 0x000000454d517207 */ /* 0x000fe40002000000 */
[----:B------:R-:W-:-:S05]  /*32f0*/  SEL R80, R76, R68, P4 ;  /* 0x000000444c507207 */ /* 0x000fca0002000000 */
[----:B------:R0:W-:Y:S02]  /*3300*/  STG.E.128 [R84.64], R80 ;  /* 0x0000005054007986 */ /* 0x0001e4000c101d04 */
.L_x_2827:
[----:B0-----:R-:W-:Y:S02]  /*3310*/  IADD3 R80, P4, R153, c[0x0][0x248], RZ ;  /* 0x0000920099507a10 */ /* 0x001fe40007f9e0ff */
[----:B------:R-:W-:Y:S02]  /*3320*/  ISETP.NE.AND.EX P3, PT, RZ, c[0x0][0x254], PT, P3 ;  /* 0x00009500ff007a0c */ /* 0x000fe40003f65330 */
[----:B------:R-:W-:-:S05]  /*3330*/  IADD3.X R81, R154, c[0x0][0x24c], RZ, P4, !PT ;  /* 0x000093009a517a10 */ /* 0x000fca00027fe4ff */
[----:B------:R0:W-:Y:S06]  /*3340*/  STG.E.128 [R80.64], R76 ;  /* 0x0000004c50007986 */ /* 0x0001ec000c101d04 */
[----:B------:R-:W-:Y:S05]  /*3350*/  @!P3 BRA `(.L_x_2828) ;  /* 0x000000900000b947 */ /* 0x000fea0003800000 */
[----:B------:R-:W-:Y:S02]  /*3360*/  ISETP.NE.U32.AND P4, PT, RZ, c[0x0][0x250], PT ;  /* 0x00009400ff007a0c */ /* 0x000fe40003f85070 */
[----:B0-----:R-:W-:Y:S02]  /*3370*/  IADD3 R80, P5, R153, c[0x0][0x250], RZ ;  /* 0x0000940099507a10 */ /* 0x001fe40007fbe0ff */
[----:B------:R-:W-:-:S02]  /*3380*/  ISETP.NE.AND.EX P4, PT, RZ, c[0x0][0x254], PT, P4 ;  /* 0x00009500ff007a0c */ /* 0x000fc40003f85340 */
[----:B------:R-:W-:Y:S02]  /*3390*/  IADD3.X R81, R154, c[0x0][0x254], RZ, P5, !PT ;  /* 0x000095009a517a10 */ /* 0x000fe40002ffe4ff */
[----:B------:R-:W-:Y:S02]  /*33a0*/  SEL R79, R79, R75, P4 ;  /* 0x0000004b4f4f7207 */ /* 0x000fe40002000000 */
[----:B------:R-:W-:Y:S02]  /*33b0*/  SEL R78, R78, R74, P4 ;  /* 0x0000004a4e4e7207 */ /* 0x000fe40002000000 */
[----:B------:R-:W-:Y:S02]  /*33c0*/  SEL R77, R77, R73, P4 ;  /* 0x000000494d4d7207 */ /* 0x000fe40002000000 */
[----:B------:R-:W-:-:S05]  /*33d0*/  SEL R76, R76, R72, P4 ;  /* 0x000000484c4c7207 */ /* 0x000fca0002000000 */
[----:B------:R0:W-:Y:S02]  /*33e0*/  STG.E.128 [R80.64], R76 ;  /* 0x0000004c50007986 */ /* 0x0001e4000c101d04 */
.L_x_2828:
[-CC-:B0-----:R-:W-:Y:S01]  /*33f0*/  FFMA.FTZ R76, R156, R184.reuse, R131.reuse ;  /* 0x000000b89c4c7223 */ /* 0x181fe20000010083 */
[----:B------:R-:W-:Y:S01]  /*3400*/  IADD3 R84, P5, R152, c[0x0][0x248], RZ ;  /* 0x0000920098547a10 */ /* 0x000fe20007fbe0ff */
[-CC-:B------:R-:W-:Y:S01]  /*3410*/  FFMA.FTZ R77, R161, R184.reuse, R131.reuse ;  /* 0x000000b8a14d7223 */ /* 0x180fe20000010083 */
[----:B------:R-:W-:Y:S01]  /*3420*/  ISETP.NE.U32.AND P4, PT, RZ, c[0x0][0x258], PT ;  /* 0x00009600ff007a0c */ /* 0x000fe20003f85070 */
[-CC-:B------:R-:W-:Y:S01]  /*3430*/  FFMA.FTZ R78, R166, R184.reuse, R131.reuse ;  /* 0x000000b8a64e7223 */ /* 0x180fe20000010083 */
[----:B------:R-:W-:Y:S01]  /*3440*/  IADD3.X R85, R151, c[0x0][0x24c], RZ, P5, !PT ;  /* 0x0000930097557a10 */ /* 0x000fe20002ffe4ff */
[----:B------:R-:W-:Y:S01]  /*3450*/  FFMA.FTZ R79, R175, R184, R131 ;  /* 0x000000b8af4f7223 */ /* 0x000fe20000010083 */
[----:B------:R-:W-:Y:S01]  /*3460*/  ISETP.NE.AND.EX P4, PT, RZ, c[0x0][0x25c], PT, P4 ;  /* 0x00009700ff007a0c */ /* 0x000fe20003f85340 */
        /* <DEDUP_REMOVED lines=12> */
[----:B------:R-:W-:Y:S05]  /*3530*/  @!P2 BRA `(.L_x_2829) ;  /* 0x000000700000a947 */ /* 0x000fea0003800000 */
[----:B------:R-:W-:Y:S02]  /*3540*/  IADD3 R86, P5, R152, c[0x0][0x258], RZ ;  /* 0x0000960098567a10 */ /* 0x000fe40007fbe0ff */
[----:B------:R-:W-:Y:S02]  /*3550*/  SEL R83, R79, R71, P4 ;  /* 0x000000474f537207 */ /* 0x000fe40002000000 */
[----:B------:R-:W-:-:S02]  /*3560*/  SEL R82, R78, R70, P4 ;  /* 0x000000464e527207 */ /* 0x000fc40002000000 */
[----:B------:R-:W-:Y:S02]  /*3570*/  SEL R81, R77, R69, P4 ;  /* 0x000000454d517207 */ /* 0x000fe40002000000 */
[----:B------:R-:W-:Y:S02]  /*3580*/  IADD3.X R87, R151, c[0x0][0x25c], RZ, P5, !PT ;  /* 0x0000970097577a10 */ /* 0x000fe40002ffe4ff */
[----:B------:R-:W-:-:S05]  /*3590*/  SEL R80, R76, R68, P4 ;  /* 0x000000444c507207 */ /* 0x000fca0002000000 */
[----:B------:R0:W-:Y:S02]  /*35a0*/  STG.E.128 [R86.64], R80 ;  /* 0x0000005056007986 */ /* 0x0001e4000c101d04 */
.L_x_2829:
[----:B------:R-:W-:Y:S01]  /*35b0*/  @P3 IADD3 R152, P5, R152, c[0x0][0x250], RZ ;  /* 0x0000940098983a10 */ /* 0x000fe20007fbe0ff */
[----:B------:R1:W-:Y:S01]  /*35c0*/  STG.E.128 [R84.64], R76 ;  /* 0x0000004c54007986 */ /* 0x0003e2000c101d04 */
[-CC-:B------:R-:W-:Y:S02]  /*35d0*/  FFMA.FTZ R172, R172, R184.reuse, R131.reuse ;  /* 0x000000b8acac7223 */ /* 0x180fe40000010083 */
[----:B------:R-:W-:Y:S01]  /*35e0*/  @P3 IADD3.X R153, R151, c[0x0][0x254], RZ, P5, !PT ;  /* 0x0000950097993a10 */ /* 0x000fe20002ffe4ff */
[-CC-:B------:R-:W-:Y:S01]  /*35f0*/  FFMA.FTZ R173, R173, R184.reuse, R131.reuse ;  /* 0x000000b8adad7223 */ /* 0x180fe20000010083 */
[----:B------:R-:W-:Y:S01]  /*3600*/  IADD3 R124, P5, R150, c[0x0][0x248], RZ ;  /* 0x00009200967c7a10 */ /* 0x000fe20007fbe0ff */
[-CC-:B------:R-:W-:Y:S02]  /*3610*/  FFMA.FTZ R174, R174, R184.reuse, R131.reuse ;  /* 0x000000b8aeae7223 */ /* 0x180fe40000010083 */
[-CC-:B------:R-:W-:Y:S01]  /*3620*/  FFMA.FTZ R117, R117, R184.reuse, R131.reuse ;  /* 0x000000b875757223 */ /* 0x180fe20000010083 */
[----:B------:R-:W-:Y:S01]  /*3630*/  IADD3.X R125, R149, c[0x0][0x24c], RZ, P5, !PT ;  /* 0x00009300957d7a10 */ /* 0x000fe20002ffe4ff */
[-CC-:B------:R-:W-:Y:S01]  /*3640*/  FFMA.FTZ R177, R177, R184.reuse, R131.reuse ;  /* 0x000000b8b1b17223 */ /* 0x180fe20000010083 */
[----:B------:R-:W-:Y:S01]  /*3650*/  @P3 IADD3 R126, P5, R150, c[0x0][0x250], RZ ;  /* 0x00009400967e3a10 */ /* 0x000fe20007fbe0ff */
[----:B------:R-:W-:-:S02]  /*3660*/  FFMA.FTZ R128, R128, R184, R131 ;  /* 0x000000b880807223 */ /* 0x000fc40000010083 */
[-CC-:B------:R-:W-:Y:S01]  /*3670*/  FFMA.FTZ R129, R129, R184.reuse, R131.reuse ;  /* 0x000000b881817223 */ /* 0x180fe20000010083 */
[----:B------:R-:W-:Y:S01]  /*3680*/  @P3 IADD3.X R127, R149, c[0x0][0x254], RZ, P5, !PT ;  /* 0x00009500957f3a10 */ /* 0x000fe20002ffe4ff */
[----:B------:R-:W-:Y:S01]  /*3690*/  FFMA.FTZ R130, R130, R184, R131 ;  /* 0x000000b882827223 */ /* 0x000fe20000010083 */
[----:B------:R-:W-:Y:S01]  /*36a0*/  IADD3 R118, P5, R148, c[0x0][0x248], RZ ;  /* 0x0000920094767a10 */ /* 0x000fe20007fbe0ff */
[----:B------:R-:W-:Y:S02]  /*36b0*/  FADD.FTZ R120, R120, -R172 ;  /* 0x800000ac78787221 */ /* 0x000fe40000010000 */
[----:B------:R-:W-:Y:S01]  /*36c0*/  FADD.FTZ R121, R121, -R173 ;  /* 0x800000ad79797221 */ /* 0x000fe20000010000 */
[----:B------:R-:W-:Y:S01]  /*36d0*/  IADD3.X R119, R147, c[0x0][0x24c], RZ, P5, !PT ;  /* 0x0000930093777a10 */ /* 0x000fe20002ffe4ff */
[----:B------:R-:W-:Y:S01]  /*36e0*/  FADD.FTZ R122, R122, -R174 ;  /* 0x800000ae7a7a7221 */ /* 0x000fe20000010000 */
[----:B------:R-:W-:Y:S01]  /*36f0*/  @P3 IADD3 R114, P5, R148, c[0x0][0x250], RZ ;  /* 0x0000940094723a10 */ /* 0x000fe20007fbe0ff */
[----:B------:R-:W-:-:S02]  /*3700*/  FADD.FTZ R123, R123, -R117 ;  /* 0x800000757b7b7221 */ /* 0x000fc40000010000 */
[----:B------:R-:W-:Y:S01]  /*3710*/  FADD.FTZ R132, R132, -R177 ;  /* 0x800000b184847221 */ /* 0x000fe20000010000 */
[----:B------:R-:W-:Y:S01]  /*3720*/  @P3 IADD3.X R115, R147, c[0x0][0x254], RZ, P5, !PT ;  /* 0x0000950093733a10 */ /* 0x000fe20002ffe4ff */
[----:B------:R-:W-:Y:S01]  /*3730*/  FADD.FTZ R133, R133, -R128 ;  /* 0x8000008085857221 */ /* 0x000fe20000010000 */
[----:B------:R-:W-:Y:S01]  /*3740*/  IADD3 R92, P5, R145, c[0x0][0x248], RZ ;  /* 0x00009200915c7a10 */ /* 0x000fe20007fbe0ff */
[----:B------:R-:W-:Y:S02]  /*3750*/  FADD.FTZ R134, R134, -R129 ;  /* 0x8000008186867221 */ /* 0x000fe40000010000 */
[----:B------:R-:W-:Y:S01]  /*3760*/  FADD.FTZ R135, R135, -R130 ;  /* 0x8000008287877221 */ /* 0x000fe20000010000 */
[----:B------:R-:W-:Y:S02]  /*3770*/  IADD3.X R93, R146, c[0x0][0x24c], RZ, P5, !PT ;  /* 0x00009300925d7a10 */ /* 0x000fe40002ffe4ff */
[----:B------:R-:W-:-:S04]  /*3780*/  @P3 IADD3 R94, P5, R145, c[0x0][0x250], RZ ;  /* 0x00009400915e3a10 */ /* 0x000fc80007fbe0ff */
[----:B------:R-:W-:Y:S02]  /*3790*/  @P3 IADD3.X R95, R146, c[0x0][0x254], RZ, P5, !PT ;  /* 0x00009500925f3a10 */ /* 0x000fe40002ffe4ff */
[----:B------:R-:W-:-:S04]  /*37a0*/  ISETP.NE.U32.AND P5, PT, RZ, c[0x0][0x250], PT ;  /* 0x00009400ff007a0c */ /* 0x000fc80003fa5070 */
[----:B------:R-:W-:-:S04]  /*37b0*/  ISETP.NE.AND.EX P5, PT, RZ, c[0x0][0x254], PT, P5 ;  /* 0x00009500ff007a0c */ /* 0x000fc80003fa5350 */
[----:B-1----:R-:W-:Y:S02]  /*37c0*/  SEL R76, R76, R72, P5 ;  /* 0x000000484c4c7207 */ /* 0x002fe40002800000 */
[----:B------:R-:W-:Y:S02]  /*37d0*/  SEL R77, R77, R73, P5 ;  /* 0x000000494d4d7207 */ /* 0x000fe40002800000 */
[----:B------:R-:W-:Y:S02]  /*37e0*/  SEL R78, R78, R74, P5 ;  /* 0x0000004a4e4e7207 */ /* 0x000fe40002800000 */
[----:B------:R-:W-:-:S05]  /*37f0*/  SEL R79, R79, R75, P5 ;  /* 0x0000004b4f4f7207 */ /* 0x000fca0002800000 */
[----:B------:R1:W-:Y:S02]  /*3800*/  @P3 STG.E.128 [R152.64], R76 ;  /* 0x0000004c98003986 */ /* 0x0003e4000c101d04 */
[-CC-:B-1----:R-:W-:Y:S02]  /*3810*/  FFMA.FTZ R76, R155, R184.reuse, R131.reuse ;  /* 0x000000b89b4c7223 */ /* 0x182fe40000010083 */
[-CC-:B------:R-:W-:Y:S02]  /*3820*/  FFMA.FTZ R77, R160, R184.reuse, R131.reuse ;  /* 0x000000b8a04d7223 */ /* 0x180fe40000010083 */
[-CC-:B------:R-:W-:Y:S02]  /*3830*/  FFMA.FTZ R78, R165, R184.reuse, R131.reuse ;  /* 0x000000b8a54e7223 */ /* 0x180fe40000010083 */
[----:B------:R-:W-:Y:S02]  /*3840*/  FFMA.FTZ R79, R170, R184, R131 ;  /* 0x000000b8aa4f7223 */ /* 0x000fe40000010083 */
[----:B------:R-:W-:-:S02]  /*3850*/  FADD.FTZ R76, R108, -R76 ;  /* 0x8000004c6c4c7221 */ /* 0x000fc40000010000 */
[----:B------:R-:W-:Y:S02]  /*3860*/  FADD.FTZ R77, R109, -R77 ;  /* 0x8000004d6d4d7221 */ /* 0x000fe40000010000 */
[----:B------:R-:W-:Y:S02]  /*3870*/  FADD.FTZ R78, R168, -R78 ;  /* 0x8000004ea84e7221 */ /* 0x000fe40000010000 */
[----:B------:R-:W-:Y:S02]  /*3880*/  FADD.FTZ R79, R171, -R79 ;  /* 0x8000004fab4f7221 */ /* 0x000fe40000010000 */
[C---:B------:R-:W-:Y:S02]  /*3890*/  FMUL.FTZ R78, R144.reuse, R78 ;  /* 0x0000004e904e7220 */ /* 0x040fe40000410000 */
[C---:B------:R-:W-:Y:S02]  /*38a0*/  FMUL.FTZ R79, R144.reuse, R79 ;  /* 0x0000004f904f7220 */ /* 0x040fe40000410000 */
[----:B------:R-:W-:-:S02]  /*38b0*/  FMUL.FTZ R77, R144, R77 ;  /* 0x0000004d904d7220 */ /* 0x000fc40000410000 */
[----:B------:R-:W-:Y:S02]  /*38c0*/  FMUL.FTZ R76, R144, R76 ;  /* 0x0000004c904c7220 */ /* 0x000fe40000410000 */
[----:B------:R-:W-:Y:S02]  /*38d0*/  @P1 FADD.FTZ R79, R51, R79 ;  /* 0x0000004f334f1221 */ /* 0x000fe40000010000 */
[----:B------:R-:W-:Y:S02]  /*38e0*/  @P1 FADD.FTZ R78, R50, R78 ;  /* 0x0000004e324e1221 */ /* 0x000fe40000010000 */
[----:B------:R-:W-:Y:S01]  /*38f0*/  @P1 FADD.FTZ R77, R49, R77 ;  /* 0x0000004d314d1221 */ /* 0x000fe20000010000 */
[----:B0-----:R-:W-:Y:S01]  /*3900*/  SEL R83, R79, R75, P5 ;  /* 0x0000004b4f537207 */ /* 0x001fe20002800000 */
[----:B------:R-:W-:Y:S01]  /*3910*/  @P1 FADD.FTZ R76, R48, R76 ;  /* 0x0000004c304c1221 */ /* 0x000fe20000010000 */
[----:B------:R-:W-:Y:S02]  /*3920*/  SEL R82, R78, R74, P5 ;  /* 0x0000004a4e527207 */ /* 0x000fe40002800000 */
[----:B------:R-:W-:-:S02]  /*3930*/  SEL R81, R77, R73, P5 ;  /* 0x000000494d517207 */ /* 0x000fc40002800000 */
[----:B------:R-:W-:Y:S01]  /*3940*/  SEL R80, R76, R72, P5 ;  /* 0x000000484c507207 */ /* 0x000fe20002800000 */
[----:B------:R-:W-:Y:S05]  /*3950*/  @!P2 BRA `(.L_x_2830) ;  /* 0x000000700000a947 */ /* 0x000fea0003800000 */
[----:B------:R-:W-:Y:S02]  /*3960*/  IADD3 R150, P6, R150, c[0x0][0x258], RZ ;  /* 0x0000960096967a10 */ /* 0x000fe40007fde0ff */
[----:B------:R-:W-:Y:S02]  /*3970*/  SEL R87, R79, R71, P4 ;  /* 0x000000474f577207 */ /* 0x000fe40002000000 */
[----:B------:R-:W-:Y:S02]  /*3980*/  IADD3.X R151, R149, c[0x0][0x25c], RZ, P6, !PT ;  /* 0x0000970095977a10 */ /* 0x000fe400037fe4ff */
[----:B------:R-:W-:Y:S02]  /*3990*/  SEL R86, R78, R70, P4 ;  /* 0x000000464e567207 */ /* 0x000fe40002000000 */
[----:B------:R-:W-:Y:S02]  /*39a0*/  SEL R85, R77, R69, P4 ;  /* 0x000000454d557207 */ /* 0x000fe40002000000 */
[----:B------:R-:W-:-:S05]  /*39b0*/  SEL R84, R76, R68, P4 ;  /* 0x000000444c547207 */ /* 0x000fca0002000000 */
[----:B------:R0:W-:Y:S02]  /*39c0*/  STG.E.128 [R150.64], R84 ;  /* 0x0000005496007986 */ /* 0x0001e4000c101d04 */
.L_x_2830:
[----:B------:R1:W-:Y:S01]  /*39d0*/  STG.E.128 [R124.64], R76 ;  /* 0x0000004c7c007986 */ /* 0x0003e2000c101d04 */
[C---:B0-----:R-:W-:Y:S02]  /*39e0*/  FMUL.FTZ R84, R144.reuse, R120 ;  /* 0x0000007890547220 */ /* 0x041fe40000410000 */
[C---:B------:R-:W-:Y:S01]  /*39f0*/  FMUL.FTZ R85, R144.reuse, R121 ;  /* 0x0000007990557220 */ /* 0x040fe20000410000 */
[----:B------:R1:W-:Y:S01]  /*3a00*/  @P3 STG.E.128 [R126.64], R80 ;  /* 0x000000507e003986 */ /* 0x0003e2000c101d04 */
[C---:B------:R-:W-:Y:S02]  /*3a10*/  FMUL.FTZ R86, R144.reuse, R122 ;  /* 0x0000007a90567220 */ /* 0x040fe40000410000 */
[----:B------:R-:W-:Y:S02]  /*3a20*/  FMUL.FTZ R87, R144, R123 ;  /* 0x0000007b90577220 */ /* 0x000fe40000410000 */
[----:B------:R-:W-:Y:S02]  /*3a30*/  @P1 FADD.FTZ R84, R52, R84 ;  /* 0x0000005434541221 */ /* 0x000fe40000010000 */
[----:B------:R-:W-:-:S02]  /*3a40*/  @P1 FADD.FTZ R85, R53, R85 ;  /* 0x0000005535551221 */ /* 0x000fc40000010000 */
[----:B------:R-:W-:Y:S02]  /*3a50*/  @P1 FADD.FTZ R86, R54, R86 ;  /* 0x0000005636561221 */ /* 0x000fe40000010000 */
[----:B------:R-:W-:Y:S01]  /*3a60*/  @P1 FADD.FTZ R87, R55, R87 ;  /* 0x0000005737571221 */ /* 0x000fe20000010000 */
[----:B------:R-:W-:Y:S05]  /*3a70*/  @!P2 BRA `(.L_x_2831) ;  /* 0x000000700000a947 */ /* 0x000fea0003800000 */
[----:B------:R-:W-:Y:S02]  /*3a80*/  IADD3 R148, P6, R148, c[0x0][0x258], RZ ;  /* 0x0000960094947a10 */ /* 0x000fe40007fde0ff */
[----:B-1----:R-:W-:Y:S02]  /*3a90*/  SEL R79, R87, R71, P4 ;  /* 0x00000047574f7207 */ /* 0x002fe40002000000 */
[----:B------:R-:W-:Y:S02]  /*3aa0*/  IADD3.X R149, R147, c[0x0][0x25c], RZ, P6, !PT ;  /* 0x0000970093957a10 */ /* 0x000fe400037fe4ff */
[----:B------:R-:W-:Y:S02]  /*3ab0*/  SEL R78, R86, R70, P4 ;  /* 0x00000046564e7207 */ /* 0x000fe40002000000 */
[----:B------:R-:W-:-:S02]  /*3ac0*/  SEL R77, R85, R69, P4 ;  /* 0x00000045554d7207 */ /* 0x000fc40002000000 */
[----:B------:R-:W-:-:S05]  /*3ad0*/  SEL R76, R84, R68, P4 ;  /* 0x00000044544c7207 */ /* 0x000fca0002000000 */
[----:B------:R0:W-:Y:S02]  /*3ae0*/  STG.E.128 [R148.64], R76 ;  /* 0x0000004c94007986 */ /* 0x0001e4000c101d04 */
.L_x_2831:
[----:B------:R2:W-:Y:S01]  /*3af0*/  STG.E.128 [R118.64], R84 ;  /* 0x0000005476007986 */ /* 0x0005e2000c101d04 */
[C---:B01----:R-:W-:Y:S02]  /*3b00*/  FMUL.FTZ R76, R144.reuse, R132 ;  /* 0x00000084904c7220 */ /* 0x043fe40000410000 */
[C---:B------:R-:W-:Y:S02]  /*3b10*/  FMUL.FTZ R77, R144.reuse, R133 ;  /* 0x00000085904d7220 */ /* 0x040fe40000410000 */
[C---:B------:R-:W-:Y:S02]  /*3b20*/  FMUL.FTZ R78, R144.reuse, R134 ;  /* 0x00000086904e7220 */ /* 0x040fe40000410000 */
[----:B------:R-:W-:Y:S02]  /*3b30*/  FMUL.FTZ R79, R144, R135 ;  /* 0x00000087904f7220 */ /* 0x000fe40000410000 */
[----:B------:R-:W-:Y:S02]  /*3b40*/  @P1 FADD.FTZ R76, R56, R76 ;  /* 0x0000004c384c1221 */ /* 0x000fe40000010000 */
[----:B------:R-:W-:-:S02]  /*3b50*/  @P1 FADD.FTZ R77, R57, R77 ;  /* 0x0000004d394d1221 */ /* 0x000fc40000010000 */
[----:B------:R-:W-:Y:S01]  /*3b60*/  @P1 FADD.FTZ R78, R58, R78 ;  /* 0x0000004e3a4e1221 */ /* 0x000fe20000010000 */
[-C--:B------:R-:W-:Y:S01]  /*3b70*/  SEL R80, R76, R72.reuse, P5 ;  /* 0x000000484c507207 */ /* 0x080fe20002800000 */
[----:B------:R-:W-:Y:S01]  /*3b80*/  @P1 FADD.FTZ R79, R59, R79 ;  /* 0x0000004f3b4f1221 */ /* 0x000fe20000010000 */
[-C--:B------:R-:W-:Y:S02]  /*3b90*/  SEL R81, R77, R73.reuse, P5 ;  /* 0x000000494d517207 */ /* 0x080fe40002800000 */
[----:B--2---:R-:W-:Y:S02]  /*3ba0*/  SEL R84, R84, R72, P5 ;  /* 0x0000004854547207 */ /* 0x004fe40002800000 */
[----:B------:R-:W-:Y:S02]  /*3bb0*/  SEL R85, R85, R73, P5 ;  /* 0x0000004955557207 */ /* 0x000fe40002800000 */
[----:B------:R-:W-:Y:S02]  /*3bc0*/  SEL R86, R86, R74, P5 ;  /* 0x0000004a56567207 */ /* 0x000fe40002800000 */
[----:B------:R-:W-:-:S02]  /*3bd0*/  SEL R87, R87, R75, P5 ;  /* 0x0000004b57577207 */ /* 0x000fc40002800000 */
[----:B------:R-:W-:Y:S02]  /*3be0*/  SEL R83, R79, R75, P5 ;  /* 0x0000004b4f537207 */ /* 0x000fe40002800000 */
[----:B------:R-:W-:Y:S01]  /*3bf0*/  SEL R82, R78, R74, P5 ;  /* 0x0000004a4e527207 */ /* 0x000fe20002800000 */
[----:B------:R0:W-:Y:S01]  /*3c00*/  @P3 STG.E.128 [R114.64], R84 ;  /* 0x0000005472003986 */ /* 0x0001e2000c101d04 */
[----:B------:R-:W-:Y:S05]  /*3c10*/  @!P2 BRA `(.L_x_2832) ;  /* 0x000000700000a947 */ /* 0x000fea0003800000 */
[----:B------:R-:W-:Y:S02]  /*3c20*/  IADD3 R108, P6, R145, c[0x0][0x258], RZ ;  /* 0x00009600916c7a10 */ /* 0x000fe40007fde0ff */
[----:B0-----:R-:W-:Y:S02]  /*3c30*/  SEL R87, R79, R71, P4 ;  /* 0x000000474f577207 */ /* 0x001fe40002000000 */
[----:B------:R-:W-:Y:S02]  /*3c40*/  IADD3.X R109, R146, c[0x0][0x25c], RZ, P6, !PT ;  /* 0x00009700926d7a10 */ /* 0x000fe400037fe4ff */
[----:B------:R-:W-:-:S02]  /*3c50*/  SEL R86, R78, R70, P4 ;  /* 0x000000464e567207 */ /* 0x000fc40002000000 */
[----:B------:R-:W-:Y:S02]  /*3c60*/  SEL R85, R77, R69, P4 ;  /* 0x000000454d557207 */ /* 0x000fe40002000000 */
[----:B------:R-:W-:-:S05]  /*3c70*/  SEL R84, R76, R68, P4 ;  /* 0x000000444c547207 */ /* 0x000fca0002000000 */
[----:B------:R0:W-:Y:S02]  /*3c80*/  STG.E.128 [R108.64], R84 ;  /* 0x000000546c007986 */ /* 0x0001e4000c101d04 */
.L_x_2832:
[----:B------:R1:W-:Y:S01]  /*3c90*/  STG.E.128 [R92.64], R76 ;  /* 0x0000004c5c007986 */ /* 0x0003e2000c101d04 */
[-CC-:B------:R-:W-:Y:S02]  /*3ca0*/  FFMA.FTZ R104, R104, R184.reuse, R131.reuse ;  /* 0x000000b868687223 */ /* 0x180fe40000010083 */
[-CC-:B------:R-:W-:Y:S01]  /*3cb0*/  FFMA.FTZ R106, R106, R184.reuse, R131.reuse ;  /* 0x000000b86a6a7223 */ /* 0x180fe20000010083 */
[----:B------:R2:W-:Y:S01]  /*3cc0*/  @P3 STG.E.128 [R94.64], R80 ;  /* 0x000000505e003986 */ /* 0x0005e2000c101d04 */
[-CC-:B------:R-:W-:Y:S02]  /*3cd0*/  FFMA.FTZ R110, R110, R184.reuse, R131.reuse ;  /* 0x000000b86e6e7223 */ /* 0x180fe40000010083 */
[----:B------:R-:W-:Y:S02]  /*3ce0*/  FFMA.FTZ R112, R112, R184, R131 ;  /* 0x000000b870707223 */ /* 0x000fe40000010083 */
[----:B------:R-:W-:Y:S02]  /*3cf0*/  FADD.FTZ R105, R105, -R104 ;  /* 0x8000006869697221 */ /* 0x000fe40000010000 */
[----:B------:R-:W-:-:S02]  /*3d00*/  FADD.FTZ R107, R107, -R106 ;  /* 0x8000006a6b6b7221 */ /* 0x000fc40000010000 */
[----:B------:R-:W-:Y:S02]  /*3d10*/  FADD.FTZ R111, R111, -R110 ;  /* 0x8000006e6f6f7221 */ /* 0x000fe40000010000 */
[----:B------:R-:W-:Y:S02]  /*3d20*/  FADD.FTZ R113, R113, -R112 ;  /* 0x8000007071717221 */ /* 0x000fe40000010000 */
[C---:B-1----:R-:W-:Y:S02]  /*3d30*/  FMUL.FTZ R76, R144.reuse, R105 ;  /* 0x00000069904c7220 */ /* 0x042fe40000410000 */
        /* <DEDUP_REMOVED lines=8> */
[----:B0-2---:R-:W-:Y:S02]  /*3dc0*/  IADD3 R84, P6, R100, c[0x0][0x258], RZ ;  /* 0x0000960064547a10 */ /* 0x005fe40007fde0ff */
[----:B------:R-:W-:Y:S02]  /*3dd0*/  SEL R83, R79, R71, P4 ;  /* 0x000000474f537207 */ /* 0x000fe40002000000 */
[----:B------:R-:W-:-:S02]  /*3de0*/  IADD3.X R85, R101, c[0x0][0x25c], RZ, P6, !PT ;  /* 0x0000970065557a10 */ /* 0x000fc400037fe4ff */
[----:B------:R-:W-:Y:S02]  /*3df0*/  SEL R82, R78, R70, P4 ;  /* 0x000000464e527207 */ /* 0x000fe40002000000 */
[----:B------:R-:W-:Y:S02]  /*3e00*/  SEL R81, R77, R69, P4 ;  /* 0x000000454d517207 */ /* 0x000fe40002000000 */
[----:B------:R-:W-:-:S05]  /*3e10*/  SEL R80, R76, R68, P4 ;  /* 0x000000444c507207 */ /* 0x000fca0002000000 */
[----:B------:R0:W-:Y:S02]  /*3e20*/  STG.E.128 [R84.64], R80 ;  /* 0x0000005054007986 */ /* 0x0001e4000c101d04 */
.L_x_2833:
[-CC-:B0-2---:R-:W-:Y:S01]  /*3e30*/  FFMA.FTZ R81, R88, R184.reuse, R131.reuse ;  /* 0x000000b858517223 */ /* 0x185fe20000010083 */
[----:B------:R-:W-:Y:S01]  /*3e40*/  IADD3 R92, P6, R100, c[0x0][0x248], RZ ;  /* 0x00009200645c7a10 */ /* 0x000fe20007fde0ff */
[-CC-:B------:R-:W-:Y:S01]  /*3e50*/  FFMA.FTZ R80, R89, R184.reuse, R131.reuse ;  /* 0x000000b859507223 */ /* 0x180fe20000010083 */
[----:B------:R-:W-:Y:S01]  /*3e60*/  SEL R87, R79, R75, P5 ;  /* 0x0000004b4f577207 */ /* 0x000fe20002800000 */
[-CC-:B------:R-:W-:Y:S01]  /*3e70*/  FFMA.FTZ R83, R90, R184.reuse, R131.reuse ;  /* 0x000000b85a537223 */ /* 0x180fe20000010083 */
[----:B------:R-:W-:Y:S01]  /*3e80*/  IADD3.X R93, R101, c[0x0][0x24c], RZ, P6, !PT ;  /* 0x00009300655d7a10 */ /* 0x000fe200037fe4ff */
[----:B------:R-:W-:Y:S01]  /*3e90*/  FFMA.FTZ R184, R91, R184, R131 ;  /* 0x000000b85bb87223 */ /* 0x000fe20000010083 */
[----:B------:R-:W-:Y:S01]  /*3ea0*/  @P3 IADD3 R100, P6, R100, c[0x0][0x250], RZ ;  /* 0x0000940064643a10 */ /* 0x000fe20007fde0ff */
[----:B------:R-:W-:Y:S01]  /*3eb0*/  FADD.FTZ R81, R96, -R81 ;  /* 0x8000005160517221 */ /* 0x000fe20000010000 */
[----:B------:R-:W-:Y:S01]  /*3ec0*/  SEL R86, R78, R74, P5 ;  /* 0x0000004a4e567207 */ /* 0x000fe20002800000 */
[----:B------:R-:W-:Y:S01]  /*3ed0*/  FADD.FTZ R83, R98, -R83 ;  /* 0x8000005362537221 */ /* 0x000fe20000010000 */
[----:B------:R-:W-:Y:S01]  /*3ee0*/  @P3 IADD3.X R101, R101, c[0x0][0x254], RZ, P6, !PT ;  /* 0x0000950065653a10 */ /* 0x000fe200037fe4ff */
[----:B------:R-:W-:Y:S01]  /*3ef0*/  FADD.FTZ R97, R97, -R80 ;  /* 0x8000005061617221 */ /* 0x000fe20000010000 */
[----:B------:R-:W-:Y:S01]  /*3f00*/  SEL R85, R77, R73, P5 ;  /* 0x000000494d557207 */ /* 0x000fe20002800000 */
[----:B------:R-:W-:Y:S01]  /*3f10*/  FADD.FTZ R99, R99, -R184 ;  /* 0x800000b863637221 */ /* 0x000fe20000010000 */
[----:B------:R-:W-:Y:S01]  /*3f20*/  SEL R84, R76, R72, P5 ;  /* 0x000000484c547207 */ /* 0x000fe20002800000 */
[C---:B------:R-:W-:Y:S01]  /*3f30*/  FMUL.FTZ R80, R144.reuse, R81 ;  /* 0x0000005190507220 */ /* 0x040fe20000410000 */
[----:B------:R0:W-:Y:S01]  /*3f40*/  STG.E.128 [R92.64], R76 ;  /* 0x0000004c5c007986 */ /* 0x0001e2000c101d04 */
[----:B------:R-:W-:Y:S01]  /*3f50*/  FMUL.FTZ R82, R144, R83 ;  /* 0x0000005390527220 */ /* 0x000fe20000410000 */
[----:B------:R-:W-:Y:S01]  /*3f60*/  ISETP.NE.AND P6, PT, R116, RZ, PT ;  /* 0x000000ff7400720c */ /* 0x000fe20003fc5270 */
[C---:B------:R-:W-:Y:S01]  /*3f70*/  FMUL.FTZ R81, R144.reuse, R97 ;  /* 0x0000006190517220 */ /* 0x040fe20000410000 */
[----:B------:R0:W-:Y:S01]  /*3f80*/  @P3 STG.E.128 [R100.64], R84 ;  /* 0x0000005464003986 */ /* 0x0001e2000c101d04 */
[----:B------:R-:W-:Y:S01]  /*3f90*/  FMUL.FTZ R83, R144, R99 ;  /* 0x0000006390537220 */ /* 0x000fe20000410000 */
[----:B------:R-:W-:Y:S01]  /*3fa0*/  SEL R155, RZ, 0x1, P0 ;  /* 0x00000001ff9b7807 */ /* 0x000fe20000000000 */
[----:B------:R-:W-:-:S02]  /*3fb0*/  @P1 FADD.FTZ R80, R64, R80 ;  /* 0x0000005040501221 */ /* 0x000fc40000010000 */
[----:B------:R-:W-:Y:S02]  /*3fc0*/  @P1 FADD.FTZ R81, R65, R81 ;  /* 0x0000005141511221 */ /* 0x000fe40000010000 */
[----:B------:R-:W-:Y:S01]  /*3fd0*/  @P1 FADD.FTZ R82, R66, R82 ;  /* 0x0000005242521221 */ /* 0x000fe20000010000 */
[----:B------:R-:W-:Y:S01]  /*3fe0*/  SEL R68, R80, R68, P4 ;  /* 0x0000004450447207 */ /* 0x000fe20002000000 */
[----:B------:R-:W-:Y:S01]  /*3ff0*/  @P1 FADD.FTZ R83, R67, R83 ;  /* 0x0000005343531221 */ /* 0x000fe20000010000 */
[----:B------:R-:W-:Y:S02]  /*4000*/  @P2 IADD3 R88, P1, R103, c[0x0][0x258], RZ ;  /* 0x0000960067582a10 */ /* 0x000fe40007f3e0ff */
[----:B------:R-:W-:Y:S02]  /*4010*/  SEL R69, R81, R69, P4 ;  /* 0x0000004551457207 */ /* 0x000fe40002000000 */
[----:B------:R-:W-:Y:S02]  /*4020*/  @P2 IADD3.X R89, R102, c[0x0][0x25c], RZ, P1, !PT ;  /* 0x0000970066592a10 */ /* 0x000fe40000ffe4ff */
[----:B------:R-:W-:-:S02]  /*4030*/  IADD3 R90, P1, R103, c[0x0][0x248], RZ ;  /* 0x00009200675a7a10 */ /* 0x000fc40007f3e0ff */
[----:B------:R-:W-:Y:S02]  /*4040*/  SEL R70, R82, R70, P4 ;  /* 0x0000004652467207 */ /* 0x000fe40002000000 */
[C---:B------:R-:W-:Y:S02]  /*4050*/  IADD3.X R91, R102.reuse, c[0x0][0x24c], RZ, P1, !PT ;  /* 0x00009300665b7a10 */ /* 0x040fe40000ffe4ff */
[----:B------:R-:W-:Y:S02]  /*4060*/  @P3 IADD3 R94, P1, R103, c[0x0][0x250], RZ ;  /* 0x00009400675e3a10 */ /* 0x000fe40007f3e0ff */
[----:B------:R-:W-:Y:S02]  /*4070*/  SEL R71, R83, R71, P4 ;  /* 0x0000004753477207 */ /* 0x000fe40002000000 */
[----:B------:R-:W-:Y:S02]  /*4080*/  @P3 IADD3.X R95, R102, c[0x0][0x254], RZ, P1, !PT ;  /* 0x00009500665f3a10 */ /* 0x000fe40000ffe4ff */
[----:B------:R-:W-:Y:S01]  /*4090*/  SEL R72, R80, R72, P5 ;  /* 0x0000004850487207 */ /* 0x000fe20002800000 */
[----:B------:R0:W-:Y:S01]  /*40a0*/  @P2 STG.E.128 [R88.64], R68 ;  /* 0x0000004458002986 */ /* 0x0001e2000c101d04 */
[----:B------:R-:W-:-:S02]  /*40b0*/  SEL R73, R81, R73, P5 ;  /* 0x0000004951497207 */ /* 0x000fc40002800000 */
[----:B------:R-:W-:Y:S01]  /*40c0*/  SEL R74, R82, R74, P5 ;  /* 0x0000004a524a7207 */ /* 0x000fe20002800000 */
[----:B------:R0:W-:Y:S01]  /*40d0*/  STG.E.128 [R90.64], R80 ;  /* 0x000000505a007986 */ /* 0x0001e2000c101d04 */
[----:B------:R-:W-:-:S05]  /*40e0*/  SEL R75, R83, R75, P5 ;  /* 0x0000004b534b7207 */ /* 0x000fca0002800000 */
[----:B------:R0:W-:Y:S02]  /*40f0*/  @P3 STG.E.128 [R94.64], R72 ;  /* 0x000000485e003986 */ /* 0x0001e4000c101d04 */
[----:B0-----:R-:W-:Y:S01]  /*4100*/  @P6 CALL.REL.NOINC `(.L_x_2834) ;  /* 0x0000001000006944 */ /* 0x001fe20003c00000 */
[----:B------:R-:W-:Y:S05]  /*4110*/  BRA `(.L_x_2835) ;  /* 0xffffd06000007947 */ /* 0x000fea000383ffff */
.L_x_2834:
        /* <DEDUP_REMOVED lines=101> */
.L_x_2824:
        /* <DEDUP_REMOVED lines=40> */
.L_x_2825:
[----:B------:R-:W-:Y:S01]  /*49f0*/  HFMA2.MMA R79, -RZ, RZ, 0, 9.5367431640625e-07 ;  /* 0x00000010ff4f7435 */ /* 0x000fe200000001ff */
[----:B------:R-:W-:-:S02]  /*4a00*/  MOV R77, R80 ;  /* 0x00000050004d7202 */ /* 0x000fc40000000f00 */
[----:B------:R-:W-:Y:S02]  /*4a10*/  MOV R84, 0x1f ;  /* 0x0000001f00547802 */ /* 0x000fe40000000f00 */
[----:B------:R-:W-:Y:S02]  /*4a20*/  MOV R82, 0xffffffff ;  /* 0xffffffff00527802 */ /* 0x000fe40000000f00 */
[----:B------:R-:W-:Y:S02]  /*4a30*/  MOV R76, 0x4a50 ;  /* 0x00004a50004c7802 */ /* 0x000fe40000000f00 */
[----:B-----5:R-:W-:Y:S05]  /*4a40*/  CALL.REL.NOINC `($__internal_97_$__cuda_sm70_shflsync_down_p) ;  /* 0x0000046000007944 */ /* 0x020fea0003c00000 */
[----:B-1----:R-:W-:Y:S01]  /*4a50*/  MOV R81, R79 ;  /* 0x0000004f00517202 */ /* 0x002fe20000000f00 */
[----:B------:R-:W-:Y:S05]  /*4a60*/  BRA `(.L_x_2836) ;  /* 0xffffe31000007947 */ /* 0x000fea000383ffff */
.L_x_2826:
[----:B------:R-:W-:Y:S01]  /*4a70*/  HFMA2.MMA R79, -RZ, RZ, 0, 9.5367431640625e-07 ;  /* 0x00000010ff4f7435 */ /* 0x000fe200000001ff */
[----:B------:R-:W-:Y:S02]  /*4a80*/  MOV R77, R78 ;  /* 0x0000004e004d7202 */ /* 0x000fe40000000f00 */
[----:B------:R-:W-:Y:S02]  /*4a90*/  MOV R84, 0x1f ;  /* 0x0000001f00547802 */ /* 0x000fe40000000f00 */
[----:B------:R-:W-:-:S02]  /*4aa0*/  MOV R82, 0xffffffff ;  /* 0xffffffff00527802 */ /* 0x000fc40000000f00 */
[----:B------:R-:W-:Y:S02]  /*4ab0*/  MOV R76, 0x4ad0 ;  /* 0x00004ad0004c7802 */ /* 0x000fe40000000f00 */
[----:B01---5:R-:W-:Y:S05]  /*4ac0*/  CALL.REL.NOINC `($__internal_97_$__cuda_sm70_shflsync_down_p) ;  /* 0x000003e000007944 */ /* 0x023fea0003c00000 */
[----:B------:R-:W-:Y:S01]  /*4ad0*/  FADD.FTZ R80, R80, R81 ;  /* 0x0000005150507221 */ /* 0x000fe20000010000 */
[----:B------:R-:W-:Y:S01]  /*4ae0*/  MOV R84, 0x1f ;  /* 0x0000001f00547802 */ /* 0x000fe20000000f00 */
[----:B-1----:R-:W-:Y:S01]  /*4af0*/  FADD.FTZ R78, R78, R79 ;  /* 0x0000004f4e4e7221 */ /* 0x002fe20000010000 */
[----:B------:R-:W-:Y:S01]  /*4b00*/  HFMA2.MMA R79, -RZ, RZ, 0, 4.76837158203125e-07 ;  /* 0x00000008ff4f7435 */ /* 0x000fe200000001ff */
[----:B------:R-:W-:Y:S02]  /*4b10*/  MOV R82, 0xffffffff ;  /* 0xffffffff00527802 */ /* 0x000fe40000000f00 */
[----:B------:R-:W-:Y:S02]  /*4b20*/  MOV R77, R80 ;  /* 0x00000050004d7202 */ /* 0x000fe40000000f00 */
[----:B------:R-:W-:Y:S02]  /*4b30*/  MOV R76, 0x4b50 ;  /* 0x00004b50004c7802 */ /* 0x000fe40000000f00 */
[----:B------:R-:W-:Y:S05]  /*4b40*/  CALL.REL.NOINC `($__internal_97_$__cuda_sm70_shflsync_down_p) ;  /* 0x0000036000007944 */ /* 0x000fea0003c00000 */
[----:B-1----:R-:W-:Y:S01]  /*4b50*/  MOV R81, R79 ;  /* 0x0000004f00517202 */ /* 0x002fe20000000f00 */
[----:B------:R-:W-:Y:S01]  /*4b60*/  HFMA2.MMA R79, -RZ, RZ, 0, 4.76837158203125e-07 ;  /* 0x00000008ff4f7435 */ /* 0x000fe200000001ff */
[----:B------:R-:W-:-:S02]  /*4b70*/  MOV R77, R78 ;  /* 0x0000004e004d7202 */ /* 0x000fc40000000f00 */
[----:B------:R-:W-:Y:S02]  /*4b80*/  MOV R84, 0x1f ;  /* 0x0000001f00547802 */ /* 0x000fe40000000f00 */
[----:B------:R-:W-:Y:S02]  /*4b90*/  MOV R82, 0xffffffff ;  /* 0xffffffff00527802 */ /* 0x000fe40000000f00 */
[----:B------:R-:W-:Y:S02]  /*4ba0*/  MOV R76, 0x4bc0 ;  /* 0x00004bc0004c7802 */ /* 0x000fe40000000f00 */
[----:B------:R-:W-:Y:S05]  /*4bb0*/  CALL.REL.NOINC `($__internal_97_$__cuda_sm70_shflsync_down_p) ;  /* 0x000002f000007944 */ /* 0x000fea0003c00000 */
[----:B------:R-:W-:Y:S01]  /*4bc0*/  FADD.FTZ R80, R81, R80 ;  /* 0x0000005051507221 */ /* 0x000fe20000010000 */
[----:B------:R-:W-:Y:S01]  /*4bd0*/  MOV R84, 0x1f ;  /* 0x0000001f00547802 */ /* 0x000fe20000000f00 */
[----:B-1----:R-:W-:Y:S01]  /*4be0*/  FADD.FTZ R78, R78, R79 ;  /* 0x0000004f4e4e7221 */ /* 0x002fe20000010000 */
[----:B------:R-:W-:Y:S01]  /*4bf0*/  HFMA2.MMA R79, -RZ, RZ, 0, 2.384185791015625e-07 ;  /* 0x00000004ff4f7435 */ /* 0x000fe200000001ff */
[----:B------:R-:W-:Y:S02]  /*4c00*/  MOV R82, 0xffffffff ;  /* 0xffffffff00527802 */ /* 0x000fe40000000f00 */
[----:B------:R-:W-:-:S02]  /*4c10*/  MOV R77, R80 ;  /* 0x00000050004d7202 */ /* 0x000fc40000000f00 */
[----:B------:R-:W-:Y:S02]  /*4c20*/  MOV R76, 0x4c40 ;  /* 0x00004c40004c7802 */ /* 0x000fe40000000f00 */
[----:B------:R-:W-:Y:S05]  /*4c30*/  CALL.REL.NOINC `($__internal_97_$__cuda_sm70_shflsync_down_p) ;  /* 0x0000027000007944 */ /* 0x000fea0003c00000 */
[----:B-1----:R-:W-:Y:S01]  /*4c40*/  MOV R81, R79 ;  /* 0x0000004f00517202 */ /* 0x002fe20000000f00 */
[----:B------:R-:W-:Y:S01]  /*4c50*/  HFMA2.MMA R79, -RZ, RZ, 0, 2.384185791015625e-07 ;  /* 0x00000004ff4f7435 */ /* 0x000fe200000001ff */
[----:B------:R-:W-:Y:S02]  /*4c60*/  MOV R77, R78 ;  /* 0x0000004e004d7202 */ /* 0x000fe40000000f00 */
[----:B------:R-:W-:Y:S02]  /*4c70*/  MOV R84, 0x1f ;  /* 0x0000001f00547802 */ /* 0x000fe40000000f00 */
[----:B------:R-:W-:Y:S02]  /*4c80*/  MOV R82, 0xffffffff ;  /* 0xffffffff00527802 */ /* 0x000fe40000000f00 */
[----:B------:R-:W-:Y:S02]  /*4c90*/  MOV R76, 0x4cb0 ;  /* 0x00004cb0004c7802 */ /* 0x000fe40000000f00 */
[----:B------:R-:W-:Y:S05]  /*4ca0*/  CALL.REL.NOINC `($__internal_97_$__cuda_sm70_shflsync_down_p) ;  /* 0x0000020000007944 */ /* 0x000fea0003c00000 */
[----:B------:R-:W-:Y:S01]  /*4cb0*/  FADD.FTZ R80, R81, R80 ;  /* 0x0000005051507221 */ /* 0x000fe20000010000 */
[----:B------:R-:W-:Y:S01]  /*4cc0*/  MOV R84, 0x1f ;  /* 0x0000001f00547802 */ /* 0x000fe20000000f00 */
[----:B-1----:R-:W-:Y:S01]  /*4cd0*/  FADD.FTZ R78, R78, R79 ;  /* 0x0000004f4e4e7221 */ /* 0x002fe20000010000 */
[----:B------:R-:W-:Y:S01]  /*4ce0*/  HFMA2.MMA R79, -RZ, RZ, 0, 1.1920928955078125e-07 ;  /* 0x00000002ff4f7435 */ /* 0x000fe200000001ff */
[----:B------:R-:W-:-:S02]  /*4cf0*/  MOV R82, 0xffffffff ;  /* 0xffffffff00527802 */ /* 0x000fc40000000f00 */
[----:B------:R-:W-:Y:S02]  /*4d00*/  MOV R77, R80 ;  /* 0x00000050004d7202 */ /* 0x000fe40000000f00 */
[----:B------:R-:W-:Y:S02]  /*4d10*/  MOV R76, 0x4d30 ;  /* 0x00004d30004c7802 */ /* 0x000fe40000000f00 */
[----:B------:R-:W-:Y:S05]  /*4d20*/  CALL.REL.NOINC `($__internal_97_$__cuda_sm70_shflsync_down_p) ;  /* 0x0000018000007944 */ /* 0x000fea0003c00000 */
[----:B-1----:R-:W-:Y:S01]  /*4d30*/  MOV R81, R79 ;  /* 0x0000004f00517202 */ /* 0x002fe20000000f00 */
[----:B------:R-:W-:Y:S01]  /*4d40*/  HFMA2.MMA R79, -RZ, RZ, 0, 1.1920928955078125e-07 ;  /* 0x00000002ff4f7435 */ /* 0x000fe200000001ff */
[----:B------:R-:W-:Y:S02]  /*4d50*/  MOV R77, R78 ;  /* 0x0000004e004d7202 */ /* 0x000fe40000000f00 */
[----:B------:R-:W-:Y:S02]  /*4d60*/  MOV R84, 0x1f ;  /* 0x0000001f00547802 */ /* 0x000fe40000000f00 */
[----:B------:R-:W-:Y:S02]  /*4d70*/  MOV R82, 0xffffffff ;  /* 0xffffffff00527802 */ /* 0x000fe40000000f00 */
[----:B------:R-:W-:-:S02]  /*4d80*/  MOV R76, 0x4da0 ;  /* 0x00004da0004c7802 */ /* 0x000fc40000000f00 */
[----:B------:R-:W-:Y:S05]  /*4d90*/  CALL.REL.NOINC `($__internal_97_$__cuda_sm70_shflsync_down_p) ;  /* 0x0000011000007944 */ /* 0x000fea0003c00000 */
[----:B------:R-:W-:Y:S01]  /*4da0*/  FADD.FTZ R80, R81, R80 ;  /* 0x0000005051507221 */ /* 0x000fe20000010000 */
[----:B------:R-:W-:Y:S01]  /*4db0*/  MOV R84, 0x1f ;  /* 0x0000001f00547802 */ /* 0x000fe20000000f00 */
[----:B-1----:R-:W-:Y:S01]  /*4dc0*/  FADD.FTZ R78, R78, R79 ;  /* 0x0000004f4e4e7221 */ /* 0x002fe20000010000 */
[----:B------:R-:W-:Y:S01]  /*4dd0*/  HFMA2.MMA R79, -RZ, RZ, 0, 5.9604644775390625e-08 ;  /* 0x00000001ff4f7435 */ /* 0x000fe200000001ff */
[----:B------:R-:W-:-:S02]  /*4de0*/  MOV R82, 0xffffffff ;  /* 0xffffffff00527802 */ /* 0x000fc40000000f00 */
[----:B------:R-:W-:Y:S02]  /*4df0*/  MOV R77, R80 ;  /* 0x00000050004d7202 */ /* 0x000fe40000000f00 */
[----:B------:R-:W-:Y:S02]  /*4e00*/  MOV R76, 0x4e20 ;  /* 0x00004e20004c7802 */ /* 0x000fe40000000f00 */
[----:B------:R-:W-:Y:S05]  /*4e10*/  CALL.REL.NOINC `($__internal_97_$__cuda_sm70_shflsync_down_p) ;  /* 0x0000009000007944 */ /* 0x000fea0003c00000 */
[----:B-1----:R-:W-:Y:S01]  /*4e20*/  MOV R81, R79 ;  /* 0x0000004f00517202 */ /* 0x002fe20000000f00 */
[----:B------:R-:W-:Y:S01]  /*4e30*/  HFMA2.MMA R79, -RZ, RZ, 0, 5.9604644775390625e-08 ;  /* 0x00000001ff4f7435 */ /* 0x000fe200000001ff */
[----:B------:R-:W-:Y:S02]  /*4e40*/  MOV R77, R78 ;  /* 0x0000004e004d7202 */ /* 0x000fe40000000f00 */
[----:B------:R-:W-:Y:S02]  /*4e50*/  MOV R84, 0x1f ;  /* 0x0000001f00547802 */ /* 0x000fe40000000f00 */
[----:B------:R-:W-:Y:S02]  /*4e60*/  MOV R82, 0xffffffff ;  /* 0xffffffff00527802 */ /* 0x000fe40000000f00 */
[----:B------:R-:W-:-:S02]  /*4e70*/  MOV R76, 0x4e90 ;  /* 0x00004e90004c7802 */ /* 0x000fc40000000f00 */
[----:B------:R-:W-:Y:S05]  /*4e80*/  CALL.REL.NOINC `($__internal_97_$__cuda_sm70_shflsync_down_p) ;  /* 0x0000002000007944 */ /* 0x000fea0003c00000 */
[----:B-1----:R-:W-:Y:S01]  /*4e90*/  MOV R77, R79 ;  /* 0x0000004f004d7202 */ /* 0x002fe20000000f00 */
[----:B------:R-:W-:Y:S05]  /*4ea0*/  BRA `(.L_x_2837) ;  /* 0xffffdff000007947 */ /* 0x000fea000383ffff */
        .weak           $__internal_97_$__cuda_sm70_shflsync_down_p
        .type           $__internal_97_$__cuda_sm70_shflsync_down_p,@function
        .size           $__internal_97_$__cuda_sm70_shflsync_down_p,(.L_x_3459 - $__internal_97_$__cuda_sm70_shflsync_down_p)
$__internal_97_$__cuda_sm70_shflsync_down_p:
[----:B------:R-:W-:Y:S04]  /*4eb0*/  WARPSYNC R82 ;  /* 0x0000005200007348 */ /* 0x000fe80003800000 */
[----:B------:R0:W1:Y:S02]  /*4ec0*/  SHFL.DOWN PT, R79, R77, R79, R84 ;  /* 0x0800004f4d4f7389 */ /* 0x00006400000e0054 */
[----:B0-----:R-:W-:-:S06]  /*4ed0*/  HFMA2.MMA R77, -RZ, RZ, 0, 0 ;  /* 0x00000000ff4d7435 */ /* 0x001fcc00000001ff */
[----:B------:R-:W-:Y:S05]  /*4ee0*/  RET.REL.NODEC R76 `(_ZN10layer_norm31ln_parallel_residual_bwd_kernelINS_13Kernel_traitsI6__halfffffjLj7168ELj1ELj1ELj8ELj16ENS_18Kernel_traits_baseILj7168ES2_ffffjLj256EEEEELb0ELb0ELb1EEEvNS_9BwdParamsE) ;  /* 0xffffb1104c007950 */ /* 0x000fea0003c3ffff */
.L_x_2838:
        /* <DEDUP_REMOVED lines=9> */
.L_x_3459:


//--------------------- .text._ZN10layer_norm31ln_parallel_residual_bwd_kernelINS_13Kernel_traitsI6__halfffffjLj7168ELj1ELj1ELj8ELj16ENS_18Kernel_traits_baseILj7168ES2_ffffjLj256EEEEELb0ELb1ELb0EEEvNS_9BwdParamsE --------------------------
	.section	.text._ZN10layer_norm31ln_parallel_residual_bwd_kernelINS_13Kernel_traitsI6__halfffffjLj7168ELj1ELj1ELj8ELj16ENS_18Kernel_traits_baseILj7168ES2_ffffjLj256EEEEELb0ELb1ELb0EEEvNS_9BwdParamsE,"ax",@progbits
	.sectioninfo	@"SHI_REGISTERS=209"
	.align	128
        .global         _ZN10layer_norm31ln_parallel_residual_bwd_kernelINS_13Kernel_traitsI6__halfffffjLj7168ELj1ELj1ELj8ELj16ENS_18Kernel_traits_baseILj7168ES2_ffffjLj256EEEEELb0ELb1ELb0EEEvNS_9BwdParamsE
        .type           _ZN10layer_norm31ln_parallel_residual_bwd_kernelINS_13Kernel_traitsI6__halfffffjLj7168ELj1ELj1ELj8ELj16ENS_18Kernel_traits_baseILj7168ES2_ffffjLj256EEEEELb0ELb1ELb0EEEvNS_9BwdParamsE,@function
        .size           _ZN10layer_norm31ln_parallel_residual_bwd_kernelINS_13Kernel_traitsI6__halfffffjLj7168ELj1ELj1ELj8ELj16ENS_18Kernel_traits_baseILj7168ES2_ffffjLj256EEEEELb0ELb1ELb0EEEvNS_9BwdParamsE,(.L_x_3460 - _ZN10layer_norm31ln_parallel_residual_bwd_kernelINS_13Kernel_traitsI6__halfffffjLj7168ELj1ELj1ELj8ELj16ENS_18Kernel_traits_baseILj7168ES2_ffffjLj256EEEEELb0ELb1ELb0EEEvNS_9BwdParamsE)
        .other          _ZN10layer_norm31ln_parallel_residual_bwd_kernelINS_13Kernel_traitsI6__halfffffjLj7168ELj1ELj1ELj8ELj16ENS_18Kernel_traits_baseILj7168ES2_ffffjLj256EEEEELb0ELb1ELb0EEEvNS_9BwdParamsE,@"STO_CUDA_ENTRY STV_DEFAULT"
_ZN10layer_norm31ln_parallel_residual_bwd_kernelINS_13Kernel_traitsI6__halfffffjLj7168ELj1ELj1ELj8ELj16ENS_18Kernel_traits_baseILj7168ES2_ffffjLj256EEEEELb0ELb1ELb0EEEvNS_9BwdParamsE:
.text._ZN10layer_norm31ln_parallel_residual_bwd_kernelINS_13Kernel_traitsI6__halfffffjLj7168ELj1ELj1ELj8ELj16ENS_18Kernel_traits_baseILj7168ES2_ffffjLj256EEEEELb0ELb1ELb0EEEvNS_9BwdParamsE:
        /* <DEDUP_REMOVED lines=25> */
[----:B------:R0:W5:Y:S01]  /*0190*/  @P6 LDG.E.64 R4, [R2.64] ;  /* 0x0000000402046981 */ /* 0x000162000c1e1b00 */
[----:B------:R-:W-:Y:S01]  /*01a0*/  @P4 MOV R29, 0x8 ;  /* 0x00000008001d4802 */ /* 0x000fe20000000f00 */
[----:B------:R-:W1:Y:S01]  /*01b0*/  S2UR UR6, SR_CTAID.X ;  /* 0x00000000000679c3 */ /* 0x000e620000002500 */
        /* <DEDUP_REMOVED lines=17> */
[----:B-1----:R-:W-:-:S04]  /*02d0*/  LEA.HI R33, R34, UR6, RZ, 0x18 ;  /* 0x0000000622217c11 */ /* 0x002fc8000f8fc0ff */
        /* <DEDUP_REMOVED lines=31> */
[----:B0-----:R-:W0:Y:S01]  /*04d0*/  LDC.U8 R32, c[0x0][0x1f0] ;  /* 0x00007c00ff207b82 */ /* 0x001e220000000000 */
[----:B------:R-:W-:Y:S01]  /*04e0*/  HFMA2.MMA R38, -RZ, RZ, 0, 5.9604644775390625e-08 ;  /* 0x00000001ff267435 */ /* 0x000fe200000001ff */
[----:B-----5:R-:W-:Y:S01]  /*04f0*/  MOV R31, R4 ;  /* 0x00000004001f7202 */ /* 0x020fe20000000f00 */
[----:B------:R-:W-:Y:S01]  /*0500*/  HFMA2.MMA R113, -RZ, RZ, 0, 0 ;  /* 0x00000000ff717435 */ /* 0x000fe200000001ff */
[----:B------:R-:W-:-:S02]  /*0510*/  SHF.R.U64 R30, R4, 0x10, R5 ;  /* 0x00000010041e7819 */ /* 0x000fc40000001205 */
        /* <DEDUP_REMOVED lines=22> */
[----:B------:R-:W-:Y:S01]  /*0680*/  SHF.R.U64 R37, R10, 0x10, R11 ;  /* 0x000000100a257819 */ /* 0x000fe2000000120b */
[----:B------:R-:W-:Y:S01]  /*0690*/  HADD2.F32 R20, -RZ, R20.H0_H0 ;  /* 0x20000014ff147230 */ /* 0x000fe20000004100 */
[----:B------:R-:W-:-:S02]  /*06a0*/  MOV R17, R11 ;  /* 0x0000000b00117202 */ /* 0x000fc40000000f00 */
[----:B------:R-:W-:Y:S02]  /*06b0*/  SHF.R.U32.HI R16, RZ, 0x10, R11 ;  /* 0x00000010ff107819 */ /* 0x000fe4000001160b */
[----:B------:R-:W-:Y:S01]  /*06c0*/  MOV R3, R12 ;  /* 0x0000000c00037202 */ /* 0x000fe20000000f00 */
[----:B------:R-:W-:Y:S01]  /*06d0*/  HADD2.F32 R17, -RZ, R17.H0_H0 ;  /* 0x20000011ff117230 */ /* 0x000fe20000004100 */
[--C-:B------:R-:W-:Y:S01]  /*06e0*/  SHF.R.U64 R36, R12, 0x10, R13.reuse ;  /* 0x000000100c247819 */ /* 0x100fe2000000120d */
[----:B------:R-:W-:Y:S01]  /*06f0*/  HADD2.F32 R16, -RZ, R16.H0_H0 ;  /* 0x20000010ff107230 */ /* 0x000fe20000004100 */
[----:B------:R-:W-:Y:S02]  /*0700*/  MOV R4, R13 ;  /* 0x0000000d00047202 */ /* 0x000fe40000000f00 */
[----:B------:R-:W-:Y:S02]  /*0710*/  SHF.R.U32.HI R12, RZ, 0x10, R13 ;  /* 0x00000010ff0c7819 */ /* 0x000fe4000001160d */
        /* <DEDUP_REMOVED lines=23> */
.L_x_2870:
        /* <DEDUP_REMOVED lines=20> */
[C---:B0-----:R-:W-:Y:S02]  /*09d0*/  LEA R128, P5, R2.reuse, c[0x0][0x188], 0x4 ;  /* 0x0000620002807a11 */ /* 0x041fe400078a20ff */
[----:B------:R-:W-:Y:S02]  /*09e0*/  MOV R133, 0x10 ;  /* 0x0000001000857802 */ /* 0x000fe40000000f00 */
[----:B------:R-:W-:-:S02]  /*09f0*/  LEA.HI.X R129, R2, c[0x0][0x18c], RZ, 0x4, P5 ;  /* 0x0000630002817a11 */ /* 0x000fc400028f24ff */
[----:B------:R-:W-:Y:S01]  /*0a00*/  ISETP.NE.U32.AND P5, PT, RZ, c[0x0][0x218], PT ;  /* 0x00008600ff007a0c */ /* 0x000fe20003fa5070 */
[----:B------:R-:W-:-:S03]  /*0a10*/  IMAD.WIDE.U32 R132, R2, R133, c[0x0][0x208] ;  /* 0x0000820002847625 */ /* 0x000fc600078e0085 */
[----:B------:R-:W2:Y:S01]  /*0a20*/  LDG.E.128 R128, [R128.64] ;  /* 0x0000000480807981 */ /* 0x000ea2000c1e1d00 */
[----:B------:R-:W-:-:S03]  /*0a30*/  ISETP.NE.AND.EX P5, PT, RZ, c[0x0][0x21c], PT, P5 ;  /* 0x00008700ff007a0c */ /* 0x000fc60003fa5350 */
[----:B------:R-:W3:Y:S10]  /*0a40*/  LDG.E.128 R132, [R132.64] ;  /* 0x0000000484847981 */ /* 0x000ef4000c1e1d00 */
[----:B------:R-:W-:-:S04]  /*0a50*/  @P5 LEA R140, P6, R2, c[0x0][0x218], 0x4 ;  /* 0x00008600028c5a11 */ /* 0x000fc800078c20ff */
[----:B------:R-:W-:Y:S02]  /*0a60*/  @P5 LEA.HI.X R141, R2, c[0x0][0x21c], RZ, 0x4, P6 ;  /* 0x00008700028d5a11 */ /* 0x000fe400030f24ff */
[----:B------:R-:W-:-:S03]  /*0a70*/  ISETP.NE.AND P6, PT, R32, RZ, PT ;  /* 0x000000ff2000720c */ /* 0x000fc60003fc5270 */
[----:B------:R0:W5:Y:S02]  /*0a80*/  @P5 LDG.E.128 R56, [R140.64] ;  /* 0x000000048c385981 */ /* 0x000164000c1e1d00 */
[----:B-----5:R-:W-:Y:S02]  /*0a90*/  FSEL R137, R139, RZ, !P6 ;  /* 0x000000ff8b897208 */ /* 0x020fe40007000000 */
[----:B------:R-:W-:-:S03]  /*0aa0*/  IADD3 R142, R2, 0x100, RZ ;  /* 0x00000100028e7810 */ /* 0x000fc60007ffe0ff */
[C---:B--2---:R-:W-:Y:S02]  /*0ab0*/  FADD.FTZ R138, -R137.reuse, R128 ;  /* 0x00000080898a7221 */ /* 0x044fe40000010100 */
[----:B------:R-:W-:Y:S02]  /*0ac0*/  FADD.FTZ R156, -R137, R129 ;  /* 0x00000081899c7221 */ /* 0x000fe40000010100 */
[----:B------:R-:W-:Y:S02]  /*0ad0*/  FMUL.FTZ R155, R35, R138 ;  /* 0x0000008a239b7220 */ /* 0x000fe40000410000 */
[----:B---3--:R-:W-:Y:S02]  /*0ae0*/  FMUL.FTZ R170, R31, R132 ;  /* 0x000000841faa7220 */ /* 0x008fe40000410000 */
[----:B------:R-:W-:Y:S02]  /*0af0*/  FADD.FTZ R130, -R137, R130 ;  /* 0x0000008289827221 */ /* 0x000fe40000010100 */
[----:B------:R-:W-:-:S02]  /*0b00*/  FMUL.FTZ R156, R35, R156 ;  /* 0x0000009c239c7220 */ /* 0x000fc40000410000 */
[----:B------:R-:W-:Y:S02]  /*0b10*/  FMUL.FTZ R185, R30, R133 ;  /* 0x000000851eb97220 */ /* 0x000fe40000410000 */
[----:B------:R-:W-:Y:S02]  /*0b20*/  FADD.FTZ R128, RZ, R170 ;  /* 0x000000aaff807221 */ /* 0x000fe40000010000 */
[----:B------:R-:W-:Y:S02]  /*0b30*/  FFMA.FTZ R129, R155, R170, RZ ;  /* 0x000000aa9b817223 */ /* 0x000fe400000100ff */
[----:B------:R-:W-:Y:S02]  /*0b40*/  FADD.FTZ R204, -R137, R131 ;  /* 0x0000008389cc7221 */ /* 0x000fe40000010100 */
        /* <DEDUP_REMOVED lines=18> */
.L_x_2841:
[----:B0-----:R-:W-:Y:S05]  /*0c70*/  BSYNC B0 ;  /* 0x0000000000007941 */ /* 0x001fea0003800000 */
.L_x_2840:
[----:B------:R-:W-:Y:S01]  /*0c80*/  BSSY B0, `(.L_x_2842) ;  /* 0x000002c000007945 */ /* 0x000fe20003800000 */
[----:B------:R-:W-:Y:S05]  /*0c90*/  @!P0 BRA `(.L_x_2843) ;  /* 0x000002a000008947 */ /* 0x000fea0003800000 */
[----:B------:R-:W-:Y:S01]  /*0ca0*/  LEA R128, P5, R142, c[0x0][0x188], 0x4 ;  /* 0x000062008e807a11 */ /* 0x000fe200078a20ff */
[----:B------:R-:W-:-:S03]  /*0cb0*/  HFMA2.MMA R133, -RZ, RZ, 0, 9.5367431640625e-07 ;  /* 0x00000010ff857435 */ /* 0x000fc600000001ff */
[----:B------:R-:W-:Y:S02]  /*0cc0*/  LEA.HI.X R129, R142, c[0x0][0x18c], RZ, 0x4, P5 ;  /* 0x000063008e817a11 */ /* 0x000fe400028f24ff */
[----:B------:R-:W-:-:S04]  /*0cd0*/  ISETP.NE.U32.AND P5, PT, RZ, c[0x0][0x218], PT ;  /* 0x00008600ff007a0c */ /* 0x000fc80003fa5070 */
[----:B------:R-:W2:Y:S01]  /*0ce0*/  LDG.E.128 R128, [R128.64] ;  /* 0x0000000480807981 */ /* 0x000ea2000c1e1d00 */
[----:B------:R-:W-:Y:S01]  /*0cf0*/  IMAD.WIDE.U32 R132, R142, R133, c[0x0][0x208] ;  /* 0x000082008e847625 */ /* 0x000fe200078e0085 */
[----:B------:R-:W-:-:S05]  /*0d00*/  ISETP.NE.AND.EX P5, PT, RZ, c[0x0][0x21c], PT, P5 ;  /* 0x00008700ff007a0c */ /* 0x000fca0003fa5350 */
[----:B------:R-:W3:Y:S08]  /*0d10*/  LDG.E.128 R132, [R132.64] ;  /* 0x0000000484847981 */ /* 0x000ef0000c1e1d00 */
[----:B------:R-:W-:-:S04]  /*0d20*/  @P5 LEA R140, P6, R142, c[0x0][0x218], 0x4 ;  /* 0x000086008e8c5a11 */ /* 0x000fc800078c20ff */
[----:B------:R-:W-:Y:S02]  /*0d30*/  @P5 LEA.HI.X R141, R142, c[0x0][0x21c], RZ, 0x4, P6 ;  /* 0x000087008e8d5a11 */ /* 0x000fe400030f24ff */
[----:B------:R-:W-:-:S03]  /*0d40*/  ISETP.NE.AND P6, PT, R32, RZ, PT ;  /* 0x000000ff2000720c */ /* 0x000fc60003fc5270 */
[----:B------:R0:W5:Y:S02]  /*0d50*/  @P5 LDG.E.128 R52, [R140.64] ;  /* 0x000000048c345981 */ /* 0x000164000c1e1d00 */
[----:B-----5:R-:W-:Y:S02]  /*0d60*/  FSEL R200, R139, RZ, !P6 ;  /* 0x000000ff8bc87208 */ /* 0x020fe40007000000 */
[----:B------:R-:W-:-:S03]  /*0d70*/  IADD3 R142, R142, 0x100, RZ ;  /* 0x000001008e8e7810 */ /* 0x000fc60007ffe0ff */
[C---:B--2---:R-:W-:Y:S02]  /*0d80*/  FADD.FTZ R154, -R200.reuse, R128 ;  /* 0x00000080c89a7221 */ /* 0x044fe40000010100 */
[C---:B------:R-:W-:Y:S02]  /*0d90*/  FADD.FTZ R168, -R200.reuse, R129 ;  /* 0x00000081c8a87221 */ /* 0x040fe40000010100 */
[C---:B------:R-:W-:Y:S02]  /*0da0*/  FMUL.FTZ R153, R35.reuse, R154 ;  /* 0x0000009a23997220 */ /* 0x040fe40000410000 */
[----:B------:R-:W-:Y:S02]  /*0db0*/  FMUL.FTZ R154, R35, R168 ;  /* 0x000000a8239a7220 */ /* 0x000fe40000410000 */
[----:B---3--:R-:W-:Y:S02]  /*0dc0*/  FMUL.FTZ R168, R27, R132 ;  /* 0x000000841ba87220 */ /* 0x008fe40000410000 */
[----:B------:R-:W-:-:S02]  /*0dd0*/  FADD.FTZ R130, -R200, R130 ;  /* 0x00000082c8827221 */ /* 0x000fc40000010100 */
[----:B------:R-:W-:Y:S02]  /*0de0*/  FMUL.FTZ R181, R26, R133 ;  /* 0x000000851ab57220 */ /* 0x000fe40000410000 */
[----:B------:R-:W-:Y:S02]  /*0df0*/  FADD.FTZ R128, R137, R168 ;  /* 0x000000a889807221 */ /* 0x000fe40000010000 */
[----:B------:R-:W-:Y:S02]  /*0e00*/  FFMA.FTZ R138, R153, R168, R138 ;  /* 0x000000a8998a7223 */ /* 0x000fe4000001008a */
        /* <DEDUP_REMOVED lines=19> */
.L_x_2843:
[----:B0-----:R-:W-:Y:S05]  /*0f40*/  BSYNC B0 ;  /* 0x0000000000007941 */ /* 0x001fea0003800000 */
.L_x_2842:
[----:B------:R-:W-:Y:S01]  /*0f50*/  BSSY B0, `(.L_x_2844) ;  /* 0x000002c000007945 */ /* 0x000fe20003800000 */
[----:B------:R-:W-:Y:S05]  /*0f60*/  @!P1 BRA `(.L_x_2845) ;  /* 0x000002a000009947 */ /* 0x000fea0003800000 */
[C---:B------:R-:W-:Y:S02]  /*0f70*/  LEA R128, P5, R142.reuse, c[0x0][0x188], 0x4 ;  /* 0x000062008e807a11 */ /* 0x040fe400078a20ff */
        /* <DEDUP_REMOVED lines=41> */
.L_x_2845:
[----:B0-----:R-:W-:Y:S05]  /*1210*/  BSYNC B0 ;  /* 0x0000000000007941 */ /* 0x001fea0003800000 */
.L_x_2844:
        /* <DEDUP_REMOVED lines=44> */
.L_x_2847:
[----:B0-----:R-:W-:Y:S05]  /*14e0*/  BSYNC B0 ;  /* 0x0000000000007941 */ /* 0x001fea0003800000 */
.L_x_2846:
        /* <DEDUP_REMOVED lines=44> */
.L_x_2849:
[----:B0-----:R-:W-:Y:S05]  /*17b0*/  BSYNC B0 ;  /* 0x0000000000007941 */ /* 0x001fea0003800000 */
.L_x_2848:
        /* <DEDUP_REMOVED lines=44> */
.L_x_2851:
[----:B0-----:R-:W-:Y:S05]  /*1a80*/  BSYNC B0 ;  /* 0x0000000000007941 */ /* 0x001fea0003800000 */
.L_x_2850:
[----:B------:R-:W-:Y:S01]  /*1a90*/  ISETP.GE.U32.AND P5, PT, R0, 0x700, PT ;  /* 0x000007000000780c */ /* 0x000fe20003fa6070 */
[----:B------:R-:W-:-:S12]  /*1aa0*/  BSSY B0, `(.L_x_2852) ;  /* 0x000002b000007945 */ /* 0x000fd80003800000 */
[----:B------:R-:W-:Y:S05]  /*1ab0*/  @!P5 BRA `(.L_x_2853) ;  /* 0x000002900000d947 */ /* 0x000fea0003800000 */
[----:B------:R-:W-:-:S04]  /*1ac0*/  ISETP.NE.AND P5, PT, R32, RZ, PT ;  /* 0x000000ff2000720c */ /* 0x000fc80003fa5270 */
[----:B-----5:R-:W-:Y:S02]  /*1ad0*/  FSEL R139, R139, RZ, !P5 ;  /* 0x000000ff8b8b7208 */ /* 0x020fe40006800000 */
[----:B------:R-:W-:-:S04]  /*1ae0*/  ISETP.NE.U32.AND P5, PT, RZ, c[0x0][0x218], PT ;  /* 0x00008600ff007a0c */ /* 0x000fc80003fa5070 */
[----:B------:R-:W-:Y:S02]  /*1af0*/  ISETP.NE.AND.EX P5, PT, RZ, c[0x0][0x21c], PT, P5 ;  /* 0x00008700ff007a0c */ /* 0x000fe40003fa5350 */
[----:B------:R-:W-:-:S11]  /*1b00*/  MOV R133, 0x10 ;  /* 0x0000001000857802 */ /* 0x000fd60000000f00 */
[----:B------:R-:W-:-:S04]  /*1b10*/  @P5 LEA R140, P6, R142, c[0x0][0x218], 0x4 ;  /* 0x000086008e8c5a11 */ /* 0x000fc800078c20ff */
[C---:B------:R-:W-:Y:S02]  /*1b20*/  @P5 LEA.HI.X R141, R142.reuse, c[0x0][0x21c], RZ, 0x4, P6 ;  /* 0x000087008e8d5a11 */ /* 0x040fe400030f24ff */
[C---:B------:R-:W-:Y:S01]  /*1b30*/  LEA R128, P6, R142.reuse, c[0x0][0x188], 0x4 ;  /* 0x000062008e807a11 */ /* 0x040fe200078c20ff */
[C---:B------:R-:W-:Y:S02]  /*1b40*/  IMAD.WIDE.U32 R132, R142.reuse, R133, c[0x0][0x208] ;  /* 0x000082008e847625 */ /* 0x040fe400078e0085 */
[----:B------:R0:W5:Y:S01]  /*1b50*/  @P5 LDG.E.128 R116, [R140.64] ;  /* 0x000000048c745981 */ /* 0x000162000c1e1d00 */
[----:B------:R-:W-:-:S03]  /*1b60*/  LEA.HI.X R129, R142, c[0x0][0x18c], RZ, 0x4, P6 ;  /* 0x000063008e817a11 */ /* 0x000fc600030f24ff */
[----:B------:R-:W2:Y:S04]  /*1b70*/  LDG.E.128 R132, [R132.64] ;  /* 0x0000000484847981 */ /* 0x000ea8000c1e1d00 */
[----:B------:R-:W3:Y:S01]  /*1b80*/  LDG.E.128 R128, [R128.64] ;  /* 0x0000000480807981 */ /* 0x000ee2000c1e1d00 */
[----:B--2---:R-:W-:Y:S02]  /*1b90*/  FMUL.FTZ R158, R7, R132 ;  /* 0x00000084079e7220 */ /* 0x004fe40000410000 */
[C---:B---3--:R-:W-:Y:S02]  /*1ba0*/  FADD.FTZ R142, -R139.reuse, R128 ;  /* 0x000000808b8e7221 */ /* 0x048fe40000010100 */
[----:B------:R-:W-:Y:S02]  /*1bb0*/  FADD.FTZ R144, -R139, R129 ;  /* 0x000000818b907221 */ /* 0x000fe40000010100 */
[----:B------:R-:W-:-:S02]  /*1bc0*/  FMUL.FTZ R157, R35, R142 ;  /* 0x0000008e239d7220 */ /* 0x000fc40000410000 */
[----:B------:R-:W-:Y:S02]  /*1bd0*/  FADD.FTZ R130, -R139, R130 ;  /* 0x000000828b827221 */ /* 0x000fe40000010100 */
[----:B------:R-:W-:Y:S02]  /*1be0*/  FMUL.FTZ R144, R35, R144 ;  /* 0x0000009023907220 */ /* 0x000fe40000410000 */
[----:B------:R-:W-:Y:S02]  /*1bf0*/  FMUL.FTZ R175, R6, R133 ;  /* 0x0000008506af7220 */ /* 0x000fe40000410000 */
[----:B------:R-:W-:Y:S02]  /*1c00*/  FADD.FTZ R128, R137, R158 ;  /* 0x0000009e89807221 */ /* 0x000fe40000010000 */
[----:B------:R-:W-:Y:S02]  /*1c10*/  FFMA.FTZ R138, R157, R158, R138 ;  /* 0x0000009e9d8a7223 */ /* 0x000fe4000001008a */
        /* <DEDUP_REMOVED lines=19> */
.L_x_2853:
[----:B0-----:R-:W-:Y:S05]  /*1d50*/  BSYNC B0 ;  /* 0x0000000000007941 */ /* 0x001fea0003800000 */
.L_x_2852:
[----:B------:R-:W-:Y:S01]  /*1d60*/  LOP3.LUT P5, RZ, R34, 0x1f, RZ, 0xc0, !PT ;  /* 0x0000001f22ff7812 */ /* 0x000fe200078ac0ff */
[----:B------:R-:W-:Y:S10]  /*1d70*/  BRA.DIV ~URZ, `(.L_x_2854) ;  /* 0x00001ac27f007947 */ /* 0x000ff4000b800000 */
[----:B------:R0:W1:Y:S02]  /*1d80*/  SHFL.DOWN PT, R130, R137, 0x10, 0x1f ;  /* 0x0a001f0089827f89 */ /* 0x00006400000e0000 */
.L_x_2871:
        /* <DEDUP_REMOVED lines=18> */
.L_x_2872:
        /* <DEDUP_REMOVED lines=32> */
[----:B------:R-:W-:-:S04]  /*20b0*/  ISETP.NE.AND P5, PT, R32, RZ, PT ;  /* 0x000000ff2000720c */ /* 0x000fc80003fa5270 */
        /* <DEDUP_REMOVED lines=10> */
[----:B------:R-:W-:Y:S01]  /*2160*/  HFMA2.MMA R135, -RZ, RZ, 0, 9.5367431640625e-07 ;  /* 0x00000010ff877435 */ /* 0x000fe200000001ff */
[C---:B------:R-:W-:Y:S01]  /*2170*/  @P5 LEA R132, P6, R2.reuse, c[0x0][0x250], 0x4 ;  /* 0x0000940002845a11 */ /* 0x040fe200078c20ff */
[----:B------:R-:W-:Y:S02]  /*2180*/  FADD.FTZ R136, R195, -R136 ;  /* 0x80000088c3887221 */ /* 0x000fe40000010000 */
[C---:B------:R-:W-:Y:S01]  /*2190*/  FMUL.FTZ R129, R35.reuse, R130 ;  /* 0x0000008223817220 */ /* 0x040fe20000410000 */
[----:B------:R-:W-:Y:S01]  /*21a0*/  @P5 LEA.HI.X R133, R2, c[0x0][0x254], RZ, 0x4, P6 ;  /* 0x0000950002855a11 */ /* 0x000fe200030f24ff */
[C---:B------:R-:W-:Y:S01]  /*21b0*/  FMUL.FTZ R128, R35.reuse, R128 ;  /* 0x0000008023807220 */ /* 0x040fe20000410000 */
[----:B------:R-:W-:Y:S01]  /*21c0*/  ISETP.NE.U32.AND P6, PT, RZ, c[0x0][0x218], PT ;  /* 0x00008600ff007a0c */ /* 0x000fe20003fc5070 */
[C---:B------:R-:W-:Y:S02]  /*21d0*/  FMUL.FTZ R130, R35.reuse, R134 ;  /* 0x0000008623827220 */ /* 0x040fe40000410000 */
[----:B------:R-:W-:Y:S01]  /*21e0*/  FMUL.FTZ R131, R35, R136 ;  /* 0x0000008823837220 */ /* 0x000fe20000410000 */
[----:B------:R-:W-:-:S13]  /*21f0*/  ISETP.NE.AND.EX P6, PT, RZ, c[0x0][0x21c], PT, P6 ;  /* 0x00008700ff007a0c */ /* 0x000fda0003fc5360 */
        /* <DEDUP_REMOVED lines=10> */
[----:B------:R-:W-:-:S04]  /*22a0*/  @P6 IMAD.WIDE.U32 R136, R2, R135, c[0x0][0x258] ;  /* 0x0000960002886625 */ /* 0x000fc800078e0087 */
[C---:B------:R-:W-:Y:S01]  /*22b0*/  IMAD.WIDE.U32 R134, R2.reuse, R135, c[0x0][0x248] ;  /* 0x0000920002867625 */ /* 0x040fe200078e0087 */
[----:B------:R0:W-:Y:S01]  /*22c0*/  @P6 STG.E.128 [R136.64], R120 ;  /* 0x0000007888006986 */ /* 0x0001e2000c101d04 */
[----:B------:R-:W-:Y:S02]  /*22d0*/  ISETP.NE.U32.AND P6, PT, RZ, c[0x0][0x250], PT ;  /* 0x00009400ff007a0c */ /* 0x000fe40003fc5070 */
[----:B------:R-:W-:Y:S01]  /*22e0*/  IADD3 R2, R2, 0x100, RZ ;  /* 0x0000010002027810 */ /* 0x000fe20007ffe0ff */
[----:B------:R0:W-:Y:S01]  /*22f0*/  STG.E.128 [R134.64], R128 ;  /* 0x0000008086007986 */ /* 0x0001e2000c101d04 */
[----:B------:R-:W-:-:S04]  /*2300*/  ISETP.NE.AND.EX P6, PT, RZ, c[0x0][0x254], PT, P6 ;  /* 0x00009500ff007a0c */ /* 0x000fc80003fc5360 */
[----:B------:R-:W-:Y:S02]  /*2310*/  SEL R124, R128, R124, P6 ;  /* 0x0000007c807c7207 */ /* 0x000fe40003000000 */
[----:B------:R-:W-:Y:S02]  /*2320*/  SEL R125, R129, R125, P6 ;  /* 0x0000007d817d7207 */ /* 0x000fe40003000000 */
[----:B------:R-:W-:Y:S02]  /*2330*/  SEL R126, R130, R126, P6 ;  /* 0x0000007e827e7207 */ /* 0x000fe40003000000 */
[----:B------:R-:W-:-:S05]  /*2340*/  SEL R127, R131, R127, P6 ;  /* 0x0000007f837f7207 */ /* 0x000fca0003000000 */
[----:B------:R0:W-:Y:S02]  /*2350*/  @P5 STG.E.128 [R132.64], R124 ;  /* 0x0000007c84005986 */ /* 0x0001e4000c101d04 */
.L_x_2857:
[----:B------:R-:W-:Y:S05]  /*2360*/  BSYNC B0 ;  /* 0x0000000000007941 */ /* 0x000fea0003800000 */
.L_x_2856:
[----:B------:R-:W-:Y:S01]  /*2370*/  BSSY B0, `(.L_x_2858) ;  /* 0x000002d000007945 */ /* 0x000fe20003800000 */
        /* <DEDUP_REMOVED lines=8> */
[----:B------:R-:W-:Y:S01]  /*2400*/  FFMA.FTZ R136, R200, R138, R133 ;  /* 0x0000008ac8887223 */ /* 0x000fe20000010085 */
[----:B------:R-:W-:Y:S01]  /*2410*/  MOV R133, 0x10 ;  /* 0x0000001000857802 */ /* 0x000fe20000000f00 */
[----:B------:R-:W-:Y:S02]  /*2420*/  FADD.FTZ R130, R181, -R130 ;  /* 0x80000082b5827221 */ /* 0x000fe40000010000 */
[----:B------:R-:W-:-:S02]  /*2430*/  FADD.FTZ R128, R168, -R129 ;  /* 0x80000081a8807221 */ /* 0x000fc40000010000 */
[----:B------:R-:W-:Y:S02]  /*2440*/  FADD.FTZ R132, R202, -R131 ;  /* 0x80000083ca847221 */ /* 0x000fe40000010000 */
        /* <DEDUP_REMOVED lines=31> */
.L_x_2859:
[----:B------:R-:W-:Y:S05]  /*2640*/  BSYNC B0 ;  /* 0x0000000000007941 */ /* 0x000fea0003800000 */
.L_x_2858:
        /* <DEDUP_REMOVED lines=10> */
[----:B------:R-:W-:Y:S01]  /*26f0*/  HFMA2.MMA R133, -RZ, RZ, 0, 9.5367431640625e-07 ;  /* 0x00000010ff857435 */ /* 0x000fe200000001ff */
        /* <DEDUP_REMOVED lines=34> */
.L_x_2861:
[----:B------:R-:W-:Y:S05]  /*2920*/  BSYNC B0 ;  /* 0x0000000000007941 */ /* 0x000fea0003800000 */
.L_x_2860:
        /* <DEDUP_REMOVED lines=45> */
.L_x_2863:
[----:B------:R-:W-:Y:S05]  /*2c00*/  BSYNC B0 ;  /* 0x0000000000007941 */ /* 0x000fea0003800000 */
.L_x_2862:
        /* <DEDUP_REMOVED lines=13> */
[----:B------:R-:W-:Y:S01]  /*2ce0*/  @P5 LEA R134, P6, R2, c[0x0][0x250], 0x4 ;  /* 0x0000940002865a11 */ /* 0x000fe200078c20ff */
[----:B------:R-:W-:Y:S01]  /*2cf0*/  FADD.FTZ R136, R184, -R133 ;  /* 0x80000085b8887221 */ /* 0x000fe20000010000 */
[----:B------:R-:W-:Y:S01]  /*2d00*/  HFMA2.MMA R133, -RZ, RZ, 0, 9.5367431640625e-07 ;  /* 0x00000010ff857435 */ /* 0x000fe200000001ff */
        /* <DEDUP_REMOVED lines=29> */
.L_x_2865:
[----:B------:R-:W-:Y:S05]  /*2ee0*/  BSYNC B0 ;  /* 0x0000000000007941 */ /* 0x000fea0003800000 */
.L_x_2864:
        /* <DEDUP_REMOVED lines=15> */
[----:B------:R-:W-:Y:S01]  /*2fe0*/  MOV R133, 0x10 ;  /* 0x0000001000857802 */ /* 0x000fe20000000f00 */
        /* <DEDUP_REMOVED lines=29> */
.L_x_2867:
[----:B------:R-:W-:Y:S05]  /*31c0*/  BSYNC B0 ;  /* 0x0000000000007941 */ /* 0x000fea0003800000 */
.L_x_2866:
[----:B------:R-:W-:Y:S01]  /*31d0*/  ISETP.GE.U32.AND P5, PT, R0, 0x700, PT ;  /* 0x000007000000780c */ /* 0x000fe20003fa6070 */
[----:B------:R-:W-:-:S12]  /*31e0*/  BSSY B0, `(.L_x_2868) ;  /* 0x000002c000007945 */ /* 0x000fd80003800000 */
[----:B------:R-:W-:Y:S05]  /*31f0*/  @!P5 BRA `(.L_x_2869) ;  /* 0x000002a00000d947 */ /* 0x000fea0003800000 */
[----:B------:R-:W-:Y:S01]  /*3200*/  ISETP.NE.AND P5, PT, R32, RZ, PT ;  /* 0x000000ff2000720c */ /* 0x000fe20003fa5270 */
[----:B0-----:R-:W-:-:S03]  /*3210*/  HFMA2.MMA R137, -RZ, RZ, 0, 9.5367431640625e-07 ;  /* 0x00000010ff897435 */ /* 0x001fc600000001ff */
        /* <DEDUP_REMOVED lines=30> */
[----:B------:R-:W-:Y:S01]  /*3400*/  IMAD.WIDE.U32 R136, R2, R137, c[0x0][0x248] ;  /* 0x0000920002887625 */ /* 0x000fe200078e0089 */
[----:B------:R0:W-:Y:S01]  /*3410*/  @P6 STG.E.128 [R134.64], R120 ;  /* 0x0000007886006986 */ /* 0x0001e2000c101d04 */
[----:B------:R-:W-:-:S03]  /*3420*/  ISETP.NE.U32.AND P6, PT, RZ, c[0x0][0x250], PT ;  /* 0x00009400ff007a0c */ /* 0x000fc60003fc5070 */
[----:B------:R0:W-:Y:S01]  /*3430*/  STG.E.128 [R136.64], R128 ;  /* 0x0000008088007986 */ /* 0x0001e2000c101d04 */
[----:B------:R-:W-:-:S04]  /*3440*/  ISETP.NE.AND.EX P6, PT, RZ, c[0x0][0x254], PT, P6 ;  /* 0x00009500ff007a0c */ /* 0x000fc80003fc5360 */
[----:B------:R-:W-:Y:S02]  /*3450*/  SEL R124, R128, R124, P6 ;  /* 0x0000007c807c7207 */ /* 0x000fe40003000000 */
[----:B------:R-:W-:Y:S02]  /*3460*/  SEL R125, R129, R125, P6 ;  /* 0x0000007d817d7207 */ /* 0x000fe40003000000 */
[----:B------:R-:W-:Y:S02]  /*3470*/  SEL R126, R130, R126, P6 ;  /* 0x0000007e827e7207 */ /* 0x000fe40003000000 */
[----:B------:R-:W-:-:S05]  /*3480*/  SEL R127, R131, R127, P6 ;  /* 0x0000007f837f7207 */ /* 0x000fca0003000000 */
[----:B------:R0:W-:Y:S02]  /*3490*/  @P5 STG.E.128 [R132.64], R124 ;  /* 0x0000007c84005986 */ /* 0x0001e4000c101d04 */
.L_x_2869:
[----:B------:R-:W-:Y:S05]  /*34a0*/  BSYNC B0 ;  /* 0x0000000000007941 */ /* 0x000fea0003800000 */
.L_x_2868:
[----:B------:R-:W-:Y:S02]  /*34b0*/  LOP3.LUT P5, RZ, R3, 0xff, RZ, 0xc0, !PT ;  /* 0x000000ff03ff7812 */ /* 0x000fe400078ac0ff */
[----:B------:R-:W-:Y:S02]  /*34c0*/  IADD3 R33, R33, c[0x0][0x160], RZ ;  /* 0x0000580021217a10 */ /* 0x000fe40007ffe0ff */
[----:B------:R-:W-:Y:S02]  /*34d0*/  SEL R3, RZ, 0x1, P5 ;  /* 0x00000001ff037807 */ /* 0x000fe40002800000 */
[----:B------:R-:W-:-:S13]  /*34e0*/  ISETP.GE.AND P5, PT, R33, c[0x0][0x164], PT ;  /* 0x0000590021007a0c */ /* 0x000fda0003fa6270 */
[----:B0-----:R-:W-:Y:S01]  /*34f0*/  @P5 CALL.REL.NOINC `(.L_x_2839) ;  /* 0x0000001000005944 */ /* 0x001fe20003c00000 */
[----:B------:R-:W-:Y:S05]  /*3500*/  BRA `(.L_x_2870) ;  /* 0xffffd38000007947 */ /* 0x000fea000383ffff */
.L_x_2839:
[----:B0-----:R-:W0:Y:S01]  /*3510*/  S2UR UR6, SR_CTAID.X ;  /* 0x00000000000679c3 */ /* 0x001e220000002500 */
[----:B------:R-:W0:Y:S01]  /*3520*/  S2R R3, SR_TID.X ;  /* 0x0000000000037919 */ /* 0x000e220000002100 */
[----:B------:R-:W-:Y:S02]  /*3530*/  LOP3.LUT P5, RZ, R0, 0xffffff00, RZ, 0xc0, !PT ;  /* 0xffffff0000ff7812 */ /* 0x000fe400078ac0ff */
[----:B-----5:R-:W-:Y:S02]  /*3540*/  @P0 MOV R9, 0x10 ;  /* 0x0000001000090802 */ /* 0x020fe40000000f00 */
        /* <DEDUP_REMOVED lines=47> */
.L_x_2854:
[----:B------:R-:W-:Y:S01]  /*3840*/  HFMA2.MMA R140, -RZ, RZ, 0, 9.5367431640625e-07 ;  /* 0x00000010ff8c7435 */ /* 0x000fe200000001ff */
[----:B------:R-:W-:Y:S02]  /*3850*/  MOV R131, R137 ;  /* 0x0000008900837202 */ /* 0x000fe40000000f00 */
[----:B------:R-:W-:Y:S02]  /*3860*/  MOV R189, 0x1f ;  /* 0x0000001f00bd7802 */ /* 0x000fe40000000f00 */
[----:B------:R-:W-:-:S02]  /*3870*/  MOV R142, 0xffffffff ;  /* 0xffffffff008e7802 */ /* 0x000fc40000000f00 */
[----:B------:R-:W-:Y:S02]  /*3880*/  MOV R128, 0x38a0 ;  /* 0x000038a000807802 */ /* 0x000fe40000000f00 */
[----:B-----5:R-:W-:Y:S05]  /*3890*/  CALL.REL.NOINC `($__internal_98_$__cuda_sm70_shflsync_down_p) ;  /* 0x0000045000007944 */ /* 0x020fea0003c00000 */
[----:B-1----:R-:W-:Y:S01]  /*38a0*/  MOV R130, R189 ;  /* 0x000000bd00827202 */ /* 0x002fe20000000f00 */
[----:B0-----:R-:W-:Y:S05]  /*38b0*/  BRA `(.L_x_2871) ;  /* 0xffffe4d000007947 */ /* 0x001fea000383ffff */
.L_x_2855:
[----:B------:R-:W-:Y:S01]  /*38c0*/  HFMA2.MMA R140, -RZ, RZ, 0, 9.5367431640625e-07 ;  /* 0x00000010ff8c7435 */ /* 0x000fe200000001ff */
[----:B------:R-:W-:Y:S02]  /*38d0*/  MOV R131, R138 ;  /* 0x0000008a00837202 */ /* 0x000fe40000000f00 */
[----:B------:R-:W-:Y:S02]  /*38e0*/  MOV R189, 0x1f ;  /* 0x0000001f00bd7802 */ /* 0x000fe40000000f00 */
[----:B------:R-:W-:Y:S02]  /*38f0*/  MOV R142, 0xffffffff ;  /* 0xffffffff008e7802 */ /* 0x000fe40000000f00 */
[----:B------:R-:W-:Y:S02]  /*3900*/  MOV R128, 0x3920 ;  /* 0x0000392000807802 */ /* 0x000fe40000000f00 */
[----:B01---5:R-:W-:Y:S05]  /*3910*/  CALL.REL.NOINC `($__internal_98_$__cuda_sm70_shflsync_down_p) ;  /* 0x000003d000007944 */ /* 0x023fea0003c00000 */
[----:B------:R-:W-:Y:S01]  /*3920*/  FADD.FTZ R137, R130, R137 ;  /* 0x0000008982897221 */ /* 0x000fe20000010000 */
[----:B0-----:R-:W-:Y:S01]  /*3930*/  HFMA2.MMA R140, -RZ, RZ, 0, 4.76837158203125e-07 ;  /* 0x00000008ff8c7435 */ /* 0x001fe200000001ff */
[----:B-1----:R-:W-:Y:S01]  /*3940*/  FADD.FTZ R138, R138, R189 ;  /* 0x000000bd8a8a7221 */ /* 0x002fe20000010000 */
[----:B------:R-:W-:-:S02]  /*3950*/  MOV R189, 0x1f ;  /* 0x0000001f00bd7802 */ /* 0x000fc40000000f00 */
[----:B------:R-:W-:Y:S02]  /*3960*/  MOV R142, 0xffffffff ;  /* 0xffffffff008e7802 */ /* 0x000fe40000000f00 */
[----:B------:R-:W-:Y:S02]  /*3970*/  MOV R131, R137 ;  /* 0x0000008900837202 */ /* 0x000fe40000000f00 */
[----:B------:R-:W-:Y:S02]  /*3980*/  MOV R128, 0x39a0 ;  /* 0x000039a000807802 */ /* 0x000fe40000000f00 */
[----:B------:R-:W-:Y:S05]  /*3990*/  CALL.REL.NOINC `($__internal_98_$__cuda_sm70_shflsync_down_p) ;  /* 0x0000035000007944 */ /* 0x000fea0003c00000 */
[----:B0-----:R-:W-:Y:S01]  /*39a0*/  HFMA2.MMA R140, -RZ, RZ, 0, 4.76837158203125e-07 ;  /* 0x00000008ff8c7435 */ /* 0x001fe200000001ff */
[----:B-1----:R-:W-:Y:S02]  /*39b0*/  MOV R130, R189 ;  /* 0x000000bd00827202 */ /* 0x002fe40000000f00 */
[----:B------:R-:W-:Y:S02]  /*39c0*/  MOV R131, R138 ;  /* 0x0000008a00837202 */ /* 0x000fe40000000f00 */
[----:B------:R-:W-:Y:S02]  /*39d0*/  MOV R189, 0x1f ;  /* 0x0000001f00bd7802 */ /* 0x000fe40000000f00 */
[----:B------:R-:W-:-:S02]  /*39e0*/  MOV R142, 0xffffffff ;  /* 0xffffffff008e7802 */ /* 0x000fc40000000f00 */
[----:B------:R-:W-:Y:S02]  /*39f0*/  MOV R128, 0x3a10 ;  /* 0x00003a1000807802 */ /* 0x000fe40000000f00 */
[----:B------:R-:W-:Y:S05]  /*3a00*/  CALL.REL.NOINC `($__internal_98_$__cuda_sm70_shflsync_down_p) ;  /* 0x000002e000007944 */ /* 0x000fea0003c00000 */
[----:B------:R-:W-:Y:S01]  /*3a10*/  FADD.FTZ R137, R130, R137 ;  /* 0x0000008982897221 */ /* 0x000fe20000010000 */
[----:B0-----:R-:W-:Y:S01]  /*3a20*/  HFMA2.MMA R140, -RZ, RZ, 0, 2.384185791015625e-07 ;  /* 0x00000004ff8c7435 */ /* 0x001fe200000001ff */
[----:B-1----:R-:W-:Y:S01]  /*3a30*/  FADD.FTZ R138, R138, R189 ;  /* 0x000000bd8a8a7221 */ /* 0x002fe20000010000 */
[----:B------:R-:W-:Y:S02]  /*3a40*/  MOV R189, 0x1f ;  /* 0x0000001f00bd7802 */ /* 0x000fe40000000f00 */
[----:B------:R-:W-:Y:S02]  /*3a50*/  MOV R142, 0xffffffff ;  /* 0xffffffff008e7802 */ /* 0x000fe40000000f00 */
[----:B------:R-:W-:Y:S02]  /*3a60*/  MOV R131, R137 ;  /* 0x0000008900837202 */ /* 0x000fe40000000f00 */
[----:B------:R-:W-:Y:S02]  /*3a70*/  MOV R128, 0x3a90 ;  /* 0x00003a9000807802 */ /* 0x000fe40000000f00 */
[----:B------:R-:W-:Y:S05]  /*3a80*/  CALL.REL.NOINC `($__internal_98_$__cuda_sm70_shflsync_down_p) ;  /* 0x0000026000007944 */ /* 0x000fea0003c00000 */
[----:B0-----:R-:W-:Y:S01]  /*3a90*/  HFMA2.MMA R140, -RZ, RZ, 0, 2.384185791015625e-07 ;  /* 0x00000004ff8c7435 */ /* 0x001fe200000001ff */
[----:B-1----:R-:W-:-:S02]  /*3aa0*/  MOV R130, R189 ;  /* 0x000000bd00827202 */ /* 0x002fc40000000f00 */
[----:B------:R-:W-:Y:S02]  /*3ab0*/  MOV R131, R138 ;  /* 0x0000008a00837202 */ /* 0x000fe40000000f00 */
[----:B------:R-:W-:Y:S02]  /*3ac0*/  MOV R189, 0x1f ;  /* 0x0000001f00bd7802 */ /* 0x000fe40000000f00 */
[----:B------:R-:W-:Y:S02]  /*3ad0*/  MOV R142, 0xffffffff ;  /* 0xffffffff008e7802 */ /* 0x000fe40000000f00 */
[----:B------:R-:W-:Y:S02]  /*3ae0*/  MOV R128, 0x3b00 ;  /* 0x00003b0000807802 */ /* 0x000fe40000000f00 */
[----:B------:R-:W-:Y:S05]  /*3af0*/  CALL.REL.NOINC `($__internal_98_$__cuda_sm70_shflsync_down_p) ;  /* 0x000001f000007944 */ /* 0x000fea0003c00000 */
[----:B------:R-:W-:Y:S01]  /*3b00*/  FADD.FTZ R137, R130, R137 ;  /* 0x0000008982897221 */ /* 0x000fe20000010000 */
[----:B0-----:R-:W-:Y:S01]  /*3b10*/  HFMA2.MMA R140, -RZ, RZ, 0, 1.1920928955078125e-07 ;  /* 0x00000002ff8c7435 */ /* 0x001fe200000001ff */
[----:B-1----:R-:W-:Y:S01]  /*3b20*/  FADD.FTZ R134, R138, R189 ;  /* 0x000000bd8a867221 */ /* 0x002fe20000010000 */
[----:B------:R-:W-:Y:S02]  /*3b30*/  MOV R189, 0x1f ;  /* 0x0000001f00bd7802 */ /* 0x000fe40000000f00 */
[----:B------:R-:W-:-:S02]  /*3b40*/  MOV R142, 0xffffffff ;  /* 0xffffffff008e7802 */ /* 0x000fc40000000f00 */
[----:B------:R-:W-:Y:S02]  /*3b50*/  MOV R131, R137 ;  /* 0x0000008900837202 */ /* 0x000fe40000000f00 */
[----:B------:R-:W-:Y:S02]  /*3b60*/  MOV R128, 0x3b80 ;  /* 0x00003b8000807802 */ /* 0x000fe40000000f00 */
[----:B------:R-:W-:Y:S05]  /*3b70*/  CALL.REL.NOINC `($__internal_98_$__cuda_sm70_shflsync_down_p) ;  /* 0x0000017000007944 */ /* 0x000fea0003c00000 */
[----:B0-----:R-:W-:Y:S01]  /*3b80*/  HFMA2.MMA R140, -RZ, RZ, 0, 1.1920928955078125e-07 ;  /* 0x00000002ff8c7435 */ /* 0x001fe200000001ff */
[----:B-1----:R-:W-:Y:S02]  /*3b90*/  MOV R130, R189 ;  /* 0x000000bd00827202 */ /* 0x002fe40000000f00 */
[----:B------:R-:W-:Y:S02]  /*3ba0*/  MOV R131, R134 ;  /* 0x0000008600837202 */ /* 0x000fe40000000f00 */
[----:B------:R-:W-:Y:S02]  /*3bb0*/  MOV R189, 0x1f ;  /* 0x0000001f00bd7802 */ /* 0x000fe40000000f00 */
[----:B------:R-:W-:Y:S02]  /*3bc0*/  MOV R142, 0xffffffff ;  /* 0xffffffff008e7802 */ /* 0x000fe40000000f00 */
[----:B------:R-:W-:-:S02]  /*3bd0*/  MOV R128, 0x3bf0 ;  /* 0x00003bf000807802 */ /* 0x000fc40000000f00 */
[----:B------:R-:W-:Y:S05]  /*3be0*/  CALL.REL.NOINC `($__internal_98_$__cuda_sm70_shflsync_down_p) ;  /* 0x0000010000007944 */ /* 0x000fea0003c00000 */
[----:B------:R-:W-:Y:S01]  /*3bf0*/  FADD.FTZ R132, R130, R137 ;  /* 0x0000008982847221 */ /* 0x000fe20000010000 */
[----:B0-----:R-:W-:Y:S01]  /*3c00*/  HFMA2.MMA R140, -RZ, RZ, 0, 5.9604644775390625e-08 ;  /* 0x00000001ff8c7435 */ /* 0x001fe200000001ff */
[----:B-1----:R-:W-:Y:S01]  /*3c10*/  FADD.FTZ R134, R134, R189 ;  /* 0x000000bd86867221 */ /* 0x002fe20000010000 */
[----:B------:R-:W-:-:S02]  /*3c20*/  MOV R189, 0x1f ;  /* 0x0000001f00bd7802 */ /* 0x000fc40000000f00 */
[----:B------:R-:W-:Y:S02]  /*3c30*/  MOV R142, 0xffffffff ;  /* 0xffffffff008e7802 */ /* 0x000fe40000000f00 */
[----:B------:R-:W-:Y:S02]  /*3c40*/  MOV R131, R132 ;  /* 0x0000008400837202 */ /* 0x000fe40000000f00 */
[----:B------:R-:W-:Y:S02]  /*3c50*/  MOV R128, 0x3c70 ;  /* 0x00003c7000807802 */ /* 0x000fe40000000f00 */
[----:B------:R-:W-:Y:S05]  /*3c60*/  CALL.REL.NOINC `($__internal_98_$__cuda_sm70_shflsync_down_p) ;  /* 0x0000008000007944 */ /* 0x000fea0003c00000 */
[----:B0-----:R-:W-:Y:S01]  /*3c70*/  HFMA2.MMA R140, -RZ, RZ, 0, 5.9604644775390625e-08 ;  /* 0x00000001ff8c7435 */ /* 0x001fe200000001ff */
[----:B-1----:R-:W-:Y:S02]  /*3c80*/  MOV R135, R189 ;  /* 0x000000bd00877202 */ /* 0x002fe40000000f00 */
[----:B------:R-:W-:Y:S02]  /*3c90*/  MOV R131, R134 ;  /* 0x0000008600837202 */ /* 0x000fe40000000f00 */
[----:B------:R-:W-:Y:S02]  /*3ca0*/  MOV R189, 0x1f ;  /* 0x0000001f00bd7802 */ /* 0x000fe40000000f00 */
[----:B------:R-:W-:-:S02]  /*3cb0*/  MOV R142, 0xffffffff ;  /* 0xffffffff008e7802 */ /* 0x000fc40000000f00 */
[----:B------:R-:W-:Y:S02]  /*3cc0*/  MOV R128, 0x3ce0 ;  /* 0x00003ce000807802 */ /* 0x000fe40000000f00 */
[----:B------:R-:W-:Y:S05]  /*3cd0*/  CALL.REL.NOINC `($__internal_98_$__cuda_sm70_shflsync_down_p) ;  /* 0x0000001000007944 */ /* 0x000fea0003c00000 */
[----:B01----:R-:W-:Y:S05]  /*3ce0*/  BRA `(.L_x_2872) ;  /* 0xffffe1c000007947 */ /* 0x003fea000383ffff */
        .weak           $__internal_98_$__cuda_sm70_shflsync_down_p
        .type           $__internal_98_$__cuda_sm70_shflsync_down_p,@function
        .size           $__internal_98_$__cuda_sm70_shflsync_down_p,(.L_x_3460 - $__internal_98_$__cuda_sm70_shflsync_down_p)
$__internal_98_$__cuda_sm70_shflsync_down_p:
[----:B------:R-:W-:Y:S01]  /*3cf0*/  HFMA2.MMA R129, -RZ, RZ, 0, 0 ;  /* 0x00000000ff817435 */ /* 0x000fe200000001ff */
[----:B------:R-:W-:Y:S04]  /*3d00*/  WARPSYNC R142 ;  /* 0x0000008e00007348 */ /* 0x000fe80003800000 */
[----:B------:R0:W1:Y:S01]  /*3d10*/  SHFL.DOWN PT, R189, R131, R140, R189 ;  /* 0x0800008c83bd7389 */ /* 0x00006200000e00bd */
[----:B------:R-:W-:Y:S05]  /*3d20*/  RET.REL.NODEC R128 `(_ZN10layer_norm31ln_parallel_residual_bwd_kernelINS_13Kernel_traitsI6__halfffffjLj7168ELj1ELj1ELj8ELj16ENS_18Kernel_traits_baseILj7168ES2_ffffjLj256EEEEELb0ELb1ELb0EEEvNS_9BwdParamsE) ;  /* 0xffffc2d080007950 */ /* 0x000fea0003c3ffff */
.L_x_2873:
        /* <DEDUP_REMOVED lines=13> */
.L_x_3460:


//--------------------- .text._ZN10layer_norm31ln_parallel_residual_bwd_kernelINS_13Kernel_traitsI6__halfffffjLj7168ELj1ELj1ELj8ELj16ENS_18Kernel_traits_baseILj7168ES2_ffffjLj256EEEEELb0ELb1ELb1EEEvNS_9BwdParamsE --------------------------
	.section	.text._ZN10layer_norm31ln_parallel_residual_bwd_kernelINS_13Kernel_traitsI6__halfffffjLj7168ELj1ELj1ELj8ELj16ENS_18Kernel_traits_baseILj7168ES2_ffffjLj256EEEEELb0ELb1ELb1EEEvNS_9BwdParamsE,"ax",@progbits
	.sectioninfo	@"SHI_REGISTERS=227"
	.align	128
        .global         _ZN10layer_norm31ln_parallel_residual_bwd_kernelINS_13Kernel_traitsI6__halfffffjLj7168ELj1ELj1ELj8ELj16ENS_18Kernel_traits_baseILj7168ES2_ffffjLj256EEEEELb0ELb1ELb1EEEvNS_9BwdParamsE
        .type           _ZN10layer_norm31ln_parallel_residual_bwd_kernelINS_13Kernel_traitsI6__halfffffjLj7168ELj1ELj1ELj8ELj16ENS_18Kernel_traits_baseILj7168ES2_ffffjLj256EEEEELb0ELb1ELb1EEEvNS_9BwdParamsE,@function
        .size           _ZN10layer_norm31ln_parallel_residual_bwd_kernelINS_13Kernel_traitsI6__halfffffjLj7168ELj1ELj1ELj8ELj16ENS_18Kernel_traits_baseILj7168ES2_ffffjLj256EEEEELb0ELb1ELb1EEEvNS_9BwdParamsE,(.L_x_3461 - _ZN10layer_norm31ln_parallel_residual_bwd_kernelINS_13Kernel_traitsI6__halfffffjLj7168ELj1ELj1ELj8ELj16ENS_18Kernel_traits_baseILj7168ES2_ffffjLj256EEEEELb0ELb1ELb1EEEvNS_9BwdParamsE)
        .other          _ZN10layer_norm31ln_parallel_residual_bwd_kernelINS_13Kernel_traitsI6__halfffffjLj7168ELj1ELj1ELj8ELj16ENS_18Kernel_traits_baseILj7168ES2_ffffjLj256EEEEELb0ELb1ELb1EEEvNS_9BwdParamsE,@"STO_CUDA_ENTRY STV_DEFAULT"
_ZN10layer_norm31ln_parallel_residual_bwd_kernelINS_13Kernel_traitsI6__halfffffjLj7168ELj1ELj1ELj8ELj16ENS_18Kernel_traits_baseILj7168ES2_ffffjLj256EEEEELb0ELb1ELb1EEEvNS_9BwdParamsE:
.text._ZN10layer_norm31ln_parallel_residual_bwd_kernelINS_13Kernel_traitsI6__halfffffjLj7168ELj1ELj1ELj8ELj16ENS_18Kernel_traits_baseILj7168ES2_ffffjLj256EEEEELb0ELb1ELb1EEEvNS_9BwdParamsE:
        /* <DEDUP_REMOVED lines=36> */
.L_x_2874:
        /* <DEDUP_REMOVED lines=10> */
[----:B------:R0:W5:Y:S01]  /*02e0*/  LDG.E.64 R6, [R2.64+0x3000] ;  /* 0x0030000402067981 */ /* 0x000162000c1e1b00 */
        /* <DEDUP_REMOVED lines=51> */
[----:B------:R-:W-:Y:S01]  /*0620*/  HADD2.F32 R3, -RZ, R5.H0_H0 ;  /* 0x20000005ff037230 */ /* 0x000fe20000004100 */
[--C-:B------:R-:W-:Y:S01]  /*0630*/  SHF.R.U64 R160, R6, 0x10, R7.reuse ;  /* 0x0000001006a07819 */ /* 0x100fe20000001207 */
[----:B------:R-:W-:Y:S01]  /*0640*/  HADD2.F32 R4, -RZ, R6.H0_H0 ;  /* 0x20000006ff047230 */ /* 0x000fe20000004100 */
[----:B------:R-:W-:Y:S01]  /*0650*/  SHF.R.U32.HI R162, RZ, 0x10, R7 ;  /* 0x00000010ffa27819 */ /* 0x000fe20000011607 */
        /* <DEDUP_REMOVED lines=16> */
.L_x_2886:
[----:B------:R-:W-:Y:S01]  /*0760*/  IMAD R76, R179, c[0x0][0x168], RZ ;  /* 0x00005a00b34c7a24 */ /* 0x000fe200078e02ff */
[----:B------:R-:W-:Y:S02]  /*0770*/  LOP3.LUT R78, R0, 0xff, RZ, 0xc0, !PT ;  /* 0x000000ff004e7812 */ /* 0x000fe400078ec0ff */
[----:B------:R-:W-:Y:S02]  /*0780*/  MOV R92, 0x4 ;  /* 0x00000004005c7802 */ /* 0x000fe40000000f00 */
[----:B------:R-:W-:-:S03]  /*0790*/  SHF.R.S32.HI R77, RZ, 0x1f, R76 ;  /* 0x0000001fff4d7819 */ /* 0x000fc6000001144c */
[----:B------:R-:W-:Y:S01]  /*07a0*/  IMAD.WIDE R84, R179, R92, c[0x0][0x1a0] ;  /* 0x00006800b3547625 */ /* 0x000fe200078e025c */
[----:B------:R-:W-:-:S04]  /*07b0*/  LEA.HI R77, R77, R76, RZ, 0x2 ;  /* 0x0000004c4d4d7211 */ /* 0x000fc800078f10ff */
[----:B------:R-:W-:Y:S01]  /*07c0*/  LEA.HI.SX32 R195, R77, R78, 0x1e ;  /* 0x0000004e4dc37211 */ /* 0x000fe200078ff2ff */
[----:B------:R-:W-:Y:S01]  /*07d0*/  IMAD.WIDE R92, R179, R92, c[0x0][0x1a8] ;  /* 0x00006a00b35c7625 */ /* 0x000fe200078e025c */
[----:B------:R-:W-:Y:S01]  /*07e0*/  MOV R128, 0x10 ;  /* 0x0000001000807802 */ /* 0x000fe20000000f00 */
[----:B------:R0:W2:Y:S01]  /*07f0*/  LDG.E R224, [R84.64] ;  /* 0x0000000454e07981 */ /* 0x0000a2000c1e1900 */
[C---:B------:R-:W-:Y:S02]  /*0800*/  SHF.L.U32 R193, R195.reuse, 0x4, RZ ;  /* 0x00000004c3c17819 */ /* 0x040fe400000006ff */
[----:B------:R-:W-:Y:S01]  /*0810*/  IADD3 R197, R195, 0x100, RZ ;  /* 0x00000100c3c57810 */ /* 0x000fe20007ffe0ff */
[----:B------:R1:W3:Y:S01]  /*0820*/  LDG.E R181, [R92.64] ;  /* 0x000000045cb57981 */ /* 0x0002e2000c1e1900 */
[----:B------:R-:W-:Y:S02]  /*0830*/  SHF.R.U32.HI R192, RZ, 0x1c, R195 ;  /* 0x0000001cffc07819 */ /* 0x000fe400000116c3 */
[----:B------:R-:W-:-:S02]  /*0840*/  IADD3 R76, P0, R193, c[0x0][0x188], RZ ;  /* 0x00006200c14c7a10 */ /* 0x000fc40007f1e0ff */
[----:B------:R-:W-:Y:S02]  /*0850*/  SHF.L.U32 R191, R197, 0x4, RZ ;  /* 0x00000004c5bf7819 */ /* 0x000fe400000006ff */
[----:B------:R-:W-:Y:S02]  /*0860*/  IADD3 R199, R195, 0x200, RZ ;  /* 0x00000200c3c77810 */ /* 0x000fe40007ffe0ff */
[----:B------:R-:W-:Y:S02]  /*0870*/  IADD3.X R77, R192, c[0x0][0x18c], RZ, P0, !PT ;  /* 0x00006300c04d7a10 */ /* 0x000fe400007fe4ff */
[----:B------:R-:W-:Y:S02]  /*0880*/  SHF.R.U32.HI R190, RZ, 0x1c, R197 ;  /* 0x0000001cffbe7819 */ /* 0x000fe400000116c5 */
[----:B------:R-:W-:Y:S02]  /*0890*/  IADD3 R86, P0, R191, c[0x0][0x188], RZ ;  /* 0x00006200bf567a10 */ /* 0x000fe40007f1e0ff */
[----:B------:R-:W-:-:S02]  /*08a0*/  SHF.L.U32 R189, R199, 0x4, RZ ;  /* 0x00000004c7bd7819 */ /* 0x000fc400000006ff */
[C---:B------:R-:W-:Y:S02]  /*08b0*/  IADD3 R201, R195.reuse, 0x300, RZ ;  /* 0x00000300c3c97810 */ /* 0x040fe40007ffe0ff */
[C---:B------:R-:W-:Y:S01]  /*08c0*/  IADD3 R209, R195.reuse, 0x400, RZ ;  /* 0x00000400c3d17810 */ /* 0x040fe20007ffe0ff */
[----:B------:R-:W-:Y:S01]  /*08d0*/  IMAD.WIDE.U32 R80, R195, R128, c[0x0][0x208] ;  /* 0x00008200c3507625 */ /* 0x000fe200078e0080 */
[----:B------:R-:W-:Y:S01]  /*08e0*/  IADD3.X R87, R190, c[0x0][0x18c], RZ, P0, !PT ;  /* 0x00006300be577a10 */ /* 0x000fe200007fe4ff */
[----:B------:R-:W4:Y:S01]  /*08f0*/  LDG.E.128 R76, [R76.64] ;  /* 0x000000044c4c7981 */ /* 0x000f22000c1e1d00 */
[----:B------:R-:W-:Y:S02]  /*0900*/  SHF.R.U32.HI R188, RZ, 0x1c, R199 ;  /* 0x0000001cffbc7819 */ /* 0x000fe400000116c7 */
[----:B-1----:R-:W-:Y:S01]  /*0910*/  IADD3 R92, P0, R189, c[0x0][0x188], RZ ;  /* 0x00006200bd5c7a10 */ /* 0x002fe20007f1e0ff */
[----:B------:R-:W3:Y:S01]  /*0920*/  LDG.E.128 R80, [R80.64] ;  /* 0x0000000450507981 */ /* 0x000ee2000c1e1d00 */
[----:B------:R-:W-:-:S02]  /*0930*/  SHF.L.U32 R187, R201, 0x4, RZ ;  /* 0x00000004c9bb7819 */ /* 0x000fc400000006ff */
[----:B------:R-:W-:Y:S01]  /*0940*/  IADD3.X R93, R188, c[0x0][0x18c], RZ, P0, !PT ;  /* 0x00006300bc5d7a10 */ /* 0x000fe200007fe4ff */
[-C--:B------:R-:W-:Y:S01]  /*0950*/  IMAD.WIDE.U32 R88, R197, R128.reuse, c[0x0][0x208] ;  /* 0x00008200c5587625 */ /* 0x080fe200078e0080 */
[----:B------:R-:W-:Y:S01]  /*0960*/  SHF.R.U32.HI R186, RZ, 0x1c, R201 ;  /* 0x0000001cffba7819 */ /* 0x000fe200000116c9 */
[----:B0-----:R-:W3:Y:S01]  /*0970*/  LDG.E.128 R84, [R86.64] ;  /* 0x0000000456547981 */ /* 0x001ee2000c1e1d00 */
[----:B------:R-:W-:Y:S02]  /*0980*/  IADD3 R100, P0, R187, c[0x0][0x188], RZ ;  /* 0x00006200bb647a10 */ /* 0x000fe40007f1e0ff */
[----:B------:R-:W-:Y:S01]  /*0990*/  SHF.L.U32 R185, R209, 0x4, RZ ;  /* 0x00000004d1b97819 */ /* 0x000fe200000006ff */
[----:B------:R-:W3:Y:S01]  /*09a0*/  LDG.E.128 R88, [R88.64] ;  /* 0x0000000458587981 */ /* 0x000ee2000c1e1d00 */
[----:B------:R-:W-:Y:S02]  /*09b0*/  IADD3.X R101, R186, c[0x0][0x18c], RZ, P0, !PT ;  /* 0x00006300ba657a10 */ /* 0x000fe400007fe4ff */
[----:B------:R-:W-:Y:S01]  /*09c0*/  SHF.R.U32.HI R184, RZ, 0x1c, R209 ;  /* 0x0000001cffb87819 */ /* 0x000fe200000116d1 */
[-C--:B------:R-:W-:Y:S01]  /*09d0*/  IMAD.WIDE.U32 R96, R199, R128.reuse, c[0x0][0x208] ;  /* 0x00008200c7607625 */ /* 0x080fe200078e0080 */
[----:B------:R-:W-:Y:S01]  /*09e0*/  IADD3 R108, P0, R185, c[0x0][0x188], RZ ;  /* 0x00006200b96c7a10 */ /* 0x000fe20007f1e0ff */
[----:B------:R-:W3:Y:S03]  /*09f0*/  LDG.E.128 R92, [R92.64] ;  /* 0x000000045c5c7981 */ /* 0x000ee6000c1e1d00 */
[----:B------:R-:W-:Y:S01]  /*0a00*/  IADD3.X R109, R184, c[0x0][0x18c], RZ, P0, !PT ;  /* 0x00006300b86d7a10 */ /* 0x000fe200007fe4ff */
[----:B------:R-:W3:Y:S01]  /*0a10*/  LDG.E.128 R96, [R96.64] ;  /* 0x0000000460607981 */ /* 0x000ee2000c1e1d00 */
[----:B------:R-:W-:-:S03]  /*0a20*/  IMAD.WIDE.U32 R104, R201, R128, c[0x0][0x208] ;  /* 0x00008200c9687625 */ /* 0x000fc600078e0080 */
[----:B------:R-:W3:Y:S04]  /*0a30*/  LDG.E.128 R100, [R100.64] ;  /* 0x0000000464647981 */ /* 0x000ee8000c1e1d00 */
[----:B------:R-:W3:Y:S04]  /*0a40*/  LDG.E.128 R108, [R108.64] ;  /* 0x000000046c6c7981 */ /* 0x000ee8000c1e1d00 */
[----:B------:R-:W3:Y:S01]  /*0a50*/  LDG.E.128 R104, [R104.64] ;  /* 0x0000000468687981 */ /* 0x000ee2000c1e1d00 */
[----:B------:R-:W-:Y:S01]  /*0a60*/  IMAD.WIDE.U32 R112, R209, R128, c[0x0][0x208] ;  /* 0x00008200d1707625 */ /* 0x000fe200078e0080 */
[----:B------:R-:W-:-:S04]  /*0a70*/  IADD3 R211, R195, 0x500, RZ ;  /* 0x00000500c3d37810 */ /* 0x000fc80007ffe0ff */
[----:B------:R-:W-:Y:S01]  /*0a80*/  SHF.L.U32 R183, R211, 0x4, RZ ;  /* 0x00000004d3b77819 */ /* 0x000fe200000006ff */
[----:B------:R-:W3:Y:S01]  /*0a90*/  LDG.E.128 R112, [R112.64] ;  /* 0x0000000470707981 */ /* 0x000ee2000c1e1d00 */
[----:B------:R-:W-:Y:S02]  /*0aa0*/  SHF.R.U32.HI R182, RZ, 0x1c, R211 ;  /* 0x0000001cffb67819 */ /* 0x000fe400000116d3 */
[----:B------:R-:W-:Y:S02]  /*0ab0*/  IADD3 R116, P0, R183, c[0x0][0x188], RZ ;  /* 0x00006200b7747a10 */ /* 0x000fe40007f1e0ff */
[----:B------:R-:W-:Y:S02]  /*0ac0*/  IADD3 R213, R195, 0x600, RZ ;  /* 0x00000600c3d57810 */ /* 0x000fe40007ffe0ff */
[----:B------:R-:W-:Y:S01]  /*0ad0*/  IADD3.X R117, R182, c[0x0][0x18c], RZ, P0, !PT ;  /* 0x00006300b6757a10 */ /* 0x000fe200007fe4ff */
[----:B------:R-:W-:Y:S01]  /*0ae0*/  IMAD.WIDE.U32 R120, R211, R128, c[0x0][0x208] ;  /* 0x00008200d3787625 */ /* 0x000fe200078e0080 */
[----:B------:R-:W-:-:S02]  /*0af0*/  SHF.L.U32 R155, R213, 0x4, RZ ;  /* 0x00000004d59b7819 */ /* 0x000fc400000006ff */
[----:B------:R-:W-:Y:S02]  /*0b00*/  SHF.R.U32.HI R157, RZ, 0x1c, R213 ;  /* 0x0000001cff9d7819 */ /* 0x000fe400000116d5 */
[----:B------:R-:W3:Y:S01]  /*0b10*/  LDG.E.128 R116, [R116.64] ;  /* 0x0000000474747981 */ /* 0x000ee2000c1e1d00 */
[----:B------:R-:W-:-:S03]  /*0b20*/  IADD3 R124, P0, R155, c[0x0][0x188], RZ ;  /* 0x000062009b7c7a10 */ /* 0x000fc60007f1e0ff */
[----:B------:R-:W3:Y:S01]  /*0b30*/  LDG.E.128 R120, [R120.64] ;  /* 0x0000000478787981 */ /* 0x000ee2000c1e1d00 */
[----:B------:R-:W-:Y:S01]  /*0b40*/  IADD3.X R125, R157, c[0x0][0x18c], RZ, P0, !PT ;  /* 0x000063009d7d7a10 */ /* 0x000fe200007fe4ff */
[----:B------:R-:W-:-:S05]  /*0b50*/  IMAD.WIDE.U32 R128, R213, R128, c[0x0][0x208] ;  /* 0x00008200d5807625 */ /* 0x000fca00078e0080 */
[----:B------:R-:W3:Y:S04]  /*0b60*/  LDG.E.128 R124, [R124.64] ;  /* 0x000000047c7c7981 */ /* 0x000ee8000c1e1d00 */
[----:B------:R-:W3:Y:S01]  /*0b70*/  LDG.E.128 R128, [R128.64] ;  /* 0x0000000480807981 */ /* 0x000ee2000c1e1d00 */
        /* <DEDUP_REMOVED lines=8> */
[----:B------:R0:W5:Y:S01]  /*0c00*/  @P0 LDG.E.128 R40, [R206.64] ;  /* 0x00000004ce280981 */ /* 0x000162000c1e1d00 */
[----:B------:R-:W-:Y:S02]  /*0c10*/  @P0 LEA R200, P1, R201, c[0x0][0x218], 0x4 ;  /* 0x00008600c9c80a11 */ /* 0x000fe400078220ff */
[----:B------:R-:W-:Y:S01]  /*0c20*/  @P0 LEA.HI.X R203, R199, c[0x0][0x21c], RZ, 0x4, P2 ;  /* 0x00008700c7cb0a11 */ /* 0x000fe200010f24ff */
[----:B------:R1:W5:Y:S01]  /*0c30*/  @P0 LDG.E.128 R44, [R204.64] ;  /* 0x00000004cc2c0981 */ /* 0x000362000c1e1d00 */
[----:B------:R-:W-:-:S02]  /*0c40*/  @P0 LEA.HI.X R201, R201, c[0x0][0x21c], RZ, 0x4, P1 ;  /* 0x00008700c9c90a11 */ /* 0x000fc400008f24ff */
[----:B------:R-:W-:Y:S01]  /*0c50*/  @P0 LEA R198, P2, R209, c[0x0][0x218], 0x4 ;  /* 0x00008600d1c60a11 */ /* 0x000fe200078420ff */
[----:B------:R0:W5:Y:S01]  /*0c60*/  @P0 LDG.E.128 R48, [R202.64] ;  /* 0x00000004ca300981 */ /* 0x000162000c1e1d00 */
[----:B------:R-:W-:Y:S02]  /*0c70*/  @P0 LEA R196, P3, R211, c[0x0][0x218], 0x4 ;  /* 0x00008600d3c40a11 */ /* 0x000fe400078620ff */
[----:B------:R-:W-:Y:S01]  /*0c80*/  @P0 LEA R194, P1, R213, c[0x0][0x218], 0x4 ;  /* 0x00008600d5c20a11 */ /* 0x000fe200078220ff */
        /* <DEDUP_REMOVED lines=8> */
[----:B------:R-:W-:-:S04]  /*0d10*/  IADD3 R179, R179, c[0x0][0x160], RZ ;  /* 0x00005800b3b37a10 */ /* 0x000fc80007ffe0ff */
[----:B------:R-:W-:Y:S02]  /*0d20*/  ISETP.GE.AND P1, PT, R179, c[0x0][0x164], PT ;  /* 0x00005900b3007a0c */ /* 0x000fe40003f26270 */
[----:B------:R-:W-:Y:S02]  /*0d30*/  LOP3.LUT P2, RZ, R0, 0x1f, RZ, 0xc0, !PT ;  /* 0x0000001f00ff7812 */ /* 0x000fe4000784c0ff */
[----:B--2---:R-:W-:Y:S02]  /*0d40*/  FSEL R224, R224, RZ, !P0 ;  /* 0x000000ffe0e07208 */ /* 0x004fe40004000000 */
[----:B------:R-:W-:-:S03]  /*0d50*/  LOP3.LUT P0, RZ, R208, 0xff, RZ, 0xc0, !PT ;  /* 0x000000ffd0ff7812 */ /* 0x000fc6000780c0ff */
[C---:B----4-:R-:W-:Y:S02]  /*0d60*/  FADD.FTZ R76, -R224.reuse, R76 ;  /* 0x0000004ce04c7221 */ /* 0x050fe40000010100 */
[C---:B------:R-:W-:Y:S02]  /*0d70*/  FADD.FTZ R78, -R224.reuse, R78 ;  /* 0x0000004ee04e7221 */ /* 0x040fe40000010100 */
[----:B---3--:R-:W-:Y:S02]  /*0d80*/  FMUL.FTZ R201, R181, R76 ;  /* 0x0000004cb5c97220 */ /* 0x008fe40000410000 */
[C---:B------:R-:W-:Y:S02]  /*0d90*/  FADD.FTZ R76, -R224.reuse, R79 ;  /* 0x0000004fe04c7221 */ /* 0x040fe40000010100 */
[----:B------:R-:W-:Y:S02]  /*0da0*/  FMUL.FTZ R208, R177, R80 ;  /* 0x00000050b1d07220 */ /* 0x000fe40000410000 */
[----:B0-----:R-:W-:-:S02]  /*0db0*/  FADD.FTZ R202, -R224, R77 ;  /* 0x0000004de0ca7221 */ /* 0x001fc40000010100 */
[C---:B------:R-:W-:Y:S02]  /*0dc0*/  FMUL.FTZ R206, R181.reuse, R78 ;  /* 0x0000004eb5ce7220 */ /* 0x040fe40000410000 */
[----:B------:R-:W-:Y:S02]  /*0dd0*/  FMUL.FTZ R210, R180, R81 ;  /* 0x00000051b4d27220 */ /* 0x000fe40000410000 */
[C---:B------:R-:W-:Y:S02]  /*0de0*/  FMUL.FTZ R209, R181.reuse, R76 ;  /* 0x0000004cb5d17220 */ /* 0x040fe40000410000 */
[----:B------:R-:W-:Y:S02]  /*0df0*/  FADD.FTZ R77, RZ, R208 ;  /* 0x000000d0ff4d7221 */ /* 0x000fe40000010000 */
[----:B------:R-:W-:Y:S02]  /*0e00*/  FMUL.FTZ R203, R181, R202 ;  /* 0x000000cab5cb7220 */ /* 0x000fe40000410000 */
[----:B------:R-:W-:-:S02]  /*0e10*/  FFMA.FTZ R76, R201, R208, RZ ;  /* 0x000000d0c94c7223 */ /* 0x000fc400000100ff */
[----:B------:R-:W-:Y:S02]  /*0e20*/  FMUL.FTZ R211, R175, R82 ;  /* 0x00000052afd37220 */ /* 0x000fe40000410000 */
[----:B------:R-:W-:Y:S02]  /*0e30*/  FFMA.FTZ R76, R203, R210, R76 ;  /* 0x000000d2cb4c7223 */ /* 0x000fe4000001004c */
[----:B------:R-:W-:-:S04]  /*0e40*/  FADD.FTZ R78, -R224, R109 ;  /* 0x0000006de04e7221 */ /* 0x000fc80000010100 */
[----:B------:R-:W-:Y:S02]  /*0e50*/  FMUL.FTZ R109, R181, R78 ;  /* 0x0000004eb56d7220 */ /* 0x000fe40000410000 */
[----:B------:R-:W-:Y:S02]  /*0e60*/  FADD.FTZ R78, R77, R210 ;  /* 0x000000d24d4e7221 */ /* 0x000fe40000010000 */
[----:B------:R-:W-:Y:S02]  /*0e70*/  FMUL.FTZ R216, R178, R83 ;  /* 0x00000053b2d87220 */ /* 0x000fe40000410000 */
[----:B------:R-:W-:Y:S02]  /*0e80*/  FADD.FTZ R77, R78, R211 ;  /* 0x000000d34e4d7221 */ /* 0x000fe40000010000 */
[----:B------:R-:W-:Y:S02]  /*0e90*/  FADD.FTZ R84, -R224, R84 ;  /* 0x00000054e0547221 */ /* 0x000fe40000010100 */
[----:B------:R-:W-:-:S02]  /*0ea0*/  FFMA.FTZ R76, R206, R211, R76 ;  /* 0x000000d3ce4c7223 */ /* 0x000fc4000001004c */
[----:B------:R-:W-:Y:S02]  /*0eb0*/  FMUL.FTZ R222, R173, R88 ;  /* 0x00000058adde7220 */ /* 0x000fe40000410000 */
[----:B------:R-:W-:Y:S02]  /*0ec0*/  FADD.FTZ R77, R77, R216 ;  /* 0x000000d84d4d7221 */ /* 0x000fe40000010000 */
[----:B------:R-:W-:Y:S02]  /*0ed0*/  FADD.FTZ R220, -R224, R85 ;  /* 0x00000055e0dc7221 */ /* 0x000fe40000010100 */
[----:B------:R-:W-:Y:S02]  /*0ee0*/  FMUL.FTZ R219, R181, R84 ;  /* 0x00000054b5db7220 */ /* 0x000fe40000410000 */
[----:B------:R-:W-:Y:S02]  /*0ef0*/  FFMA.FTZ R78, R209, R216, R76 ;  /* 0x000000d8d14e7223 */ /* 0x000fe4000001004c */
[----:B------:R-:W-:-:S02]  /*0f00*/  FMUL.FTZ R221, R176, R89 ;  /* 0x00000059b0dd7220 */ /* 0x000fc40000410000 */
[----:B------:R-:W-:Y:S02]  /*0f10*/  FADD.FTZ R76, R77, R222 ;  /* 0x000000de4d4c7221 */ /* 0x000fe40000010000 */
[----:B------:R-:W-:Y:S02]  /*0f20*/  FADD.FTZ R86, -R224, R86 ;  /* 0x00000056e0567221 */ /* 0x000fe40000010100 */
[----:B------:R-:W-:Y:S02]  /*0f30*/  FMUL.FTZ R220, R181, R220 ;  /* 0x000000dcb5dc7220 */ /* 0x000fe40000410000 */
[----:B------:R-:W-:Y:S02]  /*0f40*/  FFMA.FTZ R77, R219, R222, R78 ;  /* 0x000000dedb4d7223 */ /* 0x000fe4000001004e */
[----:B------:R-:W-:Y:S02]  /*0f50*/  FMUL.FTZ R202, R171, R90 ;  /* 0x0000005aabca7220 */ /* 0x000fe40000410000 */
[----:B------:R-:W-:-:S02]  /*0f60*/  FADD.FTZ R79, R76, R221 ;  /* 0x000000dd4c4f7221 */ /* 0x000fc40000010000 */
[----:B------:R-:W-:Y:S02]  /*0f70*/  FADD.FTZ R200, -R224, R87 ;  /* 0x00000057e0c87221 */ /* 0x000fe40000010100 */
[----:B------:R-:W-:Y:S02]  /*0f80*/  FMUL.FTZ R197, R181, R86 ;  /* 0x00000056b5c57220 */ /* 0x000fe40000410000 */
[----:B------:R-:W-:Y:S02]  /*0f90*/  FFMA.FTZ R77, R220, R221, R77 ;  /* 0x000000dddc4d7223 */ /* 0x000fe4000001004d */
[----:B------:R-:W-:Y:S02]  /*0fa0*/  FMUL.FTZ R207, R174, R91 ;  /* 0x0000005baecf7220 */ /* 0x000fe40000410000 */
[----:B------:R-:W-:Y:S02]  /*0fb0*/  FADD.FTZ R76, R79, R202 ;  /* 0x000000ca4f4c7221 */ /* 0x000fe40000010000 */
[----:B------:R-:W-:-:S02]  /*0fc0*/  FMUL.FTZ R200, R181, R200 ;  /* 0x000000c8b5c87220 */ /* 0x000fc40000410000 */
[----:B------:R-:W-:Y:S02]  /*0fd0*/  FADD.FTZ R92, -R224, R92 ;  /* 0x0000005ce05c7221 */ /* 0x000fe40000010100 */
[----:B------:R-:W-:Y:S02]  /*0fe0*/  FFMA.FTZ R77, R197, R202, R77 ;  /* 0x000000cac54d7223 */ /* 0x000fe4000001004d */
[----:B------:R-:W-:Y:S02]  /*0ff0*/  FMUL.FTZ R196, R169, R96 ;  /* 0x00000060a9c47220 */ /* 0x000fe40000410000 */
[----:B------:R-:W-:Y:S02]  /*1000*/  FADD.FTZ R79, R76, R207 ;  /* 0x000000cf4c4f7221 */ /* 0x000fe40000010000 */
[----:B------:R-:W-:Y:S02]  /*1010*/  FADD.FTZ R194, -R224, R93 ;  /* 0x0000005de0c27221 */ /* 0x000fe40000010100 */
[----:B------:R-:W-:-:S02]  /*1020*/  FMUL.FTZ R213, R181, R92 ;  /* 0x0000005cb5d57220 */ /* 0x000fc40000410000 */
[----:B------:R-:W-:Y:S02]  /*1030*/  FFMA.FTZ R77, R200, R207, R77 ;  /* 0x000000cfc84d7223 */ /* 0x000fe4000001004d */
[----:B------:R-:W-:Y:S02]  /*1040*/  FMUL.FTZ R199, R172, R97 ;  /* 0x00000061acc77220 */ /* 0x000fe40000410000 */
[----:B------:R-:W-:Y:S02]  /*1050*/  FADD.FTZ R76, R79, R196 ;  /* 0x000000c44f4c7221 */ /* 0x000fe40000010000 */
[----:B------:R-:W-:Y:S02]  /*1060*/  FADD.FTZ R94, -R224, R94 ;  /* 0x0000005ee05e7221 */ /* 0x000fe40000010100 */
[----:B------:R-:W-:Y:S02]  /*1070*/  FMUL.FTZ R194, R181, R194 ;  /* 0x000000c2b5c27220 */ /* 0x000fe40000410000 */
[----:B------:R-:W-:-:S02]  /*1080*/  FFMA.FTZ R77, R213, R196, R77 ;  /* 0x000000c4d54d7223 */ /* 0x000fc4000001004d */
[----:B-1----:R-:W-:Y:S02]  /*1090*/  FMUL.FTZ R204, R167, R98 ;  /* 0x00000062a7cc7220 */ /* 0x002fe40000410000 */
[----:B------:R-:W-:Y:S02]  /*10a0*/  FADD.FTZ R79, R76, R199 ;  /* 0x000000c74c4f7221 */ /* 0x000fe40000010000 */
[----:B------:R-:W-:Y:S02]  /*10b0*/  FADD.FTZ R198, -R224, R95 ;  /* 0x0000005fe0c67221 */ /* 0x000fe40000010100 */
[----:B------:R-:W-:Y:S02]  /*10c0*/  FMUL.FTZ R195, R181, R94 ;  /* 0x0000005eb5c37220 */ /* 0x000fe40000410000 */
[----:B------:R-:W-:Y:S02]  /*10d0*/  FFMA.FTZ R77, R194, R199, R77 ;  /* 0x000000c7c24d7223 */ /* 0x000fe4000001004d */
[----:B------:R-:W-:-:S02]  /*10e0*/  FADD.FTZ R214, -R224, R101 ;  /* 0x00000065e0d67221 */ /* 0x000fc40000010100 */
[----:B------:R-:W-:Y:S02]  /*10f0*/  FMUL.FTZ R205, R170, R99 ;  /* 0x00000063aacd7220 */ /* 0x000fe40000410000 */
[----:B------:R-:W-:Y:S02]  /*1100*/  FADD.FTZ R76, R79, R204 ;  /* 0x000000cc4f4c7221 */ /* 0x000fe40000010000 */
[----:B------:R-:W-:Y:S02]  /*1110*/  FMUL.FTZ R198, R181, R198 ;  /* 0x000000c6b5c67220 */ /* 0x000fe40000410000 */
[C---:B------:R-:W-:Y:S02]  /*1120*/  FADD.FTZ R100, -R224.reuse, R100 ;  /* 0x00000064e0647221 */ /* 0x040fe40000010100 */
[----:B------:R-:W-:Y:S02]  /*1130*/  FFMA.FTZ R77, R195, R204, R77 ;  /* 0x000000ccc34d7223 */ /* 0x000fe4000001004d */
[----:B------:R-:W-:-:S02]  /*1140*/  FADD.FTZ R102, -R224, R102 ;  /* 0x00000066e0667221 */ /* 0x000fc40000010100 */
[----:B------:R-:W-:Y:S02]  /*1150*/  FMUL.FTZ R214, R181, R214 ;  /* 0x000000d6b5d67220 */ /* 0x000fe40000410000 */
[----:B------:R-:W-:Y:S02]  /*1160*/  FMUL.FTZ R217, R165, R104 ;  /* 0x00000068a5d97220 */ /* 0x000fe40000410000 */
[----:B------:R-:W-:Y:S02]  /*1170*/  FADD.FTZ R76, R76, R205 ;  /* 0x000000cd4c4c7221 */ /* 0x000fe40000010000 */
[----:B------:R-:W-:Y:S02]  /*1180*/  FMUL.FTZ R212, R181, R100 ;  /* 0x00000064b5d47220 */ /* 0x000fe40000410000 */
[----:B------:R-:W-:Y:S02]  /*1190*/  FFMA.FTZ R77, R198, R205, R77 ;  /* 0x000000cdc64d7223 */ /* 0x000fe4000001004d */
[----:B------:R-:W-:-:S02]  /*11a0*/  FADD.FTZ R218, -R224, R103 ;  /* 0x00000067e0da7221 */ /* 0x000fc40000010100 */
[----:B------:R-:W-:Y:S02]  /*11b0*/  FADD.FTZ R21, R105, R21 ;  /* 0x0000001569157221 */ /* 0x000fe40000010000 */
[----:B------:R-:W-:Y:S02]  /*11c0*/  FMUL.FTZ R215, R181, R102 ;  /* 0x00000066b5d77220 */ /* 0x000fe40000410000 */
[----:B------:R-:W-:Y:S02]  /*11d0*/  FFMA.FTZ R140, R105, R214, R140 ;  /* 0x000000d6698c7223 */ /* 0x000fe4000001008c */
[----:B------:R-:W-:Y:S02]  /*11e0*/  FMUL.FTZ R105, R168, R105 ;  /* 0x00000069a8697220 */ /* 0x000fe40000410000 */
[----:B------:R-:W-:Y:S02]  /*11f0*/  FADD.FTZ R76, R76, R217 ;  /* 0x000000d94c4c7221 */ /* 0x000fe40000010000 */
[----:B------:R-:W-:-:S02]  /*1200*/  FFMA.FTZ R77, R212, R217, R77 ;  /* 0x000000d9d44d7223 */ /* 0x000fc4000001004d */
[C---:B------:R-:W-:Y:S02]  /*1210*/  FADD.FTZ R18, R106.reuse, R18 ;  /* 0x000000126a127221 */ /* 0x040fe40000010000 */
[----:B------:R-:W-:Y:S02]  /*1220*/  FMUL.FTZ R218, R181, R218 ;  /* 0x000000dab5da7220 */ /* 0x000fe40000410000 */
[----:B------:R-:W-:Y:S02]  /*1230*/  FFMA.FTZ R139, R106, R215, R139 ;  /* 0x000000d76a8b7223 */ /* 0x000fe4000001008b */
[----:B------:R-:W-:Y:S02]  /*1240*/  FMUL.FTZ R106, R163, R106 ;  /* 0x0000006aa36a7220 */ /* 0x000fe40000410000 */
[----:B------:R-:W-:Y:S02]  /*1250*/  FADD.FTZ R79, R76, R105 ;  /* 0x000000694c4f7221 */ /* 0x000fe40000010000 */
[----:B------:R-:W-:-:S02]  /*1260*/  FFMA.FTZ R77, R214, R105, R77 ;  /* 0x00000069d64d7223 */ /* 0x000fc4000001004d */
[C---:B------:R-:W-:Y:S02]  /*1270*/  FADD.FTZ R19, R107.reuse, R19 ;  /* 0x000000136b137221 */ /* 0x040fe40000010000 */
[----:B------:R-:W-:Y:S02]  /*1280*/  FADD.FTZ R108, -R224, R108 ;  /* 0x0000006ce06c7221 */ /* 0x000fe40000010100 */
[----:B------:R-:W-:Y:S02]  /*1290*/  FFMA.FTZ R138, R107, R218, R138 ;  /* 0x000000da6b8a7223 */ /* 0x000fe4000001008a */
[----:B------:R-:W-:Y:S02]  /*12a0*/  FMUL.FTZ R107, R166, R107 ;  /* 0x0000006ba66b7220 */ /* 0x000fe40000410000 */
[----:B------:R-:W-:Y:S02]  /*12b0*/  FADD.FTZ R76, R79, R106 ;  /* 0x0000006a4f4c7221 */ /* 0x000fe40000010000 */
[----:B------:R-:W-:-:S02]  /*12c0*/  FFMA.FTZ R77, R215, R106, R77 ;  /* 0x0000006ad74d7223 */ /* 0x000fc4000001004d */
[C---:B------:R-:W-:Y:S02]  /*12d0*/  FADD.FTZ R32, R80.reuse, R32 ;  /* 0x0000002050207221 */ /* 0x040fe40000010000 */
[----:B------:R-:W-:Y:S02]  /*12e0*/  FFMA.FTZ R153, R80, R201, R153 ;  /* 0x000000c950997223 */ /* 0x000fe40000010099 */
[----:B------:R-:W-:Y:S02]  /*12f0*/  FMUL.FTZ R108, R181, R108 ;  /* 0x0000006cb56c7220 */ /* 0x000fe40000410000 */
[----:B------:R-:W-:Y:S02]  /*1300*/  FADD.FTZ R80, -R224, R111 ;  /* 0x0000006fe0507221 */ /* 0x000fe40000010100 */
[----:B------:R-:W-:Y:S02]  /*1310*/  FMUL.FTZ R111, R161, R112 ;  /* 0x00000070a16f7220 */ /* 0x000fe40000410000 */
[----:B------:R-:W-:-:S02]  /*1320*/  FADD.FTZ R76, R76, R107 ;  /* 0x0000006b4c4c7221 */ /* 0x000fc40000010000 */
[----:B------:R-:W-:Y:S02]  /*1330*/  FFMA.FTZ R78, R218, R107, R77 ;  /* 0x0000006bda4e7223 */ /* 0x000fe4000001004d */
[----:B------:R-:W-:Y:S02]  /*1340*/  FADD.FTZ R110, -R224, R110 ;  /* 0x0000006ee06e7221 */ /* 0x000fe40000010100 */
[C---:B------:R-:W-:Y:S02]  /*1350*/  FADD.FTZ R16, R112.reuse, R16 ;  /* 0x0000001070107221 */ /* 0x040fe40000010000 */
[----:B------:R-:W-:Y:S02]  /*1360*/  FFMA.FTZ R137, R112, R108, R137 ;  /* 0x0000006c70897223 */ /* 0x000fe40000010089 */
        /* <DEDUP_REMOVED lines=9> */
[C---:B------:R-:W-:Y:S02]  /*1400*/  FADD.FTZ R14, R114.reuse, R14 ;  /* 0x0000000e720e7221 */ /* 0x040fe40000010000 */
[----:B------:R-:W-:Y:S02]  /*1410*/  FFMA.FTZ R135, R114, R110, R135 ;  /* 0x0000006e72877223 */ /* 0x000fe40000010087 */
[C---:B------:R-:W-:Y:S02]  /*1420*/  FADD.FTZ R17, R113.reuse, R17 ;  /* 0x0000001171117221 */ /* 0x040fe40000010000 */
[----:B------:R-:W-:Y:S02]  /*1430*/  FFMA.FTZ R136, R113, R109, R136 ;  /* 0x0000006d71887223 */ /* 0x000fe40000010088 */
[----:B------:R-:W-:-:S02]  /*1440*/  FMUL.FTZ R114, R154, R115 ;  /* 0x000000739a727220 */ /* 0x000fc40000410000 */
[----:B------:R-:W-:Y:S02]  /*1450*/  FADD.FTZ R96, -R224, R117 ;  /* 0x00000075e0607221 */ /* 0x000fe40000010100 */
[----:B------:R-:W-:Y:S02]  /*1460*/  FADD.FTZ R77, R78, R223 ;  /* 0x000000df4e4d7221 */ /* 0x000fe40000010000 */
[----:B------:R-:W-:Y:S02]  /*1470*/  FMUL.FTZ R113, R181, R80 ;  /* 0x00000050b5717220 */ /* 0x000fe40000410000 */
[----:B------:R-:W-:Y:S02]  /*1480*/  FADD.FTZ R92, -R224, R116 ;  /* 0x00000074e05c7221 */ /* 0x000fe40000010100 */
[----:B------:R-:W-:Y:S02]  /*1490*/  FFMA.FTZ R76, R110, R223, R76 ;  /* 0x000000df6e4c7223 */ /* 0x000fe4000001004c */
[----:B------:R-:W-:-:S02]  /*14a0*/  FADD.FTZ R118, -R224, R118 ;  /* 0x00000076e0767221 */ /* 0x000fc40000010100 */
[----:B------:R-:W-:Y:S02]  /*14b0*/  FMUL.FTZ R96, R181, R96 ;  /* 0x00000060b5607220 */ /* 0x000fe40000410000 */
[----:B------:R-:W-:Y:S02]  /*14c0*/  FADD.FTZ R78, R77, R114 ;  /* 0x000000724d4e7221 */ /* 0x000fe40000010000 */
[----:B------:R-:W-:Y:S02]  /*14d0*/  FMUL.FTZ R92, R181, R92 ;  /* 0x0000005cb55c7220 */ /* 0x000fe40000410000 */
[----:B------:R-:W-:Y:S02]  /*14e0*/  FMUL.FTZ R95, R2, R120 ;  /* 0x00000078025f7220 */ /* 0x000fe40000410000 */
[----:B------:R-:W-:Y:S02]  /*14f0*/  FFMA.FTZ R77, R113, R114, R76 ;  /* 0x00000072714d7223 */ /* 0x000fe4000001004c */
[----:B------:R-:W-:-:S02]  /*1500*/  FADD.FTZ R25, R97, R25 ;  /* 0x0000001961197221 */ /* 0x000fc40000010000 */
[----:B------:R-:W-:Y:S02]  /*1510*/  FFMA.FTZ R144, R97, R194, R144 ;  /* 0x000000c261907223 */ /* 0x000fe40000010090 */
[----:B------:R-:W-:Y:S02]  /*1520*/  FADD.FTZ R102, -R224, R119 ;  /* 0x00000077e0667221 */ /* 0x000fe40000010100 */
[C---:B------:R-:W-:Y:S02]  /*1530*/  FADD.FTZ R13, R121.reuse, R13 ;  /* 0x0000000d790d7221 */ /* 0x040fe40000010000 */
[----:B------:R-:W-:Y:S02]  /*1540*/  FFMA.FTZ R132, R121, R96, R132 ;  /* 0x0000006079847223 */ /* 0x000fe40000010084 */
[----:B------:R-:W-:Y:S02]  /*1550*/  FMUL.FTZ R97, R181, R118 ;  /* 0x00000076b5617220 */ /* 0x000fe40000410000 */
[----:B------:R-:W-:-:S02]  /*1560*/  FMUL.FTZ R121, R156, R121 ;  /* 0x000000799c797220 */ /* 0x000fc40000410000 */
[----:B------:R-:W-:Y:S02]  /*1570*/  FADD.FTZ R76, R78, R95 ;  /* 0x0000005f4e4c7221 */ /* 0x000fe40000010000 */
[----:B------:R-:W-:Y:S02]  /*1580*/  FFMA.FTZ R77, R92, R95, R77 ;  /* 0x0000005f5c4d7223 */ /* 0x000fe4000001004d */
[C---:B------:R-:W-:Y:S02]  /*1590*/  FADD.FTZ R10, R122.reuse, R10 ;  /* 0x0000000a7a0a7221 */ /* 0x040fe40000010000 */
[----:B------:R-:W-:Y:S02]  /*15a0*/  FFMA.FTZ R38, R122, R97, R38 ;  /* 0x000000617a267223 */ /* 0x000fe40000010026 */
[----:B------:R-:W-:Y:S02]  /*15b0*/  FMUL.FTZ R102, R181, R102 ;  /* 0x00000066b5667220 */ /* 0x000fe40000410000 */
[----:B------:R-:W-:-:S02]  /*15c0*/  FADD.FTZ R124, -R224, R124 ;  /* 0x0000007ce07c7221 */ /* 0x000fc40000010100 */
[----:B------:R-:W-:Y:S02]  /*15d0*/  FMUL.FTZ R122, R3, R122 ;  /* 0x0000007a037a7220 */ /* 0x000fe40000410000 */
[----:B------:R-:W-:Y:S02]  /*15e0*/  FADD.FTZ R79, R76, R121 ;  /* 0x000000794c4f7221 */ /* 0x000fe40000010000 */
[----:B------:R-:W-:Y:S02]  /*15f0*/  FFMA.FTZ R77, R96, R121, R77 ;  /* 0x00000079604d7223 */ /* 0x000fe4000001004d */
[C---:B------:R-:W-:Y:S02]  /*1600*/  FADD.FTZ R22, R98.reuse, R22 ;  /* 0x0000001662167221 */ /* 0x040fe40000010000 */
[----:B------:R-:W-:Y:S02]  /*1610*/  FFMA.FTZ R143, R98, R195, R143 ;  /* 0x000000c3628f7223 */ /* 0x000fe4000001008f */
[----:B------:R-:W-:-:S02]  /*1620*/  FADD.FTZ R11, R123, R11 ;  /* 0x0000000b7b0b7221 */ /* 0x000fc40000010000 */
[----:B------:R-:W-:Y:S02]  /*1630*/  FFMA.FTZ R39, R123, R102, R39 ;  /* 0x000000667b277223 */ /* 0x000fe40000010027 */
[----:B------:R-:W-:Y:S02]  /*1640*/  FADD.FTZ R98, -R224, R125 ;  /* 0x0000007de0627221 */ /* 0x000fe40000010100 */
[----:B------:R-:W-:Y:S02]  /*1650*/  FMUL.FTZ R93, R181, R124 ;  /* 0x0000007cb55d7220 */ /* 0x000fe40000410000 */
[----:B------:R-:W-:Y:S02]  /*1660*/  FMUL.FTZ R123, R158, R123 ;  /* 0x0000007b9e7b7220 */ /* 0x000fe40000410000 */
[----:B------:R-:W-:Y:S02]  /*1670*/  FADD.FTZ R76, R79, R122 ;  /* 0x0000007a4f4c7221 */ /* 0x000fe40000010000 */
[----:B------:R-:W-:-:S02]  /*1680*/  FFMA.FTZ R77, R97, R122, R77 ;  /* 0x0000007a614d7223 */ /* 0x000fc4000001004d */
[----:B------:R-:W-:Y:S02]  /*1690*/  FADD.FTZ R126, -R224, R126 ;  /* 0x0000007ee07e7221 */ /* 0x000fe40000010100 */
[C---:B------:R-:W-:Y:S02]  /*16a0*/  FADD.FTZ R8, R128.reuse, R8 ;  /* 0x0000000880087221 */ /* 0x040fe40000010000 */
[----:B------:R-:W-:Y:S02]  /*16b0*/  FFMA.FTZ R36, R128, R93, R36 ;  /* 0x0000005d80247223 */ /* 0x000fe40000010024 */
[----:B------:R-:W-:Y:S02]  /*16c0*/  FMUL.FTZ R98, R181, R98 ;  /* 0x00000062b5627220 */ /* 0x000fe40000410000 */
[----:B------:R-:W-:Y:S02]  /*16d0*/  FMUL.FTZ R128, R4, R128 ;  /* 0x0000008004807220 */ /* 0x000fe40000410000 */
[----:B------:R-:W-:-:S02]  /*16e0*/  FADD.FTZ R79, R76, R123 ;  /* 0x0000007b4c4f7221 */ /* 0x000fc40000010000 */
[----:B------:R-:W-:Y:S02]  /*16f0*/  FFMA.FTZ R77, R102, R123, R77 ;  /* 0x0000007b664d7223 */ /* 0x000fe4000001004d */
[C---:B------:R-:W-:Y:S02]  /*1700*/  FADD.FTZ R23, R99.reuse, R23 ;  /* 0x0000001763177221 */ /* 0x040fe40000010000 */
[----:B------:R-:W-:Y:S02]  /*1710*/  FFMA.FTZ R142, R99, R198, R142 ;  /* 0x000000c6638e7223 */ /* 0x000fe4000001008e */
[C---:B------:R-:W-:Y:S02]  /*1720*/  FADD.FTZ R9, R129.reuse, R9 ;  /* 0x0000000981097221 */ /* 0x040fe40000010000 */
[----:B------:R-:W-:Y:S02]  /*1730*/  FFMA.FTZ R37, R129, R98, R37 ;  /* 0x0000006281257223 */ /* 0x000fe40000010025 */
[----:B------:R-:W-:-:S02]  /*1740*/  FMUL.FTZ R99, R181, R126 ;  /* 0x0000007eb5637220 */ /* 0x000fc40000410000 */
        /* <DEDUP_REMOVED lines=9> */
[----:B------:R-:W-:Y:S02]  /*17e0*/  FADD.FTZ R79, R76, R129 ;  /* 0x000000814c4f7221 */ /* 0x000fe40000010000 */
[----:B------:R-:W-:Y:S02]  /*17f0*/  FFMA.FTZ R77, R98, R129, R77 ;  /* 0x00000081624d7223 */ /* 0x000fe4000001004d */
[----:B------:R-:W-:-:S02]  /*1800*/  FMUL.FTZ R103, R162, R131 ;  /* 0x00000083a2677220 */ /* 0x000fc40000410000 */
[----:B------:R-:W-:Y:S02]  /*1810*/  FMUL.FTZ R104, R181, R104 ;  /* 0x00000068b5687220 */ /* 0x000fe40000410000 */
[----:B------:R-:W-:Y:S02]  /*1820*/  FADD.FTZ R76, R79, R130 ;  /* 0x000000824f4c7221 */ /* 0x000fe40000010000 */
[----:B------:R-:W-:Y:S01]  /*1830*/  FFMA.FTZ R77, R99, R130, R77 ;  /* 0x00000082634d7223 */ /* 0x000fe2000001004d */
[----:B------:R-:W-:Y:S01]  /*1840*/  P2R R94, PR, RZ, 0x2 ;  /* 0x00000002ff5e7803 */ /* 0x000fe20000000000 */
        /* <DEDUP_REMOVED lines=21> */
[----:B------:R-:W-:Y:S01]  /*19a0*/  FFMA.FTZ R83, R104, R103, R77 ;  /* 0x0000006768537223 */ /* 0x000fe2000001004d */
[----:B------:R-:W-:Y:S05]  /*19b0*/  BRA.DIV ~URZ, `(.L_x_2876) ;  /* 0x000017b27f007947 */ /* 0x000fea000b800000 */
[----:B------:R0:W1:Y:S02]  /*19c0*/  SHFL.DOWN PT, R78, R81, 0x10, 0x1f ;  /* 0x0a001f00514e7f89 */ /* 0x00006400000e0000 */
.L_x_2887:
        /* <DEDUP_REMOVED lines=18> */
.L_x_2888:
[----:B------:R-:W-:Y:S01]  /*1af0*/  PLOP3.LUT P1, PT, PT, PT, PT, 0x80, 0x0 ;  /* 0x000000000000781c */ /* 0x000fe20003f2f070 */
[----:B--2---:R-:W-:Y:S01]  /*1b00*/  FADD.FTZ R100, R100, R81 ;  /* 0x0000005164647221 */ /* 0x004fe20000010000 */
[----:B------:R-:W-:Y:S01]  /*1b10*/  @!P2 PLOP3.LUT P1, PT, P0, PT, PT, 0x80, 0x0 ;  /* 0x000000000000a81c */ /* 0x000fe2000072f070 */
[----:B-1----:R-:W-:Y:S01]  /*1b20*/  FADD.FTZ R101, R76, R83 ;  /* 0x000000534c657221 */ /* 0x002fe20000010000 */
[----:B------:R-:W-:Y:S01]  /*1b30*/  SHF.R.U32.HI R77, RZ, 0x5, R0 ;  /* 0x00000005ff4d7819 */ /* 0x000fe20000011600 */
[----:B------:R-:W-:Y:S01]  /*1b40*/  ULDC.U8 UR6, c[0x0][0x1f0] ;  /* 0x00007c0000067ab9 */ /* 0x000fe20000000000 */
[----:B------:R-:W-:Y:S02]  /*1b50*/  ISETP.NE.U32.AND P3, PT, RZ, c[0x0][0x250], PT ;  /* 0x00009400ff007a0c */ /* 0x000fe40003f65070 */
[C---:B------:R-:W-:Y:S02]  /*1b60*/  @!P2 LOP3.LUT R78, R77.reuse, 0x7fffff8, RZ, 0xc0, !PT ;  /* 0x07fffff84d4ea812 */ /* 0x040fe400078ec0ff */
[----:B------:R-:W-:-:S02]  /*1b70*/  LOP3.LUT R116, R77, 0x7fffff8, RZ, 0xc0, !PT ;  /* 0x07fffff84d747812 */ /* 0x000fc400078ec0ff */
[----:B------:R-:W-:Y:S02]  /*1b80*/  ISETP.NE.AND.EX P3, PT, RZ, c[0x0][0x254], PT, P3 ;  /* 0x00009500ff007a0c */ /* 0x000fe40003f65330 */
        /* <DEDUP_REMOVED lines=22> */
[----:B--2---:R-:W-:Y:S01]  /*1cf0*/  FADD.FTZ R117, R117, R84 ;  /* 0x0000005475757221 */ /* 0x004fe20000010000 */
[----:B------:R-:W-:Y:S01]  /*1d00*/  IADD3 R84, P4, R193, c[0x0][0x248], RZ ;  /* 0x00009200c1547a10 */ /* 0x000fe20007f9e0ff */
[----:B------:R-:W-:Y:S02]  /*1d10*/  FADD.FTZ R76, R76, R85 ;  /* 0x000000554c4c7221 */ /* 0x000fe40000010000 */
[----:B------:R-:W-:Y:S01]  /*1d20*/  FADD.FTZ R117, R86, R117 ;  /* 0x0000007556757221 */ /* 0x000fe20000010000 */
[----:B------:R-:W-:Y:S01]  /*1d30*/  IADD3.X R85, R192, c[0x0][0x24c], RZ, P4, !PT ;  /* 0x00009300c0557a10 */ /* 0x000fe200027fe4ff */
        /* <DEDUP_REMOVED lines=18> */
[-CC-:B------:R-:W-:Y:S02]  /*1e60*/  FFMA.FTZ R219, R219, R100.reuse, R101.reuse ;  /* 0x00000064dbdb7223 */ /* 0x180fe40000010065 */
[----:B------:R-:W-:Y:S02]  /*1e70*/  FFMA.FTZ R220, R220, R100, R101 ;  /* 0x00000064dcdc7223 */ /* 0x000fe40000010065 */
[C---:B------:R-:W-:Y:S02]  /*1e80*/  FMUL.FTZ R76, R181.reuse, R76 ;  /* 0x0000004cb54c7220 */ /* 0x040fe40000410000 */
[----:B------:R-:W-:-:S02]  /*1e90*/  FMUL.FTZ R77, R181, R210 ;  /* 0x000000d2b54d7220 */ /* 0x000fc40000410000 */
[C---:B------:R-:W-:Y:S02]  /*1ea0*/  FMUL.FTZ R78, R181.reuse, R206 ;  /* 0x000000ceb54e7220 */ /* 0x040fe40000410000 */
[----:B------:R-:W-:Y:S02]  /*1eb0*/  FMUL.FTZ R79, R181, R216 ;  /* 0x000000d8b54f7220 */ /* 0x000fe40000410000 */
[----:B------:R-:W-:Y:S02]  /*1ec0*/  FADD.FTZ R222, R222, -R219 ;  /* 0x800000dbdede7221 */ /* 0x000fe40000010000 */
[----:B------:R-:W-:Y:S02]  /*1ed0*/  FADD.FTZ R220, R221, -R220 ;  /* 0x800000dcdddc7221 */ /* 0x000fe40000010000 */
[----:B-----5:R-:W-:Y:S02]  /*1ee0*/  @P1 FADD.FTZ R76, R40, R76 ;  /* 0x0000004c284c1221 */ /* 0x020fe40000010000 */
[----:B------:R-:W-:-:S02]  /*1ef0*/  @P1 FADD.FTZ R77, R41, R77 ;  /* 0x0000004d294d1221 */ /* 0x000fc40000010000 */
[----:B------:R-:W-:Y:S02]  /*1f00*/  @P1 FADD.FTZ R78, R42, R78 ;  /* 0x0000004e2a4e1221 */ /* 0x000fe40000010000 */
[----:B------:R-:W-:Y:S01]  /*1f10*/  @P1 FADD.FTZ R79, R43, R79 ;  /* 0x0000004f2b4f1221 */ /* 0x000fe20000010000 */
[----:B------:R-:W-:Y:S05]  /*1f20*/  @!P2 BRA `(.L_x_2878) ;  /* 0x000000900000a947 */ /* 0x000fea0003800000 */
[----:B------:R-:W-:Y:S02]  /*1f30*/  ISETP.NE.U32.AND P4, PT, RZ, c[0x0][0x258], PT ;  /* 0x00009600ff007a0c */ /* 0x000fe40003f85070 */
[----:B------:R-:W-:Y:S02]  /*1f40*/  IADD3 R86, P5, R193, c[0x0][0x258], RZ ;  /* 0x00009600c1567a10 */ /* 0x000fe40007fbe0ff */
[----:B------:R-:W-:Y:S02]  /*1f50*/  ISETP.NE.AND.EX P4, PT, RZ, c[0x0][0x25c], PT, P4 ;  /* 0x00009700ff007a0c */ /* 0x000fe40003f85340 */
[----:B------:R-:W-:Y:S02]  /*1f60*/  IADD3.X R87, R192, c[0x0][0x25c], RZ, P5, !PT ;  /* 0x00009700c0577a10 */ /* 0x000fe40002ffe4ff */
[----:B------:R-:W-:-:S02]  /*1f70*/  SEL R83, R79, R71, P4 ;  /* 0x000000474f537207 */ /* 0x000fc40002000000 */
[----:B------:R-:W-:Y:S02]  /*1f80*/  SEL R82, R78, R70, P4 ;  /* 0x000000464e527207 */ /* 0x000fe40002000000 */
[----:B------:R-:W-:Y:S02]  /*1f90*/  SEL R81, R77, R69, P4 ;  /* 0x000000454d517207 */ /* 0x000fe40002000000 */
[----:B------:R-:W-:-:S05]  /*1fa0*/  SEL R80, R76, R68, P4 ;  /* 0x000000444c507207 */ /* 0x000fca0002000000 */
[----:B------:R0:W-:Y:S02]  /*1fb0*/  STG.E.128 [R86.64], R80 ;  /* 0x0000005056007986 */ /* 0x0001e4000c101d04 */
.L_x_2878:
[----:B------:R1:W-:Y:S01]  /*1fc0*/  STG.E.128 [R84.64], R76 ;  /* 0x0000004c54007986 */ /* 0x0003e2000c101d04 */
[----:B------:R-:W-:Y:S05]  /*1fd0*/  @!P3 BRA `(.L_x_2879) ;  /* 0x000000900000b947 */ /* 0x000fea0003800000 */
[----:B------:R-:W-:Y:S02]  /*1fe0*/  ISETP.NE.U32.AND P4, PT, RZ, c[0x0][0x250], PT ;  /* 0x00009400ff007a0c */ /* 0x000fe40003f85070 */
[----:B0-----:R-:W-:Y:S02]  /*1ff0*/  IADD3 R80, P5, R193, c[0x0][0x250], RZ ;  /* 0x00009400c1507a10 */ /* 0x001fe40007fbe0ff */
[----:B------:R-:W-:Y:S02]  /*2000*/  ISETP.NE.AND.EX P4, PT, RZ, c[0x0][0x254], PT, P4 ;  /* 0x00009500ff007a0c */ /* 0x000fe40003f85340 */
[----:B------:R-:W-:Y:S02]  /*2010*/  IADD3.X R81, R192, c[0x0][0x254], RZ, P5, !PT ;  /* 0x00009500c0517a10 */ /* 0x000fe40002ffe4ff */
[----:B-1----:R-:W-:Y:S02]  /*2020*/  SEL R79, R79, R75, P4 ;  /* 0x0000004b4f4f7207 */ /* 0x002fe40002000000 */
[----:B------:R-:W-:-:S02]  /*2030*/  SEL R78, R78, R74, P4 ;  /* 0x0000004a4e4e7207 */ /* 0x000fc40002000000 */
[----:B------:R-:W-:Y:S02]  /*2040*/  SEL R77, R77, R73, P4 ;  /* 0x000000494d4d7207 */ /* 0x000fe40002000000 */
[----:B------:R-:W-:-:S05]  /*2050*/  SEL R76, R76, R72, P4 ;  /* 0x000000484c4c7207 */ /* 0x000fca0002000000 */
[----:B------:R0:W-:Y:S02]  /*2060*/  STG.E.128 [R80.64], R76 ;  /* 0x0000004c50007986 */ /* 0x0001e4000c101d04 */
.L_x_2879:
[-CC-:B------:R-:W-:Y:S01]  /*2070*/  FFMA.FTZ R197, R197, R100.reuse, R101.reuse ;  /* 0x00000064c5c57223 */ /* 0x180fe20000010065 */
[----:B------:R-:W-:Y:S01]  /*2080*/  ISETP.NE.U32.AND P4, PT, RZ, c[0x0][0x258], PT ;  /* 0x00009600ff007a0c */ /* 0x000fe20003f85070 */
[----:B------:R-:W-:Y:S01]  /*2090*/  FFMA.FTZ R200, R200, R100, R101 ;  /* 0x00000064c8c87223 */ /* 0x000fe20000010065 */
[----:B0-----:R-:W-:Y:S01]  /*20a0*/  IADD3 R86, P5, R191, c[0x0][0x248], RZ ;  /* 0x00009200bf567a10 */ /* 0x001fe20007fbe0ff */
[----:B------:R-:W-:Y:S01]  /*20b0*/  FADD.FTZ R82, R202, -R197 ;  /* 0x800000c5ca527221 */ /* 0x000fe20000010000 */
[----:B------:R-:W-:Y:S01]  /*20c0*/  ISETP.NE.AND.EX P4, PT, RZ, c[0x0][0x25c], PT, P4 ;  /* 0x00009700ff007a0c */ /* 0x000fe20003f85340 */
[----:B------:R-:W-:Y:S01]  /*20d0*/  FADD.FTZ R200, R207, -R200 ;  /* 0x800000c8cfc87221 */ /* 0x000fe20000010000 */
[----:B------:R-:W-:Y:S01]  /*20e0*/  IADD3.X R87, R190, c[0x0][0x24c], RZ, P5, !PT ;  /* 0x00009300be577a10 */ /* 0x000fe20002ffe4ff */
[C---:B------:R-:W-:Y:S02]  /*20f0*/  FMUL.FTZ R80, R181.reuse, R222 ;  /* 0x000000deb5507220 */ /* 0x040fe40000410000 */
[----:B------:R-:W-:-:S02]  /*2100*/  FMUL.FTZ R81, R181, R220 ;  /* 0x000000dcb5517220 */ /* 0x000fc40000410000 */
[C---:B------:R-:W-:Y:S02]  /*2110*/  FMUL.FTZ R82, R181.reuse, R82 ;  /* 0x00000052b5527220 */ /* 0x040fe40000410000 */
[----:B------:R-:W-:Y:S02]  /*2120*/  FMUL.FTZ R83, R181, R200 ;  /* 0x000000c8b5537220 */ /* 0x000fe40000410000 */
[----:B------:R-:W-:Y:S02]  /*2130*/  FFMA.FTZ R213, R213, R100, R101 ;  /* 0x00000064d5d57223 */ /* 0x000fe40000010065 */
[----:B------:R-:W-:Y:S02]  /*2140*/  @P1 FADD.FTZ R80, R44, R80 ;  /* 0x000000502c501221 */ /* 0x000fe40000010000 */
[----:B------:R-:W-:Y:S02]  /*2150*/  @P1 FADD.FTZ R81, R45, R81 ;  /* 0x000000512d511221 */ /* 0x000fe40000010000 */
[----:B------:R-:W-:-:S02]  /*2160*/  @P1 FADD.FTZ R82, R46, R82 ;  /* 0x000000522e521221 */ /* 0x000fc40000010000 */
[----:B------:R-:W-:Y:S01]  /*2170*/  @P1 FADD.FTZ R83, R47, R83 ;  /* 0x000000532f531221 */ /* 0x000fe20000010000 */
[----:B------:R-:W-:Y:S05]  /*2180*/  @!P2 BRA `(.L_x_2880) ;  /* 0x000000700000a947 */ /* 0x000fea0003800000 */
[----:B-1----:R-:W-:Y:S02]  /*2190*/  IADD3 R84, P5, R191, c[0x0][0x258], RZ ;  /* 0x00009600bf547a10 */ /* 0x002fe40007fbe0ff */
[----:B------:R-:W-:Y:S02]  /*21a0*/  SEL R79, R83, R71, P4 ;  /* 0x00000047534f7207 */ /* 0x000fe40002000000 */
[----:B------:R-:W-:Y:S02]  /*21b0*/  SEL R78, R82, R70, P4 ;  /* 0x00000046524e7207 */ /* 0x000fe40002000000 */
[----:B------:R-:W-:Y:S02]  /*21c0*/  SEL R77, R81, R69, P4 ;  /* 0x00000045514d7207 */ /* 0x000fe40002000000 */
[----:B------:R-:W-:Y:S02]  /*21d0*/  IADD3.X R85, R190, c[0x0][0x25c], RZ, P5, !PT ;  /* 0x00009700be557a10 */ /* 0x000fe40002ffe4ff */
[----:B------:R-:W-:-:S05]  /*21e0*/  SEL R76, R80, R68, P4 ;  /* 0x00000044504c7207 */ /* 0x000fca0002000000 */
[----:B------:R0:W-:Y:S02]  /*21f0*/  STG.E.128 [R84.64], R76 ;  /* 0x0000004c54007986 */ /* 0x0001e4000c101d04 */
.L_x_2880:
[----:B------:R-:W-:Y:S01]  /*2200*/  @P3 IADD3 R88, P5, R191, c[0x0][0x250], RZ ;  /* 0x00009400bf583a10 */ /* 0x000fe20007fbe0ff */
[-CC-:B------:R-:W-:Y:S01]  /*2210*/  FFMA.FTZ R215, R215, R100.reuse, R101.reuse ;  /* 0x00000064d7d77223 */ /* 0x180fe20000010065 */
[----:B------:R2:W-:Y:S01]  /*2220*/  STG.E.128 [R86.64], R80 ;  /* 0x0000005056007986 */ /* 0x0005e2000c101d04 */
[-C--:B------:R-:W-:Y:S01]  /*2230*/  FFMA.FTZ R218, R218, R100.reuse, R101 ;  /* 0x00000064dada7223 */ /* 0x080fe20000010065 */
[----:B------:R-:W-:Y:S01]  /*2240*/  @P3 IADD3.X R89, R190, c[0x0][0x254], RZ, P5, !PT ;  /* 0x00009500be593a10 */ /* 0x000fe20002ffe4ff */
[----:B------:R-:W-:Y:S01]  /*2250*/  FADD.FTZ R90, R106, -R215 ;  /* 0x800000d76a5a7221 */ /* 0x000fe20000010000 */
[----:B------:R-:W-:Y:S01]  /*2260*/  IADD3 R118, P5, R189, c[0x0][0x248], RZ ;  /* 0x00009200bd767a10 */ /* 0x000fe20007fbe0ff */
[-CC-:B------:R-:W-:Y:S02]  /*2270*/  FFMA.FTZ R108, R108, R100.reuse, R101.reuse ;  /* 0x000000646c6c7223 */ /* 0x180fe40000010065 */
[----:B------:R-:W-:Y:S01]  /*2280*/  FADD.FTZ R218, R107, -R218 ;  /* 0x800000da6bda7221 */ /* 0x000fe20000010000 */
[----:B------:R-:W-:Y:S01]  /*2290*/  IADD3.X R119, R188, c[0x0][0x24c], RZ, P5, !PT ;  /* 0x00009300bc777a10 */ /* 0x000fe20002ffe4ff */
[----:B------:R-:W-:Y:S01]  /*22a0*/  FADD.FTZ R120, R111, -R108 ;  /* 0x8000006c6f787221 */ /* 0x000fe20000010000 */
[----:B------:R-:W-:Y:S01]  /*22b0*/  @P3 IADD3 R126, P5, R189, c[0x0][0x250], RZ ;  /* 0x00009400bd7e3a10 */ /* 0x000fe20007fbe0ff */
[----:B------:R-:W-:-:S02]  /*22c0*/  FFMA.FTZ R109, R109, R100, R101 ;  /* 0x000000646d6d7223 */ /* 0x000fc40000010065 */
[-C--:B------:R-:W-:Y:S01]  /*22d0*/  FFMA.FTZ R194, R194, R100.reuse, R101 ;  /* 0x00000064c2c27223 */ /* 0x080fe20000010065 */
[----:B------:R-:W-:Y:S01]  /*22e0*/  @P3 IADD3.X R127, R188, c[0x0][0x254], RZ, P5, !PT ;  /* 0x00009500bc7f3a10 */ /* 0x000fe20002ffe4ff */
[----:B------:R-:W-:Y:S01]  /*22f0*/  FADD.FTZ R112, R112, -R109 ;  /* 0x8000006d70707221 */ /* 0x000fe20000010000 */
[----:B------:R-:W-:Y:S01]  /*2300*/  IADD3 R124, P5, R187, c[0x0][0x248], RZ ;  /* 0x00009200bb7c7a10 */ /* 0x000fe20007fbe0ff */
[-CC-:B------:R-:W-:Y:S02]  /*2310*/  FFMA.FTZ R195, R195, R100.reuse, R101.reuse ;  /* 0x00000064c3c37223 */ /* 0x180fe40000010065 */
[----:B------:R-:W-:Y:S01]  /*2320*/  FFMA.FTZ R198, R198, R100, R101 ;  /* 0x00000064c6c67223 */ /* 0x000fe20000010065 */
[----:B------:R-:W-:Y:S01]  /*2330*/  IADD3.X R125, R186, c[0x0][0x24c], RZ, P5, !PT ;  /* 0x00009300ba7d7a10 */ /* 0x000fe20002ffe4ff */
[----:B01----:R-:W-:Y:S01]  /*2340*/  FADD.FTZ R76, R196, -R213 ;  /* 0x800000d5c44c7221 */ /* 0x003fe20000010000 */
[----:B------:R-:W-:Y:S01]  /*2350*/  @P3 IADD3 R116, P5, R187, c[0x0][0x250], RZ ;  /* 0x00009400bb743a10 */ /* 0x000fe20007fbe0ff */
[----:B------:R-:W-:-:S02]  /*2360*/  FADD.FTZ R194, R199, -R194 ;  /* 0x800000c2c7c27221 */ /* 0x000fc40000010000 */
[----:B------:R-:W-:Y:S01]  /*2370*/  FADD.FTZ R78, R204, -R195 ;  /* 0x800000c3cc4e7221 */ /* 0x000fe20000010000 */
[----:B------:R-:W-:Y:S01]  /*2380*/  @P3 IADD3.X R117, R186, c[0x0][0x254], RZ, P5, !PT ;  /* 0x00009500ba753a10 */ /* 0x000fe20002ffe4ff */
[----:B------:R-:W-:Y:S01]  /*2390*/  FADD.FTZ R198, R205, -R198 ;  /* 0x800000c6cdc67221 */ /* 0x000fe20000010000 */
[----:B------:R-:W-:Y:S01]  /*23a0*/  IADD3 R106, P5, R185, c[0x0][0x248], RZ ;  /* 0x00009200b96a7a10 */ /* 0x000fe20007fbe0ff */
[C---:B------:R-:W-:Y:S02]  /*23b0*/  FMUL.FTZ R76, R181.reuse, R76 ;  /* 0x0000004cb54c7220 */ /* 0x040fe40000410000 */
[C---:B------:R-:W-:Y:S01]  /*23c0*/  FMUL.FTZ R77, R181.reuse, R194 ;  /* 0x000000c2b54d7220 */ /* 0x040fe20000410000 */
[----:B------:R-:W-:Y:S01]  /*23d0*/  IADD3.X R107, R184, c[0x0][0x24c], RZ, P5, !PT ;  /* 0x00009300b86b7a10 */ /* 0x000fe20002ffe4ff */
[----:B------:R-:W-:Y:S01]  /*23e0*/  FMUL.FTZ R78, R181, R78 ;  /* 0x0000004eb54e7220 */ /* 0x000fe20000410000 */
[----:B------:R-:W-:Y:S01]  /*23f0*/  @P3 IADD3 R108, P5, R185, c[0x0][0x250], RZ ;  /* 0x00009400b96c3a10 */ /* 0x000fe20007fbe0ff */
[----:B------:R-:W-:-:S02]  /*2400*/  FMUL.FTZ R79, R181, R198 ;  /* 0x000000c6b54f7220 */ /* 0x000fc40000410000 */
[----:B------:R-:W-:Y:S01]  /*2410*/  @P1 FADD.FTZ R76, R48, R76 ;  /* 0x0000004c304c1221 */ /* 0x000fe20000010000 */
[----:B------:R-:W-:Y:S01]  /*2420*/  @P3 IADD3.X R109, R184, c[0x0][0x254], RZ, P5, !PT ;  /* 0x00009500b86d3a10 */ /* 0x000fe20002ffe4ff */
[----:B------:R-:W-:Y:S01]  /*2430*/  @P1 FADD.FTZ R77, R49, R77 ;  /* 0x0000004d314d1221 */ /* 0x000fe20000010000 */
[----:B------:R-:W-:Y:S01]  /*2440*/  ISETP.NE.U32.AND P5, PT, RZ, c[0x0][0x250], PT ;  /* 0x00009400ff007a0c */ /* 0x000fe20003fa5070 */
[----:B------:R-:W-:Y:S02]  /*2450*/  @P1 FADD.FTZ R78, R50, R78 ;  /* 0x0000004e324e1221 */ /* 0x000fe40000010000 */
[----:B------:R-:W-:Y:S01]  /*2460*/  @P1 FADD.FTZ R79, R51, R79 ;  /* 0x0000004f334f1221 */ /* 0x000fe20000010000 */
[----:B------:R-:W-:Y:S01]  /*2470*/  ISETP.NE.AND.EX P5, PT, RZ, c[0x0][0x254], PT, P5 ;  /* 0x00009500ff007a0c */ /* 0x000fe20003fa5350 */
[-CC-:B------:R-:W-:Y:S02]  /*2480*/  FFMA.FTZ R212, R212, R100.reuse, R101.reuse ;  /* 0x00000064d4d47223 */ /* 0x180fe40000010065 */
[--C-:B------:R-:W-:Y:S01]  /*2490*/  FFMA.FTZ R214, R214, R100, R101.reuse ;  /* 0x00000064d6d67223 */ /* 0x100fe20000010065 */
[----:B------:R-:W-:Y:S01]  /*24a0*/  SEL R84, R80, R72, P5 ;  /* 0x0000004850547207 */ /* 0x000fe20002800000 */
[-CC-:B------:R-:W-:Y:S01]  /*24b0*/  FFMA.FTZ R110, R110, R100.reuse, R101.reuse ;  /* 0x000000646e6e7223 */ /* 0x180fe20000010065 */
[----:B------:R-:W-:Y:S01]  /*24c0*/  SEL R85, R81, R73, P5 ;  /* 0x0000004951557207 */ /* 0x000fe20002800000 */
[----:B------:R-:W-:Y:S01]  /*24d0*/  FFMA.FTZ R113, R113, R100, R101 ;  /* 0x0000006471717223 */ /* 0x000fe20000010065 */
[-C--:B--2---:R-:W-:Y:S01]  /*24e0*/  SEL R86, R82, R74.reuse, P5 ;  /* 0x0000004a52567207 */ /* 0x084fe20002800000 */
[----:B------:R-:W-:Y:S01]  /*24f0*/  FADD.FTZ R212, R217, -R212 ;  /* 0x800000d4d9d47221 */ /* 0x000fe20000010000 */
[-C--:B------:R-:W-:Y:S01]  /*2500*/  SEL R87, R83, R75.reuse, P5 ;  /* 0x0000004b53577207 */ /* 0x080fe20002800000 */
[----:B------:R-:W-:Y:S01]  /*2510*/  FADD.FTZ R214, R105, -R214 ;  /* 0x800000d669d67221 */ /* 0x000fe20000010000 */
[----:B------:R-:W-:Y:S01]  /*2520*/  SEL R83, R79, R75, P5 ;  /* 0x0000004b4f537207 */ /* 0x000fe20002800000 */
[----:B------:R-:W-:Y:S01]  /*2530*/  FADD.FTZ R110, R223, -R110 ;  /* 0x8000006edf6e7221 */ /* 0x000fe20000010000 */
[----:B------:R-:W-:Y:S01]  /*2540*/  SEL R82, R78, R74, P5 ;  /* 0x0000004a4e527207 */ /* 0x000fe20002800000 */
[----:B------:R0:W-:Y:S01]  /*2550*/  @P3 STG.E.128 [R88.64], R84 ;  /* 0x0000005458003986 */ /* 0x0001e2000c101d04 */
[----:B------:R-:W-:Y:S01]  /*2560*/  FADD.FTZ R114, R114, -R113 ;  /* 0x8000007172727221 */ /* 0x000fe20000010000 */
[----:B------:R-:W-:-:S02]  /*2570*/  SEL R81, R77, R73, P5 ;  /* 0x000000494d517207 */ /* 0x000fc40002800000 */
[----:B------:R-:W-:Y:S01]  /*2580*/  SEL R80, R76, R72, P5 ;  /* 0x000000484c507207 */ /* 0x000fe20002800000 */
[----:B------:R-:W-:Y:S05]  /*2590*/  @!P2 BRA `(.L_x_2881) ;  /* 0x000000700000a947 */ /* 0x000fea0003800000 */
[----:B0-----:R-:W-:Y:S02]  /*25a0*/  IADD3 R88, P6, R189, c[0x0][0x258], RZ ;  /* 0x00009600bd587a10 */ /* 0x001fe40007fde0ff */
[----:B------:R-:W-:Y:S02]  /*25b0*/  SEL R87, R79, R71, P4 ;  /* 0x000000474f577207 */ /* 0x000fe40002000000 */
[----:B------:R-:W-:Y:S02]  /*25c0*/  IADD3.X R89, R188, c[0x0][0x25c], RZ, P6, !PT ;  /* 0x00009700bc597a10 */ /* 0x000fe400037fe4ff */
[----:B------:R-:W-:Y:S02]  /*25d0*/  SEL R86, R78, R70, P4 ;  /* 0x000000464e567207 */ /* 0x000fe40002000000 */
[----:B------:R-:W-:Y:S02]  /*25e0*/  SEL R85, R77, R69, P4 ;  /* 0x000000454d557207 */ /* 0x000fe40002000000 */
[----:B------:R-:W-:-:S05]  /*25f0*/  SEL R84, R76, R68, P4 ;  /* 0x000000444c547207 */ /* 0x000fca0002000000 */
[----:B------:R0:W-:Y:S02]  /*2600*/  STG.E.128 [R88.64], R84 ;  /* 0x0000005458007986 */ /* 0x0001e4000c101d04 */
.L_x_2881:
        /* <DEDUP_REMOVED lines=11> */
[----:B-1----:R-:W-:Y:S02]  /*26c0*/  IADD3 R80, P6, R187, c[0x0][0x258], RZ ;  /* 0x00009600bb507a10 */ /* 0x002fe40007fde0ff */
[----:B------:R-:W-:Y:S02]  /*26d0*/  SEL R79, R91, R71, P4 ;  /* 0x000000475b4f7207 */ /* 0x000fe40002000000 */
[----:B------:R-:W-:Y:S02]  /*26e0*/  IADD3.X R81, R186, c[0x0][0x25c], RZ, P6, !PT ;  /* 0x00009700ba517a10 */ /* 0x000fe400037fe4ff */
[----:B------:R-:W-:Y:S02]  /*26f0*/  SEL R78, R90, R70, P4 ;  /* 0x000000465a4e7207 */ /* 0x000fe40002000000 */
[----:B------:R-:W-:-:S02]  /*2700*/  SEL R77, R89, R69, P4 ;  /* 0x00000045594d7207 */ /* 0x000fc40002000000 */
[----:B------:R-:W-:-:S05]  /*2710*/  SEL R76, R88, R68, P4 ;  /* 0x00000044584c7207 */ /* 0x000fca0002000000 */
[----:B------:R0:W-:Y:S02]  /*2720*/  STG.E.128 [R80.64], R76 ;  /* 0x0000004c50007986 */ /* 0x0001e4000c101d04 */
.L_x_2882:
[----:B------:R-:W-:Y:S01]  /*2730*/  SEL R84, R88, R72, P5 ;  /* 0x0000004858547207 */ /* 0x000fe20002800000 */
[----:B------:R2:W-:Y:S01]  /*2740*/  STG.E.128 [R124.64], R88 ;  /* 0x000000587c007986 */ /* 0x0005e2000c101d04 */
[----:B------:R-:W-:Y:S01]  /*2750*/  SEL R85, R89, R73, P5 ;  /* 0x0000004959557207 */ /* 0x000fe20002800000 */
[C---:B01----:R-:W-:Y:S01]  /*2760*/  FMUL.FTZ R76, R181.reuse, R120 ;  /* 0x00000078b54c7220 */ /* 0x043fe20000410000 */
[----:B------:R-:W-:Y:S01]  /*2770*/  SEL R86, R90, R74, P5 ;  /* 0x0000004a5a567207 */ /* 0x000fe20002800000 */
[----:B------:R-:W-:Y:S01]  /*2780*/  FMUL.FTZ R77, R181, R112 ;  /* 0x00000070b54d7220 */ /* 0x000fe20000410000 */
[----:B------:R-:W-:Y:S01]  /*2790*/  SEL R87, R91, R75, P5 ;  /* 0x0000004b5b577207 */ /* 0x000fe20002800000 */
[C---:B------:R-:W-:Y:S02]  /*27a0*/  FMUL.FTZ R78, R181.reuse, R110 ;  /* 0x0000006eb54e7220 */ /* 0x040fe40000410000 */
[----:B------:R-:W-:Y:S02]  /*27b0*/  FMUL.FTZ R79, R181, R114 ;  /* 0x00000072b54f7220 */ /* 0x000fe40000410000 */
[----:B------:R2:W-:Y:S01]  /*27c0*/  @P3 STG.E.128 [R116.64], R84 ;  /* 0x0000005474003986 */ /* 0x0005e2000c101d04 */
[----:B------:R-:W-:-:S02]  /*27d0*/  @P1 FADD.FTZ R76, R56, R76 ;  /* 0x0000004c384c1221 */ /* 0x000fc40000010000 */
[----:B------:R-:W-:Y:S02]  /*27e0*/  @P1 FADD.FTZ R77, R57, R77 ;  /* 0x0000004d394d1221 */ /* 0x000fe40000010000 */
[----:B------:R-:W-:Y:S01]  /*27f0*/  @P1 FADD.FTZ R78, R58, R78 ;  /* 0x0000004e3a4e1221 */ /* 0x000fe20000010000 */
[----:B------:R-:W-:Y:S01]  /*2800*/  SEL R80, R76, R72, P5 ;  /* 0x000000484c507207 */ /* 0x000fe20002800000 */
[----:B------:R-:W-:Y:S01]  /*2810*/  @P1 FADD.FTZ R79, R59, R79 ;  /* 0x0000004f3b4f1221 */ /* 0x000fe20000010000 */
[----:B------:R-:W-:Y:S02]  /*2820*/  SEL R81, R77, R73, P5 ;  /* 0x000000494d517207 */ /* 0x000fe40002800000 */
[----:B------:R-:W-:Y:S02]  /*2830*/  SEL R82, R78, R74, P5 ;  /* 0x0000004a4e527207 */ /* 0x000fe40002800000 */
[----:B------:R-:W-:Y:S01]  /*2840*/  SEL R83, R79, R75, P5 ;  /* 0x0000004b4f537207 */ /* 0x000fe20002800000 */
[----:B------:R-:W-:Y:S05]  /*2850*/  @!P2 BRA `(.L_x_2883) ;  /* 0x000000700000a947 */ /* 0x000fea0003800000 */
[----:B--2---:R-:W-:Y:S02]  /*2860*/  IADD3 R88, P6, R185, c[0x0][0x258], RZ ;  /* 0x00009600b9587a10 */ /* 0x004fe40007fde0ff */
[----:B------:R-:W-:-:S02]  /*2870*/  SEL R87, R79, R71, P4 ;  /* 0x000000474f577207 */ /* 0x000fc40002000000 */
[----:B------:R-:W-:Y:S02]  /*2880*/  IADD3.X R89, R184, c[0x0][0x25c], RZ, P6, !PT ;  /* 0x00009700b8597a10 */ /* 0x000fe400037fe4ff */
[----:B------:R-:W-:Y:S02]  /*2890*/  SEL R86, R78, R70, P4 ;  /* 0x000000464e567207 */ /* 0x000fe40002000000 */
[----:B------:R-:W-:Y:S02]  /*28a0*/  SEL R85, R77, R69, P4 ;  /* 0x000000454d557207 */ /* 0x000fe40002000000 */
[----:B------:R-:W-:-:S05]  /*28b0*/  SEL R84, R76, R68, P4 ;  /* 0x000000444c547207 */ /* 0x000fca0002000000 */
[----:B------:R0:W-:Y:S02]  /*28c0*/  STG.E.128 [R88.64], R84 ;  /* 0x0000005458007986 */ /* 0x0001e4000c101d04 */
.L_x_2883:
        /* <DEDUP_REMOVED lines=8> */
[----:B0-2---:R-:W-:Y:S02]  /*2950*/  FADD.FTZ R86, R122, -R97 ;  /* 0x800000617a567221 */ /* 0x005fe40000010000 */
        /* <DEDUP_REMOVED lines=10> */
[----:B-1----:R-:W-:Y:S02]  /*2a00*/  IADD3 R80, P6, R183, c[0x0][0x258], RZ ;  /* 0x00009600b7507a10 */ /* 0x002fe40007fde0ff */
[----:B------:R-:W-:Y:S02]  /*2a10*/  SEL R79, R87, R71, P4 ;  /* 0x00000047574f7207 */ /* 0x000fe40002000000 */
[----:B------:R-:W-:-:S02]  /*2a20*/  IADD3.X R81, R182, c[0x0][0x25c], RZ, P6, !PT ;  /* 0x00009700b6517a10 */ /* 0x000fc400037fe4ff */
[----:B------:R-:W-:Y:S02]  /*2a30*/  SEL R78, R86, R70, P4 ;  /* 0x00000046564e7207 */ /* 0x000fe40002000000 */
[----:B------:R-:W-:Y:S02]  /*2a40*/  SEL R77, R85, R69, P4 ;  /* 0x00000045554d7207 */ /* 0x000fe40002000000 */
[----:B------:R-:W-:-:S05]  /*2a50*/  SEL R76, R84, R68, P4 ;  /* 0x00000044544c7207 */ /* 0x000fca0002000000 */
[----:B------:R0:W-:Y:S02]  /*2a60*/  STG.E.128 [R80.64], R76 ;  /* 0x0000004c50007986 */ /* 0x0001e4000c101d04 */
.L_x_2884:
[-CC-:B-1----:R-:W-:Y:S01]  /*2a70*/  FFMA.FTZ R93, R93, R100.reuse, R101.reuse ;  /* 0x000000645d5d7223 */ /* 0x182fe20000010065 */
[----:B------:R-:W-:Y:S01]  /*2a80*/  IADD3 R88, P6, R183, c[0x0][0x248], RZ ;  /* 0x00009200b7587a10 */ /* 0x000fe20007fde0ff */
[-CC-:B------:R-:W-:Y:S01]  /*2a90*/  FFMA.FTZ R98, R98, R100.reuse, R101.reuse ;  /* 0x0000006462627223 */ /* 0x180fe20000010065 */
[----:B------:R-:W-:Y:S01]  /*2aa0*/  SEL R83, R87, R75, P5 ;  /* 0x0000004b57537207 */ /* 0x000fe20002800000 */
[-CC-:B------:R-:W-:Y:S01]  /*2ab0*/  FFMA.FTZ R99, R99, R100.reuse, R101.reuse ;  /* 0x0000006463637223 */ /* 0x180fe20000010065 */
[----:B------:R-:W-:Y:S01]  /*2ac0*/  IADD3.X R89, R182, c[0x0][0x24c], RZ, P6, !PT ;  /* 0x00009300b6597a10 */ /* 0x000fe200037fe4ff */
[----:B------:R-:W-:Y:S01]  /*2ad0*/  FFMA.FTZ R100, R104, R100, R101 ;  /* 0x0000006468647223 */ /* 0x000fe20000010065 */
[----:B------:R-:W-:Y:S01]  /*2ae0*/  @P3 IADD3 R90, P6, R183, c[0x0][0x250], RZ ;  /* 0x00009400b75a3a10 */ /* 0x000fe20007fde0ff */
[----:B0-----:R-:W-:Y:S01]  /*2af0*/  FADD.FTZ R76, R128, -R93 ;  /* 0x8000005d804c7221 */ /* 0x001fe20000010000 */
[----:B------:R-:W-:Y:S01]  /*2b00*/  SEL R82, R86, R74, P5 ;  /* 0x0000004a56527207 */ /* 0x000fe20002800000 */
[----:B------:R-:W-:Y:S01]  /*2b10*/  FADD.FTZ R98, R129, -R98 ;  /* 0x8000006281627221 */ /* 0x000fe20000010000 */
[----:B------:R-:W-:Y:S01]  /*2b20*/  @P3 IADD3.X R91, R182, c[0x0][0x254], RZ, P6, !PT ;  /* 0x00009500b65b3a10 */ /* 0x000fe200037fe4ff */
[----:B------:R-:W-:Y:S01]  /*2b30*/  FADD.FTZ R78, R130, -R99 ;  /* 0x80000063824e7221 */ /* 0x000fe20000010000 */
[----:B------:R-:W-:Y:S01]  /*2b40*/  ISETP.NE.AND P6, PT, R94, RZ, PT ;  /* 0x000000ff5e00720c */ /* 0x000fe20003fc5270 */
[----:B------:R-:W-:Y:S01]  /*2b50*/  FADD.FTZ R100, R103, -R100 ;  /* 0x8000006467647221 */ /* 0x000fe20000010000 */
[----:B------:R-:W-:Y:S01]  /*2b60*/  SEL R81, R85, R73, P5 ;  /* 0x0000004955517207 */ /* 0x000fe20002800000 */
[C---:B------:R-:W-:Y:S01]  /*2b70*/  FMUL.FTZ R76, R181.reuse, R76 ;  /* 0x0000004cb54c7220 */ /* 0x040fe20000410000 */
[----:B------:R-:W-:Y:S01]  /*2b80*/  SEL R80, R84, R72, P5 ;  /* 0x0000004854507207 */ /* 0x000fe20002800000 */
[C---:B------:R-:W-:Y:S01]  /*2b90*/  FMUL.FTZ R77, R181.reuse, R98 ;  /* 0x00000062b54d7220 */ /* 0x040fe20000410000 */
[----:B------:R0:W-:Y:S01]  /*2ba0*/  STG.E.128 [R88.64], R84 ;  /* 0x0000005458007986 */ /* 0x0001e2000c101d04 */
[C---:B------:R-:W-:Y:S01]  /*2bb0*/  FMUL.FTZ R78, R181.reuse, R78 ;  /* 0x0000004eb54e7220 */ /* 0x040fe20000410000 */
[----:B------:R-:W-:Y:S01]  /*2bc0*/  SEL R208, RZ, 0x1, P0 ;  /* 0x00000001ffd07807 */ /* 0x000fe20000000000 */
[----:B------:R-:W-:Y:S01]  /*2bd0*/  FMUL.FTZ R79, R181, R100 ;  /* 0x00000064b54f7220 */ /* 0x000fe20000410000 */
[----:B------:R0:W-:Y:S01]  /*2be0*/  @P3 STG.E.128 [R90.64], R80 ;  /* 0x000000505a003986 */ /* 0x0001e2000c101d04 */
        /* <DEDUP_REMOVED lines=10> */
[----:B------:R-:W-:Y:S02]  /*2c90*/  IADD3.X R95, R157, c[0x0][0x24c], RZ, P1, !PT ;  /* 0x000093009d5f7a10 */ /* 0x000fe40000ffe4ff */
        /* <DEDUP_REMOVED lines=12> */
.L_x_2885:
        /* <DEDUP_REMOVED lines=42> */
.L_x_2875:
        /* <DEDUP_REMOVED lines=23> */
.L_x_2876:
[----:B------:R-:W-:Y:S01]  /*3170*/  HFMA2.MMA R80, -RZ, RZ, 0, 9.5367431640625e-07 ;  /* 0x00000010ff507435 */ /* 0x000fe200000001ff */
[----:B------:R-:W-:-:S02]  /*3180*/  MOV R79, R81 ;  /* 0x00000051004f7202 */ /* 0x000fc40000000f00 */
[----:B------:R-:W-:Y:S02]  /*3190*/  MOV R82, 0x1f ;  /* 0x0000001f00527802 */ /* 0x000fe40000000f00 */
[----:B------:R-:W-:Y:S02]  /*31a0*/  MOV R85, 0xffffffff ;  /* 0xffffffff00557802 */ /* 0x000fe40000000f00 */
[----:B------:R-:W-:Y:S02]  /*31b0*/  MOV R76, 0x31d0 ;  /* 0x000031d0004c7802 */ /* 0x000fe40000000f00 */
[----:B-----5:R-:W-:Y:S05]  /*31c0*/  CALL.REL.NOINC `($__internal_99_$__cuda_sm70_shflsync_down_p) ;  /* 0x0000046000007944 */ /* 0x020fea0003c00000 */
[----:B-1----:R-:W-:Y:S01]  /*31d0*/  MOV R78, R79 ;  /* 0x0000004f004e7202 */ /* 0x002fe20000000f00 */
[----:B0-----:R-:W-:Y:S05]  /*31e0*/  BRA `(.L_x_2887) ;  /* 0xffffe7e000007947 */ /* 0x001fea000383ffff */
.L_x_2877:
[----:B------:R-:W-:Y:S01]  /*31f0*/  HFMA2.MMA R80, -RZ, RZ, 0, 9.5367431640625e-07 ;  /* 0x00000010ff507435 */ /* 0x000fe200000001ff */
[----:B------:R-:W-:Y:S02]  /*3200*/  MOV R79, R83 ;  /* 0x00000053004f7202 */ /* 0x000fe40000000f00 */
[----:B------:R-:W-:Y:S02]  /*3210*/  MOV R82, 0x1f ;  /* 0x0000001f00527802 */ /* 0x000fe40000000f00 */
[----:B------:R-:W-:-:S02]  /*3220*/  MOV R85, 0xffffffff ;  /* 0xffffffff00557802 */ /* 0x000fc40000000f00 */
[----:B------:R-:W-:Y:S02]  /*3230*/  MOV R76, 0x3250 ;  /* 0x00003250004c7802 */ /* 0x000fe40000000f00 */
[----:B01---5:R-:W-:Y:S05]  /*3240*/  CALL.REL.NOINC `($__internal_99_$__cuda_sm70_shflsync_down_p) ;  /* 0x000003e000007944 */ /* 0x023fea0003c00000 */
[----:B------:R-:W-:Y:S01]  /*3250*/  FADD.FTZ R81, R81, R78 ;  /* 0x0000004e51517221 */ /* 0x000fe20000010000 */
[----:B0-----:R-:W-:Y:S01]  /*3260*/  HFMA2.MMA R80, -RZ, RZ, 0, 4.76837158203125e-07 ;  /* 0x00000008ff507435 */ /* 0x001fe200000001ff */
[----:B-1----:R-:W-:Y:S01]  /*3270*/  FADD.FTZ R84, R83, R79 ;  /* 0x0000004f53547221 */ /* 0x002fe20000010000 */
[----:B------:R-:W-:Y:S02]  /*3280*/  MOV R82, 0x1f ;  /* 0x0000001f00527802 */ /* 0x000fe40000000f00 */
[----:B------:R-:W-:Y:S02]  /*3290*/  MOV R85, 0xffffffff ;  /* 0xffffffff00557802 */ /* 0x000fe40000000f00 */
[----:B------:R-:W-:Y:S02]  /*32a0*/  MOV R79, R81 ;  /* 0x00000051004f7202 */ /* 0x000fe40000000f00 */
[----:B------:R-:W-:Y:S02]  /*32b0*/  MOV R76, 0x32d0 ;  /* 0x000032d0004c7802 */ /* 0x000fe40000000f00 */
[----:B------:R-:W-:Y:S05]  /*32c0*/  CALL.REL.NOINC `($__internal_99_$__cuda_sm70_shflsync_down_p) ;  /* 0x0000036000007944 */ /* 0x000fea0003c00000 */
[----:B0-----:R-:W-:Y:S01]  /*32d0*/  HFMA2.MMA R80, -RZ, RZ, 0, 4.76837158203125e-07 ;  /* 0x00000008ff507435 */ /* 0x001fe200000001ff */
[----:B-1----:R-:W-:-:S02]  /*32e0*/  MOV R78, R79 ;  /* 0x0000004f004e7202 */ /* 0x002fc40000000f00 */
[----:B------:R-:W-:Y:S02]  /*32f0*/  MOV R79, R84 ;  /* 0x00000054004f7202 */ /* 0x000fe40000000f00 */
[----:B------:R-:W-:Y:S02]  /*3300*/  MOV R82, 0x1f ;  /* 0x0000001f00527802 */ /* 0x000fe40000000f00 */
[----:B------:R-:W-:Y:S02]  /*3310*/  MOV R85, 0xffffffff ;  /* 0xffffffff00557802 */ /* 0x000fe40000000f00 */
[----:B------:R-:W-:Y:S02]  /*3320*/  MOV R76, 0x3340 ;  /* 0x00003340004c7802 */ /* 0x000fe40000000f00 */
[----:B------:R-:W-:Y:S05]  /*3330*/  CALL.REL.NOINC `($__internal_99_$__cuda_sm70_shflsync_down_p) ;  /* 0x000002f000007944 */ /* 0x000fea0003c00000 */
[----:B------:R-:W-:Y:S01]  /*3340*/  FADD.FTZ R81, R78, R81 ;  /* 0x000000514e517221 */ /* 0x000fe20000010000 */
[----:B0-----:R-:W-:Y:S01]  /*3350*/  HFMA2.MMA R80, -RZ, RZ, 0, 2.384185791015625e-07 ;  /* 0x00000004ff507435 */ /* 0x001fe200000001ff */
[----:B-1----:R-:W-:Y:S01]  /*3360*/  FADD.FTZ R84, R84, R79 ;  /* 0x0000004f54547221 */ /* 0x002fe20000010000 */
[----:B------:R-:W-:Y:S02]  /*3370*/  MOV R82, 0x1f ;  /* 0x0000001f00527802 */ /* 0x000fe40000000f00 */
[----:B------:R-:W-:-:S02]  /*3380*/  MOV R85, 0xffffffff ;  /* 0xffffffff00557802 */ /* 0x000fc40000000f00 */
[----:B------:R-:W-:Y:S02]  /*3390*/  MOV R79, R81 ;  /* 0x00000051004f7202 */ /* 0x000fe40000000f00 */
[----:B------:R-:W-:Y:S02]  /*33a0*/  MOV R76, 0x33c0 ;  /* 0x000033c0004c7802 */ /* 0x000fe40000000f00 */
[----:B------:R-:W-:Y:S05]  /*33b0*/  CALL.REL.NOINC `($__internal_99_$__cuda_sm70_shflsync_down_p) ;  /* 0x0000027000007944 */ /* 0x000fea0003c00000 */
[----:B0-----:R-:W-:Y:S01]  /*33c0*/  HFMA2.MMA R80, -RZ, RZ, 0, 2.384185791015625e-07 ;  /* 0x00000004ff507435 */ /* 0x001fe200000001ff */
[----:B-1----:R-:W-:Y:S02]  /*33d0*/  MOV R78, R79 ;  /* 0x0000004f004e7202 */ /* 0x002fe40000000f00 */
[----:B------:R-:W-:Y:S02]  /*33e0*/  MOV R79, R84 ;  /* 0x00000054004f7202 */ /* 0x000fe40000000f00 */
[----:B------:R-:W-:Y:S02]  /*33f0*/  MOV R82, 0x1f ;  /* 0x0000001f00527802 */ /* 0x000fe40000000f00 */
[----:B------:R-:W-:Y:S02]  /*3400*/  MOV R85, 0xffffffff ;  /* 0xffffffff00557802 */ /* 0x000fe40000000f00 */
[----:B------:R-:W-:-:S02]  /*3410*/  MOV R76, 0x3430 ;  /* 0x00003430004c7802 */ /* 0x000fc40000000f00 */
[----:B------:R-:W-:Y:S05]  /*3420*/  CALL.REL.NOINC `($__internal_99_$__cuda_sm70_shflsync_down_p) ;  /* 0x0000020000007944 */ /* 0x000fea0003c00000 */
[----:B------:R-:W-:Y:S01]  /*3430*/  FADD.FTZ R81, R78, R81 ;  /* 0x000000514e517221 */ /* 0x000fe20000010000 */
[----:B0-----:R-:W-:Y:S01]  /*3440*/  HFMA2.MMA R80, -RZ, RZ, 0, 1.1920928955078125e-07 ;  /* 0x00000002ff507435 */ /* 0x001fe200000001ff */
[----:B-1----:R-:W-:Y:S01]  /*3450*/  FADD.FTZ R84, R84, R79 ;  /* 0x0000004f54547221 */ /* 0x002fe20000010000 */
[----:B------:R-:W-:-:S02]  /*3460*/  MOV R82, 0x1f ;  /* 0x0000001f00527802 */ /* 0x000fc40000000f00 */
[----:B------:R-:W-:Y:S02]  /*3470*/  MOV R85, 0xffffffff ;  /* 0xffffffff00557802 */ /* 0x000fe40000000f00 */
[----:B------:R-:W-:Y:S02]  /*3480*/  MOV R79, R81 ;  /* 0x00000051004f7202 */ /* 0x000fe40000000f00 */
[----:B------:R-:W-:Y:S02]  /*3490*/  MOV R76, 0x34b0 ;  /* 0x000034b0004c7802 */ /* 0x000fe40000000f00 */
[----:B------:R-:W-:Y:S05]  /*34a0*/  CALL.REL.NOINC `($__internal_99_$__cuda_sm70_shflsync_down_p) ;  /* 0x0000018000007944 */ /* 0x000fea0003c00000 */
[----:B0-----:R-:W-:Y:S01]  /*34b0*/  HFMA2.MMA R80, -RZ, RZ, 0, 1.1920928955078125e-07 ;  /* 0x00000002ff507435 */ /* 0x001fe200000001ff */
[----:B-1----:R-:W-:Y:S02]  /*34c0*/  MOV R78, R79 ;  /* 0x0000004f004e7202 */ /* 0x002fe40000000f00 */
[----:B------:R-:W-:Y:S02]  /*34d0*/  MOV R79, R84 ;  /* 0x00000054004f7202 */ /* 0x000fe40000000f00 */
[----:B------:R-:W-:Y:S02]  /*34e0*/  MOV R82, 0x1f ;  /* 0x0000001f00527802 */ /* 0x000fe40000000f00 */
[----:B------:R-:W-:-:S02]  /*34f0*/  MOV R85, 0xffffffff ;  /* 0xffffffff00557802 */ /* 0x000fc40000000f00 */
[----:B------:R-:W-:Y:S02]  /*3500*/  MOV R76, 0x3520 ;  /* 0x00003520004c7802 */ /* 0x000fe40000000f00 */
[----:B------:R-:W-:Y:S05]  /*3510*/  CALL.REL.NOINC `($__internal_99_$__cuda_sm70_shflsync_down_p) ;  /* 0x0000011000007944 */ /* 0x000fea0003c00000 */
[----:B------:R-:W-:Y:S01]  /*3520*/  FADD.FTZ R81, R78, R81 ;  /* 0x000000514e517221 */ /* 0x000fe20000010000 */
[----:B0-----:R-:W-:Y:S01]  /*3530*/  HFMA2.MMA R80, -RZ, RZ, 0, 5.9604644775390625e-08 ;  /* 0x00000001ff507435 */ /* 0x001fe200000001ff */
[----:B-1----:R-:W-:Y:S01]  /*3540*/  FADD.FTZ R83, R84, R79 ;  /* 0x0000004f54537221 */ /* 0x002fe20000010000 */
[----:B------:R-:W-:Y:S02]  /*3550*/  MOV R82, 0x1f ;  /* 0x0000001f00527802 */ /* 0x000fe40000000f00 */
[----:B------:R-:W-:Y:S02]  /*3560*/  MOV R85, 0xffffffff ;  /* 0xffffffff00557802 */ /* 0x000fe40000000f00 */
[----:B------:R-:W-:Y:S02]  /*3570*/  MOV R79, R81 ;  /* 0x00000051004f7202 */ /* 0x000fe40000000f00 */
[----:B------:R-:W-:Y:S02]  /*3580*/  MOV R76, 0x35a0 ;  /* 0x000035a0004c7802 */ /* 0x000fe40000000f00 */
[----:B------:R-:W-:Y:S05]  /*3590*/  CALL.REL.NOINC `($__internal_99_$__cuda_sm70_shflsync_down_p) ;  /* 0x0000009000007944 */ /* 0x000fea0003c00000 */
[----:B0-----:R-:W-:Y:S01]  /*35a0*/  HFMA2.MMA R80, -RZ, RZ, 0, 5.9604644775390625e-08 ;  /* 0x00000001ff507435 */ /* 0x001fe200000001ff */
[----:B-1----:R-:W-:-:S02]  /*35b0*/  MOV R100, R79 ;  /* 0x0000004f00647202 */ /* 0x002fc40000000f00 */
[----:B------:R-:W-:Y:S02]  /*35c0*/  MOV R79, R83 ;  /* 0x00000053004f7202 */ /* 0x000fe40000000f00 */
[----:B------:R-:W-:Y:S02]  /*35d0*/  MOV R82, 0x1f ;  /* 0x0000001f00527802 */ /* 0x000fe40000000f00 */
[----:B------:R-:W-:Y:S02]  /*35e0*/  MOV R85, 0xffffffff ;  /* 0xffffffff00557802 */ /* 0x000fe40000000f00 */
[----:B------:R-:W-:Y:S02]  /*35f0*/  MOV R76, 0x3610 ;  /* 0x00003610004c7802 */ /* 0x000fe40000000f00 */
[----:B------:R-:W-:Y:S05]  /*3600*/  CALL.REL.NOINC `($__internal_99_$__cuda_sm70_shflsync_down_p) ;  /* 0x0000002000007944 */ /* 0x000fea0003c00000 */
[----:B-1----:R-:W-:Y:S01]  /*3610*/  MOV R76, R79 ;  /* 0x0000004f004c7202 */ /* 0x002fe20000000f00 */
[----:B0-----:R-:W-:Y:S05]  /*3620*/  BRA `(.L_x_2888) ;  /* 0xffffe4c000007947 */ /* 0x001fea000383ffff */
        .weak           $__internal_99_$__cuda_sm70_shflsync_down_p
        .type           $__internal_99_$__cuda_sm70_shflsync_down_p,@function
        .size           $__internal_99_$__cuda_sm70_shflsync_down_p,(.L_x_3461 - $__internal_99_$__cuda_sm70_shflsync_down_p)
$__internal_99_$__cuda_sm70_shflsync_down_p:
[----:B------:R-:W-:Y:S01]  /*3630*/  HFMA2.MMA R77, -RZ, RZ, 0, 0 ;  /* 0x00000000ff4d7435 */ /* 0x000fe200000001ff */
[----:B------:R-:W-:Y:S04]  /*3640*/  WARPSYNC R85 ;  /* 0x0000005500007348 */ /* 0x000fe80003800000 */
[----:B------:R0:W1:Y:S01]  /*3650*/  SHFL.DOWN PT, R79, R79, R80, R82 ;  /* 0x080000504f4f7389 */ /* 0x00006200000e0052 */
[----:B------:R-:W-:Y:S05]  /*3660*/  RET.REL.NODEC R76 `(_ZN10layer_norm31ln_parallel_residual_bwd_kernelINS_13Kernel_traitsI6__halfffffjLj7168ELj1ELj1ELj8ELj16ENS_18Kernel_traits_baseILj7168ES2_ffffjLj256EEEEELb0ELb1ELb1EEEvNS_9BwdParamsE) ;  /* 0xffffc9904c007950 */ /* 0x000fea0003c3ffff */
.L_x_2889:
        /* <DEDUP_REMOVED lines=9> */
.L_x_3461:


//--------------------- .text._ZN10layer_norm31ln_parallel_residual_bwd_kernelINS_13Kernel_traitsI6__halfffffjLj7168ELj1ELj1ELj8ELj16ENS_18Kernel_traits_baseILj7168ES2_ffffjLj256EEEEELb1ELb0ELb0EEEvNS_9BwdParamsE --------------------------
	.section	.text._ZN10layer_norm31ln_parallel_residual_bwd_kernelINS_13Kernel_traitsI6__halfffffjLj7168ELj1ELj1ELj8ELj16ENS_18Kernel_traits_baseILj7168ES2_ffffjLj256EEEEELb1ELb0ELb0EEEvNS_9BwdParamsE,"ax",@progbits
	.sectioninfo	@"SHI_REGISTERS=255"
	.align	128
        .global         _ZN10layer_norm31ln_parallel_residual_bwd_kernelINS_13Kernel_traitsI6__halfffffjLj7168ELj1ELj1ELj8ELj16ENS_18Kernel_traits_baseILj7168ES2_ffffjLj256EEEEELb1ELb0ELb0EEEvNS_9BwdParamsE
        .type           _ZN10layer_norm31ln_parallel_residual_bwd_kernelINS_13Kernel_traitsI6__halfffffjLj7168ELj1ELj1ELj8ELj16ENS_18Kernel_traits_baseILj7168ES2_ffffjLj256EEEEELb1ELb0ELb0EEEvNS_9BwdParamsE,@function
        .size           _ZN10layer_norm31ln_parallel_residual_bwd_kernelINS_13Kernel_traitsI6__halfffffjLj7168ELj1ELj1ELj8ELj16ENS_18Kernel_traits_baseILj7168ES2_ffffjLj256EEEEELb1ELb0ELb0EEEvNS_9BwdParamsE,(.L_x_3462 - _ZN10layer_norm31ln_parallel_residual_bwd_kernelINS_13Kernel_traitsI6__halfffffjLj7168ELj1ELj1ELj8ELj16ENS_18Kernel_traits_baseILj7168ES2_ffffjLj256EEEEELb1ELb0ELb0EEEvNS_9BwdParamsE)
        .other          _ZN10layer_norm31ln_parallel_residual_bwd_kernelINS_13Kernel_traitsI6__halfffffjLj7168ELj1ELj1ELj8ELj16ENS_18Kernel_traits_baseILj7168ES2_ffffjLj256EEEEELb1ELb0ELb0EEEvNS_9BwdParamsE,@"STO_CUDA_ENTRY STV_DEFAULT"
_ZN10layer_norm31ln_parallel_residual_bwd_kernelINS_13Kernel_traitsI6__halfffffjLj7168ELj1ELj1ELj8ELj16ENS_18Kernel_traits_baseILj7168ES2_ffffjLj256EEEEELb1ELb0ELb0EEEvNS_9BwdParamsE:
.text._ZN10layer_norm31ln_parallel_residual_bwd_kernelINS_13Kernel_traitsI6__halfffffjLj7168ELj1ELj1ELj8ELj16ENS_18Kernel_traits_baseILj7168ES2_ffffjLj256EEEEELb1ELb0ELb0EEEvNS_9BwdParamsE:
[----:B------:R-:W-:Y:S02]  /*0000*/  MOV R1, c[0x0][0x28] ;  /* 0x00000a0000017a02 */ /* 0x000fe40000000f00 */
[----:B------:R-:W0:Y:S01]  /*0010*/  S2R R142, SR_TID.X ;  /* 0x00000000008e7919 */ /* 0x000e220000002100 */
[----:B------:R-:W-:Y:S01]  /*0020*/  MOV R0, c[0x0][0x168] ;  /* 0x00005a0000007a02 */ /* 0x000fe20000000f00 */
[----:B------:R-:W-:Y:S01]  /*0030*/  ULDC.64 UR4, c[0x0][0x118] ;  /* 0x0000460000047ab9 */ /* 0x000fe20000000a00 */
[----:B------:R-:W-:Y:S02]  /*0040*/  IADD3 R1, R1, -0xb8, RZ ;  /* 0xffffff4801017810 */ /* 0x000fe40007ffe0ff */
        /* <DEDUP_REMOVED lines=12> */
[----:B------:R-:W-:-:S02]  /*0110*/  ISETP.GE.U32.AND P3, PT, R5, 0x700, PT ;  /* 0x000007000500780c */ /* 0x000fc40003f66070 */
[----:B------:R-:W-:Y:S01]  /*0120*/  @P6 MOV R25, 0x8 ;  /* 0x0000000800196802 */ /* 0x000fe20000000f00 */
[----:B------:R-:W-:Y:S02]  /*0130*/  @P5 IMAD.MOV.U32 R29, RZ, RZ, 0x8 ;  /* 0x00000008ff1d5424 */ /* 0x000fe400078e00ff */
[----:B------:R-:W-:Y:S02]  /*0140*/  @P4 MOV R33, 0x8 ;  /* 0x0000000800214802 */ /* 0x000fe40000000f00 */
[CC--:B------:R-:W-:Y:S01]  /*0150*/  @P6 IMAD.WIDE.U32 R20, R34.reuse, R25.reuse, c[0x0][0x1b0] ;  /* 0x00006c0022146625 */ /* 0x0c0fe200078e0019 */
[----:B------:R-:W-:Y:S02]  /*0160*/  @P0 MOV R39, 0x8 ;  /* 0x0000000800270802 */ /* 0x000fe40000000f00 */
[----:B------:R-:W-:Y:S01]  /*0170*/  @P1 MOV R43, 0x8 ;  /* 0x00000008002b1802 */ /* 0x000fe20000000f00 */
[C---:B------:R-:W-:Y:S01]  /*0180*/  @P6 IMAD.WIDE.U32 R24, R34.reuse, R25, c[0x0][0x1b8] ;  /* 0x00006e0022186625 */ /* 0x040fe200078e0019 */
[----:B------:R-:W-:Y:S01]  /*0190*/  @P6 LOP3.LUT R34, R34, 0x100, RZ, 0xfc, !PT ;  /* 0x0000010022226812 */ /* 0x000fe200078efcff */
[----:B------:R1:W5:Y:S04]  /*01a0*/  @P6 LDG.E.64 R22, [R20.64] ;  /* 0x0000000414166981 */ /* 0x000368000c1e1b00 */
[----:B------:R-:W-:-:S04]  /*01b0*/  @P5 IMAD.WIDE.U32 R26, R34, R29, c[0x0][0x1b0] ;  /* 0x00006c00221a5625 */ /* 0x000fc800078e001d */
[----:B------:R-:W-:Y:S01]  /*01c0*/  @P2 IMAD.MOV.U32 R47, RZ, RZ, 0x8 ;  /* 0x00000008ff2f2424 */ /* 0x000fe200078e00ff */
[----:B------:R-:W-:Y:S01]  /*01d0*/  @P3 MOV R35, 0x8 ;  /* 0x0000000800233802 */ /* 0x000fe20000000f00 */
[C---:B------:R-:W-:Y:S01]  /*01e0*/  @P5 IMAD.WIDE.U32 R28, R34.reuse, R29, c[0x0][0x1b8] ;  /* 0x00006e00221c5625 */ /* 0x040fe200078e001d */
[----:B------:R-:W-:Y:S01]  /*01f0*/  @P5 IADD3 R34, R34, 0x100, RZ ;  /* 0x0000010022225810 */ /* 0x000fe20007ffe0ff */
[----:B------:R2:W5:Y:S04]  /*0200*/  @P6 LDG.E.64 R132, [R24.64] ;  /* 0x0000000418846981 */ /* 0x000568000c1e1b00 */
[-C--:B------:R-:W-:Y:S01]  /*0210*/  @P4 IMAD.WIDE.U32 R30, R34, R33.reuse, c[0x0][0x1b0] ;  /* 0x00006c00221e4625 */ /* 0x080fe200078e0021 */
[----:B0-----:R-:W-:Y:S01]  /*0220*/  LEA.HI R0, R142, UR6, RZ, 0x18 ;  /* 0x000000068e007c11 */ /* 0x001fe2000f8fc0ff */
        /* <DEDUP_REMOVED lines=21> */
[----:B------:R-:W-:Y:S01]  /*0380*/  @P3 IMAD.WIDE.U32 R34, R34, R35, c[0x0][0x1b8] ;  /* 0x00006e0022223625 */ /* 0x000fe200078e0023 */
[----:B------:R1:W5:Y:S04]  /*0390*/  @P3 LDG.E.64 R6, [R20.64] ;  /* 0x0000000414063981 */ /* 0x000368000c1e1b00 */
[----:B------:R1:W5:Y:S01]  /*03a0*/  @P3 LDG.E.64 R2, [R34.64] ;  /* 0x0000000422023981 */ /* 0x000362000c1e1b00 */
[----:B------:R-:W-:Y:S01]  /*03b0*/  ISETP.GE.AND P3, PT, R0, c[0x0][0x164], PT ;  /* 0x0000590000007a0c */ /* 0x000fe20003f66270 */
[----:B--2---:R-:W-:Y:S01]  /*03c0*/  CS2R R24, SRZ ;  /* 0x0000000000187805 */ /* 0x004fe2000001ff00 */
[----:B0-----:R-:W-:Y:S01]  /*03d0*/  CS2R R26, SRZ ;  /* 0x00000000001a7805 */ /* 0x001fe2000001ff00 */
[----:B------:R0:W5:Y:S01]  /*03e0*/  @P2 LDG.E.64 R8, [R46.64] ;  /* 0x000000042e082981 */ /* 0x000162000c1e1b00 */
[----:B---3--:R-:W-:Y:S01]  /*03f0*/  CS2R R28, SRZ ;  /* 0x00000000001c7805 */ /* 0x008fe2000001ff00 */
[----:B----4-:R-:W-:Y:S01]  /*0400*/  CS2R R30, SRZ ;  /* 0x00000000001e7805 */ /* 0x010fe2000001ff00 */
[----:B------:R-:W-:Y:S01]  /*0410*/  CS2R R32, SRZ ;  /* 0x0000000000207805 */ /* 0x000fe2000001ff00 */
[----:B------:R-:W-:Y:S01]  /*0420*/  CS2R R36, SRZ ;  /* 0x0000000000247805 */ /* 0x000fe2000001ff00 */
[----:B------:R-:W-:Y:S01]  /*0430*/  CS2R R38, SRZ ;  /* 0x0000000000267805 */ /* 0x000fe2000001ff00 */
[----:B-1----:R-:W-:Y:S01]  /*0440*/  CS2R R34, SRZ ;  /* 0x0000000000227805 */ /* 0x002fe2000001ff00 */
[----:B------:R-:W-:Y:S01]  /*0450*/  CS2R R40, SRZ ;  /* 0x0000000000287805 */ /* 0x000fe2000001ff00 */
[----:B------:R-:W-:Y:S01]  /*0460*/  CS2R R42, SRZ ;  /* 0x00000000002a7805 */ /* 0x000fe2000001ff00 */
        /* <DEDUP_REMOVED lines=47> */
[----:B-----5:R-:W-:Y:S01]  /*0760*/  MOV R4, R22 ;  /* 0x0000001600047202 */ /* 0x020fe20000000f00 */
[----:B------:R-:W-:Y:S01]  /*0770*/  IMAD.MOV.U32 R248, RZ, RZ, R2 ;  /* 0x000000fffff87224 */ /* 0x000fe200078e0002 */
[----:B------:R-:W-:Y:S01]  /*0780*/  SHF.R.U64 R246, R2, 0x10, R3 ;  /* 0x0000001002f67819 */ /* 0x000fe20000001203 */
[----:B------:R-:W-:Y:S01]  /*0790*/  IMAD.MOV.U32 R20, RZ, RZ, R132 ;  /* 0x000000ffff147224 */ /* 0x000fe200078e0084 */
[--C-:B------:R-:W-:Y:S01]  /*07a0*/  SHF.R.U64 R165, R22, 0x10, R23.reuse ;  /* 0x0000001016a57819 */ /* 0x100fe20000001217 */
[----:B------:R-:W-:Y:S01]  /*07b0*/  HFMA2.MMA R241, -RZ, RZ, 0, 5.9604644775390625e-08 ;  /* 0x00000001fff17435 */ /* 0x000fe200000001ff */
[----:B------:R-:W-:Y:S01]  /*07c0*/  MOV R2, R0 ;  /* 0x0000000000027202 */ /* 0x000fe20000000f00 */
[----:B------:R-:W-:Y:S01]  /*07d0*/  HADD2.F32 R0, -RZ, R4.H0_H0 ;  /* 0x20000004ff007230 */ /* 0x000fe20000004100 */
[----:B------:R-:W-:Y:S01]  /*07e0*/  MOV R21, R23 ;  /* 0x0000001700157202 */ /* 0x000fe20000000f00 */
[----:B------:R-:W-:Y:S01]  /*07f0*/  HADD2.F32 R4, -RZ, R165.H0_H0 ;  /* 0x200000a5ff047230 */ /* 0x000fe20000004100 */
[----:B------:R-:W-:Y:S01]  /*0800*/  SHF.R.U32.HI R159, RZ, 0x10, R23 ;  /* 0x00000010ff9f7819 */ /* 0x000fe20000011617 */
[----:B------:R-:W-:Y:S01]  /*0810*/  IMAD.MOV.U32 R25, RZ, RZ, RZ ;  /* 0x000000ffff197224 */ /* 0x000fe200078e00ff */
[----:B------:R-:W-:Y:S01]  /*0820*/  MOV R244, R3 ;  /* 0x0000000300f47202 */ /* 0x000fe20000000f00 */
[----:B------:R0:W-:Y:S01]  /*0830*/  STL [R1+0xb0], R0 ;  /* 0x0000b00001007387 */ /* 0x0001e20000100800 */
        /* <DEDUP_REMOVED lines=8> */
[----:B------:R-:W-:Y:S01]  /*08c0*/  MOV R23, R134 ;  /* 0x0000008600177202 */ /* 0x000fe20000000f00 */
        /* <DEDUP_REMOVED lines=12> */
[----:B------:R-:W-:Y:S01]  /*0990*/  IMAD.MOV.U32 R136, RZ, RZ, R140 ;  /* 0x000000ffff887224 */ /* 0x000fe200078e008c */
        /* <DEDUP_REMOVED lines=10> */
[----:B--2---:R-:W-:Y:S01]  /*0a40*/  HADD2.F32 R3, -RZ, R23.H0_H0 ;  /* 0x20000017ff037230 */ /* 0x004fe20000004100 */
[----:B------:R-:W-:-:S02]  /*0a50*/  SHF.R.U32.HI R151, RZ, 0x10, R139 ;  /* 0x00000010ff977819 */ /* 0x000fc4000001168b */
[----:B------:R1:W-:Y:S01]  /*0a60*/  STL [R1+0x94], R4 ;  /* 0x0000940401007387 */ /* 0x0003e20000100800 */
[--C-:B------:R-:W-:Y:S02]  /*0a70*/  SHF.R.U64 R152, R140, 0x10, R141.reuse ;  /* 0x000000108c987819 */ /* 0x100fe4000000128d */
[----:B------:R-:W-:Y:S01]  /*0a80*/  MOV R138, R141 ;  /* 0x0000008d008a7202 */ /* 0x000fe20000000f00 */
[----:B0-----:R-:W-:Y:S01]  /*0a90*/  HADD2.F32 R0, -RZ, R157.H0_H0 ;  /* 0x2000009dff007230 */ /* 0x001fe20000004100 */
[----:B------:R0:W-:Y:S01]  /*0aa0*/  STL [R1+0x90], R3 ;  /* 0x0000900301007387 */ /* 0x0001e20000100800 */
[----:B------:R-:W-:Y:S02]  /*0ab0*/  SHF.R.U32.HI R150, RZ, 0x10, R141 ;  /* 0x00000010ff967819 */ /* 0x000fe4000001168d */
[----:B------:R-:W-:Y:S01]  /*0ac0*/  MOV R139, R18 ;  /* 0x00000012008b7202 */ /* 0x000fe20000000f00 */
[----:B------:R2:W-:Y:S01]  /*0ad0*/  STL [R1+0x88], R0 ;  /* 0x0000880001007387 */ /* 0x0005e20000100800 */
[----:B-1----:R-:W-:Y:S01]  /*0ae0*/  HADD2.F32 R4, -RZ, R133.H0_H0 ;  /* 0x20000085ff047230 */ /* 0x002fe20000004100 */
[--C-:B------:R-:W-:Y:S01]  /*0af0*/  SHF.R.U64 R149, R18, 0x10, R19.reuse ;  /* 0x0000001012957819 */ /* 0x100fe20000001213 */
[----:B------:R-:W-:Y:S01]  /*0b00*/  IMAD.MOV.U32 R18, RZ, RZ, R16 ;  /* 0x000000ffff127224 */ /* 0x000fe200078e0010 */
[----:B------:R-:W-:Y:S01]  /*0b10*/  MOV R140, R19 ;  /* 0x00000013008c7202 */ /* 0x000fe20000000f00 */
[----:B0-----:R-:W-:Y:S01]  /*0b20*/  HADD2.F32 R3, -RZ, R155.H0_H0 ;  /* 0x2000009bff037230 */ /* 0x001fe20000004100 */
[----:B------:R0:W-:Y:S01]  /*0b30*/  STL [R1+0x80], R4 ;  /* 0x0000800401007387 */ /* 0x0001e20000100800 */
[----:B------:R-:W-:Y:S01]  /*0b40*/  SHF.R.U32.HI R147, RZ, 0x10, R19 ;  /* 0x00000010ff937819 */ /* 0x000fe20000011613 */
[----:B--2---:R-:W-:-:S02]  /*0b50*/  HADD2.F32 R0, -RZ, R132.H0_H0 ;  /* 0x20000084ff007230 */ /* 0x004fc40000004100 */
[----:B------:R1:W-:Y:S01]  /*0b60*/  STL [R1+0x78], R3 ;  /* 0x0000780301007387 */ /* 0x0003e20000100800 */
[--C-:B------:R-:W-:Y:S02]  /*0b70*/  SHF.R.U64 R148, R16, 0x10, R17.reuse ;  /* 0x0000001010947819 */ /* 0x100fe40000001211 */
[----:B------:R-:W-:Y:S01]  /*0b80*/  MOV R19, R17 ;  /* 0x0000001100137202 */ /* 0x000fe20000000f00 */
[----:B------:R2:W-:Y:S01]  /*0b90*/  STL [R1+0x8c], R0 ;  /* 0x00008c0001007387 */ /* 0x0005e20000100800 */
[----:B------:R-:W-:Y:S01]  /*0ba0*/  SHF.R.U32.HI R146, RZ, 0x10, R17 ;  /* 0x00000010ff927819 */ /* 0x000fe20000011611 */
[----:B0-----:R-:W-:Y:S01]  /*0bb0*/  HADD2.F32 R4, -RZ, R156.H0_H0 ;  /* 0x2000009cff047230 */ /* 0x001fe20000004100 */
[----:B------:R-:W-:Y:S02]  /*0bc0*/  MOV R16, R14 ;  /* 0x0000000e00107202 */ /* 0x000fe40000000f00 */
[--C-:B------:R-:W-:Y:S01]  /*0bd0*/  SHF.R.U64 R145, R14, 0x10, R15.reuse ;  /* 0x000000100e917819 */ /* 0x100fe2000000120f */
[----:B-1----:R-:W-:Y:S01]  /*0be0*/  HADD2.F32 R3, -RZ, R134.H0_H0 ;  /* 0x20000086ff037230 */ /* 0x002fe20000004100 */
[----:B------:R0:W-:Y:S01]  /*0bf0*/  STL [R1+0x84], R4 ;  /* 0x0000840401007387 */ /* 0x0001e20000100800 */
[----:B------:R-:W-:Y:S01]  /*0c00*/  MOV R17, R15 ;  /* 0x0000000f00117202 */ /* 0x000fe20000000f00 */
[----:B------:R-:W-:Y:S01]  /*0c10*/  IMAD.MOV.U32 R14, RZ, RZ, R12 ;  /* 0x000000ffff0e7224 */ /* 0x000fe200078e000c */
[----:B--2---:R-:W-:Y:S01]  /*0c20*/  HADD2.F32 R0, -RZ, R154.H0_H0 ;  /* 0x2000009aff007230 */ /* 0x004fe20000004100 */
[----:B------:R1:W-:Y:S01]  /*0c30*/  STL [R1+0x7c], R3 ;  /* 0x00007c0301007387 */ /* 0x0003e20000100800 */
[----:B------:R-:W-:-:S02]  /*0c40*/  SHF.R.U32.HI R143, RZ, 0x10, R15 ;  /* 0x00000010ff8f7819 */ /* 0x000fc4000001160f */
[--C-:B------:R-:W-:Y:S01]  /*0c50*/  SHF.R.U64 R144, R12, 0x10, R13.reuse ;  /* 0x000000100c907819 */ /* 0x100fe2000000120d */
[----:B------:R2:W-:Y:S01]  /*0c60*/  STL [R1+0x74], R0 ;  /* 0x0000740001007387 */ /* 0x0005e20000100800 */
[----:B------:R-:W-:Y:S01]  /*0c70*/  MOV R15, R13 ;  /* 0x0000000d000f7202 */ /* 0x000fe20000000f00 */
[----:B0-----:R-:W-:Y:S01]  /*0c80*/  HADD2.F32 R4, -RZ, R135.H0_H0 ;  /* 0x20000087ff047230 */ /* 0x001fe20000004100 */
[----:B------:R-:W-:Y:S02]  /*0c90*/  SHF.R.U32.HI R142, RZ, 0x10, R13 ;  /* 0x00000010ff8e7819 */ /* 0x000fe4000001160d */
[----:B------:R-:W-:Y:S01]  /*0ca0*/  MOV R12, R10 ;  /* 0x0000000a000c7202 */ /* 0x000fe20000000f00 */
[----:B-1----:R-:W-:Y:S01]  /*0cb0*/  HADD2.F32 R3, -RZ, R153.H0_H0 ;  /* 0x20000099ff037230 */ /* 0x002fe20000004100 */
[----:B------:R0:W-:Y:S01]  /*0cc0*/  STL [R1+0x70], R4 ;  /* 0x0000700401007387 */ /* 0x0001e20000100800 */
[----:B------:R-:W-:Y:S01]  /*0cd0*/  SHF.R.U64 R141, R10, 0x10, R11 ;  /* 0x000000100a8d7819 */ /* 0x000fe2000000120b */
[----:B------:R-:W-:Y:S01]  /*0ce0*/  IMAD.MOV.U32 R10, RZ, RZ, R8 ;  /* 0x000000ffff0a7224 */ /* 0x000fe200078e0008 */
[----:B--2---:R-:W-:Y:S01]  /*0cf0*/  HADD2.F32 R0, -RZ, R137.H0_H0 ;  /* 0x20000089ff007230 */ /* 0x004fe20000004100 */
[----:B------:R1:W-:Y:S01]  /*0d00*/  STL [R1+0x68], R3 ;  /* 0x0000680301007387 */ /* 0x0003e20000100800 */
[----:B------:R-:W-:-:S02]  /*0d10*/  MOV R13, R11 ;  /* 0x0000000b000d7202 */ /* 0x000fc40000000f00 */
[----:B------:R-:W-:Y:S01]  /*0d20*/  SHF.R.U64 R8, R8, 0x10, R9 ;  /* 0x0000001008087819 */ /* 0x000fe20000001209 */
[----:B------:R2:W-:Y:S01]  /*0d30*/  STL [R1+0x60], R0 ;  /* 0x0000600001007387 */ /* 0x0005e20000100800 */
[----:B------:R-:W-:Y:S01]  /*0d40*/  SHF.R.U32.HI R251, RZ, 0x10, R11 ;  /* 0x00000010fffb7819 */ /* 0x000fe2000001160b */
[----:B0-----:R-:W-:Y:S01]  /*0d50*/  HADD2.F32 R4, -RZ, R151.H0_H0 ;  /* 0x20000097ff047230 */ /* 0x001fe20000004100 */
[----:B------:R-:W-:Y:S02]  /*0d60*/  MOV R252, R9 ;  /* 0x0000000900fc7202 */ /* 0x000fe40000000f00 */
        /* <DEDUP_REMOVED lines=55> */
[----:B------:R-:W-:Y:S01]  /*10e0*/  STL [R1+0x10], R4 ;  /* 0x0000100401007387 */ /* 0x000fe20000100800 */
[----:B--2---:R-:W-:-:S03]  /*10f0*/  HADD2.F32 R0, -RZ, R13.H0_H0 ;  /* 0x2000000dff007230 */ /* 0x004fc60000004100 */
[----:B------:R0:W-:Y:S04]  /*1100*/  STL [R1+0x8], R3 ;  /* 0x0000080301007387 */ /* 0x0001e80000100800 */
[----:B------:R1:W-:Y:S01]  /*1110*/  STL [R1], R0 ;  /* 0x0000000001007387 */ /* 0x0003e20000100800 */
[----:B0-----:R-:W-:Y:S02]  /*1120*/  HADD2.F32 R3, -RZ, R10.H0_H0 ;  /* 0x2000000aff037230 */ /* 0x001fe40000004100 */
[----:B-1----:R-:W-:-:S03]  /*1130*/  HADD2.F32 R0, -RZ, R8.H0_H0 ;  /* 0x20000008ff007230 */ /* 0x002fc60000004100 */
[----:B------:R0:W-:Y:S04]  /*1140*/  STL [R1+0xc], R3 ;  /* 0x00000c0301007387 */ /* 0x0001e80000100800 */
[----:B------:R0:W-:Y:S02]  /*1150*/  STL [R1+0x4], R0 ;  /* 0x0000040001007387 */ /* 0x0001e40000100800 */
.L_x_2921:
[----:B------:R-:W-:-:S05]  /*1160*/  MOV R172, 0x4 ;  /* 0x0000000400ac7802 */ /* 0x000fca0000000f00 */
[CC--:B------:R-:W-:Y:S01]  /*1170*/  IMAD.WIDE R174, R2.reuse, R172.reuse, c[0x0][0x1a0] ;  /* 0x0000680002ae7625 */ /* 0x0c0fe200078e02ac */
[----:B------:R-:W1:Y:S03]  /*1180*/  S2R R176, SR_TID.X ;  /* 0x0000000000b07919 */ /* 0x000e660000002100 */
[C---:B------:R-:W-:Y:S01]  /*1190*/  IMAD.WIDE R172, R2.reuse, R172, c[0x0][0x1a8] ;  /* 0x00006a0002ac7625 */ /* 0x040fe200078e02ac */
[----:B------:R2:W5:Y:S03]  /*11a0*/  LDG.E R192, [R174.64] ;  /* 0x00000004aec07981 */ /* 0x000566000c1e1900 */
[----:B------:R-:W-:Y:S01]  /*11b0*/  IMAD R4, R2, c[0x0][0x168], RZ ;  /* 0x00005a0002047a24 */ /* 0x000fe200078e02ff */
[----:B------:R-:W-:Y:S01]  /*11c0*/  LOP3.LUT P3, RZ, R5, 0xffffff00, RZ, 0xc0, !PT ;  /* 0xffffff0005ff7812 */ /* 0x000fe2000786c0ff */
[----:B0-----:R0:W5:Y:S01]  /*11d0*/  LDG.E R3, [R172.64] ;  /* 0x00000004ac037981 */ /* 0x001162000c1e1900 */
[----:B------:R-:W-:Y:S01]  /*11e0*/  BSSY B0, `(.L_x_2891) ;  /* 0x0000053000007945 */ /* 0x000fe20003800000 */
[----:B------:R-:W-:Y:S01]  /*11f0*/  CS2R R190, SRZ ;  /* 0x0000000000be7805 */ /* 0x000fe2000001ff00 */
[----:B0-----:R-:W-:-:S04]  /*1200*/  SHF.R.S32.HI R172, RZ, 0x1f, R4 ;  /* 0x0000001fffac7819 */ /* 0x001fc80000011404 */
[----:B------:R-:W-:Y:S02]  /*1210*/  LEA.HI R4, R172, R4, RZ, 0x2 ;  /* 0x00000004ac047211 */ /* 0x000fe400078f10ff */
[----:B-1----:R-:W-:-:S04]  /*1220*/  LOP3.LUT R172, R176, 0xff, RZ, 0xc0, !PT ;  /* 0x000000ffb0ac7812 */ /* 0x002fc800078ec0ff */
[----:B------:R-:W-:-:S04]  /*1230*/  LEA.HI.SX32 R4, R4, R172, 0x1e ;  /* 0x000000ac04047211 */ /* 0x000fc800078ff2ff */
[----:B------:R-:W-:Y:S01]  /*1240*/  MOV R204, R4 ;  /* 0x0000000400cc7202 */ /* 0x000fe20000000f00 */
[----:B------:R-:W-:Y:S05]  /*1250*/  @!P3 BRA `(.L_x_2892) ;  /* 0x000004b00000b947 */ /* 0x000fea0003800000 */
[----:B--2---:R-:W-:Y:S01]  /*1260*/  ISETP.NE.U32.AND P3, PT, RZ, c[0x0][0x250], PT ;  /* 0x00009400ff007a0c */ /* 0x004fe20003f65070 */
[----:B------:R-:W2:Y:S03]  /*1270*/  LDL R227, [R1+0xac] ;  /* 0x0000ac0001e37983 */ /* 0x000ea60000100800 */
[----:B------:R-:W-:Y:S01]  /*1280*/  ISETP.NE.AND.EX P3, PT, RZ, c[0x0][0x254], PT, P3 ;  /* 0x00009500ff007a0c */ /* 0x000fe20003f65330 */
[----:B------:R-:W3:Y:S01]  /*1290*/  LDL R222, [R1+0xb0] ;  /* 0x0000b00001de7983 */ /* 0x000ee20000100800 */
[C---:B------:R-:W-:Y:S02]  /*12a0*/  SHF.L.U32 R190, R4.reuse, 0x2, RZ ;  /* 0x0000000204be7819 */ /* 0x040fe400000006ff */
[----:B------:R-:W-:Y:S01]  /*12b0*/  SHF.L.U64.HI R7, R4, 0x2, RZ ;  /* 0x0000000204077819 */ /* 0x000fe200000102ff */
[----:B------:R-:W0:Y:S01]  /*12c0*/  LDC.U8 R176, c[0x0][0x1f0] ;  /* 0x00007c00ffb07b82 */ /* 0x000e220000000000 */
[----:B------:R-:W4:Y:S04]  /*12d0*/  LDL R211, [R1+0xa4] ;  /* 0x0000a40001d37983 */ /* 0x000f280000100800 */
[----:B------:R-:W2:Y:S03]  /*12e0*/  LDL R210, [R1+0xa8] ;  /* 0x0000a80001d27983 */ /* 0x000ea60000100800 */
        /* <DEDUP_REMOVED lines=12> */
[----:B------:R-:W-:-:S03]  /*13b0*/  LEA R180, P3, R4, c[0x0][0x188], 0x4 ;  /* 0x0000620004b47a11 */ /* 0x000fc600078620ff */
[----:B------:R1:W5:Y:S01]  /*13c0*/  LDG.E R7, [R190.64] ;  /* 0x00000004be077981 */ /* 0x000362000c1e1900 */
[----:B------:R-:W-:Y:S02]  /*13d0*/  LEA.HI.X R181, R4, c[0x0][0x18c], RZ, 0x4, P3 ;  /* 0x0000630004b57a11 */ /* 0x000fe400018f24ff */
[----:B0-----:R-:W-:-:S04]  /*13e0*/  ISETP.NE.AND P3, PT, R176, RZ, PT ;  /* 0x000000ffb000720c */ /* 0x001fc80003f65270 */
[----:B------:R-:W2:Y:S01]  /*13f0*/  LDG.E.128 R180, [R180.64] ;  /* 0x00000004b4b47981 */ /* 0x000ea2000c1e1d00 */
[----:B------:R-:W-:-:S03]  /*1400*/  IMAD.MOV.U32 R176, RZ, RZ, 0x10 ;  /* 0x00000010ffb07424 */ /* 0x000fc600078e00ff */
[----:B-1----:R-:W3:Y:S01]  /*1410*/  LDL R190, [R1+0x94] ;  /* 0x0000940001be7983 */ /* 0x002ee20000100800 */
[----:B------:R-:W-:-:S04]  /*1420*/  IMAD.WIDE.U32 R172, R4, R176, c[0x0][0x210] ;  /* 0x0000840004ac7625 */ /* 0x000fc800078e00b0 */
[----:B------:R-:W-:Y:S02]  /*1430*/  IMAD.WIDE.U32 R176, R4, R176, c[0x0][0x208] ;  /* 0x0000820004b07625 */ /* 0x000fe400078e00b0 */
[----:B------:R-:W3:Y:S01]  /*1440*/  LDG.E.128 R172, [R172.64] ;  /* 0x00000004acac7981 */ /* 0x000ee2000c1e1d00 */
[----:B-----5:R-:W-:-:S03]  /*1450*/  FSEL R19, R192, RZ, !P3 ;  /* 0x000000ffc0137208 */ /* 0x020fc60005800000 */
[----:B------:R-:W4:Y:S02]  /*1460*/  LDG.E.128 R176, [R176.64] ;  /* 0x00000004b0b07981 */ /* 0x000f24000c1e1d00 */
[--C-:B--2---:R-:W-:Y:S02]  /*1470*/  FADD.FTZ R180, R180, -R19.reuse ;  /* 0x80000013b4b47221 */ /* 0x104fe40000010000 */
[--C-:B------:R-:W-:Y:S02]  /*1480*/  FADD.FTZ R181, R181, -R19.reuse ;  /* 0x80000013b5b57221 */ /* 0x100fe40000010000 */
[--C-:B------:R-:W-:Y:S02]  /*1490*/  FADD.FTZ R182, R182, -R19.reuse ;  /* 0x80000013b6b67221 */ /* 0x100fe40000010000 */
[----:B------:R-:W-:Y:S02]  /*14a0*/  FADD.FTZ R183, R183, -R19 ;  /* 0x80000013b7b77221 */ /* 0x000fe40000010000 */
[----:B------:R-:W-:-:S02]  /*14b0*/  FMUL.FTZ R19, R3, R180 ;  /* 0x000000b403137220 */ /* 0x000fc40000410000 */
[----:B------:R-:W2:Y:S01]  /*14c0*/  LDL R180, [R1+0x98] ;  /* 0x0000980001b47983 */ /* 0x000ea20000100800 */
[----:B---3--:R-:W-:Y:S02]  /*14d0*/  FMUL.FTZ R213, R227, R172 ;  /* 0x000000ace3d57220 */ /* 0x008fe40000410000 */
[----:B----4-:R-:W-:Y:S02]  /*14e0*/  FMUL.FTZ R234, R211, R173 ;  /* 0x000000add3ea7220 */ /* 0x010fe40000410000 */
[----:B------:R-:W-:Y:S02]  /*14f0*/  FFMA.FTZ R213, R222, R176, R213 ;  /* 0x000000b0ded57223 */ /* 0x000fe400000100d5 */
[----:B------:R-:W-:Y:S02]  /*1500*/  FMUL.FTZ R222, R190, R175 ;  /* 0x000000afbede7220 */ /* 0x000fe40000410000 */
[----:B------:R-:W-:Y:S02]  /*1510*/  FMUL.FTZ R194, R3, R181 ;  /* 0x000000b503c27220 */ /* 0x000fe40000410000 */
[----:B------:R-:W-:-:S02]  /*1520*/  FFMA.FTZ R234, R210, R177, R234 ;  /* 0x000000b1d2ea7223 */ /* 0x000fc400000100ea */
[----:B------:R-:W-:Y:S02]  /*1530*/  FMUL.FTZ R227, R204, R174 ;  /* 0x000000aecce37220 */ /* 0x000fe40000410000 */
[----:B------:R-:W-:Y:S02]  /*1540*/  FADD.FTZ R191, RZ, R213 ;  /* 0x000000d5ffbf7221 */ /* 0x000fe40000010000 */
[----:B------:R-:W-:Y:S02]  /*1550*/  FFMA.FTZ R190, R19, R213, RZ ;  /* 0x000000d513be7223 */ /* 0x000fe400000100ff */
[----:B------:R-:W-:Y:S02]  /*1560*/  FMUL.FTZ R208, R3, R182 ;  /* 0x000000b603d07220 */ /* 0x000fe40000410000 */
[----:B------:R-:W-:Y:S02]  /*1570*/  FFMA.FTZ R227, R195, R178, R227 ;  /* 0x000000b2c3e37223 */ /* 0x000fe400000100e3 */
[----:B------:R-:W-:-:S02]  /*1580*/  FADD.FTZ R191, R191, R234 ;  /* 0x000000eabfbf7221 */ /* 0x000fc40000010000 */
[----:B------:R-:W-:Y:S02]  /*1590*/  FFMA.FTZ R190, R194, R234, R190 ;  /* 0x000000eac2be7223 */ /* 0x000fe400000100be */
        /* <DEDUP_REMOVED lines=20> */
[----:B--2---:R-:W-:-:S04]  /*16e0*/  FFMA.FTZ R222, R180, R179, R222 ;  /* 0x000000b3b4de7223 */ /* 0x004fc800000100de */
[----:B------:R-:W-:Y:S02]  /*16f0*/  FADD.FTZ R191, R191, R222 ;  /* 0x000000debfbf7221 */ /* 0x000fe40000010000 */
[----:B------:R-:W-:Y:S02]  /*1700*/  FFMA.FTZ R190, R195, R222, R190 ;  /* 0x000000dec3be7223 */ /* 0x000fe400000100be */
.L_x_2892:
[----:B--2---:R-:W-:Y:S05]  /*1710*/  BSYNC B0 ;  /* 0x0000000000007941 */ /* 0x004fea0003800000 */
.L_x_2891:
[----:B------:R-:W-:Y:S01]  /*1720*/  ISETP.GE.U32.AND P3, PT, R5, 0x200, PT ;  /* 0x000002000500780c */ /* 0x000fe20003f66070 */
[----:B------:R-:W-:-:S12]  /*1730*/  BSSY B0, `(.L_x_2893) ;  /* 0x000004d000007945 */ /* 0x000fd80003800000 */
        /* <DEDUP_REMOVED lines=20> */
[C---:B-1----:R-:W-:Y:S01]  /*1880*/  LEA R172, P3, R204.reuse, c[0x0][0x188], 0x4 ;  /* 0x00006200ccac7a11 */ /* 0x042fe200078620ff */
[----:B------:R-:W-:Y:S02]  /*1890*/  HFMA2.MMA R180, -RZ, RZ, 0, 9.5367431640625e-07 ;  /* 0x00000010ffb47435 */ /* 0x000fe400000001ff */
[----:B------:R1:W5:Y:S01]  /*18a0*/  LDG.E R9, [R210.64] ;  /* 0x00000004d2097981 */ /* 0x000362000c1e1900 */
[----:B------:R-:W-:Y:S02]  /*18b0*/  LEA.HI.X R173, R204, c[0x0][0x18c], RZ, 0x4, P3 ;  /* 0x00006300ccad7a11 */ /* 0x000fe400018f24ff */
[----:B0-----:R-:W-:-:S04]  /*18c0*/  ISETP.NE.AND P3, PT, R174, RZ, PT ;  /* 0x000000ffae00720c */ /* 0x001fc80003f65270 */
[----:B------:R-:W2:Y:S01]  /*18d0*/  LDG.E.128 R172, [R172.64] ;  /* 0x00000004acac7981 */ /* 0x000ea2000c1e1d00 */
[----:B------:R-:W-:-:S03]  /*18e0*/  IMAD.WIDE.U32 R176, R204, R180, c[0x0][0x210] ;  /* 0x00008400ccb07625 */ /* 0x000fc600078e00b4 */
[----:B-1----:R-:W3:Y:S01]  /*18f0*/  LDL R211, [R1+0x7c] ;  /* 0x00007c0001d37983 */ /* 0x002ee20000100800 */
[----:B------:R-:W-:-:S03]  /*1900*/  IMAD.WIDE.U32 R180, R204, R180, c[0x0][0x208] ;  /* 0x00008200ccb47625 */ /* 0x000fc600078e00b4 */
[----:B------:R-:W3:Y:S01]  /*1910*/  LDG.E.128 R176, [R176.64] ;  /* 0x00000004b0b07981 */ /* 0x000ee2000c1e1d00 */
[----:B-----5:R-:W-:-:S03]  /*1920*/  FSEL R185, R192, RZ, !P3 ;  /* 0x000000ffc0b97208 */ /* 0x020fc60005800000 */
[----:B------:R-:W3:Y:S04]  /*1930*/  LDG.E.128 R180, [R180.64] ;  /* 0x00000004b4b47981 */ /* 0x000ee8000c1e1d00 */
[----:B------:R-:W4:Y:S01]  /*1940*/  LDL R210, [R1+0x80] ;  /* 0x0000800001d27983 */ /* 0x000f220000100800 */
[C---:B--2---:R-:W-:Y:S02]  /*1950*/  FADD.FTZ R172, -R185.reuse, R172 ;  /* 0x000000acb9ac7221 */ /* 0x044fe40000010100 */
[C---:B------:R-:W-:Y:S02]  /*1960*/  FADD.FTZ R173, -R185.reuse, R173 ;  /* 0x000000adb9ad7221 */ /* 0x040fe40000010100 */
[C---:B------:R-:W-:Y:S02]  /*1970*/  FADD.FTZ R174, -R185.reuse, R174 ;  /* 0x000000aeb9ae7221 */ /* 0x040fe40000010100 */
[----:B------:R-:W-:-:S02]  /*1980*/  FADD.FTZ R185, -R185, R175 ;  /* 0x000000afb9b97221 */ /* 0x000fc40000010100 */
[----:B------:R-:W2:Y:S01]  /*1990*/  LDL R175, [R1+0x74] ;  /* 0x0000740001af7983 */ /* 0x000ea20000100800 */
[----:B------:R-:W-:-:S03]  /*19a0*/  FMUL.FTZ R200, R3, R172 ;  /* 0x000000ac03c87220 */ /* 0x000fc60000410000 */
[----:B------:R-:W2:Y:S01]  /*19b0*/  LDL R172, [R1+0x78] ;  /* 0x0000780001ac7983 */ /* 0x000ea20000100800 */
[----:B---3--:R-:W-:Y:S02]  /*19c0*/  FMUL.FTZ R240, R233, R176 ;  /* 0x000000b0e9f07220 */ /* 0x008fe40000410000 */
[----:B----4-:R-:W-:Y:S02]  /*19d0*/  FMUL.FTZ R233, R219, R177 ;  /* 0x000000b1dbe97220 */ /* 0x010fe40000410000 */
[----:B------:R-:W-:Y:S02]  /*19e0*/  FFMA.FTZ R240, R226, R180, R240 ;  /* 0x000000b4e2f07223 */ /* 0x000fe400000100f0 */
[----:B------:R-:W-:Y:S02]  /*19f0*/  FMUL.FTZ R193, R3, R173 ;  /* 0x000000ad03c17220 */ /* 0x000fe40000410000 */
        /* <DEDUP_REMOVED lines=28> */
[----:B--2---:R-:W-:-:S04]  /*1bc0*/  FMUL.FTZ R219, R175, R179 ;  /* 0x000000b3afdb7220 */ /* 0x004fc80000410000 */
[----:B------:R-:W-:-:S04]  /*1bd0*/  FFMA.FTZ R219, R172, R183, R219 ;  /* 0x000000b7acdb7223 */ /* 0x000fc800000100db */
[----:B------:R-:W-:Y:S02]  /*1be0*/  FADD.FTZ R191, R191, R219 ;  /* 0x000000dbbfbf7221 */ /* 0x000fe40000010000 */
[----:B------:R-:W-:Y:S02]  /*1bf0*/  FFMA.FTZ R190, R185, R219, R190 ;  /* 0x000000dbb9be7223 */ /* 0x000fe400000100be */
.L_x_2894:
[----:B------:R-:W-:Y:S05]  /*1c00*/  BSYNC B0 ;  /* 0x0000000000007941 */ /* 0x000fea0003800000 */
.L_x_2893:
        /* <DEDUP_REMOVED lines=23> */
[----:B------:R-:W-:Y:S02]  /*1d80*/  HFMA2.MMA R176, -RZ, RZ, 0, 9.5367431640625e-07 ;  /* 0x00000010ffb07435 */ /* 0x000fe400000001ff */
[----:B------:R1:W5:Y:S01]  /*1d90*/  LDG.E R11, [R210.64] ;  /* 0x00000004d20b7981 */ /* 0x000362000c1e1900 */
[----:B------:R-:W-:Y:S02]  /*1da0*/  LEA.HI.X R181, R204, c[0x0][0x18c], RZ, 0x4, P3 ;  /* 0x00006300ccb57a11 */ /* 0x000fe400018f24ff */
[----:B0-----:R-:W-:-:S04]  /*1db0*/  ISETP.NE.AND P3, PT, R174, RZ, PT ;  /* 0x000000ffae00720c */ /* 0x001fc80003f65270 */
[----:B------:R-:W2:Y:S01]  /*1dc0*/  LDG.E.128 R180, [R180.64] ;  /* 0x00000004b4b47981 */ /* 0x000ea2000c1e1d00 */
[----:B-1----:R-:W-:-:S03]  /*1dd0*/  IMAD.WIDE.U32 R172, R204, R176, c[0x0][0x210] ;  /* 0x00008400ccac7625 */ /* 0x002fc600078e00b0 */
[----:B------:R-:W3:Y:S01]  /*1de0*/  LDL R211, [R1+0x5c] ;  /* 0x00005c0001d37983 */ /* 0x000ee20000100800 */
        /* <DEDUP_REMOVED lines=48> */
.L_x_2896:
[----:B------:R-:W-:Y:S05]  /*20f0*/  BSYNC B0 ;  /* 0x0000000000007941 */ /* 0x000fea0003800000 */
.L_x_2895:
        /* <DEDUP_REMOVED lines=10> */
[----:B------:R-:W-:Y:S01]  /*21a0*/  @P3 IADD3 R172, P4, R210, c[0x0][0x198], RZ ;  /* 0x00006600d2ac3a10 */ /* 0x000fe20007f9e0ff */
[----:B------:R-:W2:Y:S03]  /*21b0*/  LDL R205, [R1+0x48] ;  /* 0x0000480001cd7983 */ /* 0x000ea60000100800 */
        /* <DEDUP_REMOVED lines=65> */
.L_x_2898:
[----:B------:R-:W-:Y:S05]  /*25d0*/  BSYNC B0 ;  /* 0x0000000000007941 */ /* 0x000fea0003800000 */
.L_x_2897:
[----:B------:R-:W-:Y:S01]  /*25e0*/  BSSY B0, `(.L_x_2899) ;  /* 0x000004d000007945 */ /* 0x000fe20003800000 */
        /* <DEDUP_REMOVED lines=76> */
.L_x_2900:
[----:B------:R-:W-:Y:S05]  /*2ab0*/  BSYNC B0 ;  /* 0x0000000000007941 */ /* 0x000fea0003800000 */
.L_x_2899:
[----:B------:R-:W-:Y:S01]  /*2ac0*/  BSSY B0, `(.L_x_2901) ;  /* 0x000004a000007945 */ /* 0x000fe20003800000 */
[----:B------:R-:W-:Y:S05]  /*2ad0*/  @!P2 BRA `(.L_x_2902) ;  /* 0x000004800000a947 */ /* 0x000fea0003800000 */
[----:B------:R-:W-:Y:S01]  /*2ae0*/  ISETP.NE.U32.AND P3, PT, RZ, c[0x0][0x250], PT ;  /* 0x00009400ff007a0c */ /* 0x000fe20003f65070 */
[----:B------:R-:W2:Y:S01]  /*2af0*/  LDL R229, [R1+0xc] ;  /* 0x00000c0001e57983 */ /* 0x000ea20000100800 */
[C---:B------:R-:W-:Y:S02]  /*2b00*/  SHF.L.U32 R210, R204.reuse, 0x2, RZ ;  /* 0x00000002ccd27819 */ /* 0x040fe400000006ff */
[----:B------:R-:W-:Y:S02]  /*2b10*/  ISETP.NE.AND.EX P3, PT, RZ, c[0x0][0x254], PT, P3 ;  /* 0x00009500ff007a0c */ /* 0x000fe40003f65330 */
[----:B------:R-:W-:Y:S01]  /*2b20*/  SHF.L.U64.HI R0, R204, 0x2, RZ ;  /* 0x00000002cc007819 */ /* 0x000fe200000102ff */
[----:B------:R-:W0:Y:S01]  /*2b30*/  LDC.U8 R174, c[0x0][0x1f0] ;  /* 0x00007c00ffae7b82 */ /* 0x000e220000000000 */
[----:B------:R-:W3:Y:S04]  /*2b40*/  LDL R186, [R1+0x10] ;  /* 0x0000100001ba7983 */ /* 0x000ee80000100800 */
[----:B------:R-:W4:Y:S04]  /*2b50*/  LDL R221, [R1+0x4] ;  /* 0x0000040001dd7983 */ /* 0x000f280000100800 */
[----:B------:R-:W2:Y:S01]  /*2b60*/  LDL R202, [R1+0x8] ;  /* 0x0000080001ca7983 */ /* 0x000ea20000100800 */
[----:B------:R-:W-:-:S03]  /*2b70*/  @P3 IADD3 R172, P4, R210, c[0x0][0x198], RZ ;  /* 0x00006600d2ac3a10 */ /* 0x000fc60007f9e0ff */
[----:B------:R-:W2:Y:S01]  /*2b80*/  LDL R214, [R1] ;  /* 0x0000000001d67983 */ /* 0x000ea20000100800 */
        /* <DEDUP_REMOVED lines=16> */
[----:B------:R-:W2:Y:S04]  /*2c90*/  LDG.E.128 R172, [R172.64] ;  /* 0x00000004acac7981 */ /* 0x000ea8000c1e1d00 */
[----:B------:R-:W3:Y:S04]  /*2ca0*/  LDG.E.128 R180, [R180.64] ;  /* 0x00000004b4b47981 */ /* 0x000ee8000c1e1d00 */
[----:B------:R-:W4:Y:S01]  /*2cb0*/  LDG.E.128 R176, [R176.64] ;  /* 0x00000004b0b07981 */ /* 0x000f22000c1e1d00 */
[----:B-----5:R-:W-:-:S02]  /*2cc0*/  FSEL R23, R192, RZ, !P3 ;  /* 0x000000ffc0177208 */ /* 0x020fc40005800000 */
[----:B------:R-:W-:Y:S01]  /*2cd0*/  IADD3 R204, R204, 0x100, RZ ;  /* 0x00000100cccc7810 */ /* 0x000fe20007ffe0ff */
[----:B--2---:R-:W-:Y:S02]  /*2ce0*/  FMUL.FTZ R236, R229, R172 ;  /* 0x000000ace5ec7220 */ /* 0x004fe40000410000 */
[C---:B---3--:R-:W-:Y:S02]  /*2cf0*/  FADD.FTZ R180, -R23.reuse, R180 ;  /* 0x000000b417b47221 */ /* 0x048fe40000010100 */
[----:B------:R-:W-:Y:S02]  /*2d00*/  FADD.FTZ R181, -R23, R181 ;  /* 0x000000b517b57221 */ /* 0x000fe40000010100 */
[----:B------:R-:W-:Y:S02]  /*2d10*/  FMUL.FTZ R196, R3, R180 ;  /* 0x000000b403c47220 */ /* 0x000fe40000410000 */
[----:B----4-:R-:W-:Y:S02]  /*2d20*/  FFMA.FTZ R236, R186, R176, R236 ;  /* 0x000000b0baec7223 */ /* 0x010fe400000100ec */
[----:B------:R-:W-:-:S02]  /*2d30*/  FMUL.FTZ R229, R221, R173 ;  /* 0x000000addde57220 */ /* 0x000fc40000410000 */
[----:B------:R-:W-:Y:S02]  /*2d40*/  FMUL.FTZ R221, R252, R174 ;  /* 0x000000aefcdd7220 */ /* 0x000fe40000410000 */
[----:B------:R-:W-:Y:S02]  /*2d50*/  FADD.FTZ R182, -R23, R182 ;  /* 0x000000b617b67221 */ /* 0x000fe40000010100 */
[----:B------:R-:W-:Y:S02]  /*2d60*/  FMUL.FTZ R186, R3, R181 ;  /* 0x000000b503ba7220 */ /* 0x000fe40000410000 */
[----:B------:R-:W-:Y:S02]  /*2d70*/  FFMA.FTZ R229, R202, R177, R229 ;  /* 0x000000b1cae57223 */ /* 0x000fe400000100e5 */
[----:B------:R-:W-:Y:S02]  /*2d80*/  FADD.FTZ R191, R191, R236 ;  /* 0x000000ecbfbf7221 */ /* 0x000fe40000010000 */
[----:B------:R-:W-:-:S02]  /*2d90*/  FFMA.FTZ R190, R196, R236, R190 ;  /* 0x000000ecc4be7223 */ /* 0x000fc400000100be */
[----:B------:R-:W-:Y:S02]  /*2da0*/  FFMA.FTZ R221, R214, R178, R221 ;  /* 0x000000b2d6dd7223 */ /* 0x000fe400000100dd */
[----:B------:R-:W-:Y:S02]  /*2db0*/  FADD.FTZ R23, -R23, R183 ;  /* 0x000000b717177221 */ /* 0x000fe40000010100 */
[----:B------:R-:W-:Y:S02]  /*2dc0*/  FMUL.FTZ R202, R3, R182 ;  /* 0x000000b603ca7220 */ /* 0x000fe40000410000 */
        /* <DEDUP_REMOVED lines=25> */
.L_x_2902:
[----:B-1----:R-:W-:Y:S05]  /*2f60*/  BSYNC B0 ;  /* 0x0000000000007941 */ /* 0x002fea0003800000 */
.L_x_2901:
        /* <DEDUP_REMOVED lines=14> */
[----:B------:R-:W-:Y:S01]  /*3050*/  @P3 LEA.HI.X R173, R204, c[0x0][0x21c], RZ, 0x4, P4 ;  /* 0x00008700ccad3a11 */ /* 0x000fe200020f24ff */
[----:B------:R-:W-:-:S04]  /*3060*/  HFMA2.MMA R176, -RZ, RZ, 0, 9.5367431640625e-07 ;  /* 0x00000010ffb07435 */ /* 0x000fc800000001ff */
[----:B------:R1:W5:Y:S01]  /*3070*/  @P3 LDG.E.128 R156, [R172.64] ;  /* 0x00000004ac9c3981 */ /* 0x000362000c1e1d00 */
[----:B0-----:R-:W-:-:S04]  /*3080*/  ISETP.NE.AND P3, PT, R174, RZ, PT ;  /* 0x000000ffae00720c */ /* 0x001fc80003f65270 */
[----:B-----5:R-:W-:Y:S01]  /*3090*/  FSEL R192, R192, RZ, !P3 ;  /* 0x000000ffc0c07208 */ /* 0x020fe20005800000 */
[----:B------:R-:W-:Y:S01]  /*30a0*/  IMAD.WIDE.U32 R180, R204, R176, c[0x0][0x208] ;  /* 0x00008200ccb47625 */ /* 0x000fe200078e00b0 */
[----:B------:R-:W-:-:S03]  /*30b0*/  IADD3 R210, P3, R210, c[0x0][0x190], RZ ;  /* 0x00006400d2d27a10 */ /* 0x000fc60007f7e0ff */
[----:B------:R-:W-:Y:S01]  /*30c0*/  IMAD.WIDE.U32 R176, R204, R176, c[0x0][0x210] ;  /* 0x00008400ccb07625 */ /* 0x000fe200078e00b0 */
[----:B------:R-:W-:Y:S01]  /*30d0*/  IADD3.X R211, R18, c[0x0][0x194], RZ, P3, !PT ;  /* 0x0000650012d37a10 */ /* 0x000fe20001ffe4ff */
[----:B------:R-:W2:Y:S01]  /*30e0*/  LDG.E.128 R180, [R180.64] ;  /* 0x00000004b4b47981 */ /* 0x000ea2000c1e1d00 */
[----:B-1----:R-:W-:-:S03]  /*30f0*/  LEA R172, P3, R204, c[0x0][0x188], 0x4 ;  /* 0x00006200ccac7a11 */ /* 0x002fc600078620ff */
[----:B------:R-:W3:Y:S01]  /*3100*/  LDG.E.128 R176, [R176.64] ;  /* 0x00000004b0b07981 */ /* 0x000ee2000c1e1d00 */
[----:B------:R-:W-:-:S03]  /*3110*/  LEA.HI.X R173, R204, c[0x0][0x18c], RZ, 0x4, P3 ;  /* 0x00006300ccad7a11 */ /* 0x000fc600018f24ff */
[----:B------:R0:W5:Y:S04]  /*3120*/  LDG.E R18, [R210.64] ;  /* 0x00000004d2127981 */ /* 0x000168000c1e1900 */
[----:B------:R-:W4:Y:S01]  /*3130*/  LDG.E.128 R172, [R172.64] ;  /* 0x00000004acac7981 */ /* 0x000f22000c1e1d00 */
[----:B---3--:R-:W-:Y:S02]  /*3140*/  FMUL.FTZ R235, R248, R176 ;  /* 0x000000b0f8eb7220 */ /* 0x008fe40000410000 */
[----:B------:R-:W-:Y:S02]  /*3150*/  FMUL.FTZ R228, R246, R177 ;  /* 0x000000b1f6e47220 */ /* 0x000fe40000410000 */
[----:B--2---:R-:W-:Y:S02]  /*3160*/  FFMA.FTZ R235, R249, R180, R235 ;  /* 0x000000b4f9eb7223 */ /* 0x004fe400000100eb */
[----:B----4-:R-:W-:-:S02]  /*3170*/  FADD.FTZ R172, -R192, R172 ;  /* 0x000000acc0ac7221 */ /* 0x010fc40000010100 */
[C---:B------:R-:W-:Y:S02]  /*3180*/  FADD.FTZ R173, -R192.reuse, R173 ;  /* 0x000000adc0ad7221 */ /* 0x040fe40000010100 */
[C---:B------:R-:W-:Y:S02]  /*3190*/  FMUL.FTZ R212, R3.reuse, R172 ;  /* 0x000000ac03d47220 */ /* 0x040fe40000410000 */
[----:B------:R-:W-:Y:S02]  /*31a0*/  FADD.FTZ R174, -R192, R174 ;  /* 0x000000aec0ae7221 */ /* 0x000fe40000010100 */
[----:B------:R-:W-:Y:S02]  /*31b0*/  FMUL.FTZ R209, R3, R173 ;  /* 0x000000ad03d17220 */ /* 0x000fe40000410000 */
[----:B------:R-:W-:Y:S02]  /*31c0*/  FFMA.FTZ R228, R247, R181, R228 ;  /* 0x000000b5f7e47223 */ /* 0x000fe400000100e4 */
[----:B------:R-:W-:-:S02]  /*31d0*/  FMUL.FTZ R220, R244, R178 ;  /* 0x000000b2f4dc7220 */ /* 0x000fc40000410000 */
[----:B------:R-:W-:Y:S02]  /*31e0*/  FADD.FTZ R191, R191, R235 ;  /* 0x000000ebbfbf7221 */ /* 0x000fe40000010000 */
[----:B------:R-:W-:Y:S02]  /*31f0*/  FFMA.FTZ R190, R212, R235, R190 ;  /* 0x000000ebd4be7223 */ /* 0x000fe400000100be */
[----:B------:R-:W-:Y:S02]  /*3200*/  FADD.FTZ R175, -R192, R175 ;  /* 0x000000afc0af7221 */ /* 0x000fe40000010100 */
        /* <DEDUP_REMOVED lines=27> */
.L_x_2904:
[----:B0-----:R-:W-:Y:S05]  /*33c0*/  BSYNC B0 ;  /* 0x0000000000007941 */ /* 0x001fea0003800000 */
.L_x_2903:
[----:B------:R-:W0:Y:S01]  /*33d0*/  S2R R172, SR_TID.X ;  /* 0x0000000000ac7919 */ /* 0x000e220000002100 */
[----:B------:R-:W-:-:S02]  /*33e0*/  LOP3.LUT P3, RZ, R241, 0xff, RZ, 0xc0, !PT ;  /* 0x000000fff1ff7812 */ /* 0x000fc4000786c0ff */
[----:B0-----:R-:W-:-:S04]  /*33f0*/  SHF.R.U32.HI R177, RZ, 0x5, R172 ;  /* 0x00000005ffb17819 */ /* 0x001fc800000116ac */
[----:B------:R-:W-:-:S07]  /*3400*/  LOP3.LUT R176, R177, 0x7fffff8, RZ, 0xc0, !PT ;  /* 0x07fffff8b1b07812 */ /* 0x000fce00078ec0ff */
[----:B------:R-:W-:Y:S02]  /*3410*/  @!P3 IADD3 R176, R176, 0x8, RZ ;  /* 0x00000008b0b0b810 */ /* 0x000fe40007ffe0ff */
[----:B------:R-:W-:Y:S01]  /*3420*/  LOP3.LUT P3, RZ, R172, 0x1f, RZ, 0xc0, !PT ;  /* 0x0000001facff7812 */ /* 0x000fe2000786c0ff */
[----:B------:R-:W-:Y:S10]  /*3430*/  BRA.DIV ~URZ, `(.L_x_2905) ;  /* 0x000026b27f007947 */ /* 0x000ff4000b800000 */
[----:B------:R0:W1:Y:S02]  /*3440*/  SHFL.DOWN PT, R175, R191, 0x10, 0x1f ;  /* 0x0a001f00bfaf7f89 */ /* 0x00006400000e0000 */
.L_x_2934:
        /* <DEDUP_REMOVED lines=18> */
.L_x_2935:
        /* <DEDUP_REMOVED lines=34> */
[----:B------:R-:W-:Y:S01]  /*3790*/  HFMA2.MMA R180, -RZ, RZ, 0, 9.5367431640625e-07 ;  /* 0x00000010ffb47435 */ /* 0x000fe200000001ff */
[----:B------:R-:W-:Y:S02]  /*37a0*/  LOP3.LUT P4, RZ, R6, 0xff, RZ, 0xc0, !PT ;  /* 0x000000ff06ff7812 */ /* 0x000fe4000788c0ff */
[----:B------:R-:W-:Y:S02]  /*37b0*/  FSEL R175, R178, RZ, !P3 ;  /* 0x000000ffb2af7208 */ /* 0x000fe40005800000 */
[----:B------:R-:W-:Y:S02]  /*37c0*/  ISETP.NE.U32.AND P3, PT, RZ, c[0x0][0x218], PT ;  /* 0x00008600ff007a0c */ /* 0x000fe40003f65070 */
[----:B------:R-:W-:Y:S01]  /*37d0*/  ISETP.NE.U32.AND P5, PT, RZ, c[0x0][0x250], PT ;  /* 0x00009400ff007a0c */ /* 0x000fe20003fa5070 */
[-CC-:B------:R-:W-:Y:S01]  /*37e0*/  FFMA.FTZ R172, R19, R179.reuse, R175.reuse ;  /* 0x000000b313ac7223 */ /* 0x180fe200000100af */
[----:B------:R-:W-:Y:S01]  /*37f0*/  ISETP.NE.AND.EX P3, PT, RZ, c[0x0][0x21c], PT, P3 ;  /* 0x00008700ff007a0c */ /* 0x000fe20003f65330 */
[----:B------:R-:W-:Y:S01]  /*3800*/  FFMA.FTZ R174, R208, R179, R175 ;  /* 0x000000b3d0ae7223 */ /* 0x000fe200000100af */
[----:B------:R-:W-:Y:S01]  /*3810*/  ISETP.NE.AND.EX P5, PT, RZ, c[0x0][0x254], PT, P5 ;  /* 0x00009500ff007a0c */ /* 0x000fe20003fa5350 */
[----:B------:R-:W-:Y:S01]  /*3820*/  FADD.FTZ R172, R213, -R172 ;  /* 0x800000acd5ac7221 */ /* 0x000fe20000010000 */
[----:B------:R-:W-:Y:S01]  /*3830*/  LOP3.LUT P6, RZ, R6, 0xff00, RZ, 0xc0, !PT ;  /* 0x0000ff0006ff7812 */ /* 0x000fe200078cc0ff */
[----:B------:R-:W-:-:S02]  /*3840*/  FADD.FTZ R174, R227, -R174 ;  /* 0x800000aee3ae7221 */ /* 0x000fc40000010000 */
[C---:B-----5:R-:W-:Y:S02]  /*3850*/  FMUL.FTZ R173, R3.reuse, R172 ;  /* 0x000000ac03ad7220 */ /* 0x060fe40000410000 */
[----:B------:R-:W-:-:S04]  /*3860*/  FMUL.FTZ R174, R3, R174 ;  /* 0x000000ae03ae7220 */ /* 0x000fc80000410000 */
[----:B------:R-:W-:Y:S02]  /*3870*/  @P3 FADD.FTZ R173, R132, R173 ;  /* 0x000000ad84ad3221 */ /* 0x000fe40000010000 */
[----:B------:R-:W-:Y:S02]  /*3880*/  @P3 FADD.FTZ R174, R134, R174 ;  /* 0x000000ae86ae3221 */ /* 0x000fe40000010000 */
[----:B------:R-:W-:-:S05]  /*3890*/  FMUL.FTZ R177, R173, c[0x0][0x1e8] ;  /* 0x00007a00adb17a20 */ /* 0x000fca0000410000 */
[----:B------:R-:W-:Y:S02]  /*38a0*/  SEL R172, R177, RZ, P4 ;  /* 0x000000ffb1ac7207 */ /* 0x000fe40002000000 */
[----:B------:R-:W-:Y:S02]  /*38b0*/  ISETP.NE.U32.AND P4, PT, RZ, c[0x0][0x258], PT ;  /* 0x00009600ff007a0c */ /* 0x000fe40003f85070 */
[----:B------:R-:W-:Y:S02]  /*38c0*/  SEL R168, R172, R168, P5 ;  /* 0x000000a8aca87207 */ /* 0x000fe40002800000 */
[----:B------:R-:W-:-:S04]  /*38d0*/  ISETP.NE.AND.EX P4, PT, RZ, c[0x0][0x25c], PT, P4 ;  /* 0x00009700ff007a0c */ /* 0x000fc80003f85340 */
[----:B------:R-:W-:Y:S01]  /*38e0*/  SEL R164, R173, R164, P4 ;  /* 0x000000a4ada47207 */ /* 0x000fe20002000000 */
[-CC-:B------:R-:W-:Y:S01]  /*38f0*/  FFMA.FTZ R173, R194, R179.reuse, R175.reuse ;  /* 0x000000b3c2ad7223 */ /* 0x180fe200000100af */
[----:B------:R-:W-:Y:S01]  /*3900*/  SEL R166, R174, R166, P4 ;  /* 0x000000a6aea67207 */ /* 0x000fe20002000000 */
[----:B------:R-:W-:Y:S02]  /*3910*/  FFMA.FTZ R175, R195, R179, R175 ;  /* 0x000000b3c3af7223 */ /* 0x000fe400000100af */
[----:B------:R-:W-:Y:S02]  /*3920*/  FADD.FTZ R173, R234, -R173 ;  /* 0x800000adeaad7221 */ /* 0x000fe40000010000 */
[----:B------:R-:W-:Y:S02]  /*3930*/  FADD.FTZ R175, R222, -R175 ;  /* 0x800000afdeaf7221 */ /* 0x000fe40000010000 */
[C---:B------:R-:W-:Y:S02]  /*3940*/  FMUL.FTZ R173, R3.reuse, R173 ;  /* 0x000000ad03ad7220 */ /* 0x040fe40000410000 */
[----:B------:R-:W-:-:S02]  /*3950*/  FMUL.FTZ R175, R3, R175 ;  /* 0x000000af03af7220 */ /* 0x000fc40000410000 */
[----:B------:R-:W-:Y:S02]  /*3960*/  @P3 FADD.FTZ R173, R133, R173 ;  /* 0x000000ad85ad3221 */ /* 0x000fe40000010000 */
[----:B------:R-:W-:Y:S01]  /*3970*/  @P3 FADD.FTZ R175, R135, R175 ;  /* 0x000000af87af3221 */ /* 0x000fe20000010000 */
[----:B------:R-:W-:Y:S01]  /*3980*/  LOP3.LUT P3, RZ, R6, 0xff0000, RZ, 0xc0, !PT ;  /* 0x00ff000006ff7812 */ /* 0x000fe2000786c0ff */
[C---:B------:R-:W-:Y:S01]  /*3990*/  FMUL.FTZ R176, R173.reuse, c[0x0][0x1e8] ;  /* 0x00007a00adb07a20 */ /* 0x040fe20000410000 */
[----:B------:R-:W-:Y:S01]  /*39a0*/  SEL R165, R173, R165, P4 ;  /* 0x000000a5ada57207 */ /* 0x000fe20002000000 */
[----:B------:R-:W-:Y:S01]  /*39b0*/  FMUL.FTZ R174, R174, c[0x0][0x1e8] ;  /* 0x00007a00aeae7a20 */ /* 0x000fe20000410000 */
[C---:B------:R-:W-:Y:S01]  /*39c0*/  SEL R167, R175.reuse, R167, P4 ;  /* 0x000000a7afa77207 */ /* 0x040fe20002000000 */
[----:B------:R-:W-:Y:S01]  /*39d0*/  FMUL.FTZ R175, R175, c[0x0][0x1e8] ;  /* 0x00007a00afaf7a20 */ /* 0x000fe20000410000 */
[----:B------:R-:W-:-:S04]  /*39e0*/  SEL R172, R176, RZ, P6 ;  /* 0x000000ffb0ac7207 */ /* 0x000fc80003000000 */
[----:B------:R-:W-:Y:S02]  /*39f0*/  SEL R169, R172, R169, P5 ;  /* 0x000000a9aca97207 */ /* 0x000fe40002800000 */
[----:B------:R-:W-:Y:S02]  /*3a00*/  SEL R172, R174, RZ, P3 ;  /* 0x000000ffaeac7207 */ /* 0x000fe40001800000 */
[----:B------:R-:W-:Y:S02]  /*3a10*/  LOP3.LUT P3, RZ, R6, 0xff000000, RZ, 0xc0, !PT ;  /* 0xff00000006ff7812 */ /* 0x000fe4000786c0ff */
[----:B------:R-:W-:Y:S02]  /*3a20*/  SEL R170, R172, R170, P5 ;  /* 0x000000aaacaa7207 */ /* 0x000fe40002800000 */
[----:B------:R-:W-:Y:S02]  /*3a30*/  SEL R172, R175, RZ, P3 ;  /* 0x000000ffafac7207 */ /* 0x000fe40001800000 */
[----:B------:R-:W-:-:S02]  /*3a40*/  LOP3.LUT P3, RZ, R7, 0xff, RZ, 0xc0, !PT ;  /* 0x000000ff07ff7812 */ /* 0x000fc4000786c0ff */
[----:B------:R-:W-:Y:S01]  /*3a50*/  SEL R171, R172, R171, P5 ;  /* 0x000000abacab7207 */ /* 0x000fe20002800000 */
[----:B------:R-:W-:-:S05]  /*3a60*/  @P4 IMAD.WIDE.U32 R172, R4, R180, c[0x0][0x258] ;  /* 0x0000960004ac4625 */ /* 0x000fca00078e00b4 */
[----:B------:R0:W-:Y:S02]  /*3a70*/  @P4 STG.E.128 [R172.64], R164 ;  /* 0x000000a4ac004986 */ /* 0x0001e4000c101d04 */
[----:B0-----:R-:W-:Y:S02]  /*3a80*/  SEL R172, R177, RZ, P3 ;  /* 0x000000ffb1ac7207 */ /* 0x001fe40001800000 */
[----:B------:R-:W-:-:S04]  /*3a90*/  LOP3.LUT P3, RZ, R7, 0xff00, RZ, 0xc0, !PT ;  /* 0x0000ff0007ff7812 */ /* 0x000fc8000786c0ff */
[----:B------:R-:W-:Y:S01]  /*3aa0*/  SEL R173, R176, RZ, P3 ;  /* 0x000000ffb0ad7207 */ /* 0x000fe20001800000 */
[----:B------:R-:W-:Y:S01]  /*3ab0*/  IMAD.WIDE.U32 R176, R4, R180, c[0x0][0x248] ;  /* 0x0000920004b07625 */ /* 0x000fe200078e00b4 */
[----:B------:R-:W-:-:S04]  /*3ac0*/  LOP3.LUT P3, RZ, R7, 0xff0000, RZ, 0xc0, !PT ;  /* 0x00ff000007ff7812 */ /* 0x000fc8000786c0ff */
[----:B------:R-:W-:Y:S02]  /*3ad0*/  SEL R174, R174, RZ, P3 ;  /* 0x000000ffaeae7207 */ /* 0x000fe40001800000 */
[----:B------:R-:W-:-:S04]  /*3ae0*/  LOP3.LUT P3, RZ, R7, 0xff000000, RZ, 0xc0, !PT ;  /* 0xff00000007ff7812 */ /* 0x000fc8000786c0ff */
[----:B------:R-:W-:Y:S02]  /*3af0*/  SEL R175, R175, RZ, P3 ;  /* 0x000000ffafaf7207 */ /* 0x000fe40001800000 */
[----:B------:R-:W-:-:S03]  /*3b00*/  ISETP.NE.U32.AND P3, PT, RZ, c[0x0][0x250], PT ;  /* 0x00009400ff007a0c */ /* 0x000fc60003f65070 */
[----:B------:R0:W-:Y:S01]  /*3b10*/  STG.E.128 [R176.64], R172 ;  /* 0x000000acb0007986 */ /* 0x0001e2000c101d04 */
[----:B------:R-:W-:-:S13]  /*3b20*/  ISETP.NE.AND.EX P3, PT, RZ, c[0x0][0x254], PT, P3 ;  /* 0x00009500ff007a0c */ /* 0x000fda0003f65330 */
[----:B0-----:R-:W-:-:S04]  /*3b30*/  @P3 LEA R172, P4, R4, c[0x0][0x250], 0x4 ;  /* 0x0000940004ac3a11 */ /* 0x001fc800078820ff */
[C---:B------:R-:W-:Y:S02]  /*3b40*/  @P3 LEA.HI.X R173, R4.reuse, c[0x0][0x254], RZ, 0x4, P4 ;  /* 0x0000950004ad3a11 */ /* 0x040fe400020f24ff */
[----:B------:R-:W-:-:S03]  /*3b50*/  IADD3 R4, R4, 0x100, RZ ;  /* 0x0000010004047810 */ /* 0x000fc60007ffe0ff */
[----:B------:R0:W-:Y:S04]  /*3b60*/  @P3 STG.E.128 [R172.64], R168 ;  /* 0x000000a8ac003986 */ /* 0x0001e8000c101d04 */
.L_x_2908:
[----:B0-----:R-:W-:Y:S05]  /*3b70*/  BSYNC B0 ;  /* 0x0000000000007941 */ /* 0x001fea0003800000 */
.L_x_2907:
[----:B------:R-:W-:Y:S01]  /*3b80*/  ISETP.GE.U32.AND P3, PT, R5, 0x200, PT ;  /* 0x000002000500780c */ /* 0x000fe20003f66070 */
[----:B------:R-:W-:-:S12]  /*3b90*/  BSSY B0, `(.L_x_2909) ;  /* 0x0000041000007945 */ /* 0x000fd80003800000 */
[----:B------:R-:W-:Y:S05]  /*3ba0*/  @!P3 BRA `(.L_x_2910) ;  /* 0x000003f00000b947 */ /* 0x000fea0003800000 */
[----:B------:R-:W-:Y:S01]  /*3bb0*/  ISETP.NE.AND P3, PT, R181, RZ, PT ;  /* 0x000000ffb500720c */ /* 0x000fe20003f65270 */
[----:B------:R-:W-:Y:S01]  /*3bc0*/  IMAD.MOV.U32 R180, RZ, RZ, 0x10 ;  /* 0x00000010ffb47424 */ /* 0x000fe200078e00ff */
        /* <DEDUP_REMOVED lines=61> */
.L_x_2910:
[----:B------:R-:W-:Y:S05]  /*3fa0*/  BSYNC B0 ;  /* 0x0000000000007941 */ /* 0x000fea0003800000 */
.L_x_2909:
[----:B------:R-:W-:Y:S01]  /*3fb0*/  ISETP.GE.U32.AND P3, PT, R5, 0x300, PT ;  /* 0x000003000500780c */ /* 0x000fe20003f66070 */
[----:B------:R-:W-:-:S12]  /*3fc0*/  BSSY B0, `(.L_x_2911) ;  /* 0x0000041000007945 */ /* 0x000fd80003800000 */
[----:B------:R-:W-:Y:S05]  /*3fd0*/  @!P3 BRA `(.L_x_2912) ;  /* 0x000003f00000b947 */ /* 0x000fea0003800000 */
[----:B------:R-:W-:Y:S02]  /*3fe0*/  ISETP.NE.AND P3, PT, R181, RZ, PT ;  /* 0x000000ffb500720c */ /* 0x000fe40003f65270 */
[----:B------:R-:W-:Y:S02]  /*3ff0*/  LOP3.LUT P4, RZ, R10, 0xff, RZ, 0xc0, !PT ;  /* 0x000000ff0aff7812 */ /* 0x000fe4000788c0ff */
[----:B------:R-:W-:Y:S02]  /*4000*/  FSEL R175, R178, RZ, !P3 ;  /* 0x000000ffb2af7208 */ /* 0x000fe40005800000 */
[----:B------:R-:W-:Y:S02]  /*4010*/  ISETP.NE.U32.AND P3, PT, RZ, c[0x0][0x218], PT ;  /* 0x00008600ff007a0c */ /* 0x000fe40003f65070 */
[----:B------:R-:W-:Y:S01]  /*4020*/  ISETP.NE.U32.AND P5, PT, RZ, c[0x0][0x250], PT ;  /* 0x00009400ff007a0c */ /* 0x000fe20003fa5070 */
[-CC-:B0-----:R-:W-:Y:S01]  /*4030*/  FFMA.FTZ R172, R199, R179.reuse, R175.reuse ;  /* 0x000000b3c7ac7223 */ /* 0x181fe200000100af */
[----:B------:R-:W-:Y:S01]  /*4040*/  ISETP.NE.AND.EX P3, PT, RZ, c[0x0][0x21c], PT, P3 ;  /* 0x00008700ff007a0c */ /* 0x000fe20003f65330 */
[----:B------:R-:W-:Y:S01]  /*4050*/  FFMA.FTZ R174, R206, R179, R175 ;  /* 0x000000b3ceae7223 */ /* 0x000fe200000100af */
[----:B------:R-:W-:Y:S01]  /*4060*/  ISETP.NE.AND.EX P5, PT, RZ, c[0x0][0x254], PT, P5 ;  /* 0x00009500ff007a0c */ /* 0x000fe20003fa5350 */
[----:B------:R-:W-:Y:S01]  /*4070*/  FADD.FTZ R172, R239, -R172 ;  /* 0x800000acefac7221 */ /* 0x000fe20000010000 */
[----:B------:R-:W-:Y:S01]  /*4080*/  LOP3.LUT P6, RZ, R10, 0xff00, RZ, 0xc0, !PT ;  /* 0x0000ff000aff7812 */ /* 0x000fe200078cc0ff */
[----:B------:R-:W-:Y:S01]  /*4090*/  FADD.FTZ R174, R225, -R174 ;  /* 0x800000aee1ae7221 */ /* 0x000fe20000010000 */
[----:B------:R-:W-:Y:S01]  /*40a0*/  MOV R180, 0x10 ;  /* 0x0000001000b47802 */ /* 0x000fe20000000f00 */
[----:B-----5:R-:W-:-:S02]  /*40b0*/  FMUL.FTZ R173, R3, R172 ;  /* 0x000000ac03ad7220 */ /* 0x020fc40000410000 */
        /* <DEDUP_REMOVED lines=49> */
.L_x_2912:
[----:B------:R-:W-:Y:S05]  /*43d0*/  BSYNC B0 ;  /* 0x0000000000007941 */ /* 0x000fea0003800000 */
.L_x_2911:
[----:B------:R-:W-:Y:S01]  /*43e0*/  BSSY B0, `(.L_x_2913) ;  /* 0x0000041000007945 */ /* 0x000fe20003800000 */
[----:B------:R-:W-:Y:S05]  /*43f0*/  @!P0 BRA `(.L_x_2914) ;  /* 0x000003f000008947 */ /* 0x000fea0003800000 */
[----:B------:R-:W-:Y:S01]  /*4400*/  ISETP.NE.AND P3, PT, R181, RZ, PT ;  /* 0x000000ffb500720c */ /* 0x000fe20003f65270 */
[----:B------:R-:W-:Y:S01]  /*4410*/  HFMA2.MMA R180, -RZ, RZ, 0, 9.5367431640625e-07 ;  /* 0x00000010ffb47435 */ /* 0x000fe200000001ff */
        /* <DEDUP_REMOVED lines=61> */
.L_x_2914:
[----:B------:R-:W-:Y:S05]  /*47f0*/  BSYNC B0 ;  /* 0x0000000000007941 */ /* 0x000fea0003800000 */
.L_x_2913:
[----:B------:R-:W-:Y:S01]  /*4800*/  BSSY B0, `(.L_x_2915) ;  /* 0x0000041000007945 */ /* 0x000fe20003800000 */
        /* <DEDUP_REMOVED lines=64> */
.L_x_2916:
[----:B------:R-:W-:Y:S05]  /*4c10*/  BSYNC B0 ;  /* 0x0000000000007941 */ /* 0x000fea0003800000 */
.L_x_2915:
        /* <DEDUP_REMOVED lines=65> */
.L_x_2918:
[----:B------:R-:W-:Y:S05]  /*5030*/  BSYNC B0 ;  /* 0x0000000000007941 */ /* 0x000fea0003800000 */
.L_x_2917:
[----:B------:R-:W-:Y:S01]  /*5040*/  ISETP.GE.U32.AND P3, PT, R5, 0x700, PT ;  /* 0x000007000500780c */ /* 0x000fe20003f66070 */
[----:B------:R-:W-:-:S12]  /*5050*/  BSSY B0, `(.L_x_2919) ;  /* 0x0000040000007945 */ /* 0x000fd80003800000 */
[----:B------:R-:W-:Y:S05]  /*5060*/  @!P3 BRA `(.L_x_2920) ;  /* 0x000003e00000b947 */ /* 0x000fea0003800000 */
[----:B------:R-:W-:Y:S01]  /*5070*/  ISETP.NE.AND P3, PT, R181, RZ, PT ;  /* 0x000000ffb500720c */ /* 0x000fe20003f65270 */
[----:B------:R-:W-:Y:S01]  /*5080*/  IMAD.MOV.U32 R177, RZ, RZ, 0x10 ;  /* 0x00000010ffb17424 */ /* 0x000fe200078e00ff */
[----:B------:R-:W-:Y:S02]  /*5090*/  ISETP.NE.U32.AND P4, PT, RZ, c[0x0][0x258], PT ;  /* 0x00009600ff007a0c */ /* 0x000fe40003f85070 */
[----:B------:R-:W-:Y:S02]  /*50a0*/  FSEL R175, R178, RZ, !P3 ;  /* 0x000000ffb2af7208 */ /* 0x000fe40005800000 */
[----:B------:R-:W-:Y:S02]  /*50b0*/  ISETP.NE.U32.AND P3, PT, RZ, c[0x0][0x218], PT ;  /* 0x00008600ff007a0c */ /* 0x000fe40003f65070 */
[----:B------:R-:W-:Y:S01]  /*50c0*/  ISETP.NE.AND.EX P4, PT, RZ, c[0x0][0x25c], PT, P4 ;  /* 0x00009700ff007a0c */ /* 0x000fe20003f85340 */
[-CC-:B------:R-:W-:Y:S01]  /*50d0*/  FFMA.FTZ R176, R212, R179.reuse, R175.reuse ;  /* 0x000000b3d4b07223 */ /* 0x180fe200000100af */
[----:B------:R-:W-:Y:S01]  /*50e0*/  ISETP.NE.AND.EX P3, PT, RZ, c[0x0][0x21c], PT, P3 ;  /* 0x00008700ff007a0c */ /* 0x000fe20003f65330 */
[-CC-:B0-----:R-:W-:Y:S01]  /*50f0*/  FFMA.FTZ R172, R209, R179.reuse, R175.reuse ;  /* 0x000000b3d1ac7223 */ /* 0x181fe200000100af */
[----:B------:R-:W-:Y:S01]  /*5100*/  LOP3.LUT P5, RZ, R17, 0xff, RZ, 0xc0, !PT ;  /* 0x000000ff11ff7812 */ /* 0x000fe200078ac0ff */
[----:B------:R-:W-:Y:S01]  /*5110*/  FADD.FTZ R176, R235, -R176 ;  /* 0x800000b0ebb07221 */ /* 0x000fe20000010000 */
[----:B------:R-:W-:Y:S01]  /*5120*/  LOP3.LUT P6, RZ, R17, 0xff00, RZ, 0xc0, !PT ;  /* 0x0000ff0011ff7812 */ /* 0x000fe200078cc0ff */
[----:B------:R-:W-:-:S02]  /*5130*/  FFMA.FTZ R174, R201, R179, R175 ;  /* 0x000000b3c9ae7223 */ /* 0x000fc400000100af */
[----:B-----5:R-:W-:Y:S02]  /*5140*/  FMUL.FTZ R176, R3, R176 ;  /* 0x000000b003b07220 */ /* 0x020fe40000410000 */
[----:B------:R-:W-:Y:S02]  /*5150*/  FFMA.FTZ R175, R184, R179, R175 ;  /* 0x000000b3b8af7223 */ /* 0x000fe400000100af */
[----:B------:R-:W-:Y:S02]  /*5160*/  FADD.FTZ R172, R228, -R172 ;  /* 0x800000ace4ac7221 */ /* 0x000fe40000010000 */
[----:B------:R-:W-:Y:S02]  /*5170*/  @P3 FADD.FTZ R176, R156, R176 ;  /* 0x000000b09cb03221 */ /* 0x000fe40000010000 */
[----:B------:R-:W-:Y:S02]  /*5180*/  FADD.FTZ R174, R220, -R174 ;  /* 0x800000aedcae7221 */ /* 0x000fe40000010000 */
[----:B------:R-:W-:Y:S01]  /*5190*/  FADD.FTZ R175, R216, -R175 ;  /* 0x800000afd8af7221 */ /* 0x000fe20000010000 */
[C---:B------:R-:W-:Y:S01]  /*51a0*/  SEL R164, R176.reuse, R164, P4 ;  /* 0x000000a4b0a47207 */ /* 0x040fe20002000000 */
[----:B------:R-:W-:-:S02]  /*51b0*/  FMUL.FTZ R176, R176, c[0x0][0x1e8] ;  /* 0x00007a00b0b07a20 */ /* 0x000fc40000410000 */
[C---:B------:R-:W-:Y:S02]  /*51c0*/  FMUL.FTZ R172, R3.reuse, R172 ;  /* 0x000000ac03ac7220 */ /* 0x040fe40000410000 */
[C---:B------:R-:W-:Y:S02]  /*51d0*/  FMUL.FTZ R174, R3.reuse, R174 ;  /* 0x000000ae03ae7220 */ /* 0x040fe40000410000 */
[----:B------:R-:W-:Y:S01]  /*51e0*/  FMUL.FTZ R175, R3, R175 ;  /* 0x000000af03af7220 */ /* 0x000fe20000410000 */
[----:B------:R-:W-:Y:S01]  /*51f0*/  SEL R3, R176, RZ, P5 ;  /* 0x000000ffb0037207 */ /* 0x000fe20002800000 */
[----:B------:R-:W-:Y:S01]  /*5200*/  @P3 FADD.FTZ R172, R157, R172 ;  /* 0x000000ac9dac3221 */ /* 0x000fe20000010000 */
[----:B------:R-:W-:Y:S01]  /*5210*/  ISETP.NE.U32.AND P5, PT, RZ, c[0x0][0x250], PT ;  /* 0x00009400ff007a0c */ /* 0x000fe20003fa5070 */
[----:B------:R-:W-:Y:S02]  /*5220*/  @P3 FADD.FTZ R174, R158, R174 ;  /* 0x000000ae9eae3221 */ /* 0x000fe40000010000 */
[----:B------:R-:W-:Y:S01]  /*5230*/  @P3 FADD.FTZ R175, R159, R175 ;  /* 0x000000af9faf3221 */ /* 0x000fe20000010000 */
[----:B------:R-:W-:-:S02]  /*5240*/  ISETP.NE.AND.EX P5, PT, RZ, c[0x0][0x254], PT, P5 ;  /* 0x00009500ff007a0c */ /* 0x000fc40003fa5350 */
[C---:B------:R-:W-:Y:S02]  /*5250*/  SEL R165, R172.reuse, R165, P4 ;  /* 0x000000a5aca57207 */ /* 0x040fe40002000000 */
[----:B------:R-:W-:Y:S01]  /*5260*/  SEL R168, R3, R168, P5 ;  /* 0x000000a803a87207 */ /* 0x000fe20002800000 */
[----:B------:R-:W-:Y:S01]  /*5270*/  FMUL.FTZ R3, R172, c[0x0][0x1e8] ;  /* 0x00007a00ac037a20 */ /* 0x000fe20000410000 */
[C---:B------:R-:W-:Y:S01]  /*5280*/  SEL R166, R174.reuse, R166, P4 ;  /* 0x000000a6aea67207 */ /* 0x040fe20002000000 */
[----:B------:R-:W-:Y:S01]  /*5290*/  FMUL.FTZ R174, R174, c[0x0][0x1e8] ;  /* 0x00007a00aeae7a20 */ /* 0x000fe20000410000 */
[----:B------:R-:W-:Y:S02]  /*52a0*/  LOP3.LUT P3, RZ, R17, 0xff0000, RZ, 0xc0, !PT ;  /* 0x00ff000011ff7812 */ /* 0x000fe4000786c0ff */
[----:B------:R-:W-:Y:S02]  /*52b0*/  SEL R172, R3, RZ, P6 ;  /* 0x000000ff03ac7207 */ /* 0x000fe40003000000 */
[C---:B------:R-:W-:Y:S01]  /*52c0*/  SEL R167, R175.reuse, R167, P4 ;  /* 0x000000a7afa77207 */ /* 0x040fe20002000000 */
[----:B------:R-:W-:Y:S01]  /*52d0*/  FMUL.FTZ R175, R175, c[0x0][0x1e8] ;  /* 0x00007a00afaf7a20 */ /* 0x000fe20000410000 */
[----:B------:R-:W-:-:S02]  /*52e0*/  SEL R169, R172, R169, P5 ;  /* 0x000000a9aca97207 */ /* 0x000fc40002800000 */
[----:B------:R-:W-:Y:S02]  /*52f0*/  SEL R172, R174, RZ, P3 ;  /* 0x000000ffaeac7207 */ /* 0x000fe40001800000 */
[----:B------:R-:W-:Y:S02]  /*5300*/  LOP3.LUT P3, RZ, R17, 0xff000000, RZ, 0xc0, !PT ;  /* 0xff00000011ff7812 */ /* 0x000fe4000786c0ff */
[----:B------:R-:W-:Y:S02]  /*5310*/  SEL R170, R172, R170, P5 ;  /* 0x000000aaacaa7207 */ /* 0x000fe40002800000 */
[----:B------:R-:W-:Y:S02]  /*5320*/  SEL R172, R175, RZ, P3 ;  /* 0x000000ffafac7207 */ /* 0x000fe40001800000 */
[----:B------:R-:W-:Y:S02]  /*5330*/  LOP3.LUT P3, RZ, R18, 0xff, RZ, 0xc0, !PT ;  /* 0x000000ff12ff7812 */ /* 0x000fe4000786c0ff */
[----:B------:R-:W-:Y:S01]  /*5340*/  SEL R171, R172, R171, P5 ;  /* 0x000000abacab7207 */ /* 0x000fe20002800000 */
[----:B------:R-:W-:-:S05]  /*5350*/  @P4 IMAD.WIDE.U32 R172, R4, R177, c[0x0][0x258] ;  /* 0x0000960004ac4625 */ /* 0x000fca00078e00b1 */
[----:B------:R0:W-:Y:S02]  /*5360*/  @P4 STG.E.128 [R172.64], R164 ;  /* 0x000000a4ac004986 */ /* 0x0001e4000c101d04 */
[----:B0-----:R-:W-:Y:S01]  /*5370*/  SEL R172, R176, RZ, P3 ;  /* 0x000000ffb0ac7207 */ /* 0x001fe20001800000 */
[----:B------:R-:W-:Y:S01]  /*5380*/  IMAD.WIDE.U32 R176, R4, R177, c[0x0][0x248] ;  /* 0x0000920004b07625 */ /* 0x000fe200078e00b1 */
[----:B------:R-:W-:-:S04]  /*5390*/  LOP3.LUT P3, RZ, R18, 0xff00, RZ, 0xc0, !PT ;  /* 0x0000ff0012ff7812 */ /* 0x000fc8000786c0ff */
[----:B------:R-:W-:Y:S02]  /*53a0*/  SEL R173, R3, RZ, P3 ;  /* 0x000000ff03ad7207 */ /* 0x000fe40001800000 */
        /* <DEDUP_REMOVED lines=8> */
[----:B------:R-:W-:-:S05]  /*5430*/  @P3 LEA.HI.X R173, R4, c[0x0][0x254], RZ, 0x4, P4 ;  /* 0x0000950004ad3a11 */ /* 0x000fca00020f24ff */
[----:B------:R0:W-:Y:S04]  /*5440*/  @P3 STG.E.128 [R172.64], R168 ;  /* 0x000000a8ac003986 */ /* 0x0001e8000c101d04 */
.L_x_2920:
[----:B------:R-:W-:Y:S05]  /*5450*/  BSYNC B0 ;  /* 0x0000000000007941 */ /* 0x000fea0003800000 */
.L_x_2919:
[----:B------:R-:W-:Y:S02]  /*5460*/  LOP3.LUT P3, RZ, R241, 0xff, RZ, 0xc0, !PT ;  /* 0x000000fff1ff7812 */ /* 0x000fe4000786c0ff */
[----:B------:R-:W-:Y:S02]  /*5470*/  IADD3 R2, R2, c[0x0][0x160], RZ ;  /* 0x0000580002027a10 */ /* 0x000fe40007ffe0ff */
[----:B------:R-:W-:Y:S02]  /*5480*/  SEL R241, RZ, 0x1, P3 ;  /* 0x00000001fff17807 */ /* 0x000fe40001800000 */
[----:B------:R-:W-:-:S13]  /*5490*/  ISETP.GE.AND P3, PT, R2, c[0x0][0x164], PT ;  /* 0x0000590002007a0c */ /* 0x000fda0003f66270 */
[----:B01---5:R-:W-:Y:S01]  /*54a0*/  @P3 CALL.REL.NOINC `(.L_x_2890) ;  /* 0x0000001000003944 */ /* 0x023fe20003c00000 */
[----:B------:R-:W-:Y:S05]  /*54b0*/  BRA `(.L_x_2921) ;  /* 0xffffbca000007947 */ /* 0x000fea000383ffff */
.L_x_2890:
[----:B------:R-:W0:Y:S01]  /*54c0*/  S2UR UR6, SR_CTAID.X ;  /* 0x00000000000679c3 */ /* 0x000e220000002500 */
        /* <DEDUP_REMOVED lines=18> */
.L_x_2923:
[----:B------:R-:W-:Y:S05]  /*55f0*/  BSYNC B0 ;  /* 0x0000000000007941 */ /* 0x000fea0003800000 */
.L_x_2922:
        /* <DEDUP_REMOVED lines=13> */
.L_x_2925:
[----:B------:R-:W-:Y:S05]  /*56d0*/  BSYNC B0 ;  /* 0x0000000000007941 */ /* 0x000fea0003800000 */
.L_x_2924:
        /* <DEDUP_REMOVED lines=13> */
.L_x_2927:
[----:B------:R-:W-:Y:S05]  /*57b0*/  BSYNC B0 ;  /* 0x0000000000007941 */ /* 0x000fea0003800000 */
.L_x_2926:
        /* <DEDUP_REMOVED lines=12> */
.L_x_2929:
[----:B------:R-:W-:Y:S05]  /*5880*/  BSYNC B0 ;  /* 0x0000000000007941 */ /* 0x000fea0003800000 */
.L_x_2928:
        /* <DEDUP_REMOVED lines=12> */
.L_x_2931:
[----:B------:R-:W-:Y:S05]  /*5950*/  BSYNC B0 ;  /* 0x0000000000007941 */ /* 0x000fea0003800000 */
.L_x_2930:
        /* <DEDUP_REMOVED lines=12> */
.L_x_2933:
[----:B------:R-:W-:Y:S05]  /*5a20*/  BSYNC B0 ;  /* 0x0000000000007941 */ /* 0x000fea0003800000 */
.L_x_2932:
        /* <DEDUP_REMOVED lines=12> */
.L_x_2905:
[----:B------:R-:W-:Y:S01]  /*5af0*/  HFMA2.MMA R174, -RZ, RZ, 0, 9.5367431640625e-07 ;  /* 0x00000010ffae7435 */ /* 0x000fe200000001ff */
[----:B------:R-:W-:Y:S01]  /*5b00*/  MOV R173, R191 ;  /* 0x000000bf00ad7202 */ /* 0x000fe20000000f00 */
[----:B------:R-:W-:Y:S01]  /*5b10*/  IMAD.MOV.U32 R179, RZ, RZ, 0x1f ;  /* 0x0000001fffb37424 */ /* 0x000fe200078e00ff */
[----:B------:R-:W-:-:S02]  /*5b20*/  MOV R178, 0xffffffff ;  /* 0xffffffff00b27802 */ /* 0x000fc40000000f00 */
[----:B------:R-:W-:Y:S02]  /*5b30*/  MOV R172, 0x5b50 ;  /* 0x00005b5000ac7802 */ /* 0x000fe40000000f00 */
[----:B-----5:R-:W-:Y:S05]  /*5b40*/  CALL.REL.NOINC `($__internal_100_$__cuda_sm70_shflsync_down_p) ;  /* 0x0000046000007944 */ /* 0x020fea0003c00000 */
[----:B-1----:R-:W-:Y:S01]  /*5b50*/  MOV R175, R174 ;  /* 0x000000ae00af7202 */ /* 0x002fe20000000f00 */
[----:B------:R-:W-:Y:S05]  /*5b60*/  BRA `(.L_x_2934) ;  /* 0xffffd8e000007947 */ /* 0x000fea000383ffff */
.L_x_2906:
[----:B------:R-:W-:Y:S01]  /*5b70*/  HFMA2.MMA R174, -RZ, RZ, 0, 9.5367431640625e-07 ;  /* 0x00000010ffae7435 */ /* 0x000fe200000001ff */
[----:B------:R-:W-:Y:S01]  /*5b80*/  MOV R173, R190 ;  /* 0x000000be00ad7202 */ /* 0x000fe20000000f00 */
[----:B------:R-:W-:Y:S01]  /*5b90*/  IMAD.MOV.U32 R179, RZ, RZ, 0x1f ;  /* 0x0000001fffb37424 */ /* 0x000fe200078e00ff */
[----:B------:R-:W-:Y:S02]  /*5ba0*/  MOV R178, 0xffffffff ;  /* 0xffffffff00b27802 */ /* 0x000fe40000000f00 */
[----:B------:R-:W-:Y:S02]  /*5bb0*/  MOV R172, 0x5bd0 ;  /* 0x00005bd000ac7802 */ /* 0x000fe40000000f00 */
[----:B01---5:R-:W-:Y:S05]  /*5bc0*/  CALL.REL.NOINC `($__internal_100_$__cuda_sm70_shflsync_down_p) ;  /* 0x000003e000007944 */ /* 0x023fea0003c00000 */
[----:B------:R-:W-:Y:S01]  /*5bd0*/  FADD.FTZ R191, R175, R191 ;  /* 0x000000bfafbf7221 */ /* 0x000fe20000010000 */
[----:B------:R-:W-:Y:S01]  /*5be0*/  MOV R179, 0x1f ;  /* 0x0000001f00b37802 */ /* 0x000fe20000000f00 */
[----:B-1----:R-:W-:Y:S01]  /*5bf0*/  FADD.FTZ R190, R190, R174 ;  /* 0x000000aebebe7221 */ /* 0x002fe20000010000 */
[----:B------:R-:W-:Y:S01]  /*5c00*/  HFMA2.MMA R174, -RZ, RZ, 0, 4.76837158203125e-07 ;  /* 0x00000008ffae7435 */ /* 0x000fe200000001ff */
[----:B------:R-:W-:Y:S01]  /*5c10*/  MOV R178, 0xffffffff ;  /* 0xffffffff00b27802 */ /* 0x000fe20000000f00 */
[----:B------:R-:W-:Y:S01]  /*5c20*/  IMAD.MOV.U32 R173, RZ, RZ, R191 ;  /* 0x000000ffffad7224 */ /* 0x000fe200078e00bf */
[----:B------:R-:W-:-:S03]  /*5c30*/  MOV R172, 0x5c50 ;  /* 0x00005c5000ac7802 */ /* 0x000fc60000000f00 */
[----:B------:R-:W-:Y:S05]  /*5c40*/  CALL.REL.NOINC `($__internal_100_$__cuda_sm70_shflsync_down_p) ;  /* 0x0000036000007944 */ /* 0x000fea0003c00000 */
[----:B-1----:R-:W-:Y:S01]  /*5c50*/  MOV R175, R174 ;  /* 0x000000ae00af7202 */ /* 0x002fe20000000f00 */
[----:B------:R-:W-:Y:S01]  /*5c60*/  HFMA2.MMA R174, -RZ, RZ, 0, 4.76837158203125e-07 ;  /* 0x00000008ffae7435 */ /* 0x000fe200000001ff */
[----:B------:R-:W-:Y:S01]  /*5c70*/  MOV R173, R190 ;  /* 0x000000be00ad7202 */ /* 0x000fe20000000f00 */
[----:B------:R-:W-:Y:S01]  /*5c80*/  IMAD.MOV.U32 R178, RZ, RZ, -0x1 ;  /* 0xffffffffffb27424 */ /* 0x000fe200078e00ff */
[----:B------:R-:W-:-:S02]  /*5c90*/  MOV R179, 0x1f ;  /* 0x0000001f00b37802 */ /* 0x000fc40000000f00 */
[----:B------:R-:W-:Y:S02]  /*5ca0*/  MOV R172, 0x5cc0 ;  /* 0x00005cc000ac7802 */ /* 0x000fe40000000f00 */
[----:B------:R-:W-:Y:S05]  /*5cb0*/  CALL.REL.NOINC `($__internal_100_$__cuda_sm70_shflsync_down_p) ;  /* 0x000002f000007944 */ /* 0x000fea0003c00000 */
[----:B------:R-:W-:Y:S01]  /*5cc0*/  FADD.FTZ R191, R175, R191 ;  /* 0x000000bfafbf7221 */ /* 0x000fe20000010000 */
[----:B------:R-:W-:Y:S01]  /*5cd0*/  MOV R179, 0x1f ;  /* 0x0000001f00b37802 */ /* 0x000fe20000000f00 */
[----:B-1----:R-:W-:Y:S01]  /*5ce0*/  FADD.FTZ R190, R190, R174 ;  /* 0x000000aebebe7221 */ /* 0x002fe20000010000 */
[----:B------:R-:W-:Y:S01]  /*5cf0*/  HFMA2.MMA R174, -RZ, RZ, 0, 2.384185791015625e-07 ;  /* 0x00000004ffae7435 */ /* 0x000fe200000001ff */
[----:B------:R-:W-:Y:S02]  /*5d00*/  MOV R178, 0xffffffff ;  /* 0xffffffff00b27802 */ /* 0x000fe40000000f00 */
[----:B------:R-:W-:Y:S02]  /*5d10*/  MOV R173, R191 ;  /* 0x000000bf00ad7202 */ /* 0x000fe40000000f00 */
[----:B------:R-:W-:Y:S02]  /*5d20*/  MOV R172, 0x5d40 ;  /* 0x00005d4000ac7802 */ /* 0x000fe40000000f00 */
[----:B------:R-:W-:Y:S05]  /*5d30*/  CALL.REL.NOINC `($__internal_100_$__cuda_sm70_shflsync_down_p) ;  /* 0x0000027000007944 */ /* 0x000fea0003c00000 */
[----:B-1----:R-:W-:Y:S01]  /*5d40*/  IMAD.MOV.U32 R175, RZ, RZ, R174 ;  /* 0x000000ffffaf7224 */ /* 0x002fe200078e00ae */
[----:B------:R-:W-:Y:S01]  /*5d50*/  HFMA2.MMA R174, -RZ, RZ, 0, 2.384185791015625e-07 ;  /* 0x00000004ffae7435 */ /* 0x000fe200000001ff */
[----:B------:R-:W-:-:S02]  /*5d60*/  MOV R173, R190 ;  /* 0x000000be00ad7202 */ /* 0x000fc40000000f00 */
[----:B------:R-:W-:Y:S02]  /*5d70*/  MOV R179, 0x1f ;  /* 0x0000001f00b37802 */ /* 0x000fe40000000f00 */
[----:B------:R-:W-:Y:S02]  /*5d80*/  MOV R178, 0xffffffff ;  /* 0xffffffff00b27802 */ /* 0x000fe40000000f00 */
[----:B------:R-:W-:Y:S02]  /*5d90*/  MOV R172, 0x5db0 ;  /* 0x00005db000ac7802 */ /* 0x000fe40000000f00 */
[----:B------:R-:W-:Y:S05]  /*5da0*/  CALL.REL.NOINC `($__internal_100_$__cuda_sm70_shflsync_down_p) ;  /* 0x0000020000007944 */ /* 0x000fea0003c00000 */
[----:B------:R-:W-:Y:S01]  /*5db0*/  FADD.FTZ R191, R175, R191 ;  /* 0x000000bfafbf7221 */ /* 0x000fe20000010000 */
[----:B------:R-:W-:Y:S01]  /*5dc0*/  HFMA2.MMA R179, -RZ, RZ, 0, 1.847743988037109375e-06 ;  /* 0x0000001fffb37435 */ /* 0x000fe200000001ff */
[----:B-1----:R-:W-:Y:S01]  /*5dd0*/  FADD.FTZ R190, R190, R174 ;  /* 0x000000aebebe7221 */ /* 0x002fe20000010000 */
[----:B------:R-:W-:Y:S01]  /*5de0*/  MOV R178, 0xffffffff ;  /* 0xffffffff00b27802 */ /* 0x000fe20000000f00 */
[----:B------:R-:W-:Y:S01]  /*5df0*/  IMAD.MOV.U32 R174, RZ, RZ, 0x2 ;  /* 0x00000002ffae7424 */ /* 0x000fe200078e00ff */
[----:B------:R-:W-:Y:S02]  /*5e00*/  MOV R173, R191 ;  /* 0x000000bf00ad7202 */ /* 0x000fe40000000f00 */
[----:B------:R-:W-:-:S02]  /*5e10*/  MOV R172, 0x5e30 ;  /* 0x00005e3000ac7802 */ /* 0x000fc40000000f00 */
[----:B------:R-:W-:Y:S05]  /*5e20*/  CALL.REL.NOINC `($__internal_100_$__cuda_sm70_shflsync_down_p) ;  /* 0x0000018000007944 */ /* 0x000fea0003c00000 */
[----:B-1----:R-:W-:Y:S01]  /*5e30*/  MOV R175, R174 ;  /* 0x000000ae00af7202 */ /* 0x002fe20000000f00 */
[----:B------:R-:W-:Y:S01]  /*5e40*/  HFMA2.MMA R174, -RZ, RZ, 0, 1.1920928955078125e-07 ;  /* 0x00000002ffae7435 */ /* 0x000fe200000001ff */
[----:B------:R-:W-:Y:S01]  /*5e50*/  IMAD.MOV.U32 R173, RZ, RZ, R190 ;  /* 0x000000ffffad7224 */ /* 0x000fe200078e00be */
[----:B------:R-:W-:-:S02]  /*5e60*/  MOV R179, 0x1f ;  /* 0x0000001f00b37802 */ /* 0x000fc40000000f00 */
[----:B------:R-:W-:Y:S02]  /*5e70*/  MOV R178, 0xffffffff ;  /* 0xffffffff00b27802 */ /* 0x000fe40000000f00 */
[----:B------:R-:W-:Y:S02]  /*5e80*/  MOV R172, 0x5ea0 ;  /* 0x00005ea000ac7802 */ /* 0x000fe40000000f00 */
[----:B------:R-:W-:Y:S05]  /*5e90*/  CALL.REL.NOINC `($__internal_100_$__cuda_sm70_shflsync_down_p) ;  /* 0x0000011000007944 */ /* 0x000fea0003c00000 */
[----:B------:R-:W-:Y:S01]  /*5ea0*/  FADD.FTZ R191, R175, R191 ;  /* 0x000000bfafbf7221 */ /* 0x000fe20000010000 */
[----:B------:R-:W-:Y:S01]  /*5eb0*/  MOV R178, 0xffffffff ;  /* 0xffffffff00b27802 */ /* 0x000fe20000000f00 */
[----:B-1----:R-:W-:Y:S01]  /*5ec0*/  FADD.FTZ R190, R190, R174 ;  /* 0x000000aebebe7221 */ /* 0x002fe20000010000 */
[----:B------:R-:W-:Y:S01]  /*5ed0*/  HFMA2.MMA R174, -RZ, RZ, 0, 5.9604644775390625e-08 ;  /* 0x00000001ffae7435 */ /* 0x000fe200000001ff */
[----:B------:R-:W-:Y:S01]  /*5ee0*/  IMAD.MOV.U32 R179, RZ, RZ, 0x1f ;  /* 0x0000001fffb37424 */ /* 0x000fe200078e00ff */
[----:B------:R-:W-:Y:S02]  /*5ef0*/  MOV R173, R191 ;  /* 0x000000bf00ad7202 */ /* 0x000fe40000000f00 */
[----:B------:R-:W-:Y:S02]  /*5f00*/  MOV R172, 0x5f20 ;  /* 0x00005f2000ac7802 */ /* 0x000fe40000000f00 */
[----:B------:R-:W-:Y:S05]  /*5f10*/  CALL.REL.NOINC `($__internal_100_$__cuda_sm70_shflsync_down_p) ;  /* 0x0000009000007944 */ /* 0x000fea0003c00000 */
[----:B------:R-:W-:Y:S01]  /*5f20*/  HFMA2.MMA R179, -RZ, RZ, 0, 1.847743988037109375e-06 ;  /* 0x0000001fffb37435 */ /* 0x000fe200000001ff */
[----:B-1----:R-:W-:Y:S01]  /*5f30*/  MOV R175, R174 ;  /* 0x000000ae00af7202 */ /* 0x002fe20000000f00 */
[----:B------:R-:W-:Y:S01]  /*5f40*/  IMAD.MOV.U32 R174, RZ, RZ, 0x1 ;  /* 0x00000001ffae7424 */ /* 0x000fe200078e00ff */
[----:B------:R-:W-:-:S02]  /*5f50*/  MOV R173, R190 ;  /* 0x000000be00ad7202 */ /* 0x000fc40000000f00 */
[----:B------:R-:W-:Y:S02]  /*5f60*/  MOV R178, 0xffffffff ;  /* 0xffffffff00b27802 */ /* 0x000fe40000000f00 */
[----:B------:R-:W-:Y:S02]  /*5f70*/  MOV R172, 0x5f90 ;  /* 0x00005f9000ac7802 */ /* 0x000fe40000000f00 */
[----:B------:R-:W-:Y:S05]  /*5f80*/  CALL.REL.NOINC `($__internal_100_$__cuda_sm70_shflsync_down_p) ;  /* 0x0000002000007944 */ /* 0x000fea0003c00000 */
[----:B-1----:R-:W-:Y:S01]  /*5f90*/  MOV R173, R174 ;  /* 0x000000ae00ad7202 */ /* 0x002fe20000000f00 */
[----:B------:R-:W-:Y:S05]  /*5fa0*/  BRA `(.L_x_2935) ;  /* 0xffffd5c000007947 */ /* 0x000fea000383ffff */
        .weak           $__internal_100_$__cuda_sm70_shflsync_down_p
        .type           $__internal_100_$__cuda_sm70_shflsync_down_p,@function
        .size           $__internal_100_$__cuda_sm70_shflsync_down_p,(.L_x_3462 - $__internal_100_$__cuda_sm70_shflsync_down_p)
$__internal_100_$__cuda_sm70_shflsync_down_p:
[----:B------:R-:W-:Y:S04]  /*5fb0*/  WARPSYNC R178 ;  /* 0x000000b200007348 */ /* 0x000fe80003800000 */
[----:B------:R0:W1:Y:S02]  /*5fc0*/  SHFL.DOWN PT, R174, R173, R174, R179 ;  /* 0x080000aeadae7389 */ /* 0x00006400000e00b3 */
[----:B0-----:R-:W-:-:S06]  /*5fd0*/  HFMA2.MMA R173, -RZ, RZ, 0, 0 ;  /* 0x00000000ffad7435 */ /* 0x001fcc00000001ff */
[----:B------:R-:W-:Y:S05]  /*5fe0*/  RET.REL.NODEC R172 `(_ZN10layer_norm31ln_parallel_residual_bwd_kernelINS_13Kernel_traitsI6__halfffffjLj7168ELj1ELj1ELj8ELj16ENS_18Kernel_traits_baseILj7168ES2_ffffjLj256EEEEELb1ELb0ELb0EEEvNS_9BwdParamsE) ;  /* 0xffffa010ac007950 */ /* 0x000fea0003c3ffff */
.L_x_2936:
        /* <DEDUP_REMOVED lines=9> */
.L_x_3462:


//--------------------- .text._ZN10layer_norm31ln_parallel_residual_bwd_kernelINS_13Kernel_traitsI6__halfffffjLj7168ELj1ELj1ELj8ELj16ENS_18Kernel_traits_baseILj7168ES2_ffffjLj256EEEEELb1ELb0ELb1EEEvNS_9BwdParamsE --------------------------
	.section	.text._ZN10layer_norm31ln_parallel_residual_bwd_kernelINS_13Kernel_traitsI6__halfffffjLj7168ELj1ELj1ELj8ELj16ENS_18Kernel_traits_baseILj7168ES2_ffffjLj256EEEEELb1ELb0ELb1EEEvNS_9BwdParamsE,"ax",@progbits
	.sectioninfo	@"SHI_REGISTERS=255"
	.align	128
        .global         _ZN10layer_norm31ln_parallel_residual_bwd_kernelINS_13Kernel_traitsI6__halfffffjLj7168ELj1ELj1ELj8ELj16ENS_18Kernel_traits_baseILj7168ES2_ffffjLj256EEEEELb1ELb0ELb1EEEvNS_9BwdParamsE
        .type           _ZN10layer_norm31ln_parallel_residual_bwd_kernelINS_13Kernel_traitsI6__halfffffjLj7168ELj1ELj1ELj8ELj16ENS_18Kernel_traits_baseILj7168ES2_ffffjLj256EEEEELb1ELb0ELb1EEEvNS_9BwdParamsE,@function
        .size           _ZN10layer_norm31ln_parallel_residual_bwd_kernelINS_13Kernel_traitsI6__halfffffjLj7168ELj1ELj1ELj8ELj16ENS_18Kernel_traits_baseILj7168ES2_ffffjLj256EEEEELb1ELb0ELb1EEEvNS_9BwdParamsE,(.L_x_3463 - _ZN10layer_norm31ln_parallel_residual_bwd_kernelINS_13Kernel_traitsI6__halfffffjLj7168ELj1ELj1ELj8ELj16ENS_18Kernel_traits_baseILj7168ES2_ffffjLj256EEEEELb1ELb0ELb1EEEvNS_9BwdParamsE)
        .other          _ZN10layer_norm31ln_parallel_residual_bwd_kernelINS_13Kernel_traitsI6__halfffffjLj7168ELj1ELj1ELj8ELj16ENS_18Kernel_traits_baseILj7168ES2_ffffjLj256EEEEELb1ELb0ELb1EEEvNS_9BwdParamsE,@"STO_CUDA_ENTRY STV_DEFAULT"
_ZN10layer_norm31ln_parallel_residual_bwd_kernelINS_13Kernel_traitsI6__halfffffjLj7168ELj1ELj1ELj8ELj16ENS_18Kernel_traits_baseILj7168ES2_ffffjLj256EEEEELb1ELb0ELb1EEEvNS_9BwdParamsE:
.text._ZN10layer_norm31ln_parallel_residual_bwd_kernelINS_13Kernel_traitsI6__halfffffjLj7168ELj1ELj1ELj8ELj16ENS_18Kernel_traits_baseILj7168ES2_ffffjLj256EEEEELb1ELb0ELb1EEEvNS_9BwdParamsE:
        /* <DEDUP_REMOVED lines=65> */
.L_x_2937:
        /* <DEDUP_REMOVED lines=21> */
[----:B------:R-:W-:Y:S01]  /*0560*/  IMAD.MOV.U32 R252, RZ, RZ, RZ ;  /* 0x000000fffffc7224 */ /* 0x000fe200078e00ff */
[----:B------:R-:W-:Y:S01]  /*0570*/  HFMA2.MMA R185, -RZ, RZ, 0, 0 ;  /* 0x00000000ffb97435 */ /* 0x000fe200000001ff */
[----:B------:R-:W-:Y:S01]  /*0580*/  CS2R R250, SRZ ;  /* 0x0000000000fa7805 */ /* 0x000fe2000001ff00 */
[----:B------:R-:W-:Y:S01]  /*0590*/  HFMA2.MMA R177, -RZ, RZ, 0, 0 ;  /* 0x00000000ffb17435 */ /* 0x000fe200000001ff */
        /* <DEDUP_REMOVED lines=37> */
[----:B------:R-:W-:Y:S01]  /*07f0*/  IMAD.MOV.U32 R36, RZ, RZ, RZ ;  /* 0x000000ffff247224 */ /* 0x000fe200078e00ff */
        /* <DEDUP_REMOVED lines=27> */
[--C-:B------:R-:W-:Y:S01]  /*09b0*/  SHF.R.U64 R40, R30, 0x10, R31.reuse ;  /* 0x000000101e287819 */ /* 0x100fe2000000121f */
[----:B------:R-:W-:Y:S01]  /*09c0*/  HADD2.F32 R52, -RZ, R50.H0_H0 ;  /* 0x20000032ff347230 */ /* 0x000fe20000004100 */
[----:B------:R-:W-:Y:S01]  /*09d0*/  SHF.R.U32.HI R38, RZ, 0x10, R31 ;  /* 0x00000010ff267819 */ /* 0x000fe2000001161f */
[----:B0-----:R-:W-:Y:S01]  /*09e0*/  HADD2.F32 R3, -RZ, R14.H0_H0 ;  /* 0x2000000eff037230 */ /* 0x001fe20000004100 */
[--C-:B------:R-:W-:Y:S01]  /*09f0*/  SHF.R.U64 R63, R8, 0x10, R9.reuse ;  /* 0x00000010083f7819 */ /* 0x100fe20000001209 */
[----:B------:R-:W-:Y:S01]  /*0a00*/  HADD2.F32 R50, -RZ, R48.H0_H0 ;  /* 0x20000030ff327230 */ /* 0x000fe20000004100 */
[----:B------:R-:W-:Y:S01]  /*0a10*/  SHF.R.U32.HI R61, RZ, 0x10, R9 ;  /* 0x00000010ff3d7819 */ /* 0x000fe20000011609 */
[----:B-1----:R-:W-:Y:S01]  /*0a20*/  HADD2.F32 R2, -RZ, R15.H0_H0 ;  /* 0x2000000fff027230 */ /* 0x002fe20000004100 */
[----:B------:R0:W-:Y:S01]  /*0a30*/  STL [R1+0xac], R3 ;  /* 0x0000ac0301007387 */ /* 0x0001e20000100800 */
[----:B------:R-:W-:Y:S01]  /*0a40*/  HADD2.F32 R48, -RZ, R46.H0_H0 ;  /* 0x2000002eff307230 */ /* 0x000fe20000004100 */
[--C-:B------:R-:W-:Y:S01]  /*0a50*/  SHF.R.U64 R59, R12, 0x10, R13.reuse ;  /* 0x000000100c3b7819 */ /* 0x100fe2000000120d */
[----:B------:R-:W-:Y:S01]  /*0a60*/  HADD2.F32 R46, -RZ, R44.H0_H0 ;  /* 0x2000002cff2e7230 */ /* 0x000fe20000004100 */
        /* <DEDUP_REMOVED lines=13> */
[--C-:B------:R-:W-:Y:S01]  /*0b40*/  SHF.R.U64 R47, R24, 0x10, R25.reuse ;  /* 0x00000010182f7819 */ /* 0x100fe20000001219 */
[----:B------:R-:W-:Y:S01]  /*0b50*/  CS2R R6, SRZ ;  /* 0x0000000000067805 */ /* 0x000fe2000001ff00 */
[----:B------:R-:W-:Y:S01]  /*0b60*/  SHF.R.U32.HI R45, RZ, 0x10, R25 ;  /* 0x00000010ff2d7819 */ /* 0x000fe20000011619 */
[----:B------:R1:W-:Y:S01]  /*0b70*/  STL [R1+0x7c], R2 ;  /* 0x00007c0201007387 */ /* 0x0003e20000100800 */
[--C-:B------:R-:W-:Y:S01]  /*0b80*/  SHF.R.U64 R43, R28, 0x10, R29.reuse ;  /* 0x000000101c2b7819 */ /* 0x100fe2000000121d */
[----:B------:R-:W-:Y:S01]  /*0b90*/  CS2R R10, SRZ ;  /* 0x00000000000a7805 */ /* 0x000fe2000001ff00 */
[----:B------:R-:W-:Y:S01]  /*0ba0*/  SHF.R.U32.HI R41, RZ, 0x10, R29 ;  /* 0x00000010ff297819 */ /* 0x000fe2000001161d */
[----:B------:R-:W-:Y:S01]  /*0bb0*/  CS2R R14, SRZ ;  /* 0x00000000000e7805 */ /* 0x000fe2000001ff00 */
[--C-:B------:R-:W-:Y:S01]  /*0bc0*/  SHF.R.U32.HI R37, RZ, 0x10, R33.reuse ;  /* 0x00000010ff257819 */ /* 0x100fe20000011621 */
[----:B0-----:R-:W-:Y:S01]  /*0bd0*/  HADD2.F32 R3, -RZ, R22.H0_H0 ;  /* 0x20000016ff037230 */ /* 0x001fe20000004100 */
[----:B------:R-:W-:Y:S01]  /*0be0*/  SHF.R.U64 R39, R32, 0x10, R33 ;  /* 0x0000001020277819 */ /* 0x000fe20000001221 */
[----:B------:R-:W-:Y:S01]  /*0bf0*/  CS2R R18, SRZ ;  /* 0x0000000000127805 */ /* 0x000fe2000001ff00 */
[----:B-1----:R-:W-:-:S02]  /*0c00*/  HADD2.F32 R2, -RZ, R23.H0_H0 ;  /* 0x20000017ff027230 */ /* 0x002fc40000004100 */
[----:B------:R0:W-:Y:S01]  /*0c10*/  STL [R1+0x6c], R3 ;  /* 0x00006c0301007387 */ /* 0x0001e20000100800 */
[----:B------:R-:W-:Y:S01]  /*0c20*/  HADD2.F32 R37, -RZ, R37.H0_H0 ;  /* 0x20000025ff257230 */ /* 0x000fe20000004100 */
[----:B------:R-:W-:Y:S02]  /*0c30*/  CS2R R22, SRZ ;  /* 0x0000000000167805 */ /* 0x000fe4000001ff00 */
        /* <DEDUP_REMOVED lines=43> */
[----:B------:R-:W-:Y:S01]  /*0ef0*/  STL [R1+0x28], R3 ;  /* 0x0000280301007387 */ /* 0x000fe20000100800 */
[----:B------:R-:W-:-:S03]  /*0f00*/  CS2R R32, SRZ ;  /* 0x0000000000207805 */ /* 0x000fc6000001ff00 */
[----:B------:R0:W-:Y:S04]  /*0f10*/  STL [R1+0x18], R2 ;  /* 0x0000180201007387 */ /* 0x0001e80000100800 */
[----:B------:R-:W-:Y:S04]  /*0f20*/  STL [R1+0xc], RZ ;  /* 0x00000cff01007387 */ /* 0x000fe80000100800 */
[----:B------:R-:W-:Y:S01]  /*0f30*/  STL [R1+0x8], RZ ;  /* 0x000008ff01007387 */ /* 0x000fe20000100800 */
[----:B0-----:R-:W-:-:S03]  /*0f40*/  CS2R R2, SRZ ;  /* 0x0000000000027805 */ /* 0x001fc6000001ff00 */
[----:B------:R-:W-:Y:S04]  /*0f50*/  STL [R1+0x4], RZ ;  /* 0x000004ff01007387 */ /* 0x000fe80000100800 */
[----:B------:R-:W-:Y:S04]  /*0f60*/  STL [R1], RZ ;  /* 0x000000ff01007387 */ /* 0x000fe80000100800 */
        /* <DEDUP_REMOVED lines=39> */
[----:B------:R0:W-:Y:S02]  /*11e0*/  STL [R1+0x20], R38 ;  /* 0x0000202601007387 */ /* 0x0001e40000100800 */
.L_x_2948:
[----:B------:R-:W1:Y:S01]  /*11f0*/  S2R R41, SR_TID.X ;  /* 0x0000000000297919 */ /* 0x000e620000002100 */
[----:B0-----:R-:W-:Y:S01]  /*1200*/  IMAD R37, R0, c[0x0][0x168], RZ ;  /* 0x00005a0000257a24 */ /* 0x001fe200078e02ff */
[----:B------:R-:W-:-:S02]  /*1210*/  MOV R169, 0x10 ;  /* 0x0000001000a97802 */ /* 0x000fc40000000f00 */
[----:B------:R-:W2:Y:S02]  /*1220*/  LDL R90, [R1+0xe8] ;  /* 0x0000e800015a7983 */ /* 0x000ea40000100800 */
[----:B------:R-:W-:Y:S02]  /*1230*/  SHF.R.S32.HI R40, RZ, 0x1f, R37 ;  /* 0x0000001fff287819 */ /* 0x000fe40000011425 */
[----:B------:R-:W3:Y:S02]  /*1240*/  LDL R87, [R1+0xec] ;  /* 0x0000ec0001577983 */ /* 0x000ee40000100800 */
[----:B------:R-:W-:Y:S02]  /*1250*/  LEA.HI R40, R40, R37, RZ, 0x2 ;  /* 0x0000002528287211 */ /* 0x000fe400078f10ff */
[----:B------:R-:W-:Y:S01]  /*1260*/  MOV R37, 0x4 ;  /* 0x0000000400257802 */ /* 0x000fe20000000f00 */
[----:B------:R-:W4:Y:S01]  /*1270*/  LDL R89, [R1+0xe0] ;  /* 0x0000e00001597983 */ /* 0x000f220000100800 */
[----:B------:R-:W-:Y:S01]  /*1280*/  ISETP.NE.U32.AND P3, PT, RZ, c[0x0][0x250], PT ;  /* 0x00009400ff007a0c */ /* 0x000fe20003f65070 */
[----:B------:R-:W-:-:S02]  /*1290*/  ULDC.U8 UR6, c[0x0][0x1f0] ;  /* 0x00007c0000067ab9 */ /* 0x000fc40000000000 */
[----:B------:R-:W2:Y:S04]  /*12a0*/  LDL R161, [R1+0xc0] ;  /* 0x0000c00001a17983 */ /* 0x000ea80000100800 */
[----:B------:R-:W2:Y:S01]  /*12b0*/  LDL R162, [R1+0xc4] ;  /* 0x0000c40001a27983 */ /* 0x000ea20000100800 */
[----:B-1----:R-:W-:-:S03]  /*12c0*/  LOP3.LUT R179, R41, 0xff, RZ, 0xc0, !PT ;  /* 0x000000ff29b37812 */ /* 0x002fc600078ec0ff */
[----:B------:R-:W2:Y:S01]  /*12d0*/  LDL R158, [R1+0xc8] ;  /* 0x0000c800019e7983 */ /* 0x000ea20000100800 */
[----:B------:R-:W-:-:S03]  /*12e0*/  LEA.HI.SX32 R179, R40, R179, 0x1e ;  /* 0x000000b328b37211 */ /* 0x000fc600078ff2ff */
[----:B------:R-:W2:Y:S01]  /*12f0*/  LDL R164, [R1+0xb8] ;  /* 0x0000b80001a47983 */ /* 0x000ea20000100800 */
[----:B------:R-:W-:-:S03]  /*1300*/  SHF.L.U32 R151, R179, 0x4, RZ ;  /* 0x00000004b3977819 */ /* 0x000fc600000006ff */
[----:B------:R-:W2:Y:S01]  /*1310*/  LDL R88, [R1+0xe4] ;  /* 0x0000e40001587983 */ /* 0x000ea20000100800 */
[----:B------:R-:W-:Y:S01]  /*1320*/  IADD3 R166, R179, 0x100, RZ ;  /* 0x00000100b3a67810 */ /* 0x000fe20007ffe0ff */
[----:B------:R-:W-:Y:S01]  /*1330*/  IMAD.WIDE R40, R0, R37, c[0x0][0x1a0] ;  /* 0x0000680000287625 */ /* 0x000fe200078e0225 */
[----:B------:R-:W-:Y:S01]  /*1340*/  SHF.R.U32.HI R152, RZ, 0x1c, R179 ;  /* 0x0000001cff987819 */ /* 0x000fe200000116b3 */
[----:B------:R-:W2:Y:S01]  /*1350*/  LDL R168, [R1+0xbc] ;  /* 0x0000bc0001a87983 */ /* 0x000ea20000100800 */
[----:B------:R-:W-:Y:S02]  /*1360*/  IADD3 R124, P0, R151, c[0x0][0x188], RZ ;  /* 0x00006200977c7a10 */ /* 0x000fe40007f1e0ff */
[----:B------:R-:W-:Y:S01]  /*1370*/  SHF.L.U32 R143, R166, 0x4, RZ ;  /* 0x00000004a68f7819 */ /* 0x000fe200000006ff */
[----:B------:R0:W2:Y:S01]  /*1380*/  LDG.E R172, [R40.64] ;  /* 0x0000000428ac7981 */ /* 0x0000a2000c1e1900 */
[----:B------:R-:W-:Y:S02]  /*1390*/  IADD3.X R125, R152, c[0x0][0x18c], RZ, P0, !PT ;  /* 0x00006300987d7a10 */ /* 0x000fe400007fe4ff */
[----:B------:R-:W-:Y:S01]  /*13a0*/  SHF.R.U32.HI R144, RZ, 0x1c, R166 ;  /* 0x0000001cff907819 */ /* 0x000fe200000116a6 */
[----:B------:R-:W2:Y:S01]  /*13b0*/  LDL R153, [R1+0xd8] ;  /* 0x0000d80001997983 */ /* 0x000ea20000100800 */
[----:B------:R-:W-:Y:S01]  /*13c0*/  IADD3 R44, P0, R143, c[0x0][0x188], RZ ;  /* 0x000062008f2c7a10 */ /* 0x000fe20007f1e0ff */
[----:B------:R-:W-:-:S02]  /*13d0*/  IMAD.WIDE.U32 R128, R179, R169, c[0x0][0x210] ;  /* 0x00008400b3807625 */ /* 0x000fc400078e00a9 */
[----:B------:R-:W2:Y:S01]  /*13e0*/  LDG.E.128 R124, [R124.64] ;  /* 0x000000047c7c7981 */ /* 0x000ea2000c1e1d00 */
[----:B------:R-:W-:Y:S01]  /*13f0*/  IADD3.X R45, R144, c[0x0][0x18c], RZ, P0, !PT ;  /* 0x00006300902d7a10 */ /* 0x000fe200007fe4ff */
[----:B0-----:R-:W-:Y:S02]  /*1400*/  IMAD.WIDE R40, R0, R37, c[0x0][0x1a8] ;  /* 0x00006a0000287625 */ /* 0x001fe400078e0225 */
[----:B------:R-:W2:Y:S02]  /*1410*/  LDG.E.128 R128, [R128.64] ;  /* 0x0000000480807981 */ /* 0x000ea4000c1e1d00 */
[C---:B------:R-:W-:Y:S02]  /*1420*/  IMAD.WIDE.U32 R132, R179.reuse, R169, c[0x0][0x208] ;  /* 0x00008200b3847625 */ /* 0x040fe400078e00a9 */
[----:B------:R0:W3:Y:S04]  /*1430*/  LDG.E R37, [R40.64] ;  /* 0x0000000428257981 */ /* 0x0000e8000c1e1900 */
[----:B------:R-:W3:Y:S04]  /*1440*/  LDG.E.128 R44, [R44.64] ;  /* 0x000000042c2c7981 */ /* 0x000ee8000c1e1d00 */
[----:B------:R-:W3:Y:S01]  /*1450*/  LDG.E.128 R132, [R132.64] ;  /* 0x0000000484847981 */ /* 0x000ee2000c1e1d00 */
[----:B------:R-:W-:-:S03]  /*1460*/  IADD3 R173, R179, 0x200, RZ ;  /* 0x00000200b3ad7810 */ /* 0x000fc60007ffe0ff */
[----:B------:R-:W4:Y:S02]  /*1470*/  LDL R150, [R1+0xdc] ;  /* 0x0000dc0001967983 */ /* 0x000f240000100800 */
[----:B------:R-:W-:Y:S01]  /*1480*/  IMAD.SHL.U32 R142, R173, 0x10, RZ ;  /* 0x00000010ad8e7824 */ /* 0x000fe200078e00ff */
[----:B------:R-:W-:Y:S02]  /*1490*/  ISETP.NE.AND.EX P3, PT, RZ, c[0x0][0x254], PT, P3 ;  /* 0x00009500ff007a0c */ /* 0x000fe40003f65330 */
[----:B------:R-:W-:Y:S02]  /*14a0*/  SHF.R.U32.HI R141, RZ, 0x1c, R173 ;  /* 0x0000001cff8d7819 */ /* 0x000fe400000116ad */
[----:B------:R-:W-:Y:S01]  /*14b0*/  IADD3 R104, P1, R142, c[0x0][0x188], RZ ;  /* 0x000062008e687a10 */ /* 0x000fe20007f3e0ff */
[----:B------:R-:W-:-:S03]  /*14c0*/  IMAD.WIDE.U32 R100, R166, R169, c[0x0][0x210] ;  /* 0x00008400a6647625 */ /* 0x000fc600078e00a9 */
[----:B------:R-:W-:Y:S02]  /*14d0*/  IADD3.X R105, R141, c[0x0][0x18c], RZ, P1, !PT ;  /* 0x000063008d697a10 */ /* 0x000fe40000ffe4ff */
[----:B------:R-:W-:Y:S01]  /*14e0*/  ISETP.NE.AND P1, PT, RZ, UR6, PT ;  /* 0x00000006ff007c0c */ /* 0x000fe2000bf25270 */
[----:B0-----:R-:W-:Y:S01]  /*14f0*/  IMAD.WIDE.U32 R40, R166, R169, c[0x0][0x208] ;  /* 0x00008200a6287625 */ /* 0x001fe200078e00a9 */
[----:B------:R-:W-:Y:S01]  /*1500*/  SHF.L.U32 R154, R179, 0x2, RZ ;  /* 0x00000002b39a7819 */ /* 0x000fe200000006ff */
[----:B------:R-:W4:Y:S01]  /*1510*/  LDG.E.128 R100, [R100.64] ;  /* 0x0000000464647981 */ /* 0x000f22000c1e1d00 */
[----:B------:R-:W-:Y:S02]  /*1520*/  SHF.R.U32.HI R86, RZ, 0x1e, R179 ;  /* 0x0000001eff567819 */ /* 0x000fe400000116b3 */
[C---:B------:R-:W-:Y:S01]  /*1530*/  @P3 IADD3 R84, P4, R154.reuse, c[0x0][0x198], RZ ;  /* 0x000066009a543a10 */ /* 0x040fe20007f9e0ff */
[----:B------:R-:W4:Y:S01]  /*1540*/  LDG.E.128 R40, [R40.64] ;  /* 0x0000000428287981 */ /* 0x000f22000c1e1d00 */
[----:B------:R-:W-:Y:S01]  /*1550*/  IADD3 R154, P2, R154, c[0x0][0x190], RZ ;  /* 0x000064009a9a7a10 */ /* 0x000fe20007f5e0ff */
[----:B--2---:R-:W-:Y:S01]  /*1560*/  FMUL.FTZ R157, R90, R128 ;  /* 0x000000805a9d7220 */ /* 0x004fe20000410000 */
[----:B------:R-:W-:Y:S01]  /*1570*/  FSEL R172, R172, RZ, !P1 ;  /* 0x000000ffacac7208 */ /* 0x000fe20004800000 */
[----:B---3--:R-:W-:Y:S01]  /*1580*/  FADD.FTZ R7, R132, R7 ;  /* 0x0000000784077221 */ /* 0x008fe20000010000 */
[----:B------:R-:W-:-:S03]  /*1590*/  ISETP.NE.U32.AND P0, PT, RZ, c[0x0][0x218], PT ;  /* 0x00008600ff007a0c */ /* 0x000fc60003f05070 */
[----:B------:R-:W-:Y:S01]  /*15a0*/  FADD.FTZ R124, R124, -R172 ;  /* 0x800000ac7c7c7221 */ /* 0x000fe20000010000 */
[----:B------:R-:W-:Y:S01]  /*15b0*/  IADD3.X R155, R86, c[0x0][0x194], RZ, P2, !PT ;  /* 0x00006500569b7a10 */ /* 0x000fe200017fe4ff */
[----:B------:R-:W-:Y:S01]  /*15c0*/  FADD.FTZ R44, -R172, R44 ;  /* 0x0000002cac2c7221 */ /* 0x000fe20000010100 */
[----:B------:R-:W-:Y:S01]  /*15d0*/  IADD3 R184, R179, 0x300, RZ ;  /* 0x00000300b3b87810 */ /* 0x000fe20007ffe0ff */
[----:B------:R-:W-:Y:S01]  /*15e0*/  FMUL.FTZ R156, R37, R124 ;  /* 0x0000007c259c7220 */ /* 0x000fe20000410000 */
[----:B------:R-:W-:Y:S01]  /*15f0*/  IADD3 R183, R179, 0x400, RZ ;  /* 0x00000400b3b77810 */ /* 0x000fe20007ffe0ff */
[----:B------:R-:W-:Y:S01]  /*1600*/  FFMA.FTZ R157, R87, R132, R157 ;  /* 0x00000084579d7223 */ /* 0x000fe2000001009d */
[----:B------:R0:W5:Y:S01]  /*1610*/  LDG.E R154, [R154.64] ;  /* 0x000000049a9a7981 */ /* 0x000162000c1e1900 */
[----:B------:R-:W-:-:S03]  /*1620*/  FFMA.FTZ R35, R132, R156, R35 ;  /* 0x0000009c84237223 */ /* 0x000fc60000010023 */
[----:B------:R-:W2:Y:S01]  /*1630*/  LDL R132, [R1+0xcc] ;  /* 0x0000cc0001847983 */ /* 0x000ea20000100800 */
[----:B------:R-:W-:Y:S02]  /*1640*/  ISETP.NE.AND.EX P0, PT, RZ, c[0x0][0x21c], PT, P0 ;  /* 0x00008700ff007a0c */ /* 0x000fe40003f05300 */
[----:B------:R-:W-:Y:S01]  /*1650*/  @P3 IADD3.X R85, R86, c[0x0][0x19c], RZ, P4, !PT ;  /* 0x0000670056553a10 */ /* 0x000fe200027fe4ff */
[----:B------:R-:W-:Y:S01]  /*1660*/  FADD.FTZ R46, -R172, R46 ;  /* 0x0000002eac2e7221 */ /* 0x000fe20000010100 */
[----:B------:R-:W-:Y:S01]  /*1670*/  SHF.L.U32 R147, R184, 0x4, RZ ;  /* 0x00000004b8937819 */ /* 0x000fe200000006ff */
[----:B0-----:R-:W-:Y:S01]  /*1680*/  FMUL.FTZ R155, R37, R44 ;  /* 0x0000002c259b7220 */ /* 0x001fe20000410000 */
[----:B------:R-:W-:Y:S01]  /*1690*/  SHF.R.U32.HI R146, RZ, 0x1c, R184 ;  /* 0x0000001cff927819 */ /* 0x000fe200000116b8 */
[----:B------:R-:W3:Y:S04]  /*16a0*/  LDL R44, [R1+0xb0] ;  /* 0x0000b000012c7983 */ /* 0x000ee80000100800 */
[----:B------:R0:W5:Y:S02]  /*16b0*/  @P3 LDG.E R38, [R84.64] ;  /* 0x0000000454263981 */ /* 0x000164000c1e1900 */
[----:B------:R-:W-:Y:S01]  /*16c0*/  @P0 LEA R86, P1, R179, c[0x0][0x218], 0x4 ;  /* 0x00008600b3560a11 */ /* 0x000fe200078220ff */
[----:B----4-:R-:W-:Y:S01]  /*16d0*/  FMUL.FTZ R161, R161, R101 ;  /* 0x00000065a1a17220 */ /* 0x010fe20000410000 */
[----:B------:R-:W-:Y:S01]  /*16e0*/  IADD3 R182, R179, 0x500, RZ ;  /* 0x00000500b3b67810 */ /* 0x000fe20007ffe0ff */
[----:B------:R-:W-:Y:S01]  /*16f0*/  FADD.FTZ R125, R125, -R172 ;  /* 0x800000ac7d7d7221 */ /* 0x000fe20000010000 */
[----:B------:R-:W-:Y:S01]  /*1700*/  @P0 LEA.HI.X R87, R179, c[0x0][0x21c], RZ, 0x4, P1 ;  /* 0x00008700b3570a11 */ /* 0x000fe200008f24ff */
[----:B------:R-:W-:Y:S01]  /*1710*/  IMAD.WIDE.U32 R108, R173, R169, c[0x0][0x210] ;  /* 0x00008400ad6c7625 */ /* 0x000fe200078e00a9 */
[----:B------:R-:W4:Y:S01]  /*1720*/  LDL R124, [R1+0xd4] ;  /* 0x0000d400017c7983 */ /* 0x000f220000100800 */
[----:B0-----:R-:W-:-:S02]  /*1730*/  IADD3 R84, P1, R147, c[0x0][0x188], RZ ;  /* 0x0000620093547a10 */ /* 0x001fc40007f3e0ff */
[----:B------:R-:W-:Y:S01]  /*1740*/  FFMA.FTZ R161, R162, R41, R161 ;  /* 0x00000029a2a17223 */ /* 0x000fe200000100a1 */
[----:B------:R-:W4:Y:S01]  /*1750*/  LDG.E.128 R104, [R104.64] ;  /* 0x0000000468687981 */ /* 0x000f22000c1e1d00 */
[----:B------:R-:W-:Y:S02]  /*1760*/  IADD3.X R85, R146, c[0x0][0x18c], RZ, P1, !PT ;  /* 0x0000630092557a10 */ /* 0x000fe40000ffe4ff */
[C---:B------:R-:W-:Y:S01]  /*1770*/  @P0 LEA R94, P1, R166.reuse, c[0x0][0x218], 0x4 ;  /* 0x00008600a65e0a11 */ /* 0x040fe200078220ff */
[C---:B------:R-:W-:Y:S01]  /*1780*/  FMUL.FTZ R159, R37.reuse, R125 ;  /* 0x0000007d259f7220 */ /* 0x040fe20000410000 */
[----:B------:R-:W4:Y:S02]  /*1790*/  LDG.E.128 R108, [R108.64] ;  /* 0x000000046c6c7981 */ /* 0x000f24000c1e1d00 */
[----:B------:R-:W-:Y:S02]  /*17a0*/  @P0 LEA.HI.X R95, R166, c[0x0][0x21c], RZ, 0x4, P1 ;  /* 0x00008700a65f0a11 */ /* 0x000fe400008f24ff */
[C---:B------:R-:W-:Y:S01]  /*17b0*/  @P0 LEA R96, P1, R184.reuse, c[0x0][0x218], 0x4 ;  /* 0x00008600b8600a11 */ /* 0x040fe200078220ff */
[----:B------:R-:W-:Y:S01]  /*17c0*/  FMUL.FTZ R162, R37, R46 ;  /* 0x0000002e25a27220 */ /* 0x000fe20000410000 */
[----:B------:R-:W4:Y:S01]  /*17d0*/  LDL R125, [R1+0xd0] ;  /* 0x0000d000017d7983 */ /* 0x000f220000100800 */
[----:B------:R-:W-:Y:S01]  /*17e0*/  FMUL.FTZ R160, R89, R129 ;  /* 0x0000008159a07220 */ /* 0x000fe20000410000 */
[----:B------:R-:W-:Y:S01]  /*17f0*/  @P0 LEA.HI.X R97, R184, c[0x0][0x21c], RZ, 0x4, P1 ;  /* 0x00008700b8610a11 */ /* 0x000fe200008f24ff */
[----:B------:R-:W-:Y:S01]  /*1800*/  FMUL.FTZ R158, R158, R100 ;  /* 0x000000649e9e7220 */ /* 0x000fe20000410000 */
[----:B------:R-:W4:Y:S01]  /*1810*/  LDL R46, [R1+0xa4] ;  /* 0x0000a400012e7983 */ /* 0x000f220000100800 */
[----:B------:R-:W-:-:S03]  /*1820*/  IMAD.WIDE.U32 R80, R173, R169, c[0x0][0x208] ;  /* 0x00008200ad507625 */ /* 0x000fc600078e00a9 */
[----:B------:R0:W5:Y:S01]  /*1830*/  @P0 LDG.E.128 R64, [R96.64] ;  /* 0x0000000460400981 */ /* 0x000162000c1e1d00 */
[----:B------:R-:W-:Y:S02]  /*1840*/  FMUL.FTZ R164, R164, R102 ;  /* 0x00000066a4a47220 */ /* 0x000fe40000410000 */
[C---:B------:R-:W-:Y:S01]  /*1850*/  FADD.FTZ R214, R102.reuse, R214 ;  /* 0x000000d666d67221 */ /* 0x040fe20000010000 */
[----:B------:R-:W4:Y:S01]  /*1860*/  LDG.E.128 R80, [R80.64] ;  /* 0x0000000450507981 */ /* 0x000f22000c1e1d00 */
[----:B------:R-:W-:Y:S02]  /*1870*/  FFMA.FTZ R207, R102, R162, R207 ;  /* 0x000000a266cf7223 */ /* 0x000fe400000100cf */
[C---:B------:R-:W-:Y:S01]  /*1880*/  FADD.FTZ R8, R133.reuse, R8 ;  /* 0x0000000885087221 */ /* 0x040fe20000010000 */
[----:B------:R-:W4:Y:S01]  /*1890*/  LDL R102, [R1+0xa8] ;  /* 0x0000a80001667983 */ /* 0x000f220000100800 */
[----:B------:R-:W-:Y:S02]  /*18a0*/  FFMA.FTZ R36, R133, R159, R36 ;  /* 0x0000009f85247223 */ /* 0x000fe40000010024 */
[----:B------:R-:W-:-:S02]  /*18b0*/  FFMA.FTZ R160, R88, R133, R160 ;  /* 0x0000008558a07223 */ /* 0x000fc400000100a0 */
[C---:B------:R-:W-:Y:S02]  /*18c0*/  FADD.FTZ R221, R128.reuse, R221 ;  /* 0x000000dd80dd7221 */ /* 0x040fe40000010000 */
[----:B------:R-:W-:Y:S02]  /*18d0*/  FFMA.FTZ R201, R128, R156, R201 ;  /* 0x0000009c80c97223 */ /* 0x000fe400000100c9 */
[----:B------:R-:W-:Y:S02]  /*18e0*/  FADD.FTZ R222, R129, R222 ;  /* 0x000000de81de7221 */ /* 0x000fe40000010000 */
[----:B------:R-:W-:-:S04]  /*18f0*/  IMAD.WIDE.U32 R120, R184, R169, c[0x0][0x210] ;  /* 0x00008400b8787625 */ /* 0x000fc800078e00a9 */
[----:B------:R-:W-:-:S04]  /*1900*/  IMAD.WIDE.U32 R116, R183, R169, c[0x0][0x210] ;  /* 0x00008400b7747625 */ /* 0x000fc800078e00a9 */
[----:B------:R-:W-:Y:S02]  /*1910*/  FADD.FTZ R3, R40, R3 ;  /* 0x0000000328037221 */ /* 0x000fe40000010000 */
[C---:B------:R-:W-:Y:S02]  /*1920*/  FADD.FTZ R45, -R172.reuse, R45 ;  /* 0x0000002dac2d7221 */ /* 0x040fe40000010100 */
[----:B------:R-:W-:Y:S02]  /*1930*/  FADD.FTZ R47, -R172, R47 ;  /* 0x0000002fac2f7221 */ /* 0x000fe40000010100 */
[----:B------:R-:W-:Y:S02]  /*1940*/  FADD.FTZ R217, R100, R217 ;  /* 0x000000d964d97221 */ /* 0x000fe40000010000 */
[----:B------:R-:W-:Y:S02]  /*1950*/  FADD.FTZ R174, R42, R174 ;  /* 0x000000ae2aae7221 */ /* 0x000fe40000010000 */
[----:B------:R-:W-:Y:S01]  /*1960*/  FADD.FTZ R216, R103, R216 ;  /* 0x000000d867d87221 */ /* 0x000fe20000010000 */
[----:B------:R-:W-:Y:S01]  /*1970*/  @P0 LEA R92, P2, R173, c[0x0][0x218], 0x4 ;  /* 0x00008600ad5c0a11 */ /* 0x000fe200078420ff */
[----:B------:R-:W-:Y:S01]  /*1980*/  FFMA.FTZ R200, R129, R159, R200 ;  /* 0x0000009f81c87223 */ /* 0x000fe200000100c8 */
[----:B------:R1:W5:Y:S01]  /*1990*/  @P0 LDG.E.128 R56, [R94.64] ;  /* 0x000000045e380981 */ /* 0x000362000c1e1d00 */
[----:B------:R-:W-:-:S04]  /*19a0*/  IMAD.WIDE.U32 R88, R184, R169, c[0x0][0x208] ;  /* 0x00008200b8587625 */ /* 0x000fc800078e00a9 */
[-C--:B------:R-:W-:Y:S02]  /*19b0*/  FFMA.FTZ R31, R40, R155.reuse, R31 ;  /* 0x0000009b281f7223 */ /* 0x080fe4000001001f */
[----:B------:R-:W-:Y:S01]  /*19c0*/  FFMA.FTZ R205, R100, R155, R205 ;  /* 0x0000009b64cd7223 */ /* 0x000fe200000100cd */
[----:B------:R-:W-:Y:S01]  /*19d0*/  IADD3 R179, R179, 0x600, RZ ;  /* 0x00000600b3b37810 */ /* 0x000fe20007ffe0ff */
[-C--:B0-----:R-:W-:Y:S01]  /*19e0*/  IMAD.WIDE.U32 R96, R183, R169.reuse, c[0x0][0x208] ;  /* 0x00008200b7607625 */ /* 0x081fe200078e00a9 */
[----:B------:R0:W5:Y:S03]  /*19f0*/  @P0 LDG.E.128 R52, [R86.64] ;  /* 0x0000000456340981 */ /* 0x000166000c1e1d00 */
[----:B------:R-:W-:-:S04]  /*1a00*/  IMAD.WIDE.U32 R128, R182, R169, c[0x0][0x210] ;  /* 0x00008400b6807625 */ /* 0x000fc800078e00a9 */
[----:B--2---:R-:W-:Y:S02]  /*1a10*/  FFMA.FTZ R158, R132, R40, R158 ;  /* 0x00000028849e7223 */ /* 0x004fe4000001009e */
[----:B------:R-:W-:Y:S01]  /*1a20*/  FFMA.FTZ R164, R168, R42, R164 ;  /* 0x0000002aa8a47223 */ /* 0x000fe200000100a4 */
[----:B------:R-:W2:Y:S01]  /*1a30*/  LDL R40, [R1+0xb4] ;  /* 0x0000b40001287983 */ /* 0x000ea20000100800 */
[----:B------:R-:W-:-:S04]  /*1a40*/  IMAD.WIDE.U32 R132, R182, R169, c[0x0][0x208] ;  /* 0x00008200b6847625 */ /* 0x000fc800078e00a9 */
[----:B------:R-:W-:Y:S01]  /*1a50*/  FFMA.FTZ R29, R42, R162, R29 ;  /* 0x000000a22a1d7223 */ /* 0x000fe2000001001d */
[----:B------:R-:W-:Y:S01]  /*1a60*/  @P0 LEA.HI.X R93, R173, c[0x0][0x21c], RZ, 0x4, P2 ;  /* 0x00008700ad5d0a11 */ /* 0x000fe200010f24ff */
[----:B---3--:R-:W-:Y:S01]  /*1a70*/  FMUL.FTZ R169, R44, R103 ;  /* 0x000000672ca97220 */ /* 0x008fe20000410000 */
[----:B------:R-:W3:Y:S04]  /*1a80*/  LDL R42, [R1+0x9c] ;  /* 0x00009c00012a7983 */ /* 0x000ee80000100800 */
[----:B------:R-:W2:Y:S01]  /*1a90*/  LDL R44, [R1+0xac] ;  /* 0x0000ac00012c7983 */ /* 0x000ea20000100800 */
[----:B------:R-:W-:-:S03]  /*1aa0*/  FMUL.FTZ R100, R37, R45 ;  /* 0x0000002d25647220 */ /* 0x000fc60000410000 */
[----:B------:R-:W3:Y:S01]  /*1ab0*/  LDL R45, [R1+0x98] ;  /* 0x00009800012d7983 */ /* 0x000ee20000100800 */
[----:B------:R-:W-:-:S03]  /*1ac0*/  FMUL.FTZ R168, R37, R47 ;  /* 0x0000002f25a87220 */ /* 0x000fc60000410000 */
[----:B------:R-:W3:Y:S01]  /*1ad0*/  LDL R47, [R1+0xa0] ;  /* 0x0000a000012f7983 */ /* 0x000ee20000100800 */
[----:B------:R-:W-:Y:S01]  /*1ae0*/  FFMA.FTZ R206, R103, R168, R206 ;  /* 0x000000a867ce7223 */ /* 0x000fe200000100ce */
[----:B-1----:R-:W-:Y:S02]  /*1af0*/  @P0 LEA R94, P2, R183, c[0x0][0x218], 0x4 ;  /* 0x00008600b75e0a11 */ /* 0x002fe400078420ff */
[----:B------:R1:W5:Y:S01]  /*1b00*/  @P0 LDG.E.128 R60, [R92.64] ;  /* 0x000000045c3c0981 */ /* 0x000362000c1e1d00 */
[----:B------:R-:W-:Y:S02]  /*1b10*/  FMUL.FTZ R165, R153, R130 ;  /* 0x0000008299a57220 */ /* 0x000fe40000410000 */
[----:B------:R-:W-:Y:S01]  /*1b20*/  IMAD.SHL.U32 R215, R166, 0x4, RZ ;  /* 0x00000004a6d77824 */ /* 0x000fe200078e00ff */
[----:B------:R-:W-:Y:S01]  /*1b30*/  SHF.R.U32.HI R176, RZ, 0x1e, R166 ;  /* 0x0000001effb07819 */ /* 0x000fe200000116a6 */
[----:B------:R-:W-:Y:S01]  /*1b40*/  FADD.FTZ R4, R41, R4 ;  /* 0x0000000429047221 */ /* 0x000fe20000010000 */
[----:B0-----:R-:W3:Y:S01]  /*1b50*/  LDG.E.128 R84, [R84.64] ;  /* 0x0000000454547981 */ /* 0x001ee2000c1e1d00 */
[----:B----4-:R-:W-:-:S03]  /*1b60*/  FMUL.FTZ R170, R125, R131 ;  /* 0x000000837daa7220 */ /* 0x010fc60000410000 */
[----:B------:R-:W4:Y:S01]  /*1b70*/  LDG.E.128 R120, [R120.64] ;  /* 0x0000000478787981 */ /* 0x000f22000c1e1d00 */
[----:B------:R-:W-:Y:S02]  /*1b80*/  FADD.FTZ R218, R101, R218 ;  /* 0x000000da65da7221 */ /* 0x000fe40000010000 */
[----:B------:R-:W-:Y:S01]  /*1b90*/  FADD.FTZ R105, -R172, R105 ;  /* 0x00000069ac697221 */ /* 0x000fe20000010100 */
[----:B------:R-:W3:Y:S01]  /*1ba0*/  LDG.E.128 R88, [R88.64] ;  /* 0x0000000458587981 */ /* 0x000ee2000c1e1d00 */
[----:B------:R-:W-:Y:S02]  /*1bb0*/  FADD.FTZ R233, R108, R233 ;  /* 0x000000e96ce97221 */ /* 0x000fe40000010000 */
[----:B------:R-:W-:Y:S01]  /*1bc0*/  FADD.FTZ R2, R43, R2 ;  /* 0x000000022b027221 */ /* 0x000fe20000010000 */
[C---:B------:R-:W-:Y:S01]  /*1bd0*/  SHF.L.U32 R149, R183.reuse, 0x4, RZ ;  /* 0x00000004b7957819 */ /* 0x040fe200000006ff */
[C---:B------:R-:W-:Y:S01]  /*1be0*/  FADD.FTZ R107, -R172.reuse, R107 ;  /* 0x0000006bac6b7221 */ /* 0x040fe20000010100 */
[----:B------:R-:W-:Y:S01]  /*1bf0*/  SHF.R.U32.HI R148, RZ, 0x1c, R183 ;  /* 0x0000001cff947819 */ /* 0x000fe200000116b7 */
[----:B------:R-:W-:Y:S01]  /*1c00*/  FADD.FTZ R106, -R172, R106 ;  /* 0x0000006aac6a7221 */ /* 0x000fe20000010100 */
[----:B------:R-:W3:Y:S01]  /*1c10*/  LDG.E.128 R116, [R116.64] ;  /* 0x0000000474747981 */ /* 0x000ee2000c1e1d00 */
[----:B------:R-:W-:Y:S01]  /*1c20*/  FMUL.FTZ R103, R102, R108 ;  /* 0x0000006c66677220 */ /* 0x000fe20000410000 */
[----:B------:R-:W-:Y:S01]  /*1c30*/  @P0 LEA.HI.X R95, R183, c[0x0][0x21c], RZ, 0x4, P2 ;  /* 0x00008700b75f0a11 */ /* 0x000fe200010f24ff */
[----:B------:R-:W-:Y:S01]  /*1c40*/  FADD.FTZ R234, R109, R234 ;  /* 0x000000ea6dea7221 */ /* 0x000fe20000010000 */
[C---:B-1----:R-:W-:Y:S01]  /*1c50*/  @P0 LEA R92, P1, R182.reuse, c[0x0][0x218], 0x4 ;  /* 0x00008600b65c0a11 */ /* 0x042fe200078220ff */
[----:B------:R-:W4:Y:S04]  /*1c60*/  LDG.E.128 R96, [R96.64] ;  /* 0x0000000460607981 */ /* 0x000f28000c1e1d00 */
[----:B------:R0:W5:Y:S01]  /*1c70*/  @P0 LDG.E.128 R68, [R94.64] ;  /* 0x000000045e440981 */ /* 0x000162000c1e1d00 */
[----:B------:R-:W-:Y:S01]  /*1c80*/  @P0 LEA.HI.X R93, R182, c[0x0][0x21c], RZ, 0x4, P1 ;  /* 0x00008700b65d0a11 */ /* 0x000fe200008f24ff */
[----:B------:R-:W-:Y:S01]  /*1c90*/  FFMA.FTZ R165, R150, R134, R165 ;  /* 0x0000008696a57223 */ /* 0x000fe200000100a5 */
[----:B------:R-:W-:Y:S01]  /*1ca0*/  SHF.L.U32 R150, R182, 0x4, RZ ;  /* 0x00000004b6967819 */ /* 0x000fe200000006ff */
[----:B------:R-:W-:Y:S01]  /*1cb0*/  FFMA.FTZ R170, R124, R135, R170 ;  /* 0x000000877caa7223 */ /* 0x000fe200000100aa */
[----:B------:R-:W-:Y:S01]  /*1cc0*/  SHF.R.U32.HI R153, RZ, 0x1c, R182 ;  /* 0x0000001cff997819 */ /* 0x000fe200000116b6 */
[----:B------:R1:W5:Y:S01]  /*1cd0*/  @P0 LDG.E.128 R72, [R92.64] ;  /* 0x000000045c480981 */ /* 0x000362000c1e1d00 */
[----:B0-----:R-:W-:-:S04]  /*1ce0*/  @P0 LEA R94, P2, R179, c[0x0][0x218], 0x4 ;  /* 0x00008600b35e0a11 */ /* 0x001fc800078420ff */
[----:B------:R-:W-:-:S05]  /*1cf0*/  @P0 LEA.HI.X R95, R179, c[0x0][0x21c], RZ, 0x4, P2 ;  /* 0x00008700b35f0a11 */ /* 0x000fca00010f24ff */
[----:B------:R0:W5:Y:S01]  /*1d00*/  @P0 LDG.E.128 R76, [R94.64] ;  /* 0x000000045e4c0981 */ /* 0x000162000c1e1d00 */
[----:B------:R-:W-:-:S04]  /*1d10*/  IADD3 R124, P0, R150, c[0x0][0x188], RZ ;  /* 0x00006200967c7a10 */ /* 0x000fc80007f1e0ff */
[----:B------:R-:W-:Y:S01]  /*1d20*/  IADD3.X R125, R153, c[0x0][0x18c], RZ, P0, !PT ;  /* 0x00006300997d7a10 */ /* 0x000fe200007fe4ff */
[----:B------:R-:W-:Y:S02]  /*1d30*/  FFMA.FTZ R32, R41, R100, R32 ;  /* 0x0000006429207223 */ /* 0x000fe40000010020 */
[----:B--2---:R-:W-:Y:S02]  /*1d40*/  FFMA.FTZ R103, R44, R80, R103 ;  /* 0x000000502c677223 */ /* 0x004fe40000010067 */
[----:B------:R-:W2:Y:S01]  /*1d50*/  LDL R44, [R1+0x90] ;  /* 0x00009000012c7983 */ /* 0x000ea20000100800 */
[----:B------:R-:W-:Y:S01]  /*1d60*/  FFMA.FTZ R169, R40, R43, R169 ;  /* 0x0000002b28a97223 */ /* 0x000fe200000100a9 */
[----:B------:R-:W-:-:S04]  /*1d70*/  @P3 IADD3 R40, P0, R215, c[0x0][0x198], RZ ;  /* 0x00006600d7283a10 */ /* 0x000fc80007f1e0ff */
[----:B------:R-:W-:-:S05]  /*1d80*/  @P3 IADD3.X R41, R176, c[0x0][0x19c], RZ, P0, !PT ;  /* 0x00006700b0293a10 */ /* 0x000fca00007fe4ff */
[----:B------:R0:W5:Y:S04]  /*1d90*/  @P3 LDG.E R39, [R40.64] ;  /* 0x0000000428273981 */ /* 0x000168000c1e1900 */
[----:B0-----:R-:W4:Y:S01]  /*1da0*/  LDL R41, [R1+0x94] ;  /* 0x0000940001297983 */ /* 0x001f220000100800 */
[----:B------:R-:W-:Y:S02]  /*1db0*/  FFMA.FTZ R204, R101, R100, R204 ;  /* 0x0000006465cc7223 */ /* 0x000fe400000100cc */
[----:B------:R-:W-:Y:S01]  /*1dc0*/  FADD.FTZ R101, -R172, R104 ;  /* 0x00000068ac657221 */ /* 0x000fe20000010100 */
[----:B------:R-:W4:Y:S03]  /*1dd0*/  LDL R40, [R1+0x88] ;  /* 0x0000880001287983 */ /* 0x000f260000100800 */
[----:B------:R-:W-:-:S04]  /*1de0*/  FMUL.FTZ R101, R37, R101 ;  /* 0x0000006525657220 */ /* 0x000fc80000410000 */
[----:B------:R-:W-:Y:S02]  /*1df0*/  FFMA.FTZ R209, R108, R101, R209 ;  /* 0x000000656cd17223 */ /* 0x000fe400000100d1 */
[----:B------:R-:W-:Y:S02]  /*1e00*/  FMUL.FTZ R108, R37, R105 ;  /* 0x00000069256c7220 */ /* 0x000fe40000410000 */
[----:B---3--:R-:W-:Y:S02]  /*1e10*/  FMUL.FTZ R105, R45, R110 ;  /* 0x0000006e2d697220 */ /* 0x008fe40000410000 */
[----:B------:R-:W-:Y:S01]  /*1e20*/  FMUL.FTZ R166, R47, R109 ;  /* 0x0000006d2fa67220 */ /* 0x000fe20000410000 */
[----:B------:R-:W3:Y:S01]  /*1e30*/  LDL R45, [R1+0x7c] ;  /* 0x00007c00012d7983 */ /* 0x000ee20000100800 */
[----:B------:R-:W-:-:S03]  /*1e40*/  FFMA.FTZ R105, R42, R82, R105 ;  /* 0x000000522a697223 */ /* 0x000fc60000010069 */
[----:B------:R-:W3:Y:S01]  /*1e50*/  LDL R47, [R1+0x8c] ;  /* 0x00008c00012f7983 */ /* 0x000ee20000100800 */
[----:B------:R-:W-:-:S03]  /*1e60*/  FFMA.FTZ R30, R43, R168, R30 ;  /* 0x000000a82b1e7223 */ /* 0x000fc6000001001e */
[----:B------:R-:W3:Y:S04]  /*1e70*/  LDL R42, [R1+0x80] ;  /* 0x00008000012a7983 */ /* 0x000ee80000100800 */
[----:B------:R-:W3:Y:S01]  /*1e80*/  LDL R43, [R1+0x84] ;  /* 0x00008400012b7983 */ /* 0x000ee20000100800 */
[----:B------:R-:W-:-:S03]  /*1e90*/  FFMA.FTZ R166, R46, R81, R166 ;  /* 0x000000512ea67223 */ /* 0x000fc600000100a6 */
[----:B------:R-:W3:Y:S01]  /*1ea0*/  LDL R46, [R1+0x78] ;  /* 0x00007800012e7983 */ /* 0x000ee20000100800 */
[----:B------:R-:W-:Y:S02]  /*1eb0*/  FMUL.FTZ R171, R37, R107 ;  /* 0x0000006b25ab7220 */ /* 0x000fe40000410000 */
[----:B--2---:R-:W-:Y:S02]  /*1ec0*/  FMUL.FTZ R107, R44, R111 ;  /* 0x0000006f2c6b7220 */ /* 0x004fe40000410000 */
[----:B------:R-:W2:Y:S02]  /*1ed0*/  LDL R44, [R1+0x70] ;  /* 0x00007000012c7983 */ /* 0x000ea40000100800 */
[----:B----4-:R-:W-:Y:S02]  /*1ee0*/  FFMA.FTZ R107, R41, R83, R107 ;  /* 0x00000053296b7223 */ /* 0x010fe4000001006b */
[----:B------:R-:W4:Y:S01]  /*1ef0*/  LDL R41, [R1+0x74] ;  /* 0x0000740001297983 */ /* 0x000f220000100800 */
[----:B-1----:R-:W-:Y:S01]  /*1f00*/  IADD3 R92, P1, R149, c[0x0][0x188], RZ ;  /* 0x00006200955c7a10 */ /* 0x002fe20007f3e0ff */
[----:B------:R-:W-:-:S03]  /*1f10*/  FADD.FTZ R84, -R172, R84 ;  /* 0x00000054ac547221 */ /* 0x000fc60000010100 */
[----:B------:R-:W-:Y:S01]  /*1f20*/  IADD3.X R93, R148, c[0x0][0x18c], RZ, P1, !PT ;  /* 0x00006300945d7a10 */ /* 0x000fe20000ffe4ff */
[----:B------:R-:W-:Y:S02]  /*1f30*/  FMUL.FTZ R102, R37, R84 ;  /* 0x0000005425667220 */ /* 0x000fe40000410000 */
[----:B------:R-:W-:-:S03]  /*1f40*/  FMUL.FTZ R40, R40, R120 ;  /* 0x0000007828287220 */ /* 0x000fc60000410000 */
[----:B------:R-:W4:Y:S01]  /*1f50*/  LDG.E.128 R92, [R92.64] ;  /* 0x000000045c5c7981 */ /* 0x000f22000c1e1d00 */
[----:B------:R-:W-:Y:S02]  /*1f60*/  FFMA.FTZ R208, R109, R108, R208 ;  /* 0x0000006c6dd07223 */ /* 0x000fe400000100d0 */
[C---:B------:R-:W-:Y:S02]  /*1f70*/  FADD.FTZ R185, R88.reuse, R185 ;  /* 0x000000b958b97221 */ /* 0x040fe40000010000 */
[----:B------:R-:W-:Y:S02]  /*1f80*/  FFMA.FTZ R23, R88, R102, R23 ;  /* 0x0000006658177223 */ /* 0x000fe40000010017 */
[----:B------:R-:W-:Y:S02]  /*1f90*/  FMUL.FTZ R109, R37, R106 ;  /* 0x0000006a256d7220 */ /* 0x000fe40000410000 */
[----:B---3--:R-:W-:Y:S02]  /*1fa0*/  FFMA.FTZ R88, R47, R88, R40 ;  /* 0x000000582f587223 */ /* 0x008fe40000010028 */
[----:B------:R-:W3:Y:S01]  /*1fb0*/  LDL R40, [R1+0x68] ;  /* 0x0000680001287983 */ /* 0x000ee20000100800 */
[----:B------:R-:W-:-:S03]  /*1fc0*/  FMUL.FTZ R106, R42, R121 ;  /* 0x000000792a6a7220 */ /* 0x000fc60000410000 */
[----:B------:R-:W3:Y:S01]  /*1fd0*/  LDL R42, [R1+0x6c] ;  /* 0x00006c00012a7983 */ /* 0x000ee20000100800 */
[----:B------:R-:W-:Y:S02]  /*1fe0*/  FADD.FTZ R85, -R172, R85 ;  /* 0x00000055ac557221 */ /* 0x000fe40000010100 */
[----:B------:R-:W-:Y:S01]  /*1ff0*/  FFMA.FTZ R106, R43, R89, R106 ;  /* 0x000000592b6a7223 */ /* 0x000fe2000001006a */
[----:B------:R-:W3:Y:S01]  /*2000*/  LDL R47, [R1+0x64] ;  /* 0x00006400012f7983 */ /* 0x000ee20000100800 */
[----:B------:R-:W-:-:S03]  /*2010*/  FADD.FTZ R232, R111, R232 ;  /* 0x000000e86fe87221 */ /* 0x000fc60000010000 */
[----:B------:R-:W3:Y:S01]  /*2020*/  LDL R43, [R1+0x60] ;  /* 0x00006000012b7983 */ /* 0x000ee20000100800 */
[----:B------:R-:W-:Y:S02]  /*2030*/  FFMA.FTZ R210, R111, R171, R210 ;  /* 0x000000ab6fd27223 */ /* 0x000fe400000100d2 */
[----:B------:R-:W-:Y:S02]  /*2040*/  FMUL.FTZ R104, R37, R85 ;  /* 0x0000005525687220 */ /* 0x000fe40000410000 */
[----:B------:R-:W-:Y:S02]  /*2050*/  FMUL.FTZ R111, R46, R122 ;  /* 0x0000007a2e6f7220 */ /* 0x000fe40000410000 */
[----:B------:R-:W3:Y:S01]  /*2060*/  LDL R46, [R1+0x58] ;  /* 0x00005800012e7983 */ /* 0x000ee20000100800 */
[C---:B------:R-:W-:Y:S02]  /*2070*/  FADD.FTZ R246, R121.reuse, R246 ;  /* 0x000000f679f67221 */ /* 0x040fe40000010000 */
[----:B------:R-:W-:-:S02]  /*2080*/  FFMA.FTZ R212, R121, R104, R212 ;  /* 0x0000006879d47223 */ /* 0x000fc400000100d4 */
[----:B------:R-:W-:Y:S02]  /*2090*/  FFMA.FTZ R111, R45, R90, R111 ;  /* 0x0000005a2d6f7223 */ /* 0x000fe4000001006f */
[----:B------:R-:W3:Y:S01]  /*20a0*/  LDL R45, [R1+0x5c] ;  /* 0x00005c00012d7983 */ /* 0x000ee20000100800 */
[--C-:B------:R-:W-:Y:S02]  /*20b0*/  FADD.FTZ R126, R126, -R172.reuse ;  /* 0x800000ac7e7e7221 */ /* 0x100fe40000010000 */
[----:B------:R-:W-:Y:S02]  /*20c0*/  FADD.FTZ R127, R127, -R172 ;  /* 0x800000ac7f7f7221 */ /* 0x000fe40000010000 */
[C---:B------:R-:W-:Y:S02]  /*20d0*/  FMUL.FTZ R163, R37.reuse, R126 ;  /* 0x0000007e25a37220 */ /* 0x040fe40000410000 */
[----:B------:R-:W-:Y:S02]  /*20e0*/  FMUL.FTZ R167, R37, R127 ;  /* 0x0000007f25a77220 */ /* 0x000fe40000410000 */
[----:B------:R-:W3:Y:S01]  /*20f0*/  LDG.E.128 R124, [R124.64] ;  /* 0x000000047c7c7981 */ /* 0x000ee2000c1e1d00 */
[----:B--2---:R-:W-:-:S03]  /*2100*/  FMUL.FTZ R121, R44, R123 ;  /* 0x0000007b2c797220 */ /* 0x004fc60000410000 */
[----:B------:R-:W2:Y:S01]  /*2110*/  LDL R44, [R1+0x50] ;  /* 0x00005000012c7983 */ /* 0x000ea20000100800 */
[----:B----4-:R-:W-:-:S03]  /*2120*/  FFMA.FTZ R121, R41, R91, R121 ;  /* 0x0000005b29797223 */ /* 0x010fc60000010079 */
[----:B------:R-:W4:Y:S01]  /*2130*/  LDL R41, [R1+0x54] ;  /* 0x0000540001297983 */ /* 0x000f220000100800 */
[----:B------:R-:W-:Y:S02]  /*2140*/  FADD.FTZ R87, -R172, R87 ;  /* 0x00000057ac577221 */ /* 0x000fe40000010100 */
[C---:B------:R-:W-:Y:S02]  /*2150*/  FADD.FTZ R245, R120.reuse, R245 ;  /* 0x000000f578f57221 */ /* 0x040fe40000010000 */
[----:B------:R-:W-:Y:S02]  /*2160*/  FFMA.FTZ R213, R120, R102, R213 ;  /* 0x0000006678d57223 */ /* 0x000fe400000100d5 */
[----:B------:R-:W-:Y:S02]  /*2170*/  FMUL.FTZ R120, R37, R87 ;  /* 0x0000005725787220 */ /* 0x000fe40000410000 */
[----:B------:R-:W-:Y:S02]  /*2180*/  FADD.FTZ R87, -R172, R92 ;  /* 0x0000005cac577221 */ /* 0x000fe40000010100 */
[----:B------:R-:W-:-:S02]  /*2190*/  FADD.FTZ R181, R89, R181 ;  /* 0x000000b559b57221 */ /* 0x000fc40000010000 */
[----:B------:R-:W-:Y:S02]  /*21a0*/  FFMA.FTZ R24, R89, R104, R24 ;  /* 0x0000006859187223 */ /* 0x000fe40000010018 */
[----:B------:R-:W-:Y:S02]  /*21b0*/  FMUL.FTZ R87, R37, R87 ;  /* 0x0000005725577220 */ /* 0x000fe40000410000 */
[----:B------:R-:W-:Y:S02]  /*21c0*/  FADD.FTZ R89, -R172, R93 ;  /* 0x0000005dac597221 */ /* 0x000fe40000010100 */
[----:B---3--:R-:W-:Y:S02]  /*21d0*/  FMUL.FTZ R40, R40, R116 ;  /* 0x0000007428287220 */ /* 0x008fe40000410000 */
[C---:B------:R-:W-:Y:S02]  /*21e0*/  FADD.FTZ R189, R96.reuse, R189 ;  /* 0x000000bd60bd7221 */ /* 0x040fe40000010000 */
[----:B------:R-:W-:-:S02]  /*21f0*/  FFMA.FTZ R19, R96, R87, R19 ;  /* 0x0000005760137223 */ /* 0x000fc40000010013 */
[----:B------:R-:W-:Y:S02]  /*2200*/  FFMA.FTZ R96, R42, R96, R40 ;  /* 0x000000602a607223 */ /* 0x000fe40000010028 */
[----:B------:R-:W-:Y:S01]  /*2210*/  FMUL.FTZ R89, R37, R89 ;  /* 0x0000005925597220 */ /* 0x000fe20000410000 */
[----:B------:R-:W3:Y:S01]  /*2220*/  LDL R42, [R1+0x48] ;  /* 0x00004800012a7983 */ /* 0x000ee20000100800 */
[C---:B------:R-:W-:Y:S02]  /*2230*/  FADD.FTZ R92, -R172.reuse, R94 ;  /* 0x0000005eac5c7221 */ /* 0x040fe40000010100 */
[----:B------:R-:W-:Y:S02]  /*2240*/  FMUL.FTZ R40, R43, R117 ;  /* 0x000000752b287220 */ /* 0x000fe40000410000 */
[----:B------:R-:W-:Y:S01]  /*2250*/  FADD.FTZ R93, -R172, R95 ;  /* 0x0000005fac5d7221 */ /* 0x000fe20000010100 */
[----:B------:R-:W3:Y:S01]  /*2260*/  LDL R43, [R1+0x4c] ;  /* 0x00004c00012b7983 */ /* 0x000ee20000100800 */
[----:B------:R-:W-:-:S02]  /*2270*/  FADD.FTZ R188, R97, R188 ;  /* 0x000000bc61bc7221 */ /* 0x000fc40000010000 */
[----:B------:R-:W-:Y:S02]  /*2280*/  FFMA.FTZ R20, R97, R89, R20 ;  /* 0x0000005961147223 */ /* 0x000fe40000010014 */
[----:B------:R-:W-:Y:S02]  /*2290*/  FFMA.FTZ R97, R47, R97, R40 ;  /* 0x000000612f617223 */ /* 0x000fe40000010028 */
[C---:B------:R-:W-:Y:S02]  /*22a0*/  FMUL.FTZ R92, R37.reuse, R92 ;  /* 0x0000005c255c7220 */ /* 0x040fe40000410000 */
[----:B------:R-:W-:Y:S02]  /*22b0*/  FMUL.FTZ R40, R46, R118 ;  /* 0x000000762e287220 */ /* 0x000fe40000410000 */
[----:B------:R-:W-:Y:S02]  /*22c0*/  FMUL.FTZ R93, R37, R93 ;  /* 0x0000005d255d7220 */ /* 0x000fe40000410000 */
[----:B------:R-:W-:-:S02]  /*22d0*/  FADD.FTZ R191, R98, R191 ;  /* 0x000000bf62bf7221 */ /* 0x000fc40000010000 */
[----:B------:R-:W-:Y:S02]  /*22e0*/  FFMA.FTZ R17, R98, R92, R17 ;  /* 0x0000005c62117223 */ /* 0x000fe40000010011 */
[----:B------:R-:W-:Y:S02]  /*22f0*/  FFMA.FTZ R98, R45, R98, R40 ;  /* 0x000000622d627223 */ /* 0x000fe40000010028 */
[C---:B------:R-:W-:Y:S02]  /*2300*/  FADD.FTZ R219, R130.reuse, R219 ;  /* 0x000000db82db7221 */ /* 0x040fe40000010000 */
[----:B------:R-:W-:Y:S02]  /*2310*/  FFMA.FTZ R203, R130, R163, R203 ;  /* 0x000000a382cb7223 */ /* 0x000fe400000100cb */
[C---:B------:R-:W-:Y:S02]  /*2320*/  FADD.FTZ R220, R131.reuse, R220 ;  /* 0x000000dc83dc7221 */ /* 0x040fe40000010000 */
[----:B------:R-:W-:-:S02]  /*2330*/  FFMA.FTZ R202, R131, R167, R202 ;  /* 0x000000a783ca7223 */ /* 0x000fc400000100ca */
[C---:B------:R-:W-:Y:S01]  /*2340*/  FADD.FTZ R247, R119.reuse, R247 ;  /* 0x000000f777f77221 */ /* 0x040fe20000010000 */
[----:B------:R-:W3:Y:S01]  /*2350*/  LDG.E.128 R128, [R128.64] ;  /* 0x0000000480807981 */ /* 0x000ee2000c1e1d00 */
[----:B------:R-:W-:Y:S02]  /*2360*/  FFMA.FTZ R227, R119, R93, R227 ;  /* 0x0000005d77e37223 */ /* 0x000fe400000100e3 */
[----:B------:R-:W-:Y:S02]  /*2370*/  FADD.FTZ R86, -R172, R86 ;  /* 0x00000056ac567221 */ /* 0x000fe40000010100 */
[C---:B------:R-:W-:Y:S02]  /*2380*/  FADD.FTZ R231, R110.reuse, R231 ;  /* 0x000000e76ee77221 */ /* 0x040fe40000010000 */
[----:B------:R-:W-:Y:S02]  /*2390*/  FFMA.FTZ R211, R110, R109, R211 ;  /* 0x0000006d6ed37223 */ /* 0x000fe400000100d3 */
[----:B------:R-:W-:-:S02]  /*23a0*/  FMUL.FTZ R110, R37, R86 ;  /* 0x00000056256e7220 */ /* 0x000fc40000410000 */
[----:B------:R-:W-:Y:S01]  /*23b0*/  FADD.FTZ R86, -R172, R124 ;  /* 0x0000007cac567221 */ /* 0x000fe20000010100 */
[----:B------:R-:W-:Y:S01]  /*23c0*/  SHF.L.U32 R84, R179, 0x4, RZ ;  /* 0x00000004b3547819 */ /* 0x000fe200000006ff */
[C---:B------:R-:W-:Y:S02]  /*23d0*/  FADD.FTZ R5, R134.reuse, R5 ;  /* 0x0000000586057221 */ /* 0x040fe40000010000 */
[----:B------:R-:W-:Y:S02]  /*23e0*/  FFMA.FTZ R33, R134, R163, R33 ;  /* 0x000000a386217223 */ /* 0x000fe40000010021 */
[C---:B------:R-:W-:Y:S02]  /*23f0*/  FADD.FTZ R6, R135.reuse, R6 ;  /* 0x0000000687067221 */ /* 0x040fe40000010000 */
[----:B------:R-:W-:Y:S02]  /*2400*/  FFMA.FTZ R34, R135, R167, R34 ;  /* 0x000000a787227223 */ /* 0x000fe40000010022 */
[----:B------:R-:W3:Y:S01]  /*2410*/  LDG.E.128 R132, [R132.64] ;  /* 0x0000000484847981 */ /* 0x000ee2000c1e1d00 */
[----:B--2---:R-:W-:-:S03]  /*2420*/  FMUL.FTZ R40, R44, R119 ;  /* 0x000000772c287220 */ /* 0x004fc60000410000 */
[----:B------:R-:W3:Y:S04]  /*2430*/  LDL.LU R119, [R1+0xc] ;  /* 0x00000c0001777983 */ /* 0x000ee80000300800 */
[----:B------:R-:W2:Y:S01]  /*2440*/  LDL R124, [R1+0x40] ;  /* 0x00004000017c7983 */ /* 0x000ea20000100800 */
[C---:B------:R-:W-:Y:S02]  /*2450*/  FADD.FTZ R244, R123.reuse, R244 ;  /* 0x000000f47bf47221 */ /* 0x040fe40000010000 */
[----:B------:R-:W-:Y:S02]  /*2460*/  FFMA.FTZ R223, R123, R120, R223 ;  /* 0x000000787bdf7223 */ /* 0x000fe400000100df */
[C---:B------:R-:W-:Y:S01]  /*2470*/  FADD.FTZ R190, R99.reuse, R190 ;  /* 0x000000be63be7221 */ /* 0x040fe20000010000 */
[----:B------:R-:W2:Y:S01]  /*2480*/  LDL R123, [R1+0x44] ;  /* 0x00004400017b7983 */ /* 0x000ea20000100800 */
[----:B------:R-:W-:Y:S01]  /*2490*/  FFMA.FTZ R18, R99, R93, R18 ;  /* 0x0000005d63127223 */ /* 0x000fe20000010012 */
[----:B------:R-:W-:Y:S01]  /*24a0*/  SHF.R.U32.HI R85, RZ, 0x1c, R179 ;  /* 0x0000001cff557819 */ /* 0x000fe200000116b3 */
[----:B------:R-:W-:-:S02]  /*24b0*/  FADD.FTZ R187, R90, R187 ;  /* 0x000000bb5abb7221 */ /* 0x000fc40000010000 */
[----:B----4-:R-:W-:Y:S01]  /*24c0*/  FFMA.FTZ R99, R41, R99, R40 ;  /* 0x0000006329637223 */ /* 0x010fe20000010028 */
[----:B------:R-:W-:Y:S01]  /*24d0*/  IADD3 R40, P0, R84, c[0x0][0x188], RZ ;  /* 0x0000620054287a10 */ /* 0x000fe20007f1e0ff */
[----:B------:R-:W-:Y:S02]  /*24e0*/  FFMA.FTZ R21, R90, R110, R21 ;  /* 0x0000006e5a157223 */ /* 0x000fe40000010015 */
[C---:B------:R-:W-:Y:S01]  /*24f0*/  FADD.FTZ R242, R118.reuse, R242 ;  /* 0x000000f276f27221 */ /* 0x040fe20000010000 */
[----:B------:R-:W-:Y:S01]  /*2500*/  IADD3.X R41, R85, c[0x0][0x18c], RZ, P0, !PT ;  /* 0x0000630055297a10 */ /* 0x000fe200007fe4ff */
[----:B------:R-:W-:Y:S01]  /*2510*/  FFMA.FTZ R228, R118, R92, R228 ;  /* 0x0000005c76e47223 */ /* 0x000fe200000100e4 */
[----:B------:R-:W-:Y:S01]  /*2520*/  IADD3 R90, P0, R215, c[0x0][0x190], RZ ;  /* 0x00006400d75a7a10 */ /* 0x000fe20007f1e0ff */
[C---:B------:R-:W-:Y:S01]  /*2530*/  FADD.FTZ R243, R122.reuse, R243 ;  /* 0x000000f37af37221 */ /* 0x040fe20000010000 */
[----:B------:R-:W2:Y:S01]  /*2540*/  LDL R118, [R1+0x38] ;  /* 0x0000380001767983 */ /* 0x000ea20000100800 */
[----:B------:R-:W-:-:S03]  /*2550*/  FFMA.FTZ R224, R122, R110, R224 ;  /* 0x0000006e7ae07223 */ /* 0x000fc600000100e0 */
[----:B------:R-:W2:Y:S04]  /*2560*/  LDL R215, [R1+0x3c] ;  /* 0x00003c0001d77983 */ /* 0x000ea80000100800 */
[----:B------:R-:W2:Y:S01]  /*2570*/  LDL.LU R122, [R1+0x4] ;  /* 0x00000400017a7983 */ /* 0x000ea20000300800 */
[C---:B------:R-:W-:Y:S02]  /*2580*/  FADD.FTZ R186, R91.reuse, R186 ;  /* 0x000000ba5bba7221 */ /* 0x040fe40000010000 */
[----:B------:R-:W-:Y:S01]  /*2590*/  FFMA.FTZ R22, R91, R120, R22 ;  /* 0x000000785b167223 */ /* 0x000fe20000010016 */
[----:B------:R-:W-:Y:S02]  /*25a0*/  IADD3.X R91, R176, c[0x0][0x194], RZ, P0, !PT ;  /* 0x00006500b05b7a10 */ /* 0x000fe400007fe4ff */
[----:B------:R-:W-:-:S02]  /*25b0*/  SHF.L.U32 R94, R173, 0x2, RZ ;  /* 0x00000002ad5e7819 */ /* 0x000fc400000006ff */
[----:B------:R-:W-:Y:S01]  /*25c0*/  SHF.R.U32.HI R173, RZ, 0x1e, R173 ;  /* 0x0000001effad7819 */ /* 0x000fe200000116ad */
[----:B------:R0:W5:Y:S02]  /*25d0*/  LDG.E R176, [R90.64] ;  /* 0x000000045ab07981 */ /* 0x000164000c1e1900 */
[----:B0-----:R-:W-:-:S04]  /*25e0*/  @P3 IADD3 R90, P0, R94, c[0x0][0x198], RZ ;  /* 0x000066005e5a3a10 */ /* 0x001fc80007f1e0ff */
[----:B------:R-:W-:-:S05]  /*25f0*/  @P3 IADD3.X R91, R173, c[0x0][0x19c], RZ, P0, !PT ;  /* 0x00006700ad5b3a10 */ /* 0x000fca00007fe4ff */
[----:B------:R0:W5:Y:S02]  /*2600*/  @P3 LDG.E R136, [R90.64] ;  /* 0x000000045a883981 */ /* 0x000164000c1e1900 */
[----:B0-----:R-:W-:Y:S02]  /*2610*/  IADD3 R90, P0, R94, c[0x0][0x190], RZ ;  /* 0x000064005e5a7a10 */ /* 0x001fe40007f1e0ff */
[----:B------:R-:W-:Y:S02]  /*2620*/  SHF.L.U32 R94, R184, 0x2, RZ ;  /* 0x00000002b85e7819 */ /* 0x000fe400000006ff */
[----:B------:R-:W-:Y:S02]  /*2630*/  IADD3.X R91, R173, c[0x0][0x194], RZ, P0, !PT ;  /* 0x00006500ad5b7a10 */ /* 0x000fe400007fe4ff */
[----:B------:R-:W-:-:S03]  /*2640*/  SHF.R.U32.HI R184, RZ, 0x1e, R184 ;  /* 0x0000001effb87819 */ /* 0x000fc600000116b8 */
[----:B------:R0:W5:Y:S02]  /*2650*/  LDG.E R173, [R90.64] ;  /* 0x000000045aad7981 */ /* 0x000164000c1e1900 */
[----:B0-----:R-:W-:-:S04]  /*2660*/  @P3 IADD3 R90, P0, R94, c[0x0][0x198], RZ ;  /* 0x000066005e5a3a10 */ /* 0x001fc80007f1e0ff */
[----:B------:R-:W-:-:S05]  /*2670*/  @P3 IADD3.X R91, R184, c[0x0][0x19c], RZ, P0, !PT ;  /* 0x00006700b85b3a10 */ /* 0x000fca00007fe4ff */
[----:B------:R0:W5:Y:S01]  /*2680*/  @P3 LDG.E R137, [R90.64] ;  /* 0x000000045a893981 */ /* 0x000162000c1e1900 */
[----:B------:R-:W-:Y:S01]  /*2690*/  FADD.FTZ R249, R117, R249 ;  /* 0x000000f975f97221 */ /* 0x000fe20000010000 */
[----:B0-----:R-:W-:Y:S01]  /*26a0*/  IADD3 R90, P0, R94, c[0x0][0x190], RZ ;  /* 0x000064005e5a7a10 */ /* 0x001fe20007f1e0ff */
[----:B------:R-:W-:-:S03]  /*26b0*/  IMAD.SHL.U32 R94, R183, 0x4, RZ ;  /* 0x00000004b75e7824 */ /* 0x000fc600078e00ff */
[----:B------:R-:W-:Y:S01]  /*26c0*/  IADD3.X R91, R184, c[0x0][0x194], RZ, P0, !PT ;  /* 0x00006500b85b7a10 */ /* 0x000fe200007fe4ff */
[----:B------:R-:W-:Y:S01]  /*26d0*/  FFMA.FTZ R225, R117, R89, R225 ;  /* 0x0000005975e17223 */ /* 0x000fe200000100e1 */
[----:B------:R-:W-:-:S03]  /*26e0*/  SHF.R.U32.HI R183, RZ, 0x1e, R183 ;  /* 0x0000001effb77819 */ /* 0x000fc600000116b7 */
[----:B------:R0:W5:Y:S02]  /*26f0*/  LDG.E R117, [R90.64] ;  /* 0x000000045a757981 */ /* 0x000164000c1e1900 */
[----:B0-----:R-:W-:-:S04]  /*2700*/  @P3 IADD3 R90, P0, R94, c[0x0][0x198], RZ ;  /* 0x000066005e5a3a10 */ /* 0x001fc80007f1e0ff */
[----:B------:R-:W-:-:S05]  /*2710*/  @P3 IADD3.X R91, R183, c[0x0][0x19c], RZ, P0, !PT ;  /* 0x00006700b75b3a10 */ /* 0x000fca00007fe4ff */
[----:B------:R0:W5:Y:S01]  /*2720*/  @P3 LDG.E R138, [R90.64] ;  /* 0x000000045a8a3981 */ /* 0x000162000c1e1900 */
[----:B------:R-:W-:Y:S01]  /*2730*/  FADD.FTZ R248, R116, R248 ;  /* 0x000000f874f87221 */ /* 0x000fe20000010000 */
[----:B0-----:R-:W-:Y:S02]  /*2740*/  IADD3 R90, P0, R94, c[0x0][0x190], RZ ;  /* 0x000064005e5a7a10 */ /* 0x001fe40007f1e0ff */
[----:B------:R-:W-:Y:S02]  /*2750*/  SHF.L.U32 R94, R182, 0x2, RZ ;  /* 0x00000002b65e7819 */ /* 0x000fe400000006ff */
[----:B------:R-:W-:Y:S01]  /*2760*/  IADD3.X R91, R183, c[0x0][0x194], RZ, P0, !PT ;  /* 0x00006500b75b7a10 */ /* 0x000fe200007fe4ff */
[----:B------:R-:W-:Y:S01]  /*2770*/  FFMA.FTZ R226, R116, R87, R226 ;  /* 0x0000005774e27223 */ /* 0x000fe200000100e2 */
[----:B------:R-:W-:-:S03]  /*2780*/  SHF.R.U32.HI R182, RZ, 0x1e, R182 ;  /* 0x0000001effb67819 */ /* 0x000fc600000116b6 */
[----:B------:R0:W5:Y:S02]  /*2790*/  LDG.E R116, [R90.64] ;  /* 0x000000045a747981 */ /* 0x000164000c1e1900 */
[----:B0-----:R-:W-:-:S04]  /*27a0*/  @P3 IADD3 R90, P0, R94, c[0x0][0x198], RZ ;  /* 0x000066005e5a3a10 */ /* 0x001fc80007f1e0ff */
[----:B------:R-:W-:-:S05]  /*27b0*/  @P3 IADD3.X R91, R182, c[0x0][0x19c], RZ, P0, !PT ;  /* 0x00006700b65b3a10 */ /* 0x000fca00007fe4ff */
[----:B------:R0:W5:Y:S01]  /*27c0*/  @P3 LDG.E R139, [R90.64] ;  /* 0x000000045a8b3981 */ /* 0x000162000c1e1900 */
[----:B------:R-:W-:Y:S02]  /*27d0*/  MOV R46, 0x10 ;  /* 0x00000010002e7802 */ /* 0x000fe40000000f00 */
[----:B------:R-:W-:Y:S02]  /*27e0*/  SHF.L.U32 R95, R179, 0x2, RZ ;  /* 0x00000002b35f7819 */ /* 0x000fe400000006ff */
[----:B0-----:R-:W-:-:S04]  /*27f0*/  IADD3 R90, P0, R94, c[0x0][0x190], RZ ;  /* 0x000064005e5a7a10 */ /* 0x001fc80007f1e0ff */
[----:B------:R-:W-:Y:S01]  /*2800*/  IADD3.X R91, R182, c[0x0][0x194], RZ, P0, !PT ;  /* 0x00006500b65b7a10 */ /* 0x000fe200007fe4ff */
[C---:B------:R-:W-:Y:S02]  /*2810*/  FADD.FTZ R177, R80.reuse, R177 ;  /* 0x000000b150b17221 */ /* 0x040fe40000010000 */
[----:B------:R-:W-:Y:S02]  /*2820*/  FFMA.FTZ R27, R80, R101, R27 ;  /* 0x00000065501b7223 */ /* 0x000fe4000001001b */
[C---:B------:R-:W-:Y:S01]  /*2830*/  FADD.FTZ R175, R81.reuse, R175 ;  /* 0x000000af51af7221 */ /* 0x040fe20000010000 */
[----:B------:R0:W5:Y:S01]  /*2840*/  LDG.E R94, [R90.64] ;  /* 0x000000045a5e7981 */ /* 0x000162000c1e1900 */
[----:B------:R-:W-:Y:S02]  /*2850*/  FFMA.FTZ R28, R81, R108, R28 ;  /* 0x0000006c511c7223 */ /* 0x000fe4000001001c */
[----:B------:R-:W-:Y:S02]  /*2860*/  FMUL.FTZ R86, R37, R86 ;  /* 0x0000005625567220 */ /* 0x000fe40000410000 */
[----:B------:R-:W-:-:S04]  /*2870*/  IMAD.WIDE.U32 R44, R179, R46, c[0x0][0x210] ;  /* 0x00008400b32c7625 */ /* 0x000fc800078e002e */
[----:B------:R-:W-:Y:S01]  /*2880*/  IMAD.WIDE.U32 R80, R179, R46, c[0x0][0x208] ;  /* 0x00008200b3507625 */ /* 0x000fe200078e002e */
[----:B------:R-:W-:Y:S01]  /*2890*/  SHF.R.U32.HI R179, RZ, 0x1e, R179 ;  /* 0x0000001effb37819 */ /* 0x000fe200000116b3 */
[----:B------:R-:W4:Y:S01]  /*28a0*/  LDG.E.128 R44, [R44.64] ;  /* 0x000000042c2c7981 */ /* 0x000f22000c1e1d00 */
[----:B0-----:R-:W-:-:S04]  /*28b0*/  @P3 IADD3 R90, P0, R95, c[0x0][0x198], RZ ;  /* 0x000066005f5a3a10 */ /* 0x001fc80007f1e0ff */
[----:B------:R-:W-:-:S05]  /*28c0*/  @P3 IADD3.X R91, R179, c[0x0][0x19c], RZ, P0, !PT ;  /* 0x00006700b35b3a10 */ /* 0x000fca00007fe4ff */
[----:B------:R0:W5:Y:S02]  /*28d0*/  @P3 LDG.E R140, [R90.64] ;  /* 0x000000045a8c3981 */ /* 0x000164000c1e1900 */
[----:B0-----:R-:W-:Y:S01]  /*28e0*/  IADD3 R90, P0, R95, c[0x0][0x190], RZ ;  /* 0x000064005f5a7a10 */ /* 0x001fe20007f1e0ff */
[----:B---3--:R-:W-:-:S05]  /*28f0*/  FFMA.FTZ R119, R128, R86, R119 ;  /* 0x0000005680777223 */ /* 0x008fca0000010077 */
[----:B------:R0:W-:Y:S01]  /*2900*/  STL [R1+0xc], R119 ;  /* 0x00000c7701007387 */ /* 0x0001e20000100800 */
[----:B--2---:R-:W-:-:S03]  /*2910*/  FMUL.FTZ R95, R124, R129 ;  /* 0x000000817c5f7220 */ /* 0x004fc60000410000 */
[----:B------:R-:W2:Y:S04]  /*2920*/  LDL R124, [R1+0x34] ;  /* 0x00003400017c7983 */ /* 0x000ea80000100800 */
[----:B0-----:R-:W3:Y:S01]  /*2930*/  LDL R119, [R1+0x30] ;  /* 0x0000300001777983 */ /* 0x001ee20000100800 */
[----:B------:R-:W-:-:S05]  /*2940*/  IADD3.X R91, R179, c[0x0][0x194], RZ, P0, !PT ;  /* 0x00006500b35b7a10 */ /* 0x000fca00007fe4ff */
[----:B------:R0:W5:Y:S01]  /*2950*/  LDG.E R90, [R90.64] ;  /* 0x000000045a5a7981 */ /* 0x000162000c1e1900 */
[----:B------:R-:W-:Y:S02]  /*2960*/  FADD.FTZ R192, R133, R192 ;  /* 0x000000c085c07221 */ /* 0x000fe40000010000 */
[----:B0-----:R-:W-:-:S04]  /*2970*/  FADD.FTZ R91, -R172, R125 ;  /* 0x0000007dac5b7221 */ /* 0x001fc80000010100 */
[----:B------:R-:W-:-:S04]  /*2980*/  FMUL.FTZ R91, R37, R91 ;  /* 0x0000005b255b7220 */ /* 0x000fc80000410000 */
[----:B------:R-:W-:Y:S02]  /*2990*/  FFMA.FTZ R16, R133, R91, R16 ;  /* 0x0000005b85107223 */ /* 0x000fe40000010010 */
[----:B------:R-:W-:Y:S02]  /*29a0*/  FFMA.FTZ R133, R123, R133, R95 ;  /* 0x000000857b857223 */ /* 0x000fe4000001005f */
[----:B------:R-:W-:Y:S01]  /*29b0*/  FADD.FTZ R95, -R172, R126 ;  /* 0x0000007eac5f7221 */ /* 0x000fe20000010100 */
[----:B------:R-:W4:Y:S01]  /*29c0*/  LDL.LU R123, [R1+0x8] ;  /* 0x00000800017b7983 */ /* 0x000f220000300800 */
[----:B------:R-:W-:Y:S02]  /*29d0*/  FMUL.FTZ R42, R42, R128 ;  /* 0x000000802a2a7220 */ /* 0x000fe40000410000 */
[----:B------:R-:W-:Y:S01]  /*29e0*/  FMUL.FTZ R95, R37, R95 ;  /* 0x0000005f255f7220 */ /* 0x000fe20000410000 */
[----:B------:R-:W4:Y:S01]  /*29f0*/  LDL R179, [R1+0x28] ;  /* 0x0000280001b37983 */ /* 0x000f220000100800 */
[----:B------:R-:W-:-:S02]  /*2a00*/  FADD.FTZ R193, R132, R193 ;  /* 0x000000c184c17221 */ /* 0x000fc40000010000 */
[----:B------:R-:W-:Y:S01]  /*2a10*/  FFMA.FTZ R15, R132, R86, R15 ;  /* 0x00000056840f7223 */ /* 0x000fe2000001000f */
[----:B------:R-:W4:Y:S01]  /*2a20*/  LDL R125, [R1+0x2c] ;  /* 0x00002c00017d7983 */ /* 0x000f220000100800 */
[----:B------:R-:W-:Y:S02]  /*2a30*/  FFMA.FTZ R132, R43, R132, R42 ;  /* 0x000000842b847223 */ /* 0x000fe4000001002a */
[----:B------:R-:W-:Y:S01]  /*2a40*/  FFMA.FTZ R122, R130, R95, R122 ;  /* 0x0000005f827a7223 */ /* 0x000fe2000001007a */
[----:B------:R-:W4:Y:S01]  /*2a50*/  LDG.E.128 R40, [R40.64] ;  /* 0x0000000428287981 */ /* 0x000f22000c1e1d00 */
[C---:B------:R-:W-:Y:S02]  /*2a60*/  FADD.FTZ R180, R82.reuse, R180 ;  /* 0x000000b452b47221 */ /* 0x040fe40000010000 */
[----:B------:R-:W-:Y:S02]  /*2a70*/  FFMA.FTZ R25, R82, R109, R25 ;  /* 0x0000006d52197223 */ /* 0x000fe40000010019 */
[----:B------:R-:W-:-:S02]  /*2a80*/  FADD.FTZ R178, R83, R178 ;  /* 0x000000b253b27221 */ /* 0x000fc40000010000 */
[----:B------:R-:W-:Y:S02]  /*2a90*/  FFMA.FTZ R26, R83, R171, R26 ;  /* 0x000000ab531a7223 */ /* 0x000fe4000001001a */
[----:B------:R-:W-:Y:S01]  /*2aa0*/  FMUL.FTZ R118, R118, R130 ;  /* 0x0000008276767220 */ /* 0x000fe20000410000 */
[----:B------:R-:W4:Y:S01]  /*2ab0*/  LDG.E.128 R80, [R80.64] ;  /* 0x0000000450507981 */ /* 0x000f22000c1e1d00 */
[C---:B------:R-:W-:Y:S02]  /*2ac0*/  FADD.FTZ R195, R134.reuse, R195 ;  /* 0x000000c386c37221 */ /* 0x040fe40000010000 */
[----:B------:R-:W-:Y:S01]  /*2ad0*/  FFMA.FTZ R13, R134, R95, R13 ;  /* 0x0000005f860d7223 */ /* 0x000fe2000001000d */
[----:B------:R0:W-:Y:S01]  /*2ae0*/  STL [R1+0x4], R122 ;  /* 0x0000047a01007387 */ /* 0x0001e20000100800 */
[----:B------:R-:W-:Y:S02]  /*2af0*/  FFMA.FTZ R134, R215, R134, R118 ;  /* 0x00000086d7867223 */ /* 0x000fe40000010076 */
[----:B------:R-:W-:-:S02]  /*2b00*/  FADD.FTZ R238, R130, R238 ;  /* 0x000000ee82ee7221 */ /* 0x000fc40000010000 */
[----:B------:R-:W-:Y:S01]  /*2b10*/  FADD.FTZ R118, -R172, R127 ;  /* 0x0000007fac767221 */ /* 0x000fe20000010100 */
[----:B------:R-:W4:Y:S04]  /*2b20*/  LDL R130, [R1+0x24] ;  /* 0x0000240001827983 */ /* 0x000f280000100800 */
[----:B0-----:R-:W4:Y:S04]  /*2b30*/  LDL R122, [R1+0x20] ;  /* 0x00002000017a7983 */ /* 0x001f280000100800 */
[----:B------:R-:W4:Y:S01]  /*2b40*/  LDL.LU R127, [R1] ;  /* 0x00000000017f7983 */ /* 0x000f220000300800 */
[----:B------:R-:W-:-:S02]  /*2b50*/  FMUL.FTZ R118, R37, R118 ;  /* 0x0000007625767220 */ /* 0x000fc40000410000 */
[C---:B------:R-:W-:Y:S01]  /*2b60*/  FADD.FTZ R194, R135.reuse, R194 ;  /* 0x000000c287c27221 */ /* 0x040fe20000010000 */
[----:B------:R-:W4:Y:S01]  /*2b70*/  LDL R126, [R1+0x10] ;  /* 0x00001000017e7983 */ /* 0x000f220000100800 */
[----:B------:R-:W-:Y:S02]  /*2b80*/  FFMA.FTZ R14, R135, R118, R14 ;  /* 0x00000076870e7223 */ /* 0x000fe4000001000e */
[----:B------:R-:W-:Y:S02]  /*2b90*/  FADD.FTZ R240, R128, R240 ;  /* 0x000000f080f07221 */ /* 0x000fe40000010000 */
[----:B------:R-:W4:Y:S01]  /*2ba0*/  LDL R128, [R1+0x1c] ;  /* 0x00001c0001807983 */ /* 0x000f220000100800 */
[C---:B------:R-:W-:Y:S02]  /*2bb0*/  FADD.FTZ R241, R129.reuse, R241 ;  /* 0x000000f181f17221 */ /* 0x040fe40000010000 */
[----:B------:R-:W-:Y:S02]  /*2bc0*/  FFMA.FTZ R229, R129, R91, R229 ;  /* 0x0000005b81e57223 */ /* 0x000fe400000100e5 */
[----:B------:R-:W4:Y:S01]  /*2bd0*/  LDL R129, [R1+0x14] ;  /* 0x0000140001817983 */ /* 0x000f220000100800 */
[----:B---3--:R-:W-:-:S04]  /*2be0*/  FMUL.FTZ R119, R119, R131 ;  /* 0x0000008377777220 */ /* 0x008fc80000410000 */
[----:B--2---:R-:W-:Y:S02]  /*2bf0*/  FFMA.FTZ R135, R124, R135, R119 ;  /* 0x000000877c877223 */ /* 0x004fe40000010077 */
[----:B------:R-:W2:Y:S01]  /*2c00*/  LDL R124, [R1+0x18] ;  /* 0x00001800017c7983 */ /* 0x000ea20000100800 */
[----:B----4-:R-:W-:Y:S02]  /*2c10*/  FADD.FTZ R237, R45, R237 ;  /* 0x000000ed2ded7221 */ /* 0x010fe40000010000 */
[----:B------:R-:W-:Y:S02]  /*2c20*/  FMUL.FTZ R119, R179, R44 ;  /* 0x0000002cb3777220 */ /* 0x000fe40000410000 */
[----:B------:R-:W-:Y:S02]  /*2c30*/  FADD.FTZ R41, -R172, R41 ;  /* 0x00000029ac297221 */ /* 0x000fe40000010100 */
[----:B------:R-:W-:Y:S02]  /*2c40*/  FFMA.FTZ R123, R131, R118, R123 ;  /* 0x00000076837b7223 */ /* 0x000fe4000001007b */
[----:B------:R-:W-:-:S02]  /*2c50*/  FFMA.FTZ R119, R125, R80, R119 ;  /* 0x000000507d777223 */ /* 0x000fc40000010077 */
[----:B------:R-:W-:Y:S02]  /*2c60*/  FMUL.FTZ R125, R37, R41 ;  /* 0x00000029257d7220 */ /* 0x000fe40000410000 */
[----:B------:R-:W-:Y:S01]  /*2c70*/  FADD.FTZ R42, -R172, R42 ;  /* 0x0000002aac2a7221 */ /* 0x000fe20000010100 */
[----:B------:R-:W-:Y:S01]  /*2c80*/  STL [R1+0x8], R123 ;  /* 0x0000087b01007387 */ /* 0x000fe20000100800 */
[----:B------:R-:W-:Y:S02]  /*2c90*/  FFMA.FTZ R127, R45, R125, R127 ;  /* 0x0000007d2d7f7223 */ /* 0x000fe4000001007f */
[----:B------:R-:W-:-:S03]  /*2ca0*/  FMUL.FTZ R122, R122, R45 ;  /* 0x0000002d7a7a7220 */ /* 0x000fc60000410000 */
[----:B------:R0:W-:Y:S01]  /*2cb0*/  STL [R1], R127 ;  /* 0x0000007f01007387 */ /* 0x0001e20000100800 */
[----:B------:R-:W-:-:S04]  /*2cc0*/  FADD.FTZ R45, RZ, R157 ;  /* 0x0000009dff2d7221 */ /* 0x000fc80000010000 */
[----:B------:R-:W-:Y:S02]  /*2cd0*/  FADD.FTZ R45, R160, R45 ;  /* 0x0000002da02d7221 */ /* 0x000fe40000010000 */
[----:B0-----:R-:W-:Y:S02]  /*2ce0*/  FMUL.FTZ R127, R37, R42 ;  /* 0x0000002a257f7220 */ /* 0x001fe40000410000 */
[----:B------:R-:W-:-:S04]  /*2cf0*/  FFMA.FTZ R42, R156, R157, RZ ;  /* 0x0000009d9c2a7223 */ /* 0x000fc800000100ff */
        /* <DEDUP_REMOVED lines=35> */
[----:B------:R-:W0:Y:S01]  /*2f30*/  S2R R215, SR_TID.X ;  /* 0x0000000000d77919 */ /* 0x000e220000002100 */
[----:B------:R-:W-:-:S02]  /*2f40*/  FADD.FTZ R45, R99, R45 ;  /* 0x0000002d632d7221 */ /* 0x000fc40000010000 */
[----:B------:R-:W-:Y:S02]  /*2f50*/  FFMA.FTZ R42, R93, R99, R42 ;  /* 0x000000635d2a7223 */ /* 0x000fe4000001002a */
[----:B------:R-:W-:Y:S02]  /*2f60*/  FADD.FTZ R45, R132, R45 ;  /* 0x0000002d842d7221 */ /* 0x000fe40000010000 */
[----:B------:R-:W-:Y:S02]  /*2f70*/  FFMA.FTZ R42, R86, R132, R42 ;  /* 0x00000084562a7223 */ /* 0x000fe4000001002a */
[----:B------:R-:W-:Y:S02]  /*2f80*/  FADD.FTZ R45, R133, R45 ;  /* 0x0000002d852d7221 */ /* 0x000fe40000010000 */
[----:B------:R-:W-:Y:S02]  /*2f90*/  FFMA.FTZ R42, R91, R133, R42 ;  /* 0x000000855b2a7223 */ /* 0x000fe4000001002a */
[----:B------:R-:W-:-:S02]  /*2fa0*/  FADD.FTZ R40, -R172, R40 ;  /* 0x00000028ac287221 */ /* 0x000fc40000010100 */
[----:B------:R-:W-:Y:S02]  /*2fb0*/  FADD.FTZ R45, R134, R45 ;  /* 0x0000002d862d7221 */ /* 0x000fe40000010000 */
[----:B------:R-:W-:Y:S02]  /*2fc0*/  FFMA.FTZ R42, R95, R134, R42 ;  /* 0x000000865f2a7223 */ /* 0x000fe4000001002a */
[----:B------:R-:W-:Y:S02]  /*2fd0*/  FADD.FTZ R43, -R172, R43 ;  /* 0x0000002bac2b7221 */ /* 0x000fe40000010100 */
[----:B------:R-:W-:Y:S02]  /*2fe0*/  FMUL.FTZ R123, R37, R40 ;  /* 0x00000028257b7220 */ /* 0x000fe40000410000 */
[----:B------:R-:W-:Y:S02]  /*2ff0*/  FADD.FTZ R45, R135, R45 ;  /* 0x0000002d872d7221 */ /* 0x000fe40000010000 */
[----:B------:R-:W-:Y:S01]  /*3000*/  FFMA.FTZ R42, R118, R135, R42 ;  /* 0x00000087762a7223 */ /* 0x000fe2000001002a */
[----:B------:R-:W-:Y:S01]  /*3010*/  LOP3.LUT P1, RZ, R145, 0xff, RZ, 0xc0, !PT ;  /* 0x000000ff91ff7812 */ /* 0x000fe2000782c0ff */
[----:B------:R-:W-:-:S02]  /*3020*/  FFMA.FTZ R122, R130, R81, R122 ;  /* 0x00000051827a7223 */ /* 0x000fc4000001007a */
[----:B------:R-:W-:Y:S02]  /*3030*/  FADD.FTZ R45, R119, R45 ;  /* 0x0000002d772d7221 */ /* 0x000fe40000010000 */
[----:B------:R-:W-:Y:S02]  /*3040*/  FFMA.FTZ R42, R123, R119, R42 ;  /* 0x000000777b2a7223 */ /* 0x000fe4000001002a */
[----:B------:R-:W-:Y:S02]  /*3050*/  FMUL.FTZ R126, R126, R47 ;  /* 0x0000002f7e7e7220 */ /* 0x000fe40000410000 */
[----:B------:R-:W-:Y:S02]  /*3060*/  FADD.FTZ R235, R47, R235 ;  /* 0x000000eb2feb7221 */ /* 0x000fe40000010000 */
[----:B------:R-:W-:Y:S02]  /*3070*/  FADD.FTZ R45, R45, R122 ;  /* 0x0000007a2d2d7221 */ /* 0x000fe40000010000 */
[----:B------:R-:W-:Y:S01]  /*3080*/  FFMA.FTZ R42, R125, R122, R42 ;  /* 0x0000007a7d2a7223 */ /* 0x000fe2000001002a */
[----:B------:R-:W-:Y:S01]  /*3090*/  IADD3 R0, R0, c[0x0][0x160], RZ ;  /* 0x0000580000007a10 */ /* 0x000fe20007ffe0ff */
[----:B------:R-:W-:-:S02]  /*30a0*/  FADD.FTZ R236, R44, R236 ;  /* 0x000000ec2cec7221 */ /* 0x000fc40000010000 */
[----:B------:R-:W-:Y:S02]  /*30b0*/  FFMA.FTZ R252, R44, R123, R252 ;  /* 0x0000007b2cfc7223 */ /* 0x000fe400000100fc */
[----:B------:R-:W-:Y:S01]  /*30c0*/  FFMA.FTZ R126, R129, R83, R126 ;  /* 0x00000053817e7223 */ /* 0x000fe2000001007e */
[----:B0-----:R-:W-:Y:S01]  /*30d0*/  LOP3.LUT P0, RZ, R215, 0x1f, RZ, 0xc0, !PT ;  /* 0x0000001fd7ff7812 */ /* 0x001fe2000780c0ff */
[----:B------:R-:W-:Y:S01]  /*30e0*/  FADD.FTZ R239, R131, R239 ;  /* 0x000000ef83ef7221 */ /* 0x000fe20000010000 */
[----:B------:R-:W-:Y:S01]  /*30f0*/  ISETP.GE.AND P5, PT, R0, c[0x0][0x164], PT ;  /* 0x0000590000007a0c */ /* 0x000fe20003fa6270 */
        /* <DEDUP_REMOVED lines=9> */
[----:B--2---:R-:W-:-:S04]  /*3190*/  FMUL.FTZ R124, R124, R46 ;  /* 0x0000002e7c7c7220 */ /* 0x004fc80000410000 */
[----:B------:R-:W-:Y:S02]  /*31a0*/  FFMA.FTZ R124, R128, R82, R124 ;  /* 0x00000052807c7223 */ /* 0x000fe4000001007c */
[----:B------:R-:W-:-:S04]  /*31b0*/  FMUL.FTZ R128, R37, R43 ;  /* 0x0000002b25807220 */ /* 0x000fc80000410000 */
[----:B------:R-:W-:Y:S01]  /*31c0*/  FFMA.FTZ R251, R47, R128, R251 ;  /* 0x000000802ffb7223 */ /* 0x000fe200000100fb */
[----:B------:R-:W-:Y:S01]  /*31d0*/  SHF.R.U32.HI R47, RZ, 0x5, R215 ;  /* 0x00000005ff2f7819 */ /* 0x000fe200000116d7 */
[----:B------:R-:W-:Y:S02]  /*31e0*/  FADD.FTZ R45, R45, R124 ;  /* 0x0000007c2d2d7221 */ /* 0x000fe40000010000 */
[----:B------:R-:W-:Y:S01]  /*31f0*/  FFMA.FTZ R42, R127, R124, R42 ;  /* 0x0000007c7f2a7223 */ /* 0x000fe2000001002a */
[----:B------:R-:W-:Y:S01]  /*3200*/  LOP3.LUT R44, R47, 0x7fffff8, RZ, 0xc0, !PT ;  /* 0x07fffff82f2c7812 */ /* 0x000fe200078ec0ff */
[----:B------:R-:W-:Y:S02]  /*3210*/  FFMA.FTZ R10, R83, R128, R10 ;  /* 0x00000080530a7223 */ /* 0x000fe4000001000a */
[----:B------:R-:W-:Y:S01]  /*3220*/  FADD.FTZ R45, R45, R126 ;  /* 0x0000007e2d2d7221 */ /* 0x000fe20000010000 */
[----:B------:R-:W-:Y:S01]  /*3230*/  @!P1 IADD3 R44, R44, 0x8, RZ ;  /* 0x000000082c2c9810 */ /* 0x000fe20007ffe0ff */
[----:B------:R-:W-:Y:S01]  /*3240*/  FFMA.FTZ R42, R128, R126, R42 ;  /* 0x0000007e802a7223 */ /* 0x000fe2000001002a */
[----:B------:R-:W-:Y:S05]  /*3250*/  BRA.DIV ~URZ, `(.L_x_2939) ;  /* 0x000024527f007947 */ /* 0x000fea000b800000 */
[----:B------:R0:W1:Y:S02]  /*3260*/  SHFL.DOWN PT, R46, R45, 0x10, 0x1f ;  /* 0x0a001f002d2e7f89 */ /* 0x00006400000e0000 */
.L_x_2949:
        /* <DEDUP_REMOVED lines=18> */
.L_x_2950:
[----:B0-2---:R-:W-:Y:S01]  /*3390*/  FADD.FTZ R41, R41, R42 ;  /* 0x0000002a29297221 */ /* 0x005fe20000010000 */
[----:B-1----:R-:W-:Y:S01]  /*33a0*/  @!P0 LOP3.LUT R42, R47, 0x7, RZ, 0xc0, !PT ;  /* 0x000000072f2a8812 */ /* 0x002fe200078ec0ff */
[----:B------:R-:W-:Y:S01]  /*33b0*/  FADD.FTZ R40, R46, R45 ;  /* 0x0000002d2e287221 */ /* 0x000fe20000010000 */
[----:B------:R-:W-:Y:S01]  /*33c0*/  ULDC.U8 UR6, c[0x0][0x1f0] ;  /* 0x00007c0000067ab9 */ /* 0x000fe20000000000 */
[----:B------:R-:W-:Y:S02]  /*33d0*/  ISETP.NE.U32.AND P2, PT, RZ, c[0x0][0x218], PT ;  /* 0x00008600ff007a0c */ /* 0x000fe40003f45070 */
[----:B------:R-:W-:Y:S02]  /*33e0*/  @!P0 IADD3 R42, R44, R42, RZ ;  /* 0x0000002a2c2a8210 */ /* 0x000fe40007ffe0ff */
[----:B------:R-:W-:Y:S02]  /*33f0*/  ISETP.NE.AND.EX P2, PT, RZ, c[0x0][0x21c], PT, P2 ;  /* 0x00008700ff007a0c */ /* 0x000fe40003f45320 */
[----:B------:R-:W-:Y:S01]  /*3400*/  ISETP.NE.U32.AND P1, PT, RZ, c[0x0][0x258], PT ;  /* 0x00009600ff007a0c */ /* 0x000fe20003f25070 */
[----:B------:R-:W-:Y:S01]  /*3410*/  @!P0 STS.64 [R42.X8+0x7000], R40 ;  /* 0x007000282a008388 */ /* 0x000fe20000008a00 */
[----:B------:R-:W-:Y:S01]  /*3420*/  ISETP.NE.AND P0, PT, RZ, UR6, PT ;  /* 0x00000006ff007c0c */ /* 0x000fe2000bf05270 */
[----:B------:R-:W-:Y:S02]  /*3430*/  WARPSYNC 0xffffffff ;  /* 0xffffffff00007948 */ /* 0x000fe40003800000 */
[----:B------:R-:W-:Y:S01]  /*3440*/  BAR.SYNC.DEFER_BLOCKING 0x0 ;  /* 0x0000000000007b1d */ /* 0x000fe20000010000 */
[----:B-----5:R-:W-:-:S02]  /*3450*/  LOP3.LUT P4, RZ, R154, 0xff, RZ, 0xc0, !PT ;  /* 0x000000ff9aff7812 */ /* 0x020fc4000788c0ff */
[----:B------:R-:W-:-:S03]  /*3460*/  ISETP.NE.AND.EX P1, PT, RZ, c[0x0][0x25c], PT, P1 ;  /* 0x00009700ff007a0c */ /* 0x000fc60003f25310 */
[----:B------:R-:W0:Y:S02]  /*3470*/  LDS.128 R40, [R44.X8+0x7000] ;  /* 0x007000002c287984 */ /* 0x000e240000008c00 */
        /* <DEDUP_REMOVED lines=48> */
.L_x_2941:
[----:B0-----:R-:W-:Y:S01]  /*3780*/  IADD3 R44, P6, R151, c[0x0][0x248], RZ ;  /* 0x00009200972c7a10 */ /* 0x001fe20007fde0ff */
[----:B------:R-:W-:Y:S02]  /*3790*/  FMUL.FTZ R80, R80, c[0x0][0x1e8] ;  /* 0x00007a0050507a20 */ /* 0x000fe40000410000 */
[----:B------:R-:W-:Y:S01]  /*37a0*/  FMUL.FTZ R81, R81, c[0x0][0x1e8] ;  /* 0x00007a0051517a20 */ /* 0x000fe20000410000 */
[----:B------:R-:W-:Y:S01]  /*37b0*/  IADD3.X R45, R152, c[0x0][0x24c], RZ, P6, !PT ;  /* 0x00009300982d7a10 */ /* 0x000fe200037fe4ff */
[----:B------:R-:W-:Y:S01]  /*37c0*/  FMUL.FTZ R47, R47, c[0x0][0x1e8] ;  /* 0x00007a002f2f7a20 */ /* 0x000fe20000410000 */
[----:B------:R-:W-:Y:S01]  /*37d0*/  LOP3.LUT P6, RZ, R154, 0xff00, RZ, 0xc0, !PT ;  /* 0x0000ff009aff7812 */ /* 0x000fe200078cc0ff */
[----:B------:R-:W-:Y:S01]  /*37e0*/  FMUL.FTZ R46, R46, c[0x0][0x1e8] ;  /* 0x00007a002e2e7a20 */ /* 0x000fe20000410000 */
[----:B------:R-:W-:Y:S01]  /*37f0*/  SEL R40, R80, RZ, P4 ;  /* 0x000000ff50287207 */ /* 0x000fe20002000000 */
[-CC-:B------:R-:W-:Y:S01]  /*3800*/  FFMA.FTZ R155, R155, R130.reuse, R129.reuse ;  /* 0x000000829b9b7223 */ /* 0x180fe20000010081 */
[----:B------:R-:W-:Y:S01]  /*3810*/  SEL R41, R81, RZ, P6 ;  /* 0x000000ff51297207 */ /* 0x000fe20003000000 */
[-CC-:B------:R-:W-:Y:S01]  /*3820*/  FFMA.FTZ R100, R100, R130.reuse, R129.reuse ;  /* 0x0000008264647223 */ /* 0x180fe20000010081 */
[----:B------:R-:W-:Y:S01]  /*3830*/  LOP3.LUT P4, RZ, R154, 0xff0000, RZ, 0xc0, !PT ;  /* 0x00ff00009aff7812 */ /* 0x000fe2000788c0ff */
[----:B------:R-:W-:Y:S01]  /*3840*/  FFMA.FTZ R168, R168, R130, R129 ;  /* 0x00000082a8a87223 */ /* 0x000fe20000010081 */
[----:B------:R-:W-:Y:S01]  /*3850*/  LOP3.LUT P6, RZ, R154, 0xff000000, RZ, 0xc0, !PT ;  /* 0xff0000009aff7812 */ /* 0x000fe200078cc0ff */
[----:B------:R-:W-:Y:S01]  /*3860*/  FADD.FTZ R155, R158, -R155 ;  /* 0x8000009b9e9b7221 */ /* 0x000fe20000010000 */
[----:B------:R-:W-:Y:S01]  /*3870*/  SEL R42, R46, RZ, P4 ;  /* 0x000000ff2e2a7207 */ /* 0x000fe20002000000 */
[----:B------:R-:W-:Y:S01]  /*3880*/  FADD.FTZ R100, R161, -R100 ;  /* 0x80000064a1647221 */ /* 0x000fe20000010000 */
[----:B------:R-:W-:Y:S01]  /*3890*/  SEL R43, R47, RZ, P6 ;  /* 0x000000ff2f2b7207 */ /* 0x000fe20003000000 */
[----:B------:R-:W-:Y:S01]  /*38a0*/  FADD.FTZ R168, R169, -R168 ;  /* 0x800000a8a9a87221 */ /* 0x000fe20000010000 */
[----:B------:R-:W-:-:S02]  /*38b0*/  LOP3.LUT P4, RZ, R38, 0xff000000, RZ, 0xc0, !PT ;  /* 0xff00000026ff7812 */ /* 0x000fc4000788c0ff */
[----:B------:R-:W-:Y:S01]  /*38c0*/  LOP3.LUT P6, RZ, R38, 0xff0000, RZ, 0xc0, !PT ;  /* 0x00ff000026ff7812 */ /* 0x000fe200078cc0ff */
[----:B------:R0:W-:Y:S02]  /*38d0*/  STG.E.128 [R44.64], R40 ;  /* 0x000000282c007986 */ /* 0x0001e4000c101d04 */
[----:B0-----:R-:W-:Y:S01]  /*38e0*/  SEL R43, R47, RZ, P4 ;  /* 0x000000ff2f2b7207 */ /* 0x001fe20002000000 */
[----:B------:R-:W-:Y:S01]  /*38f0*/  FFMA.FTZ R47, R162, R130, R129 ;  /* 0x00000082a22f7223 */ /* 0x000fe20000010081 */
[----:B------:R-:W-:Y:S02]  /*3900*/  LOP3.LUT P4, RZ, R38, 0xff00, RZ, 0xc0, !PT ;  /* 0x0000ff0026ff7812 */ /* 0x000fe4000788c0ff */
[----:B------:R-:W-:Y:S01]  /*3910*/  SEL R42, R46, RZ, P6 ;  /* 0x000000ff2e2a7207 */ /* 0x000fe20003000000 */
[----:B------:R-:W-:Y:S01]  /*3920*/  FADD.FTZ R47, R164, -R47 ;  /* 0x8000002fa42f7221 */ /* 0x000fe20000010000 */
[----:B------:R-:W-:Y:S01]  /*3930*/  LOP3.LUT P6, RZ, R38, 0xff, RZ, 0xc0, !PT ;  /* 0x000000ff26ff7812 */ /* 0x000fe200078cc0ff */
[----:B------:R-:W-:Y:S01]  /*3940*/  FMUL.FTZ R46, R37, R155 ;  /* 0x0000009b252e7220 */ /* 0x000fe20000410000 */
[----:B------:R-:W-:Y:S01]  /*3950*/  SEL R41, R81, RZ, P4 ;  /* 0x000000ff51297207 */ /* 0x000fe20002000000 */
[C---:B------:R-:W-:Y:S01]  /*3960*/  FMUL.FTZ R47, R37.reuse, R47 ;  /* 0x0000002f252f7220 */ /* 0x040fe20000410000 */
[----:B------:R-:W-:Y:S01]  /*3970*/  ISETP.NE.U32.AND P4, PT, RZ, c[0x0][0x250], PT ;  /* 0x00009400ff007a0c */ /* 0x000fe20003f85070 */
[C---:B------:R-:W-:Y:S01]  /*3980*/  FMUL.FTZ R81, R37.reuse, R168 ;  /* 0x000000a825517220 */ /* 0x040fe20000410000 */
[----:B------:R-:W-:Y:S01]  /*3990*/  SEL R40, R80, RZ, P6 ;  /* 0x000000ff50287207 */ /* 0x000fe20003000000 */
[----:B------:R-:W-:Y:S01]  /*39a0*/  FMUL.FTZ R80, R37, R100 ;  /* 0x0000006425507220 */ /* 0x000fe20000410000 */
[----:B------:R-:W-:Y:S01]  /*39b0*/  @P3 IADD3 R44, P6, R151, c[0x0][0x250], RZ ;  /* 0x00009400972c3a10 */ /* 0x000fe20007fde0ff */
[----:B------:R-:W-:Y:S01]  /*39c0*/  @P2 FADD.FTZ R46, R56, R46 ;  /* 0x0000002e382e2221 */ /* 0x000fe20000010000 */
[----:B------:R-:W-:Y:S01]  /*39d0*/  ISETP.NE.AND.EX P4, PT, RZ, c[0x0][0x254], PT, P4 ;  /* 0x00009500ff007a0c */ /* 0x000fe20003f85340 */
[----:B------:R-:W-:Y:S01]  /*39e0*/  @P2 FADD.FTZ R80, R57, R80 ;  /* 0x0000005039502221 */ /* 0x000fe20000010000 */
[----:B------:R-:W-:Y:S01]  /*39f0*/  @P3 IADD3.X R45, R152, c[0x0][0x254], RZ, P6, !PT ;  /* 0x00009500982d3a10 */ /* 0x000fe200037fe4ff */
[----:B------:R-:W-:Y:S01]  /*3a00*/  @P2 FADD.FTZ R47, R58, R47 ;  /* 0x0000002f3a2f2221 */ /* 0x000fe20000010000 */
[----:B------:R-:W-:Y:S01]  /*3a10*/  SEL R43, R43, R115, P4 ;  /* 0x000000732b2b7207 */ /* 0x000fe20002000000 */
[----:B------:R-:W-:Y:S01]  /*3a20*/  @P2 FADD.FTZ R81, R59, R81 ;  /* 0x000000513b512221 */ /* 0x000fe20000010000 */
[----:B------:R-:W-:-:S02]  /*3a30*/  SEL R42, R42, R114, P4 ;  /* 0x000000722a2a7207 */ /* 0x000fc40002000000 */
[----:B------:R-:W-:Y:S02]  /*3a40*/  SEL R41, R41, R113, P4 ;  /* 0x0000007129297207 */ /* 0x000fe40002000000 */
[----:B------:R-:W-:Y:S02]  /*3a50*/  SEL R40, R40, R112, P4 ;  /* 0x0000007028287207 */ /* 0x000fe40002000000 */
[----:B------:R-:W-:-:S03]  /*3a60*/  LOP3.LUT P6, RZ, R145, 0xff, RZ, 0xc0, !PT ;  /* 0x000000ff91ff7812 */ /* 0x000fc600078cc0ff */
[----:B------:R0:W-:Y:S01]  /*3a70*/  @P3 STG.E.128 [R44.64], R40 ;  /* 0x000000282c003986 */ /* 0x0001e2000c101d04 */
[----:B------:R-:W-:Y:S01]  /*3a80*/  SEL R145, RZ, 0x1, P6 ;  /* 0x00000001ff917807 */ /* 0x000fe20003000000 */
[----:B------:R-:W-:Y:S05]  /*3a90*/  @!P0 BRA `(.L_x_2942) ;  /* 0x0000007000008947 */ /* 0x000fea0003800000 */
[----:B0-----:R-:W-:Y:S02]  /*3aa0*/  IADD3 R44, P6, R143, c[0x0][0x258], RZ ;  /* 0x000096008f2c7a10 */ /* 0x001fe40007fde0ff */
[----:B------:R-:W-:Y:S02]  /*3ab0*/  SEL R43, R81, R51, P1 ;  /* 0x00000033512b7207 */ /* 0x000fe40000800000 */
[----:B------:R-:W-:Y:S02]  /*3ac0*/  SEL R42, R47, R50, P1 ;  /* 0x000000322f2a7207 */ /* 0x000fe40000800000 */
[----:B------:R-:W-:Y:S02]  /*3ad0*/  SEL R41, R80, R49, P1 ;  /* 0x0000003150297207 */ /* 0x000fe40000800000 */
[----:B------:R-:W-:-:S02]  /*3ae0*/  IADD3.X R45, R144, c[0x0][0x25c], RZ, P6, !PT ;  /* 0x00009700902d7a10 */ /* 0x000fc400037fe4ff */
[----:B------:R-:W-:-:S05]  /*3af0*/  SEL R40, R46, R48, P1 ;  /* 0x000000302e287207 */ /* 0x000fca0000800000 */
[----:B------:R0:W-:Y:S02]  /*3b00*/  STG.E.128 [R44.64], R40 ;  /* 0x000000282c007986 */ /* 0x0001e4000c101d04 */
.L_x_2942:
[----:B------:R-:W-:Y:S01]  /*3b10*/  FMUL.FTZ R80, R80, c[0x0][0x1e8] ;  /* 0x00007a0050507a20 */ /* 0x000fe20000410000 */
[----:B------:R-:W-:Y:S01]  /*3b20*/  LOP3.LUT P6, RZ, R176, 0xff00, RZ, 0xc0, !PT ;  /* 0x0000ff00b0ff7812 */ /* 0x000fe200078cc0ff */
[----:B------:R-:W-:Y:S02]  /*3b30*/  FMUL.FTZ R81, R81, c[0x0][0x1e8] ;  /* 0x00007a0051517a20 */ /* 0x000fe40000410000 */
[----:B------:R-:W-:Y:S01]  /*3b40*/  FMUL.FTZ R47, R47, c[0x0][0x1e8] ;  /* 0x00007a002f2f7a20 */ /* 0x000fe20000410000 */
[----:B0-----:R-:W-:Y:S01]  /*3b50*/  SEL R41, R80, RZ, P6 ;  /* 0x000000ff50297207 */ /* 0x001fe20003000000 */
[----:B------:R-:W-:Y:S01]  /*3b60*/  FMUL.FTZ R46, R46, c[0x0][0x1e8] ;  /* 0x00007a002e2e7a20 */ /* 0x000fe20000410000 */
[----:B------:R-:W-:Y:S01]  /*3b70*/  LOP3.LUT P6, RZ, R176, 0xff000000, RZ, 0xc0, !PT ;  /* 0xff000000b0ff7812 */ /* 0x000fe200078cc0ff */
[-CC-:B------:R-:W-:Y:S02]  /*3b80*/  FFMA.FTZ R108, R108, R130.reuse, R129.reuse ;  /* 0x000000826c6c7223 */ /* 0x180fe40000010081 */
[-CC-:B------:R-:W-:Y:S01]  /*3b90*/  FFMA.FTZ R101, R101, R130.reuse, R129.reuse ;  /* 0x0000008265657223 */ /* 0x180fe20000010081 */
[----:B------:R-:W-:Y:S01]  /*3ba0*/  SEL R43, R81, RZ, P6 ;  /* 0x000000ff512b7207 */ /* 0x000fe20003000000 */
[----:B------:R-:W-:Y:S01]  /*3bb0*/  FADD.FTZ R108, R166, -R108 ;  /* 0x8000006ca66c7221 */ /* 0x000fe20000010000 */
[----:B------:R-:W-:Y:S01]  /*3bc0*/  LOP3.LUT P6, RZ, R176, 0xff0000, RZ, 0xc0, !PT ;  /* 0x00ff0000b0ff7812 */ /* 0x000fe200078cc0ff */
[----:B------:R-:W-:-:S02]  /*3bd0*/  FFMA.FTZ R109, R109, R130, R129 ;  /* 0x000000826d6d7223 */ /* 0x000fc40000010081 */
[----:B------:R-:W-:Y:S01]  /*3be0*/  FFMA.FTZ R171, R171, R130, R129 ;  /* 0x00000082abab7223 */ /* 0x000fe20000010081 */
[----:B------:R-:W-:Y:S01]  /*3bf0*/  SEL R42, R47, RZ, P6 ;  /* 0x000000ff2f2a7207 */ /* 0x000fe20003000000 */
[----:B------:R-:W-:Y:S01]  /*3c00*/  FADD.FTZ R101, R103, -R101 ;  /* 0x8000006567657221 */ /* 0x000fe20000010000 */
[----:B------:R-:W-:Y:S01]  /*3c10*/  IADD3 R44, P6, R143, c[0x0][0x248], RZ ;  /* 0x000092008f2c7a10 */ /* 0x000fe20007fde0ff */
[----:B------:R-:W-:Y:S02]  /*3c20*/  FADD.FTZ R109, R105, -R109 ;  /* 0x8000006d696d7221 */ /* 0x000fe40000010000 */
[----:B------:R-:W-:Y:S01]  /*3c30*/  FADD.FTZ R171, R107, -R171 ;  /* 0x800000ab6bab7221 */ /* 0x000fe20000010000 */
[----:B------:R-:W-:Y:S01]  /*3c40*/  IADD3.X R45, R144, c[0x0][0x24c], RZ, P6, !PT ;  /* 0x00009300902d7a10 */ /* 0x000fe200037fe4ff */
[C---:B------:R-:W-:Y:S01]  /*3c50*/  FMUL.FTZ R108, R37.reuse, R108 ;  /* 0x0000006c256c7220 */ /* 0x040fe20000410000 */
[----:B------:R-:W-:Y:S01]  /*3c60*/  LOP3.LUT P6, RZ, R176, 0xff, RZ, 0xc0, !PT ;  /* 0x000000ffb0ff7812 */ /* 0x000fe200078cc0ff */
[----:B------:R-:W-:-:S02]  /*3c70*/  FMUL.FTZ R101, R37, R101 ;  /* 0x0000006525657220 */ /* 0x000fc40000410000 */
[----:B------:R-:W-:Y:S01]  /*3c80*/  FMUL.FTZ R109, R37, R109 ;  /* 0x0000006d256d7220 */ /* 0x000fe20000410000 */
[----:B------:R-:W-:Y:S01]  /*3c90*/  SEL R40, R46, RZ, P6 ;  /* 0x000000ff2e287207 */ /* 0x000fe20003000000 */
[----:B------:R-:W-:Y:S01]  /*3ca0*/  @P2 FADD.FTZ R108, R61, R108 ;  /* 0x0000006c3d6c2221 */ /* 0x000fe20000010000 */
[----:B------:R-:W-:Y:S01]  /*3cb0*/  LOP3.LUT P6, RZ, R39, 0xff000000, RZ, 0xc0, !PT ;  /* 0xff00000027ff7812 */ /* 0x000fe200078cc0ff */
[----:B------:R-:W-:Y:S02]  /*3cc0*/  @P2 FADD.FTZ R101, R60, R101 ;  /* 0x000000653c652221 */ /* 0x000fe40000010000 */
[----:B------:R0:W-:Y:S01]  /*3cd0*/  STG.E.128 [R44.64], R40 ;  /* 0x000000282c007986 */ /* 0x0001e2000c101d04 */
[----:B------:R-:W-:Y:S01]  /*3ce0*/  @P2 FADD.FTZ R109, R62, R109 ;  /* 0x0000006d3e6d2221 */ /* 0x000fe20000010000 */
[----:B0-----:R-:W-:Y:S02]  /*3cf0*/  SEL R43, R81, RZ, P6 ;  /* 0x000000ff512b7207 */ /* 0x001fe40003000000 */
[----:B------:R-:W-:-:S02]  /*3d00*/  LOP3.LUT P6, RZ, R39, 0xff0000, RZ, 0xc0, !PT ;  /* 0x00ff000027ff7812 */ /* 0x000fc400078cc0ff */
[----:B------:R-:W-:Y:S02]  /*3d10*/  SEL R43, R43, R115, P4 ;  /* 0x000000732b2b7207 */ /* 0x000fe40002000000 */
[----:B------:R-:W-:Y:S01]  /*3d20*/  SEL R42, R47, RZ, P6 ;  /* 0x000000ff2f2a7207 */ /* 0x000fe20003000000 */
[----:B------:R-:W-:Y:S01]  /*3d30*/  FMUL.FTZ R47, R37, R171 ;  /* 0x000000ab252f7220 */ /* 0x000fe20000410000 */
[----:B------:R-:W-:Y:S02]  /*3d40*/  LOP3.LUT P6, RZ, R39, 0xff00, RZ, 0xc0, !PT ;  /* 0x0000ff0027ff7812 */ /* 0x000fe400078cc0ff */
[----:B------:R-:W-:Y:S01]  /*3d50*/  SEL R42, R42, R114, P4 ;  /* 0x000000722a2a7207 */ /* 0x000fe20002000000 */
[----:B------:R-:W-:Y:S01]  /*3d60*/  @P2 FADD.FTZ R47, R63, R47 ;  /* 0x0000002f3f2f2221 */ /* 0x000fe20000010000 */
[----:B------:R-:W-:Y:S02]  /*3d70*/  SEL R41, R80, RZ, P6 ;  /* 0x000000ff50297207 */ /* 0x000fe40003000000 */
[----:B------:R-:W-:-:S02]  /*3d80*/  LOP3.LUT P6, RZ, R39, 0xff, RZ, 0xc0, !PT ;  /* 0x000000ff27ff7812 */ /* 0x000fc400078cc0ff */
[----:B------:R-:W-:Y:S02]  /*3d90*/  SEL R41, R41, R113, P4 ;  /* 0x0000007129297207 */ /* 0x000fe40002000000 */
[----:B------:R-:W-:Y:S01]  /*3da0*/  SEL R40, R46, RZ, P6 ;  /* 0x000000ff2e287207 */ /* 0x000fe20003000000 */
[----:B------:R-:W-:Y:S01]  /*3db0*/  FMUL.FTZ R46, R108, c[0x0][0x1e8] ;  /* 0x00007a006c2e7a20 */ /* 0x000fe20000410000 */
[----:B------:R-:W-:Y:S02]  /*3dc0*/  @P3 IADD3 R44, P6, R143, c[0x0][0x250], RZ ;  /* 0x000094008f2c3a10 */ /* 0x000fe40007fde0ff */
[----:B------:R-:W-:Y:S02]  /*3dd0*/  SEL R40, R40, R112, P4 ;  /* 0x0000007028287207 */ /* 0x000fe40002000000 */
[----:B------:R-:W-:-:S05]  /*3de0*/  @P3 IADD3.X R45, R144, c[0x0][0x254], RZ, P6, !PT ;  /* 0x00009500902d3a10 */ /* 0x000fca00037fe4ff */
[----:B------:R0:W-:Y:S01]  /*3df0*/  @P3 STG.E.128 [R44.64], R40 ;  /* 0x000000282c003986 */ /* 0x0001e2000c101d04 */
[----:B------:R-:W-:Y:S05]  /*3e00*/  @!P0 BRA `(.L_x_2943) ;  /* 0x0000007000008947 */ /* 0x000fea0003800000 */
[----:B0-----:R-:W-:Y:S02]  /*3e10*/  IADD3 R44, P6, R142, c[0x0][0x258], RZ ;  /* 0x000096008e2c7a10 */ /* 0x001fe40007fde0ff */
[----:B------:R-:W-:Y:S02]  /*3e20*/  SEL R41, R108, R49, P1 ;  /* 0x000000316c297207 */ /* 0x000fe40000800000 */
[----:B------:R-:W-:Y:S02]  /*3e30*/  SEL R43, R47, R51, P1 ;  /* 0x000000332f2b7207 */ /* 0x000fe40000800000 */
[----:B------:R-:W-:Y:S02]  /*3e40*/  SEL R42, R109, R50, P1 ;  /* 0x000000326d2a7207 */ /* 0x000fe40000800000 */
[----:B------:R-:W-:Y:S02]  /*3e50*/  IADD3.X R45, R141, c[0x0][0x25c], RZ, P6, !PT ;  /* 0x000097008d2d7a10 */ /* 0x000fe400037fe4ff */
[----:B------:R-:W-:-:S05]  /*3e60*/  SEL R40, R101, R48, P1 ;  /* 0x0000003065287207 */ /* 0x000fca0000800000 */
[----:B------:R0:W-:Y:S02]  /*3e70*/  STG.E.128 [R44.64], R40 ;  /* 0x000000282c007986 */ /* 0x0001e4000c101d04 */
.L_x_2943:
[----:B------:R-:W-:Y:S01]  /*3e80*/  LOP3.LUT P6, RZ, R173, 0xff00, RZ, 0xc0, !PT ;  /* 0x0000ff00adff7812 */ /* 0x000fe200078cc0ff */
[----:B------:R-:W-:Y:S02]  /*3e90*/  FMUL.FTZ R47, R47, c[0x0][0x1e8] ;  /* 0x00007a002f2f7a20 */ /* 0x000fe40000410000 */
[----:B0-----:R-:W-:Y:S01]  /*3ea0*/  FMUL.FTZ R44, R109, c[0x0][0x1e8] ;  /* 0x00007a006d2c7a20 */ /* 0x001fe20000410000 */
[----:B------:R-:W-:Y:S01]  /*3eb0*/  SEL R41, R46, RZ, P6 ;  /* 0x000000ff2e297207 */ /* 0x000fe20003000000 */
[----:B------:R-:W-:Y:S01]  /*3ec0*/  FMUL.FTZ R101, R101, c[0x0][0x1e8] ;  /* 0x00007a0065657a20 */ /* 0x000fe20000410000 */
[----:B------:R-:W-:Y:S01]  /*3ed0*/  LOP3.LUT P6, RZ, R173, 0xff000000, RZ, 0xc0, !PT ;  /* 0xff000000adff7812 */ /* 0x000fe200078cc0ff */
[-CC-:B------:R-:W-:Y:S02]  /*3ee0*/  FFMA.FTZ R104, R104, R130.reuse, R129.reuse ;  /* 0x0000008268687223 */ /* 0x180fe40000010081 */
[-CC-:B------:R-:W-:Y:S01]  /*3ef0*/  FFMA.FTZ R102, R102, R130.reuse, R129.reuse ;  /* 0x0000008266667223 */ /* 0x180fe20000010081 */
[----:B------:R-:W-:Y:S01]  /*3f00*/  SEL R43, R47, RZ, P6 ;  /* 0x000000ff2f2b7207 */ /* 0x000fe20003000000 */
[-CC-:B------:R-:W-:Y:S01]  /*3f10*/  FFMA.FTZ R110, R110, R130.reuse, R129.reuse ;  /* 0x000000826e6e7223 */ /* 0x180fe20000010081 */
[----:B------:R-:W-:Y:S01]  /*3f20*/  LOP3.LUT P6, RZ, R173, 0xff0000, RZ, 0xc0, !PT ;  /* 0x00ff0000adff7812 */ /* 0x000fe200078cc0ff */
[----:B------:R-:W-:-:S02]  /*3f30*/  FFMA.FTZ R120, R120, R130, R129 ;  /* 0x0000008278787223 */ /* 0x000fc40000010081 */
[----:B------:R-:W-:Y:S01]  /*3f40*/  FADD.FTZ R104, R106, -R104 ;  /* 0x800000686a687221 */ /* 0x000fe20000010000 */
[----:B------:R-:W-:Y:S01]  /*3f50*/  SEL R42, R44, RZ, P6 ;  /* 0x000000ff2c2a7207 */ /* 0x000fe20003000000 */
[----:B------:R-:W-:Y:S01]  /*3f60*/  FADD.FTZ R88, R88, -R102 ;  /* 0x8000006658587221 */ /* 0x000fe20000010000 */
[----:B------:R-:W-:Y:S01]  /*3f70*/  IADD3 R80, P6, R142, c[0x0][0x248], RZ ;  /* 0x000092008e507a10 */ /* 0x000fe20007fde0ff */
[----:B------:R-:W-:Y:S02]  /*3f80*/  FADD.FTZ R110, R111, -R110 ;  /* 0x8000006e6f6e7221 */ /* 0x000fe40000010000 */
[----:B------:R-:W-:Y:S01]  /*3f90*/  FADD.FTZ R120, R121, -R120 ;  /* 0x8000007879787221 */ /* 0x000fe20000010000 */
[----:B------:R-:W-:Y:S01]  /*3fa0*/  IADD3.X R81, R141, c[0x0][0x24c], RZ, P6, !PT ;  /* 0x000093008d517a10 */ /* 0x000fe200037fe4ff */
[----:B------:R-:W-:Y:S01]  /*3fb0*/  FMUL.FTZ R88, R37, R88 ;  /* 0x0000005825587220 */ /* 0x000fe20000410000 */
        /* <DEDUP_REMOVED lines=8> */
[----:B------:R-:W-:Y:S01]  /*4040*/  SEL R47, R47, RZ, P6 ;  /* 0x000000ff2f2f7207 */ /* 0x000fe20003000000 */
[----:B------:R-:W-:Y:S01]  /*4050*/  @P2 FADD.FTZ R83, R67, R83 ;  /* 0x0000005343532221 */ /* 0x000fe20000010000 */
[----:B------:R-:W-:Y:S02]  /*4060*/  LOP3.LUT P6, RZ, R136, 0xff0000, RZ, 0xc0, !PT ;  /* 0x00ff000088ff7812 */ /* 0x000fe400078cc0ff */
[----:B------:R-:W-:-:S02]  /*4070*/  SEL R47, R47, R115, P4 ;  /* 0x000000732f2f7207 */ /* 0x000fc40002000000 */
[----:B------:R-:W-:Y:S02]  /*4080*/  SEL R44, R44, RZ, P6 ;  /* 0x000000ff2c2c7207 */ /* 0x000fe40003000000 */
[----:B------:R-:W-:-:S04]  /*4090*/  LOP3.LUT P6, RZ, R136, 0xff00, RZ, 0xc0, !PT ;  /* 0x0000ff0088ff7812 */ /* 0x000fc800078cc0ff */
[----:B------:R-:W-:Y:S02]  /*40a0*/  SEL R45, R46, RZ, P6 ;  /* 0x000000ff2e2d7207 */ /* 0x000fe40003000000 */
[----:B------:R-:W-:Y:S02]  /*40b0*/  LOP3.LUT P6, RZ, R136, 0xff, RZ, 0xc0, !PT ;  /* 0x000000ff88ff7812 */ /* 0x000fe400078cc0ff */
[----:B------:R-:W-:Y:S01]  /*40c0*/  SEL R46, R44, R114, P4 ;  /* 0x000000722c2e7207 */ /* 0x000fe20002000000 */
[----:B0-----:R-:W-:Y:S01]  /*40d0*/  FMUL.FTZ R41, R37, R104 ;  /* 0x0000006825297220 */ /* 0x001fe20000410000 */
[----:B------:R-:W-:Y:S02]  /*40e0*/  SEL R101, R101, RZ, P6 ;  /* 0x000000ff65657207 */ /* 0x000fe40003000000 */
[----:B------:R-:W-:Y:S01]  /*40f0*/  @P3 IADD3 R142, P6, R142, c[0x0][0x250], RZ ;  /* 0x000094008e8e3a10 */ /* 0x000fe20007fde0ff */
[----:B------:R-:W-:Y:S01]  /*4100*/  @P2 FADD.FTZ R41, R65, R41 ;  /* 0x0000002941292221 */ /* 0x000fe20000010000 */
[----:B------:R-:W-:-:S02]  /*4110*/  SEL R45, R45, R113, P4 ;  /* 0x000000712d2d7207 */ /* 0x000fc40002000000 */
[----:B------:R-:W-:Y:S02]  /*4120*/  @P3 IADD3.X R143, R141, c[0x0][0x254], RZ, P6, !PT ;  /* 0x000095008d8f3a10 */ /* 0x000fe400037fe4ff */
[----:B------:R-:W-:Y:S01]  /*4130*/  SEL R44, R101, R112, P4 ;  /* 0x00000070652c7207 */ /* 0x000fe20002000000 */
[----:B------:R-:W-:-:S04]  /*4140*/  FMUL.FTZ R101, R41, c[0x0][0x1e8] ;  /* 0x00007a0029657a20 */ /* 0x000fc80000410000 */
        /* <DEDUP_REMOVED lines=9> */
.L_x_2944:
[----:B------:R-:W-:Y:S01]  /*41e0*/  LOP3.LUT P6, RZ, R117, 0xff00, RZ, 0xc0, !PT ;  /* 0x0000ff0075ff7812 */ /* 0x000fe200078cc0ff */
[----:B------:R-:W-:Y:S02]  /*41f0*/  FMUL.FTZ R83, R83, c[0x0][0x1e8] ;  /* 0x00007a0053537a20 */ /* 0x000fe40000410000 */
[----:B------:R-:W-:Y:S01]  /*4200*/  FMUL.FTZ R82, R110, c[0x0][0x1e8] ;  /* 0x00007a006e527a20 */ /* 0x000fe20000410000 */
[----:B0-----:R-:W-:Y:S01]  /*4210*/  SEL R41, R101, RZ, P6 ;  /* 0x000000ff65297207 */ /* 0x001fe20003000000 */
[----:B------:R-:W-:Y:S01]  /*4220*/  FMUL.FTZ R88, R88, c[0x0][0x1e8] ;  /* 0x00007a0058587a20 */ /* 0x000fe20000410000 */
[----:B------:R-:W-:Y:S01]  /*4230*/  LOP3.LUT P6, RZ, R117, 0xff000000, RZ, 0xc0, !PT ;  /* 0xff00000075ff7812 */ /* 0x000fe200078cc0ff */
[-CC-:B------:R-:W-:Y:S02]  /*4240*/  FFMA.FTZ R89, R89, R130.reuse, R129.reuse ;  /* 0x0000008259597223 */ /* 0x180fe40000010081 */
[----:B------:R-:W-:Y:S01]  /*4250*/  FFMA.FTZ R44, R93, R130, R129 ;  /* 0x000000825d2c7223 */ /* 0x000fe20000010081 */
[----:B------:R-:W-:Y:S01]  /*4260*/  SEL R43, R83, RZ, P6 ;  /* 0x000000ff532b7207 */ /* 0x000fe20003000000 */
[----:B------:R-:W-:Y:S01]  /*4270*/  FADD.FTZ R89, R97, -R89 ;  /* 0x8000005961597221 */ /* 0x000fe20000010000 */
[----:B------:R-:W-:Y:S01]  /*4280*/  LOP3.LUT P6, RZ, R117, 0xff0000, RZ, 0xc0, !PT ;  /* 0x00ff000075ff7812 */ /* 0x000fe200078cc0ff */
[----:B------:R-:W-:-:S02]  /*4290*/  FADD.FTZ R44, R99, -R44 ;  /* 0x8000002c632c7221 */ /* 0x000fc40000010000 */
[----:B------:R-:W-:Y:S01]  /*42a0*/  FFMA.FTZ R92, R92, R130, R129 ;  /* 0x000000825c5c7223 */ /* 0x000fe20000010081 */
[----:B------:R-:W-:Y:S01]  /*42b0*/  SEL R42, R82, RZ, P6 ;  /* 0x000000ff522a7207 */ /* 0x000fe20003000000 */
[----:B------:R-:W-:Y:S01]  /*42c0*/  FMUL.FTZ R99, R37, R89 ;  /* 0x0000005925637220 */ /* 0x000fe20000410000 */
[----:B------:R-:W-:Y:S01]  /*42d0*/  IADD3 R80, P6, R147, c[0x0][0x248], RZ ;  /* 0x0000920093507a10 */ /* 0x000fe20007fde0ff */
[----:B------:R-:W-:Y:S02]  /*42e0*/  FADD.FTZ R92, R98, -R92 ;  /* 0x8000005c625c7221 */ /* 0x000fe40000010000 */
[----:B------:R-:W-:Y:S01]  /*42f0*/  @P2 FADD.FTZ R99, R69, R99 ;  /* 0x0000006345632221 */ /* 0x000fe20000010000 */
[----:B------:R-:W-:Y:S01]  /*4300*/  IADD3.X R81, R146, c[0x0][0x24c], RZ, P6, !PT ;  /* 0x0000930092517a10 */ /* 0x000fe200037fe4ff */
[----:B------:R-:W-:Y:S01]  /*4310*/  FMUL.FTZ R98, R37, R44 ;  /* 0x0000002c25627220 */ /* 0x000fe20000410000 */
[----:B------:R-:W-:Y:S01]  /*4320*/  LOP3.LUT P6, RZ, R117, 0xff, RZ, 0xc0, !PT ;  /* 0x000000ff75ff7812 */ /* 0x000fe200078cc0ff */
[----:B------:R-:W-:-:S02]  /*4330*/  FMUL.FTZ R104, R99, c[0x0][0x1e8] ;  /* 0x00007a0063687a20 */ /* 0x000fc40000410000 */
[----:B------:R-:W-:Y:S01]  /*4340*/  @P2 FADD.FTZ R98, R71, R98 ;  /* 0x0000006247622221 */ /* 0x000fe20000010000 */
[----:B------:R-:W-:Y:S01]  /*4350*/  SEL R40, R88, RZ, P6 ;  /* 0x000000ff58287207 */ /* 0x000fe20003000000 */
[----:B------:R-:W-:Y:S01]  /*4360*/  FMUL.FTZ R100, R37, R92 ;  /* 0x0000005c25647220 */ /* 0x000fe20000410000 */
[----:B------:R-:W-:Y:S01]  /*4370*/  LOP3.LUT P6, RZ, R137, 0xff000000, RZ, 0xc0, !PT ;  /* 0xff00000089ff7812 */ /* 0x000fe200078cc0ff */
[----:B------:R-:W-:Y:S02]  /*4380*/  FFMA.FTZ R87, R87, R130, R129 ;  /* 0x0000008257577223 */ /* 0x000fe40000010081 */
[----:B------:R-:W-:Y:S01]  /*4390*/  FMUL.FTZ R106, R98, c[0x0][0x1e8] ;  /* 0x00007a00626a7a20 */ /* 0x000fe20000410000 */
[----:B------:R-:W-:Y:S01]  /*43a0*/  SEL R83, R83, RZ, P6 ;  /* 0x000000ff53537207 */ /* 0x000fe20003000000 */
[----:B------:R-:W-:Y:S01]  /*43b0*/  @P2 FADD.FTZ R100, R70, R100 ;  /* 0x0000006446642221 */ /* 0x000fe20000010000 */
[----:B------:R-:W-:Y:S01]  /*43c0*/  LOP3.LUT P6, RZ, R137, 0xff0000, RZ, 0xc0, !PT ;  /* 0x00ff000089ff7812 */ /* 0x000fe200078cc0ff */
[----:B------:R-:W-:Y:S01]  /*43d0*/  FADD.FTZ R87, R96, -R87 ;  /* 0x8000005760577221 */ /* 0x000fe20000010000 */
[----:B------:R0:W-:Y:S01]  /*43e0*/  STG.E.128 [R80.64], R40 ;  /* 0x0000002850007986 */ /* 0x0001e2000c101d04 */
[----:B------:R-:W-:Y:S01]  /*43f0*/  FMUL.FTZ R105, R100, c[0x0][0x1e8] ;  /* 0x00007a0064697a20 */ /* 0x000fe20000410000 */
[----:B------:R-:W-:Y:S01]  /*4400*/  SEL R82, R82, RZ, P6 ;  /* 0x000000ff52527207 */ /* 0x000fe20003000000 */
[----:B------:R-:W-:Y:S01]  /*4410*/  FMUL.FTZ R87, R37, R87 ;  /* 0x0000005725577220 */ /* 0x000fe20000410000 */
[----:B------:R-:W-:-:S02]  /*4420*/  LOP3.LUT P6, RZ, R137, 0xff00, RZ, 0xc0, !PT ;  /* 0x0000ff0089ff7812 */ /* 0x000fc400078cc0ff */
[----:B------:R-:W-:Y:S01]  /*4430*/  SEL R83, R83, R115, P4 ;  /* 0x0000007353537207 */ /* 0x000fe20002000000 */
[----:B------:R-:W-:Y:S01]  /*4440*/  @P2 FADD.FTZ R87, R68, R87 ;  /* 0x0000005744572221 */ /* 0x000fe20000010000 */
[----:B------:R-:W-:Y:S02]  /*4450*/  SEL R101, R101, RZ, P6 ;  /* 0x000000ff65657207 */ /* 0x000fe40003000000 */
[----:B------:R-:W-:Y:S01]  /*4460*/  LOP3.LUT P6, RZ, R137, 0xff, RZ, 0xc0, !PT ;  /* 0x000000ff89ff7812 */ /* 0x000fe200078cc0ff */
[----:B------:R-:W-:Y:S01]  /*4470*/  FMUL.FTZ R103, R87, c[0x0][0x1e8] ;  /* 0x00007a0057677a20 */ /* 0x000fe20000410000 */
[----:B------:R-:W-:Y:S02]  /*4480*/  SEL R82, R82, R114, P4 ;  /* 0x0000007252527207 */ /* 0x000fe40002000000 */
[----:B------:R-:W-:Y:S02]  /*4490*/  SEL R102, R88, RZ, P6 ;  /* 0x000000ff58667207 */ /* 0x000fe40003000000 */
[----:B------:R-:W-:-:S02]  /*44a0*/  @P3 IADD3 R88, P6, R147, c[0x0][0x250], RZ ;  /* 0x0000940093583a10 */ /* 0x000fc40007fde0ff */
[----:B0-----:R-:W-:Y:S02]  /*44b0*/  SEL R81, R101, R113, P4 ;  /* 0x0000007165517207 */ /* 0x001fe40002000000 */
[----:B------:R-:W-:Y:S02]  /*44c0*/  @P3 IADD3.X R89, R146, c[0x0][0x254], RZ, P6, !PT ;  /* 0x0000950092593a10 */ /* 0x000fe400037fe4ff */
[----:B------:R-:W-:Y:S02]  /*44d0*/  LOP3.LUT P6, RZ, R116, 0xff00, RZ, 0xc0, !PT ;  /* 0x0000ff0074ff7812 */ /* 0x000fe400078cc0ff */
[----:B------:R-:W-:Y:S02]  /*44e0*/  SEL R80, R102, R112, P4 ;  /* 0x0000007066507207 */ /* 0x000fe40002000000 */
[----:B------:R-:W-:Y:S02]  /*44f0*/  SEL R45, R104, RZ, P6 ;  /* 0x000000ff682d7207 */ /* 0x000fe40003000000 */
[----:B------:R-:W-:Y:S01]  /*4500*/  LOP3.LUT P6, RZ, R116, 0xff000000, RZ, 0xc0, !PT ;  /* 0xff00000074ff7812 */ /* 0x000fe200078cc0ff */
[----:B------:R0:W-:Y:S03]  /*4510*/  @P3 STG.E.128 [R88.64], R80 ;  /* 0x0000005058003986 */ /* 0x0001e6000c101d04 */
[----:B------:R-:W-:-:S02]  /*4520*/  SEL R47, R106, RZ, P6 ;  /* 0x000000ff6a2f7207 */ /* 0x000fc40003000000 */
[----:B------:R-:W-:-:S04]  /*4530*/  LOP3.LUT P6, RZ, R116, 0xff0000, RZ, 0xc0, !PT ;  /* 0x00ff000074ff7812 */ /* 0x000fc800078cc0ff */
[----:B------:R-:W-:Y:S02]  /*4540*/  SEL R46, R105, RZ, P6 ;  /* 0x000000ff692e7207 */ /* 0x000fe40003000000 */
[----:B------:R-:W-:-:S04]  /*4550*/  IADD3 R92, P6, R149, c[0x0][0x248], RZ ;  /* 0x00009200955c7a10 */ /* 0x000fc80007fde0ff */
[----:B------:R-:W-:Y:S02]  /*4560*/  IADD3.X R93, R148, c[0x0][0x24c], RZ, P6, !PT ;  /* 0x00009300945d7a10 */ /* 0x000fe400037fe4ff */
[----:B------:R-:W-:-:S04]  /*4570*/  LOP3.LUT P6, RZ, R116, 0xff, RZ, 0xc0, !PT ;  /* 0x000000ff74ff7812 */ /* 0x000fc800078cc0ff */
[----:B------:R-:W-:Y:S02]  /*4580*/  SEL R44, R103, RZ, P6 ;  /* 0x000000ff672c7207 */ /* 0x000fe40003000000 */
[----:B------:R-:W-:-:S04]  /*4590*/  LOP3.LUT P6, RZ, R138, 0xff000000, RZ, 0xc0, !PT ;  /* 0xff0000008aff7812 */ /* 0x000fc800078cc0ff */
[----:B------:R-:W-:Y:S02]  /*45a0*/  SEL R106, R106, RZ, P6 ;  /* 0x000000ff6a6a7207 */ /* 0x000fe40003000000 */
[----:B------:R-:W-:Y:S02]  /*45b0*/  LOP3.LUT P6, RZ, R138, 0xff0000, RZ, 0xc0, !PT ;  /* 0x00ff00008aff7812 */ /* 0x000fe400078cc0ff */
[----:B------:R-:W-:Y:S02]  /*45c0*/  SEL R43, R106, R115, P4 ;  /* 0x000000736a2b7207 */ /* 0x000fe40002000000 */
[----:B------:R-:W-:Y:S02]  /*45d0*/  SEL R105, R105, RZ, P6 ;  /* 0x000000ff69697207 */ /* 0x000fe40003000000 */
[----:B------:R-:W-:Y:S02]  /*45e0*/  LOP3.LUT P6, RZ, R138, 0xff00, RZ, 0xc0, !PT ;  /* 0x0000ff008aff7812 */ /* 0x000fe400078cc0ff */
[----:B------:R-:W-:-:S02]  /*45f0*/  SEL R42, R105, R114, P4 ;  /* 0x00000072692a7207 */ /* 0x000fc40002000000 */
[----:B------:R-:W-:Y:S02]  /*4600*/  SEL R104, R104, RZ, P6 ;  /* 0x000000ff68687207 */ /* 0x000fe40003000000 */
[----:B------:R-:W-:Y:S02]  /*4610*/  LOP3.LUT P6, RZ, R138, 0xff, RZ, 0xc0, !PT ;  /* 0x000000ff8aff7812 */ /* 0x000fe400078cc0ff */
[----:B------:R-:W-:Y:S02]  /*4620*/  SEL R41, R104, R113, P4 ;  /* 0x0000007168297207 */ /* 0x000fe40002000000 */
[----:B------:R-:W-:Y:S02]  /*4630*/  SEL R103, R103, RZ, P6 ;  /* 0x000000ff67677207 */ /* 0x000fe40003000000 */
[----:B------:R-:W-:Y:S02]  /*4640*/  @P3 IADD3 R96, P6, R149, c[0x0][0x250], RZ ;  /* 0x0000940095603a10 */ /* 0x000fe40007fde0ff */
[----:B------:R-:W-:-:S02]  /*4650*/  SEL R40, R103, R112, P4 ;  /* 0x0000007067287207 */ /* 0x000fc40002000000 */
[----:B------:R-:W-:Y:S01]  /*4660*/  @P3 IADD3.X R97, R148, c[0x0][0x254], RZ, P6, !PT ;  /* 0x0000950094613a10 */ /* 0x000fe200037fe4ff */
        /* <DEDUP_REMOVED lines=8> */
.L_x_2945:
[----:B0-----:R0:W-:Y:S01]  /*46f0*/  STG.E.128 [R92.64], R44 ;  /* 0x0000002c5c007986 */ /* 0x0011e2000c101d04 */
        /* <DEDUP_REMOVED lines=9> */
[C---:B------:R-:W-:Y:S02]  /*4790*/  FMUL.FTZ R80, R37.reuse, R80 ;  /* 0x0000005025507220 */ /* 0x040fe40000410000 */
[C---:B0-----:R-:W-:Y:S02]  /*47a0*/  FMUL.FTZ R47, R37.reuse, R132 ;  /* 0x00000084252f7220 */ /* 0x041fe40000410000 */
        /* <DEDUP_REMOVED lines=9> */
[----:B------:R-:W-:-:S02]  /*4840*/  SEL R42, R81, R50, P1 ;  /* 0x00000032512a7207 */ /* 0x000fc40000800000 */
[----:B------:R-:W-:Y:S02]  /*4850*/  SEL R41, R80, R49, P1 ;  /* 0x0000003150297207 */ /* 0x000fe40000800000 */
[----:B------:R-:W-:Y:S02]  /*4860*/  IADD3.X R45, R153, c[0x0][0x25c], RZ, P6, !PT ;  /* 0x00009700992d7a10 */ /* 0x000fe400037fe4ff */
[----:B------:R-:W-:-:S05]  /*4870*/  SEL R40, R47, R48, P1 ;  /* 0x000000302f287207 */ /* 0x000fca0000800000 */
[----:B------:R0:W-:Y:S02]  /*4880*/  STG.E.128 [R44.64], R40 ;  /* 0x000000282c007986 */ /* 0x0001e4000c101d04 */
.L_x_2946:
[----:B-1----:R-:W-:Y:S01]  /*4890*/  FMUL.FTZ R82, R80, c[0x0][0x1e8] ;  /* 0x00007a0050527a20 */ /* 0x002fe20000410000 */
[----:B------:R-:W-:Y:S01]  /*48a0*/  LOP3.LUT P6, RZ, R94, 0xff00, RZ, 0xc0, !PT ;  /* 0x0000ff005eff7812 */ /* 0x000fe200078cc0ff */
[----:B------:R-:W-:Y:S02]  /*48b0*/  FMUL.FTZ R80, R118, c[0x0][0x1e8] ;  /* 0x00007a0076507a20 */ /* 0x000fe40000410000 */
[----:B------:R-:W-:Y:S01]  /*48c0*/  FMUL.FTZ R81, R81, c[0x0][0x1e8] ;  /* 0x00007a0051517a20 */ /* 0x000fe20000410000 */
[----:B0-----:R-:W-:Y:S01]  /*48d0*/  SEL R41, R82, RZ, P6 ;  /* 0x000000ff52297207 */ /* 0x001fe20003000000 */
[-CC-:B------:R-:W-:Y:S01]  /*48e0*/  FFMA.FTZ R40, R123, R130.reuse, R129.reuse ;  /* 0x000000827b287223 */ /* 0x180fe20000010081 */
[----:B------:R-:W-:Y:S01]  /*48f0*/  LOP3.LUT P6, RZ, R94, 0xff000000, RZ, 0xc0, !PT ;  /* 0xff0000005eff7812 */ /* 0x000fe200078cc0ff */
[----:B------:R-:W-:Y:S02]  /*4900*/  FMUL.FTZ R46, R47, c[0x0][0x1e8] ;  /* 0x00007a002f2e7a20 */ /* 0x000fe40000410000 */
[----:B------:R-:W-:Y:S01]  /*4910*/  FADD.FTZ R86, R119, -R40 ;  /* 0x8000002877567221 */ /* 0x000fe20000010000 */
[----:B------:R-:W-:Y:S01]  /*4920*/  SEL R43, R80, RZ, P6 ;  /* 0x000000ff502b7207 */ /* 0x000fe20003000000 */
[-CC-:B------:R-:W-:Y:S01]  /*4930*/  FFMA.FTZ R125, R125, R130.reuse, R129.reuse ;  /* 0x000000827d7d7223 */ /* 0x180fe20000010081 */
        /* <DEDUP_REMOVED lines=21> */
[C---:B------:R-:W-:Y:S01]  /*4a90*/  SEL R49, R122.reuse, R49, P1 ;  /* 0x000000317a317207 */ /* 0x040fe20000800000 */
[----:B------:R-:W-:Y:S01]  /*4aa0*/  FMUL.FTZ R122, R122, c[0x0][0x1e8] ;  /* 0x00007a007a7a7a20 */ /* 0x000fe20000410000 */
[----:B------:R-:W-:Y:S01]  /*4ab0*/  SEL R47, R81, RZ, P6 ;  /* 0x000000ff512f7207 */ /* 0x000fe20003000000 */
[----:B------:R-:W-:Y:S01]  /*4ac0*/  FMUL.FTZ R81, R37, R86 ;  /* 0x0000005625517220 */ /* 0x000fe20000410000 */
[----:B------:R-:W-:-:S02]  /*4ad0*/  LOP3.LUT P6, RZ, R139, 0xff00, RZ, 0xc0, !PT ;  /* 0x0000ff008bff7812 */ /* 0x000fc400078cc0ff */
[C---:B------:R-:W-:Y:S01]  /*4ae0*/  SEL R50, R87.reuse, R50, P1 ;  /* 0x0000003257327207 */ /* 0x040fe20000800000 */
[----:B------:R-:W-:Y:S01]  /*4af0*/  @P2 FADD.FTZ R81, R76, R81 ;  /* 0x000000514c512221 */ /* 0x000fe20000010000 */
[----:B------:R-:W-:Y:S01]  /*4b00*/  SEL R82, R82, RZ, P6 ;  /* 0x000000ff52527207 */ /* 0x000fe20003000000 */
[----:B------:R-:W-:Y:S01]  /*4b10*/  FMUL.FTZ R87, R87, c[0x0][0x1e8] ;  /* 0x00007a0057577a20 */ /* 0x000fe20000410000 */
[----:B------:R-:W-:Y:S02]  /*4b20*/  LOP3.LUT P6, RZ, R139, 0xff, RZ, 0xc0, !PT ;  /* 0x000000ff8bff7812 */ /* 0x000fe400078cc0ff */
[C---:B------:R-:W-:Y:S01]  /*4b30*/  SEL R48, R81.reuse, R48, P1 ;  /* 0x0000003051307207 */ /* 0x040fe20000800000 */
[----:B------:R-:W-:Y:S01]  /*4b40*/  FMUL.FTZ R81, R81, c[0x0][0x1e8] ;  /* 0x00007a0051517a20 */ /* 0x000fe20000410000 */
[----:B------:R-:W-:Y:S01]  /*4b50*/  SEL R37, R46, RZ, P6 ;  /* 0x000000ff2e257207 */ /* 0x000fe20003000000 */
[----:B0-----:R-:W-:Y:S01]  /*4b60*/  FMUL.FTZ R43, R126, c[0x0][0x1e8] ;  /* 0x00007a007e2b7a20 */ /* 0x001fe20000410000 */
[----:B------:R-:W-:-:S02]  /*4b70*/  @P3 IADD3 R150, P6, R150, c[0x0][0x250], RZ ;  /* 0x0000940096963a10 */ /* 0x000fc40007fde0ff */
[----:B------:R-:W-:Y:S02]  /*4b80*/  LOP3.LUT P2, RZ, R90, 0xff, RZ, 0xc0, !PT ;  /* 0x000000ff5aff7812 */ /* 0x000fe4000784c0ff */
[----:B------:R-:W-:Y:S02]  /*4b90*/  @P3 IADD3.X R151, R153, c[0x0][0x254], RZ, P6, !PT ;  /* 0x0000950099973a10 */ /* 0x000fe400037fe4ff */
[C---:B------:R-:W-:Y:S02]  /*4ba0*/  LOP3.LUT P6, RZ, R140.reuse, 0xff, RZ, 0xc0, !PT ;  /* 0x000000ff8cff7812 */ /* 0x040fe400078cc0ff */
[----:B------:R-:W-:Y:S02]  /*4bb0*/  SEL R46, R47, R114, P4 ;  /* 0x000000722f2e7207 */ /* 0x000fe40002000000 */
[----:B------:R-:W-:Y:S02]  /*4bc0*/  SEL R83, R81, RZ, P6 ;  /* 0x000000ff51537207 */ /* 0x000fe40003000000 */
[----:B------:R-:W-:-:S02]  /*4bd0*/  LOP3.LUT P6, RZ, R140, 0xff00, RZ, 0xc0, !PT ;  /* 0x0000ff008cff7812 */ /* 0x000fc400078cc0ff */
[----:B------:R-:W-:Y:S02]  /*4be0*/  SEL R40, R81, RZ, P2 ;  /* 0x000000ff51287207 */ /* 0x000fe40001000000 */
[----:B------:R-:W-:Y:S02]  /*4bf0*/  SEL R42, R122, RZ, P6 ;  /* 0x000000ff7a2a7207 */ /* 0x000fe40003000000 */
[C---:B------:R-:W-:Y:S02]  /*4c00*/  LOP3.LUT P6, RZ, R140.reuse, 0xff0000, RZ, 0xc0, !PT ;  /* 0x00ff00008cff7812 */ /* 0x040fe400078cc0ff */
[----:B------:R-:W-:Y:S02]  /*4c10*/  SEL R44, R37, R112, P4 ;  /* 0x00000070252c7207 */ /* 0x000fe40002000000 */
[----:B------:R-:W-:Y:S02]  /*4c20*/  SEL R41, R87, RZ, P6 ;  /* 0x000000ff57297207 */ /* 0x000fe40003000000 */
[----:B------:R-:W-:-:S02]  /*4c30*/  LOP3.LUT P6, RZ, R140, 0xff000000, RZ, 0xc0, !PT ;  /* 0xff0000008cff7812 */ /* 0x000fc400078cc0ff */
[----:B------:R-:W-:Y:S02]  /*4c40*/  SEL R45, R82, R113, P4 ;  /* 0x00000071522d7207 */ /* 0x000fe40002000000 */
[----:B------:R-:W-:Y:S02]  /*4c50*/  SEL R86, R43, RZ, P6 ;  /* 0x000000ff2b567207 */ /* 0x000fe40003000000 */
[----:B------:R-:W-:Y:S02]  /*4c60*/  SEL R47, R80, R115, P4 ;  /* 0x00000073502f7207 */ /* 0x000fe40002000000 */
[----:B------:R-:W-:Y:S02]  /*4c70*/  LOP3.LUT P2, RZ, R90, 0xff00, RZ, 0xc0, !PT ;  /* 0x0000ff005aff7812 */ /* 0x000fe4000784c0ff */
[----:B------:R-:W-:Y:S01]  /*4c80*/  SEL R112, R83, R112, P4 ;  /* 0x0000007053707207 */ /* 0x000fe20002000000 */
[----:B------:R0:W-:Y:S01]  /*4c90*/  @P3 STG.E.128 [R150.64], R44 ;  /* 0x0000002c96003986 */ /* 0x0001e2000c101d04 */
[----:B------:R-:W-:-:S02]  /*4ca0*/  SEL R113, R42, R113, P4 ;  /* 0x000000712a717207 */ /* 0x000fc40002000000 */
[----:B------:R-:W-:Y:S02]  /*4cb0*/  SEL R114, R41, R114, P4 ;  /* 0x0000007229727207 */ /* 0x000fe40002000000 */
[----:B------:R-:W-:Y:S02]  /*4cc0*/  SEL R115, R86, R115, P4 ;  /* 0x0000007356737207 */ /* 0x000fe40002000000 */
[----:B------:R-:W-:Y:S02]  /*4cd0*/  @P0 IADD3 R80, P4, R84, c[0x0][0x258], RZ ;  /* 0x0000960054500a10 */ /* 0x000fe40007f9e0ff */
[----:B------:R-:W-:Y:S02]  /*4ce0*/  SEL R51, R126, R51, P1 ;  /* 0x000000337e337207 */ /* 0x000fe40000800000 */
[----:B------:R-:W-:Y:S02]  /*4cf0*/  SEL R41, R122, RZ, P2 ;  /* 0x000000ff7a297207 */ /* 0x000fe40001000000 */
[----:B------:R-:W-:-:S02]  /*4d00*/  LOP3.LUT P1, RZ, R90, 0xff0000, RZ, 0xc0, !PT ;  /* 0x00ff00005aff7812 */ /* 0x000fc4000782c0ff */
[----:B------:R-:W-:Y:S02]  /*4d10*/  LOP3.LUT P6, RZ, R90, 0xff000000, RZ, 0xc0, !PT ;  /* 0xff0000005aff7812 */ /* 0x000fe400078cc0ff */
[C---:B------:R-:W-:Y:S02]  /*4d20*/  IADD3 R82, P2, R84.reuse, c[0x0][0x248], RZ ;  /* 0x0000920054527a10 */ /* 0x040fe40007f5e0ff */
[C---:B------:R-:W-:Y:S02]  /*4d30*/  @P0 IADD3.X R81, R85.reuse, c[0x0][0x25c], RZ, P4, !PT ;  /* 0x0000970055510a10 */ /* 0x040fe400027fe4ff */
[----:B------:R-:W-:Y:S02]  /*4d40*/  @P3 IADD3 R84, P4, R84, c[0x0][0x250], RZ ;  /* 0x0000940054543a10 */ /* 0x000fe40007f9e0ff */
[----:B------:R-:W-:Y:S01]  /*4d50*/  IADD3.X R83, R85, c[0x0][0x24c], RZ, P2, !PT ;  /* 0x0000930055537a10 */ /* 0x000fe200017fe4ff */
[----:B------:R0:W-:Y:S01]  /*4d60*/  @P0 STG.E.128 [R80.64], R48 ;  /* 0x0000003050000986 */ /* 0x0001e2000c101d04 */
[----:B------:R-:W-:-:S02]  /*4d70*/  SEL R42, R87, RZ, P1 ;  /* 0x000000ff572a7207 */ /* 0x000fc40000800000 */
[----:B------:R-:W-:Y:S02]  /*4d80*/  SEL R43, R43, RZ, P6 ;  /* 0x000000ff2b2b7207 */ /* 0x000fe40003000000 */
[----:B------:R-:W-:-:S03]  /*4d90*/  @P3 IADD3.X R85, R85, c[0x0][0x254], RZ, P4, !PT ;  /* 0x0000950055553a10 */ /* 0x000fc600027fe4ff */
[----:B------:R0:W-:Y:S04]  /*4da0*/  STG.E.128 [R82.64], R40 ;  /* 0x0000002852007986 */ /* 0x0001e8000c101d04 */
[----:B------:R0:W-:Y:S02]  /*4db0*/  @P3 STG.E.128 [R84.64], R112 ;  /* 0x0000007054003986 */ /* 0x0001e4000c101d04 */
[----:B0-----:R-:W-:Y:S01]  /*4dc0*/  @P5 CALL.REL.NOINC `(.L_x_2947) ;  /* 0x0000001000005944 */ /* 0x001fe20003c00000 */
[----:B------:R-:W-:Y:S05]  /*4dd0*/  BRA `(.L_x_2948) ;  /* 0xffffc41000007947 */ /* 0x000fea000383ffff */
.L_x_2947:
        /* <DEDUP_REMOVED lines=12> */
[----:B------:R0:W5:Y:S01]  /*4ea0*/  LDL.LU R249, [R1] ;  /* 0x0000000001f97983 */ /* 0x0001620000300800 */
        /* <DEDUP_REMOVED lines=24> */
[----:B------:R-:W-:-:S02]  /*5030*/  MOV R64, R221 ;  /* 0x000000dd00407202 */ /* 0x000fc40000000f00 */
[----:B------:R-:W-:Y:S01]  /*5040*/  MOV R82, R33 ;  /* 0x0000002100527202 */ /* 0x000fe20000000f00 */
[----:B------:R-:W-:Y:S01]  /*5050*/  IMAD.MOV.U32 R33, RZ, RZ, R175 ;  /* 0x000000ffff217224 */ /* 0x000fe200078e00af */
[----:B------:R-:W-:Y:S02]  /*5060*/  MOV R67, R220 ;  /* 0x000000dc00437202 */ /* 0x000fe40000000f00 */
[----:B------:R-:W-:Y:S02]  /*5070*/  MOV R37, R32 ;  /* 0x0000002000257202 */ /* 0x000fe40000000f00 */
[----:B------:R-:W-:Y:S01]  /*5080*/  MOV R34, R180 ;  /* 0x000000b400227202 */ /* 0x000fe20000000f00 */
[----:B------:R-:W-:Y:S01]  /*5090*/  IMAD.MOV.U32 R180, RZ, RZ, R185 ;  /* 0x000000ffffb47224 */ /* 0x000fe200078e00b9 */
        /* <DEDUP_REMOVED lines=57> */
.L_x_2938:
        /* <DEDUP_REMOVED lines=38> */
[----:B------:R-:W-:Y:S01]  /*5690*/  STG.E.128 [R12.64+0x6000], R248 ;  /* 0x006000f80c007986 */ /* 0x000fe2000c101d04 */
[----:B------:R-:W-:Y:S05]  /*56a0*/  EXIT ;  /* 0x000000000000794d */ /* 0x000fea0003800000 */
.L_x_2939:
[----:B------:R-:W-:Y:S01]  /*56b0*/  HFMA2.MMA R43, -RZ, RZ, 0, 9.5367431640625e-07 ;  /* 0x00000010ff2b7435 */ /* 0x000fe200000001ff */
[----:B------:R-:W-:-:S02]  /*56c0*/  MOV R41, R45 ;  /* 0x0000002d00297202 */ /* 0x000fc40000000f00 */
[----:B------:R-:W-:Y:S02]  /*56d0*/  MOV R82, 0x1f ;  /* 0x0000001f00527802 */ /* 0x000fe40000000f00 */
[----:B------:R-:W-:Y:S02]  /*56e0*/  MOV R80, 0xffffffff ;  /* 0xffffffff00507802 */ /* 0x000fe40000000f00 */
[----:B------:R-:W-:Y:S02]  /*56f0*/  MOV R40, 0x5710 ;  /* 0x0000571000287802 */ /* 0x000fe40000000f00 */
[----:B-----5:R-:W-:Y:S05]  /*5700*/  CALL.REL.NOINC `($__internal_101_$__cuda_sm70_shflsync_down_p) ;  /* 0x0000046000007944 */ /* 0x020fea0003c00000 */
[----:B-1----:R-:W-:Y:S01]  /*5710*/  MOV R46, R43 ;  /* 0x0000002b002e7202 */ /* 0x002fe20000000f00 */
[----:B------:R-:W-:Y:S05]  /*5720*/  BRA `(.L_x_2949) ;  /* 0xffffdb4000007947 */ /* 0x000fea000383ffff */
.L_x_2940:
[----:B------:R-:W-:Y:S01]  /*5730*/  HFMA2.MMA R43, -RZ, RZ, 0, 9.5367431640625e-07 ;  /* 0x00000010ff2b7435 */ /* 0x000fe200000001ff */
[----:B------:R-:W-:Y:S01]  /*5740*/  IMAD.MOV.U32 R41, RZ, RZ, R42 ;  /* 0x000000ffff297224 */ /* 0x000fe200078e002a */
[----:B------:R-:W-:Y:S02]  /*5750*/  MOV R82, 0x1f ;  /* 0x0000001f00527802 */ /* 0x000fe40000000f00 */
[----:B------:R-:W-:Y:S02]  /*5760*/  MOV R80, 0xffffffff ;  /* 0xffffffff00507802 */ /* 0x000fe40000000f00 */
[----:B------:R-:W-:-:S02]  /*5770*/  MOV R40, 0x5790 ;  /* 0x0000579000287802 */ /* 0x000fc40000000f00 */
[----:B01---5:R-:W-:Y:S05]  /*5780*/  CALL.REL.NOINC `($__internal_101_$__cuda_sm70_shflsync_down_p) ;  /* 0x000003e000007944 */ /* 0x023fea0003c00000 */
[----:B------:R-:W-:Y:S01]  /*5790*/  FADD.FTZ R45, R45, R46 ;  /* 0x0000002e2d2d7221 */ /* 0x000fe20000010000 */
[----:B------:R-:W-:Y:S01]  /*57a0*/  MOV R82, 0x1f ;  /* 0x0000001f00527802 */ /* 0x000fe20000000f00 */
[----:B-1----:R-:W-:Y:S01]  /*57b0*/  FADD.FTZ R42, R42, R43 ;  /* 0x0000002b2a2a7221 */ /* 0x002fe20000010000 */
[----:B------:R-:W-:Y:S01]  /*57c0*/  HFMA2.MMA R43, -RZ, RZ, 0, 4.76837158203125e-07 ;  /* 0x00000008ff2b7435 */ /* 0x000fe200000001ff */
[----:B------:R-:W-:Y:S01]  /*57d0*/  IMAD.MOV.U32 R80, RZ, RZ, -0x1 ;  /* 0xffffffffff507424 */ /* 0x000fe200078e00ff */
[----:B------:R-:W-:-:S02]  /*57e0*/  MOV R41, R45 ;  /* 0x0000002d00297202 */ /* 0x000fc40000000f00 */
[----:B------:R-:W-:Y:S02]  /*57f0*/  MOV R40, 0x5810 ;  /* 0x0000581000287802 */ /* 0x000fe40000000f00 */
[----:B------:R-:W-:Y:S05]  /*5800*/  CALL.REL.NOINC `($__internal_101_$__cuda_sm70_shflsync_down_p) ;  /* 0x0000036000007944 */ /* 0x000fea0003c00000 */
[----:B-1----:R-:W-:Y:S01]  /*5810*/  MOV R46, R43 ;  /* 0x0000002b002e7202 */ /* 0x002fe20000000f00 */
[----:B------:R-:W-:Y:S01]  /*5820*/  HFMA2.MMA R43, -RZ, RZ, 0, 4.76837158203125e-07 ;  /* 0x00000008ff2b7435 */ /* 0x000fe200000001ff */
[----:B------:R-:W-:Y:S01]  /*5830*/  MOV R41, R42 ;  /* 0x0000002a00297202 */ /* 0x000fe20000000f00 */
[----:B------:R-:W-:Y:S01]  /*5840*/  IMAD.MOV.U32 R80, RZ, RZ, -0x1 ;  /* 0xffffffffff507424 */ /* 0x000fe200078e00ff */
[----:B------:R-:W-:Y:S02]  /*5850*/  MOV R82, 0x1f ;  /* 0x0000001f00527802 */ /* 0x000fe40000000f00 */
[----:B------:R-:W-:Y:S02]  /*5860*/  MOV R40, 0x5880 ;  /* 0x0000588000287802 */ /* 0x000fe40000000f00 */
[----:B------:R-:W-:Y:S05]  /*5870*/  CALL.REL.NOINC `($__internal_101_$__cuda_sm70_shflsync_down_p) ;  /* 0x000002f000007944 */ /* 0x000fea0003c00000 */
[----:B------:R-:W-:Y:S01]  /*5880*/  FADD.FTZ R45, R46, R45 ;  /* 0x0000002d2e2d7221 */ /* 0x000fe20000010000 */
[----:B------:R-:W-:Y:S01]  /*5890*/  MOV R82, 0x1f ;  /* 0x0000001f00527802 */ /* 0x000fe20000000f00 */
[----:B-1----:R-:W-:Y:S01]  /*58a0*/  FADD.FTZ R42, R42, R43 ;  /* 0x0000002b2a2a7221 */ /* 0x002fe20000010000 */
[----:B------:R-:W-:Y:S01]  /*58b0*/  HFMA2.MMA R43, -RZ, RZ, 0, 2.384185791015625e-07 ;  /* 0x00000004ff2b7435 */ /* 0x000fe200000001ff */
[----:B------:R-:W-:-:S02]  /*58c0*/  MOV R80, 0xffffffff ;  /* 0xffffffff00507802 */ /* 0x000fc40000000f00 */
[----:B------:R-:W-:Y:S02]  /*58d0*/  MOV R41, R45 ;  /* 0x0000002d00297202 */ /* 0x000fe40000000f00 */
[----:B------:R-:W-:Y:S02]  /*58e0*/  MOV R40, 0x5900 ;  /* 0x0000590000287802 */ /* 0x000fe40000000f00 */
[----:B------:R-:W-:Y:S05]  /*58f0*/  CALL.REL.NOINC `($__internal_101_$__cuda_sm70_shflsync_down_p) ;  /* 0x0000027000007944 */ /* 0x000fea0003c00000 */
[----:B-1----:R-:W-:Y:S01]  /*5900*/  MOV R46, R43 ;  /* 0x0000002b002e7202 */ /* 0x002fe20000000f00 */
[----:B------:R-:W-:Y:S01]  /*5910*/  HFMA2.MMA R43, -RZ, RZ, 0, 2.384185791015625e-07 ;  /* 0x00000004ff2b7435 */ /* 0x000fe200000001ff */
[----:B------:R-:W-:Y:S01]  /*5920*/  IMAD.MOV.U32 R41, RZ, RZ, R42 ;  /* 0x000000ffff297224 */ /* 0x000fe200078e002a */
[----:B------:R-:W-:Y:S02]  /*5930*/  MOV R82, 0x1f ;  /* 0x0000001f00527802 */ /* 0x000fe40000000f00 */
[----:B------:R-:W-:Y:S02]  /*5940*/  MOV R80, 0xffffffff ;  /* 0xffffffff00507802 */ /* 0x000fe40000000f00 */
[----:B------:R-:W-:Y:S02]  /*5950*/  MOV R40, 0x5970 ;  /* 0x0000597000287802 */ /* 0x000fe40000000f00 */
[----:B------:R-:W-:Y:S05]  /*5960*/  CALL.REL.NOINC `($__internal_101_$__cuda_sm70_shflsync_down_p) ;  /* 0x0000020000007944 */ /* 0x000fea0003c00000 */
[----:B------:R-:W-:Y:S01]  /*5970*/  FADD.FTZ R45, R46, R45 ;  /* 0x0000002d2e2d7221 */ /* 0x000fe20000010000 */
[----:B------:R-:W-:Y:S01]  /*5980*/  MOV R82, 0x1f ;  /* 0x0000001f00527802 */ /* 0x000fe20000000f00 */
[----:B-1----:R-:W-:Y:S01]  /*5990*/  FADD.FTZ R42, R42, R43 ;  /* 0x0000002b2a2a7221 */ /* 0x002fe20000010000 */
[----:B------:R-:W-:Y:S01]  /*59a0*/  HFMA2.MMA R43, -RZ, RZ, 0, 1.1920928955078125e-07 ;  /* 0x00000002ff2b7435 */ /* 0x000fe200000001ff */
[----:B------:R-:W-:Y:S01]  /*59b0*/  IMAD.MOV.U32 R80, RZ, RZ, -0x1 ;  /* 0xffffffffff507424 */ /* 0x000fe200078e00ff */
[----:B------:R-:W-:-:S02]  /*59c0*/  MOV R41, R45 ;  /* 0x0000002d00297202 */ /* 0x000fc40000000f00 */
[----:B------:R-:W-:Y:S02]  /*59d0*/  MOV R40, 0x59f0 ;  /* 0x000059f000287802 */ /* 0x000fe40000000f00 */
[----:B------:R-:W-:Y:S05]  /*59e0*/  CALL.REL.NOINC `($__internal_101_$__cuda_sm70_shflsync_down_p) ;  /* 0x0000018000007944 */ /* 0x000fea0003c00000 */
[----:B-1----:R-:W-:Y:S01]  /*59f0*/  MOV R46, R43 ;  /* 0x0000002b002e7202 */ /* 0x002fe20000000f00 */
[----:B------:R-:W-:Y:S01]  /*5a00*/  HFMA2.MMA R43, -RZ, RZ, 0, 1.1920928955078125e-07 ;  /* 0x00000002ff2b7435 */ /* 0x000fe200000001ff */
        /* <DEDUP_REMOVED lines=8> */
[----:B------:R-:W-:Y:S01]  /*5a90*/  HFMA2.MMA R43, -RZ, RZ, 0, 5.9604644775390625e-08 ;  /* 0x00000001ff2b7435 */ /* 0x000fe200000001ff */
[----:B------:R-:W-:-:S02]  /*5aa0*/  MOV R80, 0xffffffff ;  /* 0xffffffff00507802 */ /* 0x000fc40000000f00 */
[----:B------:R-:W-:Y:S02]  /*5ab0*/  MOV R41, R45 ;  /* 0x0000002d00297202 */ /* 0x000fe40000000f00 */
[----:B------:R-:W-:Y:S02]  /*5ac0*/  MOV R40, 0x5ae0 ;  /* 0x00005ae000287802 */ /* 0x000fe40000000f00 */
[----:B------:R-:W-:Y:S05]  /*5ad0*/  CALL.REL.NOINC `($__internal_101_$__cuda_sm70_shflsync_down_p) ;  /* 0x0000009000007944 */ /* 0x000fea0003c00000 */
[----:B-1----:R-:W-:Y:S01]  /*5ae0*/  MOV R46, R43 ;  /* 0x0000002b002e7202 */ /* 0x002fe20000000f00 */
[----:B------:R-:W-:Y:S01]  /*5af0*/  HFMA2.MMA R43, -RZ, RZ, 0, 5.9604644775390625e-08 ;  /* 0x00000001ff2b7435 */ /* 0x000fe200000001ff */
[----:B------:R-:W-:Y:S01]  /*5b00*/  IMAD.MOV.U32 R41, RZ, RZ, R42 ;  /* 0x000000ffff297224 */ /* 0x000fe200078e002a */
[----:B------:R-:W-:Y:S02]  /*5b10*/  MOV R82, 0x1f ;  /* 0x0000001f00527802 */ /* 0x000fe40000000f00 */
[----:B------:R-:W-:Y:S02]  /*5b20*/  MOV R80, 0xffffffff ;  /* 0xffffffff00507802 */ /* 0x000fe40000000f00 */
[----:B------:R-:W-:Y:S02]  /*5b30*/  MOV R40, 0x5b50 ;  /* 0x00005b5000287802 */ /* 0x000fe40000000f00 */
[----:B------:R-:W-:Y:S05]  /*5b40*/  CALL.REL.NOINC `($__internal_101_$__cuda_sm70_shflsync_down_p) ;  /* 0x0000002000007944 */ /* 0x000fea0003c00000 */
[----:B-1----:R-:W-:Y:S01]  /*5b50*/  MOV R41, R43 ;  /* 0x0000002b00297202 */ /* 0x002fe20000000f00 */
[----:B------:R-:W-:Y:S05]  /*5b60*/  BRA `(.L_x_2950) ;  /* 0xffffd82000007947 */ /* 0x000fea000383ffff */
        .weak           $__internal_101_$__cuda_sm70_shflsync_down_p
        .type           $__internal_101_$__cuda_sm70_shflsync_down_p,@function
        .size           $__internal_101_$__cuda_sm70_shflsync_down_p,(.L_x_3463 - $__internal_101_$__cuda_sm70_shflsync_down_p)
$__internal_101_$__cuda_sm70_shflsync_down_p:
[----:B------:R-:W-:Y:S04]  /*5b70*/  WARPSYNC R80 ;  /* 0x0000005000007348 */ /* 0x000fe80003800000 */
[----:B------:R0:W1:Y:S02]  /*5b80*/  SHFL.DOWN PT, R43, R41, R43, R82 ;  /* 0x0800002b292b7389 */ /* 0x00006400000e0052 */
[----:B0-----:R-:W-:-:S06]  /*5b90*/  HFMA2.MMA R41, -RZ, RZ, 0, 0 ;  /* 0x00000000ff297435 */ /* 0x001fcc00000001ff */
[----:B------:R-:W-:Y:S05]  /*5ba0*/  RET.REL.NODEC R40 `(_ZN10layer_norm31ln_parallel_residual_bwd_kernelINS_13Kernel_traitsI6__halfffffjLj7168ELj1ELj1ELj8ELj16ENS_18Kernel_traits_baseILj7168ES2_ffffjLj256EEEEELb1ELb0ELb1EEEvNS_9BwdParamsE) ;  /* 0xffffa45028007950 */ /* 0x000fea0003c3ffff */
.L_x_2951:
        /* <DEDUP_REMOVED lines=13> */
.L_x_3463:


//--------------------- .text._ZN10layer_norm22ln_bwd_finalize_kernelINS_22Kernel_traits_finalizeILj7168E6__halfffffjLb0ELj1024ELj4ENS_18Kernel_traits_baseILj7168ES2_ffffjLj1024EEEEELb0ELb0EEEvNS_9BwdParamsE --------------------------
	.section	.text._ZN10layer_norm22ln_bwd_finalize_kernelINS_22Kernel_traits_finalizeILj7168E6__halfffffjLb0ELj1024ELj4ENS_18Kernel_traits_baseILj7168ES2_ffffjLj1024EEEEELb0ELb0EEEvNS_9BwdParamsE,"ax",@progbits
	.sectioninfo	@"SHI_REGISTERS=30"
	.align	128
        .global         _ZN10layer_norm22ln_bwd_finalize_kernelINS_22Kernel_traits_finalizeILj7168E6__halfffffjLb0ELj1024ELj4ENS_18Kernel_traits_baseILj7168ES2_ffffjLj1024EEEEELb0ELb0EEEvNS_9BwdParamsE
        .type           _ZN10layer_norm22ln_bwd_finalize_kernelINS_22Kernel_traits_finalizeILj7168E6__halfffffjLb0ELj1024ELj4ENS_18Kernel_traits_baseILj7168ES2_ffffjLj1024EEEEELb0ELb0EEEvNS_9BwdParamsE,@function
        .size           _ZN10layer_norm22ln_bwd_finalize_kernelINS_22Kernel_traits_finalizeILj7168E6__halfffffjLb0ELj1024ELj4ENS_18Kernel_traits_baseILj7168ES2_ffffjLj1024EEEEELb0ELb0EEEvNS_9BwdParamsE,(.L_x_3464 - _ZN10layer_norm22ln_bwd_finalize_kernelINS_22Kernel_traits_finalizeILj7168E6__halfffffjLb0ELj1024ELj4ENS_18Kernel_traits_baseILj7168ES2_ffffjLj1024EEEEELb0ELb0EEEvNS_9BwdParamsE)
        .other          _ZN10layer_norm22ln_bwd_finalize_kernelINS_22Kernel_traits_finalizeILj7168E6__halfffffjLb0ELj1024ELj4ENS_18Kernel_traits_baseILj7168ES2_ffffjLj1024EEEEELb0ELb0EEEvNS_9BwdParamsE,@"STO_CUDA_ENTRY STV_DEFAULT"
_ZN10layer_norm22ln_bwd_finalize_kernelINS_22Kernel_traits_finalizeILj7168E6__halfffffjLb0ELj1024ELj4ENS_18Kernel_traits_baseILj7168ES2_ffffjLj1024EEEEELb0ELb0EEEvNS_9BwdParamsE:
.text._ZN10layer_norm22ln_bwd_finalize_kernelINS_22Kernel_traits_finalizeILj7168E6__halfffffjLb0ELj1024ELj4ENS_18Kernel_traits_baseILj7168ES2_ffffjLj1024EEEEELb0ELb0EEEvNS_9BwdParamsE:
        /* <DEDUP_REMOVED lines=19> */
.L_x_2965:
        /* <DEDUP_REMOVED lines=28> */
.L_x_2956:
        /* <DEDUP_REMOVED lines=35> */
.L_x_2955:
[----:B------:R-:W-:Y:S05]  /*0520*/  BSYNC B1 ;  /* 0x0000000000017941 */ /* 0x000fea0003800000 */
.L_x_2954:
        /* <DEDUP_REMOVED lines=23> */
.L_x_2958:
[----:B------:R-:W-:Y:S05]  /*06a0*/  BSYNC B1 ;  /* 0x0000000000017941 */ /* 0x000fea0003800000 */
.L_x_2957:
        /* <DEDUP_REMOVED lines=11> */
.L_x_2959:
[----:B------:R-:W-:Y:S05]  /*0760*/  BSYNC B1 ;  /* 0x0000000000017941 */ /* 0x000fea0003800000 */
.L_x_2953:
[----:B------:R-:W-:Y:S05]  /*0770*/  BSYNC B0 ;  /* 0x0000000000007941 */ /* 0x000fea0003800000 */
.L_x_2952:
        /* <DEDUP_REMOVED lines=11> */
.L_x_2966:
        /* <DEDUP_REMOVED lines=18> */
.L_x_2967:
[----:B---3--:R-:W-:Y:S02]  /*0950*/  FADD.FTZ R4, R4, R9 ;  /* 0x0000000904047221 */ /* 0x008fe40000010000 */
[----:B-12---:R-:W-:-:S03]  /*0960*/  FADD.FTZ R6, R5, R6 ;  /* 0x0000000605067221 */ /* 0x006fc60000010000 */
[----:B------:R1:W-:Y:S04]  /*0970*/  @!P1 STS [R17.X4+0x2000], R4 ;  /* 0x0020000411009388 */ /* 0x0003e80000004800 */
[----:B------:R1:W-:Y:S02]  /*0980*/  @!P1 STS [R17.X4+0x2080], R6 ;  /* 0x0020800611009388 */ /* 0x0003e40000004800 */
.L_x_2960:
        /* <DEDUP_REMOVED lines=17> */
.L_x_2964:
[----:B------:R-:W-:Y:S05]  /*0aa0*/  BSYNC B0 ;  /* 0x0000000000007941 */ /* 0x000fea0003800000 */
.L_x_2963:
[C---:B------:R-:W-:Y:S02]  /*0ab0*/  ISETP.GT.U32.AND P1, PT, R18.reuse, -0x1c01, PT ;  /* 0xffffe3ff1200780c */ /* 0x040fe40003f24070 */
[----:B------:R-:W-:Y:S02]  /*0ac0*/  IADD3 R18, R18, 0x1c00, RZ ;  /* 0x00001c0012127810 */ /* 0x000fe40007ffe0ff */
[----:B------:R-:W-:-:S09]  /*0ad0*/  IADD3 R19, R19, 0xe00, RZ ;  /* 0x00000e0013137810 */ /* 0x000fd20007ffe0ff */
[----:B01----:R-:W-:Y:S05]  /*0ae0*/  @P1 BRA `(.L_x_2965) ;  /* 0xfffff64000001947 */ /* 0x003fea000383ffff */
[----:B------:R-:W-:Y:S05]  /*0af0*/  EXIT ;  /* 0x000000000000794d */ /* 0x000fea0003800000 */
.L_x_2961:
[----:B--2---:R-:W-:Y:S01]  /*0b00*/  IMAD.MOV.U32 R9, RZ, RZ, R5 ;  /* 0x000000ffff097224 */ /* 0x004fe200078e0005 */
[----:B------:R-:W-:Y:S01]  /*0b10*/  MOV R8, 0x1 ;  /* 0x0000000100087802 */ /* 0x000fe20000000f00 */
[----:B------:R-:W-:Y:S01]  /*0b20*/  IMAD.MOV.U32 R7, RZ, RZ, 0x1f ;  /* 0x0000001fff077424 */ /* 0x000fe200078e00ff */
[----:B------:R-:W-:Y:S02]  /*0b30*/  MOV R10, 0xffffffff ;  /* 0xffffffff000a7802 */ /* 0x000fe40000000f00 */
[----:B------:R-:W-:Y:S02]  /*0b40*/  MOV R2, 0xb60 ;  /* 0x00000b6000027802 */ /* 0x000fe40000000f00 */
[----:B01----:R-:W-:Y:S05]  /*0b50*/  CALL.REL.NOINC `($__internal_102_$__cuda_sm70_shflsync_bfly_p) ;  /* 0x000003b000007944 */ /* 0x003fea0003c00000 */
[----:B-1----:R-:W-:Y:S01]  /*0b60*/  IMAD.MOV.U32 R2, RZ, RZ, R7 ;  /* 0x000000ffff027224 */ /* 0x002fe200078e0007 */
[----:B0-----:R-:W-:Y:S05]  /*0b70*/  BRA `(.L_x_2966) ;  /* 0xfffffcb000007947 */ /* 0x001fea000383ffff */
.L_x_2962:
[----:B------:R-:W-:Y:S01]  /*0b80*/  HFMA2.MMA R8, -RZ, RZ, 0, 1.1920928955078125e-07 ;  /* 0x00000002ff087435 */ /* 0x000fe200000001ff */
[----:B------:R-:W-:Y:S01]  /*0b90*/  IMAD.MOV.U32 R7, RZ, RZ, 0x1f ;  /* 0x0000001fff077424 */ /* 0x000fe200078e00ff */
[----:B------:R-:W-:Y:S02]  /*0ba0*/  MOV R10, 0xffffffff ;  /* 0xffffffff000a7802 */ /* 0x000fe40000000f00 */
[----:B------:R-:W-:-:S02]  /*0bb0*/  MOV R2, 0xbd0 ;  /* 0x00000bd000027802 */ /* 0x000fc40000000f00 */
[----:B012---:R-:W-:Y:S05]  /*0bc0*/  CALL.REL.NOINC `($__internal_102_$__cuda_sm70_shflsync_bfly_p) ;  /* 0x0000034000007944 */ /* 0x007fea0003c00000 */
[----:B01----:R-:W-:Y:S01]  /*0bd0*/  FADD.FTZ R9, R9, R7 ;  /* 0x0000000709097221 */ /* 0x003fe20000010000 */
[----:B------:R-:W-:Y:S01]  /*0be0*/  HFMA2.MMA R7, -RZ, RZ, 0, 1.847743988037109375e-06 ;  /* 0x0000001fff077435 */ /* 0x000fe200000001ff */
[----:B------:R-:W-:Y:S01]  /*0bf0*/  IMAD.MOV.U32 R8, RZ, RZ, 0x4 ;  /* 0x00000004ff087424 */ /* 0x000fe200078e00ff */
[----:B------:R-:W-:Y:S01]  /*0c00*/  MOV R2, 0xc30 ;  /* 0x00000c3000027802 */ /* 0x000fe20000000f00 */
[----:B------:R-:W-:-:S03]  /*0c10*/  IMAD.MOV.U32 R10, RZ, RZ, -0x1 ;  /* 0xffffffffff0a7424 */ /* 0x000fc600078e00ff */
[----:B------:R-:W-:Y:S05]  /*0c20*/  CALL.REL.NOINC `($__internal_102_$__cuda_sm70_shflsync_bfly_p) ;  /* 0x000002e000007944 */ /* 0x000fea0003c00000 */
[----:B01----:R-:W-:Y:S01]  /*0c30*/  FADD.FTZ R9, R9, R7 ;  /* 0x0000000709097221 */ /* 0x003fe20000010000 */
[----:B------:R-:W-:Y:S01]  /*0c40*/  HFMA2.MMA R7, -RZ, RZ, 0, 1.847743988037109375e-06 ;  /* 0x0000001fff077435 */ /* 0x000fe200000001ff */
[----:B------:R-:W-:Y:S01]  /*0c50*/  MOV R8, 0x8 ;  /* 0x0000000800087802 */ /* 0x000fe20000000f00 */
[----:B------:R-:W-:Y:S01]  /*0c60*/  IMAD.MOV.U32 R10, RZ, RZ, -0x1 ;  /* 0xffffffffff0a7424 */ /* 0x000fe200078e00ff */
[----:B------:R-:W-:-:S03]  /*0c70*/  MOV R2, 0xc90 ;  /* 0x00000c9000027802 */ /* 0x000fc60000000f00 */
[----:B------:R-:W-:Y:S05]  /*0c80*/  CALL.REL.NOINC `($__internal_102_$__cuda_sm70_shflsync_bfly_p) ;  /* 0x0000028000007944 */ /* 0x000fea0003c00000 */
[----:B-1----:R-:W-:Y:S01]  /*0c90*/  FADD.FTZ R6, R9, R7 ;  /* 0x0000000709067221 */ /* 0x002fe20000010000 */
[----:B------:R-:W-:Y:S01]  /*0ca0*/  HFMA2.MMA R7, -RZ, RZ, 0, 1.847743988037109375e-06 ;  /* 0x0000001fff077435 */ /* 0x000fe200000001ff */
[----:B0-----:R-:W-:Y:S01]  /*0cb0*/  MOV R8, 0x10 ;  /* 0x0000001000087802 */ /* 0x001fe20000000f00 */
[----:B------:R-:W-:Y:S01]  /*0cc0*/  IMAD.MOV.U32 R10, RZ, RZ, -0x1 ;  /* 0xffffffffff0a7424 */ /* 0x000fe200078e00ff */
[----:B------:R-:W-:-:S02]  /*0cd0*/  MOV R2, 0xd00 ;  /* 0x00000d0000027802 */ /* 0x000fc40000000f00 */
[----:B------:R-:W-:Y:S02]  /*0ce0*/  MOV R9, R6 ;  /* 0x0000000600097202 */ /* 0x000fe40000000f00 */
[----:B------:R-:W-:Y:S05]  /*0cf0*/  CALL.REL.NOINC `($__internal_102_$__cuda_sm70_shflsync_bfly_p) ;  /* 0x0000021000007944 */ /* 0x000fea0003c00000 */
[----:B0-----:R-:W-:Y:S01]  /*0d00*/  HFMA2.MMA R8, -RZ, RZ, 0, 5.9604644775390625e-08 ;  /* 0x00000001ff087435 */ /* 0x001fe200000001ff */
[----:B-1----:R-:W-:Y:S01]  /*0d10*/  MOV R5, R7 ;  /* 0x0000000700057202 */ /* 0x002fe20000000f00 */
[----:B------:R-:W-:Y:S01]  /*0d20*/  IMAD.MOV.U32 R9, RZ, RZ, R4 ;  /* 0x000000ffff097224 */ /* 0x000fe200078e0004 */
[----:B------:R-:W-:Y:S01]  /*0d30*/  MOV R7, 0x1f ;  /* 0x0000001f00077802 */ /* 0x000fe20000000f00 */
[----:B------:R-:W-:Y:S01]  /*0d40*/  IMAD.MOV.U32 R10, RZ, RZ, -0x1 ;  /* 0xffffffffff0a7424 */ /* 0x000fe200078e00ff */
[----:B------:R-:W-:Y:S02]  /*0d50*/  MOV R2, 0xd70 ;  /* 0x00000d7000027802 */ /* 0x000fe40000000f00 */
[----:B------:R-:W-:Y:S05]  /*0d60*/  CALL.REL.NOINC `($__internal_102_$__cuda_sm70_shflsync_bfly_p) ;  /* 0x000001a000007944 */ /* 0x000fea0003c00000 */
[----:B0-----:R-:W-:Y:S01]  /*0d70*/  HFMA2.MMA R8, -RZ, RZ, 0, 1.1920928955078125e-07 ;  /* 0x00000002ff087435 */ /* 0x001fe200000001ff */
[----:B-1----:R-:W-:Y:S01]  /*0d80*/  FADD.FTZ R9, R4, R7 ;  /* 0x0000000704097221 */ /* 0x002fe20000010000 */
[----:B------:R-:W-:Y:S01]  /*0d90*/  MOV R7, 0x1f ;  /* 0x0000001f00077802 */ /* 0x000fe20000000f00 */
[----:B------:R-:W-:Y:S01]  /*0da0*/  IMAD.MOV.U32 R10, RZ, RZ, -0x1 ;  /* 0xffffffffff0a7424 */ /* 0x000fe200078e00ff */
[----:B------:R-:W-:Y:S02]  /*0db0*/  MOV R2, 0xdd0 ;  /* 0x00000dd000027802 */ /* 0x000fe40000000f00 */
[----:B------:R-:W-:Y:S05]  /*0dc0*/  CALL.REL.NOINC `($__internal_102_$__cuda_sm70_shflsync_bfly_p) ;  /* 0x0000014000007944 */ /* 0x000fea0003c00000 */
[----:B0-----:R-:W-:Y:S01]  /*0dd0*/  HFMA2.MMA R8, -RZ, RZ, 0, 2.384185791015625e-07 ;  /* 0x00000004ff087435 */ /* 0x001fe200000001ff */
[----:B-1----:R-:W-:Y:S01]  /*0de0*/  FADD.FTZ R9, R9, R7 ;  /* 0x0000000709097221 */ /* 0x002fe20000010000 */
[----:B------:R-:W-:Y:S01]  /*0df0*/  MOV R7, 0x1f ;  /* 0x0000001f00077802 */ /* 0x000fe20000000f00 */
[----:B------:R-:W-:Y:S01]  /*0e00*/  IMAD.MOV.U32 R10, RZ, RZ, -0x1 ;  /* 0xffffffffff0a7424 */ /* 0x000fe200078e00ff */
[----:B------:R-:W-:-:S02]  /*0e10*/  MOV R2, 0xe30 ;  /* 0x00000e3000027802 */ /* 0x000fc40000000f00 */
[----:B------:R-:W-:Y:S05]  /*0e20*/  CALL.REL.NOINC `($__internal_102_$__cuda_sm70_shflsync_bfly_p) ;  /* 0x000000e000007944 */ /* 0x000fea0003c00000 */
[----:B0-----:R-:W-:Y:S01]  /*0e30*/  HFMA2.MMA R8, -RZ, RZ, 0, 4.76837158203125e-07 ;  /* 0x00000008ff087435 */ /* 0x001fe200000001ff */
[----:B-1----:R-:W-:Y:S01]  /*0e40*/  FADD.FTZ R9, R9, R7 ;  /* 0x0000000709097221 */ /* 0x002fe20000010000 */
[----:B------:R-:W-:Y:S01]  /*0e50*/  MOV R7, 0x1f ;  /* 0x0000001f00077802 */ /* 0x000fe20000000f00 */
[----:B------:R-:W-:Y:S01]  /*0e60*/  IMAD.MOV.U32 R10, RZ, RZ, -0x1 ;  /* 0xffffffffff0a7424 */ /* 0x000fe200078e00ff */
[----:B------:R-:W-:-:S02]  /*0e70*/  MOV R2, 0xe90 ;  /* 0x00000e9000027802 */ /* 0x000fc40000000f00 */
[----:B------:R-:W-:Y:S05]  /*0e80*/  CALL.REL.NOINC `($__internal_102_$__cuda_sm70_shflsync_bfly_p) ;  /* 0x0000008000007944 */ /* 0x000fea0003c00000 */
[----:B0-----:R-:W-:Y:S01]  /*0e90*/  HFMA2.MMA R8, -RZ, RZ, 0, 9.5367431640625e-07 ;  /* 0x00000010ff087435 */ /* 0x001fe200000001ff */
[----:B-1----:R-:W-:Y:S01]  /*0ea0*/  FADD.FTZ R9, R9, R7 ;  /* 0x0000000709097221 */ /* 0x002fe20000010000 */
[----:B------:R-:W-:Y:S01]  /*0eb0*/  MOV R7, 0x1f ;  /* 0x0000001f00077802 */ /* 0x000fe20000000f00 */
[----:B------:R-:W-:Y:S01]  /*0ec0*/  IMAD.MOV.U32 R10, RZ, RZ, -0x1 ;  /* 0xffffffffff0a7424 */ /* 0x000fe200078e00ff */
[----:B------:R-:W-:-:S02]  /*0ed0*/  MOV R2, 0xef0 ;  /* 0x00000ef000027802 */ /* 0x000fc40000000f00 */
[----:B------:R-:W-:Y:S05]  /*0ee0*/  CALL.REL.NOINC `($__internal_102_$__cuda_sm70_shflsync_bfly_p) ;  /* 0x0000002000007944 */ /* 0x000fea0003c00000 */
[----:B-1----:R-:W-:Y:S01]  /*0ef0*/  MOV R4, R7 ;  /* 0x0000000700047202 */ /* 0x002fe20000000f00 */
[----:B0-----:R-:W-:Y:S05]  /*0f00*/  BRA `(.L_x_2967) ;  /* 0xfffffa4000007947 */ /* 0x001fea000383ffff */
        .weak           $__internal_102_$__cuda_sm70_shflsync_bfly_p
        .type           $__internal_102_$__cuda_sm70_shflsync_bfly_p,@function
        .size           $__internal_102_$__cuda_sm70_shflsync_bfly_p,(.L_x_3464 - $__internal_102_$__cuda_sm70_shflsync_bfly_p)
$__internal_102_$__cuda_sm70_shflsync_bfly_p:
[----:B------:R-:W-:Y:S01]  /*0f10*/  HFMA2.MMA R3, -RZ, RZ, 0, 0 ;  /* 0x00000000ff037435 */ /* 0x000fe200000001ff */
[----:B------:R-:W-:Y:S04]  /*0f20*/  WARPSYNC R10 ;  /* 0x0000000a00007348 */ /* 0x000fe80003800000 */
[----:B------:R0:W1:Y:S01]  /*0f30*/  SHFL.BFLY PT, R7, R9, R8, R7 ;  /* 0x0c00000809077389 */ /* 0x00006200000e0007 */
[----:B------:R-:W-:Y:S05]  /*0f40*/  RET.REL.NODEC R2 `(_ZN10layer_norm22ln_bwd_finalize_kernelINS_22Kernel_traits_finalizeILj7168E6__halfffffjLb0ELj1024ELj4ENS_18Kernel_traits_baseILj7168ES2_ffffjLj1024EEEEELb0ELb0EEEvNS_9BwdParamsE) ;  /* 0xfffff0b002007950 */ /* 0x000fea0003c3ffff */
.L_x_2968:
        /* <DEDUP_REMOVED lines=11> */
.L_x_3464:


//--------------------- .text._ZN10layer_norm40ln_parallel_residual_bwd_finalize_kernelINS_22Kernel_traits_finalizeILj7168E6__halfffffjLb0ELj1024ELj4ENS_18Kernel_traits_baseILj7168ES2_ffffjLj1024EEEEELb0EEEvNS_9BwdParamsE --------------------------
	.section	.text._ZN10layer_norm40ln_parallel_residual_bwd_finalize_kernelINS_22Kernel_traits_finalizeILj7168E6__halfffffjLb0ELj1024ELj4ENS_18Kernel_traits_baseILj7168ES2_ffffjLj1024EEEEELb0EEEvNS_9BwdParamsE,"ax",@progbits
	.sectioninfo	@"SHI_REGISTERS=32"
	.align	128
        .global         _ZN10layer_norm40ln_parallel_residual_bwd_finalize_kernelINS_22Kernel_traits_finalizeILj7168E6__halfffffjLb0ELj1024ELj4ENS_18Kernel_traits_baseILj7168ES2_ffffjLj1024EEEEELb0EEEvNS_9BwdParamsE
        .type           _ZN10layer_norm40ln_parallel_residual_bwd_finalize_kernelINS_22Kernel_traits_finalizeILj7168E6__halfffffjLb0ELj1024ELj4ENS_18Kernel_traits_baseILj7168ES2_ffffjLj1024EEEEELb0EEEvNS_9BwdParamsE,@function
        .size           _ZN10layer_norm40ln_parallel_residual_bwd_finalize_kernelINS_22Kernel_traits_finalizeILj7168E6__halfffffjLb0ELj1024ELj4ENS_18Kernel_traits_baseILj7168ES2_ffffjLj1024EEEEELb0EEEvNS_9BwdParamsE,(.L_x_3465 - _ZN10layer_norm40ln_parallel_residual_bwd_finalize_kernelINS_22Kernel_traits_finalizeILj7168E6__halfffffjLb0ELj1024ELj4ENS_18Kernel_traits_baseILj7168ES2_ffffjLj1024EEEEELb0EEEvNS_9BwdParamsE)
        .other          _ZN10layer_norm40ln_parallel_residual_bwd_finalize_kernelINS_22Kernel_traits_finalizeILj7168E6__halfffffjLb0ELj1024ELj4ENS_18Kernel_traits_baseILj7168ES2_ffffjLj1024EEEEELb0EEEvNS_9BwdParamsE,@"STO_CUDA_ENTRY STV_DEFAULT"
_ZN10layer_norm40ln_parallel_residual_bwd_finalize_kernelINS_22Kernel_traits_finalizeILj7168E6__halfffffjLb0ELj1024ELj4ENS_18Kernel_traits_baseILj7168ES2_ffffjLj1024EEEEELb0EEEvNS_9BwdParamsE:
.text._ZN10layer_norm40ln_parallel_residual_bwd_finalize_kernelINS_22Kernel_traits_finalizeILj7168E6__halfffffjLb0ELj1024ELj4ENS_18Kernel_traits_baseILj7168ES2_ffffjLj1024EEEEELb0EEEvNS_9BwdParamsE:
        /* <DEDUP_REMOVED lines=19> */
.L_x_2983:
        /* <DEDUP_REMOVED lines=36> */
.L_x_2973:
        /* <DEDUP_REMOVED lines=59> */
.L_x_2972:
[----:B------:R-:W-:Y:S05]  /*0720*/  BSYNC B1 ;  /* 0x0000000000017941 */ /* 0x000fea0003800000 */
.L_x_2971:
        /* <DEDUP_REMOVED lines=35> */
.L_x_2975:
[----:B------:R-:W-:Y:S05]  /*0960*/  BSYNC B1 ;  /* 0x0000000000017941 */ /* 0x000fea0003800000 */
.L_x_2974:
        /* <DEDUP_REMOVED lines=17> */
.L_x_2976:
[----:B------:R-:W-:Y:S05]  /*0a80*/  BSYNC B1 ;  /* 0x0000000000017941 */ /* 0x000fea0003800000 */
.L_x_2970:
[----:B------:R-:W-:Y:S05]  /*0a90*/  BSYNC B0 ;  /* 0x0000000000007941 */ /* 0x000fea0003800000 */
.L_x_2969:
        /* <DEDUP_REMOVED lines=14> */
.L_x_2984:
        /* <DEDUP_REMOVED lines=36> */
.L_x_2985:
        /* <DEDUP_REMOVED lines=11> */
.L_x_2977:
        /* <DEDUP_REMOVED lines=25> */
.L_x_2981:
[----:B------:R-:W-:Y:S05]  /*1000*/  BSYNC B0 ;  /* 0x0000000000007941 */ /* 0x000fea0003800000 */
.L_x_2980:
[C---:B------:R-:W-:Y:S02]  /*1010*/  ISETP.GT.U32.AND P1, PT, R4.reuse, -0x1c01, PT ;  /* 0xffffe3ff0400780c */ /* 0x040fe40003f24070 */
[----:B------:R-:W-:-:S02]  /*1020*/  IADD3 R4, R4, 0x1c00, RZ ;  /* 0x00001c0004047810 */ /* 0x000fc40007ffe0ff */
[----:B------:R-:W-:-:S09]  /*1030*/  IADD3 R5, R5, 0xe00, RZ ;  /* 0x00000e0005057810 */ /* 0x000fd20007ffe0ff */
[----:B0-----:R-:W-:Y:S01]  /*1040*/  @!P1 CALL.REL.NOINC `(.L_x_2982) ;  /* 0x0000001000009944 */ /* 0x001fe20003c00000 */
[----:B------:R-:W-:Y:S05]  /*1050*/  BRA `(.L_x_2983) ;  /* 0xfffff0d000007947 */ /* 0x000fea000383ffff */
.L_x_2982:
[----:B------:R-:W-:Y:S05]  /*1060*/  EXIT ;  /* 0x000000000000794d */ /* 0x000fea0003800000 */
.L_x_2978:
[----:B------:R-:W-:Y:S01]  /*1070*/  HFMA2.MMA R17, -RZ, RZ, 0, 1.847743988037109375e-06 ;  /* 0x0000001fff117435 */ /* 0x000fe200000001ff */
[----:B----4-:R-:W-:Y:S01]  /*1080*/  IMAD.MOV.U32 R19, RZ, RZ, R12 ;  /* 0x000000ffff137224 */ /* 0x010fe200078e000c */
[----:B------:R-:W-:Y:S02]  /*1090*/  MOV R16, 0x1 ;  /* 0x0000000100107802 */ /* 0x000fe40000000f00 */
[----:B------:R-:W-:Y:S02]  /*10a0*/  MOV R14, 0xffffffff ;  /* 0xffffffff000e7802 */ /* 0x000fe40000000f00 */
[----:B------:R-:W-:Y:S02]  /*10b0*/  MOV R8, 0x10d0 ;  /* 0x000010d000087802 */ /* 0x000fe40000000f00 */
[----:B0123--:R-:W-:Y:S05]  /*10c0*/  CALL.REL.NOINC `($__internal_103_$__cuda_sm70_shflsync_bfly_p) ;  /* 0x000007b000007944 */ /* 0x00ffea0003c00000 */
[----:B01----:R-:W-:Y:S05]  /*10d0*/  BRA `(.L_x_2984) ;  /* 0xfffffaa000007947 */ /* 0x003fea000383ffff */
.L_x_2979:
[----:B------:R-:W-:Y:S01]  /*10e0*/  HFMA2.MMA R16, -RZ, RZ, 0, 1.1920928955078125e-07 ;  /* 0x00000002ff107435 */ /* 0x000fe200000001ff */
[----:B------:R-:W-:Y:S01]  /*10f0*/  IMAD.MOV.U32 R19, RZ, RZ, R12 ;  /* 0x000000ffff137224 */ /* 0x000fe200078e000c */
[----:B------:R-:W-:Y:S02]  /*1100*/  MOV R17, 0x1f ;  /* 0x0000001f00117802 */ /* 0x000fe40000000f00 */
[----:B------:R-:W-:-:S02]  /*1110*/  MOV R14, 0xffffffff ;  /* 0xffffffff000e7802 */ /* 0x000fc40000000f00 */
[----:B------:R-:W-:Y:S02]  /*1120*/  MOV R8, 0x1140 ;  /* 0x0000114000087802 */ /* 0x000fe40000000f00 */
[----:B-123--:R-:W-:Y:S05]  /*1130*/  CALL.REL.NOINC `($__internal_103_$__cuda_sm70_shflsync_bfly_p) ;  /* 0x0000074000007944 */ /* 0x00efea0003c00000 */
[----:B0-----:R-:W-:Y:S01]  /*1140*/  HFMA2.MMA R17, -RZ, RZ, 0, 1.847743988037109375e-06 ;  /* 0x0000001fff117435 */ /* 0x001fe200000001ff */
[----:B-1----:R-:W-:Y:S01]  /*1150*/  FADD.FTZ R19, R12, R14 ;  /* 0x0000000e0c137221 */ /* 0x002fe20000010000 */
[----:B------:R-:W-:Y:S01]  /*1160*/  MOV R14, 0xffffffff ;  /* 0xffffffff000e7802 */ /* 0x000fe20000000f00 */
[----:B------:R-:W-:Y:S01]  /*1170*/  IMAD.MOV.U32 R16, RZ, RZ, 0x4 ;  /* 0x00000004ff107424 */ /* 0x000fe200078e00ff */
[----:B------:R-:W-:Y:S02]  /*1180*/  MOV R8, 0x11a0 ;  /* 0x000011a000087802 */ /* 0x000fe40000000f00 */
[----:B------:R-:W-:Y:S05]  /*1190*/  CALL.REL.NOINC `($__internal_103_$__cuda_sm70_shflsync_bfly_p) ;  /* 0x000006e000007944 */ /* 0x000fea0003c00000 */
[----:B0-----:R-:W-:Y:S01]  /*11a0*/  HFMA2.MMA R16, -RZ, RZ, 0, 4.76837158203125e-07 ;  /* 0x00000008ff107435 */ /* 0x001fe200000001ff */
[----:B-1----:R-:W-:Y:S01]  /*11b0*/  FADD.FTZ R19, R19, R14 ;  /* 0x0000000e13137221 */ /* 0x002fe20000010000 */
[----:B------:R-:W-:Y:S01]  /*11c0*/  MOV R14, 0xffffffff ;  /* 0xffffffff000e7802 */ /* 0x000fe20000000f00 */
[----:B------:R-:W-:Y:S01]  /*11d0*/  IMAD.MOV.U32 R17, RZ, RZ, 0x1f ;  /* 0x0000001fff117424 */ /* 0x000fe200078e00ff */
[----:B------:R-:W-:Y:S02]  /*11e0*/  MOV R8, 0x1200 ;  /* 0x0000120000087802 */ /* 0x000fe40000000f00 */
[----:B------:R-:W-:Y:S05]  /*11f0*/  CALL.REL.NOINC `($__internal_103_$__cuda_sm70_shflsync_bfly_p) ;  /* 0x0000068000007944 */ /* 0x000fea0003c00000 */
[----:B-1----:R-:W-:Y:S01]  /*1200*/  FADD.FTZ R12, R19, R14 ;  /* 0x0000000e130c7221 */ /* 0x002fe20000010000 */
[----:B0-----:R-:W-:Y:S01]  /*1210*/  HFMA2.MMA R16, -RZ, RZ, 0, 9.5367431640625e-07 ;  /* 0x00000010ff107435 */ /* 0x001fe200000001ff */
[----:B------:R-:W-:Y:S01]  /*1220*/  MOV R17, 0x1f ;  /* 0x0000001f00117802 */ /* 0x000fe20000000f00 */
[----:B------:R-:W-:Y:S01]  /*1230*/  IMAD.MOV.U32 R14, RZ, RZ, -0x1 ;  /* 0xffffffffff0e7424 */ /* 0x000fe200078e00ff */
[----:B------:R-:W-:-:S02]  /*1240*/  MOV R8, 0x1270 ;  /* 0x0000127000087802 */ /* 0x000fc40000000f00 */
[----:B------:R-:W-:Y:S02]  /*1250*/  MOV R19, R12 ;  /* 0x0000000c00137202 */ /* 0x000fe40000000f00 */
[----:B------:R-:W-:Y:S05]  /*1260*/  CALL.REL.NOINC `($__internal_103_$__cuda_sm70_shflsync_bfly_p) ;  /* 0x0000061000007944 */ /* 0x000fea0003c00000 */
[----:B0-----:R-:W-:Y:S01]  /*1270*/  HFMA2.MMA R17, -RZ, RZ, 0, 1.847743988037109375e-06 ;  /* 0x0000001fff117435 */ /* 0x001fe200000001ff */
[----:B-1----:R-:W-:Y:S01]  /*1280*/  MOV R15, R14 ;  /* 0x0000000e000f7202 */ /* 0x002fe20000000f00 */
[----:B------:R-:W-:Y:S01]  /*1290*/  IMAD.MOV.U32 R16, RZ, RZ, 0x1 ;  /* 0x00000001ff107424 */ /* 0x000fe200078e00ff */
[----:B------:R-:W-:Y:S02]  /*12a0*/  MOV R19, R13 ;  /* 0x0000000d00137202 */ /* 0x000fe40000000f00 */
[----:B------:R-:W-:Y:S02]  /*12b0*/  MOV R14, 0xffffffff ;  /* 0xffffffff000e7802 */ /* 0x000fe40000000f00 */
[----:B------:R-:W-:Y:S02]  /*12c0*/  MOV R8, 0x12e0 ;  /* 0x000012e000087802 */ /* 0x000fe40000000f00 */
[----:B------:R-:W-:Y:S05]  /*12d0*/  CALL.REL.NOINC `($__internal_103_$__cuda_sm70_shflsync_bfly_p) ;  /* 0x000005a000007944 */ /* 0x000fea0003c00000 */
[----:B0-----:R-:W-:Y:S01]  /*12e0*/  HFMA2.MMA R16, -RZ, RZ, 0, 1.1920928955078125e-07 ;  /* 0x00000002ff107435 */ /* 0x001fe200000001ff */
[----:B-1----:R-:W-:Y:S01]  /*12f0*/  FADD.FTZ R19, R13, R14 ;  /* 0x0000000e0d137221 */ /* 0x002fe20000010000 */
[----:B------:R-:W-:Y:S01]  /*1300*/  MOV R14, 0xffffffff ;  /* 0xffffffff000e7802 */ /* 0x000fe20000000f00 */
[----:B------:R-:W-:Y:S01]  /*1310*/  IMAD.MOV.U32 R17, RZ, RZ, 0x1f ;  /* 0x0000001fff117424 */ /* 0x000fe200078e00ff */
[----:B------:R-:W-:-:S02]  /*1320*/  MOV R8, 0x1340 ;  /* 0x0000134000087802 */ /* 0x000fc40000000f00 */
[----:B------:R-:W-:Y:S05]  /*1330*/  CALL.REL.NOINC `($__internal_103_$__cuda_sm70_shflsync_bfly_p) ;  /* 0x0000054000007944 */ /* 0x000fea0003c00000 */
[----:B0-----:R-:W-:Y:S01]  /*1340*/  HFMA2.MMA R16, -RZ, RZ, 0, 2.384185791015625e-07 ;  /* 0x00000004ff107435 */ /* 0x001fe200000001ff */
[----:B-1----:R-:W-:Y:S01]  /*1350*/  FADD.FTZ R19, R19, R14 ;  /* 0x0000000e13137221 */ /* 0x002fe20000010000 */
[----:B------:R-:W-:Y:S01]  /*1360*/  MOV R17, 0x1f ;  /* 0x0000001f00117802 */ /* 0x000fe20000000f00 */
[----:B------:R-:W-:Y:S01]  /*1370*/  IMAD.MOV.U32 R14, RZ, RZ, -0x1 ;  /* 0xffffffffff0e7424 */ /* 0x000fe200078e00ff */
[----:B------:R-:W-:-:S02]  /*1380*/  MOV R8, 0x13a0 ;  /* 0x000013a000087802 */ /* 0x000fc40000000f00 */
[----:B------:R-:W-:Y:S05]  /*1390*/  CALL.REL.NOINC `($__internal_103_$__cuda_sm70_shflsync_bfly_p) ;  /* 0x000004e000007944 */ /* 0x000fea0003c00000 */
[----:B0-----:R-:W-:Y:S01]  /*13a0*/  HFMA2.MMA R16, -RZ, RZ, 0, 4.76837158203125e-07 ;  /* 0x00000008ff107435 */ /* 0x001fe200000001ff */
[----:B-1----:R-:W-:Y:S01]  /*13b0*/  FADD.FTZ R19, R19, R14 ;  /* 0x0000000e13137221 */ /* 0x002fe20000010000 */
[----:B------:R-:W-:-:S02]  /*13c0*/  MOV R17, 0x1f ;  /* 0x0000001f00117802 */ /* 0x000fc40000000f00 */
[----:B------:R-:W-:Y:S02]  /*13d0*/  MOV R14, 0xffffffff ;  /* 0xffffffff000e7802 */ /* 0x000fe40000000f00 */
[----:B------:R-:W-:Y:S02]  /*13e0*/  MOV R8, 0x1400 ;  /* 0x0000140000087802 */ /* 0x000fe40000000f00 */
[----:B------:R-:W-:Y:S05]  /*13f0*/  CALL.REL.NOINC `($__internal_103_$__cuda_sm70_shflsync_bfly_p) ;  /* 0x0000048000007944 */ /* 0x000fea0003c00000 */
[----:B-1----:R-:W-:Y:S01]  /*1400*/  FADD.FTZ R13, R19, R14 ;  /* 0x0000000e130d7221 */ /* 0x002fe20000010000 */
[----:B0-----:R-:W-:Y:S01]  /*1410*/  HFMA2.MMA R17, -RZ, RZ, 0, 1.847743988037109375e-06 ;  /* 0x0000001fff117435 */ /* 0x001fe200000001ff */
[----:B------:R-:W-:Y:S01]  /*1420*/  IMAD.MOV.U32 R16, RZ, RZ, 0x10 ;  /* 0x00000010ff107424 */ /* 0x000fe200078e00ff */
[----:B------:R-:W-:Y:S02]  /*1430*/  MOV R14, 0xffffffff ;  /* 0xffffffff000e7802 */ /* 0x000fe40000000f00 */
[----:B------:R-:W-:Y:S02]  /*1440*/  MOV R19, R13 ;  /* 0x0000000d00137202 */ /* 0x000fe40000000f00 */
[----:B------:R-:W-:Y:S02]  /*1450*/  MOV R8, 0x1470 ;  /* 0x0000147000087802 */ /* 0x000fe40000000f00 */
[----:B------:R-:W-:Y:S05]  /*1460*/  CALL.REL.NOINC `($__internal_103_$__cuda_sm70_shflsync_bfly_p) ;  /* 0x0000041000007944 */ /* 0x000fea0003c00000 */
[----:B0-----:R-:W-:Y:S01]  /*1470*/  HFMA2.MMA R16, -RZ, RZ, 0, 5.9604644775390625e-08 ;  /* 0x00000001ff107435 */ /* 0x001fe200000001ff */
[----:B-1----:R-:W-:Y:S01]  /*1480*/  IMAD.MOV.U32 R18, RZ, RZ, R14 ;  /* 0x000000ffff127224 */ /* 0x002fe200078e000e */
[----:B------:R-:W-:Y:S01]  /*1490*/  MOV R19, R11 ;  /* 0x0000000b00137202 */ /* 0x000fe20000000f00 */
[----:B------:R-:W-:Y:S01]  /*14a0*/  IMAD.MOV.U32 R14, RZ, RZ, -0x1 ;  /* 0xffffffffff0e7424 */ /* 0x000fe200078e00ff */
[----:B------:R-:W-:-:S02]  /*14b0*/  MOV R17, 0x1f ;  /* 0x0000001f00117802 */ /* 0x000fc40000000f00 */
[----:B------:R-:W-:Y:S02]  /*14c0*/  MOV R8, 0x14e0 ;  /* 0x000014e000087802 */ /* 0x000fe40000000f00 */
[----:B------:R-:W-:Y:S05]  /*14d0*/  CALL.REL.NOINC `($__internal_103_$__cuda_sm70_shflsync_bfly_p) ;  /* 0x000003a000007944 */ /* 0x000fea0003c00000 */
[----:B0-----:R-:W-:Y:S01]  /*14e0*/  HFMA2.MMA R16, -RZ, RZ, 0, 1.1920928955078125e-07 ;  /* 0x00000002ff107435 */ /* 0x001fe200000001ff */
[----:B-1----:R-:W-:Y:S01]  /*14f0*/  FADD.FTZ R19, R11, R14 ;  /* 0x0000000e0b137221 */ /* 0x002fe20000010000 */
[----:B------:R-:W-:Y:S02]  /*1500*/  MOV R17, 0x1f ;  /* 0x0000001f00117802 */ /* 0x000fe40000000f00 */
[----:B------:R-:W-:Y:S02]  /*1510*/  MOV R14, 0xffffffff ;  /* 0xffffffff000e7802 */ /* 0x000fe40000000f00 */
[----:B------:R-:W-:Y:S02]  /*1520*/  MOV R8, 0x1540 ;  /* 0x0000154000087802 */ /* 0x000fe40000000f00 */
[----:B------:R-:W-:Y:S05]  /*1530*/  CALL.REL.NOINC `($__internal_103_$__cuda_sm70_shflsync_bfly_p) ;  /* 0x0000034000007944 */ /* 0x000fea0003c00000 */
[----:B0-----:R-:W-:Y:S01]  /*1540*/  HFMA2.MMA R17, -RZ, RZ, 0, 1.847743988037109375e-06 ;  /* 0x0000001fff117435 */ /* 0x001fe200000001ff */
[----:B-1----:R-:W-:Y:S01]  /*1550*/  FADD.FTZ R19, R19, R14 ;  /* 0x0000000e13137221 */ /* 0x002fe20000010000 */
[----:B------:R-:W-:Y:S01]  /*1560*/  MOV R14, 0xffffffff ;  /* 0xffffffff000e7802 */ /* 0x000fe20000000f00 */
[----:B------:R-:W-:Y:S01]  /*1570*/  IMAD.MOV.U32 R16, RZ, RZ, 0x4 ;  /* 0x00000004ff107424 */ /* 0x000fe200078e00ff */
[----:B------:R-:W-:-:S02]  /*1580*/  MOV R8, 0x15a0 ;  /* 0x000015a000087802 */ /* 0x000fc40000000f00 */
[----:B------:R-:W-:Y:S05]  /*1590*/  CALL.REL.NOINC `($__internal_103_$__cuda_sm70_shflsync_bfly_p) ;  /* 0x000002e000007944 */ /* 0x000fea0003c00000 */
[----:B0-----:R-:W-:Y:S01]  /*15a0*/  HFMA2.MMA R16, -RZ, RZ, 0, 4.76837158203125e-07 ;  /* 0x00000008ff107435 */ /* 0x001fe200000001ff */
[----:B-1----:R-:W-:Y:S01]  /*15b0*/  FADD.FTZ R19, R19, R14 ;  /* 0x0000000e13137221 */ /* 0x002fe20000010000 */
[----:B------:R-:W-:Y:S01]  /*15c0*/  MOV R14, 0xffffffff ;  /* 0xffffffff000e7802 */ /* 0x000fe20000000f00 */
[----:B------:R-:W-:Y:S01]  /*15d0*/  IMAD.MOV.U32 R17, RZ, RZ, 0x1f ;  /* 0x0000001fff117424 */ /* 0x000fe200078e00ff */
[----:B------:R-:W-:-:S02]  /*15e0*/  MOV R8, 0x1600 ;  /* 0x0000160000087802 */ /* 0x000fc40000000f00 */
        /* <DEDUP_REMOVED lines=33> */
[----:B0-----:R-:W-:Y:S01]  /*1800*/  HFMA2.MMA R17, -RZ, RZ, 0, 1.847743988037109375e-06 ;  /* 0x0000001fff117435 */ /* 0x001fe200000001ff */
[----:B-1----:R-:W-:Y:S01]  /*1810*/  FADD.FTZ R19, R19, R14 ;  /* 0x0000000e13137221 */ /* 0x002fe20000010000 */
[----:B------:R-:W-:Y:S01]  /*1820*/  MOV R14, 0xffffffff ;  /* 0xffffffff000e7802 */ /* 0x000fe20000000f00 */
[----:B------:R-:W-:Y:S01]  /*1830*/  IMAD.MOV.U32 R16, RZ, RZ, 0x10 ;  /* 0x00000010ff107424 */ /* 0x000fe200078e00ff */
[----:B------:R-:W-:Y:S02]  /*1840*/  MOV R8, 0x1860 ;  /* 0x0000186000087802 */ /* 0x000fe40000000f00 */
[----:B------:R-:W-:Y:S05]  /*1850*/  CALL.REL.NOINC `($__internal_103_$__cuda_sm70_shflsync_bfly_p) ;  /* 0x0000002000007944 */ /* 0x000fea0003c00000 */
[----:B-1----:R-:W-:Y:S01]  /*1860*/  MOV R8, R14 ;  /* 0x0000000e00087202 */ /* 0x002fe20000000f00 */
[----:B0-----:R-:W-:Y:S05]  /*1870*/  BRA `(.L_x_2985) ;  /* 0xfffff54000007947 */ /* 0x001fea000383ffff */
        .weak           $__internal_103_$__cuda_sm70_shflsync_bfly_p
        .type           $__internal_103_$__cuda_sm70_shflsync_bfly_p,@function
        .size           $__internal_103_$__cuda_sm70_shflsync_bfly_p,(.L_x_3465 - $__internal_103_$__cuda_sm70_shflsync_bfly_p)
$__internal_103_$__cuda_sm70_shflsync_bfly_p:
[----:B------:R-:W-:Y:S01]  /*1880*/  HFMA2.MMA R9, -RZ, RZ, 0, 0 ;  /* 0x00000000ff097435 */ /* 0x000fe200000001ff */
[----:B------:R-:W-:Y:S04]  /*1890*/  WARPSYNC R14 ;  /* 0x0000000e00007348 */ /* 0x000fe80003800000 */
[----:B------:R0:W1:Y:S01]  /*18a0*/  SHFL.BFLY PT, R14, R19, R16, R17 ;  /* 0x0c000010130e7389 */ /* 0x00006200000e0011 */
[----:B------:R-:W-:Y:S05]  /*18b0*/  RET.REL.NODEC R8 `(_ZN10layer_norm40ln_parallel_residual_bwd_finalize_kernelINS_22Kernel_traits_finalizeILj7168E6__halfffffjLb0ELj1024ELj4ENS_18Kernel_traits_baseILj7168ES2_ffffjLj1024EEEEELb0EEEvNS_9BwdParamsE) ;  /* 0xffffe74008007950 */ /* 0x000fea0003c3ffff */
.L_x_2986:
        /* <DEDUP_REMOVED lines=12> */
.L_x_3465:


//--------------------- .text._ZN10layer_norm31ln_parallel_residual_bwd_kernelINS_13Kernel_traitsI6__halfffffjLj7168ELj1ELj1ELj8ELj16ENS_18Kernel_traits_baseILj7168ES2_ffffjLj256EEEEELb1ELb1ELb0EEEvNS_9BwdParamsE --------------------------
	.section	.text._ZN10layer_norm31ln_parallel_residual_bwd_kernelINS_13Kernel_traitsI6__halfffffjLj7168ELj1ELj1ELj8ELj16ENS_18Kernel_traits_baseILj7168ES2_ffffjLj256EEEEELb1ELb1ELb0EEEvNS_9BwdParamsE,"ax",@progbits
	.sectioninfo	@"SHI_REGISTERS=226"
	.align	128
        .global         _ZN10layer_norm31ln_parallel_residual_bwd_kernelINS_13Kernel_traitsI6__halfffffjLj7168ELj1ELj1ELj8ELj16ENS_18Kernel_traits_baseILj7168ES2_ffffjLj256EEEEELb1ELb1ELb0EEEvNS_9BwdParamsE
        .type           _ZN10layer_norm31ln_parallel_residual_bwd_kernelINS_13Kernel_traitsI6__halfffffjLj7168ELj1ELj1ELj8ELj16ENS_18Kernel_traits_baseILj7168ES2_ffffjLj256EEEEELb1ELb1ELb0EEEvNS_9BwdParamsE,@function
        .size           _ZN10layer_norm31ln_parallel_residual_bwd_kernelINS_13Kernel_traitsI6__halfffffjLj7168ELj1ELj1ELj8ELj16ENS_18Kernel_traits_baseILj7168ES2_ffffjLj256EEEEELb1ELb1ELb0EEEvNS_9BwdParamsE,(.L_x_3466 - _ZN10layer_norm31ln_parallel_residual_bwd_kernelINS_13Kernel_traitsI6__halfffffjLj7168ELj1ELj1ELj8ELj16ENS_18Kernel_traits_baseILj7168ES2_ffffjLj256EEEEELb1ELb1ELb0EEEvNS_9BwdParamsE)
        .other          _ZN10layer_norm31ln_parallel_residual_bwd_kernelINS_13Kernel_traitsI6__halfffffjLj7168ELj1ELj1ELj8ELj16ENS_18Kernel_traits_baseILj7168ES2_ffffjLj256EEEEELb1ELb1ELb0EEEvNS_9BwdParamsE,@"STO_CUDA_ENTRY STV_DEFAULT"
_ZN10layer_norm31ln_parallel_residual_bwd_kernelINS_13Kernel_traitsI6__halfffffjLj7168ELj1ELj1ELj8ELj16ENS_18Kernel_traits_baseILj7168ES2_ffffjLj256EEEEELb1ELb1ELb0EEEvNS_9BwdParamsE:
.text._ZN10layer_norm31ln_parallel_residual_bwd_kernelINS_13Kernel_traitsI6__halfffffjLj7168ELj1ELj1ELj8ELj16ENS_18Kernel_traits_baseILj7168ES2_ffffjLj256EEEEELb1ELb1ELb0EEEvNS_9BwdParamsE:
        /* <DEDUP_REMOVED lines=26> */
[----:B------:R1:W5:Y:S01]  /*01a0*/  @P6 LDG.E.64 R6, [R2.64] ;  /* 0x0000000402066981 */ /* 0x000362000c1e1b00 */
[C---:B------:R-:W-:Y:S01]  /*01b0*/  @P5 IMAD.WIDE.U32 R22, R18.reuse, R23, c[0x0][0x1b0] ;  /* 0x00006c0012165625 */ /* 0x040fe200078e0017 */
[----:B------:R-:W-:-:S02]  /*01c0*/  @P5 IADD3 R18, R18, 0x100, RZ ;  /* 0x0000010012125810 */ /* 0x000fc40007ffe0ff */
[----:B------:R-:W-:Y:S01]  /*01d0*/  @P4 MOV R19, 0x8 ;  /* 0x0000000800134802 */ /* 0x000fe20000000f00 */
[----:B------:R-:W-:Y:S01]  /*01e0*/  @P3 IMAD.MOV.U32 R31, RZ, RZ, 0x8 ;  /* 0x00000008ff1f3424 */ /* 0x000fe200078e00ff */
[----:B------:R1:W5:Y:S01]  /*01f0*/  @P5 LDG.E.64 R8, [R22.64] ;  /* 0x0000000416085981 */ /* 0x000362000c1e1b00 */
[C---:B------:R-:W-:Y:S01]  /*0200*/  @P0 IMAD.WIDE.U32 R24, R18.reuse, R25, c[0x0][0x1b0] ;  /* 0x00006c0012180625 */ /* 0x040fe200078e0019 */
[----:B------:R-:W-:Y:S02]  /*0210*/  @P0 IADD3 R18, R18, 0x100, RZ ;  /* 0x0000010012120810 */ /* 0x000fe40007ffe0ff */
[----:B------:R-:W-:Y:S02]  /*0220*/  P2R R0, PR, RZ, 0x10 ;  /* 0x00000010ff007803 */ /* 0x000fe40000000000 */
        /* <DEDUP_REMOVED lines=44> */
[----:B-----5:R-:W-:Y:S01]  /*04f0*/  MOV R31, R8 ;  /* 0x00000008001f7202 */ /* 0x020fe20000000f00 */
[--C-:B------:R-:W-:Y:S01]  /*0500*/  IMAD.MOV.U32 R29, RZ, RZ, R9.reuse ;  /* 0x000000ffff1d7224 */ /* 0x100fe200078e0009 */
        /* <DEDUP_REMOVED lines=10> */
[----:B------:R-:W-:Y:S01]  /*05b0*/  SHF.R.U64 R22, R12, 0x10, R13 ;  /* 0x000000100c167819 */ /* 0x000fe2000000120d */
[----:B------:R-:W-:Y:S01]  /*05c0*/  IMAD.MOV.U32 R33, RZ, RZ, R7 ;  /* 0x000000ffff217224 */ /* 0x000fe200078e0007 */
[----:B------:R-:W-:Y:S01]  /*05d0*/  SHF.R.U32.HI R4, RZ, 0x10, R13 ;  /* 0x00000010ff047819 */ /* 0x000fe2000001160d */
[----:B------:R-:W-:Y:S01]  /*05e0*/  IMAD.MOV.U32 R11, RZ, RZ, R20 ;  /* 0x000000ffff0b7224 */ /* 0x000fe200078e0014 */
[----:B------:R-:W-:Y:S01]  /*05f0*/  MOV R19, R14 ;  /* 0x0000000e00137202 */ /* 0x000fe20000000f00 */
[----:B------:R-:W-:Y:S01]  /*0600*/  IMAD.MOV.U32 R9, RZ, RZ, R21 ;  /* 0x000000ffff097224 */ /* 0x000fe200078e0015 */
[--C-:B------:R-:W-:Y:S01]  /*0610*/  SHF.R.U64 R18, R14, 0x10, R15.reuse ;  /* 0x000000100e127819 */ /* 0x100fe2000000120f */
[----:B------:R-:W-:Y:S01]  /*0620*/  IMAD.MOV.U32 R89, RZ, RZ, RZ ;  /* 0x000000ffff597224 */ /* 0x000fe200078e00ff */
[----:B------:R-:W-:Y:S01]  /*0630*/  SHF.R.U32.HI R3, RZ, 0x10, R15 ;  /* 0x00000010ff037819 */ /* 0x000fe2000001160f */
[----:B------:R-:W-:Y:S01]  /*0640*/  IMAD.MOV.U32 R15, RZ, RZ, R16 ;  /* 0x000000ffff0f7224 */ /* 0x000fe200078e0010 */
[--C-:B------:R-:W-:Y:S01]  /*0650*/  SHF.R.U64 R34, R6, 0x10, R7.reuse ;  /* 0x0000001006227819 */ /* 0x100fe20000001207 */
[----:B------:R-:W-:Y:S01]  /*0660*/  HADD2.F32 R35, -RZ, R35.H0_H0 ;  /* 0x20000023ff237230 */ /* 0x000fe20000004100 */
[----:B------:R-:W-:Y:S01]  /*0670*/  SHF.R.U32.HI R32, RZ, 0x10, R7 ;  /* 0x00000010ff207819 */ /* 0x000fe20000011607 */
[----:B------:R-:W-:Y:S01]  /*0680*/  HFMA2.MMA R7, -RZ, RZ, 0, 5.9604644775390625e-08 ;  /* 0x00000001ff077435 */ /* 0x000fe200000001ff */
        /* <DEDUP_REMOVED lines=31> */
[----:B0-----:R-:W-:Y:S02]  /*0880*/  HADD2.F32 R8, -RZ, R8.H0_H0 ;  /* 0x20000008ff087230 */ /* 0x001fe40000004100 */
.L_x_3018:
        /* <DEDUP_REMOVED lines=16> */
[----:B------:R-:W-:Y:S02]  /*0990*/  LEA.HI.SX32 R6, R6, R133, 0x1e ;  /* 0x0000008506067211 */ /* 0x000fe400078ff2ff */
[----:B------:R-:W-:-:S03]  /*09a0*/  MOV R137, RZ ;  /* 0x000000ff00897202 */ /* 0x000fc60000000f00 */
        /* <DEDUP_REMOVED lines=20> */
[----:B------:R-:W-:-:S04]  /*0af0*/  ISETP.NE.AND P4, PT, R144, RZ, PT ;  /* 0x000000ff9000720c */ /* 0x000fc80003f85270 */
[----:B-----5:R-:W-:Y:S02]  /*0b00*/  FSEL R137, R139, RZ, !P4 ;  /* 0x000000ff8b897208 */ /* 0x020fe40006000000 */
[----:B------:R-:W-:-:S04]  /*0b10*/  IADD3 R140, P4, R140, c[0x0][0x190], RZ ;  /* 0x000064008c8c7a10 */ /* 0x000fc80007f9e0ff */
[----:B------:R-:W-:-:S05]  /*0b20*/  IADD3.X R141, R3, c[0x0][0x194], RZ, P4, !PT ;  /* 0x00006500038d7a10 */ /* 0x000fca00027fe4ff */
[----:B------:R1:W5:Y:S01]  /*0b30*/  LDG.E R3, [R140.64] ;  /* 0x000000048c037981 */ /* 0x000362000c1e1900 */
[----:B0-----:R-:W-:Y:S01]  /*0b40*/  IADD3 R142, R6, 0x100, RZ ;  /* 0x00000100068e7810 */ /* 0x001fe20007ffe0ff */
[----:B--2---:R-:W-:Y:S02]  /*0b50*/  FMUL.FTZ R184, R35, R132 ;  /* 0x0000008423b87220 */ /* 0x004fe40000410000 */
[--C-:B---3--:R-:W-:Y:S02]  /*0b60*/  FADD.FTZ R138, R128, -R137.reuse ;  /* 0x80000089808a7221 */ /* 0x108fe40000010000 */
[--C-:B------:R-:W-:Y:S02]  /*0b70*/  FADD.FTZ R170, R129, -R137.reuse ;  /* 0x8000008981aa7221 */ /* 0x100fe40000010000 */
[----:B------:R-:W-:Y:S02]  /*0b80*/  FMUL.FTZ R167, R171, R138 ;  /* 0x0000008aaba77220 */ /* 0x000fe40000410000 */
[----:B------:R-:W-:-:S02]  /*0b90*/  FADD.FTZ R130, R130, -R137 ;  /* 0x8000008982827221 */ /* 0x000fc40000010000 */
[----:B------:R-:W-:Y:S02]  /*0ba0*/  FMUL.FTZ R170, R171, R170 ;  /* 0x000000aaabaa7220 */ /* 0x000fe40000410000 */
[----:B------:R-:W-:Y:S02]  /*0bb0*/  FMUL.FTZ R201, R34, R133 ;  /* 0x0000008522c97220 */ /* 0x000fe40000410000 */
[----:B------:R-:W-:Y:S02]  /*0bc0*/  FADD.FTZ R128, RZ, R184 ;  /* 0x000000b8ff807221 */ /* 0x000fe40000010000 */
[----:B------:R-:W-:Y:S02]  /*0bd0*/  FFMA.FTZ R129, R167, R184, RZ ;  /* 0x000000b8a7817223 */ /* 0x000fe400000100ff */
[----:B------:R-:W-:Y:S02]  /*0be0*/  FADD.FTZ R218, R131, -R137 ;  /* 0x8000008983da7221 */ /* 0x000fe40000010000 */
        /* <DEDUP_REMOVED lines=18> */
.L_x_2989:
[----:B01----:R-:W-:Y:S05]  /*0d10*/  BSYNC B0 ;  /* 0x0000000000007941 */ /* 0x003fea0003800000 */
.L_x_2988:
        /* <DEDUP_REMOVED lines=10> */
[----:B------:R-:W-:Y:S02]  /*0dc0*/  HFMA2.MMA R133, -RZ, RZ, 0, 9.5367431640625e-07 ;  /* 0x00000010ff857435 */ /* 0x000fe400000001ff */
        /* <DEDUP_REMOVED lines=15> */
[----:B------:R-:W-:Y:S01]  /*0ec0*/  IADD3 R142, R142, 0x100, RZ ;  /* 0x000001008e8e7810 */ /* 0x000fe20007ffe0ff */
[C---:B---3--:R-:W-:Y:S02]  /*0ed0*/  FADD.FTZ R168, -R143.reuse, R128 ;  /* 0x000000808fa87221 */ /* 0x048fe40000010100 */
[----:B------:R-:W-:Y:S02]  /*0ee0*/  FADD.FTZ R182, -R143, R129 ;  /* 0x000000818fb67221 */ /* 0x000fe40000010100 */
[C---:B------:R-:W-:Y:S02]  /*0ef0*/  FMUL.FTZ R165, R171.reuse, R168 ;  /* 0x000000a8aba57220 */ /* 0x040fe40000410000 */
[----:B------:R-:W-:Y:S02]  /*0f00*/  FMUL.FTZ R168, R171, R182 ;  /* 0x000000b6aba87220 */ /* 0x000fe40000410000 */
[----:B--2---:R-:W-:-:S02]  /*0f10*/  FMUL.FTZ R182, R31, R132 ;  /* 0x000000841fb67220 */ /* 0x004fc40000410000 */
[----:B------:R-:W-:Y:S02]  /*0f20*/  FADD.FTZ R130, -R143, R130 ;  /* 0x000000828f827221 */ /* 0x000fe40000010100 */
[----:B------:R-:W-:Y:S02]  /*0f30*/  FMUL.FTZ R197, R30, R133 ;  /* 0x000000851ec57220 */ /* 0x000fe40000410000 */
[----:B------:R-:W-:Y:S02]  /*0f40*/  FADD.FTZ R128, R137, R182 ;  /* 0x000000b689807221 */ /* 0x000fe40000010000 */
[----:B------:R-:W-:Y:S02]  /*0f50*/  FFMA.FTZ R138, R165, R182, R138 ;  /* 0x000000b6a58a7223 */ /* 0x000fe4000001008a */
[----:B-1----:R-:W-:Y:S02]  /*0f60*/  FADD.FTZ R214, -R143, R131 ;  /* 0x000000838fd67221 */ /* 0x002fe40000010100 */
        /* <DEDUP_REMOVED lines=18> */
.L_x_2991:
[----:B0-----:R-:W-:Y:S05]  /*1090*/  BSYNC B0 ;  /* 0x0000000000007941 */ /* 0x001fea0003800000 */
.L_x_2990:
        /* <DEDUP_REMOVED lines=15> */
[----:B------:R1:W5:Y:S01]  /*1190*/  @P4 LDG.E.128 R100, [R212.64] ;  /* 0x00000004d4644981 */ /* 0x000362000c1e1d00 */
[----:B------:R-:W-:Y:S02]  /*11a0*/  ISETP.NE.AND P4, PT, R144, RZ, PT ;  /* 0x000000ff9000720c */ /* 0x000fe40003f85270 */
[----:B------:R-:W-:Y:S02]  /*11b0*/  LEA.HI.X R129, R142, c[0x0][0x18c], RZ, 0x4, P6 ;  /* 0x000063008e817a11 */ /* 0x000fe400030f24ff */
[----:B-----5:R-:W-:Y:S02]  /*11c0*/  FSEL R210, R139, RZ, !P4 ;  /* 0x000000ff8bd27208 */ /* 0x020fe40006000000 */
[----:B------:R-:W-:Y:S01]  /*11d0*/  IADD3 R140, P4, R140, c[0x0][0x190], RZ ;  /* 0x000064008c8c7a10 */ /* 0x000fe20007f9e0ff */
[----:B------:R-:W-:-:S03]  /*11e0*/  IMAD.WIDE.U32 R132, R142, R133, c[0x0][0x208] ;  /* 0x000082008e847625 */ /* 0x000fc600078e0085 */
[----:B------:R-:W-:Y:S02]  /*11f0*/  IADD3.X R141, R130, c[0x0][0x194], RZ, P4, !PT ;  /* 0x00006500828d7a10 */ /* 0x000fe400027fe4ff */
[----:B------:R-:W2:Y:S04]  /*1200*/  LDG.E.128 R128, [R128.64] ;  /* 0x0000000480807981 */ /* 0x000ea8000c1e1d00 */
[----:B------:R-:W3:Y:S04]  /*1210*/  LDG.E.128 R132, [R132.64] ;  /* 0x0000000484847981 */ /* 0x000ee8000c1e1d00 */
[----:B------:R0:W5:Y:S01]  /*1220*/  LDG.E R148, [R140.64] ;  /* 0x000000048c947981 */ /* 0x000162000c1e1900 */
[----:B------:R-:W-:Y:S01]  /*1230*/  IADD3 R142, R142, 0x100, RZ ;  /* 0x000001008e8e7810 */ /* 0x000fe20007ffe0ff */
[----:B--2---:R-:W-:-:S02]  /*1240*/  FADD.FTZ R166, -R210, R128 ;  /* 0x00000080d2a67221 */ /* 0x004fc40000010100 */
[C---:B------:R-:W-:Y:S02]  /*1250*/  FADD.FTZ R180, -R210.reuse, R129 ;  /* 0x00000081d2b47221 */ /* 0x040fe40000010100 */
[C---:B------:R-:W-:Y:S02]  /*1260*/  FMUL.FTZ R163, R171.reuse, R166 ;  /* 0x000000a6aba37220 */ /* 0x040fe40000410000 */
[----:B------:R-:W-:Y:S02]  /*1270*/  FMUL.FTZ R166, R171, R180 ;  /* 0x000000b4aba67220 */ /* 0x000fe40000410000 */
[----:B---3--:R-:W-:Y:S02]  /*1280*/  FMUL.FTZ R180, R27, R132 ;  /* 0x000000841bb47220 */ /* 0x008fe40000410000 */
[----:B------:R-:W-:Y:S02]  /*1290*/  FADD.FTZ R130, -R210, R130 ;  /* 0x00000082d2827221 */ /* 0x000fe40000010100 */
[----:B------:R-:W-:-:S02]  /*12a0*/  FMUL.FTZ R193, R26, R133 ;  /* 0x000000851ac17220 */ /* 0x000fc40000410000 */
[----:B------:R-:W-:Y:S02]  /*12b0*/  FADD.FTZ R128, R137, R180 ;  /* 0x000000b489807221 */ /* 0x000fe40000010000 */
[----:B------:R-:W-:Y:S02]  /*12c0*/  FFMA.FTZ R138, R163, R180, R138 ;  /* 0x000000b4a38a7223 */ /* 0x000fe4000001008a */
[----:B------:R-:W-:Y:S02]  /*12d0*/  FADD.FTZ R210, -R210, R131 ;  /* 0x00000083d2d27221 */ /* 0x000fe40000010100 */
[----:B------:R-:W-:Y:S02]  /*12e0*/  FMUL.FTZ R191, R171, R130 ;  /* 0x00000082abbf7220 */ /* 0x000fe40000410000 */
[----:B-1----:R-:W-:Y:S02]  /*12f0*/  FMUL.FTZ R212, R25, R134 ;  /* 0x0000008619d47220 */ /* 0x002fe40000410000 */
        /* <DEDUP_REMOVED lines=16> */
.L_x_2993:
[----:B0-----:R-:W-:Y:S05]  /*1400*/  BSYNC B0 ;  /* 0x0000000000007941 */ /* 0x001fea0003800000 */
.L_x_2992:
[----:B------:R-:W-:Y:S01]  /*1410*/  BSSY B0, `(.L_x_2994) ;  /* 0x0000036000007945 */ /* 0x000fe20003800000 */
        /* <DEDUP_REMOVED lines=53> */
.L_x_2995:
[----:B0-----:R-:W-:Y:S05]  /*1770*/  BSYNC B0 ;  /* 0x0000000000007941 */ /* 0x001fea0003800000 */
.L_x_2994:
        /* <DEDUP_REMOVED lines=8> */
[----:B------:R-:W-:Y:S02]  /*1800*/  ISETP.NE.U32.AND P4, PT, RZ, c[0x0][0x218], PT ;  /* 0x00008600ff007a0c */ /* 0x000fe40003f85070 */
[----:B------:R-:W-:Y:S01]  /*1810*/  MOV R133, 0x10 ;  /* 0x0000001000857802 */ /* 0x000fe20000000f00 */
        /* <DEDUP_REMOVED lines=44> */
.L_x_2997:
[----:B0-----:R-:W-:Y:S05]  /*1ae0*/  BSYNC B0 ;  /* 0x0000000000007941 */ /* 0x001fea0003800000 */
.L_x_2996:
        /* <DEDUP_REMOVED lines=54> */
.L_x_2999:
[----:B0-----:R-:W-:Y:S05]  /*1e50*/  BSYNC B0 ;  /* 0x0000000000007941 */ /* 0x001fea0003800000 */
.L_x_2998:
[----:B------:R-:W-:Y:S01]  /*1e60*/  ISETP.GE.U32.AND P4, PT, R5, 0x700, PT ;  /* 0x000007000500780c */ /* 0x000fe20003f86070 */
[----:B------:R-:W-:-:S12]  /*1e70*/  BSSY B0, `(.L_x_3000) ;  /* 0x0000035000007945 */ /* 0x000fd80003800000 */
[----:B------:R-:W-:Y:S05]  /*1e80*/  @!P4 BRA `(.L_x_3001) ;  /* 0x000003300000c947 */ /* 0x000fea0003800000 */
[----:B------:R-:W-:Y:S02]  /*1e90*/  ISETP.NE.U32.AND P4, PT, RZ, c[0x0][0x218], PT ;  /* 0x00008600ff007a0c */ /* 0x000fe40003f85070 */
[----:B------:R-:W-:Y:S02]  /*1ea0*/  SHF.L.U32 R140, R142, 0x2, RZ ;  /* 0x000000028e8c7819 */ /* 0x000fe400000006ff */
[----:B------:R-:W-:Y:S02]  /*1eb0*/  ISETP.NE.AND.EX P4, PT, RZ, c[0x0][0x21c], PT, P4 ;  /* 0x00008700ff007a0c */ /* 0x000fe40003f85340 */
[----:B------:R-:W-:-:S11]  /*1ec0*/  SHF.R.U32.HI R130, RZ, 0x1e, R142 ;  /* 0x0000001eff827819 */ /* 0x000fd6000001168e */
[----:B------:R-:W-:-:S04]  /*1ed0*/  @P4 LEA R188, P5, R142, c[0x0][0x218], 0x4 ;  /* 0x000086008ebc4a11 */ /* 0x000fc800078a20ff */
[----:B------:R-:W-:Y:S02]  /*1ee0*/  @P4 LEA.HI.X R189, R142, c[0x0][0x21c], RZ, 0x4, P5 ;  /* 0x000087008ebd4a11 */ /* 0x000fe400028f24ff */
[----:B------:R-:W-:-:S03]  /*1ef0*/  ISETP.NE.U32.AND P5, PT, RZ, c[0x0][0x250], PT ;  /* 0x00009400ff007a0c */ /* 0x000fc60003fa5070 */
[----:B------:R0:W5:Y:S01]  /*1f00*/  @P4 LDG.E.128 R116, [R188.64] ;  /* 0x00000004bc744981 */ /* 0x000162000c1e1d00 */
[----:B------:R-:W-:Y:S02]  /*1f10*/  ISETP.NE.AND.EX P5, PT, RZ, c[0x0][0x254], PT, P5 ;  /* 0x00009500ff007a0c */ /* 0x000fe40003fa5350 */
[----:B------:R-:W-:Y:S01]  /*1f20*/  LEA R128, P4, R142, c[0x0][0x188], 0x4 ;  /* 0x000062008e807a11 */ /* 0x000fe200078820ff */
[----:B------:R-:W-:-:S03]  /*1f30*/  IMAD.MOV.U32 R133, RZ, RZ, 0x10 ;  /* 0x00000010ff857424 */ /* 0x000fc600078e00ff */
[C---:B------:R-:W-:Y:S01]  /*1f40*/  LEA.HI.X R129, R142.reuse, c[0x0][0x18c], RZ, 0x4, P4 ;  /* 0x000063008e817a11 */ /* 0x040fe200020f24ff */
[----:B------:R-:W-:-:S06]  /*1f50*/  IMAD.WIDE.U32 R132, R142, R133, c[0x0][0x208] ;  /* 0x000082008e847625 */ /* 0x000fcc00078e0085 */
[C---:B------:R-:W-:Y:S01]  /*1f60*/  @P5 IADD3 R174, P6, R140.reuse, c[0x0][0x198], RZ ;  /* 0x000066008cae5a10 */ /* 0x040fe20007fde0ff */
[----:B------:R-:W2:Y:S01]  /*1f70*/  LDG.E.128 R132, [R132.64] ;  /* 0x0000000484847981 */ /* 0x000ea2000c1e1d00 */
[----:B------:R-:W-:Y:S02]  /*1f80*/  IADD3 R140, P4, R140, c[0x0][0x190], RZ ;  /* 0x000064008c8c7a10 */ /* 0x000fe40007f9e0ff */
[C---:B------:R-:W-:Y:S02]  /*1f90*/  @P5 IADD3.X R175, R130.reuse, c[0x0][0x19c], RZ, P6, !PT ;  /* 0x0000670082af5a10 */ /* 0x040fe400037fe4ff */
[----:B------:R-:W-:Y:S02]  /*1fa0*/  IADD3.X R141, R130, c[0x0][0x194], RZ, P4, !PT ;  /* 0x00006500828d7a10 */ /* 0x000fe400027fe4ff */
[----:B------:R-:W3:Y:S01]  /*1fb0*/  LDG.E.128 R128, [R128.64] ;  /* 0x0000000480807981 */ /* 0x000ee2000c1e1d00 */
[----:B------:R-:W-:-:S03]  /*1fc0*/  ISETP.NE.AND P6, PT, R144, RZ, PT ;  /* 0x000000ff9000720c */ /* 0x000fc60003fc5270 */
[----:B------:R0:W5:Y:S02]  /*1fd0*/  LDG.E R156, [R140.64] ;  /* 0x000000048c9c7981 */ /* 0x000164000c1e1900 */
[----:B-----5:R-:W-:Y:S02]  /*1fe0*/  FSEL R139, R139, RZ, !P6 ;  /* 0x000000ff8b8b7208 */ /* 0x020fe40007000000 */
[----:B------:R2:W5:Y:S02]  /*1ff0*/  @P5 LDG.E R155, [R174.64] ;  /* 0x00000004ae9b5981 */ /* 0x000564000c1e1900 */
[----:B--2---:R-:W-:Y:S02]  /*2000*/  FMUL.FTZ R174, R11, R132 ;  /* 0x000000840bae7220 */ /* 0x004fe40000410000 */
[C---:B---3--:R-:W-:Y:S02]  /*2010*/  FADD.FTZ R142, -R139.reuse, R128 ;  /* 0x000000808b8e7221 */ /* 0x048fe40000010100 */
[----:B------:R-:W-:-:S02]  /*2020*/  FADD.FTZ R158, -R139, R129 ;  /* 0x000000818b9e7221 */ /* 0x000fc40000010100 */
[----:B------:R-:W-:Y:S02]  /*2030*/  FMUL.FTZ R169, R171, R142 ;  /* 0x0000008eaba97220 */ /* 0x000fe40000410000 */
[----:B------:R-:W-:Y:S02]  /*2040*/  FADD.FTZ R130, -R139, R130 ;  /* 0x000000828b827221 */ /* 0x000fe40000010100 */
[----:B------:R-:W-:Y:S02]  /*2050*/  FMUL.FTZ R158, R171, R158 ;  /* 0x0000009eab9e7220 */ /* 0x000fe40000410000 */
[----:B------:R-:W-:Y:S02]  /*2060*/  FMUL.FTZ R175, R10, R133 ;  /* 0x000000850aaf7220 */ /* 0x000fe40000410000 */
[----:B------:R-:W-:Y:S02]  /*2070*/  FADD.FTZ R128, R137, R174 ;  /* 0x000000ae89807221 */ /* 0x000fe40000010000 */
[----:B------:R-:W-:-:S02]  /*2080*/  FFMA.FTZ R138, R169, R174, R138 ;  /* 0x000000aea98a7223 */ /* 0x000fc4000001008a */
[----:B------:R-:W-:Y:S02]  /*2090*/  FADD.FTZ R190, -R139, R131 ;  /* 0x000000838bbe7221 */ /* 0x000fe40000010100 */
        /* <DEDUP_REMOVED lines=18> */
.L_x_3001:
[----:B0-----:R-:W-:Y:S05]  /*21c0*/  BSYNC B0 ;  /* 0x0000000000007941 */ /* 0x001fea0003800000 */
.L_x_3000:
[----:B------:R-:W-:Y:S01]  /*21d0*/  LOP3.LUT P4, RZ, R146, 0x1f, RZ, 0xc0, !PT ;  /* 0x0000001f92ff7812 */ /* 0x000fe2000788c0ff */
[----:B------:R-:W-:Y:S10]  /*21e0*/  BRA.DIV ~URZ, `(.L_x_3002) ;  /* 0x000023a27f007947 */ /* 0x000ff4000b800000 */
[----:B------:R0:W1:Y:S02]  /*21f0*/  SHFL.DOWN PT, R130, R137, 0x10, 0x1f ;  /* 0x0a001f0089827f89 */ /* 0x00006400000e0000 */
.L_x_3019:
        /* <DEDUP_REMOVED lines=18> */
.L_x_3020:
        /* <DEDUP_REMOVED lines=56> */
[----:B------:R-:W-:Y:S01]  /*26a0*/  ISETP.NE.AND.EX P4, PT, RZ, c[0x0][0x25c], PT, P4 ;  /* 0x00009700ff007a0c */ /* 0x000fe20003f85340 */
[----:B------:R-:W-:-:S03]  /*26b0*/  FMUL.FTZ R139, R133, c[0x0][0x1e8] ;  /* 0x00007a00858b7a20 */ /* 0x000fc60000410000 */
[----:B------:R-:W-:Y:S02]  /*26c0*/  SEL R120, R131, R120, P4 ;  /* 0x0000007883787207 */ /* 0x000fe40002000000 */
[----:B------:R-:W-:Y:S02]  /*26d0*/  SEL R121, R130, R121, P4 ;  /* 0x0000007982797207 */ /* 0x000fe40002000000 */
[----:B------:R-:W-:Y:S02]  /*26e0*/  SEL R122, R133, R122, P4 ;  /* 0x0000007a857a7207 */ /* 0x000fe40002000000 */
[C---:B------:R-:W-:Y:S01]  /*26f0*/  SEL R123, R134.reuse, R123, P4 ;  /* 0x0000007b867b7207 */ /* 0x040fe20002000000 */
[----:B------:R-:W-:Y:S02]  /*2700*/  FMUL.FTZ R134, R134, c[0x0][0x1e8] ;  /* 0x00007a0086867a20 */ /* 0x000fe40000410000 */
[----:B------:R-:W-:-:S05]  /*2710*/  @P4 IMAD.WIDE.U32 R128, R6, R141, c[0x0][0x258] ;  /* 0x0000960006804625 */ /* 0x000fca00078e008d */
[----:B------:R0:W-:Y:S01]  /*2720*/  @P4 STG.E.128 [R128.64], R120 ;  /* 0x0000007880004986 */ /* 0x0001e2000c101d04 */
[----:B------:R-:W-:-:S04]  /*2730*/  LOP3.LUT P4, RZ, R4, 0xff, RZ, 0xc0, !PT ;  /* 0x000000ff04ff7812 */ /* 0x000fc8000788c0ff */
[----:B------:R-:W-:Y:S02]  /*2740*/  SEL R131, R135, RZ, P4 ;  /* 0x000000ff87837207 */ /* 0x000fe40002000000 */
[----:B------:R-:W-:-:S04]  /*2750*/  LOP3.LUT P4, RZ, R4, 0xff00, RZ, 0xc0, !PT ;  /* 0x0000ff0004ff7812 */ /* 0x000fc8000788c0ff */
[----:B------:R-:W-:Y:S02]  /*2760*/  SEL R130, R138, RZ, P4 ;  /* 0x000000ff8a827207 */ /* 0x000fe40002000000 */
[----:B------:R-:W-:-:S04]  /*2770*/  LOP3.LUT P4, RZ, R4, 0xff0000, RZ, 0xc0, !PT ;  /* 0x00ff000004ff7812 */ /* 0x000fc8000788c0ff */
[----:B------:R-:W-:Y:S02]  /*2780*/  SEL R133, R139, RZ, P4 ;  /* 0x000000ff8b857207 */ /* 0x000fe40002000000 */
[----:B------:R-:W-:-:S04]  /*2790*/  LOP3.LUT P4, RZ, R4, 0xff000000, RZ, 0xc0, !PT ;  /* 0xff00000004ff7812 */ /* 0x000fc8000788c0ff */
[----:B0-----:R-:W-:Y:S02]  /*27a0*/  SEL R128, R134, RZ, P4 ;  /* 0x000000ff86807207 */ /* 0x001fe40002000000 */
[----:B------:R-:W-:-:S04]  /*27b0*/  ISETP.NE.U32.AND P4, PT, RZ, c[0x0][0x250], PT ;  /* 0x00009400ff007a0c */ /* 0x000fc80003f85070 */
[----:B------:R-:W-:-:S04]  /*27c0*/  ISETP.NE.AND.EX P4, PT, RZ, c[0x0][0x254], PT, P4 ;  /* 0x00009500ff007a0c */ /* 0x000fc80003f85340 */
[----:B------:R-:W-:Y:S02]  /*27d0*/  SEL R124, R131, R124, P4 ;  /* 0x0000007c837c7207 */ /* 0x000fe40002000000 */
[----:B------:R-:W-:Y:S02]  /*27e0*/  SEL R125, R130, R125, P4 ;  /* 0x0000007d827d7207 */ /* 0x000fe40002000000 */
[----:B------:R-:W-:Y:S02]  /*27f0*/  SEL R126, R133, R126, P4 ;  /* 0x0000007e857e7207 */ /* 0x000fe40002000000 */
[----:B------:R-:W-:Y:S02]  /*2800*/  SEL R127, R128, R127, P4 ;  /* 0x0000007f807f7207 */ /* 0x000fe40002000000 */
[----:B------:R-:W-:-:S04]  /*2810*/  ISETP.NE.U32.AND P4, PT, RZ, c[0x0][0x250], PT ;  /* 0x00009400ff007a0c */ /* 0x000fc80003f85070 */
[----:B------:R-:W-:-:S13]  /*2820*/  ISETP.NE.AND.EX P4, PT, RZ, c[0x0][0x254], PT, P4 ;  /* 0x00009500ff007a0c */ /* 0x000fda0003f85340 */
[----:B------:R-:W-:-:S04]  /*2830*/  @P4 LEA R132, P5, R6, c[0x0][0x250], 0x4 ;  /* 0x0000940006844a11 */ /* 0x000fc800078a20ff */
[----:B------:R-:W-:Y:S02]  /*2840*/  @P4 LEA.HI.X R133, R6, c[0x0][0x254], RZ, 0x4, P5 ;  /* 0x0000950006854a11 */ /* 0x000fe400028f24ff */
[----:B------:R-:W-:-:S04]  /*2850*/  LOP3.LUT P5, RZ, R3, 0xff, RZ, 0xc0, !PT ;  /* 0x000000ff03ff7812 */ /* 0x000fc800078ac0ff */
[----:B------:R-:W-:Y:S02]  /*2860*/  SEL R128, R135, RZ, P5 ;  /* 0x000000ff87807207 */ /* 0x000fe40002800000 */
[----:B------:R-:W-:-:S04]  /*2870*/  LOP3.LUT P5, RZ, R3, 0xff00, RZ, 0xc0, !PT ;  /* 0x0000ff0003ff7812 */ /* 0x000fc800078ac0ff */
[----:B------:R-:W-:Y:S02]  /*2880*/  SEL R129, R138, RZ, P5 ;  /* 0x000000ff8a817207 */ /* 0x000fe40002800000 */
[----:B------:R-:W-:-:S04]  /*2890*/  LOP3.LUT P5, RZ, R3, 0xff0000, RZ, 0xc0, !PT ;  /* 0x00ff000003ff7812 */ /* 0x000fc800078ac0ff */
[----:B------:R-:W-:Y:S02]  /*28a0*/  SEL R130, R139, RZ, P5 ;  /* 0x000000ff8b827207 */ /* 0x000fe40002800000 */
[----:B------:R-:W-:-:S04]  /*28b0*/  LOP3.LUT P5, RZ, R3, 0xff000000, RZ, 0xc0, !PT ;  /* 0xff00000003ff7812 */ /* 0x000fc800078ac0ff */
[----:B------:R-:W-:Y:S01]  /*28c0*/  SEL R131, R134, RZ, P5 ;  /* 0x000000ff86837207 */ /* 0x000fe20002800000 */
[C---:B------:R-:W-:Y:S01]  /*28d0*/  IMAD.WIDE.U32 R134, R6.reuse, R141, c[0x0][0x248] ;  /* 0x0000920006867625 */ /* 0x040fe200078e008d */
[----:B------:R-:W-:-:S04]  /*28e0*/  IADD3 R6, R6, 0x100, RZ ;  /* 0x0000010006067810 */ /* 0x000fc80007ffe0ff */
[----:B------:R0:W-:Y:S04]  /*28f0*/  STG.E.128 [R134.64], R128 ;  /* 0x0000008086007986 */ /* 0x0001e8000c101d04 */
[----:B------:R0:W-:Y:S02]  /*2900*/  @P4 STG.E.128 [R132.64], R124 ;  /* 0x0000007c84004986 */ /* 0x0001e4000c101d04 */
.L_x_3005:
[----:B------:R-:W-:Y:S05]  /*2910*/  BSYNC B0 ;  /* 0x0000000000007941 */ /* 0x000fea0003800000 */
.L_x_3004:
        /* <DEDUP_REMOVED lines=28> */
[----:B------:R-:W-:-:S02]  /*2ae0*/  FMUL.FTZ R139, R133, c[0x0][0x1e8] ;  /* 0x00007a00858b7a20 */ /* 0x000fc40000410000 */
[----:B------:R-:W-:Y:S01]  /*2af0*/  FMUL.FTZ R140, R134, c[0x0][0x1e8] ;  /* 0x00007a00868c7a20 */ /* 0x000fe20000410000 */
[----:B------:R-:W-:Y:S02]  /*2b00*/  SEL R120, R131, R120, P4 ;  /* 0x0000007883787207 */ /* 0x000fe40002000000 */
[----:B------:R-:W-:Y:S02]  /*2b10*/  SEL R121, R130, R121, P4 ;  /* 0x0000007982797207 */ /* 0x000fe40002000000 */
[----:B------:R-:W-:Y:S02]  /*2b20*/  SEL R122, R133, R122, P4 ;  /* 0x0000007a857a7207 */ /* 0x000fe40002000000 */
[----:B------:R-:W-:-:S03]  /*2b30*/  SEL R123, R134, R123, P4 ;  /* 0x0000007b867b7207 */ /* 0x000fc60002000000 */
        /* <DEDUP_REMOVED lines=21> */
[----:B------:R-:W-:Y:S01]  /*2c90*/  SEL R128, R132, RZ, P5 ;  /* 0x000000ff84807207 */ /* 0x000fe20002800000 */
[----:B------:R-:W-:Y:S01]  /*2ca0*/  IMAD.WIDE.U32 R132, R6, R141, c[0x0][0x248] ;  /* 0x0000920006847625 */ /* 0x000fe200078e008d */
[----:B------:R-:W-:Y:S02]  /*2cb0*/  LOP3.LUT P5, RZ, R0, 0xff00, RZ, 0xc0, !PT ;  /* 0x0000ff0000ff7812 */ /* 0x000fe400078ac0ff */
[----:B------:R-:W-:Y:S02]  /*2cc0*/  IADD3 R6, R6, 0x100, RZ ;  /* 0x0000010006067810 */ /* 0x000fe40007ffe0ff */
[----:B------:R-:W-:Y:S02]  /*2cd0*/  SEL R129, R138, RZ, P5 ;  /* 0x000000ff8a817207 */ /* 0x000fe40002800000 */
[----:B------:R-:W-:-:S04]  /*2ce0*/  LOP3.LUT P5, RZ, R0, 0xff0000, RZ, 0xc0, !PT ;  /* 0x00ff000000ff7812 */ /* 0x000fc800078ac0ff */
[----:B------:R-:W-:Y:S02]  /*2cf0*/  SEL R130, R139, RZ, P5 ;  /* 0x000000ff8b827207 */ /* 0x000fe40002800000 */
[----:B------:R-:W-:-:S04]  /*2d00*/  LOP3.LUT P5, RZ, R0, 0xff000000, RZ, 0xc0, !PT ;  /* 0xff00000000ff7812 */ /* 0x000fc800078ac0ff */
[----:B------:R-:W-:-:S05]  /*2d10*/  SEL R131, R140, RZ, P5 ;  /* 0x000000ff8c837207 */ /* 0x000fca0002800000 */
[----:B------:R0:W-:Y:S04]  /*2d20*/  STG.E.128 [R132.64], R128 ;  /* 0x0000008084007986 */ /* 0x0001e8000c101d04 */
[----:B------:R0:W-:Y:S02]  /*2d30*/  @P4 STG.E.128 [R134.64], R124 ;  /* 0x0000007c86004986 */ /* 0x0001e4000c101d04 */
.L_x_3007:
[----:B------:R-:W-:Y:S05]  /*2d40*/  BSYNC B0 ;  /* 0x0000000000007941 */ /* 0x000fea0003800000 */
.L_x_3006:
        /* <DEDUP_REMOVED lines=65> */
.L_x_3009:
[----:B------:R-:W-:Y:S05]  /*3160*/  BSYNC B0 ;  /* 0x0000000000007941 */ /* 0x000fea0003800000 */
.L_x_3008:
[----:B------:R-:W-:Y:S01]  /*3170*/  BSSY B0, `(.L_x_3010) ;  /* 0x0000041000007945 */ /* 0x000fe20003800000 */
[----:B------:R-:W-:Y:S05]  /*3180*/  @!P1 BRA `(.L_x_3011) ;  /* 0x000003f000009947 */ /* 0x000fea0003800000 */
[----:B------:R-:W-:Y:S02]  /*3190*/  ISETP.NE.AND P4, PT, R144, RZ, PT ;  /* 0x000000ff9000720c */ /* 0x000fe40003f85270 */
[----:B------:R-:W-:Y:S02]  /*31a0*/  MOV R141, 0x10 ;  /* 0x00000010008d7802 */ /* 0x000fe40000000f00 */
        /* <DEDUP_REMOVED lines=61> */
.L_x_3011:
[----:B------:R-:W-:Y:S05]  /*3580*/  BSYNC B0 ;  /* 0x0000000000007941 */ /* 0x000fea0003800000 */
.L_x_3010:
        /* <DEDUP_REMOVED lines=65> */
.L_x_3013:
[----:B------:R-:W-:Y:S05]  /*39a0*/  BSYNC B0 ;  /* 0x0000000000007941 */ /* 0x000fea0003800000 */
.L_x_3012:
        /* <DEDUP_REMOVED lines=65> */
.L_x_3015:
[----:B------:R-:W-:Y:S05]  /*3dc0*/  BSYNC B0 ;  /* 0x0000000000007941 */ /* 0x000fea0003800000 */
.L_x_3014:
[----:B------:R-:W-:Y:S01]  /*3dd0*/  ISETP.GE.U32.AND P4, PT, R5, 0x700, PT ;  /* 0x000007000500780c */ /* 0x000fe20003f86070 */
[----:B------:R-:W-:-:S12]  /*3de0*/  BSSY B0, `(.L_x_3016) ;  /* 0x0000040000007945 */ /* 0x000fd80003800000 */
        /* <DEDUP_REMOVED lines=60> */
[----:B------:R-:W-:-:S05]  /*41b0*/  IMAD.WIDE.U32 R134, R6, R139, c[0x0][0x248] ;  /* 0x0000920006867625 */ /* 0x000fca00078e008b */
[----:B------:R0:W-:Y:S04]  /*41c0*/  STG.E.128 [R134.64], R128 ;  /* 0x0000008086007986 */ /* 0x0001e8000c101d04 */
[----:B------:R0:W-:Y:S02]  /*41d0*/  @P4 STG.E.128 [R132.64], R124 ;  /* 0x0000007c84004986 */ /* 0x0001e4000c101d04 */
.L_x_3017:
[----:B------:R-:W-:Y:S05]  /*41e0*/  BSYNC B0 ;  /* 0x0000000000007941 */ /* 0x000fea0003800000 */
.L_x_3016:
[----:B------:R-:W-:Y:S02]  /*41f0*/  LOP3.LUT P4, RZ, R7, 0xff, RZ, 0xc0, !PT ;  /* 0x000000ff07ff7812 */ /* 0x000fe4000788c0ff */
[----:B------:R-:W-:Y:S02]  /*4200*/  IADD3 R145, R145, c[0x0][0x160], RZ ;  /* 0x0000580091917a10 */ /* 0x000fe40007ffe0ff */
[----:B------:R-:W-:Y:S02]  /*4210*/  SEL R7, RZ, 0x1, P4 ;  /* 0x00000001ff077807 */ /* 0x000fe40002000000 */
[----:B------:R-:W-:-:S13]  /*4220*/  ISETP.GE.AND P4, PT, R145, c[0x0][0x164], PT ;  /* 0x0000590091007a0c */ /* 0x000fda0003f86270 */
[----:B0-----:R-:W-:Y:S01]  /*4230*/  @P4 CALL.REL.NOINC `(.L_x_2987) ;  /* 0x0000001000004944 */ /* 0x001fe20003c00000 */
[----:B------:R-:W-:Y:S05]  /*4240*/  BRA `(.L_x_3018) ;  /* 0xffffc64000007947 */ /* 0x000fea000383ffff */
.L_x_2987:
[----:B-1----:R-:W0:Y:S01]  /*4250*/  S2UR UR6, SR_CTAID.X ;  /* 0x00000000000679c3 */ /* 0x002e220000002500 */
[----:B------:R-:W0:Y:S01]  /*4260*/  S2R R2, SR_TID.X ;  /* 0x0000000000027919 */ /* 0x000e220000002100 */
[C---:B------:R-:W-:Y:S01]  /*4270*/  LOP3.LUT P5, RZ, R5.reuse, 0xffffff00, RZ, 0xc0, !PT ;  /* 0xffffff0005ff7812 */ /* 0x040fe200078ac0ff */
[----:B------:R-:W-:Y:S01]  /*4280*/  @P1 IMAD.MOV.U32 R19, RZ, RZ, 0x10 ;  /* 0x00000010ff131424 */ /* 0x000fe200078e00ff */
[----:B------:R-:W-:Y:S01]  /*4290*/  ISETP.GE.U32.AND P4, PT, R5, 0x200, PT ;  /* 0x000002000500780c */ /* 0x000fe20003f86070 */
[----:B------:R-:W-:Y:S01]  /*42a0*/  @P2 IMAD.MOV.U32 R23, RZ, RZ, 0x10 ;  /* 0x00000010ff172424 */ /* 0x000fe200078e00ff */
[----:B-----5:R-:W-:Y:S02]  /*42b0*/  @P0 MOV R15, 0x10 ;  /* 0x00000010000f0802 */ /* 0x020fe40000000f00 */
[----:B------:R-:W-:-:S07]  /*42c0*/  @P3 MOV R25, 0x10 ;  /* 0x0000001000193802 */ /* 0x000fce0000000f00 */
        /* <DEDUP_REMOVED lines=38> */
[----:B------:R-:W-:-:S04]  /*4530*/  IMAD.MOV.U32 R5, RZ, RZ, 0x10 ;  /* 0x00000010ff057424 */ /* 0x000fc800078e00ff */
[----:B--2---:R-:W-:-:S04]  /*4540*/  IMAD.WIDE.U32 R2, R0, R5, c[0x0][0x220] ;  /* 0x0000880000027625 */ /* 0x004fc800078e0005 */
[----:B------:R-:W-:Y:S01]  /*4550*/  IMAD.WIDE.U32 R4, R0, R5, c[0x0][0x228] ;  /* 0x00008a0000047625 */ /* 0x000fe200078e0005 */
[----:B------:R-:W-:Y:S04]  /*4560*/  STG.E.128 [R2.64], R36 ;  /* 0x0000002402007986 */ /* 0x000fe8000c101d04 */
[----:B------:R-:W-:Y:S01]  /*4570*/  STG.E.128 [R4.64], R64 ;  /* 0x0000004004007986 */ /* 0x000fe2000c101d04 */
[----:B------:R-:W-:Y:S05]  /*4580*/  EXIT ;  /* 0x000000000000794d */ /* 0x000fea0003800000 */
.L_x_3002:
[----:B------:R-:W-:Y:S01]  /*4590*/  HFMA2.MMA R140, -RZ, RZ, 0, 9.5367431640625e-07 ;  /* 0x00000010ff8c7435 */ /* 0x000fe200000001ff */
[----:B------:R-:W-:Y:S01]  /*45a0*/  IMAD.MOV.U32 R131, RZ, RZ, R137 ;  /* 0x000000ffff837224 */ /* 0x000fe200078e0089 */
[----:B------:R-:W-:Y:S01]  /*45b0*/  MOV R128, 0x45f0 ;  /* 0x000045f000807802 */ /* 0x000fe20000000f00 */
[----:B------:R-:W-:Y:S02]  /*45c0*/  IMAD.MOV.U32 R189, RZ, RZ, 0x1f ;  /* 0x0000001fffbd7424 */ /* 0x000fe400078e00ff */
[----:B------:R-:W-:-:S02]  /*45d0*/  IMAD.MOV.U32 R142, RZ, RZ, -0x1 ;  /* 0xffffffffff8e7424 */ /* 0x000fc400078e00ff */
[----:B-----5:R-:W-:Y:S05]  /*45e0*/  CALL.REL.NOINC `($__internal_104_$__cuda_sm70_shflsync_down_p) ;  /* 0x0000045000007944 */ /* 0x020fea0003c00000 */
[----:B-1----:R-:W-:Y:S01]  /*45f0*/  MOV R130, R189 ;  /* 0x000000bd00827202 */ /* 0x002fe20000000f00 */
[----:B0-----:R-:W-:Y:S05]  /*4600*/  BRA `(.L_x_3019) ;  /* 0xffffdbf000007947 */ /* 0x001fea000383ffff */
.L_x_3003:
[----:B------:R-:W-:Y:S01]  /*4610*/  HFMA2.MMA R189, -RZ, RZ, 0, 1.847743988037109375e-06 ;  /* 0x0000001fffbd7435 */ /* 0x000fe200000001ff */
[----:B------:R-:W-:Y:S01]  /*4620*/  IMAD.MOV.U32 R131, RZ, RZ, R138 ;  /* 0x000000ffff837224 */ /* 0x000fe200078e008a */
[----:B------:R-:W-:Y:S01]  /*4630*/  MOV R128, 0x4670 ;  /* 0x0000467000807802 */ /* 0x000fe20000000f00 */
[----:B------:R-:W-:-:S02]  /*4640*/  IMAD.MOV.U32 R140, RZ, RZ, 0x10 ;  /* 0x00000010ff8c7424 */ /* 0x000fc400078e00ff */
[----:B------:R-:W-:Y:S02]  /*4650*/  IMAD.MOV.U32 R142, RZ, RZ, -0x1 ;  /* 0xffffffffff8e7424 */ /* 0x000fe400078e00ff */
[----:B01---5:R-:W-:Y:S05]  /*4660*/  CALL.REL.NOINC `($__internal_104_$__cuda_sm70_shflsync_down_p) ;  /* 0x000003d000007944 */ /* 0x023fea0003c00000 */
[----:B------:R-:W-:Y:S01]  /*4670*/  FADD.FTZ R137, R130, R137 ;  /* 0x0000008982897221 */ /* 0x000fe20000010000 */
[----:B------:R-:W-:Y:S01]  /*4680*/  MOV R128, 0x46f0 ;  /* 0x000046f000807802 */ /* 0x000fe20000000f00 */
[----:B-1----:R-:W-:Y:S01]  /*4690*/  FADD.FTZ R138, R138, R189 ;  /* 0x000000bd8a8a7221 */ /* 0x002fe20000010000 */
[----:B------:R-:W-:Y:S01]  /*46a0*/  MOV R189, 0x1f ;  /* 0x0000001f00bd7802 */ /* 0x000fe20000000f00 */
[----:B0-----:R-:W-:Y:S02]  /*46b0*/  IMAD.MOV.U32 R140, RZ, RZ, 0x8 ;  /* 0x00000008ff8c7424 */ /* 0x001fe400078e00ff */
[----:B------:R-:W-:Y:S02]  /*46c0*/  IMAD.MOV.U32 R142, RZ, RZ, -0x1 ;  /* 0xffffffffff8e7424 */ /* 0x000fe400078e00ff */
[----:B------:R-:W-:Y:S02]  /*46d0*/  IMAD.MOV.U32 R131, RZ, RZ, R137 ;  /* 0x000000ffff837224 */ /* 0x000fe400078e0089 */
[----:B------:R-:W-:Y:S05]  /*46e0*/  CALL.REL.NOINC `($__internal_104_$__cuda_sm70_shflsync_down_p) ;  /* 0x0000035000007944 */ /* 0x000fea0003c00000 */
[----:B-1----:R-:W-:Y:S01]  /*46f0*/  MOV R130, R189 ;  /* 0x000000bd00827202 */ /* 0x002fe20000000f00 */
[----:B------:R-:W-:Y:S01]  /*4700*/  HFMA2.MMA R189, -RZ, RZ, 0, 1.847743988037109375e-06 ;  /* 0x0000001fffbd7435 */ /* 0x000fe200000001ff */
[----:B0-----:R-:W-:Y:S01]  /*4710*/  IMAD.MOV.U32 R131, RZ, RZ, R138 ;  /* 0x000000ffff837224 */ /* 0x001fe200078e008a */
[----:B------:R-:W-:Y:S01]  /*4720*/  MOV R128, 0x4760 ;  /* 0x0000476000807802 */ /* 0x000fe20000000f00 */
[----:B------:R-:W-:-:S02]  /*4730*/  IMAD.MOV.U32 R140, RZ, RZ, 0x8 ;  /* 0x00000008ff8c7424 */ /* 0x000fc400078e00ff */
[----:B------:R-:W-:Y:S02]  /*4740*/  IMAD.MOV.U32 R142, RZ, RZ, -0x1 ;  /* 0xffffffffff8e7424 */ /* 0x000fe400078e00ff */
[----:B------:R-:W-:Y:S05]  /*4750*/  CALL.REL.NOINC `($__internal_104_$__cuda_sm70_shflsync_down_p) ;  /* 0x000002e000007944 */ /* 0x000fea0003c00000 */
        /* <DEDUP_REMOVED lines=16> */
[----:B0-----:R-:W-:Y:S01]  /*4860*/  MOV R140, 0x2 ;  /* 0x00000002008c7802 */ /* 0x001fe20000000f00 */
[----:B-1----:R-:W-:Y:S01]  /*4870*/  FADD.FTZ R134, R138, R189 ;  /* 0x000000bd8a867221 */ /* 0x002fe20000010000 */
[----:B------:R-:W-:Y:S01]  /*4880*/  MOV R142, 0xffffffff ;  /* 0xffffffff008e7802 */ /* 0x000fe20000000f00 */
[----:B------:R-:W-:Y:S01]  /*4890*/  IMAD.MOV.U32 R189, RZ, RZ, 0x1f ;  /* 0x0000001fffbd7424 */ /* 0x000fe200078e00ff */
[----:B------:R-:W-:Y:S01]  /*48a0*/  MOV R128, 0x48d0 ;  /* 0x000048d000807802 */ /* 0x000fe20000000f00 */
[----:B------:R-:W-:Y:S02]  /*48b0*/  IMAD.MOV.U32 R131, RZ, RZ, R137 ;  /* 0x000000ffff837224 */ /* 0x000fe400078e0089 */
[----:B------:R-:W-:Y:S05]  /*48c0*/  CALL.REL.NOINC `($__internal_104_$__cuda_sm70_shflsync_down_p) ;  /* 0x0000017000007944 */ /* 0x000fea0003c00000 */
[----:B0-----:R-:W-:Y:S01]  /*48d0*/  HFMA2.MMA R140, -RZ, RZ, 0, 1.1920928955078125e-07 ;  /* 0x00000002ff8c7435 */ /* 0x001fe200000001ff */
[----:B-1----:R-:W-:Y:S01]  /*48e0*/  MOV R130, R189 ;  /* 0x000000bd00827202 */ /* 0x002fe20000000f00 */
[----:B------:R-:W-:Y:S01]  /*48f0*/  IMAD.MOV.U32 R131, RZ, RZ, R134 ;  /* 0x000000ffff837224 */ /* 0x000fe200078e0086 */
[----:B------:R-:W-:Y:S01]  /*4900*/  MOV R142, 0xffffffff ;  /* 0xffffffff008e7802 */ /* 0x000fe20000000f00 */
[----:B------:R-:W-:Y:S01]  /*4910*/  IMAD.MOV.U32 R189, RZ, RZ, 0x1f ;  /* 0x0000001fffbd7424 */ /* 0x000fe200078e00ff */
[----:B------:R-:W-:-:S02]  /*4920*/  MOV R128, 0x4940 ;  /* 0x0000494000807802 */ /* 0x000fc40000000f00 */
[----:B------:R-:W-:Y:S05]  /*4930*/  CALL.REL.NOINC `($__internal_104_$__cuda_sm70_shflsync_down_p) ;  /* 0x0000010000007944 */ /* 0x000fea0003c00000 */
[----:B------:R-:W-:Y:S01]  /*4940*/  FADD.FTZ R132, R130, R137 ;  /* 0x0000008982847221 */ /* 0x000fe20000010000 */
[----:B------:R-:W-:Y:S01]  /*4950*/  MOV R128, 0x49c0 ;  /* 0x000049c000807802 */ /* 0x000fe20000000f00 */
[----:B-1----:R-:W-:Y:S01]  /*4960*/  FADD.FTZ R134, R134, R189 ;  /* 0x000000bd86867221 */ /* 0x002fe20000010000 */
[----:B------:R-:W-:Y:S01]  /*4970*/  HFMA2.MMA R189, -RZ, RZ, 0, 1.847743988037109375e-06 ;  /* 0x0000001fffbd7435 */ /* 0x000fe200000001ff */
[----:B0-----:R-:W-:Y:S01]  /*4980*/  IMAD.MOV.U32 R140, RZ, RZ, 0x1 ;  /* 0x00000001ff8c7424 */ /* 0x001fe200078e00ff */
[----:B------:R-:W-:Y:S01]  /*4990*/  MOV R131, R132 ;  /* 0x0000008400837202 */ /* 0x000fe20000000f00 */
[----:B------:R-:W-:-:S03]  /*49a0*/  IMAD.MOV.U32 R142, RZ, RZ, -0x1 ;  /* 0xffffffffff8e7424 */ /* 0x000fc600078e00ff */
[----:B------:R-:W-:Y:S05]  /*49b0*/  CALL.REL.NOINC `($__internal_104_$__cuda_sm70_shflsync_down_p) ;  /* 0x0000008000007944 */ /* 0x000fea0003c00000 */
[----:B-1----:R-:W-:Y:S01]  /*49c0*/  IMAD.MOV.U32 R135, RZ, RZ, R189 ;  /* 0x000000ffff877224 */ /* 0x002fe200078e00bd */
[----:B------:R-:W-:Y:S01]  /*49d0*/  HFMA2.MMA R189, -RZ, RZ, 0, 1.847743988037109375e-06 ;  /* 0x0000001fffbd7435 */ /* 0x000fe200000001ff */
[----:B0-----:R-:W-:Y:S01]  /*49e0*/  MOV R131, R134 ;  /* 0x0000008600837202 */ /* 0x001fe20000000f00 */
[----:B------:R-:W-:Y:S01]  /*49f0*/  IMAD.MOV.U32 R140, RZ, RZ, 0x1 ;  /* 0x00000001ff8c7424 */ /* 0x000fe200078e00ff */
[----:B------:R-:W-:Y:S01]  /*4a00*/  MOV R128, 0x4a30 ;  /* 0x00004a3000807802 */ /* 0x000fe20000000f00 */
[----:B------:R-:W-:-:S02]  /*4a10*/  IMAD.MOV.U32 R142, RZ, RZ, -0x1 ;  /* 0xffffffffff8e7424 */ /* 0x000fc400078e00ff */
[----:B------:R-:W-:Y:S05]  /*4a20*/  CALL.REL.NOINC `($__internal_104_$__cuda_sm70_shflsync_down_p) ;  /* 0x0000001000007944 */ /* 0x000fea0003c00000 */
[----:B01----:R-:W-:Y:S05]  /*4a30*/  BRA `(.L_x_3020) ;  /* 0xffffd8e000007947 */ /* 0x003fea000383ffff */
        .weak           $__internal_104_$__cuda_sm70_shflsync_down_p
        .type           $__internal_104_$__cuda_sm70_shflsync_down_p,@function
        .size           $__internal_104_$__cuda_sm70_shflsync_down_p,(.L_x_3466 - $__internal_104_$__cuda_sm70_shflsync_down_p)
$__internal_104_$__cuda_sm70_shflsync_down_p:
[----:B------:R-:W-:Y:S01]  /*4a40*/  MOV R129, 0x0 ;  /* 0x0000000000817802 */ /* 0x000fe20000000f00 */
[----:B------:R-:W-:Y:S04]  /*4a50*/  WARPSYNC R142 ;  /* 0x0000008e00007348 */ /* 0x000fe80003800000 */
[----:B------:R0:W1:Y:S01]  /*4a60*/  SHFL.DOWN PT, R189, R131, R140, R189 ;  /* 0x0800008c83bd7389 */ /* 0x00006200000e00bd */
[----:B------:R-:W-:Y:S05]  /*4a70*/  RET.REL.NODEC R128 `(_ZN10layer_norm31ln_parallel_residual_bwd_kernelINS_13Kernel_traitsI6__halfffffjLj7168ELj1ELj1ELj8ELj16ENS_18Kernel_traits_baseILj7168ES2_ffffjLj256EEEEELb1ELb1ELb0EEEvNS_9BwdParamsE) ;  /* 0xffffb58080007950 */ /* 0x000fea0003c3ffff */
.L_x_3021:
        /* <DEDUP_REMOVED lines=16> */
.L_x_3466:


//--------------------- .text._ZN10layer_norm22ln_bwd_finalize_kernelINS_22Kernel_traits_finalizeILj7168E6__halfffffjLb0ELj1024ELj4ENS_18Kernel_traits_baseILj7168ES2_ffffjLj1024EEEEELb0ELb1EEEvNS_9BwdParamsE --------------------------
	.section	.text._ZN10layer_norm22ln_bwd_finalize_kernelINS_22Kernel_traits_finalizeILj7168E6__halfffffjLb0ELj1024ELj4ENS_18Kernel_traits_baseILj7168ES2_ffffjLj1024EEEEELb0ELb1EEEvNS_9BwdParamsE,"ax",@progbits
	.sectioninfo	@"SHI_REGISTERS=32"
	.align	128
        .global         _ZN10layer_norm22ln_bwd_finalize_kernelINS_22Kernel_traits_finalizeILj7168E6__halfffffjLb0ELj1024ELj4ENS_18Kernel_traits_baseILj7168ES2_ffffjLj1024EEEEELb0ELb1EEEvNS_9BwdParamsE
        .type           _ZN10layer_norm22ln_bwd_finalize_kernelINS_22Kernel_traits_finalizeILj7168E6__halfffffjLb0ELj1024ELj4ENS_18Kernel_traits_baseILj7168ES2_ffffjLj1024EEEEELb0ELb1EEEvNS_9BwdParamsE,@function
        .size           _ZN10layer_norm22ln_bwd_finalize_kernelINS_22Kernel_traits_finalizeILj7168E6__halfffffjLb0ELj1024ELj4ENS_18Kernel_traits_baseILj7168ES2_ffffjLj1024EEEEELb0ELb1EEEvNS_9BwdParamsE,(.L_x_3467 - _ZN10layer_norm22ln_bwd_finalize_kernelINS_22Kernel_traits_finalizeILj7168E6__halfffffjLb0ELj1024ELj4ENS_18Kernel_traits_baseILj7168ES2_ffffjLj1024EEEEELb0ELb1EEEvNS_9BwdParamsE)
        .other          _ZN10layer_norm22ln_bwd_finalize_kernelINS_22Kernel_traits_finalizeILj7168E6__halfffffjLb0ELj1024ELj4ENS_18Kernel_traits_baseILj7168ES2_ffffjLj1024EEEEELb0ELb1EEEvNS_9BwdParamsE,@"STO_CUDA_ENTRY STV_DEFAULT"
_ZN10layer_norm22ln_bwd_finalize_kernelINS_22Kernel_traits_finalizeILj7168E6__halfffffjLb0ELj1024ELj4ENS_18Kernel_traits_baseILj7168ES2_ffffjLj1024EEEEELb0ELb1EEEvNS_9BwdParamsE:
.text._ZN10layer_norm22ln_bwd_finalize_kernelINS_22Kernel_traits_finalizeILj7168E6__halfffffjLb0ELj1024ELj4ENS_18Kernel_traits_baseILj7168ES2_ffffjLj1024EEEEELb0ELb1EEEvNS_9BwdParamsE:
        /* <DEDUP_REMOVED lines=19> */
.L_x_3034:
        /* <DEDUP_REMOVED lines=27> */
.L_x_3026:
        /* <DEDUP_REMOVED lines=35> */
.L_x_3025:
[----:B------:R-:W-:Y:S05]  /*0510*/  BSYNC B1 ;  /* 0x0000000000017941 */ /* 0x000fea0003800000 */
.L_x_3024:
        /* <DEDUP_REMOVED lines=23> */
.L_x_3028:
[----:B------:R-:W-:Y:S05]  /*0690*/  BSYNC B1 ;  /* 0x0000000000017941 */ /* 0x000fea0003800000 */
.L_x_3027:
        /* <DEDUP_REMOVED lines=10> */
.L_x_3023:
[----:B------:R-:W-:Y:S05]  /*0740*/  BSYNC B0 ;  /* 0x0000000000007941 */ /* 0x000fea0003800000 */
.L_x_3022:
        /* <DEDUP_REMOVED lines=11> */
.L_x_3035:
        /* <DEDUP_REMOVED lines=18> */
.L_x_3036:
[----:B------:R-:W-:Y:S01]  /*0920*/  @!P1 SHF.R.U32.HI R2, RZ, 0x3, R0 ;  /* 0x00000003ff029819 */ /* 0x000fe20000011600 */
[----:B---3--:R-:W-:Y:S02]  /*0930*/  FADD.FTZ R5, R5, R10 ;  /* 0x0000000a05057221 */ /* 0x008fe40000010000 */
[----:B--2---:R-:W-:Y:S01]  /*0940*/  FADD.FTZ R7, R7, R4 ;  /* 0x0000000407077221 */ /* 0x004fe20000010000 */
[----:B------:R-:W-:-:S05]  /*0950*/  @!P1 LOP3.LUT R2, R2, 0x1ffffffc, RZ, 0xc0, !PT ;  /* 0x1ffffffc02029812 */ /* 0x000fca00078ec0ff */
[----:B------:R2:W-:Y:S04]  /*0960*/  @!P1 STS [R2+0x2000], R5 ;  /* 0x0020000502009388 */ /* 0x0005e80000000800 */
[----:B------:R2:W-:Y:S02]  /*0970*/  @!P1 STS [R2+0x2080], R7 ;  /* 0x0020800702009388 */ /* 0x0005e40000000800 */
.L_x_3029:
        /* <DEDUP_REMOVED lines=13> */
.L_x_3033:
[----:B------:R-:W-:Y:S05]  /*0a50*/  BSYNC B0 ;  /* 0x0000000000007941 */ /* 0x000fea0003800000 */
.L_x_3032:
[C---:B------:R-:W-:Y:S02]  /*0a60*/  ISETP.GT.U32.AND P1, PT, R18.reuse, -0x1c01, PT ;  /* 0xffffe3ff1200780c */ /* 0x040fe40003f24070 */
[----:B------:R-:W-:Y:S02]  /*0a70*/  IADD3 R18, R18, 0x1c00, RZ ;  /* 0x00001c0012127810 */ /* 0x000fe40007ffe0ff */
[----:B------:R-:W-:-:S09]  /*0a80*/  IADD3 R19, R19, 0xe00, RZ ;  /* 0x00000e0013137810 */ /* 0x000fd20007ffe0ff */
[----:B012---:R-:W-:Y:S05]  /*0a90*/  @P1 BRA `(.L_x_3034) ;  /* 0xfffff69000001947 */ /* 0x007fea000383ffff */
[----:B------:R-:W-:Y:S05]  /*0aa0*/  EXIT ;  /* 0x000000000000794d */ /* 0x000fea0003800000 */
.L_x_3030:
[----:B--2---:R-:W-:Y:S01]  /*0ab0*/  IMAD.MOV.U32 R10, RZ, RZ, R4 ;  /* 0x000000ffff0a7224 */ /* 0x004fe200078e0004 */
[----:B------:R-:W-:Y:S01]  /*0ac0*/  MOV R9, 0x1 ;  /* 0x0000000100097802 */ /* 0x000fe20000000f00 */
[----:B------:R-:W-:Y:S01]  /*0ad0*/  IMAD.MOV.U32 R6, RZ, RZ, 0x1f ;  /* 0x0000001fff067424 */ /* 0x000fe200078e00ff */
[----:B------:R-:W-:Y:S02]  /*0ae0*/  MOV R11, 0xffffffff ;  /* 0xffffffff000b7802 */ /* 0x000fe40000000f00 */
[----:B------:R-:W-:Y:S02]  /*0af0*/  MOV R2, 0xb10 ;  /* 0x00000b1000027802 */ /* 0x000fe40000000f00 */
[----:B01----:R-:W-:Y:S05]  /*0b00*/  CALL.REL.NOINC `($__internal_105_$__cuda_sm70_shflsync_bfly_p) ;  /* 0x000003c000007944 */ /* 0x003fea0003c00000 */
[----:B-1----:R-:W-:Y:S01]  /*0b10*/  IMAD.MOV.U32 R3, RZ, RZ, R6 ;  /* 0x000000ffff037224 */ /* 0x002fe200078e0006 */
[----:B0-----:R-:W-:Y:S05]  /*0b20*/  BRA `(.L_x_3035) ;  /* 0xfffffcd000007947 */ /* 0x001fea000383ffff */
.L_x_3031:
[----:B------:R-:W-:Y:S01]  /*0b30*/  HFMA2.MMA R6, -RZ, RZ, 0, 1.847743988037109375e-06 ;  /* 0x0000001fff067435 */ /* 0x000fe200000001ff */
[----:B------:R-:W-:Y:S01]  /*0b40*/  MOV R10, R13 ;  /* 0x0000000d000a7202 */ /* 0x000fe20000000f00 */
[----:B------:R-:W-:Y:S01]  /*0b50*/  IMAD.MOV.U32 R9, RZ, RZ, 0x2 ;  /* 0x00000002ff097424 */ /* 0x000fe200078e00ff */
[----:B------:R-:W-:Y:S01]  /*0b60*/  MOV R2, 0xb90 ;  /* 0x00000b9000027802 */ /* 0x000fe20000000f00 */
[----:B------:R-:W-:-:S02]  /*0b70*/  IMAD.MOV.U32 R11, RZ, RZ, -0x1 ;  /* 0xffffffffff0b7424 */ /* 0x000fc400078e00ff */
[----:B012---:R-:W-:Y:S05]  /*0b80*/  CALL.REL.NOINC `($__internal_105_$__cuda_sm70_shflsync_bfly_p) ;  /* 0x0000034000007944 */ /* 0x007fea0003c00000 */
[----:B01----:R-:W-:Y:S01]  /*0b90*/  FADD.FTZ R10, R13, R6 ;  /* 0x000000060d0a7221 */ /* 0x003fe20000010000 */
[----:B------:R-:W-:Y:S01]  /*0ba0*/  HFMA2.MMA R6, -RZ, RZ, 0, 1.847743988037109375e-06 ;  /* 0x0000001fff067435 */ /* 0x000fe200000001ff */
[----:B------:R-:W-:Y:S01]  /*0bb0*/  MOV R9, 0x4 ;  /* 0x0000000400097802 */ /* 0x000fe20000000f00 */
[----:B------:R-:W-:Y:S01]  /*0bc0*/  IMAD.MOV.U32 R11, RZ, RZ, -0x1 ;  /* 0xffffffffff0b7424 */ /* 0x000fe200078e00ff */
[----:B------:R-:W-:-:S03]  /*0bd0*/  MOV R2, 0xbf0 ;  /* 0x00000bf000027802 */ /* 0x000fc60000000f00 */
[----:B------:R-:W-:Y:S05]  /*0be0*/  CALL.REL.NOINC `($__internal_105_$__cuda_sm70_shflsync_bfly_p) ;  /* 0x000002e000007944 */ /* 0x000fea0003c00000 */
[----:B01----:R-:W-:Y:S01]  /*0bf0*/  FADD.FTZ R10, R10, R6 ;  /* 0x000000060a0a7221 */ /* 0x003fe20000010000 */
[----:B------:R-:W-:Y:S01]  /*0c00*/  HFMA2.MMA R6, -RZ, RZ, 0, 1.847743988037109375e-06 ;  /* 0x0000001fff067435 */ /* 0x000fe200000001ff */
[----:B------:R-:W-:Y:S01]  /*0c10*/  MOV R9, 0x8 ;  /* 0x0000000800097802 */ /* 0x000fe20000000f00 */
[----:B------:R-:W-:Y:S01]  /*0c20*/  IMAD.MOV.U32 R11, RZ, RZ, -0x1 ;  /* 0xffffffffff0b7424 */ /* 0x000fe200078e00ff */
[----:B------:R-:W-:-:S03]  /*0c30*/  MOV R2, 0xc50 ;  /* 0x00000c5000027802 */ /* 0x000fc60000000f00 */
[----:B------:R-:W-:Y:S05]  /*0c40*/  CALL.REL.NOINC `($__internal_105_$__cuda_sm70_shflsync_bfly_p) ;  /* 0x0000028000007944 */ /* 0x000fea0003c00000 */
[----:B-1----:R-:W-:Y:S01]  /*0c50*/  FADD.FTZ R4, R10, R6 ;  /* 0x000000060a047221 */ /* 0x002fe20000010000 */
[----:B------:R-:W-:Y:S01]  /*0c60*/  HFMA2.MMA R6, -RZ, RZ, 0, 1.847743988037109375e-06 ;  /* 0x0000001fff067435 */ /* 0x000fe200000001ff */
[----:B0-----:R-:W-:Y:S01]  /*0c70*/  MOV R9, 0x10 ;  /* 0x0000001000097802 */ /* 0x001fe20000000f00 */
[----:B------:R-:W-:Y:S01]  /*0c80*/  IMAD.MOV.U32 R11, RZ, RZ, -0x1 ;  /* 0xffffffffff0b7424 */ /* 0x000fe200078e00ff */
[----:B------:R-:W-:-:S02]  /*0c90*/  MOV R2, 0xcc0 ;  /* 0x00000cc000027802 */ /* 0x000fc40000000f00 */
[----:B------:R-:W-:Y:S02]  /*0ca0*/  MOV R10, R4 ;  /* 0x00000004000a7202 */ /* 0x000fe40000000f00 */
[----:B------:R-:W-:Y:S05]  /*0cb0*/  CALL.REL.NOINC `($__internal_105_$__cuda_sm70_shflsync_bfly_p) ;  /* 0x0000021000007944 */ /* 0x000fea0003c00000 */
[----:B0-----:R-:W-:Y:S01]  /*0cc0*/  HFMA2.MMA R9, -RZ, RZ, 0, 5.9604644775390625e-08 ;  /* 0x00000001ff097435 */ /* 0x001fe200000001ff */
[----:B-1----:R-:W-:Y:S01]  /*0cd0*/  MOV R7, R6 ;  /* 0x0000000600077202 */ /* 0x002fe20000000f00 */
[----:B------:R-:W-:Y:S01]  /*0ce0*/  IMAD.MOV.U32 R10, RZ, RZ, R5 ;  /* 0x000000ffff0a7224 */ /* 0x000fe200078e0005 */
[----:B------:R-:W-:Y:S01]  /*0cf0*/  MOV R6, 0x1f ;  /* 0x0000001f00067802 */ /* 0x000fe20000000f00 */
[----:B------:R-:W-:Y:S01]  /*0d00*/  IMAD.MOV.U32 R11, RZ, RZ, -0x1 ;  /* 0xffffffffff0b7424 */ /* 0x000fe200078e00ff */
[----:B------:R-:W-:Y:S02]  /*0d10*/  MOV R2, 0xd30 ;  /* 0x00000d3000027802 */ /* 0x000fe40000000f00 */
[----:B------:R-:W-:Y:S05]  /*0d20*/  CALL.REL.NOINC `($__internal_105_$__cuda_sm70_shflsync_bfly_p) ;  /* 0x000001a000007944 */ /* 0x000fea0003c00000 */
[----:B0-----:R-:W-:Y:S01]  /*0d30*/  HFMA2.MMA R9, -RZ, RZ, 0, 1.1920928955078125e-07 ;  /* 0x00000002ff097435 */ /* 0x001fe200000001ff */
[----:B-1----:R-:W-:Y:S01]  /*0d40*/  FADD.FTZ R10, R5, R6 ;  /* 0x00000006050a7221 */ /* 0x002fe20000010000 */
[----:B------:R-:W-:Y:S01]  /*0d50*/  MOV R6, 0x1f ;  /* 0x0000001f00067802 */ /* 0x000fe20000000f00 */
[----:B------:R-:W-:Y:S01]  /*0d60*/  IMAD.MOV.U32 R11, RZ, RZ, -0x1 ;  /* 0xffffffffff0b7424 */ /* 0x000fe200078e00ff */
[----:B------:R-:W-:Y:S02]  /*0d70*/  MOV R2, 0xd90 ;  /* 0x00000d9000027802 */ /* 0x000fe40000000f00 */
[----:B------:R-:W-:Y:S05]  /*0d80*/  CALL.REL.NOINC `($__internal_105_$__cuda_sm70_shflsync_bfly_p) ;  /* 0x0000014000007944 */ /* 0x000fea0003c00000 */
[----:B0-----:R-:W-:Y:S01]  /*0d90*/  HFMA2.MMA R9, -RZ, RZ, 0, 2.384185791015625e-07 ;  /* 0x00000004ff097435 */ /* 0x001fe200000001ff */
[----:B-1----:R-:W-:Y:S01]  /*0da0*/  FADD.FTZ R10, R10, R6 ;  /* 0x000000060a0a7221 */ /* 0x002fe20000010000 */
[----:B------:R-:W-:Y:S01]  /*0db0*/  MOV R6, 0x1f ;  /* 0x0000001f00067802 */ /* 0x000fe20000000f00 */
[----:B------:R-:W-:Y:S01]  /*0dc0*/  IMAD.MOV.U32 R11, RZ, RZ, -0x1 ;  /* 0xffffffffff0b7424 */ /* 0x000fe200078e00ff */
[----:B------:R-:W-:-:S02]  /*0dd0*/  MOV R2, 0xdf0 ;  /* 0x00000df000027802 */ /* 0x000fc40000000f00 */
[----:B------:R-:W-:Y:S05]  /*0de0*/  CALL.REL.NOINC `($__internal_105_$__cuda_sm70_shflsync_bfly_p) ;  /* 0x000000e000007944 */ /* 0x000fea0003c00000 */
[----:B0-----:R-:W-:Y:S01]  /*0df0*/  HFMA2.MMA R9, -RZ, RZ, 0, 4.76837158203125e-07 ;  /* 0x00000008ff097435 */ /* 0x001fe200000001ff */
[----:B-1----:R-:W-:Y:S01]  /*0e00*/  FADD.FTZ R10, R10, R6 ;  /* 0x000000060a0a7221 */ /* 0x002fe20000010000 */
[----:B------:R-:W-:Y:S01]  /*0e10*/  MOV R6, 0x1f ;  /* 0x0000001f00067802 */ /* 0x000fe20000000f00 */
[----:B------:R-:W-:Y:S01]  /*0e20*/  IMAD.MOV.U32 R11, RZ, RZ, -0x1 ;  /* 0xffffffffff0b7424 */ /* 0x000fe200078e00ff */
[----:B------:R-:W-:-:S02]  /*0e30*/  MOV R2, 0xe50 ;  /* 0x00000e5000027802 */ /* 0x000fc40000000f00 */
[----:B------:R-:W-:Y:S05]  /*0e40*/  CALL.REL.NOINC `($__internal_105_$__cuda_sm70_shflsync_bfly_p) ;  /* 0x0000008000007944 */ /* 0x000fea0003c00000 */
[----:B0-----:R-:W-:Y:S01]  /*0e50*/  HFMA2.MMA R9, -RZ, RZ, 0, 9.5367431640625e-07 ;  /* 0x00000010ff097435 */ /* 0x001fe200000001ff */
[----:B-1----:R-:W-:Y:S01]  /*0e60*/  FADD.FTZ R10, R10, R6 ;  /* 0x000000060a0a7221 */ /* 0x002fe20000010000 */
[----:B------:R-:W-:Y:S01]  /*0e70*/  MOV R6, 0x1f ;  /* 0x0000001f00067802 */ /* 0x000fe20000000f00 */
[----:B------:R-:W-:Y:S01]  /*0e80*/  IMAD.MOV.U32 R11, RZ, RZ, -0x1 ;  /* 0xffffffffff0b7424 */ /* 0x000fe200078e00ff */
[----:B------:R-:W-:-:S02]  /*0e90*/  MOV R2, 0xeb0 ;  /* 0x00000eb000027802 */ /* 0x000fc40000000f00 */
[----:B------:R-:W-:Y:S05]  /*0ea0*/  CALL.REL.NOINC `($__internal_105_$__cuda_sm70_shflsync_bfly_p) ;  /* 0x0000002000007944 */ /* 0x000fea0003c00000 */
[----:B-1----:R-:W-:Y:S01]  /*0eb0*/  MOV R5, R6 ;  /* 0x0000000600057202 */ /* 0x002fe20000000f00 */
[----:B0-----:R-:W-:Y:S05]  /*0ec0*/  BRA `(.L_x_3036) ;  /* 0xfffffa5000007947 */ /* 0x001fea000383ffff */
        .weak           $__internal_105_$__cuda_sm70_shflsync_bfly_p
        .type           $__internal_105_$__cuda_sm70_shflsync_bfly_p,@function
        .size           $__internal_105_$__cuda_sm70_shflsync_bfly_p,(.L_x_3467 - $__internal_105_$__cuda_sm70_shflsync_bfly_p)
$__internal_105_$__cuda_sm70_shflsync_bfly_p:
[----:B------:R-:W-:Y:S01]  /*0ed0*/  HFMA2.MMA R3, -RZ, RZ, 0, 0 ;  /* 0x00000000ff037435 */ /* 0x000fe200000001ff */
[----:B------:R-:W-:Y:S04]  /*0ee0*/  WARPSYNC R11 ;  /* 0x0000000b00007348 */ /* 0x000fe80003800000 */
[----:B------:R0:W1:Y:S01]  /*0ef0*/  SHFL.BFLY PT, R6, R10, R9, R6 ;  /* 0x0c0000090a067389 */ /* 0x00006200000e0006 */
[----:B------:R-:W-:Y:S05]  /*0f00*/  RET.REL.NODEC R2 `(_ZN10layer_norm22ln_bwd_finalize_kernelINS_22Kernel_traits_finalizeILj7168E6__halfffffjLb0ELj1024ELj4ENS_18Kernel_traits_baseILj7168ES2_ffffjLj1024EEEEELb0ELb1EEEvNS_9BwdParamsE) ;  /* 0xfffff0f002007950 */ /* 0x000fea0003c3ffff */
.L_x_3037:
        /* <DEDUP_REMOVED lines=15> */
.L_x_3467:


//--------------------- .text._ZN10layer_norm40ln_parallel_residual_bwd_finalize_kernelINS_22Kernel_traits_finalizeILj7168E6__halfffffjLb0ELj1024ELj4ENS_18Kernel_traits_baseILj7168ES2_ffffjLj1024EEEEELb1EEEvNS_9BwdParamsE --------------------------
	.section	.text._ZN10layer_norm40ln_parallel_residual_bwd_finalize_kernelINS_22Kernel_traits_finalizeILj7168E6__halfffffjLb0ELj1024ELj4ENS_18Kernel_traits_baseILj7168ES2_ffffjLj1024EEEEELb1EEEvNS_9BwdParamsE,"ax",@progbits
	.sectioninfo	@"SHI_REGISTERS=32"
	.align	128
        .global         _ZN10layer_norm40ln_parallel_residual_bwd_finalize_kernelINS_22Kernel_traits_finalizeILj7168E6__halfffffjLb0ELj1024ELj4ENS_18Kernel_traits_baseILj7168ES2_ffffjLj1024EEEEELb1EEEvNS_9BwdParamsE
        .type           _ZN10layer_norm40ln_parallel_residual_bwd_finalize_kernelINS_22Kernel_traits_finalizeILj7168E6__halfffffjLb0ELj1024ELj4ENS_18Kernel_traits_baseILj7168ES2_ffffjLj1024EEEEELb1EEEvNS_9BwdParamsE,@function
        .size           _ZN10layer_norm40ln_parallel_residual_bwd_finalize_kernelINS_22Kernel_traits_finalizeILj7168E6__halfffffjLb0ELj1024ELj4ENS_18Kernel_traits_baseILj7168ES2_ffffjLj1024EEEEELb1EEEvNS_9BwdParamsE,(.L_x_3468 - _ZN10layer_norm40ln_parallel_residual_bwd_finalize_kernelINS_22Kernel_traits_finalizeILj7168E6__halfffffjLb0ELj1024ELj4ENS_18Kernel_traits_baseILj7168ES2_ffffjLj1024EEEEELb1EEEvNS_9BwdParamsE)
        .other          _ZN10layer_norm40ln_parallel_residual_bwd_finalize_kernelINS_22Kernel_traits_finalizeILj7168E6__halfffffjLb0ELj1024ELj4ENS_18Kernel_traits_baseILj7168ES2_ffffjLj1024EEEEELb1EEEvNS_9BwdParamsE,@"STO_CUDA_ENTRY STV_DEFAULT"
_ZN10layer_norm40ln_parallel_residual_bwd_finalize_kernelINS_22Kernel_traits_finalizeILj7168E6__halfffffjLb0ELj1024ELj4ENS_18Kernel_traits_baseILj7168ES2_ffffjLj1024EEEEELb1EEEvNS_9BwdParamsE:
.text._ZN10layer_norm40ln_parallel_residual_bwd_finalize_kernelINS_22Kernel_traits_finalizeILj7168E6__halfffffjLb0ELj1024ELj4ENS_18Kernel_traits_baseILj7168ES2_ffffjLj1024EEEEELb1EEEvNS_9BwdParamsE:
        /* <DEDUP_REMOVED lines=19> */
.L_x_3051:
        /* <DEDUP_REMOVED lines=37> */
.L_x_3042:
        /* <DEDUP_REMOVED lines=59> */
.L_x_3041:
[----:B------:R-:W-:Y:S05]  /*0730*/  BSYNC B1 ;  /* 0x0000000000017941 */ /* 0x000fea0003800000 */
.L_x_3040:
        /* <DEDUP_REMOVED lines=35> */
.L_x_3044:
[----:B------:R-:W-:Y:S05]  /*0970*/  BSYNC B1 ;  /* 0x0000000000017941 */ /* 0x000fea0003800000 */
.L_x_3043:
        /* <DEDUP_REMOVED lines=16> */
.L_x_3039:
[----:B------:R-:W-:Y:S05]  /*0a80*/  BSYNC B0 ;  /* 0x0000000000007941 */ /* 0x000fea0003800000 */
.L_x_3038:
        /* <DEDUP_REMOVED lines=14> */
.L_x_3052:
        /* <DEDUP_REMOVED lines=36> */
.L_x_3053:
        /* <DEDUP_REMOVED lines=11> */
.L_x_3045:
        /* <DEDUP_REMOVED lines=23> */
.L_x_3049:
[----:B------:R-:W-:Y:S05]  /*0fd0*/  BSYNC B0 ;  /* 0x0000000000007941 */ /* 0x000fea0003800000 */
.L_x_3048:
[C---:B------:R-:W-:Y:S02]  /*0fe0*/  ISETP.GT.U32.AND P1, PT, R4.reuse, -0x1c01, PT ;  /* 0xffffe3ff0400780c */ /* 0x040fe40003f24070 */
[----:B------:R-:W-:-:S02]  /*0ff0*/  IADD3 R4, R4, 0x1c00, RZ ;  /* 0x00001c0004047810 */ /* 0x000fc40007ffe0ff */
[----:B------:R-:W-:-:S09]  /*1000*/  IADD3 R5, R5, 0xe00, RZ ;  /* 0x00000e0005057810 */ /* 0x000fd20007ffe0ff */
[----:B0-----:R-:W-:Y:S01]  /*1010*/  @!P1 CALL.REL.NOINC `(.L_x_3050) ;  /* 0x0000001000009944 */ /* 0x001fe20003c00000 */
[----:B------:R-:W-:Y:S05]  /*1020*/  BRA `(.L_x_3051) ;  /* 0xfffff10000007947 */ /* 0x000fea000383ffff */
.L_x_3050:
[----:B------:R-:W-:Y:S05]  /*1030*/  EXIT ;  /* 0x000000000000794d */ /* 0x000fea0003800000 */
.L_x_3046:
[----:B------:R-:W-:Y:S01]  /*1040*/  HFMA2.MMA R17, -RZ, RZ, 0, 1.847743988037109375e-06 ;  /* 0x0000001fff117435 */ /* 0x000fe200000001ff */
[----:B----4-:R-:W-:Y:S01]  /*1050*/  MOV R19, R12 ;  /* 0x0000000c00137202 */ /* 0x010fe20000000f00 */
[----:B------:R-:W-:Y:S01]  /*1060*/  IMAD.MOV.U32 R16, RZ, RZ, 0x1 ;  /* 0x00000001ff107424 */ /* 0x000fe200078e00ff */
[----:B------:R-:W-:Y:S02]  /*1070*/  MOV R14, 0xffffffff ;  /* 0xffffffff000e7802 */ /* 0x000fe40000000f00 */
[----:B------:R-:W-:Y:S02]  /*1080*/  MOV R8, 0x10a0 ;  /* 0x000010a000087802 */ /* 0x000fe40000000f00 */
[----:B0123--:R-:W-:Y:S05]  /*1090*/  CALL.REL.NOINC `($__internal_106_$__cuda_sm70_shflsync_bfly_p) ;  /* 0x000007b000007944 */ /* 0x00ffea0003c00000 */
[----:B01----:R-:W-:Y:S05]  /*10a0*/  BRA `(.L_x_3052) ;  /* 0xfffffac000007947 */ /* 0x003fea000383ffff */
.L_x_3047:
[----:B------:R-:W-:Y:S01]  /*10b0*/  HFMA2.MMA R17, -RZ, RZ, 0, 1.847743988037109375e-06 ;  /* 0x0000001fff117435 */ /* 0x000fe200000001ff */
[----:B------:R-:W-:Y:S01]  /*10c0*/  MOV R19, R12 ;  /* 0x0000000c00137202 */ /* 0x000fe20000000f00 */
[----:B------:R-:W-:Y:S01]  /*10d0*/  IMAD.MOV.U32 R16, RZ, RZ, 0x2 ;  /* 0x00000002ff107424 */ /* 0x000fe200078e00ff */
[----:B------:R-:W-:Y:S02]  /*10e0*/  MOV R14, 0xffffffff ;  /* 0xffffffff000e7802 */ /* 0x000fe40000000f00 */
[----:B------:R-:W-:-:S02]  /*10f0*/  MOV R8, 0x1110 ;  /* 0x0000111000087802 */ /* 0x000fc40000000f00 */
[----:B-123--:R-:W-:Y:S05]  /*1100*/  CALL.REL.NOINC `($__internal_106_$__cuda_sm70_shflsync_bfly_p) ;  /* 0x0000074000007944 */ /* 0x00efea0003c00000 */
[----:B0-----:R-:W-:Y:S01]  /*1110*/  HFMA2.MMA R16, -RZ, RZ, 0, 2.384185791015625e-07 ;  /* 0x00000004ff107435 */ /* 0x001fe200000001ff */
[----:B-1----:R-:W-:Y:S01]  /*1120*/  FADD.FTZ R19, R12, R14 ;  /* 0x0000000e0c137221 */ /* 0x002fe20000010000 */
[----:B------:R-:W-:Y:S01]  /*1130*/  MOV R14, 0xffffffff ;  /* 0xffffffff000e7802 */ /* 0x000fe20000000f00 */
[----:B------:R-:W-:Y:S01]  /*1140*/  IMAD.MOV.U32 R17, RZ, RZ, 0x1f ;  /* 0x0000001fff117424 */ /* 0x000fe200078e00ff */
[----:B------:R-:W-:-:S02]  /*1150*/  MOV R8, 0x1170 ;  /* 0x0000117000087802 */ /* 0x000fc40000000f00 */
[----:B------:R-:W-:Y:S05]  /*1160*/  CALL.REL.NOINC `($__internal_106_$__cuda_sm70_shflsync_bfly_p) ;  /* 0x000006e000007944 */ /* 0x000fea0003c00000 */
[----:B0-----:R-:W-:Y:S01]  /*1170*/  HFMA2.MMA R16, -RZ, RZ, 0, 4.76837158203125e-07 ;  /* 0x00000008ff107435 */ /* 0x001fe200000001ff */
[----:B-1----:R-:W-:Y:S01]  /*1180*/  FADD.FTZ R19, R19, R14 ;  /* 0x0000000e13137221 */ /* 0x002fe20000010000 */
[----:B------:R-:W-:Y:S01]  /*1190*/  MOV R17, 0x1f ;  /* 0x0000001f00117802 */ /* 0x000fe20000000f00 */
[----:B------:R-:W-:Y:S01]  /*11a0*/  IMAD.MOV.U32 R14, RZ, RZ, -0x1 ;  /* 0xffffffffff0e7424 */ /* 0x000fe200078e00ff */
[----:B------:R-:W-:-:S02]  /*11b0*/  MOV R8, 0x11d0 ;  /* 0x000011d000087802 */ /* 0x000fc40000000f00 */
[----:B------:R-:W-:Y:S05]  /*11c0*/  CALL.REL.NOINC `($__internal_106_$__cuda_sm70_shflsync_bfly_p) ;  /* 0x0000068000007944 */ /* 0x000fea0003c00000 */
[----:B-1----:R-:W-:Y:S01]  /*11d0*/  FADD.FTZ R12, R19, R14 ;  /* 0x0000000e130c7221 */ /* 0x002fe20000010000 */
[----:B0-----:R-:W-:Y:S01]  /*11e0*/  HFMA2.MMA R16, -RZ, RZ, 0, 9.5367431640625e-07 ;  /* 0x00000010ff107435 */ /* 0x001fe200000001ff */
[----:B------:R-:W-:-:S02]  /*11f0*/  MOV R17, 0x1f ;  /* 0x0000001f00117802 */ /* 0x000fc40000000f00 */
[----:B------:R-:W-:Y:S01]  /*1200*/  MOV R14, 0xffffffff ;  /* 0xffffffff000e7802 */ /* 0x000fe20000000f00 */
[----:B------:R-:W-:Y:S01]  /*1210*/  IMAD.MOV.U32 R19, RZ, RZ, R12 ;  /* 0x000000ffff137224 */ /* 0x000fe200078e000c */
[----:B------:R-:W-:Y:S02]  /*1220*/  MOV R8, 0x1240 ;  /* 0x0000124000087802 */ /* 0x000fe40000000f00 */
[----:B------:R-:W-:Y:S05]  /*1230*/  CALL.REL.NOINC `($__internal_106_$__cuda_sm70_shflsync_bfly_p) ;  /* 0x0000061000007944 */ /* 0x000fea0003c00000 */
[----:B0-----:R-:W-:Y:S01]  /*1240*/  HFMA2.MMA R16, -RZ, RZ, 0, 5.9604644775390625e-08 ;  /* 0x00000001ff107435 */ /* 0x001fe200000001ff */
[----:B-1----:R-:W-:Y:S01]  /*1250*/  MOV R15, R14 ;  /* 0x0000000e000f7202 */ /* 0x002fe20000000f00 */
[----:B------:R-:W-:Y:S01]  /*1260*/  IMAD.MOV.U32 R17, RZ, RZ, 0x1f ;  /* 0x0000001fff117424 */ /* 0x000fe200078e00ff */
[----:B------:R-:W-:Y:S02]  /*1270*/  MOV R19, R13 ;  /* 0x0000000d00137202 */ /* 0x000fe40000000f00 */
[----:B------:R-:W-:Y:S02]  /*1280*/  MOV R14, 0xffffffff ;  /* 0xffffffff000e7802 */ /* 0x000fe40000000f00 */
[----:B------:R-:W-:Y:S02]  /*1290*/  MOV R8, 0x12b0 ;  /* 0x000012b000087802 */ /* 0x000fe40000000f00 */
[----:B------:R-:W-:Y:S05]  /*12a0*/  CALL.REL.NOINC `($__internal_106_$__cuda_sm70_shflsync_bfly_p) ;  /* 0x000005a000007944 */ /* 0x000fea0003c00000 */
[----:B0-----:R-:W-:Y:S01]  /*12b0*/  HFMA2.MMA R16, -RZ, RZ, 0, 1.1920928955078125e-07 ;  /* 0x00000002ff107435 */ /* 0x001fe200000001ff */
[----:B-1----:R-:W-:Y:S01]  /*12c0*/  FADD.FTZ R19, R13, R14 ;  /* 0x0000000e0d137221 */ /* 0x002fe20000010000 */
[----:B------:R-:W-:Y:S01]  /*12d0*/  MOV R17, 0x1f ;  /* 0x0000001f00117802 */ /* 0x000fe20000000f00 */
[----:B------:R-:W-:Y:S01]  /*12e0*/  IMAD.MOV.U32 R14, RZ, RZ, -0x1 ;  /* 0xffffffffff0e7424 */ /* 0x000fe200078e00ff */
[----:B------:R-:W-:-:S02]  /*12f0*/  MOV R8, 0x1310 ;  /* 0x0000131000087802 */ /* 0x000fc40000000f00 */
[----:B------:R-:W-:Y:S05]  /*1300*/  CALL.REL.NOINC `($__internal_106_$__cuda_sm70_shflsync_bfly_p) ;  /* 0x0000054000007944 */ /* 0x000fea0003c00000 */
[----:B0-----:R-:W-:Y:S01]  /*1310*/  HFMA2.MMA R16, -RZ, RZ, 0, 2.384185791015625e-07 ;  /* 0x00000004ff107435 */ /* 0x001fe200000001ff */
[----:B-1----:R-:W-:Y:S01]  /*1320*/  FADD.FTZ R19, R19, R14 ;  /* 0x0000000e13137221 */ /* 0x002fe20000010000 */
[----:B------:R-:W-:-:S02]  /*1330*/  MOV R17, 0x1f ;  /* 0x0000001f00117802 */ /* 0x000fc40000000f00 */
[----:B------:R-:W-:Y:S02]  /*1340*/  MOV R14, 0xffffffff ;  /* 0xffffffff000e7802 */ /* 0x000fe40000000f00 */
[----:B------:R-:W-:Y:S02]  /*1350*/  MOV R8, 0x1370 ;  /* 0x0000137000087802 */ /* 0x000fe40000000f00 */
[----:B------:R-:W-:Y:S05]  /*1360*/  CALL.REL.NOINC `($__internal_106_$__cuda_sm70_shflsync_bfly_p) ;  /* 0x000004e000007944 */ /* 0x000fea0003c00000 */
[----:B0-----:R-:W-:Y:S01]  /*1370*/  HFMA2.MMA R17, -RZ, RZ, 0, 1.847743988037109375e-06 ;  /* 0x0000001fff117435 */ /* 0x001fe200000001ff */
[----:B-1----:R-:W-:Y:S01]  /*1380*/  FADD.FTZ R19, R19, R14 ;  /* 0x0000000e13137221 */ /* 0x002fe20000010000 */
[----:B------:R-:W-:Y:S01]  /*1390*/  MOV R14, 0xffffffff ;  /* 0xffffffff000e7802 */ /* 0x000fe20000000f00 */
[----:B------:R-:W-:Y:S01]  /*13a0*/  IMAD.MOV.U32 R16, RZ, RZ, 0x8 ;  /* 0x00000008ff107424 */ /* 0x000fe200078e00ff */
[----:B------:R-:W-:Y:S02]  /*13b0*/  MOV R8, 0x13d0 ;  /* 0x000013d000087802 */ /* 0x000fe40000000f00 */
[----:B------:R-:W-:Y:S05]  /*13c0*/  CALL.REL.NOINC `($__internal_106_$__cuda_sm70_shflsync_bfly_p) ;  /* 0x0000048000007944 */ /* 0x000fea0003c00000 */
[----:B-1----:R-:W-:Y:S01]  /*13d0*/  FADD.FTZ R13, R19, R14 ;  /* 0x0000000e130d7221 */ /* 0x002fe20000010000 */
[----:B0-----:R-:W-:Y:S01]  /*13e0*/  HFMA2.MMA R16, -RZ, RZ, 0, 9.5367431640625e-07 ;  /* 0x00000010ff107435 */ /* 0x001fe200000001ff */
[----:B------:R-:W-:Y:S01]  /*13f0*/  IMAD.MOV.U32 R17, RZ, RZ, 0x1f ;  /* 0x0000001fff117424 */ /* 0x000fe200078e00ff */
[----:B------:R-:W-:Y:S02]  /*1400*/  MOV R14, 0xffffffff ;  /* 0xffffffff000e7802 */ /* 0x000fe40000000f00 */
[----:B------:R-:W-:-:S02]  /*1410*/  MOV R19, R13 ;  /* 0x0000000d00137202 */ /* 0x000fc40000000f00 */
[----:B------:R-:W-:Y:S02]  /*1420*/  MOV R8, 0x1440 ;  /* 0x0000144000087802 */ /* 0x000fe40000000f00 */
[----:B------:R-:W-:Y:S05]  /*1430*/  CALL.REL.NOINC `($__internal_106_$__cuda_sm70_shflsync_bfly_p) ;  /* 0x0000041000007944 */ /* 0x000fea0003c00000 */
[----:B0-----:R-:W-:Y:S01]  /*1440*/  HFMA2.MMA R16, -RZ, RZ, 0, 5.9604644775390625e-08 ;  /* 0x00000001ff107435 */ /* 0x001fe200000001ff */
[----:B-1----:R-:W-:Y:S01]  /*1450*/  MOV R18, R14 ;  /* 0x0000000e00127202 */ /* 0x002fe20000000f00 */
[----:B------:R-:W-:Y:S01]  /*1460*/  IMAD.MOV.U32 R19, RZ, RZ, R11 ;  /* 0x000000ffff137224 */ /* 0x000fe200078e000b */
[----:B------:R-:W-:Y:S02]  /*1470*/  MOV R17, 0x1f ;  /* 0x0000001f00117802 */ /* 0x000fe40000000f00 */
[----:B------:R-:W-:Y:S02]  /*1480*/  MOV R14, 0xffffffff ;  /* 0xffffffff000e7802 */ /* 0x000fe40000000f00 */
[----:B------:R-:W-:Y:S02]  /*1490*/  MOV R8, 0x14b0 ;  /* 0x000014b000087802 */ /* 0x000fe40000000f00 */
[----:B------:R-:W-:Y:S05]  /*14a0*/  CALL.REL.NOINC `($__internal_106_$__cuda_sm70_shflsync_bfly_p) ;  /* 0x000003a000007944 */ /* 0x000fea0003c00000 */
[----:B0-----:R-:W-:Y:S01]  /*14b0*/  HFMA2.MMA R17, -RZ, RZ, 0, 1.847743988037109375e-06 ;  /* 0x0000001fff117435 */ /* 0x001fe200000001ff */
[----:B-1----:R-:W-:Y:S01]  /*14c0*/  FADD.FTZ R19, R11, R14 ;  /* 0x0000000e0b137221 */ /* 0x002fe20000010000 */
[----:B------:R-:W-:Y:S01]  /*14d0*/  MOV R14, 0xffffffff ;  /* 0xffffffff000e7802 */ /* 0x000fe20000000f00 */
[----:B------:R-:W-:Y:S01]  /*14e0*/  IMAD.MOV.U32 R16, RZ, RZ, 0x2 ;  /* 0x00000002ff107424 */ /* 0x000fe200078e00ff */
[----:B------:R-:W-:-:S02]  /*14f0*/  MOV R8, 0x1510 ;  /* 0x0000151000087802 */ /* 0x000fc40000000f00 */
[----:B------:R-:W-:Y:S05]  /*1500*/  CALL.REL.NOINC `($__internal_106_$__cuda_sm70_shflsync_bfly_p) ;  /* 0x0000034000007944 */ /* 0x000fea0003c00000 */
        /* <DEDUP_REMOVED lines=44> */
[----:B0-----:R-:W-:Y:S01]  /*17d0*/  HFMA2.MMA R16, -RZ, RZ, 0, 9.5367431640625e-07 ;  /* 0x00000010ff107435 */ /* 0x001fe200000001ff */
[----:B-1----:R-:W-:Y:S01]  /*17e0*/  FADD.FTZ R19, R19, R14 ;  /* 0x0000000e13137221 */ /* 0x002fe20000010000 */
[----:B------:R-:W-:Y:S01]  /*17f0*/  MOV R14, 0xffffffff ;  /* 0xffffffff000e7802 */ /* 0x000fe20000000f00 */
[----:B------:R-:W-:Y:S01]  /*1800*/  IMAD.MOV.U32 R17, RZ, RZ, 0x1f ;  /* 0x0000001fff117424 */ /* 0x000fe200078e00ff */
[----:B------:R-:W-:-:S02]  /*1810*/  MOV R8, 0x1830 ;  /* 0x0000183000087802 */ /* 0x000fc40000000f00 */
[----:B------:R-:W-:Y:S05]  /*1820*/  CALL.REL.NOINC `($__internal_106_$__cuda_sm70_shflsync_bfly_p) ;  /* 0x0000002000007944 */ /* 0x000fea0003c00000 */
[----:B-1----:R-:W-:Y:S01]  /*1830*/  MOV R8, R14 ;  /* 0x0000000e00087202 */ /* 0x002fe20000000f00 */
[----:B0-----:R-:W-:Y:S05]  /*1840*/  BRA `(.L_x_3053) ;  /* 0xfffff56000007947 */ /* 0x001fea000383ffff */
        .weak           $__internal_106_$__cuda_sm70_shflsync_bfly_p
        .type           $__internal_106_$__cuda_sm70_shflsync_bfly_p,@function
        .size           $__internal_106_$__cuda_sm70_shflsync_bfly_p,(.L_x_3468 - $__internal_106_$__cuda_sm70_shflsync_bfly_p)
$__internal_106_$__cuda_sm70_shflsync_bfly_p:
[----:B------:R-:W-:Y:S01]  /*1850*/  HFMA2.MMA R9, -RZ, RZ, 0, 0 ;  /* 0x00000000ff097435 */ /* 0x000fe200000001ff */
[----:B------:R-:W-:Y:S04]  /*1860*/  WARPSYNC R14 ;  /* 0x0000000e00007348 */ /* 0x000fe80003800000 */
[----:B------:R0:W1:Y:S01]  /*1870*/  SHFL.BFLY PT, R14, R19, R16, R17 ;  /* 0x0c000010130e7389 */ /* 0x00006200000e0011 */
[----:B------:R-:W-:Y:S05]  /*1880*/  RET.REL.NODEC R8 `(_ZN10layer_norm40ln_parallel_residual_bwd_finalize_kernelINS_22Kernel_traits_finalizeILj7168E6__halfffffjLb0ELj1024ELj4ENS_18Kernel_traits_baseILj7168ES2_ffffjLj1024EEEEELb1EEEvNS_9BwdParamsE) ;  /* 0xffffe77008007950 */ /* 0x000fea0003c3ffff */
.L_x_3054:
        /* <DEDUP_REMOVED lines=15> */
.L_x_3468:


//--------------------- .text._ZN10layer_norm31ln_parallel_residual_bwd_kernelINS_13Kernel_traitsI6__halfffffjLj7168ELj1ELj1ELj8ELj16ENS_18Kernel_traits_baseILj7168ES2_ffffjLj256EEEEELb1ELb1ELb1EEEvNS_9BwdParamsE --------------------------
	.section	.text._ZN10layer_norm31ln_parallel_residual_bwd_kernelINS_13Kernel_traitsI6__halfffffjLj7168ELj1ELj1ELj8ELj16ENS_18Kernel_traits_baseILj7168ES2_ffffjLj256EEEEELb1ELb1ELb1EEEvNS_9BwdParamsE,"ax",@progbits
	.sectioninfo	@"SHI_REGISTERS=244"
	.align	128
        .global         _ZN10layer_norm31ln_parallel_residual_bwd_kernelINS_13Kernel_traitsI6__halfffffjLj7168ELj1ELj1ELj8ELj16ENS_18Kernel_traits_baseILj7168ES2_ffffjLj256EEEEELb1ELb1ELb1EEEvNS_9BwdParamsE
        .type           _ZN10layer_norm31ln_parallel_residual_bwd_kernelINS_13Kernel_traitsI6__halfffffjLj7168ELj1ELj1ELj8ELj16ENS_18Kernel_traits_baseILj7168ES2_ffffjLj256EEEEELb1ELb1ELb1EEEvNS_9BwdParamsE,@function
        .size           _ZN10layer_norm31ln_parallel_residual_bwd_kernelINS_13Kernel_traitsI6__halfffffjLj7168ELj1ELj1ELj8ELj16ENS_18Kernel_traits_baseILj7168ES2_ffffjLj256EEEEELb1ELb1ELb1EEEvNS_9BwdParamsE,(.L_x_3469 - _ZN10layer_norm31ln_parallel_residual_bwd_kernelINS_13Kernel_traitsI6__halfffffjLj7168ELj1ELj1ELj8ELj16ENS_18Kernel_traits_baseILj7168ES2_ffffjLj256EEEEELb1ELb1ELb1EEEvNS_9BwdParamsE)
        .other          _ZN10layer_norm31ln_parallel_residual_bwd_kernelINS_13Kernel_traitsI6__halfffffjLj7168ELj1ELj1ELj8ELj16ENS_18Kernel_traits_baseILj7168ES2_ffffjLj256EEEEELb1ELb1ELb1EEEvNS_9BwdParamsE,@"STO_CUDA_ENTRY STV_DEFAULT"
_ZN10layer_norm31ln_parallel_residual_bwd_kernelINS_13Kernel_traitsI6__halfffffjLj7168ELj1ELj1ELj8ELj16ENS_18Kernel_traits_baseILj7168ES2_ffffjLj256EEEEELb1ELb1ELb1EEEvNS_9BwdParamsE:
.text._ZN10layer_norm31ln_parallel_residual_bwd_kernelINS_13Kernel_traitsI6__halfffffjLj7168ELj1ELj1ELj8ELj16ENS_18Kernel_traits_baseILj7168ES2_ffffjLj256EEEEELb1ELb1ELb1EEEvNS_9BwdParamsE:
        /* <DEDUP_REMOVED lines=36> */
.L_x_3055:
[----:B------:R-:W-:-:S05]  /*0240*/  IMAD.SHL.U32 R2, R0, 0x8, RZ ;  /* 0x0000000800027824 */ /* 0x000fca00078e00ff */
[----:B------:R-:W-:-:S04]  /*0250*/  LOP3.LUT R2, R2, 0x7f8, RZ, 0xc0, !PT ;  /* 0x000007f802027812 */ /* 0x000fc800078ec0ff */
[----:B------:R-:W-:-:S04]  /*0260*/  IADD3 R2, P0, R2, c[0x0][0x1b0], RZ ;  /* 0x00006c0002027a10 */ /* 0x000fc80007f1e0ff */
[----:B------:R-:W-:-:S05]  /*0270*/  IADD3.X R3, RZ, c[0x0][0x1b4], RZ, P0, !PT ;  /* 0x00006d00ff037a10 */ /* 0x000fca00007fe4ff */
[----:B------:R0:W2:Y:S04]  /*0280*/  LDG.E.64 R182, [R2.64] ;  /* 0x0000000402b67981 */ /* 0x0000a8000c1e1b00 */
[----:B------:R0:W3:Y:S04]  /*0290*/  LDG.E.64 R178, [R2.64+0x800] ;  /* 0x0008000402b27981 */ /* 0x0000e8000c1e1b00 */
[----:B------:R0:W4:Y:S04]  /*02a0*/  LDG.E.64 R174, [R2.64+0x1000] ;  /* 0x0010000402ae7981 */ /* 0x000128000c1e1b00 */
        /* <DEDUP_REMOVED lines=13> */
[----:B0-----:R-:W-:Y:S01]  /*0380*/  HFMA2.MMA R3, -RZ, RZ, 0, 0 ;  /* 0x00000000ff037435 */ /* 0x001fe200000001ff */
        /* <DEDUP_REMOVED lines=62> */
.L_x_3066:
        /* <DEDUP_REMOVED lines=8> */
[----:B------:R0:W2:Y:S02]  /*07f0*/  LDG.E R241, [R86.64] ;  /* 0x0000000456f17981 */ /* 0x0000a4000c1e1900 */
[C---:B------:R-:W-:Y:S01]  /*0800*/  IADD3 R221, R188.reuse, 0x100, RZ ;  /* 0x00000100bcdd7810 */ /* 0x040fe20007ffe0ff */
[----:B------:R-:W-:Y:S01]  /*0810*/  IMAD.SHL.U32 R207, R188, 0x10, RZ ;  /* 0x00000010bccf7824 */ /* 0x000fe200078e00ff */
[----:B------:R-:W-:Y:S01]  /*0820*/  SHF.R.U32.HI R206, RZ, 0x1c, R188 ;  /* 0x0000001cffce7819 */ /* 0x000fe200000116bc */
[----:B------:R1:W3:Y:S02]  /*0830*/  LDG.E R191, [R92.64] ;  /* 0x000000045cbf7981 */ /* 0x0002e4000c1e1900 */
[----:B------:R-:W-:Y:S01]  /*0840*/  IMAD.SHL.U32 R204, R221, 0x10, RZ ;  /* 0x00000010ddcc7824 */ /* 0x000fe200078e00ff */
[----:B------:R-:W-:-:S02]  /*0850*/  IADD3 R76, P0, R207, c[0x0][0x188], RZ ;  /* 0x00006200cf4c7a10 */ /* 0x000fc40007f1e0ff */
[----:B------:R-:W-:Y:S02]  /*0860*/  IADD3 R226, R188, 0x200, RZ ;  /* 0x00000200bce27810 */ /* 0x000fe40007ffe0ff */
[----:B------:R-:W-:Y:S02]  /*0870*/  IADD3.X R77, R206, c[0x0][0x18c], RZ, P0, !PT ;  /* 0x00006300ce4d7a10 */ /* 0x000fe400007fe4ff */
[----:B------:R-:W-:Y:S02]  /*0880*/  SHF.R.U32.HI R203, RZ, 0x1c, R221 ;  /* 0x0000001cffcb7819 */ /* 0x000fe400000116dd */
[----:B------:R-:W-:Y:S02]  /*0890*/  IADD3 R84, P0, R204, c[0x0][0x188], RZ ;  /* 0x00006200cc547a10 */ /* 0x000fe40007f1e0ff */
[----:B------:R-:W-:Y:S01]  /*08a0*/  IADD3 R225, R188, 0x300, RZ ;  /* 0x00000300bce17810 */ /* 0x000fe20007ffe0ff */
[----:B------:R-:W4:Y:S01]  /*08b0*/  LDG.E.128 R76, [R76.64] ;  /* 0x000000044c4c7981 */ /* 0x000f22000c1e1d00 */
[----:B------:R-:W-:-:S02]  /*08c0*/  SHF.L.U32 R199, R226, 0x4, RZ ;  /* 0x00000004e2c77819 */ /* 0x000fc400000006ff */
[----:B------:R-:W-:Y:S01]  /*08d0*/  IADD3.X R85, R203, c[0x0][0x18c], RZ, P0, !PT ;  /* 0x00006300cb557a10 */ /* 0x000fe200007fe4ff */
[----:B------:R-:W-:Y:S01]  /*08e0*/  IMAD.SHL.U32 R197, R225, 0x10, RZ ;  /* 0x00000010e1c57824 */ /* 0x000fe200078e00ff */
[----:B------:R-:W-:Y:S02]  /*08f0*/  SHF.R.U32.HI R200, RZ, 0x1c, R226 ;  /* 0x0000001cffc87819 */ /* 0x000fe400000116e2 */
[----:B-1----:R-:W-:Y:S02]  /*0900*/  IADD3 R92, P0, R199, c[0x0][0x188], RZ ;  /* 0x00006200c75c7a10 */ /* 0x002fe40007f1e0ff */
[----:B------:R-:W-:Y:S01]  /*0910*/  MOV R192, 0x10 ;  /* 0x0000001000c07802 */ /* 0x000fe20000000f00 */
[----:B0-----:R-:W3:Y:S01]  /*0920*/  LDG.E.128 R84, [R84.64] ;  /* 0x0000000454547981 */ /* 0x001ee2000c1e1d00 */
[----:B------:R-:W-:Y:S02]  /*0930*/  IADD3.X R93, R200, c[0x0][0x18c], RZ, P0, !PT ;  /* 0x00006300c85d7a10 */ /* 0x000fe400007fe4ff */
[----:B------:R-:W-:-:S02]  /*0940*/  SHF.R.U32.HI R196, RZ, 0x1c, R225 ;  /* 0x0000001cffc47819 */ /* 0x000fc400000116e1 */
[----:B------:R-:W-:Y:S01]  /*0950*/  IADD3 R100, P0, R197, c[0x0][0x188], RZ ;  /* 0x00006200c5647a10 */ /* 0x000fe20007f1e0ff */
[----:B------:R-:W-:Y:S01]  /*0960*/  IMAD.WIDE.U32 R80, R188, R192, c[0x0][0x208] ;  /* 0x00008200bc507625 */ /* 0x000fe200078e00c0 */
[----:B------:R-:W3:Y:S02]  /*0970*/  LDG.E.128 R92, [R92.64] ;  /* 0x000000045c5c7981 */ /* 0x000ee4000c1e1d00 */
[----:B------:R-:W-:-:S03]  /*0980*/  IADD3.X R101, R196, c[0x0][0x18c], RZ, P0, !PT ;  /* 0x00006300c4657a10 */ /* 0x000fc600007fe4ff */
[----:B------:R-:W3:Y:S04]  /*0990*/  LDG.E.128 R80, [R80.64] ;  /* 0x0000000450507981 */ /* 0x000ee8000c1e1d00 */
[----:B------:R-:W3:Y:S01]  /*09a0*/  LDG.E.128 R100, [R100.64] ;  /* 0x0000000464647981 */ /* 0x000ee2000c1e1d00 */
[----:B------:R-:W-:-:S06]  /*09b0*/  IMAD.WIDE.U32 R88, R221, R192, c[0x0][0x208] ;  /* 0x00008200dd587625 */ /* 0x000fcc00078e00c0 */
[----:B------:R-:W3:Y:S01]  /*09c0*/  LDG.E.128 R88, [R88.64] ;  /* 0x0000000458587981 */ /* 0x000ee2000c1e1d00 */
[----:B------:R-:W-:-:S06]  /*09d0*/  IMAD.WIDE.U32 R96, R226, R192, c[0x0][0x208] ;  /* 0x00008200e2607625 */ /* 0x000fcc00078e00c0 */
[----:B------:R-:W3:Y:S01]  /*09e0*/  LDG.E.128 R96, [R96.64] ;  /* 0x0000000460607981 */ /* 0x000ee2000c1e1d00 */
[----:B------:R-:W-:Y:S01]  /*09f0*/  ISETP.NE.U32.AND P0, PT, RZ, c[0x0][0x250], PT ;  /* 0x00009400ff007a0c */ /* 0x000fe20003f05070 */
[----:B------:R-:W-:Y:S01]  /*0a00*/  IMAD.WIDE.U32 R104, R225, R192, c[0x0][0x208] ;  /* 0x00008200e1687625 */ /* 0x000fe200078e00c0 */
[----:B------:R-:W-:Y:S02]  /*0a10*/  IADD3 R209, R188, 0x400, RZ ;  /* 0x00000400bcd17810 */ /* 0x000fe40007ffe0ff */
[----:B------:R-:W-:Y:S02]  /*0a20*/  ISETP.NE.AND.EX P0, PT, RZ, c[0x0][0x254], PT, P0 ;  /* 0x00009500ff007a0c */ /* 0x000fe40003f05300 */
[----:B------:R-:W-:Y:S01]  /*0a30*/  SHF.L.U32 R194, R209, 0x4, RZ ;  /* 0x00000004d1c27819 */ /* 0x000fe200000006ff */
[----:B------:R-:W3:Y:S01]  /*0a40*/  LDG.E.128 R104, [R104.64] ;  /* 0x0000000468687981 */ /* 0x000ee2000c1e1d00 */
[----:B------:R-:W-:Y:S02]  /*0a50*/  SHF.R.U32.HI R193, RZ, 0x1c, R209 ;  /* 0x0000001cffc17819 */ /* 0x000fe400000116d1 */
[----:B------:R-:W-:Y:S01]  /*0a60*/  IADD3 R108, P1, R194, c[0x0][0x188], RZ ;  /* 0x00006200c26c7a10 */ /* 0x000fe20007f3e0ff */
[C---:B------:R-:W-:Y:S01]  /*0a70*/  IMAD.SHL.U32 R130, R188.reuse, 0x4, RZ ;  /* 0x00000004bc827824 */ /* 0x040fe200078e00ff */
[----:B------:R-:W-:-:S02]  /*0a80*/  IADD3 R224, R188, 0x500, RZ ;  /* 0x00000500bce07810 */ /* 0x000fc40007ffe0ff */
[----:B------:R-:W-:Y:S02]  /*0a90*/  IADD3.X R109, R193, c[0x0][0x18c], RZ, P1, !PT ;  /* 0x00006300c16d7a10 */ /* 0x000fe40000ffe4ff */
[----:B------:R-:W-:Y:S02]  /*0aa0*/  SHF.R.U32.HI R124, RZ, 0x1e, R188 ;  /* 0x0000001eff7c7819 */ /* 0x000fe400000116bc */
[----:B------:R-:W-:Y:S01]  /*0ab0*/  @P0 IADD3 R122, P1, R130, c[0x0][0x198], RZ ;  /* 0x00006600827a0a10 */ /* 0x000fe20007f3e0ff */
[-C--:B------:R-:W-:Y:S01]  /*0ac0*/  IMAD.WIDE.U32 R112, R209, R192.reuse, c[0x0][0x208] ;  /* 0x00008200d1707625 */ /* 0x080fe200078e00c0 */
[----:B------:R-:W-:Y:S01]  /*0ad0*/  SHF.L.U32 R190, R224, 0x4, RZ ;  /* 0x00000004e0be7819 */ /* 0x000fe200000006ff */
[----:B------:R-:W3:Y:S01]  /*0ae0*/  LDG.E.128 R108, [R108.64] ;  /* 0x000000046c6c7981 */ /* 0x000ee2000c1e1d00 */
[----:B------:R-:W-:Y:S02]  /*0af0*/  @P0 IADD3.X R123, R124, c[0x0][0x19c], RZ, P1, !PT ;  /* 0x000067007c7b0a10 */ /* 0x000fe40000ffe4ff */
[----:B------:R-:W-:Y:S01]  /*0b00*/  SHF.R.U32.HI R189, RZ, 0x1c, R224 ;  /* 0x0000001cffbd7819 */ /* 0x000fe200000116e0 */
[----:B------:R-:W3:Y:S01]  /*0b10*/  LDG.E.128 R112, [R112.64] ;  /* 0x0000000470707981 */ /* 0x000ee2000c1e1d00 */
[----:B------:R-:W-:Y:S01]  /*0b20*/  IADD3 R116, P1, R190, c[0x0][0x188], RZ ;  /* 0x00006200be747a10 */ /* 0x000fe20007f3e0ff */
[----:B------:R-:W-:Y:S01]  /*0b30*/  IMAD.SHL.U32 R218, R226, 0x4, RZ ;  /* 0x00000004e2da7824 */ /* 0x000fe200078e00ff */
[----:B------:R-:W-:Y:S01]  /*0b40*/  SHF.R.U32.HI R198, RZ, 0x1e, R226 ;  /* 0x0000001effc67819 */ /* 0x000fe200000116e2 */
[----:B------:R-:W-:Y:S01]  /*0b50*/  IMAD.WIDE.U32 R120, R224, R192, c[0x0][0x208] ;  /* 0x00008200e0787625 */ /* 0x000fe200078e00c0 */
[----:B------:R-:W-:Y:S01]  /*0b60*/  IADD3.X R117, R189, c[0x0][0x18c], RZ, P1, !PT ;  /* 0x00006300bd757a10 */ /* 0x000fe20000ffe4ff */
[----:B------:R0:W5:Y:S01]  /*0b70*/  @P0 LDG.E R151, [R122.64] ;  /* 0x000000047a970981 */ /* 0x000162000c1e1900 */
[----:B------:R-:W-:-:S02]  /*0b80*/  IADD3 R130, P1, R130, c[0x0][0x190], RZ ;  /* 0x0000640082827a10 */ /* 0x000fc40007f3e0ff */
[----:B------:R-:W-:Y:S02]  /*0b90*/  SHF.L.U32 R210, R221, 0x2, RZ ;  /* 0x00000002ddd27819 */ /* 0x000fe400000006ff */
[----:B------:R-:W-:Y:S01]  /*0ba0*/  IADD3.X R131, R124, c[0x0][0x194], RZ, P1, !PT ;  /* 0x000065007c837a10 */ /* 0x000fe20000ffe4ff */
[----:B------:R-:W3:Y:S01]  /*0bb0*/  LDG.E.128 R116, [R116.64] ;  /* 0x0000000474747981 */ /* 0x000ee2000c1e1d00 */
[----:B------:R-:W-:Y:S02]  /*0bc0*/  @P0 IADD3 R124, P2, R218, c[0x0][0x198], RZ ;  /* 0x00006600da7c0a10 */ /* 0x000fe40007f5e0ff */
[----:B------:R-:W-:Y:S01]  /*0bd0*/  IADD3 R227, R188, 0x600, RZ ;  /* 0x00000600bce37810 */ /* 0x000fe20007ffe0ff */
[----:B0-----:R-:W3:Y:S01]  /*0be0*/  LDG.E.128 R120, [R120.64] ;  /* 0x0000000478787981 */ /* 0x001ee2000c1e1d00 */
[----:B------:R-:W-:Y:S02]  /*0bf0*/  @P0 IADD3.X R125, R198, c[0x0][0x19c], RZ, P2, !PT ;  /* 0x00006700c67d0a10 */ /* 0x000fe400017fe4ff */
[----:B------:R-:W-:Y:S01]  /*0c00*/  SHF.R.U32.HI R195, RZ, 0x1e, R221 ;  /* 0x0000001effc37819 */ /* 0x000fe200000116dd */
[----:B------:R0:W5:Y:S01]  /*0c10*/  LDG.E R208, [R130.64] ;  /* 0x0000000482d07981 */ /* 0x000162000c1e1900 */
[----:B------:R-:W-:-:S02]  /*0c20*/  @P0 IADD3 R128, P1, R210, c[0x0][0x198], RZ ;  /* 0x00006600d2800a10 */ /* 0x000fc40007f3e0ff */
[----:B------:R-:W-:Y:S01]  /*0c30*/  SHF.L.U32 R216, R225, 0x2, RZ ;  /* 0x00000002e1d87819 */ /* 0x000fe200000006ff */
[----:B------:R1:W5:Y:S01]  /*0c40*/  @P0 LDG.E R155, [R124.64] ;  /* 0x000000047c9b0981 */ /* 0x000362000c1e1900 */
[----:B------:R-:W-:Y:S02]  /*0c50*/  SHF.L.U32 R187, R227, 0x4, RZ ;  /* 0x00000004e3bb7819 */ /* 0x000fe400000006ff */
[----:B------:R-:W-:Y:S02]  /*0c60*/  @P0 IADD3.X R129, R195, c[0x0][0x19c], RZ, P1, !PT ;  /* 0x00006700c3810a10 */ /* 0x000fe40000ffe4ff */
[----:B------:R-:W-:Y:S02]  /*0c70*/  SHF.R.U32.HI R201, RZ, 0x1e, R225 ;  /* 0x0000001effc97819 */ /* 0x000fe400000116e1 */
[----:B------:R-:W-:Y:S01]  /*0c80*/  @P0 IADD3 R126, P3, R216, c[0x0][0x198], RZ ;  /* 0x00006600d87e0a10 */ /* 0x000fe20007f7e0ff */
[----:B------:R0:W5:Y:S01]  /*0c90*/  @P0 LDG.E R153, [R128.64] ;  /* 0x0000000480990981 */ /* 0x000162000c1e1900 */
[----:B------:R-:W-:-:S02]  /*0ca0*/  SHF.R.U32.HI R157, RZ, 0x1c, R227 ;  /* 0x0000001cff9d7819 */ /* 0x000fc400000116e3 */
[----:B-1----:R-:W-:Y:S02]  /*0cb0*/  IADD3 R124, P1, R187, c[0x0][0x188], RZ ;  /* 0x00006200bb7c7a10 */ /* 0x002fe40007f3e0ff */
[----:B------:R-:W-:Y:S02]  /*0cc0*/  SHF.L.U32 R228, R227, 0x2, RZ ;  /* 0x00000002e3e47819 */ /* 0x000fe400000006ff */
[----:B------:R-:W-:Y:S02]  /*0cd0*/  @P0 IADD3.X R127, R201, c[0x0][0x19c], RZ, P3, !PT ;  /* 0x00006700c97f0a10 */ /* 0x000fe40001ffe4ff */
[----:B------:R-:W-:Y:S02]  /*0ce0*/  IADD3.X R125, R157, c[0x0][0x18c], RZ, P1, !PT ;  /* 0x000063009d7d7a10 */ /* 0x000fe40000ffe4ff */
[----:B------:R-:W-:Y:S01]  /*0cf0*/  SHF.R.U32.HI R229, RZ, 0x1e, R227 ;  /* 0x0000001effe57819 */ /* 0x000fe200000116e3 */
[----:B------:R1:W5:Y:S01]  /*0d00*/  @P0 LDG.E R156, [R126.64] ;  /* 0x000000047e9c0981 */ /* 0x000362000c1e1900 */
[----:B0-----:R-:W-:Y:S01]  /*0d10*/  @P0 IADD3 R130, P4, R228, c[0x0][0x198], RZ ;  /* 0x00006600e4820a10 */ /* 0x001fe20007f9e0ff */
[----:B------:R-:W-:-:S03]  /*0d20*/  IMAD.WIDE.U32 R128, R227, R192, c[0x0][0x208] ;  /* 0x00008200e3807625 */ /* 0x000fc600078e00c0 */
[----:B------:R-:W-:Y:S01]  /*0d30*/  @P0 IADD3.X R131, R229, c[0x0][0x19c], RZ, P4, !PT ;  /* 0x00006700e5830a10 */ /* 0x000fe200027fe4ff */
[----:B-1----:R-:W3:Y:S04]  /*0d40*/  LDG.E.128 R124, [R124.64] ;  /* 0x000000047c7c7981 */ /* 0x002ee8000c1e1d00 */
[----:B------:R0:W5:Y:S04]  /*0d50*/  @P0 LDG.E R160, [R130.64] ;  /* 0x0000000482a00981 */ /* 0x000168000c1e1900 */
[----:B0-----:R-:W3:Y:S01]  /*0d60*/  LDG.E.128 R128, [R128.64] ;  /* 0x0000000480807981 */ /* 0x001ee2000c1e1d00 */
[----:B------:R-:W-:-:S02]  /*0d70*/  IADD3 R210, P1, R210, c[0x0][0x190], RZ ;  /* 0x00006400d2d27a10 */ /* 0x000fc40007f3e0ff */
[----:B------:R-:W-:Y:S02]  /*0d80*/  SHF.L.U32 R217, R209, 0x2, RZ ;  /* 0x00000002d1d97819 */ /* 0x000fe400000006ff */
[----:B------:R-:W-:Y:S01]  /*0d90*/  IADD3.X R211, R195, c[0x0][0x194], RZ, P1, !PT ;  /* 0x00006500c3d37a10 */ /* 0x000fe20000ffe4ff */
[----:B------:R-:W-:Y:S01]  /*0da0*/  IMAD.SHL.U32 R222, R224, 0x4, RZ ;  /* 0x00000004e0de7824 */ /* 0x000fe200078e00ff */
[----:B------:R-:W-:Y:S02]  /*0db0*/  ISETP.NE.U32.AND P1, PT, RZ, c[0x0][0x218], PT ;  /* 0x00008600ff007a0c */ /* 0x000fe40003f25070 */
[----:B------:R-:W-:Y:S01]  /*0dc0*/  SHF.R.U32.HI R220, RZ, 0x1e, R209 ;  /* 0x0000001effdc7819 */ /* 0x000fe200000116d1 */
[----:B------:R0:W5:Y:S01]  /*0dd0*/  LDG.E R205, [R210.64] ;  /* 0x00000004d2cd7981 */ /* 0x000162000c1e1900 */
[----:B------:R-:W-:Y:S02]  /*0de0*/  @P0 IADD3 R214, P2, R217, c[0x0][0x198], RZ ;  /* 0x00006600d9d60a10 */ /* 0x000fe40007f5e0ff */
[----:B------:R-:W-:-:S02]  /*0df0*/  ISETP.NE.AND.EX P1, PT, RZ, c[0x0][0x21c], PT, P1 ;  /* 0x00008700ff007a0c */ /* 0x000fc40003f25310 */
[----:B------:R-:W-:Y:S02]  /*0e00*/  SHF.R.U32.HI R223, RZ, 0x1e, R224 ;  /* 0x0000001effdf7819 */ /* 0x000fe400000116e0 */
[----:B------:R-:W-:Y:S02]  /*0e10*/  @P0 IADD3 R212, P3, R222, c[0x0][0x198], RZ ;  /* 0x00006600ded40a10 */ /* 0x000fe40007f7e0ff */
[----:B------:R-:W-:Y:S02]  /*0e20*/  @P0 IADD3.X R215, R220, c[0x0][0x19c], RZ, P2, !PT ;  /* 0x00006700dcd70a10 */ /* 0x000fe400017fe4ff */
[----:B------:R-:W-:Y:S02]  /*0e30*/  IADD3 R218, P2, R218, c[0x0][0x190], RZ ;  /* 0x00006400dada7a10 */ /* 0x000fe40007f5e0ff */
[----:B------:R-:W-:Y:S01]  /*0e40*/  @P0 IADD3.X R213, R223, c[0x0][0x19c], RZ, P3, !PT ;  /* 0x00006700dfd50a10 */ /* 0x000fe20001ffe4ff */
[----:B------:R1:W5:Y:S01]  /*0e50*/  @P0 LDG.E R158, [R214.64] ;  /* 0x00000004d69e0981 */ /* 0x000362000c1e1900 */
[----:B------:R-:W-:-:S02]  /*0e60*/  IADD3 R216, P3, R216, c[0x0][0x190], RZ ;  /* 0x00006400d8d87a10 */ /* 0x000fc40007f7e0ff */
[----:B------:R-:W-:Y:S01]  /*0e70*/  IADD3.X R219, R198, c[0x0][0x194], RZ, P2, !PT ;  /* 0x00006500c6db7a10 */ /* 0x000fe200017fe4ff */
[----:B------:R0:W5:Y:S01]  /*0e80*/  @P0 LDG.E R159, [R212.64] ;  /* 0x00000004d49f0981 */ /* 0x000162000c1e1900 */
[----:B-1----:R-:W-:Y:S02]  /*0e90*/  IADD3 R214, P2, R217, c[0x0][0x190], RZ ;  /* 0x00006400d9d67a10 */ /* 0x002fe40007f5e0ff */
[----:B------:R-:W-:Y:S02]  /*0ea0*/  IADD3.X R217, R201, c[0x0][0x194], RZ, P3, !PT ;  /* 0x00006500c9d97a10 */ /* 0x000fe40001ffe4ff */
[----:B0-----:R-:W-:Y:S01]  /*0eb0*/  IADD3 R212, P3, R222, c[0x0][0x190], RZ ;  /* 0x00006400ded47a10 */ /* 0x001fe20007f7e0ff */
[----:B------:R0:W5:Y:S01]  /*0ec0*/  LDG.E R201, [R218.64] ;  /* 0x00000004dac97981 */ /* 0x000162000c1e1900 */
[----:B------:R-:W-:Y:S02]  /*0ed0*/  IADD3.X R215, R220, c[0x0][0x194], RZ, P2, !PT ;  /* 0x00006500dcd77a10 */ /* 0x000fe400017fe4ff */
[----:B------:R-:W-:Y:S01]  /*0ee0*/  @P1 LEA R222, P2, R188, c[0x0][0x218], 0x4 ;  /* 0x00008600bcde1a11 */ /* 0x000fe200078420ff */
[----:B------:R1:W5:Y:S01]  /*0ef0*/  LDG.E R198, [R216.64] ;  /* 0x00000004d8c67981 */ /* 0x000362000c1e1900 */
[----:B------:R-:W-:-:S02]  /*0f00*/  IADD3.X R213, R223, c[0x0][0x194], RZ, P3, !PT ;  /* 0x00006500dfd57a10 */ /* 0x000fc40001ffe4ff */
[----:B------:R-:W-:Y:S01]  /*0f10*/  @P1 LEA.HI.X R223, R188, c[0x0][0x21c], RZ, 0x4, P2 ;  /* 0x00008700bcdf1a11 */ /* 0x000fe200010f24ff */
[----:B------:R1:W5:Y:S01]  /*0f20*/  LDG.E R195, [R214.64] ;  /* 0x00000004d6c37981 */ /* 0x000362000c1e1900 */
[----:B------:R-:W-:Y:S02]  /*0f30*/  IADD3 R210, P4, R228, c[0x0][0x190], RZ ;  /* 0x00006400e4d27a10 */ /* 0x000fe40007f9e0ff */
[----:B------:R-:W-:Y:S01]  /*0f40*/  @P1 LEA R220, P2, R221, c[0x0][0x218], 0x4 ;  /* 0x00008600dddc1a11 */ /* 0x000fe200078420ff */
[----:B------:R1:W5:Y:S01]  /*0f50*/  LDG.E R192, [R212.64] ;  /* 0x00000004d4c07981 */ /* 0x000362000c1e1900 */
[----:B------:R-:W-:Y:S02]  /*0f60*/  IADD3.X R211, R229, c[0x0][0x194], RZ, P4, !PT ;  /* 0x00006500e5d37a10 */ /* 0x000fe400027fe4ff */
[----:B------:R-:W-:Y:S01]  /*0f70*/  @P1 LEA.HI.X R221, R221, c[0x0][0x21c], RZ, 0x4, P2 ;  /* 0x00008700dddd1a11 */ /* 0x000fe200010f24ff */
[----:B------:R-:W-:Y:S01]  /*0f80*/  ULDC.U8 UR6, c[0x0][0x1f0] ;  /* 0x00007c0000067ab9 */ /* 0x000fe20000000000 */
[----:B0-----:R-:W-:Y:S01]  /*0f90*/  @P1 LEA R218, P3, R226, c[0x0][0x218], 0x4 ;  /* 0x00008600e2da1a11 */ /* 0x001fe200078620ff */
[----:B------:R0:W5:Y:S01]  /*0fa0*/  LDG.E R188, [R210.64] ;  /* 0x00000004d2bc7981 */ /* 0x000162000c1e1900 */
[----:B-1----:R-:W-:-:S02]  /*0fb0*/  @P1 LEA R216, P2, R225, c[0x0][0x218], 0x4 ;  /* 0x00008600e1d81a11 */ /* 0x002fc400078420ff */
[----:B------:R-:W-:Y:S01]  /*0fc0*/  @P1 LEA.HI.X R219, R226, c[0x0][0x21c], RZ, 0x4, P3 ;  /* 0x00008700e2db1a11 */ /* 0x000fe200018f24ff */
[----:B------:R1:W5:Y:S01]  /*0fd0*/  @P1 LDG.E.128 R40, [R222.64] ;  /* 0x00000004de281981 */ /* 0x000362000c1e1d00 */
[----:B------:R-:W-:Y:S02]  /*0fe0*/  @P1 LEA.HI.X R217, R225, c[0x0][0x21c], RZ, 0x4, P2 ;  /* 0x00008700e1d91a11 */ /* 0x000fe400010f24ff */
[----:B------:R-:W-:Y:S01]  /*0ff0*/  @P1 LEA R214, P3, R209, c[0x0][0x218], 0x4 ;  /* 0x00008600d1d61a11 */ /* 0x000fe200078620ff */
[----:B------:R1:W5:Y:S01]  /*1000*/  @P1 LDG.E.128 R44, [R220.64] ;  /* 0x00000004dc2c1981 */ /* 0x000362000c1e1d00 */
[----:B------:R-:W-:Y:S02]  /*1010*/  @P1 LEA R212, P4, R224, c[0x0][0x218], 0x4 ;  /* 0x00008600e0d41a11 */ /* 0x000fe400078820ff */
[----:B0-----:R-:W-:Y:S01]  /*1020*/  @P1 LEA R210, P2, R227, c[0x0][0x218], 0x4 ;  /* 0x00008600e3d21a11 */ /* 0x001fe200078420ff */
[----:B------:R0:W5:Y:S01]  /*1030*/  @P1 LDG.E.128 R48, [R218.64] ;  /* 0x00000004da301981 */ /* 0x000162000c1e1d00 */
[----:B------:R-:W-:-:S02]  /*1040*/  @P1 LEA.HI.X R215, R209, c[0x0][0x21c], RZ, 0x4, P3 ;  /* 0x00008700d1d71a11 */ /* 0x000fc400018f24ff */
[----:B------:R-:W-:Y:S01]  /*1050*/  @P1 LEA.HI.X R213, R224, c[0x0][0x21c], RZ, 0x4, P4 ;  /* 0x00008700e0d51a11 */ /* 0x000fe200020f24ff */
[----:B------:R0:W5:Y:S01]  /*1060*/  @P1 LDG.E.128 R52, [R216.64] ;  /* 0x00000004d8341981 */ /* 0x000162000c1e1d00 */
[----:B------:R-:W-:-:S03]  /*1070*/  @P1 LEA.HI.X R211, R227, c[0x0][0x21c], RZ, 0x4, P2 ;  /* 0x00008700e3d31a11 */ /* 0x000fc600010f24ff */
[----:B------:R0:W5:Y:S04]  /*1080*/  @P1 LDG.E.128 R56, [R214.64] ;  /* 0x00000004d6381981 */ /* 0x000168000c1e1d00 */
[----:B------:R0:W5:Y:S04]  /*1090*/  @P1 LDG.E.128 R60, [R212.64] ;  /* 0x00000004d43c1981 */ /* 0x000168000c1e1d00 */
[----:B------:R0:W5:Y:S01]  /*10a0*/  @P1 LDG.E.128 R64, [R210.64] ;  /* 0x00000004d2401981 */ /* 0x000162000c1e1d00 */
[----:B------:R-:W-:-:S04]  /*10b0*/  ISETP.NE.AND P1, PT, RZ, UR6, PT ;  /* 0x00000006ff007c0c */ /* 0x000fc8000bf25270 */
[----:B--2---:R-:W-:-:S05]  /*10c0*/  FSEL R241, R241, RZ, !P1 ;  /* 0x000000fff1f17208 */ /* 0x004fca0004800000 */
[----:B----4-:R-:W-:-:S04]  /*10d0*/  FADD.FTZ R76, R76, -R241 ;  /* 0x800000f14c4c7221 */ /* 0x010fc80000010000 */
[----:B---3--:R-:W-:Y:S02]  /*10e0*/  FMUL.FTZ R225, R191, R76 ;  /* 0x0000004cbfe17220 */ /* 0x008fe40000410000 */
[----:B------:R-:W-:-:S04]  /*10f0*/  FADD.FTZ R76, -R241, R87 ;  /* 0x00000057f14c7221 */ /* 0x000fc80000010100 */
[----:B------:R-:W-:Y:S02]  /*1100*/  FMUL.FTZ R233, R191, R76 ;  /* 0x0000004cbfe97220 */ /* 0x000fe40000410000 */
[----:B------:R-:W-:Y:S02]  /*1110*/  FADD.FTZ R76, -R241, R93 ;  /* 0x0000005df14c7221 */ /* 0x000fe40000010100 */
[----:B0-----:R-:W-:Y:S02]  /*1120*/  FADD.FTZ R218, R77, -R241 ;  /* 0x800000f14dda7221 */ /* 0x001fe40000010000 */
[----:B------:R-:W-:Y:S02]  /*1130*/  FMUL.FTZ R217, R191, R76 ;  /* 0x0000004cbfd97220 */ /* 0x000fe40000410000 */
[----:B------:R-:W-:Y:S02]  /*1140*/  FMUL.FTZ R234, R185, R80 ;  /* 0x00000050b9ea7220 */ /* 0x000fe40000410000 */
[----:B------:R-:W-:-:S02]  /*1150*/  FADD.FTZ R76, -R241, R103 ;  /* 0x00000067f14c7221 */ /* 0x000fc40000010100 */
[----:B------:R-:W-:Y:S02]  /*1160*/  FMUL.FTZ R238, R184, R81 ;  /* 0x00000051b8ee7220 */ /* 0x000fe40000410000 */
[C---:B------:R-:W-:Y:S02]  /*1170*/  FMUL.FTZ R213, R191.reuse, R76 ;  /* 0x0000004cbfd57220 */ /* 0x040fe40000410000 */
[----:B------:R-:W-:Y:S02]  /*1180*/  FADD.FTZ R77, RZ, R234 ;  /* 0x000000eaff4d7221 */ /* 0x000fe40000010000 */
[----:B------:R-:W-:Y:S02]  /*1190*/  FADD.FTZ R78, R78, -R241 ;  /* 0x800000f14e4e7221 */ /* 0x000fe40000010000 */
[----:B------:R-:W-:Y:S02]  /*11a0*/  FMUL.FTZ R227, R191, R218 ;  /* 0x000000dabfe37220 */ /* 0x000fe40000410000 */
[----:B------:R-:W-:-:S02]  /*11b0*/  FFMA.FTZ R76, R225, R234, RZ ;  /* 0x000000eae14c7223 */ /* 0x000fc400000100ff */
[----:B------:R-:W-:Y:S02]  /*11c0*/  FMUL.FTZ R240, R183, R82 ;  /* 0x00000052b7f07220 */ /* 0x000fe40000410000 */
[----:B------:R-:W-:Y:S02]  /*11d0*/  FADD.FTZ R77, R77, R238 ;  /* 0x000000ee4d4d7221 */ /* 0x000fe40000010000 */
[----:B------:R-:W-:Y:S02]  /*11e0*/  FADD.FTZ R236, R79, -R241 ;  /* 0x800000f14fec7221 */ /* 0x000fe40000010000 */
[----:B------:R-:W-:Y:S02]  /*11f0*/  FMUL.FTZ R231, R191, R78 ;  /* 0x0000004ebfe77220 */ /* 0x000fe40000410000 */
[----:B------:R-:W-:Y:S02]  /*1200*/  FFMA.FTZ R76, R227, R238, R76 ;  /* 0x000000eee34c7223 */ /* 0x000fe4000001004c */
[----:B------:R-:W-:-:S02]  /*1210*/  FMUL.FTZ R239, R182, R83 ;  /* 0x00000053b6ef7220 */ /* 0x000fc40000410000 */
[----:B------:R-:W-:Y:S02]  /*1220*/  FADD.FTZ R78, R77, R240 ;  /* 0x000000f04d4e7221 */ /* 0x000fe40000010000 */
[----:B------:R-:W-:Y:S02]  /*1230*/  FMUL.FTZ R236, R191, R236 ;  /* 0x000000ecbfec7220 */ /* 0x000fe40000410000 */
[----:B------:R-:W-:Y:S02]  /*1240*/  FADD.FTZ R84, -R241, R84 ;  /* 0x00000054f1547221 */ /* 0x000fe40000010100 */
[----:B------:R-:W-:Y:S02]  /*1250*/  FFMA.FTZ R76, R231, R240, R76 ;  /* 0x000000f0e74c7223 */ /* 0x000fe4000001004c */
[----:B------:R-:W-:Y:S02]  /*1260*/  FMUL.FTZ R232, R181, R88 ;  /* 0x00000058b5e87220 */ /* 0x000fe40000410000 */
[----:B------:R-:W-:-:S02]  /*1270*/  FADD.FTZ R77, R78, R239 ;  /* 0x000000ef4e4d7221 */ /* 0x000fc40000010000 */
[----:B------:R-:W-:Y:S02]  /*1280*/  FADD.FTZ R226, -R241, R85 ;  /* 0x00000055f1e27221 */ /* 0x000fe40000010100 */
[----:B-1----:R-:W-:Y:S02]  /*1290*/  FMUL.FTZ R223, R191, R84 ;  /* 0x00000054bfdf7220 */ /* 0x002fe40000410000 */
[----:B------:R-:W-:Y:S02]  /*12a0*/  FFMA.FTZ R78, R236, R239, R76 ;  /* 0x000000efec4e7223 */ /* 0x000fe4000001004c */
[----:B------:R-:W-:Y:S02]  /*12b0*/  FMUL.FTZ R235, R180, R89 ;  /* 0x00000059b4eb7220 */ /* 0x000fe40000410000 */
[----:B------:R-:W-:Y:S02]  /*12c0*/  FADD.FTZ R76, R77, R232 ;  /* 0x000000e84d4c7221 */ /* 0x000fe40000010000 */
[----:B------:R-:W-:-:S02]  /*12d0*/  FADD.FTZ R86, -R241, R86 ;  /* 0x00000056f1567221 */ /* 0x000fc40000010100 */
[----:B------:R-:W-:Y:S02]  /*12e0*/  FMUL.FTZ R226, R191, R226 ;  /* 0x000000e2bfe27220 */ /* 0x000fe40000410000 */
[----:B------:R-:W-:Y:S02]  /*12f0*/  FFMA.FTZ R77, R223, R232, R78 ;  /* 0x000000e8df4d7223 */ /* 0x000fe4000001004e */
[----:B------:R-:W-:Y:S02]  /*1300*/  FMUL.FTZ R237, R179, R90 ;  /* 0x0000005ab3ed7220 */ /* 0x000fe40000410000 */
[----:B------:R-:W-:Y:S02]  /*1310*/  FADD.FTZ R76, R76, R235 ;  /* 0x000000eb4c4c7221 */ /* 0x000fe40000010000 */
[----:B------:R-:W-:Y:S02]  /*1320*/  FMUL.FTZ R230, R191, R86 ;  /* 0x00000056bfe67220 */ /* 0x000fe40000410000 */
[----:B------:R-:W-:-:S02]  /*1330*/  FFMA.FTZ R77, R226, R235, R77 ;  /* 0x000000ebe24d7223 */ /* 0x000fc4000001004d */
[----:B------:R-:W-:Y:S02]  /*1340*/  FMUL.FTZ R228, R178, R91 ;  /* 0x0000005bb2e47220 */ /* 0x000fe40000410000 */
[----:B------:R-:W-:Y:S02]  /*1350*/  FADD.FTZ R79, R76, R237 ;  /* 0x000000ed4c4f7221 */ /* 0x000fe40000010000 */
[----:B------:R-:W-:Y:S02]  /*1360*/  FADD.FTZ R92, -R241, R92 ;  /* 0x0000005cf15c7221 */ /* 0x000fe40000010100 */
[----:B------:R-:W-:Y:S02]  /*1370*/  FFMA.FTZ R77, R230, R237, R77 ;  /* 0x000000ede64d7223 */ /* 0x000fe4000001004d */
[----:B------:R-:W-:Y:S02]  /*1380*/  FMUL.FTZ R221, R177, R96 ;  /* 0x00000060b1dd7220 */ /* 0x000fe40000410000 */
[----:B------:R-:W-:-:S02]  /*1390*/  FADD.FTZ R76, R79, R228 ;  /* 0x000000e44f4c7221 */ /* 0x000fc40000010000 */
[----:B------:R-:W-:Y:S02]  /*13a0*/  FMUL.FTZ R216, R191, R92 ;  /* 0x0000005cbfd87220 */ /* 0x000fe40000410000 */
[----:B------:R-:W-:Y:S02]  /*13b0*/  FFMA.FTZ R78, R233, R228, R77 ;  /* 0x000000e4e94e7223 */ /* 0x000fe4000001004d */
        /* <DEDUP_REMOVED lines=17> */
[----:B------:R-:W-:Y:S02]  /*14d0*/  FMUL.FTZ R209, R191, R100 ;  /* 0x00000064bfd17220 */ /* 0x000fe40000410000 */
[----:B------:R-:W-:Y:S02]  /*14e0*/  FFMA.FTZ R78, R220, R229, R76 ;  /* 0x000000e5dc4e7223 */ /* 0x000fe4000001004c */
[----:B------:R-:W-:Y:S02]  /*14f0*/  FADD.FTZ R102, -R241, R102 ;  /* 0x00000066f1667221 */ /* 0x000fe40000010100 */
[----:B------:R-:W-:Y:S02]  /*1500*/  FADD.FTZ R76, R77, R212 ;  /* 0x000000d44d4c7221 */ /* 0x000fe40000010000 */
[----:B------:R-:W-:-:S02]  /*1510*/  FMUL.FTZ R210, R191, R210 ;  /* 0x000000d2bfd27220 */ /* 0x000fc40000410000 */
[----:B------:R-:W-:Y:S02]  /*1520*/  FMUL.FTZ R215, R172, R105 ;  /* 0x00000069acd77220 */ /* 0x000fe40000410000 */
[----:B------:R-:W-:Y:S02]  /*1530*/  FFMA.FTZ R77, R209, R212, R78 ;  /* 0x000000d4d14d7223 */ /* 0x000fe4000001004e */
[----:B------:R-:W-:Y:S02]  /*1540*/  FMUL.FTZ R211, R191, R102 ;  /* 0x00000066bfd37220 */ /* 0x000fe40000410000 */
[----:B------:R-:W-:Y:S02]  /*1550*/  FMUL.FTZ R214, R171, R106 ;  /* 0x0000006aabd67220 */ /* 0x000fe40000410000 */
[----:B------:R-:W-:Y:S02]  /*1560*/  FADD.FTZ R79, R76, R215 ;  /* 0x000000d74c4f7221 */ /* 0x000fe40000010000 */
[----:B------:R-:W-:-:S02]  /*1570*/  FFMA.FTZ R77, R210, R215, R77 ;  /* 0x000000d7d24d7223 */ /* 0x000fc4000001004d */
[C---:B------:R-:W-:Y:S02]  /*1580*/  FADD.FTZ R15, R106.reuse, R15 ;  /* 0x0000000f6a0f7221 */ /* 0x040fe40000010000 */
[----:B------:R-:W-:Y:S02]  /*1590*/  FFMA.FTZ R135, R106, R211, R135 ;  /* 0x000000d36a877223 */ /* 0x000fe40000010087 */
[C---:B------:R-:W-:Y:S02]  /*15a0*/  FADD.FTZ R106, -R241.reuse, R108 ;  /* 0x0000006cf16a7221 */ /* 0x040fe40000010100 */
[----:B------:R-:W-:Y:S02]  /*15b0*/  FADD.FTZ R108, -R241, R109 ;  /* 0x0000006df16c7221 */ /* 0x000fe40000010100 */
[----:B------:R-:W-:Y:S02]  /*15c0*/  FMUL.FTZ R218, R170, R107 ;  /* 0x0000006baada7220 */ /* 0x000fe40000410000 */
[----:B------:R-:W-:-:S02]  /*15d0*/  FADD.FTZ R79, R79, R214 ;  /* 0x000000d64f4f7221 */ /* 0x000fc40000010000 */
[----:B------:R-:W-:Y:S02]  /*15e0*/  FFMA.FTZ R77, R211, R214, R77 ;  /* 0x000000d6d34d7223 */ /* 0x000fe4000001004d */
[C---:B------:R-:W-:Y:S02]  /*15f0*/  FADD.FTZ R16, R107.reuse, R16 ;  /* 0x000000106b107221 */ /* 0x040fe40000010000 */
[----:B------:R-:W-:Y:S02]  /*1600*/  FFMA.FTZ R136, R107, R213, R136 ;  /* 0x000000d56b887223 */ /* 0x000fe40000010088 */
[----:B------:R-:W-:Y:S02]  /*1610*/  FADD.FTZ R110, -R241, R110 ;  /* 0x0000006ef16e7221 */ /* 0x000fe40000010100 */
[C---:B------:R-:W-:Y:S02]  /*1620*/  FMUL.FTZ R108, R191.reuse, R108 ;  /* 0x0000006cbf6c7220 */ /* 0x040fe40000410000 */
[----:B------:R-:W-:-:S02]  /*1630*/  FMUL.FTZ R106, R191, R106 ;  /* 0x0000006abf6a7220 */ /* 0x000fc40000410000 */
[----:B------:R-:W-:Y:S02]  /*1640*/  FMUL.FTZ R107, R169, R112 ;  /* 0x00000070a96b7220 */ /* 0x000fe40000410000 */
[----:B------:R-:W-:Y:S02]  /*1650*/  FADD.FTZ R76, R79, R218 ;  /* 0x000000da4f4c7221 */ /* 0x000fe40000010000 */
[----:B------:R-:W-:Y:S02]  /*1660*/  FFMA.FTZ R77, R213, R218, R77 ;  /* 0x000000dad54d7223 */ /* 0x000fe4000001004d */
[C---:B------:R-:W-:Y:S02]  /*1670*/  FADD.FTZ R29, R80.reuse, R29 ;  /* 0x0000001d501d7221 */ /* 0x040fe40000010000 */
[----:B------:R-:W-:Y:S02]  /*1680*/  FFMA.FTZ R149, R80, R225, R149 ;  /* 0x000000e150957223 */ /* 0x000fe40000010095 */
[----:B------:R-:W-:-:S02]  /*1690*/  FADD.FTZ R80, -R241, R111 ;  /* 0x0000006ff1507221 */ /* 0x000fc40000010100 */
[C---:B------:R-:W-:Y:S02]  /*16a0*/  FADD.FTZ R14, R113.reuse, R14 ;  /* 0x0000000e710e7221 */ /* 0x040fe40000010000 */
[----:B------:R-:W-:Y:S02]  /*16b0*/  FFMA.FTZ R134, R113, R108, R134 ;  /* 0x0000006c71867223 */ /* 0x000fe40000010086 */
[----:B------:R-:W-:Y:S02]  /*16c0*/  FMUL.FTZ R109, R191, R110 ;  /* 0x0000006ebf6d7220 */ /* 0x000fe40000410000 */
        /* <DEDUP_REMOVED lines=10> */
[C---:B------:R-:W-:Y:S02]  /*1770*/  FADD.FTZ R19, R98.reuse, R19 ;  /* 0x0000001362137221 */ /* 0x040fe40000010000 */
[----:B------:R-:W-:Y:S02]  /*1780*/  FFMA.FTZ R139, R98, R219, R139 ;  /* 0x000000db628b7223 */ /* 0x000fe4000001008b */
[C---:B------:R-:W-:Y:S02]  /*1790*/  FADD.FTZ R12, R115.reuse, R12 ;  /* 0x0000000c730c7221 */ /* 0x040fe40000010000 */
[----:B------:R-:W-:Y:S02]  /*17a0*/  FFMA.FTZ R132, R115, R110, R132 ;  /* 0x0000006e73847223 */ /* 0x000fe40000010084 */
[----:B------:R-:W-:-:S02]  /*17b0*/  FADD.FTZ R98, -R241, R117 ;  /* 0x00000075f1627221 */ /* 0x000fc40000010100 */
[----:B------:R-:W-:Y:S02]  /*17c0*/  FMUL.FTZ R95, R191, R116 ;  /* 0x00000074bf5f7220 */ /* 0x000fe40000410000 */
[----:B------:R-:W-:Y:S02]  /*17d0*/  FMUL.FTZ R115, R166, R115 ;  /* 0x00000073a6737220 */ /* 0x000fe40000410000 */
[----:B------:R-:W-:Y:S02]  /*17e0*/  FADD.FTZ R76, R79, R114 ;  /* 0x000000724f4c7221 */ /* 0x000fe40000010000 */
[----:B------:R-:W-:Y:S02]  /*17f0*/  FFMA.FTZ R77, R109, R114, R77 ;  /* 0x000000726d4d7223 */ /* 0x000fe4000001004d */
        /* <DEDUP_REMOVED lines=28> */
[----:B------:R-:W-:Y:S02]  /*19c0*/  FADD.FTZ R94, -R241, R124 ;  /* 0x0000007cf15e7221 */ /* 0x000fe40000010100 */
[----:B------:R-:W-:Y:S02]  /*19d0*/  FADD.FTZ R79, R79, R122 ;  /* 0x0000007a4f4f7221 */ /* 0x000fe40000010000 */
[----:B------:R-:W-:Y:S02]  /*19e0*/  FFMA.FTZ R77, R99, R122, R77 ;  /* 0x0000007a634d7223 */ /* 0x000fe4000001004d */
[----:B------:R-:W-:-:S02]  /*19f0*/  FADD.FTZ R22, R97, R22 ;  /* 0x0000001661167221 */ /* 0x000fc40000010000 */
[----:B------:R-:W-:Y:S02]  /*1a00*/  FFMA.FTZ R142, R97, R217, R142 ;  /* 0x000000d9618e7223 */ /* 0x000fe4000001008e */
[C---:B------:R-:W-:Y:S02]  /*1a10*/  FMUL.FTZ R96, R191.reuse, R96 ;  /* 0x00000060bf607220 */ /* 0x040fe40000410000 */
[----:B------:R-:W-:Y:S02]  /*1a20*/  FMUL.FTZ R94, R191, R94 ;  /* 0x0000005ebf5e7220 */ /* 0x000fe40000410000 */
[----:B------:R-:W-:Y:S02]  /*1a30*/  FMUL.FTZ R97, R161, R128 ;  /* 0x00000080a1617220 */ /* 0x000fe40000410000 */
[----:B------:R-:W-:Y:S02]  /*1a40*/  FADD.FTZ R76, R79, R104 ;  /* 0x000000684f4c7221 */ /* 0x000fe40000010000 */
[----:B------:R-:W-:Y:S01]  /*1a50*/  FFMA.FTZ R77, R101, R104, R77 ;  /* 0x00000068654d7223 */ /* 0x000fe2000001004d */
[----:B------:R-:W-:Y:S01]  /*1a60*/  LOP3.LUT P2, RZ, R202, 0xff, RZ, 0xc0, !PT ;  /* 0x000000ffcaff7812 */ /* 0x000fe2000784c0ff */
[----:B------:R-:W-:-:S02]  /*1a70*/  FADD.FTZ R6, R129, R6 ;  /* 0x0000000681067221 */ /* 0x000fc40000010000 */
[----:B------:R-:W-:Y:S02]  /*1a80*/  FFMA.FTZ R34, R129, R96, R34 ;  /* 0x0000006081227223 */ /* 0x000fe40000010022 */
[C---:B------:R-:W-:Y:S02]  /*1a90*/  FADD.FTZ R100, -R241.reuse, R126 ;  /* 0x0000007ef1647221 */ /* 0x040fe40000010100 */
[----:B------:R-:W-:Y:S02]  /*1aa0*/  FMUL.FTZ R129, R152, R129 ;  /* 0x0000008198817220 */ /* 0x000fe40000410000 */
[----:B------:R-:W-:Y:S02]  /*1ab0*/  FADD.FTZ R76, R76, R97 ;  /* 0x000000614c4c7221 */ /* 0x000fe40000010000 */
[----:B------:R-:W-:Y:S01]  /*1ac0*/  FFMA.FTZ R77, R94, R97, R77 ;  /* 0x000000615e4d7223 */ /* 0x000fe2000001004d */
[----:B------:R-:W-:Y:S01]  /*1ad0*/  SHF.R.U32.HI R78, RZ, 0x5, R0 ;  /* 0x00000005ff4e7819 */ /* 0x000fe20000011600 */
[----:B------:R-:W-:-:S02]  /*1ae0*/  FADD.FTZ R102, -R241, R127 ;  /* 0x0000007ff1667221 */ /* 0x000fc40000010100 */
[----:B------:R-:W-:Y:S02]  /*1af0*/  FMUL.FTZ R100, R191, R100 ;  /* 0x00000064bf647220 */ /* 0x000fe40000410000 */
[----:B------:R-:W-:Y:S02]  /*1b00*/  FMUL.FTZ R103, R2, R130 ;  /* 0x0000008202677220 */ /* 0x000fe40000410000 */
[----:B------:R-:W-:Y:S02]  /*1b10*/  FADD.FTZ R76, R76, R129 ;  /* 0x000000814c4c7221 */ /* 0x000fe40000010000 */
[----:B------:R-:W-:Y:S01]  /*1b20*/  FFMA.FTZ R77, R96, R129, R77 ;  /* 0x00000081604d7223 */ /* 0x000fe2000001004d */
[----:B------:R-:W-:Y:S01]  /*1b30*/  IADD3 R186, R186, c[0x0][0x160], RZ ;  /* 0x00005800baba7a10 */ /* 0x000fe20007ffe0ff */
[C---:B------:R-:W-:Y:S01]  /*1b40*/  FADD.FTZ R18, R105.reuse, R18 ;  /* 0x0000001269127221 */ /* 0x040fe20000010000 */
[----:B------:R-:W-:Y:S01]  /*1b50*/  LOP3.LUT R111, R78, 0x7fffff8, RZ, 0xc0, !PT ;  /* 0x07fffff84e6f7812 */ /* 0x000fe200078ec0ff */
[----:B------:R-:W-:-:S02]  /*1b60*/  FFMA.FTZ R138, R105, R210, R138 ;  /* 0x000000d2698a7223 */ /* 0x000fc4000001008a */
[----:B------:R-:W-:Y:S02]  /*1b70*/  FMUL.FTZ R102, R191, R102 ;  /* 0x00000066bf667220 */ /* 0x000fe40000410000 */
[----:B------:R-:W-:Y:S02]  /*1b80*/  FMUL.FTZ R105, R154, R131 ;  /* 0x000000839a697220 */ /* 0x000fe40000410000 */
[----:B------:R-:W-:Y:S02]  /*1b90*/  FADD.FTZ R76, R76, R103 ;  /* 0x000000674c4c7221 */ /* 0x000fe40000010000 */
[----:B------:R-:W-:Y:S01]  /*1ba0*/  FFMA.FTZ R77, R100, R103, R77 ;  /* 0x00000067644d7223 */ /* 0x000fe2000001004d */
[----:B------:R-:W-:Y:S01]  /*1bb0*/  LOP3.LUT P1, RZ, R0, 0x1f, RZ, 0xc0, !PT ;  /* 0x0000001f00ff7812 */ /* 0x000fe2000782c0ff */
[C---:B------:R-:W-:Y:S01]  /*1bc0*/  FADD.FTZ R30, R81.reuse, R30 ;  /* 0x0000001e511e7221 */ /* 0x040fe20000010000 */
[----:B------:R-:W-:Y:S01]  /*1bd0*/  ISETP.GE.AND P5, PT, R186, c[0x0][0x164], PT ;  /* 0x00005900ba007a0c */ /* 0x000fe20003fa6270 */
[----:B------:R-:W-:Y:S01]  /*1be0*/  FFMA.FTZ R150, R81, R227, R150 ;  /* 0x000000e351967223 */ /* 0x000fe20000010096 */
[----:B------:R-:W-:Y:S01]  /*1bf0*/  @!P2 IADD3 R111, R111, 0x8, RZ ;  /* 0x000000086f6fa810 */ /* 0x000fe20007ffe0ff */
        /* <DEDUP_REMOVED lines=26> */
.L_x_3067:
        /* <DEDUP_REMOVED lines=18> */
.L_x_3068:
[----:B------:R-:W-:Y:S01]  /*1ec0*/  @!P1 LOP3.LUT R78, R78, 0x7, RZ, 0xc0, !PT ;  /* 0x000000074e4e9812 */ /* 0x000fe200078ec0ff */
[----:B--2---:R-:W-:Y:S01]  /*1ed0*/  FADD.FTZ R92, R92, R81 ;  /* 0x000000515c5c7221 */ /* 0x004fe20000010000 */
[----:B------:R-:W-:Y:S01]  /*1ee0*/  ULDC.U8 UR6, c[0x0][0x1f0] ;  /* 0x00007c0000067ab9 */ /* 0x000fe20000000000 */
[----:B-1----:R-:W-:Y:S01]  /*1ef0*/  FADD.FTZ R93, R76, R83 ;  /* 0x000000534c5d7221 */ /* 0x002fe20000010000 */
[----:B------:R-:W-:Y:S01]  /*1f00*/  ISETP.NE.AND P2, PT, RZ, UR6, PT ;  /* 0x00000006ff007c0c */ /* 0x000fe2000bf45270 */
[----:B------:R-:W-:Y:S01]  /*1f10*/  @!P1 IMAD.IADD R112, R111, 0x1, R78 ;  /* 0x000000016f709824 */ /* 0x000fe200078e024e */
[----:B------:R-:W-:Y:S01]  /*1f20*/  WARPSYNC 0xffffffff ;  /* 0xffffffff00007948 */ /* 0x000fe20003800000 */
[----:B------:R-:W-:-:S03]  /*1f30*/  ISETP.NE.U32.AND P3, PT, RZ, c[0x0][0x258], PT ;  /* 0x00009600ff007a0c */ /* 0x000fc60003f65070 */
[----:B------:R-:W-:Y:S04]  /*1f40*/  @!P1 STS.64 [R112.X8+0x7000], R92 ;  /* 0x0070005c70009388 */ /* 0x000fe80000008a00 */
[----:B------:R-:W-:Y:S01]  /*1f50*/  BAR.SYNC.DEFER_BLOCKING 0x0 ;  /* 0x0000000000007b1d */ /* 0x000fe20000010000 */
[----:B------:R-:W-:Y:S02]  /*1f60*/  ISETP.NE.U32.AND P1, PT, RZ, c[0x0][0x218], PT ;  /* 0x00008600ff007a0c */ /* 0x000fe40003f25070 */
[----:B------:R-:W-:Y:S02]  /*1f70*/  ISETP.NE.AND.EX P3, PT, RZ, c[0x0][0x25c], PT, P3 ;  /* 0x00009700ff007a0c */ /* 0x000fe40003f65330 */
        /* <DEDUP_REMOVED lines=51> */
.L_x_3059:
[----:B------:R-:W-:Y:S01]  /*22b0*/  FMUL.FTZ R83, R83, c[0x0][0x1e8] ;  /* 0x00007a0053537a20 */ /* 0x000fe20000410000 */
[----:B------:R-:W-:Y:S01]  /*22c0*/  LOP3.LUT P4, RZ, R208, 0xff, RZ, 0xc0, !PT ;  /* 0x000000ffd0ff7812 */ /* 0x000fe2000788c0ff */
[----:B------:R-:W-:Y:S01]  /*22d0*/  FMUL.FTZ R236, R236, c[0x0][0x1e8] ;  /* 0x00007a00ecec7a20 */ /* 0x000fe20000410000 */
[----:B------:R-:W-:Y:S01]  /*22e0*/  IADD3.X R85, R206, c[0x0][0x24c], RZ, P6, !PT ;  /* 0x00009300ce557a10 */ /* 0x000fe200037fe4ff */
[----:B------:R-:W-:Y:S01]  /*22f0*/  FMUL.FTZ R238, R238, c[0x0][0x1e8] ;  /* 0x00007a00eeee7a20 */ /* 0x000fe20000410000 */
[----:B0-----:R-:W-:Y:S01]  /*2300*/  SEL R76, R83, RZ, P4 ;  /* 0x000000ff534c7207 */ /* 0x001fe20002000000 */
[----:B------:R-:W-:Y:S01]  /*2310*/  FMUL.FTZ R87, R87, c[0x0][0x1e8] ;  /* 0x00007a0057577a20 */ /* 0x000fe20000410000 */
[----:B------:R-:W-:Y:S01]  /*2320*/  LOP3.LUT P4, RZ, R208, 0xff000000, RZ, 0xc0, !PT ;  /* 0xff000000d0ff7812 */ /* 0x000fe2000788c0ff */
[-CC-:B------:R-:W-:Y:S01]  /*2330*/  FFMA.FTZ R226, R226, R93.reuse, R92.reuse ;  /* 0x0000005de2e27223 */ /* 0x180fe2000001005c */
[----:B------:R-:W-:Y:S01]  /*2340*/  LOP3.LUT P6, RZ, R208, 0xff00, RZ, 0xc0, !PT ;  /* 0x0000ff00d0ff7812 */ /* 0x000fe200078cc0ff */
[-CC-:B------:R-:W-:Y:S01]  /*2350*/  FFMA.FTZ R223, R223, R93.reuse, R92.reuse ;  /* 0x0000005ddfdf7223 */ /* 0x180fe2000001005c */
[----:B------:R-:W-:Y:S01]  /*2360*/  SEL R79, R236, RZ, P4 ;  /* 0x000000ffec4f7207 */ /* 0x000fe20002000000 */
[-C--:B------:R-:W-:Y:S01]  /*2370*/  FFMA.FTZ R230, R230, R93.reuse, R92 ;  /* 0x0000005de6e67223 */ /* 0x080fe2000001005c */
[----:B------:R-:W-:Y:S01]  /*2380*/  LOP3.LUT P4, RZ, R151, 0xff000000, RZ, 0xc0, !PT ;  /* 0xff00000097ff7812 */ /* 0x000fe2000788c0ff */
[----:B------:R-:W-:Y:S01]  /*2390*/  FADD.FTZ R226, R235, -R226 ;  /* 0x800000e2ebe27221 */ /* 0x000fe20000010000 */
[----:B------:R-:W-:Y:S01]  /*23a0*/  SEL R77, R238, RZ, P6 ;  /* 0x000000ffee4d7207 */ /* 0x000fe20003000000 */
[----:B------:R-:W-:Y:S01]  /*23b0*/  FFMA.FTZ R233, R233, R93, R92 ;  /* 0x0000005de9e97223 */ /* 0x000fe2000001005c */
[----:B------:R-:W-:Y:S01]  /*23c0*/  LOP3.LUT P6, RZ, R208, 0xff0000, RZ, 0xc0, !PT ;  /* 0x00ff0000d0ff7812 */ /* 0x000fe200078cc0ff */
[----:B------:R-:W-:Y:S01]  /*23d0*/  FADD.FTZ R232, R232, -R223 ;  /* 0x800000dfe8e87221 */ /* 0x000fe20000010000 */
[----:B------:R-:W-:Y:S01]  /*23e0*/  SEL R236, R236, RZ, P4 ;  /* 0x000000ffecec7207 */ /* 0x000fe20002000000 */
[----:B------:R-:W-:Y:S01]  /*23f0*/  FADD.FTZ R230, R237, -R230 ;  /* 0x800000e6ede67221 */ /* 0x000fe20000010000 */
[----:B------:R-:W-:Y:S01]  /*2400*/  LOP3.LUT P4, RZ, R151, 0xff00, RZ, 0xc0, !PT ;  /* 0x0000ff0097ff7812 */ /* 0x000fe2000788c0ff */
[----:B------:R-:W-:Y:S01]  /*2410*/  FADD.FTZ R228, R228, -R233 ;  /* 0x800000e9e4e47221 */ /* 0x000fe20000010000 */
[----:B------:R-:W-:Y:S01]  /*2420*/  SEL R78, R87, RZ, P6 ;  /* 0x000000ff574e7207 */ /* 0x000fe20003000000 */
[----:B------:R-:W-:Y:S01]  /*2430*/  FMUL.FTZ R226, R191, R226 ;  /* 0x000000e2bfe27220 */ /* 0x000fe20000410000 */
[----:B------:R-:W-:Y:S01]  /*2440*/  LOP3.LUT P6, RZ, R151, 0xff0000, RZ, 0xc0, !PT ;  /* 0x00ff000097ff7812 */ /* 0x000fe200078cc0ff */
[----:B------:R-:W-:Y:S01]  /*2450*/  FMUL.FTZ R91, R191, R230 ;  /* 0x000000e6bf5b7220 */ /* 0x000fe20000410000 */
[----:B------:R-:W-:Y:S01]  /*2460*/  SEL R238, R238, RZ, P4 ;  /* 0x000000ffeeee7207 */ /* 0x000fe20002000000 */
[----:B------:R0:W-:Y:S01]  /*2470*/  STG.E.128 [R84.64], R76 ;  /* 0x0000004c54007986 */ /* 0x0001e2000c101d04 */
[----:B------:R-:W-:Y:S01]  /*2480*/  @P0 IADD3 R86, P4, R207, c[0x0][0x250], RZ ;  /* 0x00009400cf560a10 */ /* 0x000fe20007f9e0ff */
[----:B------:R-:W-:Y:S01]  /*2490*/  @P1 FADD.FTZ R226, R45, R226 ;  /* 0x000000e22de21221 */ /* 0x000fe20000010000 */
[----:B------:R-:W-:Y:S01]  /*24a0*/  SEL R81, R87, RZ, P6 ;  /* 0x000000ff57517207 */ /* 0x000fe20003000000 */
[----:B------:R-:W-:Y:S01]  /*24b0*/  FMUL.FTZ R228, R191, R228 ;  /* 0x000000e4bfe47220 */ /* 0x000fe20000410000 */
[----:B------:R-:W-:Y:S01]  /*24c0*/  @P0 IADD3.X R87, R206, c[0x0][0x254], RZ, P4, !PT ;  /* 0x00009500ce570a10 */ /* 0x000fe200027fe4ff */
[----:B------:R-:W-:Y:S01]  /*24d0*/  @P1 FADD.FTZ R91, R46, R91 ;  /* 0x0000005b2e5b1221 */ /* 0x000fe20000010000 */
[----:B------:R-:W-:Y:S01]  /*24e0*/  ISETP.NE.U32.AND P4, PT, RZ, c[0x0][0x250], PT ;  /* 0x00009400ff007a0c */ /* 0x000fe20003f85070 */
[----:B------:R-:W-:Y:S01]  /*24f0*/  FMUL.FTZ R88, R226, c[0x0][0x1e8] ;  /* 0x00007a00e2587a20 */ /* 0x000fe20000410000 */
[----:B------:R-:W-:Y:S01]  /*2500*/  LOP3.LUT P6, RZ, R151, 0xff, RZ, 0xc0, !PT ;  /* 0x000000ff97ff7812 */ /* 0x000fe200078cc0ff */
[----:B------:R-:W-:Y:S01]  /*2510*/  @P1 FADD.FTZ R228, R47, R228 ;  /* 0x000000e42fe41221 */ /* 0x000fe20000010000 */
[----:B------:R-:W-:-:S02]  /*2520*/  ISETP.NE.AND.EX P4, PT, RZ, c[0x0][0x254], PT, P4 ;  /* 0x00009500ff007a0c */ /* 0x000fc40003f85340 */
[----:B------:R-:W-:Y:S02]  /*2530*/  SEL R89, R83, RZ, P6 ;  /* 0x000000ff53597207 */ /* 0x000fe40003000000 */
[----:B------:R-:W-:Y:S02]  /*2540*/  SEL R82, R81, R74, P4 ;  /* 0x0000004a51527207 */ /* 0x000fe40002000000 */
[----:B------:R-:W-:Y:S02]  /*2550*/  SEL R83, R236, R75, P4 ;  /* 0x0000004bec537207 */ /* 0x000fe40002000000 */
[----:B------:R-:W-:Y:S02]  /*2560*/  SEL R81, R238, R73, P4 ;  /* 0x00000049ee517207 */ /* 0x000fe40002000000 */
[----:B------:R-:W-:Y:S01]  /*2570*/  SEL R80, R89, R72, P4 ;  /* 0x0000004859507207 */ /* 0x000fe20002000000 */
[----:B------:R-:W-:Y:S01]  /*2580*/  FMUL.FTZ R89, R191, R232 ;  /* 0x000000e8bf597220 */ /* 0x000fe20000410000 */
[----:B------:R-:W-:-:S03]  /*2590*/  LOP3.LUT P6, RZ, R202, 0xff, RZ, 0xc0, !PT ;  /* 0x000000ffcaff7812 */ /* 0x000fc600078cc0ff */
[----:B------:R0:W-:Y:S01]  /*25a0*/  @P0 STG.E.128 [R86.64], R80 ;  /* 0x0000005056000986 */ /* 0x0001e2000c101d04 */
[----:B------:R-:W-:Y:S01]  /*25b0*/  SEL R202, RZ, 0x1, P6 ;  /* 0x00000001ffca7807 */ /* 0x000fe20003000000 */
[----:B------:R-:W-:Y:S01]  /*25c0*/  @P1 FADD.FTZ R89, R44, R89 ;  /* 0x000000592c591221 */ /* 0x000fe20000010000 */
        /* <DEDUP_REMOVED lines=8> */
.L_x_3060:
        /* <DEDUP_REMOVED lines=22> */
[----:B------:R-:W-:Y:S01]  /*27b0*/  @P1 FADD.FTZ R222, R49, R222 ;  /* 0x000000de31de1221 */ /* 0x000fe20000010000 */
[----:B------:R-:W-:Y:S01]  /*27c0*/  SEL R76, R89, RZ, P6 ;  /* 0x000000ff594c7207 */ /* 0x000fe20003000000 */
[----:B------:R-:W-:Y:S01]  /*27d0*/  FMUL.FTZ R220, R191, R220 ;  /* 0x000000dcbfdc7220 */ /* 0x000fe20000410000 */
[C---:B------:R-:W-:Y:S01]  /*27e0*/  LOP3.LUT P6, RZ, R153.reuse, 0xff000000, RZ, 0xc0, !PT ;  /* 0xff00000099ff7812 */ /* 0x040fe200078cc0ff */
[----:B------:R-:W-:Y:S02]  /*27f0*/  @P1 FADD.FTZ R87, R48, R87 ;  /* 0x0000005730571221 */ /* 0x000fe40000010000 */
[----:B------:R0:W-:Y:S01]  /*2800*/  STG.E.128 [R84.64], R76 ;  /* 0x0000004c54007986 */ /* 0x0001e2000c101d04 */
[----:B------:R-:W-:Y:S01]  /*2810*/  SEL R228, R228, RZ, P6 ;  /* 0x000000ffe4e47207 */ /* 0x000fe20003000000 */
[----:B------:R-:W-:Y:S01]  /*2820*/  FMUL.FTZ R86, R222, c[0x0][0x1e8] ;  /* 0x00007a00de567a20 */ /* 0x000fe20000410000 */
[----:B------:R-:W-:Y:S01]  /*2830*/  LOP3.LUT P6, RZ, R153, 0xff0000, RZ, 0xc0, !PT ;  /* 0x00ff000099ff7812 */ /* 0x000fe200078cc0ff */
[----:B------:R-:W-:Y:S01]  /*2840*/  @P1 FADD.FTZ R220, R51, R220 ;  /* 0x000000dc33dc1221 */ /* 0x000fe20000010000 */
[----:B------:R-:W-:-:S02]  /*2850*/  SEL R83, R228, R75, P4 ;  /* 0x0000004be4537207 */ /* 0x000fc40002000000 */
[----:B------:R-:W-:Y:S02]  /*2860*/  SEL R91, R91, RZ, P6 ;  /* 0x000000ff5b5b7207 */ /* 0x000fe40003000000 */
[----:B------:R-:W-:Y:S02]  /*2870*/  LOP3.LUT P6, RZ, R153, 0xff00, RZ, 0xc0, !PT ;  /* 0x0000ff0099ff7812 */ /* 0x000fe400078cc0ff */
[----:B------:R-:W-:Y:S02]  /*2880*/  SEL R82, R91, R74, P4 ;  /* 0x0000004a5b527207 */ /* 0x000fe40002000000 */
[----:B------:R-:W-:Y:S02]  /*2890*/  SEL R88, R88, RZ, P6 ;  /* 0x000000ff58587207 */ /* 0x000fe40003000000 */
[----:B------:R-:W-:Y:S02]  /*28a0*/  LOP3.LUT P6, RZ, R153, 0xff, RZ, 0xc0, !PT ;  /* 0x000000ff99ff7812 */ /* 0x000fe400078cc0ff */
[----:B------:R-:W-:-:S02]  /*28b0*/  SEL R81, R88, R73, P4 ;  /* 0x0000004958517207 */ /* 0x000fc40002000000 */
[----:B------:R-:W-:Y:S02]  /*28c0*/  SEL R89, R89, RZ, P6 ;  /* 0x000000ff59597207 */ /* 0x000fe40003000000 */
[----:B------:R-:W-:Y:S02]  /*28d0*/  @P0 IADD3 R204, P6, R204, c[0x0][0x250], RZ ;  /* 0x00009400cccc0a10 */ /* 0x000fe40007fde0ff */
[----:B------:R-:W-:Y:S01]  /*28e0*/  SEL R80, R89, R72, P4 ;  /* 0x0000004859507207 */ /* 0x000fe20002000000 */
[----:B------:R-:W-:Y:S01]  /*28f0*/  FMUL.FTZ R89, R191, R224 ;  /* 0x000000e0bf597220 */ /* 0x000fe20000410000 */
[----:B------:R-:W-:-:S03]  /*2900*/  @P0 IADD3.X R205, R203, c[0x0][0x254], RZ, P6, !PT ;  /* 0x00009500cbcd0a10 */ /* 0x000fc600037fe4ff */
[----:B------:R-:W-:Y:S02]  /*2910*/  @P1 FADD.FTZ R89, R50, R89 ;  /* 0x0000005932591221 */ /* 0x000fe40000010000 */
[----:B------:R0:W-:Y:S01]  /*2920*/  @P0 STG.E.128 [R204.64], R80 ;  /* 0x00000050cc000986 */ /* 0x0001e2000c101d04 */
        /* <DEDUP_REMOVED lines=8> */
.L_x_3061:
        /* <DEDUP_REMOVED lines=54> */
.L_x_3062:
[----:B------:R-:W-:Y:S01]  /*2d10*/  LOP3.LUT P6, RZ, R198, 0xff00, RZ, 0xc0, !PT ;  /* 0x0000ff00c6ff7812 */ /* 0x000fe200078cc0ff */
[----:B------:R-:W-:Y:S02]  /*2d20*/  FMUL.FTZ R218, R218, c[0x0][0x1e8] ;  /* 0x00007a00dada7a20 */ /* 0x000fe40000410000 */
[----:B0-----:R-:W-:Y:S01]  /*2d30*/  FMUL.FTZ R76, R91, c[0x0][0x1e8] ;  /* 0x00007a005b4c7a20 */ /* 0x001fe20000410000 */
[----:B------:R-:W-:Y:S01]  /*2d40*/  SEL R89, R112, RZ, P6 ;  /* 0x000000ff70597207 */ /* 0x000fe20003000000 */
        /* <DEDUP_REMOVED lines=8> */
[----:B------:R-:W-:Y:S01]  /*2dd0*/  FMUL.FTZ R118, R191, R108 ;  /* 0x0000006cbf767220 */ /* 0x000fe20000410000 */
[----:B------:R-:W-:Y:S01]  /*2de0*/  SEL R90, R76, RZ, P6 ;  /* 0x000000ff4c5a7207 */ /* 0x000fe20003000000 */
[----:B------:R-:W-:Y:S01]  /*2df0*/  FFMA.FTZ R109, R109, R93, R92 ;  /* 0x0000005d6d6d7223 */ /* 0x000fe2000001005c */
[----:B------:R-:W-:Y:S01]  /*2e00*/  IADD3 R116, P6, R197, c[0x0][0x248], RZ ;  /* 0x00009200c5747a10 */ /* 0x000fe20007fde0ff */
[----:B------:R-:W-:Y:S02]  /*2e10*/  @P1 FADD.FTZ R118, R57, R118 ;  /* 0x0000007639761221 */ /* 0x000fe40000010000 */
[----:B------:R-:W-:Y:S01]  /*2e20*/  FMUL.FTZ R124, R191, R110 ;  /* 0x0000006ebf7c7220 */ /* 0x000fe20000410000 */
[----:B------:R-:W-:Y:S01]  /*2e30*/  IADD3.X R117, R196, c[0x0][0x24c], RZ, P6, !PT ;  /* 0x00009300c4757a10 */ /* 0x000fe200037fe4ff */
[----:B------:R-:W-:Y:S01]  /*2e40*/  FADD.FTZ R114, R114, -R109 ;  /* 0x8000006d72727221 */ /* 0x000fe20000010000 */
        /* <DEDUP_REMOVED lines=12> */
[----:B------:R-:W-:Y:S01]  /*2f10*/  SEL R87, R218, R75, P4 ;  /* 0x0000004bda577207 */ /* 0x000fe20002000000 */
[----:B------:R-:W-:Y:S01]  /*2f20*/  FMUL.FTZ R84, R115, c[0x0][0x1e8] ;  /* 0x00007a0073547a20 */ /* 0x000fe20000410000 */
[----:B------:R-:W-:Y:S01]  /*2f30*/  SEL R81, R76, RZ, P6 ;  /* 0x000000ff4c517207 */ /* 0x000fe20003000000 */
[----:B------:R-:W-:Y:S01]  /*2f40*/  FMUL.FTZ R113, R191, R106 ;  /* 0x0000006abf717220 */ /* 0x000fe20000410000 */
[----:B------:R-:W-:Y:S01]  /*2f50*/  LOP3.LUT P6, RZ, R156, 0xff00, RZ, 0xc0, !PT ;  /* 0x0000ff009cff7812 */ /* 0x000fe200078cc0ff */
[----:B------:R0:W-:Y:S01]  /*2f60*/  STG.E.128 [R116.64], R88 ;  /* 0x0000005874007986 */ /* 0x0001e2000c101d04 */
[----:B------:R-:W-:Y:S01]  /*2f70*/  SEL R86, R81, R74, P4 ;  /* 0x0000004a51567207 */ /* 0x000fe20002000000 */
[----:B------:R-:W-:Y:S01]  /*2f80*/  @P1 FADD.FTZ R113, R56, R113 ;  /* 0x0000007138711221 */ /* 0x000fe20000010000 */
[----:B------:R-:W-:-:S02]  /*2f90*/  SEL R112, R112, RZ, P6 ;  /* 0x000000ff70707207 */ /* 0x000fc40003000000 */
[----:B------:R-:W-:Y:S01]  /*2fa0*/  LOP3.LUT P6, RZ, R156, 0xff, RZ, 0xc0, !PT ;  /* 0x000000ff9cff7812 */ /* 0x000fe200078cc0ff */
[----:B------:R-:W-:-:S03]  /*2fb0*/  FMUL.FTZ R80, R113, c[0x0][0x1e8] ;  /* 0x00007a0071507a20 */ /* 0x000fc60000410000 */
[----:B------:R-:W-:Y:S02]  /*2fc0*/  SEL R83, R111, RZ, P6 ;  /* 0x000000ff6f537207 */ /* 0x000fe40003000000 */
[----:B------:R-:W-:-:S04]  /*2fd0*/  @P0 IADD3 R108, P6, R197, c[0x0][0x250], RZ ;  /* 0x00009400c56c0a10 */ /* 0x000fc80007fde0ff */
[----:B------:R-:W-:Y:S02]  /*2fe0*/  @P0 IADD3.X R109, R196, c[0x0][0x254], RZ, P6, !PT ;  /* 0x00009500c46d0a10 */ /* 0x000fe400037fe4ff */
[----:B------:R-:W-:-:S04]  /*2ff0*/  LOP3.LUT P6, RZ, R195, 0xff00, RZ, 0xc0, !PT ;  /* 0x0000ff00c3ff7812 */ /* 0x000fc800078cc0ff */
[----:B------:R-:W-:Y:S02]  /*3000*/  SEL R77, R82, RZ, P6 ;  /* 0x000000ff524d7207 */ /* 0x000fe40003000000 */
[----:B------:R-:W-:-:S04]  /*3010*/  LOP3.LUT P6, RZ, R195, 0xff000000, RZ, 0xc0, !PT ;  /* 0xff000000c3ff7812 */ /* 0x000fc800078cc0ff */
[----:B------:R-:W-:Y:S02]  /*3020*/  SEL R79, R85, RZ, P6 ;  /* 0x000000ff554f7207 */ /* 0x000fe40003000000 */
        /* <DEDUP_REMOVED lines=11> */
[----:B------:R-:W-:Y:S02]  /*30e0*/  SEL R84, R83, R72, P4 ;  /* 0x0000004853547207 */ /* 0x000fe40002000000 */
[----:B------:R-:W-:-:S02]  /*30f0*/  LOP3.LUT P6, RZ, R158, 0xff00, RZ, 0xc0, !PT ;  /* 0x0000ff009eff7812 */ /* 0x000fc400078cc0ff */
[----:B------:R-:W-:Y:S01]  /*3100*/  SEL R83, R114, R75, P4 ;  /* 0x0000004b72537207 */ /* 0x000fe20002000000 */
[----:B------:R0:W-:Y:S01]  /*3110*/  @P0 STG.E.128 [R108.64], R84 ;  /* 0x000000546c000986 */ /* 0x0001e2000c101d04 */
[----:B------:R-:W-:Y:S02]  /*3120*/  SEL R126, R82, RZ, P6 ;  /* 0x000000ff527e7207 */ /* 0x000fe40003000000 */
[----:B------:R-:W-:Y:S02]  /*3130*/  LOP3.LUT P6, RZ, R158, 0xff, RZ, 0xc0, !PT ;  /* 0x000000ff9eff7812 */ /* 0x000fe400078cc0ff */
[----:B------:R-:W-:Y:S02]  /*3140*/  SEL R82, R119, R74, P4 ;  /* 0x0000004a77527207 */ /* 0x000fe40002000000 */
[----:B------:R-:W-:Y:S02]  /*3150*/  SEL R123, R80, RZ, P6 ;  /* 0x000000ff507b7207 */ /* 0x000fe40003000000 */
[----:B------:R-:W-:-:S02]  /*3160*/  @P0 IADD3 R110, P6, R194, c[0x0][0x250], RZ ;  /* 0x00009400c26e0a10 */ /* 0x000fc40007fde0ff */
[----:B------:R-:W-:Y:S02]  /*3170*/  SEL R81, R126, R73, P4 ;  /* 0x000000497e517207 */ /* 0x000fe40002000000 */
[----:B------:R-:W-:Y:S02]  /*3180*/  @P0 IADD3.X R111, R193, c[0x0][0x254], RZ, P6, !PT ;  /* 0x00009500c16f0a10 */ /* 0x000fe400037fe4ff */
[----:B------:R-:W-:Y:S01]  /*3190*/  SEL R80, R123, R72, P4 ;  /* 0x000000487b507207 */ /* 0x000fe20002000000 */
[----:B------:R-:W-:Y:S05]  /*31a0*/  @!P3 BRA `(.L_x_3063) ;  /* 0x000000700000b947 */ /* 0x000fea0003800000 */
[----:B------:R-:W-:Y:S02]  /*31b0*/  IADD3 R194, P6, R194, c[0x0][0x258], RZ ;  /* 0x00009600c2c27a10 */ /* 0x000fe40007fde0ff */
[----:B0-----:R-:W-:Y:S02]  /*31c0*/  SEL R87, R124, R71, P2 ;  /* 0x000000477c577207 */ /* 0x001fe40001000000 */
[----:B------:R-:W-:Y:S02]  /*31d0*/  SEL R86, R115, R70, P2 ;  /* 0x0000004673567207 */ /* 0x000fe40001000000 */
[----:B------:R-:W-:-:S02]  /*31e0*/  SEL R85, R118, R69, P2 ;  /* 0x0000004576557207 */ /* 0x000fc40001000000 */
[----:B------:R-:W-:Y:S02]  /*31f0*/  IADD3.X R195, R193, c[0x0][0x25c], RZ, P6, !PT ;  /* 0x00009700c1c37a10 */ /* 0x000fe400037fe4ff */
[----:B------:R-:W-:-:S05]  /*3200*/  SEL R84, R113, R68, P2 ;  /* 0x0000004471547207 */ /* 0x000fca0001000000 */
[----:B------:R0:W-:Y:S02]  /*3210*/  STG.E.128 [R194.64], R84 ;  /* 0x00000054c2007986 */ /* 0x0001e4000c101d04 */
.L_x_3063:
[-CC-:B------:R-:W-:Y:S01]  /*3220*/  FFMA.FTZ R95, R95, R93.reuse, R92.reuse ;  /* 0x0000005d5f5f7223 */ /* 0x180fe2000001005c */
[----:B------:R-:W-:Y:S01]  /*3230*/  STG.E.128 [R106.64], R76 ;  /* 0x0000004c6a007986 */ /* 0x000fe2000c101d04 */
[-CC-:B------:R-:W-:Y:S02]  /*3240*/  FFMA.FTZ R98, R98, R93.reuse, R92.reuse ;  /* 0x0000005d62627223 */ /* 0x180fe4000001005c */
[-CC-:B------:R-:W-:Y:S01]  /*3250*/  FFMA.FTZ R99, R99, R93.reuse, R92.reuse ;  /* 0x0000005d63637223 */ /* 0x180fe2000001005c */
[----:B------:R1:W-:Y:S01]  /*3260*/  @P0 STG.E.128 [R110.64], R80 ;  /* 0x000000506e000986 */ /* 0x0003e2000c101d04 */
[----:B------:R-:W-:Y:S02]  /*3270*/  FFMA.FTZ R101, R101, R93, R92 ;  /* 0x0000005d65657223 */ /* 0x000fe4000001005c */
[----:B------:R-:W-:Y:S02]  /*3280*/  FADD.FTZ R120, R120, -R95 ;  /* 0x8000005f78787221 */ /* 0x000fe40000010000 */
[----:B------:R-:W-:-:S02]  /*3290*/  FADD.FTZ R98, R121, -R98 ;  /* 0x8000006279627221 */ /* 0x000fc40000010000 */
[----:B------:R-:W-:Y:S02]  /*32a0*/  FADD.FTZ R122, R122, -R99 ;  /* 0x800000637a7a7221 */ /* 0x000fe40000010000 */
[----:B------:R-:W-:Y:S02]  /*32b0*/  FADD.FTZ R104, R104, -R101 ;  /* 0x8000006568687221 */ /* 0x000fe40000010000 */
[C---:B0-----:R-:W-:Y:S02]  /*32c0*/  FMUL.FTZ R85, R191.reuse, R120 ;  /* 0x00000078bf557220 */ /* 0x041fe40000410000 */
[C---:B------:R-:W-:Y:S02]  /*32d0*/  FMUL.FTZ R98, R191.reuse, R98 ;  /* 0x00000062bf627220 */ /* 0x040fe40000410000 */
[----:B------:R-:W-:Y:S02]  /*32e0*/  FMUL.FTZ R104, R191, R104 ;  /* 0x00000068bf687220 */ /* 0x000fe40000410000 */
[----:B------:R-:W-:-:S02]  /*32f0*/  @P1 FADD.FTZ R85, R60, R85 ;  /* 0x000000553c551221 */ /* 0x000fc40000010000 */
[----:B-1----:R-:W-:Y:S02]  /*3300*/  FMUL.FTZ R83, R191, R122 ;  /* 0x0000007abf537220 */ /* 0x002fe40000410000 */
        /* <DEDUP_REMOVED lines=11> */
.L_x_3064:
[----:B------:R-:W-:Y:S01]  /*33c0*/  FMUL.FTZ R98, R98, c[0x0][0x1e8] ;  /* 0x00007a0062627a20 */ /* 0x000fe20000410000 */
[----:B------:R-:W-:Y:S01]  /*33d0*/  LOP3.LUT P6, RZ, R192, 0xff00, RZ, 0xc0, !PT ;  /* 0x0000ff00c0ff7812 */ /* 0x000fe200078cc0ff */
[----:B------:R-:W-:Y:S02]  /*33e0*/  FMUL.FTZ R104, R104, c[0x0][0x1e8] ;  /* 0x00007a0068687a20 */ /* 0x000fe40000410000 */
[----:B0-----:R-:W-:Y:S01]  /*33f0*/  FMUL.FTZ R76, R83, c[0x0][0x1e8] ;  /* 0x00007a00534c7a20 */ /* 0x001fe20000410000 */
[----:B------:R-:W-:Y:S01]  /*3400*/  SEL R81, R98, RZ, P6 ;  /* 0x000000ff62517207 */ /* 0x000fe20003000000 */
[----:B------:R-:W-:Y:S01]  /*3410*/  FMUL.FTZ R85, R85, c[0x0][0x1e8] ;  /* 0x00007a0055557a20 */ /* 0x000fe20000410000 */
[----:B------:R-:W-:Y:S01]  /*3420*/  LOP3.LUT P6, RZ, R192, 0xff000000, RZ, 0xc0, !PT ;  /* 0xff000000c0ff7812 */ /* 0x000fe200078cc0ff */
[-CC-:B------:R-:W-:Y:S02]  /*3430*/  FFMA.FTZ R94, R94, R93.reuse, R92.reuse ;  /* 0x0000005d5e5e7223 */ /* 0x180fe4000001005c */
[-C--:B------:R-:W-:Y:S01]  /*3440*/  FFMA.FTZ R96, R96, R93.reuse, R92 ;  /* 0x0000005d60607223 */ /* 0x080fe2000001005c */
        /* <DEDUP_REMOVED lines=8> */
[----:B------:R-:W-:Y:S02]  /*34d0*/  FMUL.FTZ R87, R191, R94 ;  /* 0x0000005ebf577220 */ /* 0x000fe40000410000 */
[----:B------:R-:W-:Y:S01]  /*34e0*/  FADD.FTZ R100, R103, -R100 ;  /* 0x8000006467647221 */ /* 0x000fe20000010000 */
[----:B------:R-:W-:Y:S01]  /*34f0*/  IADD3.X R79, R189, c[0x0][0x24c], RZ, P6, !PT ;  /* 0x00009300bd4f7a10 */ /* 0x000fe200037fe4ff */
[----:B------:R-:W-:Y:S01]  /*3500*/  FADD.FTZ R92, R105, -R92 ;  /* 0x8000005c695c7221 */ /* 0x000fe20000010000 */
[----:B------:R-:W-:Y:S01]  /*3510*/  LOP3.LUT P6, RZ, R192, 0xff, RZ, 0xc0, !PT ;  /* 0x000000ffc0ff7812 */ /* 0x000fe200078cc0ff */
[----:B------:R-:W-:-:S02]  /*3520*/  FMUL.FTZ R96, R191, R96 ;  /* 0x00000060bf607220 */ /* 0x000fc40000410000 */
[----:B------:R-:W-:Y:S01]  /*3530*/  @P1 FADD.FTZ R87, R64, R87 ;  /* 0x0000005740571221 */ /* 0x000fe20000010000 */
[----:B------:R-:W-:Y:S01]  /*3540*/  SEL R80, R85, RZ, P6 ;  /* 0x000000ff55507207 */ /* 0x000fe20003000000 */
[----:B------:R-:W-:Y:S01]  /*3550*/  FMUL.FTZ R89, R191, R100 ;  /* 0x00000064bf597220 */ /* 0x000fe20000410000 */
[----:B------:R-:W-:Y:S01]  /*3560*/  LOP3.LUT P6, RZ, R159, 0xff000000, RZ, 0xc0, !PT ;  /* 0xff0000009fff7812 */ /* 0x000fe200078cc0ff */
[----:B------:R-:W-:Y:S01]  /*3570*/  FMUL.FTZ R92, R191, R92 ;  /* 0x0000005cbf5c7220 */ /* 0x000fe20000410000 */
[----:B------:R-:W-:Y:S01]  /*3580*/  SEL R68, R87, R68, P2 ;  /* 0x0000004457447207 */ /* 0x000fe20001000000 */
[----:B------:R-:W-:Y:S01]  /*3590*/  @P1 FADD.FTZ R96, R65, R96 ;  /* 0x0000006041601221 */ /* 0x000fe20000010000 */
[----:B------:R-:W-:Y:S01]  /*35a0*/  SEL R104, R104, RZ, P6 ;  /* 0x000000ff68687207 */ /* 0x000fe20003000000 */
[----:B------:R-:W-:Y:S01]  /*35b0*/  @P1 FADD.FTZ R89, R66, R89 ;  /* 0x0000005942591221 */ /* 0x000fe20000010000 */
[----:B------:R-:W-:Y:S01]  /*35c0*/  LOP3.LUT P6, RZ, R159, 0xff0000, RZ, 0xc0, !PT ;  /* 0x00ff00009fff7812 */ /* 0x000fe200078cc0ff */
[----:B------:R-:W-:Y:S01]  /*35d0*/  @P1 FADD.FTZ R92, R67, R92 ;  /* 0x0000005c435c1221 */ /* 0x000fe20000010000 */
[C---:B------:R-:W-:Y:S01]  /*35e0*/  SEL R69, R96.reuse, R69, P2 ;  /* 0x0000004560457207 */ /* 0x040fe20001000000 */
[----:B------:R-:W-:Y:S01]  /*35f0*/  FMUL.FTZ R96, R96, c[0x0][0x1e8] ;  /* 0x00007a0060607a20 */ /* 0x000fe20000410000 */
[----:B------:R-:W-:Y:S01]  /*3600*/  SEL R77, R76, RZ, P6 ;  /* 0x000000ff4c4d7207 */ /* 0x000fe20003000000 */
[----:B------:R-:W-:Y:S01]  /*3610*/  FMUL.FTZ R76, R87, c[0x0][0x1e8] ;  /* 0x00007a00574c7a20 */ /* 0x000fe20000410000 */
[----:B------:R-:W-:Y:S01]  /*3620*/  LOP3.LUT P6, RZ, R159, 0xff00, RZ, 0xc0, !PT ;  /* 0x0000ff009fff7812 */ /* 0x000fe200078cc0ff */
[C---:B------:R-:W-:Y:S01]  /*3630*/  FMUL.FTZ R90, R89.reuse, c[0x0][0x1e8] ;  /* 0x00007a00595a7a20 */ /* 0x040fe20000410000 */
[----:B------:R-:W-:Y:S01]  /*3640*/  SEL R70, R89, R70, P2 ;  /* 0x0000004659467207 */ /* 0x000fe20001000000 */
[----:B------:R0:W-:Y:S01]  /*3650*/  STG.E.128 [R78.64], R80 ;  /* 0x000000504e007986 */ /* 0x0001e2000c101d04 */
[----:B------:R-:W-:-:S02]  /*3660*/  SEL R98, R98, RZ, P6 ;  /* 0x000000ff62627207 */ /* 0x000fc40003000000 */
[----:B------:R-:W-:Y:S02]  /*3670*/  LOP3.LUT P6, RZ, R159, 0xff, RZ, 0xc0, !PT ;  /* 0x000000ff9fff7812 */ /* 0x000fe400078cc0ff */
[C---:B------:R-:W-:Y:S01]  /*3680*/  SEL R71, R92.reuse, R71, P2 ;  /* 0x000000475c477207 */ /* 0x040fe20001000000 */
[----:B------:R-:W-:Y:S01]  /*3690*/  FMUL.FTZ R92, R92, c[0x0][0x1e8] ;  /* 0x00007a005c5c7a20 */ /* 0x000fe20000410000 */
[----:B------:R-:W-:Y:S02]  /*36a0*/  SEL R85, R85, RZ, P6 ;  /* 0x000000ff55557207 */ /* 0x000fe40003000000 */
[----:B------:R-:W-:Y:S02]  /*36b0*/  @P0 IADD3 R190, P6, R190, c[0x0][0x250], RZ ;  /* 0x00009400bebe0a10 */ /* 0x000fe40007fde0ff */
[----:B------:R-:W-:Y:S02]  /*36c0*/  SEL R84, R85, R72, P4 ;  /* 0x0000004855547207 */ /* 0x000fe40002000000 */
[----:B------:R-:W-:-:S02]  /*36d0*/  @P0 IADD3.X R191, R189, c[0x0][0x254], RZ, P6, !PT ;  /* 0x00009500bdbf0a10 */ /* 0x000fc400037fe4ff */
[----:B------:R-:W-:Y:S02]  /*36e0*/  LOP3.LUT P6, RZ, R160, 0xff, RZ, 0xc0, !PT ;  /* 0x000000ffa0ff7812 */ /* 0x000fe400078cc0ff */
[----:B------:R-:W-:Y:S02]  /*36f0*/  SEL R85, R98, R73, P4 ;  /* 0x0000004962557207 */ /* 0x000fe40002000000 */
[----:B------:R-:W-:Y:S02]  /*3700*/  SEL R87, R76, RZ, P6 ;  /* 0x000000ff4c577207 */ /* 0x000fe40003000000 */
[----:B------:R-:W-:Y:S02]  /*3710*/  LOP3.LUT P6, RZ, R160, 0xff00, RZ, 0xc0, !PT ;  /* 0x0000ff00a0ff7812 */ /* 0x000fe400078cc0ff */
[----:B------:R-:W-:Y:S02]  /*3720*/  SEL R72, R87, R72, P4 ;  /* 0x0000004857487207 */ /* 0x000fe40002000000 */
[----:B------:R-:W-:-:S02]  /*3730*/  SEL R86, R96, RZ, P6 ;  /* 0x000000ff60567207 */ /* 0x000fc40003000000 */
[----:B------:R-:W-:Y:S02]  /*3740*/  LOP3.LUT P6, RZ, R160, 0xff0000, RZ, 0xc0, !PT ;  /* 0x00ff0000a0ff7812 */ /* 0x000fe400078cc0ff */
[----:B------:R-:W-:Y:S02]  /*3750*/  SEL R73, R86, R73, P4 ;  /* 0x0000004956497207 */ /* 0x000fe40002000000 */
[----:B------:R-:W-:Y:S02]  /*3760*/  SEL R89, R90, RZ, P6 ;  /* 0x000000ff5a597207 */ /* 0x000fe40003000000 */
[----:B------:R-:W-:Y:S02]  /*3770*/  LOP3.LUT P6, RZ, R160, 0xff000000, RZ, 0xc0, !PT ;  /* 0xff000000a0ff7812 */ /* 0x000fe400078cc0ff */
[----:B------:R-:W-:Y:S02]  /*3780*/  SEL R86, R77, R74, P4 ;  /* 0x0000004a4d567207 */ /* 0x000fe40002000000 */
[----:B------:R-:W-:-:S02]  /*3790*/  SEL R88, R92, RZ, P6 ;  /* 0x000000ff5c587207 */ /* 0x000fc40003000000 */
[-C--:B------:R-:W-:Y:S02]  /*37a0*/  SEL R87, R104, R75.reuse, P4 ;  /* 0x0000004b68577207 */ /* 0x080fe40002000000 */
[C---:B------:R-:W-:Y:S02]  /*37b0*/  LOP3.LUT P1, RZ, R188.reuse, 0xff, RZ, 0xc0, !PT ;  /* 0x000000ffbcff7812 */ /* 0x040fe4000782c0ff */
[----:B------:R-:W-:Y:S01]  /*37c0*/  LOP3.LUT P2, RZ, R188, 0xff00, RZ, 0xc0, !PT ;  /* 0x0000ff00bcff7812 */ /* 0x000fe2000784c0ff */
[----:B------:R1:W-:Y:S01]  /*37d0*/  @P0 STG.E.128 [R190.64], R84 ;  /* 0x00000054be000986 */ /* 0x0003e2000c101d04 */
[----:B------:R-:W-:Y:S02]  /*37e0*/  SEL R74, R89, R74, P4 ;  /* 0x0000004a594a7207 */ /* 0x000fe40002000000 */
[----:B------:R-:W-:Y:S02]  /*37f0*/  SEL R75, R88, R75, P4 ;  /* 0x0000004b584b7207 */ /* 0x000fe40002000000 */
[----:B------:R-:W-:-:S02]  /*3800*/  @P3 IADD3 R88, P4, R187, c[0x0][0x258], RZ ;  /* 0x00009600bb583a10 */ /* 0x000fc40007f9e0ff */
[----:B------:R-:W-:Y:S02]  /*3810*/  SEL R76, R76, RZ, P1 ;  /* 0x000000ff4c4c7207 */ /* 0x000fe40000800000 */
[----:B------:R-:W-:Y:S02]  /*3820*/  SEL R77, R96, RZ, P2 ;  /* 0x000000ff604d7207 */ /* 0x000fe40001000000 */
[C---:B------:R-:W-:Y:S02]  /*3830*/  LOP3.LUT P1, RZ, R188.reuse, 0xff0000, RZ, 0xc0, !PT ;  /* 0x00ff0000bcff7812 */ /* 0x040fe4000782c0ff */
[----:B------:R-:W-:Y:S02]  /*3840*/  LOP3.LUT P6, RZ, R188, 0xff000000, RZ, 0xc0, !PT ;  /* 0xff000000bcff7812 */ /* 0x000fe400078cc0ff */
[----:B0-----:R-:W-:Y:S02]  /*3850*/  IADD3 R80, P2, R187, c[0x0][0x248], RZ ;  /* 0x00009200bb507a10 */ /* 0x001fe40007f5e0ff */
[----:B------:R-:W-:-:S02]  /*3860*/  @P3 IADD3.X R89, R157, c[0x0][0x25c], RZ, P4, !PT ;  /* 0x000097009d593a10 */ /* 0x000fc400027fe4ff */
[----:B------:R-:W-:Y:S02]  /*3870*/  @P0 IADD3 R82, P4, R187, c[0x0][0x250], RZ ;  /* 0x00009400bb520a10 */ /* 0x000fe40007f9e0ff */
[C---:B------:R-:W-:Y:S01]  /*3880*/  IADD3.X R81, R157.reuse, c[0x0][0x24c], RZ, P2, !PT ;  /* 0x000093009d517a10 */ /* 0x040fe200017fe4ff */
[----:B------:R1:W-:Y:S01]  /*3890*/  @P3 STG.E.128 [R88.64], R68 ;  /* 0x0000004458003986 */ /* 0x0003e2000c101d04 */
[----:B------:R-:W-:Y:S02]  /*38a0*/  SEL R78, R90, RZ, P1 ;  /* 0x000000ff5a4e7207 */ /* 0x000fe40000800000 */
[----:B------:R-:W-:Y:S02]  /*38b0*/  SEL R79, R92, RZ, P6 ;  /* 0x000000ff5c4f7207 */ /* 0x000fe40003000000 */
[----:B------:R-:W-:-:S03]  /*38c0*/  @P0 IADD3.X R83, R157, c[0x0][0x254], RZ, P4, !PT ;  /* 0x000095009d530a10 */ /* 0x000fc600027fe4ff */
[----:B------:R1:W-:Y:S04]  /*38d0*/  STG.E.128 [R80.64], R76 ;  /* 0x0000004c50007986 */ /* 0x0003e8000c101d04 */
[----:B------:R1:W-:Y:S02]  /*38e0*/  @P0 STG.E.128 [R82.64], R72 ;  /* 0x0000004852000986 */ /* 0x0003e4000c101d04 */
[----:B-1----:R-:W-:Y:S01]  /*38f0*/  @P5 CALL.REL.NOINC `(.L_x_3065) ;  /* 0x0000001000005944 */ /* 0x002fe20003c00000 */
[----:B------:R-:W-:Y:S05]  /*3900*/  BRA `(.L_x_3066) ;  /* 0xffffce6000007947 */ /* 0x000fea000383ffff */
.L_x_3065:
        /* <DEDUP_REMOVED lines=56> */
.L_x_3056:
        /* <DEDUP_REMOVED lines=23> */
.L_x_3057:
[----:B------:R-:W-:Y:S01]  /*3e00*/  HFMA2.MMA R85, -RZ, RZ, 0, 9.5367431640625e-07 ;  /* 0x00000010ff557435 */ /* 0x000fe200000001ff */
[----:B------:R-:W-:Y:S01]  /*3e10*/  MOV R80, R84 ;  /* 0x0000005400507202 */ /* 0x000fe20000000f00 */
[----:B------:R-:W-:Y:S01]  /*3e20*/  IMAD.MOV.U32 R82, RZ, RZ, 0x1f ;  /* 0x0000001fff527424 */ /* 0x000fe200078e00ff */
[----:B------:R-:W-:-:S02]  /*3e30*/  MOV R87, 0xffffffff ;  /* 0xffffffff00577802 */ /* 0x000fc40000000f00 */
[----:B------:R-:W-:Y:S02]  /*3e40*/  MOV R76, 0x3e60 ;  /* 0x00003e60004c7802 */ /* 0x000fe40000000f00 */
[----:B-----5:R-:W-:Y:S05]  /*3e50*/  CALL.REL.NOINC `($__internal_107_$__cuda_sm70_shflsync_down_p) ;  /* 0x0000046000007944 */ /* 0x020fea0003c00000 */
[----:B-1----:R-:W-:Y:S01]  /*3e60*/  MOV R79, R80 ;  /* 0x00000050004f7202 */ /* 0x002fe20000000f00 */
[----:B0-----:R-:W-:Y:S05]  /*3e70*/  BRA `(.L_x_3067) ;  /* 0xffffdf2000007947 */ /* 0x001fea000383ffff */
.L_x_3058:
[----:B------:R-:W-:Y:S01]  /*3e80*/  HFMA2.MMA R85, -RZ, RZ, 0, 9.5367431640625e-07 ;  /* 0x00000010ff557435 */ /* 0x000fe200000001ff */
[----:B------:R-:W-:Y:S01]  /*3e90*/  IMAD.MOV.U32 R80, RZ, RZ, R81 ;  /* 0x000000ffff507224 */ /* 0x000fe200078e0051 */
[----:B------:R-:W-:Y:S01]  /*3ea0*/  MOV R82, 0x1f ;  /* 0x0000001f00527802 */ /* 0x000fe20000000f00 */
[----:B------:R-:W-:Y:S01]  /*3eb0*/  IMAD.MOV.U32 R87, RZ, RZ, -0x1 ;  /* 0xffffffffff577424 */ /* 0x000fe200078e00ff */
[----:B------:R-:W-:Y:S02]  /*3ec0*/  MOV R76, 0x3ee0 ;  /* 0x00003ee0004c7802 */ /* 0x000fe40000000f00 */
[----:B01---5:R-:W-:Y:S05]  /*3ed0*/  CALL.REL.NOINC `($__internal_107_$__cuda_sm70_shflsync_down_p) ;  /* 0x000003e000007944 */ /* 0x023fea0003c00000 */
[----:B------:R-:W-:Y:S01]  /*3ee0*/  FADD.FTZ R84, R84, R79 ;  /* 0x0000004f54547221 */ /* 0x000fe20000010000 */
[----:B0-----:R-:W-:Y:S01]  /*3ef0*/  HFMA2.MMA R85, -RZ, RZ, 0, 4.76837158203125e-07 ;  /* 0x00000008ff557435 */ /* 0x001fe200000001ff */
[----:B-1----:R-:W-:Y:S01]  /*3f00*/  FADD.FTZ R81, R81, R80 ;  /* 0x0000005051517221 */ /* 0x002fe20000010000 */
[----:B------:R-:W-:Y:S01]  /*3f10*/  MOV R82, 0x1f ;  /* 0x0000001f00527802 */ /* 0x000fe20000000f00 */
[----:B------:R-:W-:Y:S01]  /*3f20*/  IMAD.MOV.U32 R87, RZ, RZ, -0x1 ;  /* 0xffffffffff577424 */ /* 0x000fe200078e00ff */
[----:B------:R-:W-:-:S02]  /*3f30*/  MOV R80, R84 ;  /* 0x0000005400507202 */ /* 0x000fc40000000f00 */
[----:B------:R-:W-:Y:S02]  /*3f40*/  MOV R76, 0x3f60 ;  /* 0x00003f60004c7802 */ /* 0x000fe40000000f00 */
[----:B------:R-:W-:Y:S05]  /*3f50*/  CALL.REL.NOINC `($__internal_107_$__cuda_sm70_shflsync_down_p) ;  /* 0x0000036000007944 */ /* 0x000fea0003c00000 */
[----:B0-----:R-:W-:Y:S01]  /*3f60*/  HFMA2.MMA R85, -RZ, RZ, 0, 4.76837158203125e-07 ;  /* 0x00000008ff557435 */ /* 0x001fe200000001ff */
[----:B-1----:R-:W-:Y:S01]  /*3f70*/  MOV R79, R80 ;  /* 0x00000050004f7202 */ /* 0x002fe20000000f00 */
[----:B------:R-:W-:Y:S01]  /*3f80*/  IMAD.MOV.U32 R80, RZ, RZ, R81 ;  /* 0x000000ffff507224 */ /* 0x000fe200078e0051 */
[----:B------:R-:W-:Y:S01]  /*3f90*/  MOV R82, 0x1f ;  /* 0x0000001f00527802 */ /* 0x000fe20000000f00 */
[----:B------:R-:W-:Y:S01]  /*3fa0*/  IMAD.MOV.U32 R87, RZ, RZ, -0x1 ;  /* 0xffffffffff577424 */ /* 0x000fe200078e00ff */
[----:B------:R-:W-:Y:S02]  /*3fb0*/  MOV R76, 0x3fd0 ;  /* 0x00003fd0004c7802 */ /* 0x000fe40000000f00 */
[----:B------:R-:W-:Y:S05]  /*3fc0*/  CALL.REL.NOINC `($__internal_107_$__cuda_sm70_shflsync_down_p) ;  /* 0x000002f000007944 */ /* 0x000fea0003c00000 */
[----:B------:R-:W-:Y:S01]  /*3fd0*/  FADD.FTZ R84, R79, R84 ;  /* 0x000000544f547221 */ /* 0x000fe20000010000 */
[----:B0-----:R-:W-:Y:S01]  /*3fe0*/  HFMA2.MMA R85, -RZ, RZ, 0, 2.384185791015625e-07 ;  /* 0x00000004ff557435 */ /* 0x001fe200000001ff */
[----:B-1----:R-:W-:Y:S01]  /*3ff0*/  FADD.FTZ R81, R81, R80 ;  /* 0x0000005051517221 */ /* 0x002fe20000010000 */
[----:B------:R-:W-:Y:S01]  /*4000*/  MOV R82, 0x1f ;  /* 0x0000001f00527802 */ /* 0x000fe20000000f00 */
[----:B------:R-:W-:Y:S01]  /*4010*/  IMAD.MOV.U32 R87, RZ, RZ, -0x1 ;  /* 0xffffffffff577424 */ /* 0x000fe200078e00ff */
[----:B------:R-:W-:-:S02]  /*4020*/  MOV R80, R84 ;  /* 0x0000005400507202 */ /* 0x000fc40000000f00 */
[----:B------:R-:W-:Y:S02]  /*4030*/  MOV R76, 0x4050 ;  /* 0x00004050004c7802 */ /* 0x000fe40000000f00 */
[----:B------:R-:W-:Y:S05]  /*4040*/  CALL.REL.NOINC `($__internal_107_$__cuda_sm70_shflsync_down_p) ;  /* 0x0000027000007944 */ /* 0x000fea0003c00000 */
[----:B0-----:R-:W-:Y:S01]  /*4050*/  HFMA2.MMA R85, -RZ, RZ, 0, 2.384185791015625e-07 ;  /* 0x00000004ff557435 */ /* 0x001fe200000001ff */
[----:B-1----:R-:W-:Y:S01]  /*4060*/  MOV R79, R80 ;  /* 0x00000050004f7202 */ /* 0x002fe20000000f00 */
[----:B------:R-:W-:Y:S01]  /*4070*/  IMAD.MOV.U32 R80, RZ, RZ, R81 ;  /* 0x000000ffff507224 */ /* 0x000fe200078e0051 */
[----:B------:R-:W-:Y:S01]  /*4080*/  MOV R82, 0x1f ;  /* 0x0000001f00527802 */ /* 0x000fe20000000f00 */
[----:B------:R-:W-:Y:S01]  /*4090*/  IMAD.MOV.U32 R87, RZ, RZ, -0x1 ;  /* 0xffffffffff577424 */ /* 0x000fe200078e00ff */
[----:B------:R-:W-:Y:S02]  /*40a0*/  MOV R76, 0x40c0 ;  /* 0x000040c0004c7802 */ /* 0x000fe40000000f00 */
[----:B------:R-:W-:Y:S05]  /*40b0*/  CALL.REL.NOINC `($__internal_107_$__cuda_sm70_shflsync_down_p) ;  /* 0x0000020000007944 */ /* 0x000fea0003c00000 */
[----:B------:R-:W-:Y:S01]  /*40c0*/  FADD.FTZ R84, R79, R84 ;  /* 0x000000544f547221 */ /* 0x000fe20000010000 */
[----:B0-----:R-:W-:Y:S01]  /*40d0*/  HFMA2.MMA R85, -RZ, RZ, 0, 1.1920928955078125e-07 ;  /* 0x00000002ff557435 */ /* 0x001fe200000001ff */
[----:B-1----:R-:W-:Y:S01]  /*40e0*/  FADD.FTZ R83, R81, R80 ;  /* 0x0000005051537221 */ /* 0x002fe20000010000 */
[----:B------:R-:W-:Y:S01]  /*40f0*/  MOV R82, 0x1f ;  /* 0x0000001f00527802 */ /* 0x000fe20000000f00 */
[----:B------:R-:W-:Y:S01]  /*4100*/  IMAD.MOV.U32 R87, RZ, RZ, -0x1 ;  /* 0xffffffffff577424 */ /* 0x000fe200078e00ff */
[----:B------:R-:W-:-:S02]  /*4110*/  MOV R80, R84 ;  /* 0x0000005400507202 */ /* 0x000fc40000000f00 */
[----:B------:R-:W-:Y:S02]  /*4120*/  MOV R76, 0x4140 ;  /* 0x00004140004c7802 */ /* 0x000fe40000000f00 */
[----:B------:R-:W-:Y:S05]  /*4130*/  CALL.REL.NOINC `($__internal_107_$__cuda_sm70_shflsync_down_p) ;  /* 0x0000018000007944 */ /* 0x000fea0003c00000 */
[----:B0-----:R-:W-:Y:S01]  /*4140*/  HFMA2.MMA R85, -RZ, RZ, 0, 1.1920928955078125e-07 ;  /* 0x00000002ff557435 */ /* 0x001fe200000001ff */
[----:B-1----:R-:W-:Y:S01]  /*4150*/  MOV R79, R80 ;  /* 0x00000050004f7202 */ /* 0x002fe20000000f00 */
[----:B------:R-:W-:Y:S01]  /*4160*/  IMAD.MOV.U32 R80, RZ, RZ, R83 ;  /* 0x000000ffff507224 */ /* 0x000fe200078e0053 */
[----:B------:R-:W-:Y:S01]  /*4170*/  MOV R82, 0x1f ;  /* 0x0000001f00527802 */ /* 0x000fe20000000f00 */
[----:B------:R-:W-:Y:S01]  /*4180*/  IMAD.MOV.U32 R87, RZ, RZ, -0x1 ;  /* 0xffffffffff577424 */ /* 0x000fe200078e00ff */
[----:B------:R-:W-:Y:S02]  /*4190*/  MOV R76, 0x41b0 ;  /* 0x000041b0004c7802 */ /* 0x000fe40000000f00 */
[----:B------:R-:W-:Y:S05]  /*41a0*/  CALL.REL.NOINC `($__internal_107_$__cuda_sm70_shflsync_down_p) ;  /* 0x0000011000007944 */ /* 0x000fea0003c00000 */
[----:B------:R-:W-:Y:S01]  /*41b0*/  FADD.FTZ R81, R79, R84 ;  /* 0x000000544f517221 */ /* 0x000fe20000010000 */
[----:B0-----:R-:W-:Y:S01]  /*41c0*/  HFMA2.MMA R85, -RZ, RZ, 0, 5.9604644775390625e-08 ;  /* 0x00000001ff557435 */ /* 0x001fe200000001ff */
[----:B-1----:R-:W-:Y:S01]  /*41d0*/  FADD.FTZ R83, R83, R80 ;  /* 0x0000005053537221 */ /* 0x002fe20000010000 */
[----:B------:R-:W-:Y:S01]  /*41e0*/  MOV R82, 0x1f ;  /* 0x0000001f00527802 */ /* 0x000fe20000000f00 */
[----:B------:R-:W-:Y:S01]  /*41f0*/  IMAD.MOV.U32 R87, RZ, RZ, -0x1 ;  /* 0xffffffffff577424 */ /* 0x000fe200078e00ff */
[----:B------:R-:W-:-:S02]  /*4200*/  MOV R80, R81 ;  /* 0x0000005100507202 */ /* 0x000fc40000000f00 */
[----:B------:R-:W-:Y:S02]  /*4210*/  MOV R76, 0x4230 ;  /* 0x00004230004c7802 */ /* 0x000fe40000000f00 */
[----:B------:R-:W-:Y:S05]  /*4220*/  CALL.REL.NOINC `($__internal_107_$__cuda_sm70_shflsync_down_p) ;  /* 0x0000009000007944 */ /* 0x000fea0003c00000 */
[----:B0-----:R-:W-:Y:S01]  /*4230*/  HFMA2.MMA R85, -RZ, RZ, 0, 5.9604644775390625e-08 ;  /* 0x00000001ff557435 */ /* 0x001fe200000001ff */
[----:B-1----:R-:W-:Y:S01]  /*4240*/  MOV R92, R80 ;  /* 0x00000050005c7202 */ /* 0x002fe20000000f00 */
[----:B------:R-:W-:Y:S01]  /*4250*/  IMAD.MOV.U32 R80, RZ, RZ, R83 ;  /* 0x000000ffff507224 */ /* 0x000fe200078e0053 */
[----:B------:R-:W-:Y:S01]  /*4260*/  MOV R82, 0x1f ;  /* 0x0000001f00527802 */ /* 0x000fe20000000f00 */
[----:B------:R-:W-:Y:S01]  /*4270*/  IMAD.MOV.U32 R87, RZ, RZ, -0x1 ;  /* 0xffffffffff577424 */ /* 0x000fe200078e00ff */
[----:B------:R-:W-:Y:S02]  /*4280*/  MOV R76, 0x42a0 ;  /* 0x000042a0004c7802 */ /* 0x000fe40000000f00 */
[----:B------:R-:W-:Y:S05]  /*4290*/  CALL.REL.NOINC `($__internal_107_$__cuda_sm70_shflsync_down_p) ;  /* 0x0000002000007944 */ /* 0x000fea0003c00000 */
[----:B-1----:R-:W-:Y:S01]  /*42a0*/  MOV R76, R80 ;  /* 0x00000050004c7202 */ /* 0x002fe20000000f00 */
[----:B0-----:R-:W-:Y:S05]  /*42b0*/  BRA `(.L_x_3068) ;  /* 0xffffdc0000007947 */ /* 0x001fea000383ffff */
        .weak           $__internal_107_$__cuda_sm70_shflsync_down_p
        .type           $__internal_107_$__cuda_sm70_shflsync_down_p,@function
        .size           $__internal_107_$__cuda_sm70_shflsync_down_p,(.L_x_3469 - $__internal_107_$__cuda_sm70_shflsync_down_p)
$__internal_107_$__cuda_sm70_shflsync_down_p:
[----:B------:R-:W-:Y:S01]  /*42c0*/  HFMA2.MMA R77, -RZ, RZ, 0, 0 ;  /* 0x00000000ff4d7435 */ /* 0x000fe200000001ff */
[----:B------:R-:W-:Y:S04]  /*42d0*/  WARPSYNC R87 ;  /* 0x0000005700007348 */ /* 0x000fe80003800000 */
[----:B------:R0:W1:Y:S01]  /*42e0*/  SHFL.DOWN PT, R80, R80, R85, R82 ;  /* 0x0800005550507389 */ /* 0x00006200000e0052 */
[----:B------:R-:W-:Y:S05]  /*42f0*/  RET.REL.NODEC R76 `(_ZN10layer_norm31ln_parallel_residual_bwd_kernelINS_13Kernel_traitsI6__halfffffjLj7168ELj1ELj1ELj8ELj16ENS_18Kernel_traits_baseILj7168ES2_ffffjLj256EEEEELb1ELb1ELb1EEEvNS_9BwdParamsE) ;  /* 0xffffbd004c007950 */ /* 0x000fea0003c3ffff */
.L_x_3069:
        /* <DEDUP_REMOVED lines=16> */
.L_x_3469:


//--------------------- .text._ZN10layer_norm31ln_parallel_residual_bwd_kernelINS_13Kernel_traitsIfffffjLj7168ELj1ELj1ELj8ELj16ENS_18Kernel_traits_baseILj7168EfffffjLj256EEEEELb0ELb0ELb0EEEvNS_9BwdParamsE --------------------------
	.section	.text._ZN10layer_norm31ln_parallel_residual_bwd_kernelINS_13Kernel_traitsIfffffjLj7168ELj1ELj1ELj8ELj16ENS_18Kernel_traits_baseILj7168EfffffjLj256EEEEELb0ELb0ELb0EEEvNS_9BwdParamsE,"ax",@progbits
	.sectioninfo	@"SHI_REGISTERS=255"
	.align	128
        .global         _ZN10layer_norm31ln_parallel_residual_bwd_kernelINS_13Kernel_traitsIfffffjLj7168ELj1ELj1ELj8ELj16ENS_18Kernel_traits_baseILj7168EfffffjLj256EEEEELb0ELb0ELb0EEEvNS_9BwdParamsE
        .type           _ZN10layer_norm31ln_parallel_residual_bwd_kernelINS_13Kernel_traitsIfffffjLj7168ELj1ELj1ELj8ELj16ENS_18Kernel_traits_baseILj7168EfffffjLj256EEEEELb0ELb0ELb0EEEvNS_9BwdParamsE,@function
        .size           _ZN10layer_norm31ln_parallel_residual_bwd_kernelINS_13Kernel_traitsIfffffjLj7168ELj1ELj1ELj8ELj16ENS_18Kernel_traits_baseILj7168EfffffjLj256EEEEELb0ELb0ELb0EEEvNS_9BwdParamsE,(.L_x_3470 - _ZN10layer_norm31ln_parallel_residual_bwd_kernelINS_13Kernel_traitsIfffffjLj7168ELj1ELj1ELj8ELj16ENS_18Kernel_traits_baseILj7168EfffffjLj256EEEEELb0ELb0ELb0EEEvNS_9BwdParamsE)
        .other          _ZN10layer_norm31ln_parallel_residual_bwd_kernelINS_13Kernel_traitsIfffffjLj7168ELj1ELj1ELj8ELj16ENS_18Kernel_traits_baseILj7168EfffffjLj256EEEEELb0ELb0ELb0EEEvNS_9BwdParamsE,@"STO_CUDA_ENTRY STV_DEFAULT"
_ZN10layer_norm31ln_parallel_residual_bwd_kernelINS_13Kernel_traitsIfffffjLj7168ELj1ELj1ELj8ELj16ENS_18Kernel_traits_baseILj7168EfffffjLj256EEEEELb0ELb0ELb0EEEvNS_9BwdParamsE:
.text._ZN10layer_norm31ln_parallel_residual_bwd_kernelINS_13Kernel_traitsIfffffjLj7168ELj1ELj1ELj8ELj16ENS_18Kernel_traits_baseILj7168EfffffjLj256EEEEELb0ELb0ELb0EEEvNS_9BwdParamsE:
        /* <DEDUP_REMOVED lines=10> */
[----:B------:R-:W-:-:S03]  /*00a0*/  LEA.HI R0, R0, c[0x0][0x168], RZ, 0x2 ;  /* 0x00005a0000007a11 */ /* 0x000fc600078f10ff */
[----:B------:R0:W4:Y:S04]  /*00b0*/  LDL.64 R40, [R1+0x40] ;  /* 0x0000400001287983 */ /* 0x0001280000100a00 */
[----:B------:R0:W4:Y:S04]  /*00c0*/  LDL.64 R42, [R1+0x48] ;  /* 0x00004800012a7983 */ /* 0x0001280000100a00 */
[----:B------:R0:W4:Y:S01]  /*00d0*/  LDL.64 R36, [R1+0x30] ;  /* 0x0000300001247983 */ /* 0x0001220000100a00 */
[----:B-1----:R-:W-:-:S03]  /*00e0*/  LOP3.LUT R7, R28, 0xff, RZ, 0xc, !PT ;  /* 0x000000ff1c077812 */ /* 0x002fc600078e0cff */
[----:B------:R0:W4:Y:S01]  /*00f0*/  LDL.64 R38, [R1+0x38] ;  /* 0x0000380001267983 */ /* 0x0001220000100a00 */
[----:B------:R-:W-:-:S03]  /*0100*/  LEA.HI.SX32 R7, R0, R7, 0x1e ;  /* 0x0000000700077211 */ /* 0x000fc600078ff2ff */
[----:B------:R0:W4:Y:S01]  /*0110*/  LDL.64 R32, [R1+0x20] ;  /* 0x0000200001207983 */ /* 0x0001220000100a00 */
[----:B------:R-:W-:-:S03]  /*0120*/  LOP3.LUT P6, RZ, R7, 0xffffff00, RZ, 0xc0, !PT ;  /* 0xffffff0007ff7812 */ /* 0x000fc600078cc0ff */
[----:B------:R0:W4:Y:S01]  /*0130*/  LDL.64 R34, [R1+0x28] ;  /* 0x0000280001227983 */ /* 0x0001220000100a00 */
[----:B------:R-:W-:-:S09]  /*0140*/  LOP3.LUT R0, R28, 0xff, RZ, 0xc0, !PT ;  /* 0x000000ff1c007812 */ /* 0x000fd200078ec0ff */
[----:B------:R-:W-:-:S05]  /*0150*/  @P6 MOV R5, 0x10 ;  /* 0x0000001000056802 */ /* 0x000fca0000000f00 */
[----:B------:R-:W-:-:S04]  /*0160*/  @P6 IMAD.WIDE.U32 R2, R0, R5, c[0x0][0x1b0] ;  /* 0x00006c0000026625 */ /* 0x000fc800078e0005 */
[----:B------:R-:W-:-:S05]  /*0170*/  @P6 IMAD.WIDE.U32 R4, R0, R5, c[0x0][0x1b8] ;  /* 0x00006e0000046625 */ /* 0x000fca00078e0005 */
[----:B--2---:R-:W2:Y:S01]  /*0180*/  @P6 LDG.E.128 R24, [R4.64] ;  /* 0x0000000404186981 */ /* 0x004ea2000c1e1d00 */
[C---:B------:R-:W-:Y:S02]  /*0190*/  ISETP.GE.U32.AND P0, PT, R7.reuse, 0x200, PT ;  /* 0x000002000700780c */ /* 0x040fe40003f06070 */
[C---:B------:R-:W-:Y:S02]  /*01a0*/  ISETP.GE.U32.AND P1, PT, R7.reuse, 0x300, PT ;  /* 0x000003000700780c */ /* 0x040fe40003f26070 */
        /* <DEDUP_REMOVED lines=10> */
[----:B----4-:R-:W4:Y:S01]  /*0250*/  @P0 LDG.E.128 R40, [R8.64] ;  /* 0x0000000408280981 */ /* 0x010f22000c1e1d00 */
[----:B------:R-:W-:-:S03]  /*0260*/  @P2 MOV R19, 0x10 ;  /* 0x0000001000132802 */ /* 0x000fc60000000f00 */
[CC--:B------:R-:W-:Y:S01]  /*0270*/  @P1 IMAD.WIDE.U32 R12, R0.reuse, R15.reuse, c[0x0][0x1b0] ;  /* 0x00006c00000c1625 */ /* 0x0c0fe200078e000f */
[----:B------:R-:W-:Y:S01]  /*0280*/  @P3 MOV R23, 0x10 ;  /* 0x0000001000173802 */ /* 0x000fe20000000f00 */
[----:B------:R-:W3:Y:S02]  /*0290*/  @P0 LDG.E.128 R36, [R10.64] ;  /* 0x000000040a240981 */ /* 0x000ee4000c1e1d00 */
[C---:B------:R-:W-:Y:S01]  /*02a0*/  @P1 IMAD.WIDE.U32 R14, R0.reuse, R15, c[0x0][0x1b8] ;  /* 0x00006e00000e1625 */ /* 0x040fe200078e000f */
[----:B------:R-:W-:Y:S01]  /*02b0*/  @P1 IADD3 R0, R0, 0x100, RZ ;  /* 0x0000010000001810 */ /* 0x000fe20007ffe0ff */
[----:B------:R-:W3:Y:S04]  /*02c0*/  @P1 LDG.E.128 R32, [R12.64] ;  /* 0x000000040c201981 */ /* 0x000ee8000c1e1d00 */
        /* <DEDUP_REMOVED lines=15> */
[C---:B------:R-:W-:Y:S01]  /*03c0*/  @P4 IMAD.WIDE.U32 R26, R0.reuse, R27, c[0x0][0x1b8] ;  /* 0x00006e00001a4625 */ /* 0x040fe200078e001b */
        /* <DEDUP_REMOVED lines=10> */
[----:B--2---:R-:W-:-:S04]  /*0470*/  LEA.HI R2, R28, UR6, RZ, 0x18 ;  /* 0x000000061c027c11 */ /* 0x004fc8000f8fc0ff */
[----:B------:R-:W-:Y:S01]  /*0480*/  ISETP.GE.AND P5, PT, R2, c[0x0][0x164], PT ;  /* 0x0000590002007a0c */ /* 0x000fe20003fa6270 */
[----:B---3--:R1:W-:Y:S04]  /*0490*/  @P6 STL.64 [R1+0x60], R44 ;  /* 0x0000602c01006387 */ /* 0x0083e80000100a00 */
[----:B------:R2:W-:Y:S04]  /*04a0*/  @P6 STL.64 [R1+0x68], R46 ;  /* 0x0000682e01006387 */ /* 0x0005e80000100a00 */
[----:B----4-:R3:W-:Y:S04]  /*04b0*/  @P0 STL.64 [R1+0x40], R40 ;  /* 0x0000402801000387 */ /* 0x0107e80000100a00 */
[----:B------:R4:W-:Y:S04]  /*04c0*/  @P0 STL.64 [R1+0x48], R42 ;  /* 0x0000482a01000387 */ /* 0x0009e80000100a00 */
[----:B------:R0:W-:Y:S01]  /*04d0*/  @P0 STL.64 [R1+0x30], R36 ;  /* 0x0000302401000387 */ /* 0x0001e20000100a00 */
[----:B------:R-:W-:-:S03]  /*04e0*/  CS2R R140, SRZ ;  /* 0x00000000008c7805 */ /* 0x000fc6000001ff00 */
[----:B------:R0:W-:Y:S01]  /*04f0*/  @P0 STL.64 [R1+0x38], R38 ;  /* 0x0000382601000387 */ /* 0x0001e20000100a00 */
[----:B------:R-:W-:Y:S01]  /*0500*/  CS2R R142, SRZ ;  /* 0x00000000008e7805 */ /* 0x000fe2000001ff00 */
[----:B------:R-:W-:Y:S02]  /*0510*/  CS2R R136, SRZ ;  /* 0x0000000000887805 */ /* 0x000fe4000001ff00 */
[----:B------:R0:W-:Y:S01]  /*0520*/  @P1 STL.64 [R1+0x20], R32 ;  /* 0x0000202001001387 */ /* 0x0001e20000100a00 */
        /* <DEDUP_REMOVED lines=54> */
[----:B------:R-:W-:Y:S05]  /*0890*/  @P5 BRA `(.L_x_3070) ;  /* 0x000035e000005947 */ /* 0x000fea0003800000 */
[----:B------:R-:W-:Y:S01]  /*08a0*/  HFMA2.MMA R0, -RZ, RZ, 0, 5.9604644775390625e-08 ;  /* 0x00000001ff007435 */ /* 0x000fe200000001ff */
[----:B------:R-:W-:-:S06]  /*08b0*/  MOV R141, RZ ;  /* 0x000000ff008d7202 */ /* 0x000fcc0000000f00 */
[----:B------:R0:W-:Y:S04]  /*08c0*/  STL.S16 [R1+0x70], R0 ;  /* 0x0000700001007387 */ /* 0x0001e80000100600 */
.L_x_3101:
        /* <DEDUP_REMOVED lines=12> */
[----:B-1----:R-:W-:-:S04]  /*0990*/  LOP3.LUT R5, R6, 0xff, RZ, 0xc0, !PT ;  /* 0x000000ff06057812 */ /* 0x002fc800078ec0ff */
[----:B------:R-:W-:Y:S02]  /*09a0*/  LEA.HI.SX32 R5, R0, R5, 0x1e ;  /* 0x0000000500057211 */ /* 0x000fe400078ff2ff */
[----:B------:R-:W-:Y:S02]  /*09b0*/  MOV R0, RZ ;  /* 0x000000ff00007202 */ /* 0x000fe40000000f00 */
        /* <DEDUP_REMOVED lines=14> */
[----:B------:R-:W-:-:S04]  /*0aa0*/  LEA R202, P5, R5, c[0x0][0x188], 0x4 ;  /* 0x0000620005ca7a11 */ /* 0x000fc800078a20ff */
[----:B------:R-:W-:Y:S02]  /*0ab0*/  LEA.HI.X R203, R5, c[0x0][0x18c], RZ, 0x4, P5 ;  /* 0x0000630005cb7a11 */ /* 0x000fe400028f24ff */
[----:B0-----:R-:W-:-:S03]  /*0ac0*/  ISETP.NE.AND P5, PT, R204, RZ, PT ;  /* 0x000000ffcc00720c */ /* 0x001fc60003fa5270 */
[----:B------:R0:W2:Y:S01]  /*0ad0*/  LDG.E.128 R208, [R202.64] ;  /* 0x00000004cad07981 */ /* 0x0000a2000c1e1d00 */
[----:B------:R-:W-:Y:S01]  /*0ae0*/  HFMA2.MMA R204, -RZ, RZ, 0, 9.5367431640625e-07 ;  /* 0x00000010ffcc7435 */ /* 0x000fe200000001ff */
[----:B-----5:R-:W-:-:S09]  /*0af0*/  FSEL R0, R3, RZ, !P5 ;  /* 0x000000ff03007208 */ /* 0x020fd20006800000 */
[----:B-1----:R-:W-:-:S04]  /*0b00*/  IMAD.WIDE.U32 R200, R5, R204, c[0x0][0x210] ;  /* 0x0000840005c87625 */ /* 0x002fc800078e00cc */
[----:B------:R-:W-:Y:S02]  /*0b10*/  IMAD.WIDE.U32 R204, R5, R204, c[0x0][0x208] ;  /* 0x0000820005cc7625 */ /* 0x000fe400078e00cc */
[----:B0-----:R-:W3:Y:S04]  /*0b20*/  LDG.E.128 R200, [R200.64] ;  /* 0x00000004c8c87981 */ /* 0x001ee8000c1e1d00 */
[----:B------:R-:W4:Y:S01]  /*0b30*/  LDG.E.128 R204, [R204.64] ;  /* 0x00000004cccc7981 */ /* 0x000f22000c1e1d00 */
[----:B--2---:R-:W-:-:S03]  /*0b40*/  FADD.FTZ R8, -R0, R208 ;  /* 0x000000d000087221 */ /* 0x004fc60000010100 */
[----:B------:R-:W2:Y:S01]  /*0b50*/  LDL R208, [R1+0x54] ;  /* 0x0000540001d07983 */ /* 0x000ea20000100800 */
[----:B------:R-:W-:-:S03]  /*0b60*/  FADD.FTZ R6, -R0, R209 ;  /* 0x000000d100067221 */ /* 0x000fc60000010100 */
[----:B------:R-:W2:Y:S01]  /*0b70*/  LDL R209, [R1+0x5c] ;  /* 0x00005c0001d17983 */ /* 0x000ea20000100800 */
[----:B------:R-:W-:Y:S02]  /*0b80*/  FMUL.FTZ R215, R4, R8 ;  /* 0x0000000804d77220 */ /* 0x000fe40000410000 */
[----:B---3--:R-:W-:-:S04]  /*0b90*/  FMUL.FTZ R8, R233, R200 ;  /* 0x000000c8e9087220 */ /* 0x008fc80000410000 */
[----:B----4-:R-:W-:Y:S02]  /*0ba0*/  FFMA.FTZ R233, R232, R204, R8 ;  /* 0x000000cce8e97223 */ /* 0x010fe40000010008 */
[----:B------:R-:W-:Y:S02]  /*0bb0*/  FMUL.FTZ R232, R4, R6 ;  /* 0x0000000604e87220 */ /* 0x000fe40000410000 */
[C---:B------:R-:W-:Y:S02]  /*0bc0*/  FADD.FTZ R210, -R0.reuse, R210 ;  /* 0x000000d200d27221 */ /* 0x040fe40000010100 */
[----:B------:R-:W-:Y:S02]  /*0bd0*/  FADD.FTZ R0, -R0, R211 ;  /* 0x000000d300007221 */ /* 0x000fe40000010100 */
        /* <DEDUP_REMOVED lines=9> */
[----:B------:R-:W-:Y:S02]  /*0c70*/  FADD.FTZ R58, R58, R202 ;  /* 0x000000ca3a3a7221 */ /* 0x000fe40000010000 */
[----:B------:R-:W-:Y:S02]  /*0c80*/  FADD.FTZ R115, R115, R207 ;  /* 0x000000cf73737221 */ /* 0x000fe40000010000 */
[----:B------:R-:W-:Y:S02]  /*0c90*/  FADD.FTZ R59, R59, R203 ;  /* 0x000000cb3b3b7221 */ /* 0x000fe40000010000 */
[----:B--2---:R-:W-:-:S04]  /*0ca0*/  FMUL.FTZ R6, R208, R201 ;  /* 0x000000c9d0067220 */ /* 0x004fc80000410000 */
[----:B------:R-:W-:Y:S02]  /*0cb0*/  FFMA.FTZ R208, R230, R205, R6 ;  /* 0x000000cde6d07223 */ /* 0x000fe40000010006 */
[----:B------:R-:W-:-:S03]  /*0cc0*/  FMUL.FTZ R6, R247, R202 ;  /* 0x000000caf7067220 */ /* 0x000fc60000410000 */
[----:B------:R0:W-:Y:S01]  /*0cd0*/  STL [R1+0x4], R208 ;  /* 0x000004d001007387 */ /* 0x0001e20000100800 */
[----:B------:R-:W-:Y:S02]  /*0ce0*/  FFMA.FTZ R247, R213, R206, R6 ;  /* 0x000000ced5f77223 */ /* 0x000fe40000010006 */
[----:B------:R-:W-:Y:S02]  /*0cf0*/  FMUL.FTZ R213, R4, R0 ;  /* 0x0000000004d57220 */ /* 0x000fe40000410000 */
[----:B------:R-:W-:Y:S02]  /*0d00*/  FMUL.FTZ R0, R209, R203 ;  /* 0x000000cbd1007220 */ /* 0x000fe40000410000 */
[----:B------:R-:W-:Y:S02]  /*0d10*/  FFMA.FTZ R6, R215, R233, RZ ;  /* 0x000000e9d7067223 */ /* 0x000fe400000100ff */
[----:B------:R-:W-:Y:S02]  /*0d20*/  FFMA.FTZ R240, R240, R207, R0 ;  /* 0x000000cff0f07223 */ /* 0x000fe40000010000 */
[----:B------:R-:W-:-:S02]  /*0d30*/  FADD.FTZ R0, RZ, R233 ;  /* 0x000000e9ff007221 */ /* 0x000fc40000010000 */
[----:B------:R-:W-:Y:S02]  /*0d40*/  FMUL.FTZ R230, R4, R210 ;  /* 0x000000d204e67220 */ /* 0x000fe40000410000 */
[----:B------:R-:W-:Y:S02]  /*0d50*/  FFMA.FTZ R6, R232, R208, R6 ;  /* 0x000000d0e8067223 */ /* 0x000fe40000010006 */
[----:B------:R-:W-:Y:S02]  /*0d60*/  FADD.FTZ R0, R0, R208 ;  /* 0x000000d000007221 */ /* 0x000fe40000010000 */
[----:B------:R-:W-:Y:S02]  /*0d70*/  FFMA.FTZ R6, R230, R247, R6 ;  /* 0x000000f7e6067223 */ /* 0x000fe40000010006 */
[----:B------:R-:W-:Y:S02]  /*0d80*/  FADD.FTZ R0, R0, R247 ;  /* 0x000000f700007221 */ /* 0x000fe40000010000 */
[----:B------:R-:W-:Y:S01]  /*0d90*/  FFMA.FTZ R8, R213, R240, R6 ;  /* 0x000000f0d5087223 */ /* 0x000fe20000010006 */
[----:B------:R-:W-:Y:S01]  /*0da0*/  IADD3 R6, R5, 0x100, RZ ;  /* 0x0000010005067810 */ /* 0x000fe20007ffe0ff */
[----:B------:R-:W-:-:S02]  /*0db0*/  FFMA.FTZ R142, R206, R230, R142 ;  /* 0x000000e6ce8e7223 */ /* 0x000fc4000001008e */
[----:B------:R-:W-:Y:S02]  /*0dc0*/  FFMA.FTZ R86, R202, R230, R86 ;  /* 0x000000e6ca567223 */ /* 0x000fe40000010056 */
[-C--:B------:R-:W-:Y:S02]  /*0dd0*/  FFMA.FTZ R143, R207, R213.reuse, R143 ;  /* 0x000000d5cf8f7223 */ /* 0x080fe4000001008f */
[----:B------:R-:W-:Y:S02]  /*0de0*/  FFMA.FTZ R87, R203, R213, R87 ;  /* 0x000000d5cb577223 */ /* 0x000fe40000010057 */
[----:B------:R-:W-:Y:S02]  /*0df0*/  FADD.FTZ R0, R0, R240 ;  /* 0x000000f000007221 */ /* 0x000fe40000010000 */
.L_x_3072:
[----:B0-2---:R-:W-:Y:S05]  /*0e00*/  BSYNC B0 ;  /* 0x0000000000007941 */ /* 0x005fea0003800000 */
.L_x_3071:
        /* <DEDUP_REMOVED lines=9> */
[C---:B------:R-:W-:Y:S01]  /*0ea0*/  @P5 LEA R200, P6, R6.reuse, c[0x0][0x218], 0x4 ;  /* 0x0000860006c85a11 */ /* 0x040fe200078c20ff */
[----:B------:R-:W2:Y:S03]  /*0eb0*/  LDL R239, [R1+0x4c] ;  /* 0x00004c0001ef7983 */ /* 0x000ea60000100800 */
[----:B------:R-:W-:-:S05]  /*0ec0*/  @P5 LEA.HI.X R201, R6, c[0x0][0x21c], RZ, 0x4, P6 ;  /* 0x0000870006c95a11 */ /* 0x000fca00030f24ff */
        /* <DEDUP_REMOVED lines=10> */
[----:B------:R-:W3:Y:S01]  /*0f70*/  LDG.E.128 R204, [R204.64] ;  /* 0x00000004cccc7981 */ /* 0x000ee2000c1e1d00 */
[C---:B--2---:R-:W-:Y:S02]  /*0f80*/  FADD.FTZ R208, -R12.reuse, R208 ;  /* 0x000000d00cd07221 */ /* 0x044fe40000010100 */
[C---:B------:R-:W-:Y:S02]  /*0f90*/  FADD.FTZ R209, -R12.reuse, R209 ;  /* 0x000000d10cd17221 */ /* 0x040fe40000010100 */
[----:B------:R-:W-:-:S02]  /*0fa0*/  FADD.FTZ R210, -R12, R210 ;  /* 0x000000d20cd27221 */ /* 0x000fc40000010100 */
[----:B------:R-:W-:Y:S02]  /*0fb0*/  FADD.FTZ R12, -R12, R211 ;  /* 0x000000d30c0c7221 */ /* 0x000fe40000010100 */
[----:B------:R-:W2:Y:S01]  /*0fc0*/  LDL R211, [R1+0x30] ;  /* 0x0000300001d37983 */ /* 0x000ea20000100800 */
[----:B------:R-:W-:Y:S02]  /*0fd0*/  FMUL.FTZ R229, R4, R208 ;  /* 0x000000d004e57220 */ /* 0x000fe40000410000 */
[----:B---3--:R-:W-:Y:S02]  /*0fe0*/  FADD.FTZ R108, R108, R204 ;  /* 0x000000cc6c6c7221 */ /* 0x008fe40000010000 */
[----:B------:R-:W-:Y:S02]  /*0ff0*/  FFMA.FTZ R136, R204, R229, R136 ;  /* 0x000000e5cc887223 */ /* 0x000fe40000010088 */
[----:B--2---:R-:W-:-:S04]  /*1000*/  FMUL.FTZ R208, R211, R200 ;  /* 0x000000c8d3d07220 */ /* 0x004fc80000410000 */
[----:B------:R-:W-:Y:S02]  /*1010*/  FFMA.FTZ R211, R224, R204, R208 ;  /* 0x000000cce0d37223 */ /* 0x000fe400000100d0 */
[----:B------:R-:W2:Y:S04]  /*1020*/  LDL R204, [R1+0x38] ;  /* 0x0000380001cc7983 */ /* 0x000ea80000100800 */
[----:B------:R-:W3:Y:S01]  /*1030*/  LDL R208, [R1+0x3c] ;  /* 0x00003c0001d07983 */ /* 0x000ee20000100800 */
[----:B------:R-:W-:Y:S02]  /*1040*/  FADD.FTZ R52, R52, R200 ;  /* 0x000000c834347221 */ /* 0x000fe40000010000 */
[----:B------:R-:W-:Y:S01]  /*1050*/  FFMA.FTZ R80, R200, R229, R80 ;  /* 0x000000e5c8507223 */ /* 0x000fe20000010050 */
[----:B------:R0:W-:Y:S01]  /*1060*/  STL [R1+0x1c], R211 ;  /* 0x00001cd301007387 */ /* 0x0001e20000100800 */
[----:B------:R-:W-:-:S02]  /*1070*/  FMUL.FTZ R200, R252, R201 ;  /* 0x000000c9fcc87220 */ /* 0x000fc40000410000 */
[----:B------:R-:W-:Y:S02]  /*1080*/  FMUL.FTZ R224, R4, R209 ;  /* 0x000000d104e07220 */ /* 0x000fe40000410000 */
[----:B----4-:R-:W-:Y:S02]  /*1090*/  FFMA.FTZ R252, R218, R205, R200 ;  /* 0x000000cddafc7223 */ /* 0x010fe400000100c8 */
        /* <DEDUP_REMOVED lines=19> */
[----:B--2---:R-:W-:-:S04]  /*11d0*/  FMUL.FTZ R200, R204, R202 ;  /* 0x000000caccc87220 */ /* 0x004fc80000410000 */
[----:B------:R-:W-:Y:S02]  /*11e0*/  FFMA.FTZ R246, R246, R206, R200 ;  /* 0x000000cef6f67223 */ /* 0x000fe400000100c8 */
[----:B---3--:R-:W-:Y:S02]  /*11f0*/  FMUL.FTZ R200, R208, R203 ;  /* 0x000000cbd0c87220 */ /* 0x008fe40000410000 */
[----:B------:R-:W-:Y:S02]  /*1200*/  FADD.FTZ R0, R0, R246 ;  /* 0x000000f600007221 */ /* 0x000fe40000010000 */
[----:B------:R-:W-:Y:S02]  /*1210*/  FFMA.FTZ R239, R239, R207, R200 ;  /* 0x000000cfefef7223 */ /* 0x000fe400000100c8 */
[----:B------:R-:W-:Y:S02]  /*1220*/  FFMA.FTZ R8, R218, R246, R8 ;  /* 0x000000f6da087223 */ /* 0x000fe40000010008 */
[----:B------:R-:W-:-:S02]  /*1230*/  FADD.FTZ R0, R0, R239 ;  /* 0x000000ef00007221 */ /* 0x000fc40000010000 */
[----:B------:R-:W-:Y:S02]  /*1240*/  FFMA.FTZ R8, R12, R239, R8 ;  /* 0x000000ef0c087223 */ /* 0x000fe40000010008 */
.L_x_3074:
[----:B0-----:R-:W-:Y:S05]  /*1250*/  BSYNC B0 ;  /* 0x0000000000007941 */ /* 0x001fea0003800000 */
.L_x_3073:
        /* <DEDUP_REMOVED lines=15> */
[----:B------:R-:W-:Y:S02]  /*1350*/  HFMA2.MMA R204, -RZ, RZ, 0, 9.5367431640625e-07 ;  /* 0x00000010ffcc7435 */ /* 0x000fe400000001ff */
[----:B------:R0:W2:Y:S08]  /*1360*/  LDG.E.128 R208, [R202.64] ;  /* 0x00000004cad07981 */ /* 0x0000b0000c1e1d00 */
[----:B-1----:R-:W-:-:S04]  /*1370*/  IMAD.WIDE.U32 R200, R6, R204, c[0x0][0x210] ;  /* 0x0000840006c87625 */ /* 0x002fc800078e00cc */
[C---:B------:R-:W-:Y:S02]  /*1380*/  IMAD.WIDE.U32 R204, R6.reuse, R204, c[0x0][0x208] ;  /* 0x0000820006cc7625 */ /* 0x040fe400078e00cc */
[----:B0-----:R-:W3:Y:S04]  /*1390*/  LDG.E.128 R200, [R200.64] ;  /* 0x00000004c8c87981 */ /* 0x001ee8000c1e1d00 */
[----:B------:R-:W4:Y:S01]  /*13a0*/  LDG.E.128 R204, [R204.64] ;  /* 0x00000004cccc7981 */ /* 0x000f22000c1e1d00 */
[----:B-----5:R-:W-:Y:S02]  /*13b0*/  FSEL R13, R3, RZ, !P5 ;  /* 0x000000ff030d7208 */ /* 0x020fe40006800000 */
[----:B------:R-:W-:-:S03]  /*13c0*/  IADD3 R6, R6, 0x100, RZ ;  /* 0x0000010006067810 */ /* 0x000fc60007ffe0ff */
[----:B--2---:R-:W-:-:S04]  /*13d0*/  FADD.FTZ R208, -R13, R208 ;  /* 0x000000d00dd07221 */ /* 0x004fc80000010100 */
[----:B------:R-:W-:Y:S02]  /*13e0*/  FMUL.FTZ R228, R4, R208 ;  /* 0x000000d004e47220 */ /* 0x000fe40000410000 */
[C---:B------:R-:W-:Y:S02]  /*13f0*/  FADD.FTZ R209, -R13.reuse, R209 ;  /* 0x000000d10dd17221 */ /* 0x040fe40000010100 */
[C---:B------:R-:W-:Y:S02]  /*1400*/  FADD.FTZ R210, -R13.reuse, R210 ;  /* 0x000000d20dd27221 */ /* 0x040fe40000010100 */
[----:B------:R-:W-:Y:S02]  /*1410*/  FADD.FTZ R13, -R13, R211 ;  /* 0x000000d30d0d7221 */ /* 0x000fe40000010100 */
[----:B---3--:R-:W-:-:S04]  /*1420*/  FMUL.FTZ R208, R176, R200 ;  /* 0x000000c8b0d07220 */ /* 0x008fc80000410000 */
[----:B----4-:R-:W-:Y:S02]  /*1430*/  FFMA.FTZ R211, R251, R204, R208 ;  /* 0x000000ccfbd37223 */ /* 0x010fe400000100d0 */
[----:B------:R-:W-:Y:S02]  /*1440*/  FADD.FTZ R48, R48, R200 ;  /* 0x000000c830307221 */ /* 0x000fe40000010000 */
[----:B------:R-:W-:Y:S01]  /*1450*/  FFMA.FTZ R76, R200, R228, R76 ;  /* 0x000000e4c84c7223 */ /* 0x000fe2000001004c */
[----:B------:R0:W-:Y:S01]  /*1460*/  STL [R1+0x18], R211 ;  /* 0x000018d301007387 */ /* 0x0001e20000100800 */
[----:B------:R-:W-:Y:S02]  /*1470*/  FMUL.FTZ R200, R177, R201 ;  /* 0x000000c9b1c87220 */ /* 0x000fe40000410000 */
[----:B------:R-:W-:Y:S02]  /*1480*/  FMUL.FTZ R223, R4, R209 ;  /* 0x000000d104df7220 */ /* 0x000fe40000410000 */
[----:B------:R-:W-:-:S02]  /*1490*/  FFMA.FTZ R251, R217, R205, R200 ;  /* 0x000000cdd9fb7223 */ /* 0x000fc400000100c8 */
[----:B------:R-:W-:Y:S02]  /*14a0*/  FMUL.FTZ R200, R178, R202 ;  /* 0x000000cab2c87220 */ /* 0x000fe40000410000 */
[----:B------:R-:W-:Y:S02]  /*14b0*/  FADD.FTZ R0, R0, R211 ;  /* 0x000000d300007221 */ /* 0x000fe40000010000 */
[----:B------:R-:W-:Y:S02]  /*14c0*/  FFMA.FTZ R8, R228, R211, R8 ;  /* 0x000000d3e4087223 */ /* 0x000fe40000010008 */
[----:B------:R-:W-:Y:S02]  /*14d0*/  FFMA.FTZ R245, R245, R206, R200 ;  /* 0x000000cef5f57223 */ /* 0x000fe400000100c8 */
[----:B------:R-:W-:Y:S02]  /*14e0*/  FMUL.FTZ R217, R4, R210 ;  /* 0x000000d204d97220 */ /* 0x000fe40000410000 */
        /* <DEDUP_REMOVED lines=23> */
.L_x_3076:
[----:B0-----:R-:W-:Y:S05]  /*1660*/  BSYNC B0 ;  /* 0x0000000000007941 */ /* 0x001fea0003800000 */
.L_x_3075:
        /* <DEDUP_REMOVED lines=11> */
[----:B------:R-:W-:Y:S02]  /*1720*/  HFMA2.MMA R204, -RZ, RZ, 0, 9.5367431640625e-07 ;  /* 0x00000010ffcc7435 */ /* 0x000fe400000001ff */
[----:B------:R0:W2:Y:S01]  /*1730*/  LDG.E.128 R208, [R202.64] ;  /* 0x00000004cad07981 */ /* 0x0000a2000c1e1d00 */
[----:B-----5:R-:W-:-:S07]  /*1740*/  FSEL R14, R3, RZ, !P5 ;  /* 0x000000ff030e7208 */ /* 0x020fce0006800000 */
[----:B-1----:R-:W-:-:S04]  /*1750*/  IMAD.WIDE.U32 R200, R6, R204, c[0x0][0x210] ;  /* 0x0000840006c87625 */ /* 0x002fc800078e00cc */
[C---:B------:R-:W-:Y:S02]  /*1760*/  IMAD.WIDE.U32 R204, R6.reuse, R204, c[0x0][0x208] ;  /* 0x0000820006cc7625 */ /* 0x040fe400078e00cc */
[----:B0-----:R-:W3:Y:S04]  /*1770*/  LDG.E.128 R200, [R200.64] ;  /* 0x00000004c8c87981 */ /* 0x001ee8000c1e1d00 */
[----:B------:R-:W4:Y:S01]  /*1780*/  LDG.E.128 R204, [R204.64] ;  /* 0x00000004cccc7981 */ /* 0x000f22000c1e1d00 */
[----:B------:R-:W-:Y:S01]  /*1790*/  IADD3 R6, R6, 0x100, RZ ;  /* 0x0000010006067810 */ /* 0x000fe20007ffe0ff */
        /* <DEDUP_REMOVED lines=41> */
.L_x_3078:
[----:B0-----:R-:W-:Y:S05]  /*1a30*/  BSYNC B0 ;  /* 0x0000000000007941 */ /* 0x001fea0003800000 */
.L_x_3077:
        /* <DEDUP_REMOVED lines=9> */
[C---:B------:R-:W-:Y:S01]  /*1ad0*/  IMAD.WIDE.U32 R204, R6.reuse, R208, c[0x0][0x210] ;  /* 0x0000840006cc7625 */ /* 0x040fe200078e00d0 */
[----:B-1----:R-:W-:-:S03]  /*1ae0*/  LEA R200, P5, R6, c[0x0][0x188], 0x4 ;  /* 0x0000620006c87a11 */ /* 0x002fc600078a20ff */
[C---:B------:R-:W-:Y:S02]  /*1af0*/  IMAD.WIDE.U32 R208, R6.reuse, R208, c[0x0][0x208] ;  /* 0x0000820006d07625 */ /* 0x040fe400078e00d0 */
[----:B------:R-:W2:Y:S01]  /*1b00*/  LDG.E.128 R204, [R204.64] ;  /* 0x00000004cccc7981 */ /* 0x000ea2000c1e1d00 */
[----:B------:R-:W-:Y:S02]  /*1b10*/  LEA.HI.X R201, R6, c[0x0][0x18c], RZ, 0x4, P5 ;  /* 0x0000630006c97a11 */ /* 0x000fe400028f24ff */
[----:B0-----:R-:W-:Y:S01]  /*1b20*/  ISETP.NE.AND P5, PT, R202, RZ, PT ;  /* 0x000000ffca00720c */ /* 0x001fe20003fa5270 */
[----:B------:R-:W3:Y:S03]  /*1b30*/  LDG.E.128 R208, [R208.64] ;  /* 0x00000004d0d07981 */ /* 0x000ee6000c1e1d00 */
[----:B-----5:R-:W-:Y:S01]  /*1b40*/  FSEL R15, R3, RZ, !P5 ;  /* 0x000000ff030f7208 */ /* 0x020fe20006800000 */
[----:B------:R-:W4:Y:S01]  /*1b50*/  LDG.E.128 R200, [R200.64] ;  /* 0x00000004c8c87981 */ /* 0x000f22000c1e1d00 */
[----:B------:R-:W-:-:S03]  /*1b60*/  IADD3 R6, R6, 0x100, RZ ;  /* 0x0000010006067810 */ /* 0x000fc60007ffe0ff */
[----:B----4-:R-:W-:-:S04]  /*1b70*/  FADD.FTZ R200, -R15, R200 ;  /* 0x000000c80fc87221 */ /* 0x010fc80000010100 */
[----:B------:R-:W-:Y:S02]  /*1b80*/  FMUL.FTZ R226, R4, R200 ;  /* 0x000000c804e27220 */ /* 0x000fe40000410000 */
[----:B--2---:R-:W-:Y:S02]  /*1b90*/  FMUL.FTZ R200, R160, R204 ;  /* 0x000000cca0c87220 */ /* 0x004fe40000410000 */
[C---:B------:R-:W-:Y:S02]  /*1ba0*/  FADD.FTZ R201, -R15.reuse, R201 ;  /* 0x000000c90fc97221 */ /* 0x040fe40000010100 */
[C---:B------:R-:W-:Y:S02]  /*1bb0*/  FADD.FTZ R202, -R15.reuse, R202 ;  /* 0x000000ca0fca7221 */ /* 0x040fe40000010100 */
[----:B------:R-:W-:Y:S02]  /*1bc0*/  FADD.FTZ R15, -R15, R203 ;  /* 0x000000cb0f0f7221 */ /* 0x000fe40000010100 */
[----:B---3--:R-:W-:-:S02]  /*1bd0*/  FFMA.FTZ R203, R164, R208, R200 ;  /* 0x000000d0a4cb7223 */ /* 0x008fc400000100c8 */
[----:B------:R-:W-:-:S03]  /*1be0*/  FMUL.FTZ R200, R161, R205 ;  /* 0x000000cda1c87220 */ /* 0x000fc60000410000 */
[----:B------:R0:W-:Y:S01]  /*1bf0*/  STL [R1+0x10], R203 ;  /* 0x000010cb01007387 */ /* 0x0001e20000100800 */
[----:B------:R-:W-:Y:S02]  /*1c00*/  FFMA.FTZ R249, R165, R209, R200 ;  /* 0x000000d1a5f97223 */ /* 0x000fe400000100c8 */
[----:B------:R-:W-:Y:S02]  /*1c10*/  FMUL.FTZ R200, R162, R206 ;  /* 0x000000cea2c87220 */ /* 0x000fe40000410000 */
[----:B------:R-:W-:Y:S02]  /*1c20*/  FMUL.FTZ R221, R4, R201 ;  /* 0x000000c904dd7220 */ /* 0x000fe40000410000 */
[----:B------:R-:W-:Y:S02]  /*1c30*/  FADD.FTZ R0, R0, R203 ;  /* 0x000000cb00007221 */ /* 0x000fe40000010000 */
[----:B------:R-:W-:Y:S02]  /*1c40*/  FFMA.FTZ R8, R226, R203, R8 ;  /* 0x000000cbe2087223 */ /* 0x000fe40000010008 */
[----:B------:R-:W-:-:S02]  /*1c50*/  FFMA.FTZ R243, R166, R210, R200 ;  /* 0x000000d2a6f37223 */ /* 0x000fc400000100c8 */
[----:B------:R-:W-:Y:S02]  /*1c60*/  FMUL.FTZ R214, R4, R202 ;  /* 0x000000ca04d67220 */ /* 0x000fe40000410000 */
        /* <DEDUP_REMOVED lines=24> */
[----:B------:R-:W-:Y:S02]  /*1df0*/  FFMA.FTZ R8, R15, R236, R8 ;  /* 0x000000ec0f087223 */ /* 0x000fe40000010008 */
.L_x_3080:
[----:B0-----:R-:W-:Y:S05]  /*1e00*/  BSYNC B0 ;  /* 0x0000000000007941 */ /* 0x001fea0003800000 */
.L_x_3079:
        /* <DEDUP_REMOVED lines=19> */
[C---:B--2---:R-:W-:Y:S02]  /*1f40*/  FADD.FTZ R208, -R11.reuse, R208 ;  /* 0x000000d00bd07221 */ /* 0x044fe40000010100 */
[----:B------:R-:W-:-:S02]  /*1f50*/  FADD.FTZ R209, -R11, R209 ;  /* 0x000000d10bd17221 */ /* 0x000fc40000010100 */
[C---:B------:R-:W-:Y:S02]  /*1f60*/  FADD.FTZ R210, -R11.reuse, R210 ;  /* 0x000000d20bd27221 */ /* 0x040fe40000010100 */
[----:B------:R-:W-:Y:S02]  /*1f70*/  FADD.FTZ R211, -R11, R211 ;  /* 0x000000d30bd37221 */ /* 0x000fe40000010100 */
[----:B------:R-:W-:Y:S02]  /*1f80*/  FMUL.FTZ R225, R4, R208 ;  /* 0x000000d004e17220 */ /* 0x000fe40000410000 */
[----:B---3--:R-:W-:-:S04]  /*1f90*/  FMUL.FTZ R11, R152, R200 ;  /* 0x000000c8980b7220 */ /* 0x008fc80000410000 */
[----:B----4-:R-:W-:-:S05]  /*1fa0*/  FFMA.FTZ R208, R156, R204, R11 ;  /* 0x000000cc9cd07223 */ /* 0x010fca000001000b */
[----:B------:R0:W-:Y:S01]  /*1fb0*/  STL [R1+0xc], R208 ;  /* 0x00000cd001007387 */ /* 0x0001e20000100800 */
[----:B------:R-:W-:Y:S02]  /*1fc0*/  FMUL.FTZ R11, R153, R201 ;  /* 0x000000c9990b7220 */ /* 0x000fe40000410000 */
[----:B------:R-:W-:Y:S02]  /*1fd0*/  FADD.FTZ R36, R36, R200 ;  /* 0x000000c824247221 */ /* 0x000fe40000010000 */
[----:B------:R-:W-:Y:S02]  /*1fe0*/  FFMA.FTZ R64, R200, R225, R64 ;  /* 0x000000e1c8407223 */ /* 0x000fe40000010040 */
[----:B------:R-:W-:Y:S02]  /*1ff0*/  FMUL.FTZ R200, R154, R202 ;  /* 0x000000ca9ac87220 */ /* 0x000fe40000410000 */
[----:B------:R-:W-:Y:S02]  /*2000*/  FMUL.FTZ R220, R4, R209 ;  /* 0x000000d104dc7220 */ /* 0x000fe40000410000 */
[----:B------:R-:W-:-:S02]  /*2010*/  FFMA.FTZ R248, R157, R205, R11 ;  /* 0x000000cd9df87223 */ /* 0x000fc4000001000b */
[----:B------:R-:W-:Y:S02]  /*2020*/  FADD.FTZ R0, R0, R208 ;  /* 0x000000d000007221 */ /* 0x000fe40000010000 */
[----:B------:R-:W-:Y:S02]  /*2030*/  FFMA.FTZ R8, R225, R208, R8 ;  /* 0x000000d0e1087223 */ /* 0x000fe40000010008 */
[----:B------:R-:W-:Y:S02]  /*2040*/  FFMA.FTZ R242, R158, R206, R200 ;  /* 0x000000ce9ef27223 */ /* 0x000fe400000100c8 */
[----:B------:R-:W-:Y:S02]  /*2050*/  FMUL.FTZ R11, R4, R210 ;  /* 0x000000d2040b7220 */ /* 0x000fe40000410000 */
        /* <DEDUP_REMOVED lines=23> */
.L_x_3082:
[----:B0-----:R-:W-:Y:S05]  /*21d0*/  BSYNC B0 ;  /* 0x0000000000007941 */ /* 0x001fea0003800000 */
.L_x_3081:
        /* <DEDUP_REMOVED lines=13> */
[----:B------:R-:W-:-:S05]  /*22b0*/  LEA.HI.X R203, R6, c[0x0][0x18c], RZ, 0x4, P5 ;  /* 0x0000630006cb7a11 */ /* 0x000fca00028f24ff */
[----:B------:R0:W2:Y:S02]  /*22c0*/  LDG.E.128 R208, [R202.64] ;  /* 0x00000004cad07981 */ /* 0x0000a4000c1e1d00 */
[----:B------:R-:W-:-:S04]  /*22d0*/  IMAD.WIDE.U32 R204, R6, R200, c[0x0][0x208] ;  /* 0x0000820006cc7625 */ /* 0x000fc800078e00c8 */
[----:B------:R-:W-:Y:S02]  /*22e0*/  IMAD.WIDE.U32 R200, R6, R200, c[0x0][0x210] ;  /* 0x0000840006c87625 */ /* 0x000fe400078e00c8 */
[----:B------:R-:W3:Y:S04]  /*22f0*/  LDG.E.128 R204, [R204.64] ;  /* 0x00000004cccc7981 */ /* 0x000ee8000c1e1d00 */
[----:B0-----:R-:W4:Y:S01]  /*2300*/  LDG.E.128 R200, [R200.64] ;  /* 0x00000004c8c87981 */ /* 0x001f22000c1e1d00 */
[C---:B--2---:R-:W-:Y:S02]  /*2310*/  FADD.FTZ R9, -R3.reuse, R208 ;  /* 0x000000d003097221 */ /* 0x044fe40000010100 */
[----:B------:R-:W-:Y:S02]  /*2320*/  FADD.FTZ R6, -R3, R209 ;  /* 0x000000d103067221 */ /* 0x000fe40000010100 */
[----:B------:R-:W-:-:S02]  /*2330*/  FMUL.FTZ R231, R4, R9 ;  /* 0x0000000904e77220 */ /* 0x000fc40000410000 */
[----:B------:R-:W-:Y:S02]  /*2340*/  FMUL.FTZ R219, R4, R6 ;  /* 0x0000000604db7220 */ /* 0x000fe40000410000 */
[----:B----4-:R-:W-:Y:S02]  /*2350*/  FMUL.FTZ R9, R144, R200 ;  /* 0x000000c890097220 */ /* 0x010fe40000410000 */
[----:B------:R-:W-:Y:S02]  /*2360*/  FMUL.FTZ R6, R145, R201 ;  /* 0x000000c991067220 */ /* 0x000fe40000410000 */
[----:B---3--:R-:W-:Y:S02]  /*2370*/  FFMA.FTZ R209, R148, R204, R9 ;  /* 0x000000cc94d17223 */ /* 0x008fe40000010009 */
[----:B------:R-:W-:Y:S02]  /*2380*/  FFMA.FTZ R208, R149, R205, R6 ;  /* 0x000000cd95d07223 */ /* 0x000fe40000010006 */
[C---:B------:R-:W-:Y:S01]  /*2390*/  FADD.FTZ R10, -R3.reuse, R210 ;  /* 0x000000d2030a7221 */ /* 0x040fe20000010100 */
[----:B------:R0:W-:Y:S01]  /*23a0*/  STL [R1+0x8], R209 ;  /* 0x000008d101007387 */ /* 0x0001e20000100800 */
[----:B------:R-:W-:-:S02]  /*23b0*/  FADD.FTZ R3, -R3, R211 ;  /* 0x000000d303037221 */ /* 0x000fc40000010100 */
[C---:B------:R-:W-:Y:S01]  /*23c0*/  FMUL.FTZ R9, R4.reuse, R10 ;  /* 0x0000000a04097220 */ /* 0x040fe20000410000 */
[----:B------:R0:W-:Y:S01]  /*23d0*/  STL [R1], R208 ;  /* 0x000000d001007387 */ /* 0x0001e20000100800 */
[----:B------:R-:W-:Y:S02]  /*23e0*/  FMUL.FTZ R10, R4, R3 ;  /* 0x00000003040a7220 */ /* 0x000fe40000410000 */
[----:B------:R-:W-:Y:S02]  /*23f0*/  FMUL.FTZ R3, R147, R203 ;  /* 0x000000cb93037220 */ /* 0x000fe40000410000 */
[----:B------:R-:W-:Y:S02]  /*2400*/  FMUL.FTZ R6, R146, R202 ;  /* 0x000000ca92067220 */ /* 0x000fe40000410000 */
[----:B------:R-:W-:Y:S02]  /*2410*/  FFMA.FTZ R234, R151, R207, R3 ;  /* 0x000000cf97ea7223 */ /* 0x000fe40000010003 */
        /* <DEDUP_REMOVED lines=25> */
.L_x_3084:
[----:B0-----:R-:W-:Y:S05]  /*25b0*/  BSYNC B0 ;  /* 0x0000000000007941 */ /* 0x001fea0003800000 */
.L_x_3083:
        /* <DEDUP_REMOVED lines=9> */
.L_x_3114:
        /* <DEDUP_REMOVED lines=18> */
.L_x_3115:
[----:B0-2---:R-:W-:Y:S01]  /*2770*/  FADD.FTZ R201, R6, R0 ;  /* 0x0000000006c97221 */ /* 0x005fe20000010000 */
[----:B-1----:R-:W-:Y:S01]  /*2780*/  @!P5 LOP3.LUT R0, R203, 0x7, RZ, 0xc0, !PT ;  /* 0x00000007cb00d812 */ /* 0x002fe200078ec0ff */
[----:B------:R-:W-:Y:S01]  /*2790*/  FADD.FTZ R200, R202, R8 ;  /* 0x00000008cac87221 */ /* 0x000fe20000010000 */
[----:B------:R-:W-:Y:S01]  /*27a0*/  WARPSYNC 0xffffffff ;  /* 0xffffffff00007948 */ /* 0x000fe20003800000 */
[----:B------:R-:W0:Y:S01]  /*27b0*/  LDC.U8 R206, c[0x0][0x1f0] ;  /* 0x00007c00ffce7b82 */ /* 0x000e220000000000 */
[----:B------:R-:W-:Y:S01]  /*27c0*/  @!P5 IADD3 R0, R3, R0, RZ ;  /* 0x000000000300d210 */ /* 0x000fe20007ffe0ff */
[----:B------:R-:W-:Y:S01]  /*27d0*/  BSSY B0, `(.L_x_3087) ;  /* 0x0000047000007945 */ /* 0x000fe20003800000 */
[----:B------:R-:W-:-:S03]  /*27e0*/  LOP3.LUT P6, RZ, R7, 0xffffff00, RZ, 0xc0, !PT ;  /* 0xffffff0007ff7812 */ /* 0x000fc600078cc0ff */
[----:B------:R-:W-:Y:S04]  /*27f0*/  @!P5 STS.64 [R0.X8+0x7000], R200 ;  /* 0x007000c80000d388 */ /* 0x000fe80000008a00 */
[----:B------:R-:W-:Y:S06]  /*2800*/  BAR.SYNC.DEFER_BLOCKING 0x0 ;  /* 0x0000000000007b1d */ /* 0x000fec0000010000 */
[----:B------:R-:W1:Y:S02]  /*2810*/  LDS.128 R200, [R3.X8+0x7000] ;  /* 0x0070000003c87984 */ /* 0x000e640000008c00 */
[----:B-1----:R-:W-:-:S02]  /*2820*/  FADD.FTZ R0, RZ, R200 ;  /* 0x000000c8ff007221 */ /* 0x002fc40000010000 */
[----:B------:R-:W-:Y:S02]  /*2830*/  FADD.FTZ R6, RZ, R201 ;  /* 0x000000c9ff067221 */ /* 0x000fe40000010000 */
[----:B------:R-:W-:Y:S02]  /*2840*/  FADD.FTZ R0, R202, R0 ;  /* 0x00000000ca007221 */ /* 0x000fe40000010000 */
[----:B------:R-:W-:Y:S02]  /*2850*/  FADD.FTZ R6, R203, R6 ;  /* 0x00000006cb067221 */ /* 0x000fe40000010000 */
[----:B------:R-:W1:Y:S02]  /*2860*/  LDS.128 R200, [R3.X8+0x7010] ;  /* 0x0070100003c87984 */ /* 0x000e640000008c00 */
[----:B-1----:R-:W-:Y:S02]  /*2870*/  FADD.FTZ R0, R0, R200 ;  /* 0x000000c800007221 */ /* 0x002fe40000010000 */
[----:B------:R-:W-:-:S02]  /*2880*/  FADD.FTZ R6, R6, R201 ;  /* 0x000000c906067221 */ /* 0x000fc40000010000 */
[----:B------:R-:W-:Y:S02]  /*2890*/  FADD.FTZ R0, R202, R0 ;  /* 0x00000000ca007221 */ /* 0x000fe40000010000 */
[----:B------:R-:W-:Y:S02]  /*28a0*/  FADD.FTZ R6, R203, R6 ;  /* 0x00000006cb067221 */ /* 0x000fe40000010000 */
[----:B------:R-:W1:Y:S02]  /*28b0*/  LDS.128 R200, [R3.X8+0x7020] ;  /* 0x0070200003c87984 */ /* 0x000e640000008c00 */
[----:B-1----:R-:W-:Y:S02]  /*28c0*/  FADD.FTZ R0, R0, R200 ;  /* 0x000000c800007221 */ /* 0x002fe40000010000 */
[----:B------:R-:W-:Y:S02]  /*28d0*/  FADD.FTZ R6, R6, R201 ;  /* 0x000000c906067221 */ /* 0x000fe40000010000 */
[----:B------:R-:W-:-:S02]  /*28e0*/  FADD.FTZ R0, R202, R0 ;  /* 0x00000000ca007221 */ /* 0x000fc40000010000 */
[----:B------:R-:W-:Y:S02]  /*28f0*/  FADD.FTZ R6, R203, R6 ;  /* 0x00000006cb067221 */ /* 0x000fe40000010000 */
[----:B------:R-:W1:Y:S02]  /*2900*/  LDS.128 R200, [R3.X8+0x7030] ;  /* 0x0070300003c87984 */ /* 0x000e640000008c00 */
[----:B-1----:R-:W-:Y:S02]  /*2910*/  FADD.FTZ R0, R0, R200 ;  /* 0x000000c800007221 */ /* 0x002fe40000010000 */
[----:B------:R-:W-:Y:S02]  /*2920*/  FADD.FTZ R3, R6, R201 ;  /* 0x000000c906037221 */ /* 0x000fe40000010000 */
[----:B------:R-:W-:Y:S02]  /*2930*/  FADD.FTZ R0, R202, R0 ;  /* 0x00000000ca007221 */ /* 0x000fe40000010000 */
[----:B------:R-:W-:-:S02]  /*2940*/  FADD.FTZ R3, R203, R3 ;  /* 0x00000003cb037221 */ /* 0x000fc40000010000 */
[----:B------:R-:W-:Y:S02]  /*2950*/  FMUL.FTZ R0, R0, c[0x0][0x1e0] ;  /* 0x0000780000007a20 */ /* 0x000fe40000410000 */
[----:B------:R-:W-:Y:S01]  /*2960*/  FMUL.FTZ R3, R3, c[0x0][0x1e0] ;  /* 0x0000780003037a20 */ /* 0x000fe20000410000 */
[----:B------:R-:W-:Y:S05]  /*2970*/  @!P6 BRA `(.L_x_3088) ;  /* 0x000002c00000e947 */ /* 0x000fea0003800000 */
[----:B0-----:R-:W2:Y:S01]  /*2980*/  LDL R204, [R1+0x4] ;  /* 0x0000040001cc7983 */ /* 0x001ea20000100800 */
        /* <DEDUP_REMOVED lines=13> */
[----:B------:R-:W-:Y:S01]  /*2a60*/  FMUL.FTZ R203, R4, R6 ;  /* 0x0000000604cb7220 */ /* 0x000fe20000410000 */
[----:B------:R-:W-:Y:S01]  /*2a70*/  HFMA2.MMA R6, -RZ, RZ, 0, 9.5367431640625e-07 ;  /* 0x00000010ff067435 */ /* 0x000fe200000001ff */
[----:B------:R-:W-:Y:S02]  /*2a80*/  @P5 FADD.FTZ R200, R28, R200 ;  /* 0x000000c81cc85221 */ /* 0x000fe40000010000 */
[----:B------:R-:W-:-:S02]  /*2a90*/  @P5 FADD.FTZ R202, R30, R202 ;  /* 0x000000ca1eca5221 */ /* 0x000fc40000010000 */
[----:B------:R-:W-:Y:S02]  /*2aa0*/  @P5 FADD.FTZ R203, R31, R203 ;  /* 0x000000cb1fcb5221 */ /* 0x000fe40000010000 */
[----:B--2---:R-:W-:-:S04]  /*2ab0*/  FADD.FTZ R201, R204, -R201 ;  /* 0x800000c9ccc97221 */ /* 0x004fc80000010000 */
[----:B------:R-:W-:-:S04]  /*2ac0*/  FMUL.FTZ R201, R4, R201 ;  /* 0x000000c904c97220 */ /* 0x000fc80000410000 */
        /* <DEDUP_REMOVED lines=23> */
.L_x_3088:
[----:B0-----:R-:W-:Y:S05]  /*2c40*/  BSYNC B0 ;  /* 0x0000000000007941 */ /* 0x001fea0003800000 */
.L_x_3087:
[----:B------:R-:W-:Y:S01]  /*2c50*/  BSSY B0, `(.L_x_3089) ;  /* 0x000002e000007945 */ /* 0x000fe20003800000 */
[----:B------:R-:W-:Y:S05]  /*2c60*/  @!P0 BRA `(.L_x_3090) ;  /* 0x000002c000008947 */ /* 0x000fea0003800000 */
[----:B------:R-:W2:Y:S01]  /*2c70*/  LDL R202, [R1+0x1c] ;  /* 0x00001c0001ca7983 */ /* 0x000ea20000100800 */
        /* <DEDUP_REMOVED lines=12> */
[----:B------:R-:W-:Y:S01]  /*2d40*/  FMUL.FTZ R203, R4, R6 ;  /* 0x0000000604cb7220 */ /* 0x000fe20000410000 */
[----:B------:R-:W-:Y:S01]  /*2d50*/  MOV R6, 0x10 ;  /* 0x0000001000067802 */ /* 0x000fe20000000f00 */
[----:B------:R-:W-:Y:S02]  /*2d60*/  @P5 FADD.FTZ R201, R25, R201 ;  /* 0x000000c919c95221 */ /* 0x000fe40000010000 */
[----:B------:R-:W-:Y:S02]  /*2d70*/  @P5 FADD.FTZ R203, R27, R203 ;  /* 0x000000cb1bcb5221 */ /* 0x000fe40000010000 */
[----:B--2---:R-:W-:-:S02]  /*2d80*/  FADD.FTZ R200, R202, -R200 ;  /* 0x800000c8cac87221 */ /* 0x004fc40000010000 */
[C---:B------:R-:W-:Y:S02]  /*2d90*/  FMUL.FTZ R202, R4.reuse, R8 ;  /* 0x0000000804ca7220 */ /* 0x040fe40000410000 */
[----:B------:R-:W-:Y:S02]  /*2da0*/  FMUL.FTZ R200, R4, R200 ;  /* 0x000000c804c87220 */ /* 0x000fe40000410000 */
        /* <DEDUP_REMOVED lines=24> */
.L_x_3090:
[----:B------:R-:W-:Y:S05]  /*2f30*/  BSYNC B0 ;  /* 0x0000000000007941 */ /* 0x000fea0003800000 */
.L_x_3089:
[----:B------:R-:W-:Y:S01]  /*2f40*/  BSSY B0, `(.L_x_3091) ;  /* 0x000002e000007945 */ /* 0x000fe20003800000 */
[----:B------:R-:W-:Y:S05]  /*2f50*/  @!P1 BRA `(.L_x_3092) ;  /* 0x000002c000009947 */ /* 0x000fea0003800000 */
[----:B------:R-:W2:Y:S01]  /*2f60*/  LDL R202, [R1+0x18] ;  /* 0x0000180001ca7983 */ /* 0x000ea20000100800 */
        /* <DEDUP_REMOVED lines=13> */
[----:B------:R-:W-:Y:S01]  /*3040*/  HFMA2.MMA R6, -RZ, RZ, 0, 9.5367431640625e-07 ;  /* 0x00000010ff067435 */ /* 0x000fe200000001ff */
        /* <DEDUP_REMOVED lines=29> */
.L_x_3092:
[----:B------:R-:W-:Y:S05]  /*3220*/  BSYNC B0 ;  /* 0x0000000000007941 */ /* 0x000fea0003800000 */
.L_x_3091:
        /* <DEDUP_REMOVED lines=46> */
.L_x_3094:
[----:B------:R-:W-:Y:S05]  /*3510*/  BSYNC B0 ;  /* 0x0000000000007941 */ /* 0x000fea0003800000 */
.L_x_3093:
        /* <DEDUP_REMOVED lines=46> */
.L_x_3096:
[----:B------:R-:W-:Y:S05]  /*3800*/  BSYNC B0 ;  /* 0x0000000000007941 */ /* 0x000fea0003800000 */
.L_x_3095:
        /* <DEDUP_REMOVED lines=46> */
.L_x_3098:
[----:B------:R-:W-:Y:S05]  /*3af0*/  BSYNC B0 ;  /* 0x0000000000007941 */ /* 0x000fea0003800000 */
.L_x_3097:
[----:B------:R-:W-:Y:S01]  /*3b00*/  ISETP.GE.U32.AND P5, PT, R7, 0x700, PT ;  /* 0x000007000700780c */ /* 0x000fe20003fa6070 */
[----:B------:R-:W-:-:S12]  /*3b10*/  BSSY B0, `(.L_x_3099) ;  /* 0x000002e000007945 */ /* 0x000fd80003800000 */
[----:B------:R-:W-:Y:S05]  /*3b20*/  @!P5 BRA `(.L_x_3100) ;  /* 0x000002c00000d947 */ /* 0x000fea0003800000 */
[----:B------:R-:W2:Y:S04]  /*3b30*/  LDL R202, [R1+0x8] ;  /* 0x0000080001ca7983 */ /* 0x000ea80000100800 */
[----:B0-----:R-:W3:Y:S01]  /*3b40*/  LDL R201, [R1] ;  /* 0x0000000001c97983 */ /* 0x001ee20000100800 */
        /* <DEDUP_REMOVED lines=9> */
[----:B------:R-:W-:-:S04]  /*3be0*/  FADD.FTZ R0, R234, -R200 ;  /* 0x800000c8ea007221 */ /* 0x000fc80000010000 */
[----:B------:R-:W-:Y:S01]  /*3bf0*/  FMUL.FTZ R203, R4, R0 ;  /* 0x0000000004cb7220 */ /* 0x000fe20000410000 */
[----:B------:R-:W-:-:S03]  /*3c00*/  HFMA2.MMA R0, -RZ, RZ, 0, 9.5367431640625e-07 ;  /* 0x00000010ff007435 */ /* 0x000fc600000001ff */
[----:B------:R-:W-:Y:S02]  /*3c10*/  @P5 FADD.FTZ R203, R191, R203 ;  /* 0x000000cbbfcb5221 */ /* 0x000fe40000010000 */
[----:B--2---:R-:W-:Y:S02]  /*3c20*/  FADD.FTZ R8, R202, -R8 ;  /* 0x80000008ca087221 */ /* 0x004fe40000010000 */
[C---:B------:R-:W-:Y:S02]  /*3c30*/  FMUL.FTZ R202, R4.reuse, R3 ;  /* 0x0000000304ca7220 */ /* 0x040fe40000410000 */
[----:B---3--:R-:W-:Y:S02]  /*3c40*/  FADD.FTZ R6, R201, -R6 ;  /* 0x80000006c9067221 */ /* 0x008fe40000010000 */
[C---:B------:R-:W-:Y:S02]  /*3c50*/  FMUL.FTZ R200, R4.reuse, R8 ;  /* 0x0000000804c87220 */ /* 0x040fe40000410000 */
[----:B------:R-:W-:-:S02]  /*3c60*/  FMUL.FTZ R201, R4, R6 ;  /* 0x0000000604c97220 */ /* 0x000fc40000410000 */
        /* <DEDUP_REMOVED lines=21> */
[----:B------:R-:W-:-:S04]  /*3dc0*/  @P5 LEA R4, P6, R5, c[0x0][0x250], 0x4 ;  /* 0x0000940005045a11 */ /* 0x000fc800078c20ff */
[----:B------:R-:W-:-:S05]  /*3dd0*/  @P5 LEA.HI.X R5, R5, c[0x0][0x254], RZ, 0x4, P6 ;  /* 0x0000950005055a11 */ /* 0x000fca00030f24ff */
[----:B------:R0:W-:Y:S04]  /*3de0*/  @P5 STG.E.128 [R4.64], R196 ;  /* 0x000000c404005986 */ /* 0x0001e8000c101d04 */
.L_x_3100:
[----:B------:R-:W-:Y:S05]  /*3df0*/  BSYNC B0 ;  /* 0x0000000000007941 */ /* 0x000fea0003800000 */
.L_x_3099:
        /* <DEDUP_REMOVED lines=8> */
.L_x_3070:
        /* <DEDUP_REMOVED lines=19> */
.L_x_3103:
[----:B------:R-:W-:Y:S05]  /*3fb0*/  BSYNC B0 ;  /* 0x0000000000007941 */ /* 0x000fea0003800000 */
.L_x_3102:
        /* <DEDUP_REMOVED lines=12> */
.L_x_3105:
[----:B------:R-:W-:Y:S05]  /*4080*/  BSYNC B0 ;  /* 0x0000000000007941 */ /* 0x000fea0003800000 */
.L_x_3104:
        /* <DEDUP_REMOVED lines=12> */
.L_x_3107:
[----:B------:R-:W-:Y:S05]  /*4150*/  BSYNC B0 ;  /* 0x0000000000007941 */ /* 0x000fea0003800000 */
.L_x_3106:
        /* <DEDUP_REMOVED lines=12> */
.L_x_3109:
[----:B------:R-:W-:Y:S05]  /*4220*/  BSYNC B0 ;  /* 0x0000000000007941 */ /* 0x000fea0003800000 */
.L_x_3108:
        /* <DEDUP_REMOVED lines=12> */
.L_x_3111:
[----:B------:R-:W-:Y:S05]  /*42f0*/  BSYNC B0 ;  /* 0x0000000000007941 */ /* 0x000fea0003800000 */
.L_x_3110:
        /* <DEDUP_REMOVED lines=12> */
.L_x_3113:
[----:B------:R-:W-:Y:S05]  /*43c0*/  BSYNC B0 ;  /* 0x0000000000007941 */ /* 0x000fea0003800000 */
.L_x_3112:
        /* <DEDUP_REMOVED lines=12> */
.L_x_3085:
[----:B------:R-:W-:Y:S01]  /*4490*/  HFMA2.MMA R6, -RZ, RZ, 0, 9.5367431640625e-07 ;  /* 0x00000010ff067435 */ /* 0x000fe200000001ff */
[----:B------:R-:W-:-:S02]  /*44a0*/  MOV R201, R0 ;  /* 0x0000000000c97202 */ /* 0x000fc40000000f00 */
[----:B------:R-:W-:Y:S02]  /*44b0*/  MOV R205, 0x1f ;  /* 0x0000001f00cd7802 */ /* 0x000fe40000000f00 */
[----:B------:R-:W-:Y:S02]  /*44c0*/  MOV R204, 0xffffffff ;  /* 0xffffffff00cc7802 */ /* 0x000fe40000000f00 */
[----:B------:R-:W-:Y:S02]  /*44d0*/  MOV R200, 0x44f0 ;  /* 0x000044f000c87802 */ /* 0x000fe40000000f00 */
[----:B------:R-:W-:Y:S05]  /*44e0*/  CALL.REL.NOINC `($__internal_108_$__cuda_sm70_shflsync_down_p) ;  /* 0x0000045000007944 */ /* 0x000fea0003c00000 */
[----:B-1----:R-:W-:Y:S01]  /*44f0*/  MOV R202, R6 ;  /* 0x0000000600ca7202 */ /* 0x002fe20000000f00 */
[----:B------:R-:W-:Y:S05]  /*4500*/  BRA `(.L_x_3114) ;  /* 0xffffe14000007947 */ /* 0x000fea000383ffff */
.L_x_3086:
[----:B------:R-:W-:Y:S01]  /*4510*/  HFMA2.MMA R6, -RZ, RZ, 0, 9.5367431640625e-07 ;  /* 0x00000010ff067435 */ /* 0x000fe200000001ff */
[----:B------:R-:W-:Y:S02]  /*4520*/  MOV R201, R8 ;  /* 0x0000000800c97202 */ /* 0x000fe40000000f00 */
[----:B------:R-:W-:Y:S02]  /*4530*/  MOV R205, 0x1f ;  /* 0x0000001f00cd7802 */ /* 0x000fe40000000f00 */
[----:B------:R-:W-:-:S02]  /*4540*/  MOV R204, 0xffffffff ;  /* 0xffffffff00cc7802 */ /* 0x000fc40000000f00 */
[----:B------:R-:W-:Y:S02]  /*4550*/  MOV R200, 0x4570 ;  /* 0x0000457000c87802 */ /* 0x000fe40000000f00 */
[----:B01----:R-:W-:Y:S05]  /*4560*/  CALL.REL.NOINC `($__internal_108_$__cuda_sm70_shflsync_down_p) ;  /* 0x000003d000007944 */ /* 0x003fea0003c00000 */
[----:B------:R-:W-:Y:S01]  /*4570*/  FADD.FTZ R0, R202, R0 ;  /* 0x00000000ca007221 */ /* 0x000fe20000010000 */
[----:B------:R-:W-:Y:S01]  /*4580*/  MOV R205, 0x1f ;  /* 0x0000001f00cd7802 */ /* 0x000fe20000000f00 */
[----:B-1----:R-:W-:Y:S01]  /*4590*/  FADD.FTZ R8, R8, R6 ;  /* 0x0000000608087221 */ /* 0x002fe20000010000 */
[----:B------:R-:W-:Y:S01]  /*45a0*/  HFMA2.MMA R6, -RZ, RZ, 0, 4.76837158203125e-07 ;  /* 0x00000008ff067435 */ /* 0x000fe200000001ff */
[----:B------:R-:W-:Y:S02]  /*45b0*/  MOV R204, 0xffffffff ;  /* 0xffffffff00cc7802 */ /* 0x000fe40000000f00 */
[----:B------:R-:W-:Y:S02]  /*45c0*/  MOV R201, R0 ;  /* 0x0000000000c97202 */ /* 0x000fe40000000f00 */
[----:B------:R-:W-:Y:S02]  /*45d0*/  MOV R200, 0x45f0 ;  /* 0x000045f000c87802 */ /* 0x000fe40000000f00 */
[----:B------:R-:W-:Y:S05]  /*45e0*/  CALL.REL.NOINC `($__internal_108_$__cuda_sm70_shflsync_down_p) ;  /* 0x0000035000007944 */ /* 0x000fea0003c00000 */
[----:B-1----:R-:W-:Y:S01]  /*45f0*/  MOV R202, R6 ;  /* 0x0000000600ca7202 */ /* 0x002fe20000000f00 */
[----:B------:R-:W-:Y:S01]  /*4600*/  HFMA2.MMA R6, -RZ, RZ, 0, 4.76837158203125e-07 ;  /* 0x00000008ff067435 */ /* 0x000fe200000001ff */
[----:B------:R-:W-:-:S02]  /*4610*/  MOV R201, R8 ;  /* 0x0000000800c97202 */ /* 0x000fc40000000f00 */
[----:B------:R-:W-:Y:S02]  /*4620*/  MOV R205, 0x1f ;  /* 0x0000001f00cd7802 */ /* 0x000fe40000000f00 */
[----:B------:R-:W-:Y:S02]  /*4630*/  MOV R204, 0xffffffff ;  /* 0xffffffff00cc7802 */ /* 0x000fe40000000f00 */
[----:B------:R-:W-:Y:S02]  /*4640*/  MOV R200, 0x4660 ;  /* 0x0000466000c87802 */ /* 0x000fe40000000f00 */
[----:B------:R-:W-:Y:S05]  /*4650*/  CALL.REL.NOINC `($__internal_108_$__cuda_sm70_shflsync_down_p) ;  /* 0x000002e000007944 */ /* 0x000fea0003c00000 */
[----:B------:R-:W-:Y:S01]  /*4660*/  FADD.FTZ R0, R202, R0 ;  /* 0x00000000ca007221 */ /* 0x000fe20000010000 */
[----:B------:R-:W-:Y:S01]  /*4670*/  MOV R205, 0x1f ;  /* 0x0000001f00cd7802 */ /* 0x000fe20000000f00 */
[----:B-1----:R-:W-:Y:S01]  /*4680*/  FADD.FTZ R8, R8, R6 ;  /* 0x0000000608087221 */ /* 0x002fe20000010000 */
[----:B------:R-:W-:Y:S01]  /*4690*/  HFMA2.MMA R6, -RZ, RZ, 0, 2.384185791015625e-07 ;  /* 0x00000004ff067435 */ /* 0x000fe200000001ff */
[----:B------:R-:W-:Y:S02]  /*46a0*/  MOV R204, 0xffffffff ;  /* 0xffffffff00cc7802 */ /* 0x000fe40000000f00 */
[----:B------:R-:W-:-:S02]  /*46b0*/  MOV R201, R0 ;  /* 0x0000000000c97202 */ /* 0x000fc40000000f00 */
[----:B------:R-:W-:Y:S02]  /*46c0*/  MOV R200, 0x46e0 ;  /* 0x000046e000c87802 */ /* 0x000fe40000000f00 */
[----:B------:R-:W-:Y:S05]  /*46d0*/  CALL.REL.NOINC `($__internal_108_$__cuda_sm70_shflsync_down_p) ;  /* 0x0000026000007944 */ /* 0x000fea0003c00000 */
[----:B-1----:R-:W-:Y:S01]  /*46e0*/  MOV R202, R6 ;  /* 0x0000000600ca7202 */ /* 0x002fe20000000f00 */
[----:B------:R-:W-:Y:S01]  /*46f0*/  HFMA2.MMA R6, -RZ, RZ, 0, 2.384185791015625e-07 ;  /* 0x00000004ff067435 */ /* 0x000fe200000001ff */
[----:B------:R-:W-:Y:S02]  /*4700*/  MOV R201, R8 ;  /* 0x0000000800c97202 */ /* 0x000fe40000000f00 */
[----:B------:R-:W-:Y:S02]  /*4710*/  MOV R205, 0x1f ;  /* 0x0000001f00cd7802 */ /* 0x000fe40000000f00 */
[----:B------:R-:W-:Y:S02]  /*4720*/  MOV R204, 0xffffffff ;  /* 0xffffffff00cc7802 */ /* 0x000fe40000000f00 */
[----:B------:R-:W-:Y:S02]  /*4730*/  MOV R200, 0x4750 ;  /* 0x0000475000c87802 */ /* 0x000fe40000000f00 */
[----:B------:R-:W-:Y:S05]  /*4740*/  CALL.REL.NOINC `($__internal_108_$__cuda_sm70_shflsync_down_p) ;  /* 0x000001f000007944 */ /* 0x000fea0003c00000 */
[----:B------:R-:W-:Y:S01]  /*4750*/  FADD.FTZ R0, R202, R0 ;  /* 0x00000000ca007221 */ /* 0x000fe20000010000 */
[----:B------:R-:W-:Y:S01]  /*4760*/  MOV R205, 0x1f ;  /* 0x0000001f00cd7802 */ /* 0x000fe20000000f00 */
[----:B-1----:R-:W-:Y:S01]  /*4770*/  FADD.FTZ R202, R8, R6 ;  /* 0x0000000608ca7221 */ /* 0x002fe20000010000 */
[----:B------:R-:W-:Y:S01]  /*4780*/  HFMA2.MMA R6, -RZ, RZ, 0, 1.1920928955078125e-07 ;  /* 0x00000002ff067435 */ /* 0x000fe200000001ff */
[----:B------:R-:W-:-:S02]  /*4790*/  MOV R204, 0xffffffff ;  /* 0xffffffff00cc7802 */ /* 0x000fc40000000f00 */
[----:B------:R-:W-:Y:S02]  /*47a0*/  MOV R201, R0 ;  /* 0x0000000000c97202 */ /* 0x000fe40000000f00 */
[----:B------:R-:W-:Y:S02]  /*47b0*/  MOV R200, 0x47d0 ;  /* 0x000047d000c87802 */ /* 0x000fe40000000f00 */
[----:B------:R-:W-:Y:S05]  /*47c0*/  CALL.REL.NOINC `($__internal_108_$__cuda_sm70_shflsync_down_p) ;  /* 0x0000017000007944 */ /* 0x000fea0003c00000 */
[----:B-1----:R-:W-:Y:S01]  /*47d0*/  MOV R8, R6 ;  /* 0x0000000600087202 */ /* 0x002fe20000000f00 */
[----:B------:R-:W-:Y:S01]  /*47e0*/  HFMA2.MMA R6, -RZ, RZ, 0, 1.1920928955078125e-07 ;  /* 0x00000002ff067435 */ /* 0x000fe200000001ff */
[----:B------:R-:W-:Y:S02]  /*47f0*/  MOV R201, R202 ;  /* 0x000000ca00c97202 */ /* 0x000fe40000000f00 */
[----:B------:R-:W-:Y:S02]  /*4800*/  MOV R205, 0x1f ;  /* 0x0000001f00cd7802 */ /* 0x000fe40000000f00 */
[----:B------:R-:W-:Y:S02]  /*4810*/  MOV R204, 0xffffffff ;  /* 0xffffffff00cc7802 */ /* 0x000fe40000000f00 */
[----:B------:R-:W-:-:S02]  /*4820*/  MOV R200, 0x4840 ;  /* 0x0000484000c87802 */ /* 0x000fc40000000f00 */
[----:B------:R-:W-:Y:S05]  /*4830*/  CALL.REL.NOINC `($__internal_108_$__cuda_sm70_shflsync_down_p) ;  /* 0x0000010000007944 */ /* 0x000fea0003c00000 */
[----:B------:R-:W-:Y:S01]  /*4840*/  FADD.FTZ R8, R8, R0 ;  /* 0x0000000008087221 */ /* 0x000fe20000010000 */
[----:B------:R-:W-:Y:S01]  /*4850*/  MOV R205, 0x1f ;  /* 0x0000001f00cd7802 */ /* 0x000fe20000000f00 */
[----:B-1----:R-:W-:Y:S01]  /*4860*/  FADD.FTZ R0, R202, R6 ;  /* 0x00000006ca007221 */ /* 0x002fe20000010000 */
[----:B------:R-:W-:Y:S01]  /*4870*/  HFMA2.MMA R6, -RZ, RZ, 0, 5.9604644775390625e-08 ;  /* 0x00000001ff067435 */ /* 0x000fe200000001ff */
[----:B------:R-:W-:-:S02]  /*4880*/  MOV R204, 0xffffffff ;  /* 0xffffffff00cc7802 */ /* 0x000fc40000000f00 */
[----:B------:R-:W-:Y:S02]  /*4890*/  MOV R201, R8 ;  /* 0x0000000800c97202 */ /* 0x000fe40000000f00 */
[----:B------:R-:W-:Y:S02]  /*48a0*/  MOV R200, 0x48c0 ;  /* 0x000048c000c87802 */ /* 0x000fe40000000f00 */
[----:B------:R-:W-:Y:S05]  /*48b0*/  CALL.REL.NOINC `($__internal_108_$__cuda_sm70_shflsync_down_p) ;  /* 0x0000008000007944 */ /* 0x000fea0003c00000 */
[----:B-1----:R-:W-:Y:S01]  /*48c0*/  MOV R202, R6 ;  /* 0x0000000600ca7202 */ /* 0x002fe20000000f00 */
[----:B------:R-:W-:Y:S01]  /*48d0*/  HFMA2.MMA R6, -RZ, RZ, 0, 5.9604644775390625e-08 ;  /* 0x00000001ff067435 */ /* 0x000fe200000001ff */
[----:B------:R-:W-:Y:S02]  /*48e0*/  MOV R201, R0 ;  /* 0x0000000000c97202 */ /* 0x000fe40000000f00 */
[----:B------:R-:W-:Y:S02]  /*48f0*/  MOV R205, 0x1f ;  /* 0x0000001f00cd7802 */ /* 0x000fe40000000f00 */
[----:B------:R-:W-:Y:S02]  /*4900*/  MOV R204, 0xffffffff ;  /* 0xffffffff00cc7802 */ /* 0x000fe40000000f00 */
[----:B------:R-:W-:-:S02]  /*4910*/  MOV R200, 0x4930 ;  /* 0x0000493000c87802 */ /* 0x000fc40000000f00 */
[----:B------:R-:W-:Y:S05]  /*4920*/  CALL.REL.NOINC `($__internal_108_$__cuda_sm70_shflsync_down_p) ;  /* 0x0000001000007944 */ /* 0x000fea0003c00000 */
[----:B-1----:R-:W-:Y:S05]  /*4930*/  BRA `(.L_x_3115) ;  /* 0xffffde3000007947 */ /* 0x002fea000383ffff */
        .weak           $__internal_108_$__cuda_sm70_shflsync_down_p
        .type           $__internal_108_$__cuda_sm70_shflsync_down_p,@function
        .size           $__internal_108_$__cuda_sm70_shflsync_down_p,(.L_x_3470 - $__internal_108_$__cuda_sm70_shflsync_down_p)
$__internal_108_$__cuda_sm70_shflsync_down_p:
[----:B------:R-:W-:Y:S04]  /*4940*/  WARPSYNC R204 ;  /* 0x000000cc00007348 */ /* 0x000fe80003800000 */
[----:B------:R0:W1:Y:S02]  /*4950*/  SHFL.DOWN PT, R6, R201, R6, R205 ;  /* 0x08000006c9067389 */ /* 0x00006400000e00cd */
[----:B0-----:R-:W-:-:S06]  /*4960*/  HFMA2.MMA R201, -RZ, RZ, 0, 0 ;  /* 0x00000000ffc97435 */ /* 0x001fcc00000001ff */
[----:B------:R-:W-:Y:S05]  /*4970*/  RET.REL.NODEC R200 `(_ZN10layer_norm31ln_parallel_residual_bwd_kernelINS_13Kernel_traitsIfffffjLj7168ELj1ELj1ELj8ELj16ENS_18Kernel_traits_baseILj7168EfffffjLj256EEEEELb0ELb0ELb0EEEvNS_9BwdParamsE) ;  /* 0xffffb680c8007950 */ /* 0x000fea0003c3ffff */
.L_x_3116:
        /* <DEDUP_REMOVED lines=16> */
.L_x_3470:


//--------------------- .text._ZN10layer_norm31ln_parallel_residual_bwd_kernelINS_13Kernel_traitsIfffffjLj7168ELj1ELj1ELj8ELj16ENS_18Kernel_traits_baseILj7168EfffffjLj256EEEEELb0ELb0ELb1EEEvNS_9BwdParamsE --------------------------
	.section	.text._ZN10layer_norm31ln_parallel_residual_bwd_kernelINS_13Kernel_traitsIfffffjLj7168ELj1ELj1ELj8ELj16ENS_18Kernel_traits_baseILj7168EfffffjLj256EEEEELb0ELb0ELb1EEEvNS_9BwdParamsE,"ax",@progbits
	.sectioninfo	@"SHI_REGISTERS=255"
	.align	128
        .global         _ZN10layer_norm31ln_parallel_residual_bwd_kernelINS_13Kernel_traitsIfffffjLj7168ELj1ELj1ELj8ELj16ENS_18Kernel_traits_baseILj7168EfffffjLj256EEEEELb0ELb0ELb1EEEvNS_9BwdParamsE
        .type           _ZN10layer_norm31ln_parallel_residual_bwd_kernelINS_13Kernel_traitsIfffffjLj7168ELj1ELj1ELj8ELj16ENS_18Kernel_traits_baseILj7168EfffffjLj256EEEEELb0ELb0ELb1EEEvNS_9BwdParamsE,@function
        .size           _ZN10layer_norm31ln_parallel_residual_bwd_kernelINS_13Kernel_traitsIfffffjLj7168ELj1ELj1ELj8ELj16ENS_18Kernel_traits_baseILj7168EfffffjLj256EEEEELb0ELb0ELb1EEEvNS_9BwdParamsE,(.L_x_3471 - _ZN10layer_norm31ln_parallel_residual_bwd_kernelINS_13Kernel_traitsIfffffjLj7168ELj1ELj1ELj8ELj16ENS_18Kernel_traits_baseILj7168EfffffjLj256EEEEELb0ELb0ELb1EEEvNS_9BwdParamsE)
        .other          _ZN10layer_norm31ln_parallel_residual_bwd_kernelINS_13Kernel_traitsIfffffjLj7168ELj1ELj1ELj8ELj16ENS_18Kernel_traits_baseILj7168EfffffjLj256EEEEELb0ELb0ELb1EEEvNS_9BwdParamsE,@"STO_CUDA_ENTRY STV_DEFAULT"
_ZN10layer_norm31ln_parallel_residual_bwd_kernelINS_13Kernel_traitsIfffffjLj7168ELj1ELj1ELj8ELj16ENS_18Kernel_traits_baseILj7168EfffffjLj256EEEEELb0ELb0ELb1EEEvNS_9BwdParamsE:
.text._ZN10layer_norm31ln_parallel_residual_bwd_kernelINS_13Kernel_traitsIfffffjLj7168ELj1ELj1ELj8ELj16ENS_18Kernel_traits_baseILj7168EfffffjLj256EEEEELb0ELb0ELb1EEEvNS_9BwdParamsE:
        /* <DEDUP_REMOVED lines=65> */
.L_x_3117:
[----:B------:R-:W-:-:S04]  /*0410*/  SHF.L.U32 R0, R0, 0x4, RZ ;  /* 0x0000000400007819 */ /* 0x000fc800000006ff */
[----:B------:R-:W-:-:S04]  /*0420*/  LOP3.LUT R0, R0, 0xff0, RZ, 0xc0, !PT ;  /* 0x00000ff000007812 */ /* 0x000fc800078ec0ff */
[C---:B------:R-:W-:Y:S02]  /*0430*/  IADD3 R2, P0, R0.reuse, c[0x0][0x1b0], RZ ;  /* 0x00006c0000027a10 */ /* 0x040fe40007f1e0ff */
[----:B------:R-:W-:Y:S02]  /*0440*/  IADD3 R4, P1, R0, c[0x0][0x1b8], RZ ;  /* 0x00006e0000047a10 */ /* 0x000fe40007f3e0ff */
[----:B------:R-:W-:Y:S02]  /*0450*/  IADD3.X R3, RZ, c[0x0][0x1b4], RZ, P0, !PT ;  /* 0x00006d00ff037a10 */ /* 0x000fe400007fe4ff */
[----:B------:R-:W-:-:S03]  /*0460*/  IADD3.X R5, RZ, c[0x0][0x1bc], RZ, P1, !PT ;  /* 0x00006f00ff057a10 */ /* 0x000fc60000ffe4ff */
        /* <DEDUP_REMOVED lines=59> */
[----:B------:R-:W-:Y:S01]  /*0820*/  MOV R185, RZ ;  /* 0x000000ff00b97202 */ /* 0x000fe20000000f00 */
[----:B------:R-:W-:Y:S01]  /*0830*/  CS2R R16, SRZ ;  /* 0x0000000000107805 */ /* 0x000fe2000001ff00 */
[----:B------:R0:W-:Y:S01]  /*0840*/  STL [R1+0x6c], RZ ;  /* 0x00006cff01007387 */ /* 0x0001e20000100800 */
[----:B------:R-:W-:Y:S01]  /*0850*/  CS2R R14, SRZ ;  /* 0x00000000000e7805 */ /* 0x000fe2000001ff00 */
[----:B------:R-:W-:Y:S01]  /*0860*/  CS2R R12, SRZ ;  /* 0x00000000000c7805 */ /* 0x000fe2000001ff00 */
[----:B------:R-:W-:Y:S01]  /*0870*/  CS2R R10, SRZ ;  /* 0x00000000000a7805 */ /* 0x000fe2000001ff00 */
        /* <DEDUP_REMOVED lines=27> */
.L_x_3129:
[----:B0-----:R-:W0:Y:S01]  /*0a30*/  S2R R2, SR_TID.X ;  /* 0x0000000000027919 */ /* 0x001e220000002100 */
[----:B------:R-:W-:Y:S01]  /*0a40*/  IMAD R0, R18, c[0x0][0x168], RZ ;  /* 0x00005a0012007a24 */ /* 0x000fe200078e02ff */
[----:B------:R-:W-:-:S02]  /*0a50*/  MOV R5, 0x4 ;  /* 0x0000000400057802 */ /* 0x000fc40000000f00 */
[----:B------:R-:W-:Y:S01]  /*0a60*/  MOV R22, 0x10 ;  /* 0x0000001000167802 */ /* 0x000fe20000000f00 */
[----:B------:R-:W2:Y:S01]  /*0a70*/  LDL.LU R180, [R1] ;  /* 0x0000000001b47983 */ /* 0x000ea20000300800 */
[----:B------:R-:W-:Y:S02]  /*0a80*/  SHF.R.S32.HI R3, RZ, 0x1f, R0 ;  /* 0x0000001fff037819 */ /* 0x000fe40000011400 */
[----:B------:R-:W-:Y:S01]  /*0a90*/  ISETP.NE.U32.AND P1, PT, RZ, c[0x0][0x218], PT ;  /* 0x00008600ff007a0c */ /* 0x000fe20003f25070 */
[----:B------:R-:W-:Y:S01]  /*0aa0*/  ULDC.U8 UR6, c[0x0][0x1f0] ;  /* 0x00007c0000067ab9 */ /* 0x000fe20000000000 */
[----:B------:R-:W-:Y:S01]  /*0ab0*/  LEA.HI R3, R3, R0, RZ, 0x2 ;  /* 0x0000000003037211 */ /* 0x000fe200078f10ff */
[----:B------:R-:W3:Y:S01]  /*0ac0*/  LDL.LU R179, [R1+0x28] ;  /* 0x0000280001b37983 */ /* 0x000ee20000300800 */
[----:B0-----:R-:W-:-:S03]  /*0ad0*/  LOP3.LUT R218, R2, 0xff, RZ, 0xc0, !PT ;  /* 0x000000ff02da7812 */ /* 0x001fc600078ec0ff */
[----:B------:R-:W4:Y:S01]  /*0ae0*/  LDL.LU R181, [R1+0x24] ;  /* 0x0000240001b57983 */ /* 0x000f220000300800 */
[----:B------:R-:W-:Y:S01]  /*0af0*/  LEA.HI.SX32 R218, R3, R218, 0x1e ;  /* 0x000000da03da7211 */ /* 0x000fe200078ff2ff */
[----:B------:R-:W-:-:S03]  /*0b00*/  IMAD.WIDE R2, R18, R5, c[0x0][0x1a0] ;  /* 0x0000680012027625 */ /* 0x000fc600078e0205 */
[----:B------:R-:W-:Y:S02]  /*0b10*/  SHF.L.U32 R20, R218, 0x4, RZ ;  /* 0x00000004da147819 */ /* 0x000fe400000006ff */
[----:B------:R-:W-:Y:S01]  /*0b20*/  SHF.R.U32.HI R19, RZ, 0x1c, R218 ;  /* 0x0000001cff137819 */ /* 0x000fe200000116da */
[----:B------:R0:W2:Y:S01]  /*0b30*/  LDG.E R188, [R2.64] ;  /* 0x0000000402bc7981 */ /* 0x0000a2000c1e1900 */
[----:B------:R-:W-:-:S04]  /*0b40*/  IADD3 R24, P0, R20, c[0x0][0x188], RZ ;  /* 0x0000620014187a10 */ /* 0x000fc80007f1e0ff */
[----:B------:R-:W-:Y:S01]  /*0b50*/  IADD3.X R25, R19, c[0x0][0x18c], RZ, P0, !PT ;  /* 0x0000630013197a10 */ /* 0x000fe200007fe4ff */
[----:B------:R-:W-:-:S04]  /*0b60*/  IMAD.WIDE.U32 R120, R218, R22, c[0x0][0x210] ;  /* 0x00008400da787625 */ /* 0x000fc800078e0016 */
[----:B0-----:R-:W-:Y:S01]  /*0b70*/  IMAD.WIDE R2, R18, R5, c[0x0][0x1a8] ;  /* 0x00006a0012027625 */ /* 0x001fe200078e0205 */
[----:B------:R-:W3:Y:S03]  /*0b80*/  LDG.E.128 R24, [R24.64] ;  /* 0x0000000418187981 */ /* 0x000ee6000c1e1d00 */
[C---:B------:R-:W-:Y:S01]  /*0b90*/  IMAD.WIDE.U32 R124, R218.reuse, R22, c[0x0][0x208] ;  /* 0x00008200da7c7625 */ /* 0x040fe200078e0016 */
[----:B------:R0:W4:Y:S04]  /*0ba0*/  LDG.E R9, [R2.64] ;  /* 0x0000000402097981 */ /* 0x000128000c1e1900 */
[----:B------:R-:W4:Y:S04]  /*0bb0*/  LDG.E.128 R120, [R120.64] ;  /* 0x0000000478787981 */ /* 0x000f28000c1e1d00 */
[----:B------:R-:W4:Y:S01]  /*0bc0*/  LDG.E.128 R124, [R124.64] ;  /* 0x000000047c7c7981 */ /* 0x000f22000c1e1d00 */
[----:B------:R-:W-:-:S02]  /*0bd0*/  IADD3 R177, R218, 0x100, RZ ;  /* 0x00000100dab17810 */ /* 0x000fc40007ffe0ff */
[----:B------:R-:W-:Y:S02]  /*0be0*/  IADD3 R176, R218, 0x200, RZ ;  /* 0x00000200dab07810 */ /* 0x000fe40007ffe0ff */
[----:B------:R-:W-:Y:S02]  /*0bf0*/  SHF.L.U32 R8, R177, 0x4, RZ ;  /* 0x00000004b1087819 */ /* 0x000fe400000006ff */
[----:B------:R-:W-:Y:S02]  /*0c00*/  SHF.R.U32.HI R7, RZ, 0x1c, R177 ;  /* 0x0000001cff077819 */ /* 0x000fe400000116b1 */
[----:B------:R-:W-:Y:S02]  /*0c10*/  IADD3 R128, P0, R8, c[0x0][0x188], RZ ;  /* 0x0000620008807a10 */ /* 0x000fe40007f1e0ff */
[----:B------:R-:W-:Y:S02]  /*0c20*/  SHF.L.U32 R6, R176, 0x4, RZ ;  /* 0x00000004b0067819 */ /* 0x000fe400000006ff */
[----:B------:R-:W-:-:S02]  /*0c30*/  IADD3 R178, R218, 0x300, RZ ;  /* 0x00000300dab27810 */ /* 0x000fc40007ffe0ff */
[----:B------:R-:W-:Y:S02]  /*0c40*/  IADD3.X R129, R7, c[0x0][0x18c], RZ, P0, !PT ;  /* 0x0000630007817a10 */ /* 0x000fe400007fe4ff */
[----:B------:R-:W-:Y:S02]  /*0c50*/  SHF.R.U32.HI R5, RZ, 0x1c, R176 ;  /* 0x0000001cff057819 */ /* 0x000fe400000116b0 */
[----:B------:R-:W-:Y:S02]  /*0c60*/  IADD3 R140, P0, R6, c[0x0][0x188], RZ ;  /* 0x00006200068c7a10 */ /* 0x000fe40007f1e0ff */
[----:B------:R-:W-:Y:S02]  /*0c70*/  SHF.L.U32 R4, R178, 0x4, RZ ;  /* 0x00000004b2047819 */ /* 0x000fe400000006ff */
[----:B------:R-:W-:Y:S02]  /*0c80*/  IADD3 R219, R218, 0x400, RZ ;  /* 0x00000400dadb7810 */ /* 0x000fe40007ffe0ff */
[----:B------:R-:W-:Y:S01]  /*0c90*/  ISETP.NE.AND.EX P1, PT, RZ, c[0x0][0x21c], PT, P1 ;  /* 0x00008700ff007a0c */ /* 0x000fe20003f25310 */
[----:B------:R-:W-:Y:S01]  /*0ca0*/  IMAD.WIDE.U32 R132, R177, R22, c[0x0][0x210] ;  /* 0x00008400b1847625 */ /* 0x000fe200078e0016 */
[----:B------:R-:W-:Y:S01]  /*0cb0*/  IADD3.X R141, R5, c[0x0][0x18c], RZ, P0, !PT ;  /* 0x00006300058d7a10 */ /* 0x000fe200007fe4ff */
[----:B------:R-:W4:Y:S01]  /*0cc0*/  LDG.E.128 R128, [R128.64] ;  /* 0x0000000480807981 */ /* 0x000f22000c1e1d00 */
[----:B0-----:R-:W-:-:S02]  /*0cd0*/  SHF.R.U32.HI R3, RZ, 0x1c, R178 ;  /* 0x0000001cff037819 */ /* 0x001fc400000116b2 */
[----:B------:R-:W-:Y:S01]  /*0ce0*/  IADD3 R152, P0, R4, c[0x0][0x188], RZ ;  /* 0x0000620004987a10 */ /* 0x000fe20007f1e0ff */
[-C--:B------:R-:W-:Y:S01]  /*0cf0*/  IMAD.WIDE.U32 R136, R177, R22.reuse, c[0x0][0x208] ;  /* 0x00008200b1887625 */ /* 0x080fe200078e0016 */
[----:B------:R-:W-:Y:S01]  /*0d00*/  SHF.L.U32 R2, R219, 0x4, RZ ;  /* 0x00000004db027819 */ /* 0x000fe200000006ff */
[----:B------:R-:W4:Y:S01]  /*0d10*/  LDG.E.128 R132, [R132.64] ;  /* 0x0000000484847981 */ /* 0x000f22000c1e1d00 */
[----:B------:R-:W-:Y:S02]  /*0d20*/  IADD3.X R153, R3, c[0x0][0x18c], RZ, P0, !PT ;  /* 0x0000630003997a10 */ /* 0x000fe400007fe4ff */
[----:B------:R-:W-:Y:S01]  /*0d30*/  SHF.R.U32.HI R0, RZ, 0x1c, R219 ;  /* 0x0000001cff007819 */ /* 0x000fe200000116db */
[-C--:B------:R-:W-:Y:S01]  /*0d40*/  IMAD.WIDE.U32 R144, R176, R22.reuse, c[0x0][0x210] ;  /* 0x00008400b0907625 */ /* 0x080fe200078e0016 */
[----:B------:R-:W-:Y:S01]  /*0d50*/  IADD3 R164, P0, R2, c[0x0][0x188], RZ ;  /* 0x0000620002a47a10 */ /* 0x000fe20007f1e0ff */
[----:B------:R-:W4:Y:S02]  /*0d60*/  LDG.E.128 R140, [R140.64] ;  /* 0x000000048c8c7981 */ /* 0x000f24000c1e1d00 */
[-C--:B------:R-:W-:Y:S01]  /*0d70*/  IMAD.WIDE.U32 R148, R176, R22.reuse, c[0x0][0x208] ;  /* 0x00008200b0947625 */ /* 0x080fe200078e0016 */
[----:B------:R-:W-:Y:S01]  /*0d80*/  IADD3.X R165, R0, c[0x0][0x18c], RZ, P0, !PT ;  /* 0x0000630000a57a10 */ /* 0x000fe200007fe4ff */
[----:B------:R-:W4:Y:S02]  /*0d90*/  LDG.E.128 R144, [R144.64] ;  /* 0x0000000490907981 */ /* 0x000f24000c1e1d00 */
[----:B------:R-:W-:-:S02]  /*0da0*/  IMAD.WIDE.U32 R156, R178, R22, c[0x0][0x210] ;  /* 0x00008400b29c7625 */ /* 0x000fc400078e0016 */
[----:B------:R-:W4:Y:S02]  /*0db0*/  LDG.E.128 R136, [R136.64] ;  /* 0x0000000488887981 */ /* 0x000f24000c1e1d00 */
[-C--:B------:R-:W-:Y:S02]  /*0dc0*/  IMAD.WIDE.U32 R160, R178, R22.reuse, c[0x0][0x208] ;  /* 0x00008200b2a07625 */ /* 0x080fe400078e0016 */
[----:B------:R-:W4:Y:S02]  /*0dd0*/  LDG.E.128 R152, [R152.64] ;  /* 0x0000000498987981 */ /* 0x000f24000c1e1d00 */
[CC--:B------:R-:W-:Y:S02]  /*0de0*/  IMAD.WIDE.U32 R168, R219.reuse, R22.reuse, c[0x0][0x210] ;  /* 0x00008400dba87625 */ /* 0x0c0fe400078e0016 */
[----:B------:R-:W4:Y:S02]  /*0df0*/  LDG.E.128 R148, [R148.64] ;  /* 0x0000000494947981 */ /* 0x000f24000c1e1d00 */
[----:B------:R-:W-:Y:S01]  /*0e00*/  IMAD.WIDE.U32 R172, R219, R22, c[0x0][0x208] ;  /* 0x00008200dbac7625 */ /* 0x000fe200078e0016 */
[C---:B------:R-:W-:Y:S01]  /*0e10*/  @P1 LEA R22, P0, R218.reuse, c[0x0][0x218], 0x4 ;  /* 0x00008600da161a11 */ /* 0x040fe200078020ff */
[----:B------:R-:W4:Y:S03]  /*0e20*/  LDG.E.128 R156, [R156.64] ;  /* 0x000000049c9c7981 */ /* 0x000f26000c1e1d00 */
[----:B------:R-:W-:Y:S01]  /*0e30*/  @P1 LEA.HI.X R23, R218, c[0x0][0x21c], RZ, 0x4, P0 ;  /* 0x00008700da171a11 */ /* 0x000fe200000f24ff */
[----:B------:R-:W4:Y:S04]  /*0e40*/  LDG.E.128 R160, [R160.64] ;  /* 0x00000004a0a07981 */ /* 0x000f28000c1e1d00 */
[----:B-----5:R0:W5:Y:S04]  /*0e50*/  @P1 LDG.E.128 R40, [R22.64] ;  /* 0x0000000416281981 */ /* 0x020168000c1e1d00 */
[----:B------:R-:W4:Y:S04]  /*0e60*/  LDG.E.128 R164, [R164.64] ;  /* 0x00000004a4a47981 */ /* 0x000f28000c1e1d00 */
[----:B------:R-:W4:Y:S01]  /*0e70*/  LDG.E.128 R168, [R168.64] ;  /* 0x00000004a8a87981 */ /* 0x000f22000c1e1d00 */
[----:B0-----:R-:W-:-:S03]  /*0e80*/  @P1 LEA R22, P0, R177, c[0x0][0x218], 0x4 ;  /* 0x00008600b1161a11 */ /* 0x001fc600078020ff */
[----:B------:R-:W4:Y:S01]  /*0e90*/  LDG.E.128 R172, [R172.64] ;  /* 0x00000004acac7981 */ /* 0x000f22000c1e1d00 */
[----:B------:R-:W-:-:S05]  /*0ea0*/  @P1 LEA.HI.X R23, R177, c[0x0][0x21c], RZ, 0x4, P0 ;  /* 0x00008700b1171a11 */ /* 0x000fca00000f24ff */
[----:B------:R0:W5:Y:S02]  /*0eb0*/  @P1 LDG.E.128 R36, [R22.64] ;  /* 0x0000000416241981 */ /* 0x000164000c1e1d00 */
[----:B0-----:R-:W-:-:S04]  /*0ec0*/  @P1 LEA R22, P0, R176, c[0x0][0x218], 0x4 ;  /* 0x00008600b0161a11 */ /* 0x001fc800078020ff */
[----:B------:R-:W-:-:S05]  /*0ed0*/  @P1 LEA.HI.X R23, R176, c[0x0][0x21c], RZ, 0x4, P0 ;  /* 0x00008700b0171a11 */ /* 0x000fca00000f24ff */
[----:B------:R0:W5:Y:S02]  /*0ee0*/  @P1 LDG.E.128 R32, [R22.64] ;  /* 0x0000000416201981 */ /* 0x000164000c1e1d00 */
[----:B0-----:R-:W-:-:S04]  /*0ef0*/  @P1 LEA R22, P0, R178, c[0x0][0x218], 0x4 ;  /* 0x00008600b2161a11 */ /* 0x001fc800078020ff */
[----:B------:R-:W-:Y:S02]  /*0f00*/  @P1 LEA.HI.X R23, R178, c[0x0][0x21c], RZ, 0x4, P0 ;  /* 0x00008700b2171a11 */ /* 0x000fe400000f24ff */
[----:B------:R-:W-:-:S03]  /*0f10*/  ISETP.NE.AND P0, PT, RZ, UR6, PT ;  /* 0x00000006ff007c0c */ /* 0x000fc6000bf05270 */
[----:B------:R3:W5:Y:S01]  /*0f20*/  @P1 LDG.E.128 R28, [R22.64] ;  /* 0x00000004161c1981 */ /* 0x000762000c1e1d00 */
[----:B--2---:R-:W-:-:S05]  /*0f30*/  FSEL R188, R188, RZ, !P0 ;  /* 0x000000ffbcbc7208 */ /* 0x004fca0004000000 */
[C---:B---3--:R-:W-:Y:S02]  /*0f40*/  FADD.FTZ R23, -R188.reuse, R25 ;  /* 0x00000019bc177221 */ /* 0x048fe40000010100 */
[----:B------:R-:W-:-:S04]  /*0f50*/  FADD.FTZ R25, -R188, R26 ;  /* 0x0000001abc197221 */ /* 0x000fc80000010100 */
[----:B----4-:R-:W-:Y:S02]  /*0f60*/  FMUL.FTZ R25, R9, R25 ;  /* 0x0000001909197220 */ /* 0x010fe40000410000 */
[----:B------:R-:W-:Y:S02]  /*0f70*/  FMUL.FTZ R26, R70, R122 ;  /* 0x0000007a461a7220 */ /* 0x000fe40000410000 */
[C---:B------:R-:W-:Y:S02]  /*0f80*/  FADD.FTZ R209, R126.reuse, R209 ;  /* 0x000000d17ed17221 */ /* 0x040fe40000010000 */
[----:B------:R-:W-:Y:S02]  /*0f90*/  FFMA.FTZ R13, R126, R25, R13 ;  /* 0x000000197e0d7223 */ /* 0x000fe4000001000d */
[----:B------:R-:W-:Y:S02]  /*0fa0*/  FFMA.FTZ R126, R98, R126, R26 ;  /* 0x0000007e627e7223 */ /* 0x000fe4000001001a */
[----:B------:R-:W-:-:S04]  /*0fb0*/  FADD.FTZ R26, -R188, R27 ;  /* 0x0000001bbc1a7221 */ /* 0x000fc80000010100 */
[----:B------:R-:W-:Y:S02]  /*0fc0*/  FMUL.FTZ R26, R9, R26 ;  /* 0x0000001a091a7220 */ /* 0x000fe40000410000 */
[----:B------:R-:W-:Y:S02]  /*0fd0*/  FMUL.FTZ R27, R71, R123 ;  /* 0x0000007b471b7220 */ /* 0x000fe40000410000 */
[C---:B------:R-:W-:Y:S02]  /*0fe0*/  FADD.FTZ R240, R123.reuse, R240 ;  /* 0x000000f07bf07221 */ /* 0x040fe40000010000 */
[----:B------:R-:W-:Y:S02]  /*0ff0*/  FFMA.FTZ R236, R123, R26, R236 ;  /* 0x0000001a7bec7223 */ /* 0x000fe400000100ec */
[----:B------:R-:W2:Y:S01]  /*1000*/  LDL.LU R123, [R1+0x30] ;  /* 0x00003000017b7983 */ /* 0x000ea20000300800 */
[C---:B------:R-:W-:Y:S02]  /*1010*/  FADD.FTZ R241, R122.reuse, R241 ;  /* 0x000000f17af17221 */ /* 0x040fe40000010000 */
[----:B------:R-:W-:-:S02]  /*1020*/  FFMA.FTZ R237, R122, R25, R237 ;  /* 0x000000197aed7223 */ /* 0x000fc400000100ed */
[----:B------:R-:W3:Y:S01]  /*1030*/  LDL.LU R122, [R1+0x8] ;  /* 0x00000800017a7983 */ /* 0x000ee20000300800 */
[----:B------:R-:W-:Y:S01]  /*1040*/  FADD.FTZ R24, -R188, R24 ;  /* 0x00000018bc187221 */ /* 0x000fe20000010100 */
[----:B------:R-:W-:Y:S01]  /*1050*/  LOP3.LUT P0, RZ, R21, 0xff, RZ, 0xc0, !PT ;  /* 0x000000ff15ff7812 */ /* 0x000fe2000780c0ff */
[----:B------:R-:W-:Y:S02]  /*1060*/  FMUL.FTZ R22, R68, R120 ;  /* 0x0000007844167220 */ /* 0x000fe40000410000 */
[C---:B------:R-:W-:Y:S02]  /*1070*/  FMUL.FTZ R21, R9.reuse, R24 ;  /* 0x0000001809157220 */ /* 0x040fe40000410000 */
[----:B------:R-:W-:Y:S02]  /*1080*/  FMUL.FTZ R23, R9, R23 ;  /* 0x0000001709177220 */ /* 0x000fe40000410000 */
[----:B------:R-:W-:Y:S02]  /*1090*/  FADD.FTZ R208, R127, R208 ;  /* 0x000000d07fd07221 */ /* 0x000fe40000010000 */
[----:B------:R-:W-:-:S02]  /*10a0*/  FADD.FTZ R180, R134, R180 ;  /* 0x000000b486b47221 */ /* 0x000fc40000010000 */
[----:B------:R-:W-:Y:S02]  /*10b0*/  FFMA.FTZ R12, R127, R26, R12 ;  /* 0x0000001a7f0c7223 */ /* 0x000fe4000001000c */
[----:B------:R-:W-:Y:S02]  /*10c0*/  FFMA.FTZ R127, R99, R127, R27 ;  /* 0x0000007f637f7223 */ /* 0x000fe4000001001b */
[----:B------:R-:W-:Y:S02]  /*10d0*/  FADD.FTZ R27, -R188, R128 ;  /* 0x00000080bc1b7221 */ /* 0x000fe40000010100 */
[----:B------:R-:W-:Y:S01]  /*10e0*/  FADD.FTZ R207, R124, R207 ;  /* 0x000000cf7ccf7221 */ /* 0x000fe20000010000 */
[----:B------:R-:W4:Y:S01]  /*10f0*/  LDL.LU R128, [R1+0x2c] ;  /* 0x00002c0001807983 */ /* 0x000f220000300800 */
[----:B------:R-:W-:Y:S02]  /*1100*/  FADD.FTZ R179, R144, R179 ;  /* 0x000000b390b37221 */ /* 0x000fe40000010000 */
[----:B------:R-:W-:Y:S01]  /*1110*/  FADD.FTZ R181, R145, R181 ;  /* 0x000000b591b57221 */ /* 0x000fe20000010000 */
[----:B------:R-:W-:Y:S01]  /*1120*/  STL [R1], R180 ;  /* 0x000000b401007387 */ /* 0x000fe20000100800 */
[----:B------:R-:W-:-:S02]  /*1130*/  FFMA.FTZ R11, R124, R21, R11 ;  /* 0x000000157c0b7223 */ /* 0x000fc4000001000b */
[----:B------:R-:W-:Y:S02]  /*1140*/  FFMA.FTZ R22, R96, R124, R22 ;  /* 0x0000007c60167223 */ /* 0x000fe40000010016 */
[----:B------:R-:W-:Y:S02]  /*1150*/  FMUL.FTZ R24, R69, R121 ;  /* 0x0000007945187220 */ /* 0x000fe40000410000 */
[C---:B------:R-:W-:Y:S02]  /*1160*/  FADD.FTZ R238, R121.reuse, R238 ;  /* 0x000000ee79ee7221 */ /* 0x040fe40000010000 */
[----:B------:R-:W-:Y:S02]  /*1170*/  FFMA.FTZ R234, R121, R23, R234 ;  /* 0x0000001779ea7223 */ /* 0x000fe400000100ea */
[C---:B------:R-:W-:Y:S01]  /*1180*/  FADD.FTZ R124, -R188.reuse, R129 ;  /* 0x00000081bc7c7221 */ /* 0x040fe20000010100 */
[----:B------:R-:W4:Y:S01]  /*1190*/  LDL.LU R121, [R1+0x4] ;  /* 0x0000040001797983 */ /* 0x000f220000300800 */
[----:B------:R-:W-:-:S02]  /*11a0*/  FADD.FTZ R142, -R188, R142 ;  /* 0x0000008ebc8e7221 */ /* 0x000fc40000010100 */
[C---:B------:R-:W-:Y:S01]  /*11b0*/  FADD.FTZ R239, R120.reuse, R239 ;  /* 0x000000ef78ef7221 */ /* 0x040fe20000010000 */
[----:B------:R-:W-:Y:S01]  /*11c0*/  STL [R1+0x28], R179 ;  /* 0x000028b301007387 */ /* 0x000fe20000100800 */
[----:B------:R-:W-:Y:S02]  /*11d0*/  FFMA.FTZ R235, R120, R21, R235 ;  /* 0x0000001578eb7223 */ /* 0x000fe400000100eb */
[C---:B------:R-:W-:Y:S01]  /*11e0*/  FMUL.FTZ R27, R9.reuse, R27 ;  /* 0x0000001b091b7220 */ /* 0x040fe20000410000 */
[----:B------:R0:W-:Y:S01]  /*11f0*/  STL [R1+0x24], R181 ;  /* 0x000024b501007387 */ /* 0x0001e20000100800 */
[----:B------:R-:W-:Y:S02]  /*1200*/  FMUL.FTZ R120, R64, R132 ;  /* 0x0000008440787220 */ /* 0x000fe40000410000 */
[----:B------:R-:W-:Y:S02]  /*1210*/  FMUL.FTZ R124, R9, R124 ;  /* 0x0000007c097c7220 */ /* 0x000fe40000410000 */
[----:B------:R-:W-:-:S02]  /*1220*/  FADD.FTZ R211, R136, R211 ;  /* 0x000000d388d37221 */ /* 0x000fc40000010000 */
[----:B------:R-:W-:Y:S02]  /*1230*/  FFMA.FTZ R15, R136, R27, R15 ;  /* 0x0000001b880f7223 */ /* 0x000fe4000001000f */
[----:B0-----:R-:W-:Y:S02]  /*1240*/  FMUL.FTZ R181, R9, R142 ;  /* 0x0000008e09b57220 */ /* 0x001fe40000410000 */
[----:B------:R-:W-:Y:S02]  /*1250*/  FFMA.FTZ R136, R92, R136, R120 ;  /* 0x000000885c887223 */ /* 0x000fe40000010078 */
[----:B------:R-:W-:Y:S02]  /*1260*/  FMUL.FTZ R120, R65, R133 ;  /* 0x0000008541787220 */ /* 0x000fe40000410000 */
[C---:B------:R-:W-:Y:S02]  /*1270*/  FADD.FTZ R250, R133.reuse, R250 ;  /* 0x000000fa85fa7221 */ /* 0x040fe40000010000 */
[----:B------:R-:W-:-:S02]  /*1280*/  FFMA.FTZ R244, R133, R124, R244 ;  /* 0x0000007c85f47223 */ /* 0x000fc400000100f4 */
[C---:B------:R-:W-:Y:S01]  /*1290*/  FADD.FTZ R251, R132.reuse, R251 ;  /* 0x000000fb84fb7221 */ /* 0x040fe20000010000 */
[----:B------:R-:W4:Y:S01]  /*12a0*/  LDL.LU R133, [R1+0x58] ;  /* 0x0000580001857983 */ /* 0x000f220000300800 */
[----:B------:R-:W-:-:S03]  /*12b0*/  FFMA.FTZ R245, R132, R27, R245 ;  /* 0x0000001b84f57223 */ /* 0x000fc600000100f5 */
[----:B------:R-:W4:Y:S01]  /*12c0*/  LDL.LU R132, [R1+0x10] ;  /* 0x0000100001847983 */ /* 0x000f220000300800 */
[C---:B--2---:R-:W-:Y:S02]  /*12d0*/  FADD.FTZ R123, R146.reuse, R123 ;  /* 0x0000007b927b7221 */ /* 0x044fe40000010000 */
[----:B---3--:R-:W-:-:S03]  /*12e0*/  FFMA.FTZ R122, R146, R181, R122 ;  /* 0x000000b5927a7223 */ /* 0x008fc6000001007a */
[----:B------:R0:W-:Y:S04]  /*12f0*/  STL [R1+0x30], R123 ;  /* 0x0000307b01007387 */ /* 0x0001e80000100800 */
[----:B0-----:R-:W2:Y:S04]  /*1300*/  LDL.LU R123, [R1+0x54] ;  /* 0x00005400017b7983 */ /* 0x001ea80000300800 */
[----:B------:R0:W-:Y:S04]  /*1310*/  STL [R1+0x8], R122 ;  /* 0x0000087a01007387 */ /* 0x0001e80000100800 */
[----:B0-----:R-:W3:Y:S01]  /*1320*/  LDL.LU R122, [R1+0xc] ;  /* 0x00000c00017a7983 */ /* 0x001ee20000300800 */
[----:B------:R-:W-:-:S02]  /*1330*/  FADD.FTZ R206, R125, R206 ;  /* 0x000000ce7dce7221 */ /* 0x000fc40000010000 */
[----:B------:R-:W-:Y:S02]  /*1340*/  FFMA.FTZ R10, R125, R23, R10 ;  /* 0x000000177d0a7223 */ /* 0x000fe4000001000a */
[----:B------:R-:W-:Y:S02]  /*1350*/  FFMA.FTZ R24, R97, R125, R24 ;  /* 0x0000007d61187223 */ /* 0x000fe40000010018 */
[----:B------:R-:W-:Y:S02]  /*1360*/  FADD.FTZ R125, -R188, R130 ;  /* 0x00000082bc7d7221 */ /* 0x000fe40000010100 */
[C---:B------:R-:W-:Y:S02]  /*1370*/  FADD.FTZ R210, R137.reuse, R210 ;  /* 0x000000d289d27221 */ /* 0x040fe40000010000 */
[----:B------:R-:W-:Y:S02]  /*1380*/  FFMA.FTZ R14, R137, R124, R14 ;  /* 0x0000007c890e7223 */ /* 0x000fe4000001000e */
[----:B------:R-:W-:-:S02]  /*1390*/  FFMA.FTZ R137, R93, R137, R120 ;  /* 0x000000895d897223 */ /* 0x000fc40000010078 */
[----:B------:R-:W-:Y:S02]  /*13a0*/  FMUL.FTZ R125, R9, R125 ;  /* 0x0000007d097d7220 */ /* 0x000fe40000410000 */
[----:B------:R-:W-:Y:S02]  /*13b0*/  FMUL.FTZ R120, R66, R134 ;  /* 0x0000008642787220 */ /* 0x000fe40000410000 */
[----:B------:R-:W-:Y:S02]  /*13c0*/  FADD.FTZ R131, -R188, R131 ;  /* 0x00000083bc837221 */ /* 0x000fe40000010100 */
[C---:B------:R-:W-:Y:S02]  /*13d0*/  FADD.FTZ R213, R138.reuse, R213 ;  /* 0x000000d58ad57221 */ /* 0x040fe40000010000 */
[----:B------:R-:W-:Y:S02]  /*13e0*/  FFMA.FTZ R17, R138, R125, R17 ;  /* 0x0000007d8a117223 */ /* 0x000fe40000010011 */
[----:B------:R-:W-:-:S02]  /*13f0*/  FFMA.FTZ R138, R94, R138, R120 ;  /* 0x0000008a5e8a7223 */ /* 0x000fc40000010078 */
[----:B------:R-:W-:Y:S02]  /*1400*/  FMUL.FTZ R176, R9, R131 ;  /* 0x0000008309b07220 */ /* 0x000fe40000410000 */
[----:B------:R-:W-:Y:S01]  /*1410*/  FMUL.FTZ R120, R67, R135 ;  /* 0x0000008743787220 */ /* 0x000fe20000410000 */
[----:B------:R-:W3:Y:S01]  /*1420*/  LDL.LU R131, [R1+0x60] ;  /* 0x0000600001837983 */ /* 0x000ee20000300800 */
[C---:B------:R-:W-:Y:S02]  /*1430*/  FADD.FTZ R212, R139.reuse, R212 ;  /* 0x000000d48bd47221 */ /* 0x040fe40000010000 */
[----:B------:R-:W-:Y:S01]  /*1440*/  FFMA.FTZ R16, R139, R176, R16 ;  /* 0x000000b08b107223 */ /* 0x000fe20000010010 */
[----:B------:R-:W3:Y:S01]  /*1450*/  LDL.LU R130, [R1+0x18] ;  /* 0x0000180001827983 */ /* 0x000ee20000300800 */
[----:B------:R-:W-:Y:S02]  /*1460*/  FFMA.FTZ R139, R95, R139, R120 ;  /* 0x0000008b5f8b7223 */ /* 0x000fe40000010078 */
[----:B------:R-:W-:-:S02]  /*1470*/  FMUL.FTZ R120, R63, R147 ;  /* 0x000000933f787220 */ /* 0x000fc40000410000 */
[C---:B------:R-:W-:Y:S02]  /*1480*/  FADD.FTZ R184, -R188.reuse, R152 ;  /* 0x00000098bcb87221 */ /* 0x040fe40000010100 */
[----:B------:R-:W-:Y:S02]  /*1490*/  FADD.FTZ R143, -R188, R143 ;  /* 0x0000008fbc8f7221 */ /* 0x000fe40000010100 */
[----:B------:R-:W-:Y:S02]  /*14a0*/  FFMA.FTZ R152, R91, R151, R120 ;  /* 0x000000975b987223 */ /* 0x000fe40000010078 */
[C---:B------:R-:W-:Y:S02]  /*14b0*/  FMUL.FTZ R184, R9.reuse, R184 ;  /* 0x000000b809b87220 */ /* 0x040fe40000410000 */
[----:B------:R-:W-:Y:S02]  /*14c0*/  FMUL.FTZ R120, R56, R156 ;  /* 0x0000009c38787220 */ /* 0x000fe40000410000 */
[----:B------:R-:W-:-:S02]  /*14d0*/  FMUL.FTZ R183, R9, R143 ;  /* 0x0000008f09b77220 */ /* 0x000fc40000410000 */
[----:B------:R-:W-:Y:S02]  /*14e0*/  FADD.FTZ R153, -R188, R153 ;  /* 0x00000099bc997221 */ /* 0x000fe40000010100 */
[C---:B------:R-:W-:Y:S02]  /*14f0*/  FADD.FTZ R221, R160.reuse, R221 ;  /* 0x000000dda0dd7221 */ /* 0x040fe40000010000 */
[----:B------:R-:W-:Y:S02]  /*1500*/  FFMA.FTZ R191, R160, R184, R191 ;  /* 0x000000b8a0bf7223 */ /* 0x000fe400000100bf */
[----:B----4-:R-:W-:Y:S02]  /*1510*/  FADD.FTZ R128, R147, R128 ;  /* 0x0000008093807221 */ /* 0x010fe40000010000 */
[----:B------:R-:W-:Y:S02]  /*1520*/  FFMA.FTZ R160, R84, R160, R120 ;  /* 0x000000a054a07223 */ /* 0x000fe40000010078 */
[----:B------:R-:W-:-:S02]  /*1530*/  FADD.FTZ R120, -R188, R154 ;  /* 0x0000009abc787221 */ /* 0x000fc40000010100 */
[----:B------:R-:W-:Y:S02]  /*1540*/  FFMA.FTZ R121, R147, R183, R121 ;  /* 0x000000b793797223 */ /* 0x000fe40000010079 */
[----:B------:R-:W-:Y:S01]  /*1550*/  FMUL.FTZ R154, R9, R153 ;  /* 0x00000099099a7220 */ /* 0x000fe20000410000 */
[----:B------:R0:W-:Y:S01]  /*1560*/  STL [R1+0x2c], R128 ;  /* 0x00002c8001007387 */ /* 0x0001e20000100800 */
[C---:B------:R-:W-:Y:S02]  /*1570*/  FFMA.FTZ R132, R156.reuse, R184, R132 ;  /* 0x000000b89c847223 */ /* 0x040fe40000010084 */
[----:B------:R-:W-:Y:S01]  /*1580*/  FADD.FTZ R133, R156, R133 ;  /* 0x000000859c857221 */ /* 0x000fe20000010000 */
[----:B------:R-:W4:Y:S01]  /*1590*/  LDL.LU R129, [R1+0x5c] ;  /* 0x00005c0001817983 */ /* 0x000f220000300800 */
[----:B------:R-:W-:-:S03]  /*15a0*/  FADD.FTZ R141, -R188, R141 ;  /* 0x0000008dbc8d7221 */ /* 0x000fc60000010100 */
[----:B------:R1:W-:Y:S04]  /*15b0*/  STL [R1+0x4], R121 ;  /* 0x0000047901007387 */ /* 0x0003e80000100800 */
[----:B0-----:R-:W4:Y:S04]  /*15c0*/  LDL.LU R128, [R1+0x14] ;  /* 0x0000140001807983 */ /* 0x001f280000300800 */
[----:B------:R0:W-:Y:S01]  /*15d0*/  STL [R1+0x10], R132 ;  /* 0x0000108401007387 */ /* 0x0001e20000100800 */
[----:B------:R-:W-:-:S03]  /*15e0*/  FMUL.FTZ R179, R9, R141 ;  /* 0x0000008d09b37220 */ /* 0x000fc60000410000 */
[----:B------:R-:W-:Y:S01]  /*15f0*/  STL [R1+0x58], R133 ;  /* 0x0000588501007387 */ /* 0x000fe20000100800 */
[C---:B--2---:R-:W-:Y:S02]  /*1600*/  FADD.FTZ R123, R157.reuse, R123 ;  /* 0x0000007b9d7b7221 */ /* 0x044fe40000010000 */
[----:B---3--:R-:W-:-:S05]  /*1610*/  FFMA.FTZ R122, R157, R154, R122 ;  /* 0x0000009a9d7a7223 */ /* 0x008fca000001007a */
[----:B------:R2:W-:Y:S04]  /*1620*/  STL [R1+0xc], R122 ;  /* 0x00000c7a01007387 */ /* 0x0005e80000100800 */
[----:B------:R3:W-:Y:S04]  /*1630*/  STL [R1+0x54], R123 ;  /* 0x0000547b01007387 */ /* 0x0007e80000100800 */
[----:B------:R-:W2:Y:S04]  /*1640*/  LDL.LU R142, [R1+0x70] ;  /* 0x00007000018e7983 */ /* 0x000ea80000300800 */
[----:B------:R-:W3:Y:S01]  /*1650*/  LDL.LU R141, [R1+0x20] ;  /* 0x00002000018d7983 */ /* 0x000ee20000300800 */
[----:B-1----:R-:W-:-:S02]  /*1660*/  FMUL.FTZ R121, R57, R157 ;  /* 0x0000009d39797220 */ /* 0x002fc40000410000 */
[----:B------:R-:W-:Y:S02]  /*1670*/  FADD.FTZ R157, -R188, R155 ;  /* 0x0000009bbc9d7221 */ /* 0x000fe40000010100 */
[C---:B------:R-:W-:Y:S02]  /*1680*/  FMUL.FTZ R153, R9.reuse, R120 ;  /* 0x0000007809997220 */ /* 0x040fe40000410000 */
[----:B------:R-:W-:Y:S02]  /*1690*/  FMUL.FTZ R157, R9, R157 ;  /* 0x0000009d099d7220 */ /* 0x000fe40000410000 */
[----:B------:R-:W-:Y:S02]  /*16a0*/  FMUL.FTZ R120, R58, R158 ;  /* 0x0000009e3a787220 */ /* 0x000fe40000410000 */
[C---:B------:R-:W-:Y:S02]  /*16b0*/  FADD.FTZ R131, R158.reuse, R131 ;  /* 0x000000839e837221 */ /* 0x040fe40000010000 */
[----:B------:R-:W-:-:S02]  /*16c0*/  FFMA.FTZ R130, R158, R153, R130 ;  /* 0x000000999e827223 */ /* 0x000fc40000010082 */
[C---:B------:R-:W-:Y:S02]  /*16d0*/  FADD.FTZ R158, -R188.reuse, R164 ;  /* 0x000000a4bc9e7221 */ /* 0x040fe40000010100 */
[----:B------:R-:W-:Y:S02]  /*16e0*/  FADD.FTZ R140, -R188, R140 ;  /* 0x0000008cbc8c7221 */ /* 0x000fe40000010100 */
[C---:B------:R-:W-:Y:S02]  /*16f0*/  FADD.FTZ R223, R162.reuse, R223 ;  /* 0x000000dfa2df7221 */ /* 0x040fe40000010000 */
[----:B------:R-:W-:Y:S01]  /*1700*/  FFMA.FTZ R193, R162, R153, R193 ;  /* 0x00000099a2c17223 */ /* 0x000fe200000100c1 */
[----:B------:R-:W-:Y:S01]  /*1710*/  STL [R1+0x60], R131 ;  /* 0x0000608301007387 */ /* 0x000fe20000100800 */
[----:B------:R-:W-:Y:S01]  /*1720*/  FFMA.FTZ R162, R86, R162, R120 ;  /* 0x000000a256a27223 */ /* 0x000fe20000010078 */
[----:B------:R-:W-:Y:S01]  /*1730*/  @P1 LEA R120, P2, R219, c[0x0][0x218], 0x4 ;  /* 0x00008600db781a11 */ /* 0x000fe200078420ff */
[C---:B------:R-:W-:Y:S01]  /*1740*/  FMUL.FTZ R158, R9.reuse, R158 ;  /* 0x0000009e099e7220 */ /* 0x040fe20000410000 */
[----:B------:R-:W-:Y:S01]  /*1750*/  STL [R1+0x18], R130 ;  /* 0x0000188201007387 */ /* 0x000fe20000100800 */
[----:B------:R-:W-:-:S02]  /*1760*/  FMUL.FTZ R177, R9, R140 ;  /* 0x0000008c09b17220 */ /* 0x000fc40000410000 */
[C---:B------:R-:W-:Y:S02]  /*1770*/  FADD.FTZ R220, R161.reuse, R220 ;  /* 0x000000dca1dc7221 */ /* 0x040fe40000010000 */
[----:B------:R-:W-:Y:S02]  /*1780*/  FFMA.FTZ R190, R161, R154, R190 ;  /* 0x0000009aa1be7223 */ /* 0x000fe400000100be */
[----:B------:R-:W-:Y:S01]  /*1790*/  FFMA.FTZ R161, R85, R161, R121 ;  /* 0x000000a155a17223 */ /* 0x000fe20000010079 */
[----:B------:R-:W-:Y:S01]  /*17a0*/  @P1 LEA.HI.X R121, R219, c[0x0][0x21c], RZ, 0x4, P2 ;  /* 0x00008700db791a11 */ /* 0x000fe200010f24ff */
[----:B------:R-:W-:Y:S02]  /*17b0*/  FMUL.FTZ R140, R52, R168 ;  /* 0x000000a8348c7220 */ /* 0x000fe40000410000 */
[C---:B----4-:R-:W-:Y:S01]  /*17c0*/  FADD.FTZ R129, R159.reuse, R129 ;  /* 0x000000819f817221 */ /* 0x050fe20000010000 */
[----:B0-----:R-:W-:Y:S01]  /*17d0*/  IADD3 R132, R218, 0x500, RZ ;  /* 0x00000500da847810 */ /* 0x001fe20007ffe0ff */
[----:B------:R-:W-:Y:S01]  /*17e0*/  FFMA.FTZ R128, R159, R157, R128 ;  /* 0x0000009d9f807223 */ /* 0x000fe20000010080 */
[----:B------:R0:W5:Y:S04]  /*17f0*/  @P1 LDG.E.128 R100, [R120.64] ;  /* 0x0000000478641981 */ /* 0x000168000c1e1d00 */
[----:B------:R-:W-:Y:S04]  /*1800*/  STL [R1+0x14], R128 ;  /* 0x0000148001007387 */ /* 0x000fe80000100800 */
[----:B------:R-:W-:Y:S01]  /*1810*/  STL [R1+0x5c], R129 ;  /* 0x00005c8101007387 */ /* 0x000fe20000100800 */
[----:B--2---:R-:W-:-:S02]  /*1820*/  FADD.FTZ R142, R168, R142 ;  /* 0x0000008ea88e7221 */ /* 0x004fc40000010000 */
[----:B---3--:R-:W-:Y:S02]  /*1830*/  FFMA.FTZ R141, R168, R158, R141 ;  /* 0x0000009ea88d7223 */ /* 0x008fe4000001008d */
[----:B------:R-:W2:Y:S04]  /*1840*/  LDL.LU R168, [R1+0x6c] ;  /* 0x00006c0001a87983 */ /* 0x000ea80000300800 */
[----:B------:R-:W3:Y:S01]  /*1850*/  LDL.LU R219, [R1+0x1c] ;  /* 0x00001c0001db7983 */ /* 0x000ee20000300800 */
[----:B------:R-:W-:-:S04]  /*1860*/  @P1 LEA R122, P2, R132, c[0x0][0x218], 0x4 ;  /* 0x00008600847a1a11 */ /* 0x000fc800078420ff */
[----:B------:R-:W-:-:S05]  /*1870*/  @P1 LEA.HI.X R123, R132, c[0x0][0x21c], RZ, 0x4, P2 ;  /* 0x00008700847b1a11 */ /* 0x000fca00010f24ff */
[----:B------:R1:W5:Y:S01]  /*1880*/  @P1 LDG.E.128 R104, [R122.64] ;  /* 0x000000047a681981 */ /* 0x000362000c1e1d00 */
[----:B------:R-:W-:Y:S02]  /*1890*/  FMUL.FTZ R178, R60, R144 ;  /* 0x000000903cb27220 */ /* 0x000fe40000410000 */
[----:B------:R-:W-:Y:S02]  /*18a0*/  FFMA.FTZ R249, R144, R177, R249 ;  /* 0x000000b190f97223 */ /* 0x000fe400000100f9 */
[----:B-1----:R-:W-:Y:S02]  /*18b0*/  FMUL.FTZ R122, R59, R159 ;  /* 0x0000009f3b7a7220 */ /* 0x002fe40000410000 */
[----:B------:R-:W-:Y:S01]  /*18c0*/  FADD.FTZ R159, -R188, R165 ;  /* 0x000000a5bc9f7221 */ /* 0x000fe20000010100 */
[----:B------:R-:W-:Y:S01]  /*18d0*/  IADD3 R144, R218, 0x600, RZ ;  /* 0x00000600da907810 */ /* 0x000fe20007ffe0ff */
[C---:B------:R-:W-:Y:S02]  /*18e0*/  FADD.FTZ R225, R172.reuse, R225 ;  /* 0x000000e1ace17221 */ /* 0x040fe40000010000 */
[----:B------:R-:W-:Y:S01]  /*18f0*/  FMUL.FTZ R159, R9, R159 ;  /* 0x0000009f099f7220 */ /* 0x000fe20000410000 */
[----:B------:R-:W-:Y:S01]  /*1900*/  STL [R1+0x70], R142 ;  /* 0x0000708e01007387 */ /* 0x000fe20000100800 */
[----:B------:R-:W-:-:S02]  /*1910*/  FFMA.FTZ R195, R172, R158, R195 ;  /* 0x0000009eacc37223 */ /* 0x000fc400000100c3 */
[----:B------:R-:W-:Y:S01]  /*1920*/  FFMA.FTZ R172, R80, R172, R140 ;  /* 0x000000ac50ac7223 */ /* 0x000fe2000001008c */
[----:B------:R-:W4:Y:S01]  /*1930*/  LDL.LU R218, [R1+0x38] ;  /* 0x0000380001da7983 */ /* 0x000f220000300800 */
[----:B------:R-:W-:-:S03]  /*1940*/  FMUL.FTZ R140, R53, R169 ;  /* 0x000000a9358c7220 */ /* 0x000fc60000410000 */
[----:B------:R-:W-:Y:S01]  /*1950*/  STL [R1+0x20], R141 ;  /* 0x0000208d01007387 */ /* 0x000fe20000100800 */
[C---:B--2---:R-:W-:Y:S02]  /*1960*/  FADD.FTZ R168, R169.reuse, R168 ;  /* 0x000000a8a9a87221 */ /* 0x044fe40000010000 */
[----:B---3--:R-:W-:Y:S02]  /*1970*/  FFMA.FTZ R219, R169, R159, R219 ;  /* 0x0000009fa9db7223 */ /* 0x008fe400000100db */
[----:B------:R-:W2:Y:S01]  /*1980*/  LDL.LU R169, [R1+0x78] ;  /* 0x0000780001a97983 */ /* 0x000ea20000300800 */
[----:B0-----:R-:W-:Y:S02]  /*1990*/  @P1 LEA R120, P3, R144, c[0x0][0x218], 0x4 ;  /* 0x0000860090781a11 */ /* 0x001fe400078620ff */
[----:B------:R-:W-:Y:S02]  /*19a0*/  SHF.L.U32 R155, R132, 0x4, RZ ;  /* 0x00000004849b7819 */ /* 0x000fe400000006ff */
[----:B------:R-:W-:Y:S01]  /*19b0*/  @P1 LEA.HI.X R121, R144, c[0x0][0x21c], RZ, 0x4, P3 ;  /* 0x0000870090791a11 */ /* 0x000fe200018f24ff */
[----:B------:R-:W-:Y:S01]  /*19c0*/  FADD.FTZ R166, -R188, R166 ;  /* 0x000000a6bca67221 */ /* 0x000fe20000010100 */
[----:B------:R-:W-:-:S03]  /*19d0*/  SHF.R.U32.HI R156, RZ, 0x1c, R132 ;  /* 0x0000001cff9c7819 */ /* 0x000fc60000011684 */
[----:B------:R0:W5:Y:S01]  /*19e0*/  @P1 LDG.E.128 R108, [R120.64] ;  /* 0x00000004786c1981 */ /* 0x000162000c1e1d00 */
[----:B------:R-:W-:Y:S02]  /*19f0*/  FMUL.FTZ R180, R61, R145 ;  /* 0x000000913db47220 */ /* 0x000fe40000410000 */
[----:B------:R-:W-:Y:S01]  /*1a00*/  FFMA.FTZ R248, R145, R179, R248 ;  /* 0x000000b391f87223 */ /* 0x000fe200000100f8 */
[----:B------:R-:W-:Y:S01]  /*1a10*/  MOV R145, 0x10 ;  /* 0x0000001000917802 */ /* 0x000fe20000000f00 */
[----:B------:R-:W-:Y:S01]  /*1a20*/  FMUL.FTZ R166, R9, R166 ;  /* 0x000000a609a67220 */ /* 0x000fe20000410000 */
[----:B0-----:R-:W-:Y:S01]  /*1a30*/  IADD3 R120, P1, R155, c[0x0][0x188], RZ ;  /* 0x000062009b787a10 */ /* 0x001fe20007f3e0ff */
[----:B------:R0:W-:Y:S03]  /*1a40*/  STL [R1+0x1c], R219 ;  /* 0x00001cdb01007387 */ /* 0x0001e60000100800 */
[----:B------:R-:W-:Y:S01]  /*1a50*/  IADD3.X R121, R156, c[0x0][0x18c], RZ, P1, !PT ;  /* 0x000063009c797a10 */ /* 0x000fe20000ffe4ff */
[C---:B------:R-:W-:Y:S01]  /*1a60*/  FADD.FTZ R222, R163.reuse, R222 ;  /* 0x000000dea3de7221 */ /* 0x040fe20000010000 */
[----:B------:R1:W-:Y:S01]  /*1a70*/  STL [R1+0x6c], R168 ;  /* 0x00006ca801007387 */ /* 0x0003e20000100800 */
[----:B------:R-:W-:-:S02]  /*1a80*/  FFMA.FTZ R192, R163, R157, R192 ;  /* 0x0000009da3c07223 */ /* 0x000fc400000100c0 */
[----:B------:R-:W-:Y:S01]  /*1a90*/  FFMA.FTZ R163, R87, R163, R122 ;  /* 0x000000a357a37223 */ /* 0x000fe2000001007a */
[----:B0-----:R-:W3:Y:S01]  /*1aa0*/  LDL.LU R219, [R1+0x34] ;  /* 0x0000340001db7983 */ /* 0x001ee20000300800 */
[----:B----4-:R-:W-:Y:S02]  /*1ab0*/  FFMA.FTZ R218, R170, R166, R218 ;  /* 0x000000a6aada7223 */ /* 0x010fe400000100da */
[----:B------:R-:W-:Y:S01]  /*1ac0*/  IMAD.WIDE.U32 R128, R132, R145, c[0x0][0x210] ;  /* 0x0000840084807625 */ /* 0x000fe200078e0091 */
[----:B------:R-:W4:Y:S03]  /*1ad0*/  LDG.E.128 R120, [R120.64] ;  /* 0x0000000478787981 */ /* 0x000f26000c1e1d00 */
[----:B-1----:R-:W-:Y:S02]  /*1ae0*/  FMUL.FTZ R168, R54, R170 ;  /* 0x000000aa36a87220 */ /* 0x002fe40000410000 */
[----:B------:R-:W3:Y:S01]  /*1af0*/  LDG.E.128 R128, [R128.64] ;  /* 0x0000000480807981 */ /* 0x000ee2000c1e1d00 */
[----:B--2---:R-:W-:-:S03]  /*1b00*/  FADD.FTZ R169, R170, R169 ;  /* 0x000000a9aaa97221 */ /* 0x004fc60000010000 */
[----:B------:R-:W2:Y:S04]  /*1b10*/  LDL.LU R170, [R1+0x74] ;  /* 0x0000740001aa7983 */ /* 0x000ea80000300800 */
[----:B------:R0:W-:Y:S04]  /*1b20*/  STL [R1+0x38], R218 ;  /* 0x000038da01007387 */ /* 0x0001e80000100800 */
[----:B------:R1:W-:Y:S04]  /*1b30*/  STL [R1+0x78], R169 ;  /* 0x000078a901007387 */ /* 0x0003e80000100800 */
[----:B0-----:R-:W2:Y:S04]  /*1b40*/  LDL.LU R218, [R1+0x80] ;  /* 0x0000800001da7983 */ /* 0x001ea80000300800 */
[----:B-1----:R-:W2:Y:S01]  /*1b50*/  LDL.LU R169, [R1+0x40] ;  /* 0x0000400001a97983 */ /* 0x002ea20000300800 */
[----:B------:R-:W-:-:S02]  /*1b60*/  FADD.FTZ R167, -R188, R167 ;  /* 0x000000a7bca77221 */ /* 0x000fc40000010100 */
[C---:B------:R-:W-:Y:S02]  /*1b70*/  FADD.FTZ R227, R174.reuse, R227 ;  /* 0x000000e3aee37221 */ /* 0x040fe40000010000 */
[----:B------:R-:W-:Y:S02]  /*1b80*/  FFMA.FTZ R197, R174, R166, R197 ;  /* 0x000000a6aec57223 */ /* 0x000fe400000100c5 */
[----:B------:R-:W-:Y:S02]  /*1b90*/  FFMA.FTZ R174, R82, R174, R168 ;  /* 0x000000ae52ae7223 */ /* 0x000fe400000100a8 */
[----:B------:R-:W-:Y:S02]  /*1ba0*/  FMUL.FTZ R167, R9, R167 ;  /* 0x000000a709a77220 */ /* 0x000fe40000410000 */
[----:B------:R-:W-:Y:S02]  /*1bb0*/  FMUL.FTZ R168, R55, R171 ;  /* 0x000000ab37a87220 */ /* 0x000fe40000410000 */
[----:B------:R-:W-:-:S02]  /*1bc0*/  FADD.FTZ R226, R175, R226 ;  /* 0x000000e2afe27221 */ /* 0x000fc40000010000 */
[----:B----4-:R-:W-:Y:S02]  /*1bd0*/  FADD.FTZ R120, -R188, R120 ;  /* 0x00000078bc787221 */ /* 0x010fe40000010100 */
[----:B------:R-:W-:Y:S02]  /*1be0*/  FFMA.FTZ R196, R175, R167, R196 ;  /* 0x000000a7afc47223 */ /* 0x000fe400000100c4 */
[----:B------:R-:W-:Y:S02]  /*1bf0*/  FFMA.FTZ R175, R83, R175, R168 ;  /* 0x000000af53af7223 */ /* 0x000fe400000100a8 */
[----:B---3--:R-:W-:Y:S02]  /*1c00*/  FFMA.FTZ R219, R171, R167, R219 ;  /* 0x000000a7abdb7223 */ /* 0x008fe400000100db */
[----:B------:R-:W-:Y:S02]  /*1c10*/  FMUL.FTZ R168, R9, R120 ;  /* 0x0000007809a87220 */ /* 0x000fe40000410000 */
[----:B------:R-:W-:-:S02]  /*1c20*/  FMUL.FTZ R120, R48, R128 ;  /* 0x0000008030787220 */ /* 0x000fc40000410000 */
[----:B------:R-:W-:Y:S02]  /*1c30*/  FADD.FTZ R121, -R188, R121 ;  /* 0x00000079bc797221 */ /* 0x000fe40000010100 */
[----:B------:R-:W-:-:S04]  /*1c40*/  IMAD.WIDE.U32 R132, R132, R145, c[0x0][0x208] ;  /* 0x0000820084847625 */ /* 0x000fc800078e0091 */
[----:B------:R-:W-:Y:S02]  /*1c50*/  FFMA.FTZ R247, R134, R125, R247 ;  /* 0x0000007d86f77223 */ /* 0x000fe400000100f7 */
[C---:B------:R-:W-:Y:S02]  /*1c60*/  FADD.FTZ R252, R135.reuse, R252 ;  /* 0x000000fc87fc7221 */ /* 0x040fe40000010000 */
[----:B------:R-:W-:Y:S02]  /*1c70*/  FFMA.FTZ R246, R135, R176, R246 ;  /* 0x000000b087f67223 */ /* 0x000fe400000100f6 */
[----:B------:R-:W3:Y:S01]  /*1c80*/  LDG.E.128 R132, [R132.64] ;  /* 0x0000000484847981 */ /* 0x000ee2000c1e1d00 */
[----:B--2---:R-:W-:-:S05]  /*1c90*/  FADD.FTZ R170, R171, R170 ;  /* 0x000000aaabaa7221 */ /* 0x004fca0000010000 */
[----:B------:R0:W-:Y:S01]  /*1ca0*/  STL [R1+0x74], R170 ;  /* 0x000074aa01007387 */ /* 0x0001e20000100800 */
[----:B------:R-:W-:-:S03]  /*1cb0*/  FADD.FTZ R218, R128, R218 ;  /* 0x000000da80da7221 */ /* 0x000fc60000010000 */
[----:B0-----:R-:W2:Y:S01]  /*1cc0*/  LDL.LU R170, [R1+0x3c] ;  /* 0x00003c0001aa7983 */ /* 0x001ea20000300800 */
[----:B------:R-:W-:-:S03]  /*1cd0*/  FFMA.FTZ R169, R128, R168, R169 ;  /* 0x000000a880a97223 */ /* 0x000fc600000100a9 */
[----:B------:R0:W-:Y:S04]  /*1ce0*/  STL [R1+0x34], R219 ;  /* 0x000034db01007387 */ /* 0x0001e80000100800 */
[----:B------:R-:W4:Y:S04]  /*1cf0*/  LDL.LU R128, [R1+0x88] ;  /* 0x0000880001807983 */ /* 0x000f280000300800 */
[----:B------:R-:W4:Y:S04]  /*1d00*/  LDL.LU R171, [R1+0x48] ;  /* 0x0000480001ab7983 */ /* 0x000f280000300800 */
[----:B------:R1:W-:Y:S04]  /*1d10*/  STL [R1+0x80], R218 ;  /* 0x000080da01007387 */ /* 0x0003e80000100800 */
[----:B0-----:R-:W4:Y:S04]  /*1d20*/  LDL.LU R219, [R1+0x84] ;  /* 0x0000840001db7983 */ /* 0x001f280000300800 */
[----:B------:R0:W-:Y:S04]  /*1d30*/  STL [R1+0x40], R169 ;  /* 0x000040a901007387 */ /* 0x0001e80000100800 */
[----:B-1----:R-:W4:Y:S01]  /*1d40*/  LDL.LU R218, [R1+0x44] ;  /* 0x0000440001da7983 */ /* 0x002f220000300800 */
[----:B0-----:R-:W-:-:S03]  /*1d50*/  FMUL.FTZ R169, R9, R121 ;  /* 0x0000007909a97220 */ /* 0x001fc60000410000 */
[----:B------:R-:W4:Y:S01]  /*1d60*/  LDL.LU R121, [R1+0x7c] ;  /* 0x00007c0001797983 */ /* 0x000f220000300800 */
[----:B------:R-:W-:Y:S01]  /*1d70*/  FADD.FTZ R122, -R188, R122 ;  /* 0x0000007abc7a7221 */ /* 0x000fe20000010100 */
[----:B------:R-:W-:Y:S01]  /*1d80*/  SHF.L.U32 R165, R144, 0x4, RZ ;  /* 0x0000000490a57819 */ /* 0x000fe200000006ff */
[C---:B------:R-:W-:Y:S02]  /*1d90*/  FADD.FTZ R224, R173.reuse, R224 ;  /* 0x000000e0ade07221 */ /* 0x040fe40000010000 */
[----:B------:R-:W-:Y:S01]  /*1da0*/  FFMA.FTZ R194, R173, R159, R194 ;  /* 0x0000009fadc27223 */ /* 0x000fe200000100c2 */
[----:B------:R-:W-:Y:S01]  /*1db0*/  SHF.R.U32.HI R164, RZ, 0x1c, R144 ;  /* 0x0000001cffa47819 */ /* 0x000fe20000011690 */
[----:B------:R-:W-:Y:S01]  /*1dc0*/  FFMA.FTZ R173, R81, R173, R140 ;  /* 0x000000ad51ad7223 */ /* 0x000fe2000001008c */
[----:B------:R-:W-:Y:S01]  /*1dd0*/  IADD3 R140, P1, R165, c[0x0][0x188], RZ ;  /* 0x00006200a58c7a10 */ /* 0x000fe20007f3e0ff */
[----:B------:R-:W-:-:S03]  /*1de0*/  FADD.FTZ R123, -R188, R123 ;  /* 0x0000007bbc7b7221 */ /* 0x000fc60000010100 */
[----:B------:R-:W-:Y:S01]  /*1df0*/  IADD3.X R141, R164, c[0x0][0x18c], RZ, P1, !PT ;  /* 0x00006300a48d7a10 */ /* 0x000fe20000ffe4ff */
[C---:B------:R-:W-:Y:S02]  /*1e00*/  FADD.FTZ R215, R148.reuse, R215 ;  /* 0x000000d794d77221 */ /* 0x040fe40000010000 */
[----:B------:R-:W-:Y:S02]  /*1e10*/  FFMA.FTZ R186, R148, R177, R186 ;  /* 0x000000b194ba7223 */ /* 0x000fe400000100ba */
[----:B------:R-:W-:Y:S01]  /*1e20*/  FFMA.FTZ R178, R88, R148, R178 ;  /* 0x0000009458b27223 */ /* 0x000fe200000100b2 */
[----:B------:R-:W4:Y:S01]  /*1e30*/  LDG.E.128 R140, [R140.64] ;  /* 0x000000048c8c7981 */ /* 0x000f22000c1e1d00 */
[C---:B------:R-:W-:Y:S02]  /*1e40*/  FADD.FTZ R214, R149.reuse, R214 ;  /* 0x000000d695d67221 */ /* 0x040fe40000010000 */
[----:B------:R-:W-:Y:S02]  /*1e50*/  FFMA.FTZ R185, R149, R179, R185 ;  /* 0x000000b395b97223 */ /* 0x000fe400000100b9 */
[----:B------:R-:W-:-:S02]  /*1e60*/  FFMA.FTZ R180, R89, R149, R180 ;  /* 0x0000009559b47223 */ /* 0x000fc400000100b4 */
[----:B------:R-:W-:-:S04]  /*1e70*/  IMAD.WIDE.U32 R148, R144, R145, c[0x0][0x208] ;  /* 0x0000820090947625 */ /* 0x000fc800078e0091 */
[----:B------:R-:W-:-:S04]  /*1e80*/  IMAD.WIDE.U32 R144, R144, R145, c[0x0][0x210] ;  /* 0x0000840090907625 */ /* 0x000fc800078e0091 */
[C---:B---3--:R-:W-:Y:S02]  /*1e90*/  FADD.FTZ R229, R132.reuse, R229 ;  /* 0x000000e584e57221 */ /* 0x048fe40000010000 */
[----:B------:R-:W-:Y:S02]  /*1ea0*/  FFMA.FTZ R199, R132, R168, R199 ;  /* 0x000000a884c77223 */ /* 0x000fe400000100c7 */
[----:B------:R-:W-:Y:S02]  /*1eb0*/  FFMA.FTZ R132, R76, R132, R120 ;  /* 0x000000844c847223 */ /* 0x000fe40000010078 */
[----:B------:R-:W-:Y:S02]  /*1ec0*/  FMUL.FTZ R120, R49, R129 ;  /* 0x0000008131787220 */ /* 0x000fe40000410000 */
[----:B------:R-:W-:Y:S02]  /*1ed0*/  FMUL.FTZ R182, R62, R146 ;  /* 0x000000923eb67220 */ /* 0x000fe40000410000 */
[C---:B------:R-:W-:Y:S01]  /*1ee0*/  FADD.FTZ R228, R133.reuse, R228 ;  /* 0x000000e485e47221 */ /* 0x040fe20000010000 */
[----:B------:R-:W3:Y:S01]  /*1ef0*/  LDG.E.128 R144, [R144.64] ;  /* 0x0000000490907981 */ /* 0x000ee2000c1e1d00 */
[----:B------:R-:W-:-:S02]  /*1f00*/  FFMA.FTZ R198, R133, R169, R198 ;  /* 0x000000a985c67223 */ /* 0x000fc400000100c6 */
[----:B------:R-:W-:Y:S02]  /*1f10*/  FFMA.FTZ R133, R77, R133, R120 ;  /* 0x000000854d857223 */ /* 0x000fe40000010078 */
[----:B------:R-:W-:Y:S02]  /*1f20*/  FMUL.FTZ R120, R50, R130 ;  /* 0x0000008232787220 */ /* 0x000fe40000410000 */
[C---:B------:R-:W-:Y:S02]  /*1f30*/  FADD.FTZ R217, R150.reuse, R217 ;  /* 0x000000d996d97221 */ /* 0x040fe40000010000 */
[----:B------:R-:W-:Y:S02]  /*1f40*/  FFMA.FTZ R189, R150, R181, R189 ;  /* 0x000000b596bd7223 */ /* 0x000fe400000100bd */
[----:B------:R-:W-:Y:S02]  /*1f50*/  FFMA.FTZ R182, R90, R150, R182 ;  /* 0x000000965ab67223 */ /* 0x000fe400000100b6 */
[----:B------:R-:W-:-:S02]  /*1f60*/  FADD.FTZ R216, R151, R216 ;  /* 0x000000d897d87221 */ /* 0x000fc40000010000 */
[----:B------:R-:W-:Y:S02]  /*1f70*/  FFMA.FTZ R187, R151, R183, R187 ;  /* 0x000000b797bb7223 */ /* 0x000fe400000100bb */
[----:B------:R-:W3:Y:S01]  /*1f80*/  LDG.E.128 R148, [R148.64] ;  /* 0x0000000494947981 */ /* 0x000ee2000c1e1d00 */
[----:B--2---:R-:W-:-:S05]  /*1f90*/  FFMA.FTZ R170, R129, R169, R170 ;  /* 0x000000a981aa7223 */ /* 0x004fca00000100aa */
[----:B------:R0:W-:Y:S02]  /*1fa0*/  STL [R1+0x3c], R170 ;  /* 0x00003caa01007387 */ /* 0x0001e40000100800 */
[----:B0-----:R-:W-:-:S04]  /*1fb0*/  FMUL.FTZ R170, R9, R122 ;  /* 0x0000007a09aa7220 */ /* 0x001fc80000410000 */
[C---:B----4-:R-:W-:Y:S02]  /*1fc0*/  FFMA.FTZ R171, R130.reuse, R170, R171 ;  /* 0x000000aa82ab7223 */ /* 0x050fe400000100ab */
[----:B------:R-:W-:Y:S02]  /*1fd0*/  FADD.FTZ R128, R130, R128 ;  /* 0x0000008082807221 */ /* 0x000fe40000010000 */
[----:B------:R-:W-:Y:S02]  /*1fe0*/  FADD.FTZ R219, R131, R219 ;  /* 0x000000db83db7221 */ /* 0x000fe40000010000 */
[----:B------:R-:W-:-:S05]  /*1ff0*/  FADD.FTZ R121, R129, R121 ;  /* 0x0000007981797221 */ /* 0x000fca0000010000 */
[----:B------:R-:W-:Y:S04]  /*2000*/  STL [R1+0x7c], R121 ;  /* 0x00007c7901007387 */ /* 0x000fe80000100800 */
[----:B------:R0:W-:Y:S04]  /*2010*/  STL [R1+0x48], R171 ;  /* 0x000048ab01007387 */ /* 0x0001e80000100800 */
[----:B------:R-:W-:Y:S01]  /*2020*/  STL [R1+0x88], R128 ;  /* 0x0000888001007387 */ /* 0x000fe20000100800 */
[----:B0-----:R-:W-:-:S03]  /*2030*/  FMUL.FTZ R171, R9, R123 ;  /* 0x0000007b09ab7220 */ /* 0x001fc60000410000 */
[----:B------:R0:W-:Y:S01]  /*2040*/  STL [R1+0x84], R219 ;  /* 0x000084db01007387 */ /* 0x0001e20000100800 */
[----:B------:R-:W-:-:S03]  /*2050*/  FFMA.FTZ R218, R131, R171, R218 ;  /* 0x000000ab83da7223 */ /* 0x000fc600000100da */
[----:B0-----:R-:W2:Y:S04]  /*2060*/  LDL.LU R219, [R1+0x90] ;  /* 0x0000900001db7983 */ /* 0x001ea80000300800 */
[----:B------:R0:W-:Y:S04]  /*2070*/  STL [R1+0x44], R218 ;  /* 0x000044da01007387 */ /* 0x0001e80000100800 */
[----:B0-----:R-:W4:Y:S04]  /*2080*/  LDL.LU R218, [R1+0x50] ;  /* 0x0000500001da7983 */ /* 0x001f280000300800 */
[----:B------:R-:W4:Y:S04]  /*2090*/  LDL.LU R130, [R1+0x8c] ;  /* 0x00008c0001827983 */ /* 0x000f280000300800 */
[----:B------:R-:W4:Y:S04]  /*20a0*/  LDL.LU R129, [R1+0x4c] ;  /* 0x00004c0001817983 */ /* 0x000f280000300800 */
[----:B------:R-:W4:Y:S04]  /*20b0*/  LDL.LU R128, [R1+0x98] ;  /* 0x0000980001807983 */ /* 0x000f280000300800 */
[----:B------:R-:W4:Y:S04]  /*20c0*/  LDL.LU R123, [R1+0x68] ;  /* 0x00006800017b7983 */ /* 0x000f280000300800 */
[----:B------:R-:W4:Y:S04]  /*20d0*/  LDL.LU R122, [R1+0x94] ;  /* 0x00009400017a7983 */ /* 0x000f280000300800 */
[----:B------:R-:W4:Y:S01]  /*20e0*/  LDL.LU R121, [R1+0x64] ;  /* 0x0000640001797983 */ /* 0x000f220000300800 */
[----:B------:R-:W-:-:S02]  /*20f0*/  FADD.FTZ R140, -R188, R140 ;  /* 0x0000008cbc8c7221 */ /* 0x000fc40000010100 */
[C---:B------:R-:W-:Y:S02]  /*2100*/  FADD.FTZ R141, -R188.reuse, R141 ;  /* 0x0000008dbc8d7221 */ /* 0x040fe40000010100 */
[C---:B------:R-:W-:Y:S02]  /*2110*/  FADD.FTZ R142, -R188.reuse, R142 ;  /* 0x0000008ebc8e7221 */ /* 0x040fe40000010100 */
[C---:B------:R-:W-:Y:S02]  /*2120*/  FMUL.FTZ R140, R9.reuse, R140 ;  /* 0x0000008c098c7220 */ /* 0x040fe40000410000 */
[C---:B------:R-:W-:Y:S02]  /*2130*/  FMUL.FTZ R141, R9.reuse, R141 ;  /* 0x0000008d098d7220 */ /* 0x040fe40000410000 */
[----:B------:R-:W-:Y:S02]  /*2140*/  FMUL.FTZ R142, R9, R142 ;  /* 0x0000008e098e7220 */ /* 0x000fe40000410000 */
[----:B------:R-:W-:-:S02]  /*2150*/  FADD.FTZ R143, -R188, R143 ;  /* 0x0000008fbc8f7221 */ /* 0x000fc40000010100 */
[C---:B------:R-:W-:Y:S02]  /*2160*/  FADD.FTZ R231, R134.reuse, R231 ;  /* 0x000000e786e77221 */ /* 0x040fe40000010000 */
[----:B------:R-:W-:Y:S02]  /*2170*/  FFMA.FTZ R201, R134, R170, R201 ;  /* 0x000000aa86c97223 */ /* 0x000fe400000100c9 */
[----:B------:R-:W-:Y:S02]  /*2180*/  FFMA.FTZ R134, R78, R134, R120 ;  /* 0x000000864e867223 */ /* 0x000fe40000010078 */
[----:B------:R-:W-:Y:S02]  /*2190*/  FMUL.FTZ R143, R9, R143 ;  /* 0x0000008f098f7220 */ /* 0x000fe40000410000 */
[----:B------:R-:W-:Y:S02]  /*21a0*/  FMUL.FTZ R120, R51, R131 ;  /* 0x0000008333787220 */ /* 0x000fe40000410000 */
[----:B------:R-:W-:-:S02]  /*21b0*/  FADD.FTZ R230, R135, R230 ;  /* 0x000000e687e67221 */ /* 0x000fc40000010000 */
[----:B------:R-:W-:Y:S02]  /*21c0*/  FFMA.FTZ R200, R135, R171, R200 ;  /* 0x000000ab87c87223 */ /* 0x000fe400000100c8 */
[----:B------:R-:W-:Y:S02]  /*21d0*/  FFMA.FTZ R135, R79, R135, R120 ;  /* 0x000000874f877223 */ /* 0x000fe40000010078 */
[----:B---3--:R-:W-:Y:S02]  /*21e0*/  FMUL.FTZ R120, R44, R144 ;  /* 0x000000902c787220 */ /* 0x008fe40000410000 */
[C---:B------:R-:W-:Y:S02]  /*21f0*/  FADD.FTZ R233, R148.reuse, R233 ;  /* 0x000000e994e97221 */ /* 0x040fe40000010000 */
[----:B------:R-:W-:Y:S02]  /*2200*/  FFMA.FTZ R203, R148, R140, R203 ;  /* 0x0000008c94cb7223 */ /* 0x000fe400000100cb */
[----:B------:R-:W-:-:S02]  /*2210*/  FFMA.FTZ R148, R72, R148, R120 ;  /* 0x0000009448947223 */ /* 0x000fc40000010078 */
[----:B------:R-:W-:Y:S02]  /*2220*/  FMUL.FTZ R120, R45, R145 ;  /* 0x000000912d787220 */ /* 0x000fe40000410000 */
[C---:B------:R-:W-:Y:S02]  /*2230*/  FADD.FTZ R232, R149.reuse, R232 ;  /* 0x000000e895e87221 */ /* 0x040fe40000010000 */
[----:B------:R-:W-:Y:S02]  /*2240*/  FFMA.FTZ R202, R149, R141, R202 ;  /* 0x0000008d95ca7223 */ /* 0x000fe400000100ca */
[----:B------:R-:W-:Y:S02]  /*2250*/  FFMA.FTZ R149, R73, R149, R120 ;  /* 0x0000009549957223 */ /* 0x000fe40000010078 */
[----:B------:R-:W-:Y:S02]  /*2260*/  FMUL.FTZ R120, R46, R146 ;  /* 0x000000922e787220 */ /* 0x000fe40000410000 */
[----:B------:R-:W-:-:S02]  /*2270*/  FADD.FTZ R243, R150, R243 ;  /* 0x000000f396f37221 */ /* 0x000fc40000010000 */
[----:B------:R-:W-:Y:S01]  /*2280*/  FFMA.FTZ R205, R150, R142, R205 ;  /* 0x0000008e96cd7223 */ /* 0x000fe200000100cd */
[----:B------:R-:W-:Y:S01]  /*2290*/  IADD3 R18, R18, c[0x0][0x160], RZ ;  /* 0x0000580012127a10 */ /* 0x000fe20007ffe0ff */
[----:B------:R-:W-:Y:S02]  /*22a0*/  FFMA.FTZ R150, R74, R150, R120 ;  /* 0x000000964a967223 */ /* 0x000fe40000010078 */
[----:B------:R-:W-:Y:S01]  /*22b0*/  FMUL.FTZ R120, R47, R147 ;  /* 0x000000932f787220 */ /* 0x000fe20000410000 */
[----:B------:R-:W-:Y:S01]  /*22c0*/  ISETP.GE.AND P1, PT, R18, c[0x0][0x164], PT ;  /* 0x0000590012007a0c */ /* 0x000fe20003f26270 */
[C---:B------:R-:W-:Y:S02]  /*22d0*/  FADD.FTZ R242, R151.reuse, R242 ;  /* 0x000000f297f27221 */ /* 0x040fe40000010000 */
[----:B------:R-:W-:Y:S02]  /*22e0*/  FFMA.FTZ R204, R151, R143, R204 ;  /* 0x0000008f97cc7223 */ /* 0x000fe400000100cc */
[----:B------:R-:W-:-:S02]  /*22f0*/  FFMA.FTZ R151, R75, R151, R120 ;  /* 0x000000974b977223 */ /* 0x000fc40000010078 */
[----:B--2---:R-:W-:-:S05]  /*2300*/  FADD.FTZ R219, R144, R219 ;  /* 0x000000db90db7221 */ /* 0x004fca0000010000 */
[----:B------:R-:W-:Y:S01]  /*2310*/  STL [R1+0x90], R219 ;  /* 0x000090db01007387 */ /* 0x000fe20000100800 */
[----:B----4-:R-:W-:Y:S02]  /*2320*/  FFMA.FTZ R218, R144, R140, R218 ;  /* 0x0000008c90da7223 */ /* 0x010fe400000100da */
[----:B------:R-:W-:-:S03]  /*2330*/  FADD.FTZ R130, R145, R130 ;  /* 0x0000008291827221 */ /* 0x000fc60000010000 */
[----:B------:R-:W-:Y:S01]  /*2340*/  STL [R1+0x50], R218 ;  /* 0x000050da01007387 */ /* 0x000fe20000100800 */
[----:B------:R-:W-:-:S03]  /*2350*/  FFMA.FTZ R129, R145, R141, R129 ;  /* 0x0000008d91817223 */ /* 0x000fc60000010081 */
[----:B------:R-:W-:Y:S01]  /*2360*/  STL [R1+0x8c], R130 ;  /* 0x00008c8201007387 */ /* 0x000fe20000100800 */
[----:B------:R-:W-:-:S03]  /*2370*/  FADD.FTZ R128, R146, R128 ;  /* 0x0000008092807221 */ /* 0x000fc60000010000 */
[----:B------:R-:W-:Y:S01]  /*2380*/  STL [R1+0x4c], R129 ;  /* 0x00004c8101007387 */ /* 0x000fe20000100800 */
[----:B------:R-:W-:-:S03]  /*2390*/  FFMA.FTZ R123, R146, R142, R123 ;  /* 0x0000008e927b7223 */ /* 0x000fc6000001007b */
[----:B------:R0:W-:Y:S01]  /*23a0*/  STL [R1+0x98], R128 ;  /* 0x0000988001007387 */ /* 0x0001e20000100800 */
[----:B------:R-:W-:-:S03]  /*23b0*/  FADD.FTZ R122, R147, R122 ;  /* 0x0000007a937a7221 */ /* 0x000fc60000010000 */
[----:B------:R-:W-:Y:S04]  /*23c0*/  STL [R1+0x68], R123 ;  /* 0x0000687b01007387 */ /* 0x000fe80000100800 */
[----:B------:R1:W-:Y:S01]  /*23d0*/  STL [R1+0x94], R122 ;  /* 0x0000947a01007387 */ /* 0x0003e20000100800 */
[----:B0-----:R-:W-:-:S04]  /*23e0*/  FADD.FTZ R128, RZ, R22 ;  /* 0x00000016ff807221 */ /* 0x001fc80000010000 */
[----:B------:R-:W-:Y:S02]  /*23f0*/  FADD.FTZ R128, R24, R128 ;  /* 0x0000008018807221 */ /* 0x000fe40000010000 */
[----:B-1----:R-:W-:-:S04]  /*2400*/  FFMA.FTZ R122, R21, R22, RZ ;  /* 0x00000016157a7223 */ /* 0x002fc800000100ff */
        /* <DEDUP_REMOVED lines=39> */
[----:B------:R-:W0:Y:S01]  /*2680*/  S2R R219, SR_TID.X ;  /* 0x0000000000db7919 */ /* 0x000e220000002100 */
[----:B------:R-:W-:Y:S02]  /*2690*/  FFMA.FTZ R121, R147, R143, R121 ;  /* 0x0000008f93797223 */ /* 0x000fe40000010079 */
[----:B------:R-:W-:Y:S02]  /*26a0*/  FADD.FTZ R128, R133, R128 ;  /* 0x0000008085807221 */ /* 0x000fe40000010000 */
[----:B------:R-:W-:Y:S01]  /*26b0*/  FFMA.FTZ R122, R169, R133, R122 ;  /* 0x00000085a97a7223 */ /* 0x000fe2000001007a */
[----:B------:R1:W-:Y:S01]  /*26c0*/  STL [R1+0x64], R121 ;  /* 0x0000647901007387 */ /* 0x0003e20000100800 */
        /* <DEDUP_REMOVED lines=10> */
[----:B0-----:R-:W-:Y:S01]  /*2770*/  LOP3.LUT P2, RZ, R219, 0x1f, RZ, 0xc0, !PT ;  /* 0x0000001fdbff7812 */ /* 0x001fe2000784c0ff */
[----:B------:R-:W-:Y:S01]  /*2780*/  FADD.FTZ R128, R128, R151 ;  /* 0x0000009780807221 */ /* 0x000fe20000010000 */
[----:B------:R-:W-:Y:S01]  /*2790*/  P2R R144, PR, RZ, 0x2 ;  /* 0x00000002ff907803 */ /* 0x000fe20000000000 */
[----:B------:R-:W-:Y:S01]  /*27a0*/  FFMA.FTZ R122, R143, R151, R122 ;  /* 0x000000978f7a7223 */ /* 0x000fe2000001007a */
[----:B------:R-:W-:Y:S07]  /*27b0*/  BRA.DIV ~URZ, `(.L_x_3119) ;  /* 0x00001d227f007947 */ /* 0x000fee000b800000 */
[----:B-1----:R0:W1:Y:S02]  /*27c0*/  SHFL.DOWN PT, R129, R128, 0x10, 0x1f ;  /* 0x0a001f0080817f89 */ /* 0x00206400000e0000 */
.L_x_3130:
        /* <DEDUP_REMOVED lines=18> */
.L_x_3131:
        /* <DEDUP_REMOVED lines=71> */
.L_x_3121:
[----:B0-----:R-:W-:Y:S02]  /*2d60*/  IADD3 R22, P4, R20, c[0x0][0x248], RZ ;  /* 0x0000920014167a10 */ /* 0x001fe40007f9e0ff */
[----:B------:R-:W-:Y:S02]  /*2d70*/  ISETP.NE.AND.EX P3, PT, RZ, c[0x0][0x254], PT, P3 ;  /* 0x00009500ff007a0c */ /* 0x000fe40003f65330 */
[----:B------:R-:W-:-:S05]  /*2d80*/  IADD3.X R23, R19, c[0x0][0x24c], RZ, P4, !PT ;  /* 0x0000930013177a10 */ /* 0x000fca00027fe4ff */
[----:B------:R0:W-:Y:S06]  /*2d90*/  STG.E.128 [R22.64], R120 ;  /* 0x0000007816007986 */ /* 0x0001ec000c101d04 */
[----:B------:R-:W-:Y:S05]  /*2da0*/  @!P3 BRA `(.L_x_3122) ;  /* 0x000000900000b947 */ /* 0x000fea0003800000 */
[----:B------:R-:W-:Y:S02]  /*2db0*/  ISETP.NE.U32.AND P4, PT, RZ, c[0x0][0x250], PT ;  /* 0x00009400ff007a0c */ /* 0x000fe40003f85070 */
[----:B------:R-:W-:Y:S02]  /*2dc0*/  IADD3 R20, P5, R20, c[0x0][0x250], RZ ;  /* 0x0000940014147a10 */ /* 0x000fe40007fbe0ff */
[----:B------:R-:W-:-:S02]  /*2dd0*/  ISETP.NE.AND.EX P4, PT, RZ, c[0x0][0x254], PT, P4 ;  /* 0x00009500ff007a0c */ /* 0x000fc40003f85340 */
[----:B------:R-:W-:Y:S02]  /*2de0*/  IADD3.X R21, R19, c[0x0][0x254], RZ, P5, !PT ;  /* 0x0000950013157a10 */ /* 0x000fe40002ffe4ff */
[----:B0-----:R-:W-:Y:S02]  /*2df0*/  SEL R123, R123, R119, P4 ;  /* 0x000000777b7b7207 */ /* 0x001fe40002000000 */
[----:B------:R-:W-:Y:S02]  /*2e00*/  SEL R122, R122, R118, P4 ;  /* 0x000000767a7a7207 */ /* 0x000fe40002000000 */
[----:B------:R-:W-:Y:S02]  /*2e10*/  SEL R121, R121, R117, P4 ;  /* 0x0000007579797207 */ /* 0x000fe40002000000 */
[----:B------:R-:W-:-:S05]  /*2e20*/  SEL R120, R120, R116, P4 ;  /* 0x0000007478787207 */ /* 0x000fca0002000000 */
[----:B------:R0:W-:Y:S02]  /*2e30*/  STG.E.128 [R20.64], R120 ;  /* 0x0000007814007986 */ /* 0x0001e4000c101d04 */
.L_x_3122:
        /* <DEDUP_REMOVED lines=28> */
.L_x_3123:
[----:B0-----:R-:W-:Y:S01]  /*3000*/  @P3 IADD3 R24, P5, R8, c[0x0][0x250], RZ ;  /* 0x0000940008183a10 */ /* 0x001fe20007fbe0ff */
        /* <DEDUP_REMOVED lines=28> */
[----:B0-----:R-:W-:-:S04]  /*31d0*/  @P3 IADD3 R120, P5, R2, c[0x0][0x250], RZ ;  /* 0x0000940002783a10 */ /* 0x001fc80007fbe0ff */
[----:B------:R-:W-:Y:S02]  /*31e0*/  @P3 IADD3.X R121, R0, c[0x0][0x254], RZ, P5, !PT ;  /* 0x0000950000793a10 */ /* 0x000fe40002ffe4ff */
[----:B------:R-:W-:-:S04]  /*31f0*/  ISETP.NE.U32.AND P5, PT, RZ, c[0x0][0x250], PT ;  /* 0x00009400ff007a0c */ /* 0x000fc80003fa5070 */
[----:B------:R-:W-:-:S04]  /*3200*/  ISETP.NE.AND.EX P5, PT, RZ, c[0x0][0x254], PT, P5 ;  /* 0x00009500ff007a0c */ /* 0x000fc80003fa5350 */
[----:B------:R-:W-:Y:S02]  /*3210*/  SEL R20, R20, R116, P5 ;  /* 0x0000007414147207 */ /* 0x000fe40002800000 */
[----:B------:R-:W-:Y:S02]  /*3220*/  SEL R21, R21, R117, P5 ;  /* 0x0000007515157207 */ /* 0x000fe40002800000 */
[----:B------:R-:W-:Y:S02]  /*3230*/  SEL R22, R22, R118, P5 ;  /* 0x0000007616167207 */ /* 0x000fe40002800000 */
[----:B------:R-:W-:-:S05]  /*3240*/  SEL R23, R23, R119, P5 ;  /* 0x0000007717177207 */ /* 0x000fca0002800000 */
[----:B------:R0:W-:Y:S02]  /*3250*/  @P3 STG.E.128 [R24.64], R20 ;  /* 0x0000001418003986 */ /* 0x0001e4000c101d04 */
[-CC-:B0-----:R-:W-:Y:S02]  /*3260*/  FFMA.FTZ R20, R177, R146.reuse, R145.reuse ;  /* 0x00000092b1147223 */ /* 0x181fe40000010091 */
        /* <DEDUP_REMOVED lines=14> */
[----:B------:R-:W-:Y:S01]  /*3350*/  SEL R27, R23, R119, P5 ;  /* 0x00000077171b7207 */ /* 0x000fe20002800000 */
        /* <DEDUP_REMOVED lines=12> */
.L_x_3124:
        /* <DEDUP_REMOVED lines=18> */
.L_x_3125:
[----:B------:R2:W-:Y:S01]  /*3540*/  STG.E.128 [R130.64], R124 ;  /* 0x0000007c82007986 */ /* 0x0005e2000c101d04 */
[C---:B0-----:R-:W-:Y:S02]  /*3550*/  FMUL.FTZ R4, R9.reuse, R172 ;  /* 0x000000ac09047220 */ /* 0x041fe40000410000 */
[C---:B------:R-:W-:Y:S02]  /*3560*/  FMUL.FTZ R5, R9.reuse, R173 ;  /* 0x000000ad09057220 */ /* 0x040fe40000410000 */
[C---:B------:R-:W-:Y:S02]  /*3570*/  FMUL.FTZ R6, R9.reuse, R174 ;  /* 0x000000ae09067220 */ /* 0x040fe40000410000 */
[----:B------:R-:W-:Y:S02]  /*3580*/  FMUL.FTZ R7, R9, R175 ;  /* 0x000000af09077220 */ /* 0x000fe40000410000 */
[----:B------:R-:W-:Y:S02]  /*3590*/  @P1 FADD.FTZ R4, R100, R4 ;  /* 0x0000000464041221 */ /* 0x000fe40000010000 */
[----:B------:R-:W-:-:S02]  /*35a0*/  @P1 FADD.FTZ R5, R101, R5 ;  /* 0x0000000565051221 */ /* 0x000fc40000010000 */
[----:B------:R-:W-:Y:S01]  /*35b0*/  @P1 FADD.FTZ R6, R102, R6 ;  /* 0x0000000666061221 */ /* 0x000fe20000010000 */
[-C--:B-1----:R-:W-:Y:S01]  /*35c0*/  SEL R20, R4, R116.reuse, P5 ;  /* 0x0000007404147207 */ /* 0x082fe20002800000 */
        /* <DEDUP_REMOVED lines=11> */
[----:B------:R-:W-:Y:S02]  /*3680*/  SEL R27, R7, R115, P4 ;  /* 0x00000073071b7207 */ /* 0x000fe40002000000 */
[----:B------:R-:W-:Y:S02]  /*3690*/  IADD3.X R3, R0, c[0x0][0x25c], RZ, P6, !PT ;  /* 0x0000970000037a10 */ /* 0x000fe400037fe4ff */
[----:B------:R-:W-:-:S02]  /*36a0*/  SEL R26, R6, R114, P4 ;  /* 0x00000072061a7207 */ /* 0x000fc40002000000 */
[----:B------:R-:W-:Y:S02]  /*36b0*/  SEL R25, R5, R113, P4 ;  /* 0x0000007105197207 */ /* 0x000fe40002000000 */
[----:B------:R-:W-:-:S05]  /*36c0*/  SEL R24, R4, R112, P4 ;  /* 0x0000007004187207 */ /* 0x000fca0002000000 */
[----:B------:R1:W-:Y:S02]  /*36d0*/  STG.E.128 [R2.64], R24 ;  /* 0x0000001802007986 */ /* 0x0003e4000c101d04 */
.L_x_3126:
[----:B------:R2:W-:Y:S01]  /*36e0*/  STG.E.128 [R122.64], R4 ;  /* 0x000000047a007986 */ /* 0x0005e2000c101d04 */
[-CC-:B-1----:R-:W-:Y:S02]  /*36f0*/  FFMA.FTZ R3, R168, R146.reuse, R145.reuse ;  /* 0x00000092a8037223 */ /* 0x182fe40000010091 */
        /* <DEDUP_REMOVED lines=8> */
[C---:B--2---:R-:W-:Y:S02]  /*3780*/  FMUL.FTZ R4, R9.reuse, R132 ;  /* 0x0000008409047220 */ /* 0x044fe40000410000 */
        /* <DEDUP_REMOVED lines=15> */
.L_x_3127:
        /* <DEDUP_REMOVED lines=17> */
[----:B------:R-:W-:Y:S01]  /*3990*/  STG.E.128 [R2.64], R4 ;  /* 0x0000000402007986 */ /* 0x000fe2000c101d04 */
[C---:B------:R-:W-:Y:S01]  /*39a0*/  FMUL.FTZ R21, R9.reuse, R0 ;  /* 0x0000000009157220 */ /* 0x040fe20000410000 */
[----:B------:R-:W-:Y:S01]  /*39b0*/  ISETP.NE.AND P6, PT, R144, RZ, PT ;  /* 0x000000ff9000720c */ /* 0x000fe20003fc5270 */
[C---:B------:R-:W-:Y:S01]  /*39c0*/  FMUL.FTZ R22, R9.reuse, R22 ;  /* 0x0000001609167220 */ /* 0x040fe20000410000 */
[----:B------:R-:W-:Y:S01]  /*39d0*/  @P3 STG.E.128 [R120.64], R24 ;  /* 0x0000001878003986 */ /* 0x000fe2000c101d04 */
        /* <DEDUP_REMOVED lines=13> */
[----:B0-----:R-:W-:Y:S02]  /*3ab0*/  @P3 IADD3 R124, P1, R165, c[0x0][0x250], RZ ;  /* 0x00009400a57c3a10 */ /* 0x001fe40007f3e0ff */
[----:B------:R-:W-:Y:S02]  /*3ac0*/  SEL R115, R23, R115, P4 ;  /* 0x0000007317737207 */ /* 0x000fe40002000000 */
[----:B------:R-:W-:Y:S02]  /*3ad0*/  @P3 IADD3.X R125, R164, c[0x0][0x254], RZ, P1, !PT ;  /* 0x00009500a47d3a10 */ /* 0x000fe40000ffe4ff */
[----:B------:R-:W-:Y:S01]  /*3ae0*/  SEL R116, R20, R116, P5 ;  /* 0x0000007414747207 */ /* 0x000fe20002800000 */
[----:B------:R-:W-:Y:S01]  /*3af0*/  @P2 STG.E.128 [R8.64], R112 ;  /* 0x0000007008002986 */ /* 0x000fe2000c101d04 */
[----:B------:R-:W-:-:S02]  /*3b00*/  SEL R117, R21, R117, P5 ;  /* 0x0000007515757207 */ /* 0x000fc40002800000 */
[----:B------:R-:W-:Y:S01]  /*3b10*/  SEL R118, R22, R118, P5 ;  /* 0x0000007616767207 */ /* 0x000fe20002800000 */
[----:B------:R0:W-:Y:S01]  /*3b20*/  STG.E.128 [R122.64], R20 ;  /* 0x000000147a007986 */ /* 0x0001e2000c101d04 */
[----:B------:R-:W-:-:S05]  /*3b30*/  SEL R119, R23, R119, P5 ;  /* 0x0000007717777207 */ /* 0x000fca0002800000 */
[----:B------:R1:W-:Y:S01]  /*3b40*/  @P3 STG.E.128 [R124.64], R116 ;  /* 0x000000747c003986 */ /* 0x0003e2000c101d04 */
[----:B0-----:R-:W-:Y:S01]  /*3b50*/  PRMT R21, R0, 0x7610, R21 ;  /* 0x0000761000157816 */ /* 0x001fe20000000015 */
[----:B-1----:R-:W-:Y:S01]  /*3b60*/  @P6 CALL.REL.NOINC `(.L_x_3128) ;  /* 0x0000001000006944 */ /* 0x002fe20003c00000 */
[----:B------:R-:W-:Y:S05]  /*3b70*/  BRA `(.L_x_3129) ;  /* 0xffffceb000007947 */ /* 0x000fea000383ffff */
.L_x_3128:
        /* <DEDUP_REMOVED lines=110> */
.L_x_3118:
        /* <DEDUP_REMOVED lines=40> */
.L_x_3119:
[----:B-1----:R-:W-:Y:S01]  /*44e0*/  HFMA2.MMA R123, -RZ, RZ, 0, 9.5367431640625e-07 ;  /* 0x00000010ff7b7435 */ /* 0x002fe200000001ff */
[----:B------:R-:W-:-:S02]  /*44f0*/  MOV R121, R128 ;  /* 0x0000008000797202 */ /* 0x000fc40000000f00 */
[----:B------:R-:W-:Y:S02]  /*4500*/  MOV R146, 0x1f ;  /* 0x0000001f00927802 */ /* 0x000fe40000000f00 */
[----:B------:R-:W-:Y:S02]  /*4510*/  MOV R130, 0xffffffff ;  /* 0xffffffff00827802 */ /* 0x000fe40000000f00 */
[----:B------:R-:W-:Y:S02]  /*4520*/  MOV R120, 0x4540 ;  /* 0x0000454000787802 */ /* 0x000fe40000000f00 */
[----:B-----5:R-:W-:Y:S05]  /*4530*/  CALL.REL.NOINC `($__internal_109_$__cuda_sm70_shflsync_down_p) ;  /* 0x0000046000007944 */ /* 0x020fea0003c00000 */
[----:B-1----:R-:W-:Y:S01]  /*4540*/  MOV R129, R123 ;  /* 0x0000007b00817202 */ /* 0x002fe20000000f00 */
[----:B------:R-:W-:Y:S05]  /*4550*/  BRA `(.L_x_3130) ;  /* 0xffffe27000007947 */ /* 0x000fea000383ffff */
.L_x_3120:
[----:B------:R-:W-:Y:S01]  /*4560*/  HFMA2.MMA R123, -RZ, RZ, 0, 9.5367431640625e-07 ;  /* 0x00000010ff7b7435 */ /* 0x000fe200000001ff */
[----:B------:R-:W-:Y:S02]  /*4570*/  MOV R121, R122 ;  /* 0x0000007a00797202 */ /* 0x000fe40000000f00 */
[----:B------:R-:W-:Y:S02]  /*4580*/  MOV R146, 0x1f ;  /* 0x0000001f00927802 */ /* 0x000fe40000000f00 */
[----:B------:R-:W-:-:S02]  /*4590*/  MOV R130, 0xffffffff ;  /* 0xffffffff00827802 */ /* 0x000fc40000000f00 */
[----:B------:R-:W-:Y:S02]  /*45a0*/  MOV R120, 0x45c0 ;  /* 0x000045c000787802 */ /* 0x000fe40000000f00 */
[----:B01---5:R-:W-:Y:S05]  /*45b0*/  CALL.REL.NOINC `($__internal_109_$__cuda_sm70_shflsync_down_p) ;  /* 0x000003e000007944 */ /* 0x023fea0003c00000 */
[----:B------:R-:W-:Y:S01]  /*45c0*/  FADD.FTZ R128, R128, R129 ;  /* 0x0000008180807221 */ /* 0x000fe20000010000 */
[----:B------:R-:W-:Y:S01]  /*45d0*/  MOV R146, 0x1f ;  /* 0x0000001f00927802 */ /* 0x000fe20000000f00 */
[----:B-1----:R-:W-:Y:S01]  /*45e0*/  FADD.FTZ R122, R122, R123 ;  /* 0x0000007b7a7a7221 */ /* 0x002fe20000010000 */
[----:B------:R-:W-:Y:S01]  /*45f0*/  HFMA2.MMA R123, -RZ, RZ, 0, 4.76837158203125e-07 ;  /* 0x00000008ff7b7435 */ /* 0x000fe200000001ff */
[----:B------:R-:W-:Y:S02]  /*4600*/  MOV R130, 0xffffffff ;  /* 0xffffffff00827802 */ /* 0x000fe40000000f00 */
[----:B------:R-:W-:Y:S02]  /*4610*/  MOV R121, R128 ;  /* 0x0000008000797202 */ /* 0x000fe40000000f00 */
[----:B------:R-:W-:Y:S02]  /*4620*/  MOV R120, 0x4640 ;  /* 0x0000464000787802 */ /* 0x000fe40000000f00 */
[----:B------:R-:W-:Y:S05]  /*4630*/  CALL.REL.NOINC `($__internal_109_$__cuda_sm70_shflsync_down_p) ;  /* 0x0000036000007944 */ /* 0x000fea0003c00000 */
[----:B-1----:R-:W-:Y:S01]  /*4640*/  MOV R129, R123 ;  /* 0x0000007b00817202 */ /* 0x002fe20000000f00 */
[----:B------:R-:W-:Y:S01]  /*4650*/  HFMA2.MMA R123, -RZ, RZ, 0, 4.76837158203125e-07 ;  /* 0x00000008ff7b7435 */ /* 0x000fe200000001ff */
[----:B------:R-:W-:-:S02]  /*4660*/  MOV R121, R122 ;  /* 0x0000007a00797202 */ /* 0x000fc40000000f00 */
[----:B------:R-:W-:Y:S02]  /*4670*/  MOV R146, 0x1f ;  /* 0x0000001f00927802 */ /* 0x000fe40000000f00 */
[----:B------:R-:W-:Y:S02]  /*4680*/  MOV R130, 0xffffffff ;  /* 0xffffffff00827802 */ /* 0x000fe40000000f00 */
[----:B------:R-:W-:Y:S02]  /*4690*/  MOV R120, 0x46b0 ;  /* 0x000046b000787802 */ /* 0x000fe40000000f00 */
[----:B------:R-:W-:Y:S05]  /*46a0*/  CALL.REL.NOINC `($__internal_109_$__cuda_sm70_shflsync_down_p) ;  /* 0x000002f000007944 */ /* 0x000fea0003c00000 */
[----:B------:R-:W-:Y:S01]  /*46b0*/  FADD.FTZ R128, R129, R128 ;  /* 0x0000008081807221 */ /* 0x000fe20000010000 */
[----:B------:R-:W-:Y:S01]  /*46c0*/  MOV R146, 0x1f ;  /* 0x0000001f00927802 */ /* 0x000fe20000000f00 */
[----:B-1----:R-:W-:Y:S01]  /*46d0*/  FADD.FTZ R122, R122, R123 ;  /* 0x0000007b7a7a7221 */ /* 0x002fe20000010000 */
[----:B------:R-:W-:Y:S01]  /*46e0*/  HFMA2.MMA R123, -RZ, RZ, 0, 2.384185791015625e-07 ;  /* 0x00000004ff7b7435 */ /* 0x000fe200000001ff */
[----:B------:R-:W-:Y:S02]  /*46f0*/  MOV R130, 0xffffffff ;  /* 0xffffffff00827802 */ /* 0x000fe40000000f00 */
[----:B------:R-:W-:-:S02]  /*4700*/  MOV R121, R128 ;  /* 0x0000008000797202 */ /* 0x000fc40000000f00 */
[----:B------:R-:W-:Y:S02]  /*4710*/  MOV R120, 0x4730 ;  /* 0x0000473000787802 */ /* 0x000fe40000000f00 */
[----:B------:R-:W-:Y:S05]  /*4720*/  CALL.REL.NOINC `($__internal_109_$__cuda_sm70_shflsync_down_p) ;  /* 0x0000027000007944 */ /* 0x000fea0003c00000 */
[----:B-1----:R-:W-:Y:S01]  /*4730*/  MOV R129, R123 ;  /* 0x0000007b00817202 */ /* 0x002fe20000000f00 */
[----:B------:R-:W-:Y:S01]  /*4740*/  HFMA2.MMA R123, -RZ, RZ, 0, 2.384185791015625e-07 ;  /* 0x00000004ff7b7435 */ /* 0x000fe200000001ff */
[----:B------:R-:W-:Y:S02]  /*4750*/  MOV R121, R122 ;  /* 0x0000007a00797202 */ /* 0x000fe40000000f00 */
[----:B------:R-:W-:Y:S02]  /*4760*/  MOV R146, 0x1f ;  /* 0x0000001f00927802 */ /* 0x000fe40000000f00 */
[----:B------:R-:W-:Y:S02]  /*4770*/  MOV R130, 0xffffffff ;  /* 0xffffffff00827802 */ /* 0x000fe40000000f00 */
[----:B------:R-:W-:Y:S02]  /*4780*/  MOV R120, 0x47a0 ;  /* 0x000047a000787802 */ /* 0x000fe40000000f00 */
[----:B------:R-:W-:Y:S05]  /*4790*/  CALL.REL.NOINC `($__internal_109_$__cuda_sm70_shflsync_down_p) ;  /* 0x0000020000007944 */ /* 0x000fea0003c00000 */
[----:B------:R-:W-:Y:S01]  /*47a0*/  FADD.FTZ R128, R129, R128 ;  /* 0x0000008081807221 */ /* 0x000fe20000010000 */
[----:B------:R-:W-:Y:S01]  /*47b0*/  MOV R146, 0x1f ;  /* 0x0000001f00927802 */ /* 0x000fe20000000f00 */
[----:B-1----:R-:W-:Y:S01]  /*47c0*/  FADD.FTZ R122, R122, R123 ;  /* 0x0000007b7a7a7221 */ /* 0x002fe20000010000 */
[----:B------:R-:W-:Y:S01]  /*47d0*/  HFMA2.MMA R123, -RZ, RZ, 0, 1.1920928955078125e-07 ;  /* 0x00000002ff7b7435 */ /* 0x000fe200000001ff */
[----:B------:R-:W-:-:S02]  /*47e0*/  MOV R130, 0xffffffff ;  /* 0xffffffff00827802 */ /* 0x000fc40000000f00 */
[----:B------:R-:W-:Y:S02]  /*47f0*/  MOV R121, R128 ;  /* 0x0000008000797202 */ /* 0x000fe40000000f00 */
[----:B------:R-:W-:Y:S02]  /*4800*/  MOV R120, 0x4820 ;  /* 0x0000482000787802 */ /* 0x000fe40000000f00 */
[----:B------:R-:W-:Y:S05]  /*4810*/  CALL.REL.NOINC `($__internal_109_$__cuda_sm70_shflsync_down_p) ;  /* 0x0000018000007944 */ /* 0x000fea0003c00000 */
[----:B-1----:R-:W-:Y:S01]  /*4820*/  MOV R129, R123 ;  /* 0x0000007b00817202 */ /* 0x002fe20000000f00 */
[----:B------:R-:W-:Y:S01]  /*4830*/  HFMA2.MMA R123, -RZ, RZ, 0, 1.1920928955078125e-07 ;  /* 0x00000002ff7b7435 */ /* 0x000fe200000001ff */
[----:B------:R-:W-:Y:S02]  /*4840*/  MOV R121, R122 ;  /* 0x0000007a00797202 */ /* 0x000fe40000000f00 */
[----:B------:R-:W-:Y:S02]  /*4850*/  MOV R146, 0x1f ;  /* 0x0000001f00927802 */ /* 0x000fe40000000f00 */
[----:B------:R-:W-:Y:S02]  /*4860*/  MOV R130, 0xffffffff ;  /* 0xffffffff00827802 */ /* 0x000fe40000000f00 */
[----:B------:R-:W-:-:S02]  /*4870*/  MOV R120, 0x4890 ;  /* 0x0000489000787802 */ /* 0x000fc40000000f00 */
[----:B------:R-:W-:Y:S05]  /*4880*/  CALL.REL.NOINC `($__internal_109_$__cuda_sm70_shflsync_down_p) ;  /* 0x0000011000007944 */ /* 0x000fea0003c00000 */
[----:B------:R-:W-:Y:S01]  /*4890*/  FADD.FTZ R128, R129, R128 ;  /* 0x0000008081807221 */ /* 0x000fe20000010000 */
[----:B------:R-:W-:Y:S01]  /*48a0*/  MOV R146, 0x1f ;  /* 0x0000001f00927802 */ /* 0x000fe20000000f00 */
[----:B-1----:R-:W-:Y:S01]  /*48b0*/  FADD.FTZ R122, R122, R123 ;  /* 0x0000007b7a7a7221 */ /* 0x002fe20000010000 */
[----:B------:R-:W-:Y:S01]  /*48c0*/  HFMA2.MMA R123, -RZ, RZ, 0, 5.9604644775390625e-08 ;  /* 0x00000001ff7b7435 */ /* 0x000fe200000001ff */
[----:B------:R-:W-:-:S02]  /*48d0*/  MOV R130, 0xffffffff ;  /* 0xffffffff00827802 */ /* 0x000fc40000000f00 */
[----:B------:R-:W-:Y:S02]  /*48e0*/  MOV R121, R128 ;  /* 0x0000008000797202 */ /* 0x000fe40000000f00 */
[----:B------:R-:W-:Y:S02]  /*48f0*/  MOV R120, 0x4910 ;  /* 0x0000491000787802 */ /* 0x000fe40000000f00 */
[----:B------:R-:W-:Y:S05]  /*4900*/  CALL.REL.NOINC `($__internal_109_$__cuda_sm70_shflsync_down_p) ;  /* 0x0000009000007944 */ /* 0x000fea0003c00000 */
[----:B-1----:R-:W-:Y:S01]  /*4910*/  MOV R129, R123 ;  /* 0x0000007b00817202 */ /* 0x002fe20000000f00 */
[----:B------:R-:W-:Y:S01]  /*4920*/  HFMA2.MMA R123, -RZ, RZ, 0, 5.9604644775390625e-08 ;  /* 0x00000001ff7b7435 */ /* 0x000fe200000001ff */
[----:B------:R-:W-:Y:S02]  /*4930*/  MOV R121, R122 ;  /* 0x0000007a00797202 */ /* 0x000fe40000000f00 */
[----:B------:R-:W-:Y:S02]  /*4940*/  MOV R146, 0x1f ;  /* 0x0000001f00927802 */ /* 0x000fe40000000f00 */
[----:B------:R-:W-:Y:S02]  /*4950*/  MOV R130, 0xffffffff ;  /* 0xffffffff00827802 */ /* 0x000fe40000000f00 */
[----:B------:R-:W-:-:S02]  /*4960*/  MOV R120, 0x4980 ;  /* 0x0000498000787802 */ /* 0x000fc40000000f00 */
[----:B------:R-:W-:Y:S05]  /*4970*/  CALL.REL.NOINC `($__internal_109_$__cuda_sm70_shflsync_down_p) ;  /* 0x0000002000007944 */ /* 0x000fea0003c00000 */
[----:B-1----:R-:W-:Y:S01]  /*4980*/  MOV R121, R123 ;  /* 0x0000007b00797202 */ /* 0x002fe20000000f00 */
[----:B------:R-:W-:Y:S05]  /*4990*/  BRA `(.L_x_3131) ;  /* 0xffffdf5000007947 */ /* 0x000fea000383ffff */
        .weak           $__internal_109_$__cuda_sm70_shflsync_down_p
        .type           $__internal_109_$__cuda_sm70_shflsync_down_p,@function
        .size           $__internal_109_$__cuda_sm70_shflsync_down_p,(.L_x_3471 - $__internal_109_$__cuda_sm70_shflsync_down_p)
$__internal_109_$__cuda_sm70_shflsync_down_p:
[----:B------:R-:W-:Y:S04]  /*49a0*/  WARPSYNC R130 ;  /* 0x0000008200007348 */ /* 0x000fe80003800000 */
[----:B------:R0:W1:Y:S02]  /*49b0*/  SHFL.DOWN PT, R123, R121, R123, R146 ;  /* 0x0800007b797b7389 */ /* 0x00006400000e0092 */
[----:B0-----:R-:W-:-:S06]  /*49c0*/  HFMA2.MMA R121, -RZ, RZ, 0, 0 ;  /* 0x00000000ff797435 */ /* 0x001fcc00000001ff */
[----:B------:R-:W-:Y:S05]  /*49d0*/  RET.REL.NODEC R120 `(_ZN10layer_norm31ln_parallel_residual_bwd_kernelINS_13Kernel_traitsIfffffjLj7168ELj1ELj1ELj8ELj16ENS_18Kernel_traits_baseILj7168EfffffjLj256EEEEELb0ELb0ELb1EEEvNS_9BwdParamsE) ;  /* 0xffffb62078007950 */ /* 0x000fea0003c3ffff */
.L_x_3132:
        /* <DEDUP_REMOVED lines=10> */
.L_x_3471:


//--------------------- .text._ZN10layer_norm31ln_parallel_residual_bwd_kernelINS_13Kernel_traitsIfffffjLj7168ELj1ELj1ELj8ELj16ENS_18Kernel_traits_baseILj7168EfffffjLj256EEEEELb0ELb1ELb0EEEvNS_9BwdParamsE --------------------------
	.section	.text._ZN10layer_norm31ln_parallel_residual_bwd_kernelINS_13Kernel_traitsIfffffjLj7168ELj1ELj1ELj8ELj16ENS_18Kernel_traits_baseILj7168EfffffjLj256EEEEELb0ELb1ELb0EEEvNS_9BwdParamsE,"ax",@progbits
	.sectioninfo	@"SHI_REGISTERS=208"
	.align	128
        .global         _ZN10layer_norm31ln_parallel_residual_bwd_kernelINS_13Kernel_traitsIfffffjLj7168ELj1ELj1ELj8ELj16ENS_18Kernel_traits_baseILj7168EfffffjLj256EEEEELb0ELb1ELb0EEEvNS_9BwdParamsE
        .type           _ZN10layer_norm31ln_parallel_residual_bwd_kernelINS_13Kernel_traitsIfffffjLj7168ELj1ELj1ELj8ELj16ENS_18Kernel_traits_baseILj7168EfffffjLj256EEEEELb0ELb1ELb0EEEvNS_9BwdParamsE,@function
        .size           _ZN10layer_norm31ln_parallel_residual_bwd_kernelINS_13Kernel_traitsIfffffjLj7168ELj1ELj1ELj8ELj16ENS_18Kernel_traits_baseILj7168EfffffjLj256EEEEELb0ELb1ELb0EEEvNS_9BwdParamsE,(.L_x_3472 - _ZN10layer_norm31ln_parallel_residual_bwd_kernelINS_13Kernel_traitsIfffffjLj7168ELj1ELj1ELj8ELj16ENS_18Kernel_traits_baseILj7168EfffffjLj256EEEEELb0ELb1ELb0EEEvNS_9BwdParamsE)
        .other          _ZN10layer_norm31ln_parallel_residual_bwd_kernelINS_13Kernel_traitsIfffffjLj7168ELj1ELj1ELj8ELj16ENS_18Kernel_traits_baseILj7168EfffffjLj256EEEEELb0ELb1ELb0EEEvNS_9BwdParamsE,@"STO_CUDA_ENTRY STV_DEFAULT"
_ZN10layer_norm31ln_parallel_residual_bwd_kernelINS_13Kernel_traitsIfffffjLj7168ELj1ELj1ELj8ELj16ENS_18Kernel_traits_baseILj7168EfffffjLj256EEEEELb0ELb1ELb0EEEvNS_9BwdParamsE:
.text._ZN10layer_norm31ln_parallel_residual_bwd_kernelINS_13Kernel_traitsIfffffjLj7168ELj1ELj1ELj8ELj16ENS_18Kernel_traits_baseILj7168EfffffjLj256EEEEELb0ELb1ELb0EEEvNS_9BwdParamsE:
        /* <DEDUP_REMOVED lines=79> */
[----:B------:R-:W-:-:S07]  /*04f0*/  MOV R105, RZ ;  /* 0x000000ff00697202 */ /* 0x000fce0000000f00 */
.L_x_3164:
[----:B------:R-:W-:Y:S02]  /*0500*/  MOV R152, 0x4 ;  /* 0x0000000400987802 */ /* 0x000fe40000000f00 */
        /* <DEDUP_REMOVED lines=18> */
[----:B-1----:R-:W-:Y:S01]  /*0630*/  HFMA2.MMA R156, -RZ, RZ, 0, 9.5367431640625e-07 ;  /* 0x00000010ff9c7435 */ /* 0x002fe200000001ff */
[----:B------:R-:W-:-:S04]  /*0640*/  LEA R152, P5, R5, c[0x0][0x188], 0x4 ;  /* 0x0000620005987a11 */ /* 0x000fc800078a20ff */
[----:B------:R-:W-:Y:S02]  /*0650*/  LEA.HI.X R153, R5, c[0x0][0x18c], RZ, 0x4, P5 ;  /* 0x0000630005997a11 */ /* 0x000fe400028f24ff */
[----:B------:R-:W-:-:S03]  /*0660*/  ISETP.NE.U32.AND P5, PT, RZ, c[0x0][0x218], PT ;  /* 0x00008600ff007a0c */ /* 0x000fc60003fa5070 */
[----:B------:R-:W-:Y:S01]  /*0670*/  IMAD.WIDE.U32 R156, R5, R156, c[0x0][0x208] ;  /* 0x00008200059c7625 */ /* 0x000fe200078e009c */
[----:B------:R-:W2:Y:S01]  /*0680*/  LDG.E.128 R152, [R152.64] ;  /* 0x0000000498987981 */ /* 0x000ea2000c1e1d00 */
[----:B------:R-:W-:-:S04]  /*0690*/  ISETP.NE.AND.EX P5, PT, RZ, c[0x0][0x21c], PT, P5 ;  /* 0x00008700ff007a0c */ /* 0x000fc80003fa5350 */
[----:B------:R-:W3:Y:S09]  /*06a0*/  LDG.E.128 R156, [R156.64] ;  /* 0x000000049c9c7981 */ /* 0x000ef2000c1e1d00 */
[----:B------:R-:W-:-:S04]  /*06b0*/  @P5 LEA R162, P6, R5, c[0x0][0x218], 0x4 ;  /* 0x0000860005a25a11 */ /* 0x000fc800078c20ff */
[----:B------:R-:W-:Y:S02]  /*06c0*/  @P5 LEA.HI.X R163, R5, c[0x0][0x21c], RZ, 0x4, P6 ;  /* 0x0000870005a35a11 */ /* 0x000fe400030f24ff */
[----:B0-----:R-:W-:-:S03]  /*06d0*/  ISETP.NE.AND P6, PT, R2, RZ, PT ;  /* 0x000000ff0200720c */ /* 0x001fc60003fc5270 */
[----:B------:R0:W5:Y:S02]  /*06e0*/  @P5 LDG.E.128 R48, [R162.64] ;  /* 0x00000004a2305981 */ /* 0x000164000c1e1d00 */
[----:B-----5:R-:W-:-:S05]  /*06f0*/  FSEL R30, R161, RZ, !P6 ;  /* 0x000000ffa11e7208 */ /* 0x020fca0007000000 */
[C---:B--2---:R-:W-:Y:S02]  /*0700*/  FADD.FTZ R164, -R30.reuse, R152 ;  /* 0x000000981ea47221 */ /* 0x044fe40000010100 */
[----:B------:R-:W-:Y:S02]  /*0710*/  FADD.FTZ R166, -R30, R153 ;  /* 0x000000991ea67221 */ /* 0x000fe40000010100 */
[----:B------:R-:W-:Y:S02]  /*0720*/  FMUL.FTZ R169, R7, R164 ;  /* 0x000000a407a97220 */ /* 0x000fe40000410000 */
[----:B---3--:R-:W-:Y:S02]  /*0730*/  FMUL.FTZ R168, R132, R156 ;  /* 0x0000009c84a87220 */ /* 0x008fe40000410000 */
[C---:B------:R-:W-:Y:S02]  /*0740*/  FADD.FTZ R154, -R30.reuse, R154 ;  /* 0x0000009a1e9a7221 */ /* 0x040fe40000010100 */
[----:B------:R-:W-:-:S02]  /*0750*/  FADD.FTZ R200, -R30, R155 ;  /* 0x0000009b1ec87221 */ /* 0x000fc40000010100 */
[----:B------:R-:W-:Y:S02]  /*0760*/  FMUL.FTZ R30, R7, R166 ;  /* 0x000000a6071e7220 */ /* 0x000fe40000410000 */
[----:B------:R-:W-:Y:S02]  /*0770*/  FMUL.FTZ R183, R133, R157 ;  /* 0x0000009d85b77220 */ /* 0x000fe40000410000 */
[----:B------:R-:W-:Y:S02]  /*0780*/  FADD.FTZ R152, RZ, R168 ;  /* 0x000000a8ff987221 */ /* 0x000fe40000010000 */
[----:B------:R-:W-:Y:S02]  /*0790*/  FFMA.FTZ R153, R169, R168, RZ ;  /* 0x000000a8a9997223 */ /* 0x000fe400000100ff */
[----:B------:R-:W-:Y:S02]  /*07a0*/  FMUL.FTZ R181, R7, R154 ;  /* 0x0000009a07b57220 */ /* 0x000fe40000410000 */
[----:B------:R-:W-:-:S02]  /*07b0*/  FMUL.FTZ R202, R134, R158 ;  /* 0x0000009e86ca7220 */ /* 0x000fc40000410000 */
[----:B------:R-:W-:Y:S02]  /*07c0*/  FADD.FTZ R155, R152, R183 ;  /* 0x000000b7989b7221 */ /* 0x000fe40000010000 */
[----:B------:R-:W-:Y:S02]  /*07d0*/  FFMA.FTZ R153, R30, R183, R153 ;  /* 0x000000b71e997223 */ /* 0x000fe40000010099 */
[----:B------:R-:W-:Y:S02]  /*07e0*/  FMUL.FTZ R195, R135, R159 ;  /* 0x0000009f87c37220 */ /* 0x000fe40000410000 */
[----:B------:R-:W-:Y:S02]  /*07f0*/  FMUL.FTZ R200, R7, R200 ;  /* 0x000000c807c87220 */ /* 0x000fe40000410000 */
[----:B0-----:R-:W-:Y:S02]  /*0800*/  FADD.FTZ R162, R155, R202 ;  /* 0x000000ca9ba27221 */ /* 0x001fe40000010000 */
        /* <DEDUP_REMOVED lines=12> */
.L_x_3135:
[----:B-1----:R-:W-:Y:S05]  /*08d0*/  BSYNC B0 ;  /* 0x0000000000007941 */ /* 0x002fea0003800000 */
.L_x_3134:
[----:B------:R-:W-:Y:S01]  /*08e0*/  BSSY B0, `(.L_x_3136) ;  /* 0x000002c000007945 */ /* 0x000fe20003800000 */
[----:B------:R-:W-:Y:S05]  /*08f0*/  @!P0 BRA `(.L_x_3137) ;  /* 0x000002a000008947 */ /* 0x000fea0003800000 */
[C---:B------:R-:W-:Y:S02]  /*0900*/  LEA R156, P5, R164.reuse, c[0x0][0x188], 0x4 ;  /* 0x00006200a49c7a11 */ /* 0x040fe400078a20ff */
[----:B------:R-:W-:Y:S02]  /*0910*/  MOV R153, 0x10 ;  /* 0x0000001000997802 */ /* 0x000fe40000000f00 */
[C---:B------:R-:W-:Y:S02]  /*0920*/  LEA.HI.X R157, R164.reuse, c[0x0][0x18c], RZ, 0x4, P5 ;  /* 0x00006300a49d7a11 */ /* 0x040fe400028f24ff */
[----:B------:R-:W-:Y:S01]  /*0930*/  ISETP.NE.U32.AND P5, PT, RZ, c[0x0][0x218], PT ;  /* 0x00008600ff007a0c */ /* 0x000fe20003fa5070 */
[----:B------:R-:W-:-:S03]  /*0940*/  IMAD.WIDE.U32 R152, R164, R153, c[0x0][0x208] ;  /* 0x00008200a4987625 */ /* 0x000fc600078e0099 */
[----:B------:R-:W2:Y:S01]  /*0950*/  LDG.E.128 R156, [R156.64] ;  /* 0x000000049c9c7981 */ /* 0x000ea2000c1e1d00 */
[----:B------:R-:W-:-:S03]  /*0960*/  ISETP.NE.AND.EX P5, PT, RZ, c[0x0][0x21c], PT, P5 ;  /* 0x00008700ff007a0c */ /* 0x000fc60003fa5350 */
[----:B------:R-:W3:Y:S10]  /*0970*/  LDG.E.128 R152, [R152.64] ;  /* 0x0000000498987981 */ /* 0x000ef4000c1e1d00 */
        /* <DEDUP_REMOVED lines=8> */
[C---:B------:R-:W-:Y:S02]  /*0a00*/  FMUL.FTZ R19, R7.reuse, R172 ;  /* 0x000000ac07137220 */ /* 0x040fe40000410000 */
[----:B------:R-:W-:Y:S02]  /*0a10*/  FMUL.FTZ R12, R7, R12 ;  /* 0x0000000c070c7220 */ /* 0x000fe40000410000 */
[----:B---3--:R-:W-:Y:S02]  /*0a20*/  FMUL.FTZ R171, R128, R152 ;  /* 0x0000009880ab7220 */ /* 0x008fe40000410000 */
[----:B------:R-:W-:-:S02]  /*0a30*/  FADD.FTZ R73, R73, R153 ;  /* 0x0000009949497221 */ /* 0x000fc40000010000 */
[----:B------:R-:W-:Y:S02]  /*0a40*/  FFMA.FTZ R101, R153, R19, R101 ;  /* 0x0000001399657223 */ /* 0x000fe40000010065 */
[----:B------:R-:W-:Y:S02]  /*0a50*/  FMUL.FTZ R172, R129, R153 ;  /* 0x0000009981ac7220 */ /* 0x000fe40000410000 */
[----:B------:R-:W-:Y:S02]  /*0a60*/  FADD.FTZ R158, -R196, R158 ;  /* 0x0000009ec49e7221 */ /* 0x000fe40000010100 */
        /* <DEDUP_REMOVED lines=19> */
.L_x_3137:
[----:B0-----:R-:W-:Y:S05]  /*0ba0*/  BSYNC B0 ;  /* 0x0000000000007941 */ /* 0x001fea0003800000 */
.L_x_3136:
[----:B------:R-:W-:Y:S01]  /*0bb0*/  BSSY B0, `(.L_x_3138) ;  /* 0x000002c000007945 */ /* 0x000fe20003800000 */
[----:B------:R-:W-:Y:S05]  /*0bc0*/  @!P1 BRA `(.L_x_3139) ;  /* 0x000002a000009947 */ /* 0x000fea0003800000 */
[----:B------:R-:W-:Y:S01]  /*0bd0*/  HFMA2.MMA R153, -RZ, RZ, 0, 9.5367431640625e-07 ;  /* 0x00000010ff997435 */ /* 0x000fe200000001ff */
        /* <DEDUP_REMOVED lines=15> */
[C---:B------:R-:W-:Y:S02]  /*0cd0*/  FMUL.FTZ R11, R7.reuse, R18 ;  /* 0x00000012070b7220 */ /* 0x040fe40000410000 */
[----:B---3--:R-:W-:Y:S02]  /*0ce0*/  FMUL.FTZ R24, R124, R152 ;  /* 0x000000987c187220 */ /* 0x008fe40000410000 */
[----:B------:R-:W-:Y:S02]  /*0cf0*/  FADD.FTZ R158, -R194, R158 ;  /* 0x0000009ec29e7221 */ /* 0x000fe40000010100 */
[----:B------:R-:W-:-:S02]  /*0d00*/  FMUL.FTZ R18, R7, R26 ;  /* 0x0000001a07127220 */ /* 0x000fc40000410000 */
        /* <DEDUP_REMOVED lines=22> */
.L_x_3139:
[----:B------:R-:W-:Y:S05]  /*0e70*/  BSYNC B0 ;  /* 0x0000000000007941 */ /* 0x000fea0003800000 */
.L_x_3138:
        /* <DEDUP_REMOVED lines=44> */
.L_x_3141:
[----:B0-----:R-:W-:Y:S05]  /*1140*/  BSYNC B0 ;  /* 0x0000000000007941 */ /* 0x001fea0003800000 */
.L_x_3140:
        /* <DEDUP_REMOVED lines=21> */
[----:B------:R-:W-:-:S02]  /*12a0*/  FADD.FTZ R158, -R186, R158 ;  /* 0x0000009eba9e7221 */ /* 0x000fc40000010100 */
[----:B------:R-:W-:Y:S02]  /*12b0*/  FMUL.FTZ R29, R117, R153 ;  /* 0x00000099751d7220 */ /* 0x000fe40000410000 */
[----:B------:R-:W-:Y:S02]  /*12c0*/  FADD.FTZ R162, R162, R22 ;  /* 0x00000016a2a27221 */ /* 0x000fe40000010000 */
[----:B------:R-:W-:Y:S02]  /*12d0*/  FFMA.FTZ R163, R9, R22, R163 ;  /* 0x0000001609a37223 */ /* 0x000fe400000100a3 */
        /* <DEDUP_REMOVED lines=19> */
.L_x_3143:
[----:B0-----:R-:W-:Y:S05]  /*1410*/  BSYNC B0 ;  /* 0x0000000000007941 */ /* 0x001fea0003800000 */
.L_x_3142:
        /* <DEDUP_REMOVED lines=44> */
.L_x_3145:
[----:B0-----:R-:W-:Y:S05]  /*16e0*/  BSYNC B0 ;  /* 0x0000000000007941 */ /* 0x001fea0003800000 */
.L_x_3144:
[----:B------:R-:W-:Y:S01]  /*16f0*/  ISETP.GE.U32.AND P5, PT, R6, 0x700, PT ;  /* 0x000007000600780c */ /* 0x000fe20003fa6070 */
[----:B------:R-:W-:-:S12]  /*1700*/  BSSY B0, `(.L_x_3146) ;  /* 0x000002b000007945 */ /* 0x000fd80003800000 */
[----:B------:R-:W-:Y:S05]  /*1710*/  @!P5 BRA `(.L_x_3147) ;  /* 0x000002900000d947 */ /* 0x000fea0003800000 */
[----:B------:R-:W-:-:S04]  /*1720*/  ISETP.NE.AND P5, PT, R2, RZ, PT ;  /* 0x000000ff0200720c */ /* 0x000fc80003fa5270 */
[----:B-----5:R-:W-:Y:S02]  /*1730*/  FSEL R161, R161, RZ, !P5 ;  /* 0x000000ffa1a17208 */ /* 0x020fe40006800000 */
[----:B------:R-:W-:-:S04]  /*1740*/  ISETP.NE.U32.AND P5, PT, RZ, c[0x0][0x218], PT ;  /* 0x00008600ff007a0c */ /* 0x000fc80003fa5070 */
[----:B------:R-:W-:Y:S01]  /*1750*/  ISETP.NE.AND.EX P5, PT, RZ, c[0x0][0x21c], PT, P5 ;  /* 0x00008700ff007a0c */ /* 0x000fe20003fa5350 */
[----:B------:R-:W-:-:S12]  /*1760*/  HFMA2.MMA R153, -RZ, RZ, 0, 9.5367431640625e-07 ;  /* 0x00000010ff997435 */ /* 0x000fd800000001ff */
[----:B------:R-:W-:-:S04]  /*1770*/  @P5 LEA R166, P6, R164, c[0x0][0x218], 0x4 ;  /* 0x00008600a4a65a11 */ /* 0x000fc800078c20ff */
[C---:B------:R-:W-:Y:S02]  /*1780*/  @P5 LEA.HI.X R167, R164.reuse, c[0x0][0x21c], RZ, 0x4, P6 ;  /* 0x00008700a4a75a11 */ /* 0x040fe400030f24ff */
[C---:B------:R-:W-:Y:S01]  /*1790*/  LEA R156, P6, R164.reuse, c[0x0][0x188], 0x4 ;  /* 0x00006200a49c7a11 */ /* 0x040fe200078c20ff */
[C---:B------:R-:W-:Y:S02]  /*17a0*/  IMAD.WIDE.U32 R152, R164.reuse, R153, c[0x0][0x208] ;  /* 0x00008200a4987625 */ /* 0x040fe400078e0099 */
[----:B------:R0:W5:Y:S01]  /*17b0*/  @P5 LDG.E.128 R140, [R166.64] ;  /* 0x00000004a68c5981 */ /* 0x000162000c1e1d00 */
[----:B------:R-:W-:-:S03]  /*17c0*/  LEA.HI.X R157, R164, c[0x0][0x18c], RZ, 0x4, P6 ;  /* 0x00006300a49d7a11 */ /* 0x000fc600030f24ff */
[----:B------:R-:W2:Y:S04]  /*17d0*/  LDG.E.128 R152, [R152.64] ;  /* 0x0000000498987981 */ /* 0x000ea8000c1e1d00 */
[----:B------:R-:W3:Y:S02]  /*17e0*/  LDG.E.128 R156, [R156.64] ;  /* 0x000000049c9c7981 */ /* 0x000ee4000c1e1d00 */
[C---:B---3--:R-:W-:Y:S02]  /*17f0*/  FADD.FTZ R14, -R161.reuse, R156 ;  /* 0x0000009ca10e7221 */ /* 0x048fe40000010100 */
[----:B------:R-:W-:Y:S02]  /*1800*/  FADD.FTZ R20, -R161, R157 ;  /* 0x0000009da1147221 */ /* 0x000fe40000010100 */
[----:B------:R-:W-:-:S02]  /*1810*/  FMUL.FTZ R13, R7, R14 ;  /* 0x0000000e070d7220 */ /* 0x000fc40000410000 */
[----:B------:R-:W-:Y:S02]  /*1820*/  FMUL.FTZ R14, R7, R20 ;  /* 0x00000014070e7220 */ /* 0x000fe40000410000 */
[----:B--2---:R-:W-:Y:S02]  /*1830*/  FMUL.FTZ R20, R108, R152 ;  /* 0x000000986c147220 */ /* 0x004fe40000410000 */
[----:B------:R-:W-:Y:S02]  /*1840*/  FADD.FTZ R158, -R161, R158 ;  /* 0x0000009ea19e7221 */ /* 0x000fe40000010100 */
[----:B------:R-:W-:Y:S02]  /*1850*/  FMUL.FTZ R175, R109, R153 ;  /* 0x000000996daf7220 */ /* 0x000fe40000410000 */
[----:B------:R-:W-:Y:S02]  /*1860*/  FADD.FTZ R162, R162, R20 ;  /* 0x00000014a2a27221 */ /* 0x000fe40000010000 */
[----:B------:R-:W-:-:S02]  /*1870*/  FFMA.FTZ R163, R13, R20, R163 ;  /* 0x000000140da37223 */ /* 0x000fc400000100a3 */
        /* <DEDUP_REMOVED lines=19> */
.L_x_3147:
[----:B0-----:R-:W-:Y:S05]  /*19b0*/  BSYNC B0 ;  /* 0x0000000000007941 */ /* 0x001fea0003800000 */
.L_x_3146:
[----:B------:R-:W-:Y:S01]  /*19c0*/  LOP3.LUT P5, RZ, R0, 0x1f, RZ, 0xc0, !PT ;  /* 0x0000001f00ff7812 */ /* 0x000fe200078ac0ff */
[----:B------:R-:W-:Y:S10]  /*19d0*/  BRA.DIV ~URZ, `(.L_x_3148) ;  /* 0x00001ac27f007947 */ /* 0x000ff4000b800000 */
[----:B------:R0:W1:Y:S02]  /*19e0*/  SHFL.DOWN PT, R155, R162, 0x10, 0x1f ;  /* 0x0a001f00a29b7f89 */ /* 0x00006400000e0000 */
.L_x_3165:
        /* <DEDUP_REMOVED lines=18> */
.L_x_3166:
        /* <DEDUP_REMOVED lines=45> */
[----:B------:R-:W-:Y:S01]  /*1de0*/  FMUL.FTZ R153, R7, R154 ;  /* 0x0000009a07997220 */ /* 0x000fe20000410000 */
[----:B------:R-:W-:Y:S01]  /*1df0*/  @P5 LEA.HI.X R157, R5, c[0x0][0x254], RZ, 0x4, P6 ;  /* 0x00009500059d5a11 */ /* 0x000fe200030f24ff */
[C---:B------:R-:W-:Y:S01]  /*1e00*/  FMUL.FTZ R152, R7.reuse, R152 ;  /* 0x0000009807987220 */ /* 0x040fe20000410000 */
[----:B------:R-:W-:Y:S01]  /*1e10*/  ISETP.NE.U32.AND P6, PT, RZ, c[0x0][0x218], PT ;  /* 0x00008600ff007a0c */ /* 0x000fe20003fc5070 */
[C---:B------:R-:W-:Y:S01]  /*1e20*/  FMUL.FTZ R154, R7.reuse, R158 ;  /* 0x0000009e079a7220 */ /* 0x040fe20000410000 */
[----:B------:R-:W-:Y:S01]  /*1e30*/  MOV R158, 0x10 ;  /* 0x00000010009e7802 */ /* 0x000fe20000000f00 */
        /* <DEDUP_REMOVED lines=24> */
.L_x_3151:
[----:B------:R-:W-:Y:S05]  /*1fc0*/  BSYNC B0 ;  /* 0x0000000000007941 */ /* 0x000fea0003800000 */
.L_x_3150:
        /* <DEDUP_REMOVED lines=20> */
[----:B------:R-:W-:Y:S01]  /*2110*/  HFMA2.MMA R156, -RZ, RZ, 0, 9.5367431640625e-07 ;  /* 0x00000010ff9c7435 */ /* 0x000fe200000001ff */
        /* <DEDUP_REMOVED lines=24> */
.L_x_3153:
[----:B------:R-:W-:Y:S05]  /*22a0*/  BSYNC B0 ;  /* 0x0000000000007941 */ /* 0x000fea0003800000 */
.L_x_3152:
        /* <DEDUP_REMOVED lines=45> */
.L_x_3155:
[----:B------:R-:W-:Y:S05]  /*2580*/  BSYNC B0 ;  /* 0x0000000000007941 */ /* 0x000fea0003800000 */
.L_x_3154:
        /* <DEDUP_REMOVED lines=45> */
.L_x_3157:
[----:B------:R-:W-:Y:S05]  /*2860*/  BSYNC B0 ;  /* 0x0000000000007941 */ /* 0x000fea0003800000 */
.L_x_3156:
        /* <DEDUP_REMOVED lines=45> */
.L_x_3159:
[----:B------:R-:W-:Y:S05]  /*2b40*/  BSYNC B0 ;  /* 0x0000000000007941 */ /* 0x000fea0003800000 */
.L_x_3158:
        /* <DEDUP_REMOVED lines=45> */
.L_x_3161:
[----:B------:R-:W-:Y:S05]  /*2e20*/  BSYNC B0 ;  /* 0x0000000000007941 */ /* 0x000fea0003800000 */
.L_x_3160:
        /* <DEDUP_REMOVED lines=20> */
[C---:B------:R-:W-:Y:S02]  /*2f70*/  FMUL.FTZ R154, R7.reuse, R158 ;  /* 0x0000009e079a7220 */ /* 0x040fe40000410000 */
[----:B------:R-:W-:Y:S01]  /*2f80*/  FMUL.FTZ R155, R7, R160 ;  /* 0x000000a0079b7220 */ /* 0x000fe20000410000 */
[----:B------:R-:W-:-:S02]  /*2f90*/  ISETP.NE.AND.EX P6, PT, RZ, c[0x0][0x21c], PT, P6 ;  /* 0x00008700ff007a0c */ /* 0x000fc40003fc5360 */
[----:B------:R-:W-:-:S11]  /*2fa0*/  MOV R160, 0x10 ;  /* 0x0000001000a07802 */ /* 0x000fd60000000f00 */
        /* <DEDUP_REMOVED lines=21> */
.L_x_3163:
[----:B------:R-:W-:Y:S05]  /*3100*/  BSYNC B0 ;  /* 0x0000000000007941 */ /* 0x000fea0003800000 */
.L_x_3162:
[----:B------:R-:W-:Y:S02]  /*3110*/  LOP3.LUT P5, RZ, R4, 0xff, RZ, 0xc0, !PT ;  /* 0x000000ff04ff7812 */ /* 0x000fe400078ac0ff */
[----:B------:R-:W-:Y:S02]  /*3120*/  IADD3 R3, R3, c[0x0][0x160], RZ ;  /* 0x0000580003037a10 */ /* 0x000fe40007ffe0ff */
[----:B------:R-:W-:Y:S02]  /*3130*/  SEL R4, RZ, 0x1, P5 ;  /* 0x00000001ff047807 */ /* 0x000fe40002800000 */
[----:B------:R-:W-:-:S13]  /*3140*/  ISETP.GE.AND P5, PT, R3, c[0x0][0x164], PT ;  /* 0x0000590003007a0c */ /* 0x000fda0003fa6270 */
[----:B0-----:R-:W-:Y:S01]  /*3150*/  @P5 CALL.REL.NOINC `(.L_x_3133) ;  /* 0x0000001000005944 */ /* 0x001fe20003c00000 */
[----:B------:R-:W-:Y:S05]  /*3160*/  BRA `(.L_x_3164) ;  /* 0xffffd39000007947 */ /* 0x000fea000383ffff */
.L_x_3133:
        /* <DEDUP_REMOVED lines=51> */
.L_x_3148:
[----:B-----5:R-:W-:Y:S01]  /*34a0*/  HFMA2.MMA R161, -RZ, RZ, 0, 9.5367431640625e-07 ;  /* 0x00000010ffa17435 */ /* 0x020fe200000001ff */
[----:B------:R-:W-:Y:S02]  /*34b0*/  MOV R156, R162 ;  /* 0x000000a2009c7202 */ /* 0x000fe40000000f00 */
[----:B------:R-:W-:Y:S02]  /*34c0*/  MOV R158, 0x1f ;  /* 0x0000001f009e7802 */ /* 0x000fe40000000f00 */
[----:B------:R-:W-:-:S02]  /*34d0*/  MOV R165, 0xffffffff ;  /* 0xffffffff00a57802 */ /* 0x000fc40000000f00 */
[----:B------:R-:W-:Y:S02]  /*34e0*/  MOV R152, 0x3500 ;  /* 0x0000350000987802 */ /* 0x000fe40000000f00 */
[----:B------:R-:W-:Y:S05]  /*34f0*/  CALL.REL.NOINC `($__internal_110_$__cuda_sm70_shflsync_down_p) ;  /* 0x0000046000007944 */ /* 0x000fea0003c00000 */
[----:B-1----:R-:W-:Y:S01]  /*3500*/  MOV R155, R156 ;  /* 0x0000009c009b7202 */ /* 0x002fe20000000f00 */
[----:B0-----:R-:W-:Y:S05]  /*3510*/  BRA `(.L_x_3165) ;  /* 0xffffe4d000007947 */ /* 0x001fea000383ffff */
.L_x_3149:
[----:B-----5:R-:W-:Y:S01]  /*3520*/  HFMA2.MMA R161, -RZ, RZ, 0, 9.5367431640625e-07 ;  /* 0x00000010ffa17435 */ /* 0x020fe200000001ff */
[----:B------:R-:W-:Y:S02]  /*3530*/  MOV R156, R163 ;  /* 0x000000a3009c7202 */ /* 0x000fe40000000f00 */
[----:B------:R-:W-:Y:S02]  /*3540*/  MOV R158, 0x1f ;  /* 0x0000001f009e7802 */ /* 0x000fe40000000f00 */
[----:B------:R-:W-:Y:S02]  /*3550*/  MOV R165, 0xffffffff ;  /* 0xffffffff00a57802 */ /* 0x000fe40000000f00 */
[----:B------:R-:W-:Y:S02]  /*3560*/  MOV R152, 0x3580 ;  /* 0x0000358000987802 */ /* 0x000fe40000000f00 */
[----:B01----:R-:W-:Y:S05]  /*3570*/  CALL.REL.NOINC `($__internal_110_$__cuda_sm70_shflsync_down_p) ;  /* 0x000003e000007944 */ /* 0x003fea0003c00000 */
[----:B------:R-:W-:Y:S01]  /*3580*/  FADD.FTZ R155, R155, R162 ;  /* 0x000000a29b9b7221 */ /* 0x000fe20000010000 */
[----:B0-----:R-:W-:Y:S01]  /*3590*/  HFMA2.MMA R161, -RZ, RZ, 0, 4.76837158203125e-07 ;  /* 0x00000008ffa17435 */ /* 0x001fe200000001ff */
[----:B-1----:R-:W-:Y:S01]  /*35a0*/  FADD.FTZ R163, R163, R156 ;  /* 0x0000009ca3a37221 */ /* 0x002fe20000010000 */
[----:B------:R-:W-:-:S02]  /*35b0*/  MOV R158, 0x1f ;  /* 0x0000001f009e7802 */ /* 0x000fc40000000f00 */
[----:B------:R-:W-:Y:S02]  /*35c0*/  MOV R165, 0xffffffff ;  /* 0xffffffff00a57802 */ /* 0x000fe40000000f00 */
[----:B------:R-:W-:Y:S02]  /*35d0*/  MOV R156, R155 ;  /* 0x0000009b009c7202 */ /* 0x000fe40000000f00 */
[----:B------:R-:W-:Y:S02]  /*35e0*/  MOV R152, 0x3600 ;  /* 0x0000360000987802 */ /* 0x000fe40000000f00 */
[----:B------:R-:W-:Y:S05]  /*35f0*/  CALL.REL.NOINC `($__internal_110_$__cuda_sm70_shflsync_down_p) ;  /* 0x0000036000007944 */ /* 0x000fea0003c00000 */
[----:B0-----:R-:W-:Y:S01]  /*3600*/  HFMA2.MMA R161, -RZ, RZ, 0, 4.76837158203125e-07 ;  /* 0x00000008ffa17435 */ /* 0x001fe200000001ff */
[----:B-1----:R-:W-:Y:S02]  /*3610*/  MOV R154, R156 ;  /* 0x0000009c009a7202 */ /* 0x002fe40000000f00 */
[----:B------:R-:W-:Y:S02]  /*3620*/  MOV R156, R163 ;  /* 0x000000a3009c7202 */ /* 0x000fe40000000f00 */
[----:B------:R-:W-:Y:S02]  /*3630*/  MOV R158, 0x1f ;  /* 0x0000001f009e7802 */ /* 0x000fe40000000f00 */
[----:B------:R-:W-:-:S02]  /*3640*/  MOV R165, 0xffffffff ;  /* 0xffffffff00a57802 */ /* 0x000fc40000000f00 */
[----:B------:R-:W-:Y:S02]  /*3650*/  MOV R152, 0x3670 ;  /* 0x0000367000987802 */ /* 0x000fe40000000f00 */
[----:B------:R-:W-:Y:S05]  /*3660*/  CALL.REL.NOINC `($__internal_110_$__cuda_sm70_shflsync_down_p) ;  /* 0x000002f000007944 */ /* 0x000fea0003c00000 */
[----:B------:R-:W-:Y:S01]  /*3670*/  FADD.FTZ R155, R154, R155 ;  /* 0x0000009b9a9b7221 */ /* 0x000fe20000010000 */
[----:B0-----:R-:W-:Y:S01]  /*3680*/  HFMA2.MMA R161, -RZ, RZ, 0, 2.384185791015625e-07 ;  /* 0x00000004ffa17435 */ /* 0x001fe200000001ff */
[----:B-1----:R-:W-:Y:S01]  /*3690*/  FADD.FTZ R163, R163, R156 ;  /* 0x0000009ca3a37221 */ /* 0x002fe20000010000 */
[----:B------:R-:W-:Y:S02]  /*36a0*/  MOV R158, 0x1f ;  /* 0x0000001f009e7802 */ /* 0x000fe40000000f00 */
[----:B------:R-:W-:Y:S02]  /*36b0*/  MOV R165, 0xffffffff ;  /* 0xffffffff00a57802 */ /* 0x000fe40000000f00 */
[----:B------:R-:W-:Y:S02]  /*36c0*/  MOV R156, R155 ;  /* 0x0000009b009c7202 */ /* 0x000fe40000000f00 */
[----:B------:R-:W-:Y:S02]  /*36d0*/  MOV R152, 0x36f0 ;  /* 0x000036f000987802 */ /* 0x000fe40000000f00 */
[----:B------:R-:W-:Y:S05]  /*36e0*/  CALL.REL.NOINC `($__internal_110_$__cuda_sm70_shflsync_down_p) ;  /* 0x0000027000007944 */ /* 0x000fea0003c00000 */
[----:B0-----:R-:W-:Y:S01]  /*36f0*/  HFMA2.MMA R161, -RZ, RZ, 0, 2.384185791015625e-07 ;  /* 0x00000004ffa17435 */ /* 0x001fe200000001ff */
[----:B-1----:R-:W-:-:S02]  /*3700*/  MOV R154, R156 ;  /* 0x0000009c009a7202 */ /* 0x002fc40000000f00 */
[----:B------:R-:W-:Y:S02]  /*3710*/  MOV R156, R163 ;  /* 0x000000a3009c7202 */ /* 0x000fe40000000f00 */
[----:B------:R-:W-:Y:S02]  /*3720*/  MOV R158, 0x1f ;  /* 0x0000001f009e7802 */ /* 0x000fe40000000f00 */
[----:B------:R-:W-:Y:S02]  /*3730*/  MOV R165, 0xffffffff ;  /* 0xffffffff00a57802 */ /* 0x000fe40000000f00 */
[----:B------:R-:W-:Y:S02]  /*3740*/  MOV R152, 0x3760 ;  /* 0x0000376000987802 */ /* 0x000fe40000000f00 */
[----:B------:R-:W-:Y:S05]  /*3750*/  CALL.REL.NOINC `($__internal_110_$__cuda_sm70_shflsync_down_p) ;  /* 0x0000020000007944 */ /* 0x000fea0003c00000 */
[----:B------:R-:W-:Y:S01]  /*3760*/  FADD.FTZ R155, R154, R155 ;  /* 0x0000009b9a9b7221 */ /* 0x000fe20000010000 */
[----:B0-----:R-:W-:Y:S01]  /*3770*/  HFMA2.MMA R161, -RZ, RZ, 0, 1.1920928955078125e-07 ;  /* 0x00000002ffa17435 */ /* 0x001fe200000001ff */
[----:B-1----:R-:W-:Y:S01]  /*3780*/  FADD.FTZ R159, R163, R156 ;  /* 0x0000009ca39f7221 */ /* 0x002fe20000010000 */
[----:B------:R-:W-:Y:S02]  /*3790*/  MOV R158, 0x1f ;  /* 0x0000001f009e7802 */ /* 0x000fe40000000f00 */
[----:B------:R-:W-:-:S02]  /*37a0*/  MOV R165, 0xffffffff ;  /* 0xffffffff00a57802 */ /* 0x000fc40000000f00 */
[----:B------:R-:W-:Y:S02]  /*37b0*/  MOV R156, R155 ;  /* 0x0000009b009c7202 */ /* 0x000fe40000000f00 */
[----:B------:R-:W-:Y:S02]  /*37c0*/  MOV R152, 0x37e0 ;  /* 0x000037e000987802 */ /* 0x000fe40000000f00 */
[----:B------:R-:W-:Y:S05]  /*37d0*/  CALL.REL.NOINC `($__internal_110_$__cuda_sm70_shflsync_down_p) ;  /* 0x0000018000007944 */ /* 0x000fea0003c00000 */
[----:B0-----:R-:W-:Y:S01]  /*37e0*/  HFMA2.MMA R161, -RZ, RZ, 0, 1.1920928955078125e-07 ;  /* 0x00000002ffa17435 */ /* 0x001fe200000001ff */
[----:B-1----:R-:W-:Y:S02]  /*37f0*/  MOV R154, R156 ;  /* 0x0000009c009a7202 */ /* 0x002fe40000000f00 */
[----:B------:R-:W-:Y:S02]  /*3800*/  MOV R156, R159 ;  /* 0x0000009f009c7202 */ /* 0x000fe40000000f00 */
[----:B------:R-:W-:Y:S02]  /*3810*/  MOV R158, 0x1f ;  /* 0x0000001f009e7802 */ /* 0x000fe40000000f00 */
[----:B------:R-:W-:Y:S02]  /*3820*/  MOV R165, 0xffffffff ;  /* 0xffffffff00a57802 */ /* 0x000fe40000000f00 */
[----:B------:R-:W-:-:S02]  /*3830*/  MOV R152, 0x3850 ;  /* 0x0000385000987802 */ /* 0x000fc40000000f00 */
[----:B------:R-:W-:Y:S05]  /*3840*/  CALL.REL.NOINC `($__internal_110_$__cuda_sm70_shflsync_down_p) ;  /* 0x0000011000007944 */ /* 0x000fea0003c00000 */
[----:B------:R-:W-:Y:S01]  /*3850*/  FADD.FTZ R157, R154, R155 ;  /* 0x0000009b9a9d7221 */ /* 0x000fe20000010000 */
[----:B0-----:R-:W-:Y:S01]  /*3860*/  HFMA2.MMA R161, -RZ, RZ, 0, 5.9604644775390625e-08 ;  /* 0x00000001ffa17435 */ /* 0x001fe200000001ff */
[----:B-1----:R-:W-:Y:S01]  /*3870*/  FADD.FTZ R159, R159, R156 ;  /* 0x0000009c9f9f7221 */ /* 0x002fe20000010000 */
[----:B------:R-:W-:-:S02]  /*3880*/  MOV R158, 0x1f ;  /* 0x0000001f009e7802 */ /* 0x000fc40000000f00 */
[----:B------:R-:W-:Y:S02]  /*3890*/  MOV R165, 0xffffffff ;  /* 0xffffffff00a57802 */ /* 0x000fe40000000f00 */
[----:B------:R-:W-:Y:S02]  /*38a0*/  MOV R156, R157 ;  /* 0x0000009d009c7202 */ /* 0x000fe40000000f00 */
[----:B------:R-:W-:Y:S02]  /*38b0*/  MOV R152, 0x38d0 ;  /* 0x000038d000987802 */ /* 0x000fe40000000f00 */
[----:B------:R-:W-:Y:S05]  /*38c0*/  CALL.REL.NOINC `($__internal_110_$__cuda_sm70_shflsync_down_p) ;  /* 0x0000009000007944 */ /* 0x000fea0003c00000 */
[----:B0-----:R-:W-:Y:S01]  /*38d0*/  HFMA2.MMA R161, -RZ, RZ, 0, 5.9604644775390625e-08 ;  /* 0x00000001ffa17435 */ /* 0x001fe200000001ff */
[----:B-1----:R-:W-:Y:S02]  /*38e0*/  MOV R204, R156 ;  /* 0x0000009c00cc7202 */ /* 0x002fe40000000f00 */
[----:B------:R-:W-:Y:S02]  /*38f0*/  MOV R156, R159 ;  /* 0x0000009f009c7202 */ /* 0x000fe40000000f00 */
[----:B------:R-:W-:Y:S02]  /*3900*/  MOV R158, 0x1f ;  /* 0x0000001f009e7802 */ /* 0x000fe40000000f00 */
[----:B------:R-:W-:-:S02]  /*3910*/  MOV R165, 0xffffffff ;  /* 0xffffffff00a57802 */ /* 0x000fc40000000f00 */
[----:B------:R-:W-:Y:S02]  /*3920*/  MOV R152, 0x3940 ;  /* 0x0000394000987802 */ /* 0x000fe40000000f00 */
[----:B------:R-:W-:Y:S05]  /*3930*/  CALL.REL.NOINC `($__internal_110_$__cuda_sm70_shflsync_down_p) ;  /* 0x0000002000007944 */ /* 0x000fea0003c00000 */
[----:B-1----:R-:W-:Y:S01]  /*3940*/  MOV R152, R156 ;  /* 0x0000009c00987202 */ /* 0x002fe20000000f00 */
[----:B0-----:R-:W-:Y:S05]  /*3950*/  BRA `(.L_x_3166) ;  /* 0xffffe1b000007947 */ /* 0x001fea000383ffff */
        .weak           $__internal_110_$__cuda_sm70_shflsync_down_p
        .type           $__internal_110_$__cuda_sm70_shflsync_down_p,@function
        .size           $__internal_110_$__cuda_sm70_shflsync_down_p,(.L_x_3472 - $__internal_110_$__cuda_sm70_shflsync_down_p)
$__internal_110_$__cuda_sm70_shflsync_down_p:
[----:B------:R-:W-:Y:S01]  /*3960*/  HFMA2.MMA R153, -RZ, RZ, 0, 0 ;  /* 0x00000000ff997435 */ /* 0x000fe200000001ff */
[----:B------:R-:W-:Y:S04]  /*3970*/  WARPSYNC R165 ;  /* 0x000000a500007348 */ /* 0x000fe80003800000 */
[----:B------:R0:W1:Y:S01]  /*3980*/  SHFL.DOWN PT, R156, R156, R161, R158 ;  /* 0x080000a19c9c7389 */ /* 0x00006200000e009e */
[----:B------:R-:W-:Y:S05]  /*3990*/  RET.REL.NODEC R152 `(_ZN10layer_norm31ln_parallel_residual_bwd_kernelINS_13Kernel_traitsIfffffjLj7168ELj1ELj1ELj8ELj16ENS_18Kernel_traits_baseILj7168EfffffjLj256EEEEELb0ELb1ELb0EEEvNS_9BwdParamsE) ;  /* 0xffffc66098007950 */ /* 0x000fea0003c3ffff */
.L_x_3167:
        /* <DEDUP_REMOVED lines=14> */
.L_x_3472:


//--------------------- .text._ZN10layer_norm31ln_parallel_residual_bwd_kernelINS_13Kernel_traitsIfffffjLj7168ELj1ELj1ELj8ELj16ENS_18Kernel_traits_baseILj7168EfffffjLj256EEEEELb0ELb1ELb1EEEvNS_9BwdParamsE --------------------------
	.section	.text._ZN10layer_norm31ln_parallel_residual_bwd_kernelINS_13Kernel_traitsIfffffjLj7168ELj1ELj1ELj8ELj16ENS_18Kernel_traits_baseILj7168EfffffjLj256EEEEELb0ELb1ELb1EEEvNS_9BwdParamsE,"ax",@progbits
	.sectioninfo	@"SHI_REGISTERS=230"
	.align	128
        .global         _ZN10layer_norm31ln_parallel_residual_bwd_kernelINS_13Kernel_traitsIfffffjLj7168ELj1ELj1ELj8ELj16ENS_18Kernel_traits_baseILj7168EfffffjLj256EEEEELb0ELb1ELb1EEEvNS_9BwdParamsE
        .type           _ZN10layer_norm31ln_parallel_residual_bwd_kernelINS_13Kernel_traitsIfffffjLj7168ELj1ELj1ELj8ELj16ENS_18Kernel_traits_baseILj7168EfffffjLj256EEEEELb0ELb1ELb1EEEvNS_9BwdParamsE,@function
        .size           _ZN10layer_norm31ln_parallel_residual_bwd_kernelINS_13Kernel_traitsIfffffjLj7168ELj1ELj1ELj8ELj16ENS_18Kernel_traits_baseILj7168EfffffjLj256EEEEELb0ELb1ELb1EEEvNS_9BwdParamsE,(.L_x_3473 - _ZN10layer_norm31ln_parallel_residual_bwd_kernelINS_13Kernel_traitsIfffffjLj7168ELj1ELj1ELj8ELj16ENS_18Kernel_traits_baseILj7168EfffffjLj256EEEEELb0ELb1ELb1EEEvNS_9BwdParamsE)
        .other          _ZN10layer_norm31ln_parallel_residual_bwd_kernelINS_13Kernel_traitsIfffffjLj7168ELj1ELj1ELj8ELj16ENS_18Kernel_traits_baseILj7168EfffffjLj256EEEEELb0ELb1ELb1EEEvNS_9BwdParamsE,@"STO_CUDA_ENTRY STV_DEFAULT"
_ZN10layer_norm31ln_parallel_residual_bwd_kernelINS_13Kernel_traitsIfffffjLj7168ELj1ELj1ELj8ELj16ENS_18Kernel_traits_baseILj7168EfffffjLj256EEEEELb0ELb1ELb1EEEvNS_9BwdParamsE:
.text._ZN10layer_norm31ln_parallel_residual_bwd_kernelINS_13Kernel_traitsIfffffjLj7168ELj1ELj1ELj8ELj16ENS_18Kernel_traits_baseILj7168EfffffjLj256EEEEELb0ELb1ELb1EEEvNS_9BwdParamsE:
        /* <DEDUP_REMOVED lines=36> */
.L_x_3168:
[----:B------:R-:W-:-:S04]  /*0240*/  SHF.L.U32 R2, R0, 0x4, RZ ;  /* 0x0000000400027819 */ /* 0x000fc800000006ff */
[----:B------:R-:W-:-:S04]  /*0250*/  LOP3.LUT R2, R2, 0xff0, RZ, 0xc0, !PT ;  /* 0x00000ff002027812 */ /* 0x000fc800078ec0ff */
[----:B------:R-:W-:-:S04]  /*0260*/  IADD3 R2, P0, R2, c[0x0][0x1b0], RZ ;  /* 0x00006c0002027a10 */ /* 0x000fc80007f1e0ff */
[----:B------:R-:W-:Y:S01]  /*0270*/  IADD3.X R3, RZ, c[0x0][0x1b4], RZ, P0, !PT ;  /* 0x00006d00ff037a10 */ /* 0x000fe200007fe4ff */
[----:B------:R-:W-:Y:S02]  /*0280*/  HFMA2.MMA R208, -RZ, RZ, 0, 5.9604644775390625e-08 ;  /* 0x00000001ffd07435 */ /* 0x000fe400000001ff */
[----:B------:R-:W-:Y:S01]  /*0290*/  HFMA2.MMA R162, -RZ, RZ, 0, 0 ;  /* 0x00000000ffa27435 */ /* 0x000fe200000001ff */
        /* <DEDUP_REMOVED lines=35> */
.L_x_3180:
[----:B------:R-:W-:Y:S01]  /*04d0*/  IMAD R100, R180, c[0x0][0x168], RZ ;  /* 0x00005a00b4647a24 */ /* 0x000fe200078e02ff */
[----:B------:R-:W-:-:S02]  /*04e0*/  LOP3.LUT R102, R0, 0xff, RZ, 0xc0, !PT ;  /* 0x000000ff00667812 */ /* 0x000fc400078ec0ff */
        /* <DEDUP_REMOVED lines=46> */
[----:B------:R-:W-:Y:S01]  /*07d0*/  IADD3 R211, R195, 0x500, RZ ;  /* 0x00000500c3d37810 */ /* 0x000fe20007ffe0ff */
[----:B------:R-:W-:-:S03]  /*07e0*/  IMAD.WIDE.U32 R136, R209, R152, c[0x0][0x208] ;  /* 0x00008200d1887625 */ /* 0x000fc600078e0098 */
[----:B------:R-:W-:Y:S02]  /*07f0*/  SHF.L.U32 R183, R211, 0x4, RZ ;  /* 0x00000004d3b77819 */ /* 0x000fe400000006ff */
[----:B------:R-:W-:Y:S01]  /*0800*/  SHF.R.U32.HI R182, RZ, 0x1c, R211 ;  /* 0x0000001cffb67819 */ /* 0x000fe200000116d3 */
[----:B------:R-:W3:Y:S01]  /*0810*/  LDG.E.128 R136, [R136.64] ;  /* 0x0000000488887981 */ /* 0x000ee2000c1e1d00 */
[----:B------:R-:W-:Y:S02]  /*0820*/  IADD3 R140, P0, R183, c[0x0][0x188], RZ ;  /* 0x00006200b78c7a10 */ /* 0x000fe40007f1e0ff */
[----:B------:R-:W-:Y:S02]  /*0830*/  IADD3 R213, R195, 0x600, RZ ;  /* 0x00000600c3d57810 */ /* 0x000fe40007ffe0ff */
[----:B------:R-:W-:Y:S01]  /*0840*/  IADD3.X R141, R182, c[0x0][0x18c], RZ, P0, !PT ;  /* 0x00006300b68d7a10 */ /* 0x000fe200007fe4ff */
[----:B------:R-:W-:Y:S01]  /*0850*/  IMAD.WIDE.U32 R144, R211, R152, c[0x0][0x208] ;  /* 0x00008200d3907625 */ /* 0x000fe200078e0098 */
[----:B------:R-:W-:-:S04]  /*0860*/  SHF.L.U32 R163, R213, 0x4, RZ ;  /* 0x00000004d5a37819 */ /* 0x000fc800000006ff */
[----:B------:R-:W3:Y:S01]  /*0870*/  LDG.E.128 R140, [R140.64] ;  /* 0x000000048c8c7981 */ /* 0x000ee2000c1e1d00 */
[----:B------:R-:W-:Y:S02]  /*0880*/  SHF.R.U32.HI R164, RZ, 0x1c, R213 ;  /* 0x0000001cffa47819 */ /* 0x000fe400000116d5 */
[----:B------:R-:W-:Y:S01]  /*0890*/  IADD3 R148, P0, R163, c[0x0][0x188], RZ ;  /* 0x00006200a3947a10 */ /* 0x000fe20007f1e0ff */
[----:B------:R-:W3:Y:S03]  /*08a0*/  LDG.E.128 R144, [R144.64] ;  /* 0x0000000490907981 */ /* 0x000ee6000c1e1d00 */
        /* <DEDUP_REMOVED lines=12> */
[----:B-----5:R0:W5:Y:S01]  /*0970*/  @P0 LDG.E.128 R64, [R206.64] ;  /* 0x00000004ce400981 */ /* 0x020162000c1e1d00 */
        /* <DEDUP_REMOVED lines=24> */
[----:B------:R-:W-:Y:S02]  /*0b00*/  FADD.FTZ R100, -R226, R103 ;  /* 0x00000067e2647221 */ /* 0x000fe40000010100 */
[----:B------:R-:W-:Y:S02]  /*0b10*/  FMUL.FTZ R208, R60, R104 ;  /* 0x000000683cd07220 */ /* 0x000fe40000410000 */
[----:B0-----:R-:W-:-:S02]  /*0b20*/  FADD.FTZ R202, -R226, R101 ;  /* 0x00000065e2ca7221 */ /* 0x001fc40000010100 */
[----:B------:R-:W-:Y:S02]  /*0b30*/  FMUL.FTZ R206, R181, R102 ;  /* 0x00000066b5ce7220 */ /* 0x000fe40000410000 */
        /* <DEDUP_REMOVED lines=61> */
[----:B------:R-:W-:-:S02]  /*0f10*/  FADD.FTZ R126, -R226, R126 ;  /* 0x0000007ee27e7221 */ /* 0x000fc40000010100 */
[C---:B------:R-:W-:Y:S02]  /*0f20*/  FMUL.FTZ R214, R181.reuse, R214 ;  /* 0x000000d6b5d67220 */ /* 0x040fe40000410000 */
[----:B------:R-:W-:Y:S02]  /*0f30*/  FFMA.FTZ R101, R212, R217, R101 ;  /* 0x000000d9d4657223 */ /* 0x000fe40000010065 */
[----:B------:R-:W-:Y:S02]  /*0f40*/  FMUL.FTZ R220, R50, R130 ;  /* 0x0000008232dc7220 */ /* 0x000fe40000410000 */
[----:B------:R-:W-:Y:S02]  /*0f50*/  FADD.FTZ R103, R100, R219 ;  /* 0x000000db64677221 */ /* 0x000fe40000010000 */
[----:B------:R-:W-:Y:S02]  /*0f60*/  FADD.FTZ R218, -R226, R127 ;  /* 0x0000007fe2da7221 */ /* 0x000fe40000010100 */
[----:B------:R-:W-:-:S02]  /*0f70*/  FMUL.FTZ R215, R181, R126 ;  /* 0x0000007eb5d77220 */ /* 0x000fc40000410000 */
[----:B------:R-:W-:Y:S02]  /*0f80*/  FFMA.FTZ R101, R214, R219, R101 ;  /* 0x000000dbd6657223 */ /* 0x000fe40000010065 */
[----:B------:R-:W-:Y:S02]  /*0f90*/  FADD.FTZ R132, -R226, R132 ;  /* 0x00000084e2847221 */ /* 0x000fe40000010100 */
[----:B------:R-:W-:Y:S02]  /*0fa0*/  FMUL.FTZ R223, R51, R131 ;  /* 0x0000008333df7220 */ /* 0x000fe40000410000 */
[----:B------:R-:W-:Y:S02]  /*0fb0*/  FADD.FTZ R100, R103, R220 ;  /* 0x000000dc67647221 */ /* 0x000fe40000010000 */
[----:B------:R-:W-:Y:S02]  /*0fc0*/  FMUL.FTZ R218, R181, R218 ;  /* 0x000000dab5da7220 */ /* 0x000fe40000410000 */
        /* <DEDUP_REMOVED lines=22> */
[----:B------:R-:W-:Y:S02]  /*1130*/  FADD.FTZ R120, -R226, R141 ;  /* 0x0000008de2787221 */ /* 0x000fe40000010100 */
[C---:B------:R-:W-:Y:S02]  /*1140*/  FADD.FTZ R168, R137.reuse, R168 ;  /* 0x000000a889a87221 */ /* 0x040fe40000010000 */
[----:B------:R-:W-:-:S02]  /*1150*/  FFMA.FTZ R26, R137, R133, R26 ;  /* 0x00000085891a7223 */ /* 0x000fc4000001001a */
[----:B------:R-:W-:Y:S02]  /*1160*/  FMUL.FTZ R138, R47, R139 ;  /* 0x0000008b2f8a7220 */ /* 0x000fe40000410000 */
[----:B------:R-:W-:Y:S02]  /*1170*/  FADD.FTZ R101, R102, R227 ;  /* 0x000000e366657221 */ /* 0x000fe40000010000 */
[C---:B------:R-:W-:Y:S02]  /*1180*/  FMUL.FTZ R137, R181.reuse, R104 ;  /* 0x00000068b5897220 */ /* 0x040fe40000410000 */
[----:B------:R-:W-:Y:S02]  /*1190*/  FADD.FTZ R116, -R226, R140 ;  /* 0x0000008ce2747221 */ /* 0x000fe40000010100 */
[----:B------:R-:W-:Y:S02]  /*11a0*/  FFMA.FTZ R100, R134, R227, R100 ;  /* 0x000000e386647223 */ /* 0x000fe40000010064 */
[----:B------:R-:W-:-:S02]  /*11b0*/  FMUL.FTZ R120, R181, R120 ;  /* 0x00000078b5787220 */ /* 0x000fc40000410000 */
[----:B------:R-:W-:Y:S02]  /*11c0*/  FMUL.FTZ R119, R40, R144 ;  /* 0x0000009028777220 */ /* 0x000fe40000410000 */
[----:B------:R-:W-:Y:S02]  /*11d0*/  FADD.FTZ R102, R101, R138 ;  /* 0x0000008a65667221 */ /* 0x000fe40000010000 */
[----:B------:R-:W-:Y:S02]  /*11e0*/  FMUL.FTZ R116, R181, R116 ;  /* 0x00000074b5747220 */ /* 0x000fe40000410000 */
[----:B------:R-:W-:Y:S02]  /*11f0*/  FFMA.FTZ R101, R137, R138, R100 ;  /* 0x0000008a89657223 */ /* 0x000fe40000010064 */
[----:B------:R-:W-:Y:S02]  /*1200*/  FADD.FTZ R126, -R226, R143 ;  /* 0x0000008fe27e7221 */ /* 0x000fe40000010100 */
[----:B------:R-:W-:-:S02]  /*1210*/  FADD.FTZ R172, R145, R172 ;  /* 0x000000ac91ac7221 */ /* 0x000fc40000010000 */
[----:B------:R-:W-:Y:S02]  /*1220*/  FFMA.FTZ R22, R145, R120, R22 ;  /* 0x0000007891167223 */ /* 0x000fe40000010016 */
[C---:B------:R-:W-:Y:S02]  /*1230*/  FADD.FTZ R3, R122.reuse, R3 ;  /* 0x000000037a037221 */ /* 0x040fe40000010000 */
[----:B------:R-:W-:Y:S02]  /*1240*/  FFMA.FTZ R31, R122, R195, R31 ;  /* 0x000000c37a1f7223 */ /* 0x000fe4000001001f */
[----:B------:R-:W-:Y:S02]  /*1250*/  FMUL.FTZ R145, R41, R145 ;  /* 0x0000009129917220 */ /* 0x000fe40000410000 */
[----:B------:R-:W-:Y:S02]  /*1260*/  FADD.FTZ R100, R102, R119 ;  /* 0x0000007766647221 */ /* 0x000fe40000010000 */
[----:B------:R-:W-:-:S02]  /*1270*/  FADD.FTZ R122, -R226, R142 ;  /* 0x0000008ee27a7221 */ /* 0x000fc40000010100 */
[----:B------:R-:W-:Y:S02]  /*1280*/  FFMA.FTZ R101, R116, R119, R101 ;  /* 0x0000007774657223 */ /* 0x000fe40000010065 */
[C---:B------:R-:W-:Y:S02]  /*1290*/  FMUL.FTZ R126, R181.reuse, R126 ;  /* 0x0000007eb57e7220 */ /* 0x040fe40000410000 */
[----:B------:R-:W-:Y:S02]  /*12a0*/  FMUL.FTZ R125, R42, R146 ;  /* 0x000000922a7d7220 */ /* 0x000fe40000410000 */
[----:B------:R-:W-:Y:S02]  /*12b0*/  FADD.FTZ R148, -R226, R148 ;  /* 0x00000094e2947221 */ /* 0x000fe40000010100 */
[----:B------:R-:W-:Y:S02]  /*12c0*/  FADD.FTZ R100, R100, R145 ;  /* 0x0000009164647221 */ /* 0x000fe40000010000 */
[----:B------:R-:W-:-:S02]  /*12d0*/  FMUL.FTZ R122, R181, R122 ;  /* 0x0000007ab57a7220 */ /* 0x000fc40000410000 */
[----:B------:R-:W-:Y:S02]  /*12e0*/  FFMA.FTZ R101, R120, R145, R101 ;  /* 0x0000009178657223 */ /* 0x000fe40000010065 */
[C---:B------:R-:W-:Y:S02]  /*12f0*/  FADD.FTZ R174, R147.reuse, R174 ;  /* 0x000000ae93ae7221 */ /* 0x040fe40000010000 */
[----:B------:R-:W-:Y:S02]  /*1300*/  FFMA.FTZ R20, R147, R126, R20 ;  /* 0x0000007e93147223 */ /* 0x000fe40000010014 */
[----:B------:R-:W-:Y:S02]  /*1310*/  FMUL.FTZ R147, R43, R147 ;  /* 0x000000932b937220 */ /* 0x000fe40000410000 */
[----:B------:R-:W-:Y:S02]  /*1320*/  FMUL.FTZ R117, R181, R148 ;  /* 0x00000094b5757220 */ /* 0x000fe40000410000 */
[----:B------:R-:W-:-:S02]  /*1330*/  FADD.FTZ R100, R100, R125 ;  /* 0x0000007d64647221 */ /* 0x000fc40000010000 */
[----:B------:R-:W-:Y:S02]  /*1340*/  FFMA.FTZ R101, R122, R125, R101 ;  /* 0x0000007d7a657223 */ /* 0x000fe40000010065 */
[----:B------:R-:W-:Y:S02]  /*1350*/  FADD.FTZ R150, -R226, R150 ;  /* 0x00000096e2967221 */ /* 0x000fe40000010100 */
[C---:B------:R-:W-:Y:S02]  /*1360*/  FADD.FTZ R177, R152.reuse, R177 ;  /* 0x000000b198b17221 */ /* 0x040fe40000010000 */
[----:B------:R-:W-:Y:S02]  /*1370*/  FFMA.FTZ R17, R152, R117, R17 ;  /* 0x0000007598117223 */ /* 0x000fe40000010011 */
[----:B------:R-:W-:Y:S02]  /*1380*/  FADD.FTZ R103, R100, R147 ;  /* 0x0000009364677221 */ /* 0x000fe40000010000 */
[----:B------:R-:W-:-:S02]  /*1390*/  FADD.FTZ R104, -R226, R149 ;  /* 0x00000095e2687221 */ /* 0x000fc40000010100 */
[----:B------:R-:W-:Y:S02]  /*13a0*/  FMUL.FTZ R152, R36, R152 ;  /* 0x0000009824987220 */ /* 0x000fe40000410000 */
[----:B------:R-:W-:Y:S02]  /*13b0*/  FFMA.FTZ R100, R126, R147, R101 ;  /* 0x000000937e647223 */ /* 0x000fe40000010065 */
[C---:B------:R-:W-:Y:S02]  /*13c0*/  FADD.FTZ R4, R123.reuse, R4 ;  /* 0x000000047b047221 */ /* 0x040fe40000010000 */
[----:B------:R-:W-:Y:S02]  /*13d0*/  FFMA.FTZ R32, R123, R198, R32 ;  /* 0x000000c67b207223 */ /* 0x000fe40000010020 */
[C---:B------:R-:W-:Y:S02]  /*13e0*/  FADD.FTZ R6, R121.reuse, R6 ;  /* 0x0000000679067221 */ /* 0x040fe40000010000 */
[----:B------:R-:W-:-:S02]  /*13f0*/  FFMA.FTZ R34, R121, R194, R34 ;  /* 0x000000c279227223 */ /* 0x000fc40000010022 */
[C---:B------:R-:W-:Y:S02]  /*1400*/  FMUL.FTZ R123, R181.reuse, R150 ;  /* 0x00000096b57b7220 */ /* 0x040fe40000410000 */
        /* <DEDUP_REMOVED lines=12> */
[----:B------:R-:W-:Y:S02]  /*14d0*/  FMUL.FTZ R127, R39, R155 ;  /* 0x0000009b277f7220 */ /* 0x000fe40000410000 */
[----:B------:R-:W-:Y:S02]  /*14e0*/  FMUL.FTZ R128, R181, R128 ;  /* 0x00000080b5807220 */ /* 0x000fe40000410000 */
[----:B------:R-:W-:Y:S02]  /*14f0*/  FADD.FTZ R102, R101, R154 ;  /* 0x0000009a65667221 */ /* 0x000fe40000010000 */
[----:B------:R-:W-:Y:S01]  /*1500*/  FFMA.FTZ R100, R123, R154, R100 ;  /* 0x0000009a7b647223 */ /* 0x000fe20000010064 */
[----:B------:R-:W-:Y:S01]  /*1510*/  P2R R118, PR, RZ, 0x2 ;  /* 0x00000002ff767803 */ /* 0x000fe20000000000 */
        /* <DEDUP_REMOVED lines=34> */
.L_x_3181:
        /* <DEDUP_REMOVED lines=18> */
.L_x_3182:
        /* <DEDUP_REMOVED lines=77> */
.L_x_3172:
        /* <DEDUP_REMOVED lines=11> */
.L_x_3173:
        /* <DEDUP_REMOVED lines=25> */
.L_x_3174:
[----:B------:R-:W-:Y:S01]  /*1f70*/  @P3 IADD3 R112, P5, R191, c[0x0][0x250], RZ ;  /* 0x00009400bf703a10 */ /* 0x000fe20007fbe0ff */
[-CC-:B01----:R-:W-:Y:S01]  /*1f80*/  FFMA.FTZ R108, R132, R130.reuse, R129.reuse ;  /* 0x00000082846c7223 */ /* 0x183fe20000010081 */
[----:B------:R0:W-:Y:S01]  /*1f90*/  STG.E.128 [R110.64], R104 ;  /* 0x000000686e007986 */ /* 0x0001e2000c101d04 */
[-CC-:B------:R-:W-:Y:S01]  /*1fa0*/  FFMA.FTZ R101, R133, R130.reuse, R129.reuse ;  /* 0x0000008285657223 */ /* 0x180fe20000010081 */
[----:B------:R-:W-:Y:S01]  /*1fb0*/  @P3 IADD3.X R113, R190, c[0x0][0x254], RZ, P5, !PT ;  /* 0x00009500be713a10 */ /* 0x000fe20002ffe4ff */
[----:B------:R-:W-:Y:S01]  /*1fc0*/  FADD.FTZ R144, R135, -R108 ;  /* 0x8000006c87907221 */ /* 0x000fe20000010000 */
[----:B------:R-:W-:Y:S01]  /*1fd0*/  IADD3 R142, P5, R189, c[0x0][0x248], RZ ;  /* 0x00009200bd8e7a10 */ /* 0x000fe20007fbe0ff */
[-CC-:B------:R-:W-:Y:S02]  /*1fe0*/  FFMA.FTZ R108, R134, R130.reuse, R129.reuse ;  /* 0x00000082866c7223 */ /* 0x180fe40000010081 */
[-CC-:B------:R-:W-:Y:S01]  /*1ff0*/  FFMA.FTZ R194, R194, R130.reuse, R129.reuse ;  /* 0x00000082c2c27223 */ /* 0x180fe20000010081 */
[----:B------:R-:W-:Y:S01]  /*2000*/  IADD3.X R143, R188, c[0x0][0x24c], RZ, P5, !PT ;  /* 0x00009300bc8f7a10 */ /* 0x000fe20002ffe4ff */
[----:B------:R-:W-:Y:S01]  /*2010*/  FADD.FTZ R146, R227, -R108 ;  /* 0x8000006ce3927221 */ /* 0x000fe20000010000 */
[----:B------:R-:W-:Y:S01]  /*2020*/  @P3 IADD3 R150, P5, R189, c[0x0][0x250], RZ ;  /* 0x00009400bd963a10 */ /* 0x000fe20007fbe0ff */
[----:B------:R-:W-:-:S02]  /*2030*/  FFMA.FTZ R195, R195, R130, R129 ;  /* 0x00000082c3c37223 */ /* 0x000fc40000010081 */
[----:B------:R-:W-:Y:S01]  /*2040*/  FFMA.FTZ R198, R198, R130, R129 ;  /* 0x00000082c6c67223 */ /* 0x000fe20000010081 */
[----:B------:R-:W-:Y:S01]  /*2050*/  @P3 IADD3.X R151, R188, c[0x0][0x254], RZ, P5, !PT ;  /* 0x00009500bc973a10 */ /* 0x000fe20002ffe4ff */
[----:B------:R-:W-:Y:S01]  /*2060*/  FADD.FTZ R100, R196, -R213 ;  /* 0x800000d5c4647221 */ /* 0x000fe20000010000 */
[----:B------:R-:W-:Y:S01]  /*2070*/  IADD3 R148, P5, R187, c[0x0][0x248], RZ ;  /* 0x00009200bb947a10 */ /* 0x000fe20007fbe0ff */
[----:B------:R-:W-:Y:S02]  /*2080*/  FADD.FTZ R194, R199, -R194 ;  /* 0x800000c2c7c27221 */ /* 0x000fe40000010000 */
[----:B------:R-:W-:Y:S01]  /*2090*/  FADD.FTZ R102, R204, -R195 ;  /* 0x800000c3cc667221 */ /* 0x000fe20000010000 */
[----:B------:R-:W-:Y:S01]  /*20a0*/  IADD3.X R149, R186, c[0x0][0x24c], RZ, P5, !PT ;  /* 0x00009300ba957a10 */ /* 0x000fe20002ffe4ff */
[----:B------:R-:W-:Y:S01]  /*20b0*/  FADD.FTZ R198, R205, -R198 ;  /* 0x800000c6cdc67221 */ /* 0x000fe20000010000 */
[----:B------:R-:W-:Y:S01]  /*20c0*/  @P3 IADD3 R140, P5, R187, c[0x0][0x250], RZ ;  /* 0x00009400bb8c3a10 */ /* 0x000fe20007fbe0ff */
[----:B------:R-:W-:-:S02]  /*20d0*/  FADD.FTZ R136, R136, -R101 ;  /* 0x8000006588887221 */ /* 0x000fc40000010000 */
[C---:B------:R-:W-:Y:S01]  /*20e0*/  FMUL.FTZ R100, R181.reuse, R100 ;  /* 0x00000064b5647220 */ /* 0x040fe20000410000 */
[----:B------:R-:W-:Y:S01]  /*20f0*/  @P3 IADD3.X R141, R186, c[0x0][0x254], RZ, P5, !PT ;  /* 0x00009500ba8d3a10 */ /* 0x000fe20002ffe4ff */
[----:B------:R-:W-:Y:S01]  /*2100*/  FMUL.FTZ R101, R181, R194 ;  /* 0x000000c2b5657220 */ /* 0x000fe20000410000 */
[----:B------:R-:W-:Y:S01]  /*2110*/  IADD3 R132, P5, R185, c[0x0][0x248], RZ ;  /* 0x00009200b9847a10 */ /* 0x000fe20007fbe0ff */
[C---:B------:R-:W-:Y:S02]  /*2120*/  FMUL.FTZ R102, R181.reuse, R102 ;  /* 0x00000066b5667220 */ /* 0x040fe40000410000 */
[----:B------:R-:W-:Y:S01]  /*2130*/  FMUL.FTZ R103, R181, R198 ;  /* 0x000000c6b5677220 */ /* 0x000fe20000410000 */
[----:B------:R-:W-:Y:S01]  /*2140*/  IADD3.X R133, R184, c[0x0][0x24c], RZ, P5, !PT ;  /* 0x00009300b8857a10 */ /* 0x000fe20002ffe4ff */
[----:B------:R-:W-:Y:S01]  /*2150*/  @P1 FADD.FTZ R100, R72, R100 ;  /* 0x0000006448641221 */ /* 0x000fe20000010000 */
[----:B------:R-:W-:Y:S01]  /*2160*/  @P3 IADD3 R134, P5, R185, c[0x0][0x250], RZ ;  /* 0x00009400b9863a10 */ /* 0x000fe20007fbe0ff */
[----:B------:R-:W-:-:S02]  /*2170*/  @P1 FADD.FTZ R101, R73, R101 ;  /* 0x0000006549651221 */ /* 0x000fc40000010000 */
[----:B------:R-:W-:Y:S01]  /*2180*/  @P1 FADD.FTZ R102, R74, R102 ;  /* 0x000000664a661221 */ /* 0x000fe20000010000 */
[----:B------:R-:W-:Y:S01]  /*2190*/  @P3 IADD3.X R135, R184, c[0x0][0x254], RZ, P5, !PT ;  /* 0x00009500b8873a10 */ /* 0x000fe20002ffe4ff */
[----:B------:R-:W-:Y:S01]  /*21a0*/  @P1 FADD.FTZ R103, R75, R103 ;  /* 0x000000674b671221 */ /* 0x000fe20000010000 */
[----:B------:R-:W-:Y:S01]  /*21b0*/  ISETP.NE.U32.AND P5, PT, RZ, c[0x0][0x250], PT ;  /* 0x00009400ff007a0c */ /* 0x000fe20003fa5070 */
[-CC-:B------:R-:W-:Y:S02]  /*21c0*/  FFMA.FTZ R212, R212, R130.reuse, R129.reuse ;  /* 0x00000082d4d47223 */ /* 0x180fe40000010081 */
[-CC-:B------:R-:W-:Y:S01]  /*21d0*/  FFMA.FTZ R214, R214, R130.reuse, R129.reuse ;  /* 0x00000082d6d67223 */ /* 0x180fe20000010081 */
[----:B------:R-:W-:Y:S01]  /*21e0*/  ISETP.NE.AND.EX P5, PT, RZ, c[0x0][0x254], PT, P5 ;  /* 0x00009500ff007a0c */ /* 0x000fe20003fa5350 */
[-CC-:B------:R-:W-:Y:S02]  /*21f0*/  FFMA.FTZ R215, R215, R130.reuse, R129.reuse ;  /* 0x00000082d7d77223 */ /* 0x180fe40000010081 */
[--C-:B------:R-:W-:Y:S01]  /*2200*/  FFMA.FTZ R218, R218, R130, R129.reuse ;  /* 0x00000082dada7223 */ /* 0x100fe20000010081 */
[----:B------:R-:W-:Y:S01]  /*2210*/  SEL R108, R104, R96, P5 ;  /* 0x00000060686c7207 */ /* 0x000fe20002800000 */
[----:B------:R-:W-:Y:S01]  /*2220*/  FFMA.FTZ R137, R137, R130, R129 ;  /* 0x0000008289897223 */ /* 0x000fe20000010081 */
[----:B------:R-:W-:Y:S01]  /*2230*/  SEL R109, R105, R97, P5 ;  /* 0x00000061696d7207 */ /* 0x000fe20002800000 */
[----:B------:R-:W-:Y:S01]  /*2240*/  FADD.FTZ R212, R217, -R212 ;  /* 0x800000d4d9d47221 */ /* 0x000fe20000010000 */
[-C--:B0-----:R-:W-:Y:S01]  /*2250*/  SEL R110, R106, R98.reuse, P5 ;  /* 0x000000626a6e7207 */ /* 0x081fe20002800000 */
        /* <DEDUP_REMOVED lines=18> */
.L_x_3175:
        /* <DEDUP_REMOVED lines=18> */
.L_x_3176:
        /* <DEDUP_REMOVED lines=26> */
.L_x_3177:
        /* <DEDUP_REMOVED lines=10> */
[C---:B0-2---:R-:W-:Y:S02]  /*26e0*/  FMUL.FTZ R108, R181.reuse, R116 ;  /* 0x00000074b56c7220 */ /* 0x045fe40000410000 */
        /* <DEDUP_REMOVED lines=15> */
.L_x_3178:
        /* <DEDUP_REMOVED lines=47> */
.L_x_3179:
        /* <DEDUP_REMOVED lines=56> */
.L_x_3169:
        /* <DEDUP_REMOVED lines=23> */
.L_x_3170:
[----:B------:R-:W-:Y:S01]  /*2fc0*/  HFMA2.MMA R104, -RZ, RZ, 0, 9.5367431640625e-07 ;  /* 0x00000010ff687435 */ /* 0x000fe200000001ff */
[----:B------:R-:W-:-:S02]  /*2fd0*/  MOV R103, R105 ;  /* 0x0000006900677202 */ /* 0x000fc40000000f00 */
[----:B------:R-:W-:Y:S02]  /*2fe0*/  MOV R106, 0x1f ;  /* 0x0000001f006a7802 */ /* 0x000fe40000000f00 */
[----:B------:R-:W-:Y:S02]  /*2ff0*/  MOV R109, 0xffffffff ;  /* 0xffffffff006d7802 */ /* 0x000fe40000000f00 */
[----:B------:R-:W-:Y:S02]  /*3000*/  MOV R100, 0x3020 ;  /* 0x0000302000647802 */ /* 0x000fe40000000f00 */
[----:B-----5:R-:W-:Y:S05]  /*3010*/  CALL.REL.NOINC `($__internal_111_$__cuda_sm70_shflsync_down_p) ;  /* 0x0000046000007944 */ /* 0x020fea0003c00000 */
[----:B-1----:R-:W-:Y:S01]  /*3020*/  MOV R102, R103 ;  /* 0x0000006700667202 */ /* 0x002fe20000000f00 */
[----:B0-----:R-:W-:Y:S05]  /*3030*/  BRA `(.L_x_3181) ;  /* 0xffffe70000007947 */ /* 0x001fea000383ffff */
.L_x_3171:
[----:B------:R-:W-:Y:S01]  /*3040*/  HFMA2.MMA R104, -RZ, RZ, 0, 9.5367431640625e-07 ;  /* 0x00000010ff687435 */ /* 0x000fe200000001ff */
[----:B------:R-:W-:Y:S02]  /*3050*/  MOV R103, R107 ;  /* 0x0000006b00677202 */ /* 0x000fe40000000f00 */
[----:B------:R-:W-:Y:S02]  /*3060*/  MOV R106, 0x1f ;  /* 0x0000001f006a7802 */ /* 0x000fe40000000f00 */
[----:B------:R-:W-:-:S02]  /*3070*/  MOV R109, 0xffffffff ;  /* 0xffffffff006d7802 */ /* 0x000fc40000000f00 */
[----:B------:R-:W-:Y:S02]  /*3080*/  MOV R100, 0x30a0 ;  /* 0x000030a000647802 */ /* 0x000fe40000000f00 */
[----:B01---5:R-:W-:Y:S05]  /*3090*/  CALL.REL.NOINC `($__internal_111_$__cuda_sm70_shflsync_down_p) ;  /* 0x000003e000007944 */ /* 0x023fea0003c00000 */
[----:B------:R-:W-:Y:S01]  /*30a0*/  FADD.FTZ R105, R105, R102 ;  /* 0x0000006669697221 */ /* 0x000fe20000010000 */
[----:B0-----:R-:W-:Y:S01]  /*30b0*/  HFMA2.MMA R104, -RZ, RZ, 0, 4.76837158203125e-07 ;  /* 0x00000008ff687435 */ /* 0x001fe200000001ff */
[----:B-1----:R-:W-:Y:S01]  /*30c0*/  FADD.FTZ R108, R107, R103 ;  /* 0x000000676b6c7221 */ /* 0x002fe20000010000 */
[----:B------:R-:W-:Y:S02]  /*30d0*/  MOV R106, 0x1f ;  /* 0x0000001f006a7802 */ /* 0x000fe40000000f00 */
[----:B------:R-:W-:Y:S02]  /*30e0*/  MOV R109, 0xffffffff ;  /* 0xffffffff006d7802 */ /* 0x000fe40000000f00 */
[----:B------:R-:W-:Y:S02]  /*30f0*/  MOV R103, R105 ;  /* 0x0000006900677202 */ /* 0x000fe40000000f00 */
[----:B------:R-:W-:Y:S02]  /*3100*/  MOV R100, 0x3120 ;  /* 0x0000312000647802 */ /* 0x000fe40000000f00 */
[----:B------:R-:W-:Y:S05]  /*3110*/  CALL.REL.NOINC `($__internal_111_$__cuda_sm70_shflsync_down_p) ;  /* 0x0000036000007944 */ /* 0x000fea0003c00000 */
[----:B0-----:R-:W-:Y:S01]  /*3120*/  HFMA2.MMA R104, -RZ, RZ, 0, 4.76837158203125e-07 ;  /* 0x00000008ff687435 */ /* 0x001fe200000001ff */
[----:B-1----:R-:W-:-:S02]  /*3130*/  MOV R102, R103 ;  /* 0x0000006700667202 */ /* 0x002fc40000000f00 */
[----:B------:R-:W-:Y:S02]  /*3140*/  MOV R103, R108 ;  /* 0x0000006c00677202 */ /* 0x000fe40000000f00 */
[----:B------:R-:W-:Y:S02]  /*3150*/  MOV R106, 0x1f ;  /* 0x0000001f006a7802 */ /* 0x000fe40000000f00 */
[----:B------:R-:W-:Y:S02]  /*3160*/  MOV R109, 0xffffffff ;  /* 0xffffffff006d7802 */ /* 0x000fe40000000f00 */
[----:B------:R-:W-:Y:S02]  /*3170*/  MOV R100, 0x3190 ;  /* 0x0000319000647802 */ /* 0x000fe40000000f00 */
[----:B------:R-:W-:Y:S05]  /*3180*/  CALL.REL.NOINC `($__internal_111_$__cuda_sm70_shflsync_down_p) ;  /* 0x000002f000007944 */ /* 0x000fea0003c00000 */
[----:B------:R-:W-:Y:S01]  /*3190*/  FADD.FTZ R105, R102, R105 ;  /* 0x0000006966697221 */ /* 0x000fe20000010000 */
[----:B0-----:R-:W-:Y:S01]  /*31a0*/  HFMA2.MMA R104, -RZ, RZ, 0, 2.384185791015625e-07 ;  /* 0x00000004ff687435 */ /* 0x001fe200000001ff */
[----:B-1----:R-:W-:Y:S01]  /*31b0*/  FADD.FTZ R108, R108, R103 ;  /* 0x000000676c6c7221 */ /* 0x002fe20000010000 */
[----:B------:R-:W-:Y:S02]  /*31c0*/  MOV R106, 0x1f ;  /* 0x0000001f006a7802 */ /* 0x000fe40000000f00 */
[----:B------:R-:W-:-:S02]  /*31d0*/  MOV R109, 0xffffffff ;  /* 0xffffffff006d7802 */ /* 0x000fc40000000f00 */
[----:B------:R-:W-:Y:S02]  /*31e0*/  MOV R103, R105 ;  /* 0x0000006900677202 */ /* 0x000fe40000000f00 */
[----:B------:R-:W-:Y:S02]  /*31f0*/  MOV R100, 0x3210 ;  /* 0x0000321000647802 */ /* 0x000fe40000000f00 */
[----:B------:R-:W-:Y:S05]  /*3200*/  CALL.REL.NOINC `($__internal_111_$__cuda_sm70_shflsync_down_p) ;  /* 0x0000027000007944 */ /* 0x000fea0003c00000 */
[----:B0-----:R-:W-:Y:S01]  /*3210*/  HFMA2.MMA R104, -RZ, RZ, 0, 2.384185791015625e-07 ;  /* 0x00000004ff687435 */ /* 0x001fe200000001ff */
[----:B-1----:R-:W-:Y:S02]  /*3220*/  MOV R102, R103 ;  /* 0x0000006700667202 */ /* 0x002fe40000000f00 */
[----:B------:R-:W-:Y:S02]  /*3230*/  MOV R103, R108 ;  /* 0x0000006c00677202 */ /* 0x000fe40000000f00 */
[----:B------:R-:W-:Y:S02]  /*3240*/  MOV R106, 0x1f ;  /* 0x0000001f006a7802 */ /* 0x000fe40000000f00 */
[----:B------:R-:W-:Y:S02]  /*3250*/  MOV R109, 0xffffffff ;  /* 0xffffffff006d7802 */ /* 0x000fe40000000f00 */
[----:B------:R-:W-:-:S02]  /*3260*/  MOV R100, 0x3280 ;  /* 0x0000328000647802 */ /* 0x000fc40000000f00 */
[----:B------:R-:W-:Y:S05]  /*3270*/  CALL.REL.NOINC `($__internal_111_$__cuda_sm70_shflsync_down_p) ;  /* 0x0000020000007944 */ /* 0x000fea0003c00000 */
[----:B------:R-:W-:Y:S01]  /*3280*/  FADD.FTZ R105, R102, R105 ;  /* 0x0000006966697221 */ /* 0x000fe20000010000 */
[----:B0-----:R-:W-:Y:S01]  /*3290*/  HFMA2.MMA R104, -RZ, RZ, 0, 1.1920928955078125e-07 ;  /* 0x00000002ff687435 */ /* 0x001fe200000001ff */
[----:B-1----:R-:W-:Y:S01]  /*32a0*/  FADD.FTZ R108, R108, R103 ;  /* 0x000000676c6c7221 */ /* 0x002fe20000010000 */
[----:B------:R-:W-:-:S02]  /*32b0*/  MOV R106, 0x1f ;  /* 0x0000001f006a7802 */ /* 0x000fc40000000f00 */
[----:B------:R-:W-:Y:S02]  /*32c0*/  MOV R109, 0xffffffff ;  /* 0xffffffff006d7802 */ /* 0x000fe40000000f00 */
[----:B------:R-:W-:Y:S02]  /*32d0*/  MOV R103, R105 ;  /* 0x0000006900677202 */ /* 0x000fe40000000f00 */
[----:B------:R-:W-:Y:S02]  /*32e0*/  MOV R100, 0x3300 ;  /* 0x0000330000647802 */ /* 0x000fe40000000f00 */
[----:B------:R-:W-:Y:S05]  /*32f0*/  CALL.REL.NOINC `($__internal_111_$__cuda_sm70_shflsync_down_p) ;  /* 0x0000018000007944 */ /* 0x000fea0003c00000 */
[----:B0-----:R-:W-:Y:S01]  /*3300*/  HFMA2.MMA R104, -RZ, RZ, 0, 1.1920928955078125e-07 ;  /* 0x00000002ff687435 */ /* 0x001fe200000001ff */
[----:B-1----:R-:W-:Y:S02]  /*3310*/  MOV R102, R103 ;  /* 0x0000006700667202 */ /* 0x002fe40000000f00 */
[----:B------:R-:W-:Y:S02]  /*3320*/  MOV R103, R108 ;  /* 0x0000006c00677202 */ /* 0x000fe40000000f00 */
[----:B------:R-:W-:Y:S02]  /*3330*/  MOV R106, 0x1f ;  /* 0x0000001f006a7802 */ /* 0x000fe40000000f00 */
[----:B------:R-:W-:-:S02]  /*3340*/  MOV R109, 0xffffffff ;  /* 0xffffffff006d7802 */ /* 0x000fc40000000f00 */
[----:B------:R-:W-:Y:S02]  /*3350*/  MOV R100, 0x3370 ;  /* 0x0000337000647802 */ /* 0x000fe40000000f00 */
[----:B------:R-:W-:Y:S05]  /*3360*/  CALL.REL.NOINC `($__internal_111_$__cuda_sm70_shflsync_down_p) ;  /* 0x0000011000007944 */ /* 0x000fea0003c00000 */
[----:B------:R-:W-:Y:S01]  /*3370*/  FADD.FTZ R105, R102, R105 ;  /* 0x0000006966697221 */ /* 0x000fe20000010000 */
[----:B0-----:R-:W-:Y:S01]  /*3380*/  HFMA2.MMA R104, -RZ, RZ, 0, 5.9604644775390625e-08 ;  /* 0x00000001ff687435 */ /* 0x001fe200000001ff */
[----:B-1----:R-:W-:Y:S01]  /*3390*/  FADD.FTZ R107, R108, R103 ;  /* 0x000000676c6b7221 */ /* 0x002fe20000010000 */
[----:B------:R-:W-:Y:S02]  /*33a0*/  MOV R106, 0x1f ;  /* 0x0000001f006a7802 */ /* 0x000fe40000000f00 */
[----:B------:R-:W-:Y:S02]  /*33b0*/  MOV R109, 0xffffffff ;  /* 0xffffffff006d7802 */ /* 0x000fe40000000f00 */
[----:B------:R-:W-:Y:S02]  /*33c0*/  MOV R103, R105 ;  /* 0x0000006900677202 */ /* 0x000fe40000000f00 */
[----:B------:R-:W-:Y:S02]  /*33d0*/  MOV R100, 0x33f0 ;  /* 0x000033f000647802 */ /* 0x000fe40000000f00 */
[----:B------:R-:W-:Y:S05]  /*33e0*/  CALL.REL.NOINC `($__internal_111_$__cuda_sm70_shflsync_down_p) ;  /* 0x0000009000007944 */ /* 0x000fea0003c00000 */
[----:B0-----:R-:W-:Y:S01]  /*33f0*/  HFMA2.MMA R104, -RZ, RZ, 0, 5.9604644775390625e-08 ;  /* 0x00000001ff687435 */ /* 0x001fe200000001ff */
[----:B-1----:R-:W-:-:S02]  /*3400*/  MOV R130, R103 ;  /* 0x0000006700827202 */ /* 0x002fc40000000f00 */
[----:B------:R-:W-:Y:S02]  /*3410*/  MOV R103, R107 ;  /* 0x0000006b00677202 */ /* 0x000fe40000000f00 */
[----:B------:R-:W-:Y:S02]  /*3420*/  MOV R106, 0x1f ;  /* 0x0000001f006a7802 */ /* 0x000fe40000000f00 */
[----:B------:R-:W-:Y:S02]  /*3430*/  MOV R109, 0xffffffff ;  /* 0xffffffff006d7802 */ /* 0x000fe40000000f00 */
[----:B------:R-:W-:Y:S02]  /*3440*/  MOV R100, 0x3460 ;  /* 0x0000346000647802 */ /* 0x000fe40000000f00 */
[----:B------:R-:W-:Y:S05]  /*3450*/  CALL.REL.NOINC `($__internal_111_$__cuda_sm70_shflsync_down_p) ;  /* 0x0000002000007944 */ /* 0x000fea0003c00000 */
[----:B-1----:R-:W-:Y:S01]  /*3460*/  MOV R100, R103 ;  /* 0x0000006700647202 */ /* 0x002fe20000000f00 */
[----:B0-----:R-:W-:Y:S05]  /*3470*/  BRA `(.L_x_3182) ;  /* 0xffffe3e000007947 */ /* 0x001fea000383ffff */
        .weak           $__internal_111_$__cuda_sm70_shflsync_down_p
        .type           $__internal_111_$__cuda_sm70_shflsync_down_p,@function
        .size           $__internal_111_$__cuda_sm70_shflsync_down_p,(.L_x_3473 - $__internal_111_$__cuda_sm70_shflsync_down_p)
$__internal_111_$__cuda_sm70_shflsync_down_p:
[----:B------:R-:W-:Y:S01]  /*3480*/  HFMA2.MMA R101, -RZ, RZ, 0, 0 ;  /* 0x00000000ff657435 */ /* 0x000fe200000001ff */
[----:B------:R-:W-:Y:S04]  /*3490*/  WARPSYNC R109 ;  /* 0x0000006d00007348 */ /* 0x000fe80003800000 */
[----:B------:R0:W1:Y:S01]  /*34a0*/  SHFL.DOWN PT, R103, R103, R104, R106 ;  /* 0x0800006867677389 */ /* 0x00006200000e006a */
[----:B------:R-:W-:Y:S05]  /*34b0*/  RET.REL.NODEC R100 `(_ZN10layer_norm31ln_parallel_residual_bwd_kernelINS_13Kernel_traitsIfffffjLj7168ELj1ELj1ELj8ELj16ENS_18Kernel_traits_baseILj7168EfffffjLj256EEEEELb0ELb1ELb1EEEvNS_9BwdParamsE) ;  /* 0xffffcb4064007950 */ /* 0x000fea0003c3ffff */
.L_x_3183:
        /* <DEDUP_REMOVED lines=12> */
.L_x_3473:


//--------------------- .text._ZN10layer_norm31ln_parallel_residual_bwd_kernelINS_13Kernel_traitsIfffffjLj7168ELj1ELj1ELj8ELj16ENS_18Kernel_traits_baseILj7168EfffffjLj256EEEEELb1ELb0ELb0EEEvNS_9BwdParamsE --------------------------
	.section	.text._ZN10layer_norm31ln_parallel_residual_bwd_kernelINS_13Kernel_traitsIfffffjLj7168ELj1ELj1ELj8ELj16ENS_18Kernel_traits_baseILj7168EfffffjLj256EEEEELb1ELb0ELb0EEEvNS_9BwdParamsE,"ax",@progbits
	.sectioninfo	@"SHI_REGISTERS=255"
	.align	128
        .global         _ZN10layer_norm31ln_parallel_residual_bwd_kernelINS_13Kernel_traitsIfffffjLj7168ELj1ELj1ELj8ELj16ENS_18Kernel_traits_baseILj7168EfffffjLj256EEEEELb1ELb0ELb0EEEvNS_9BwdParamsE
        .type           _ZN10layer_norm31ln_parallel_residual_bwd_kernelINS_13Kernel_traitsIfffffjLj7168ELj1ELj1ELj8ELj16ENS_18Kernel_traits_baseILj7168EfffffjLj256EEEEELb1ELb0ELb0EEEvNS_9BwdParamsE,@function
        .size           _ZN10layer_norm31ln_parallel_residual_bwd_kernelINS_13Kernel_traitsIfffffjLj7168ELj1ELj1ELj8ELj16ENS_18Kernel_traits_baseILj7168EfffffjLj256EEEEELb1ELb0ELb0EEEvNS_9BwdParamsE,(.L_x_3474 - _ZN10layer_norm31ln_parallel_residual_bwd_kernelINS_13Kernel_traitsIfffffjLj7168ELj1ELj1ELj8ELj16ENS_18Kernel_traits_baseILj7168EfffffjLj256EEEEELb1ELb0ELb0EEEvNS_9BwdParamsE)
        .other          _ZN10layer_norm31ln_parallel_residual_bwd_kernelINS_13Kernel_traitsIfffffjLj7168ELj1ELj1ELj8ELj16ENS_18Kernel_traits_baseILj7168EfffffjLj256EEEEELb1ELb0ELb0EEEvNS_9BwdParamsE,@"STO_CUDA_ENTRY STV_DEFAULT"
_ZN10layer_norm31ln_parallel_residual_bwd_kernelINS_13Kernel_traitsIfffffjLj7168ELj1ELj1ELj8ELj16ENS_18Kernel_traits_baseILj7168EfffffjLj256EEEEELb1ELb0ELb0EEEvNS_9BwdParamsE:
.text._ZN10layer_norm31ln_parallel_residual_bwd_kernelINS_13Kernel_traitsIfffffjLj7168ELj1ELj1ELj8ELj16ENS_18Kernel_traits_baseILj7168EfffffjLj256EEEEELb1ELb0ELb0EEEvNS_9BwdParamsE:
[----:B------:R-:W-:-:S04]  /*0000*/  MOV R1, c[0x0][0x28] ;  /* 0x00000a0000017a02 */ /* 0x000fc80000000f00 */
[----:B------:R-:W-:-:S05]  /*0010*/  IADD3 R1, R1, -0xb8, RZ ;  /* 0xffffff4801017810 */ /* 0x000fca0007ffe0ff */
[----:B------:R0:W2:Y:S04]  /*0020*/  LDL.64 R48, [R1+0xa0] ;  /* 0x0000a00001307983 */ /* 0x0000a80000100a00 */
[----:B------:R0:W2:Y:S04]  /*0030*/  LDL.64 R50, [R1+0xa8] ;  /* 0x0000a80001327983 */ /* 0x0000a80000100a00 */
[----:B------:R0:W3:Y:S04]  /*0040*/  LDL.64 R40, [R1+0x90] ;  /* 0x0000900001287983 */ /* 0x0000e80000100a00 */
[----:B------:R0:W3:Y:S04]  /*0050*/  LDL.64 R42, [R1+0x98] ;  /* 0x00009800012a7983 */ /* 0x0000e80000100a00 */
[----:B------:R-:W1:Y:S01]  /*0060*/  S2R R144, SR_TID.X ;  /* 0x0000000000907919 */ /* 0x000e620000002100 */
[----:B------:R-:W-:Y:S01]  /*0070*/  MOV R0, c[0x0][0x168] ;  /* 0x00005a0000007a02 */ /* 0x000fe20000000f00 */
[----:B------:R-:W-:-:S02]  /*0080*/  ULDC.64 UR4, c[0x0][0x118] ;  /* 0x0000460000047ab9 */ /* 0x000fc40000000a00 */
[----:B------:R0:W4:Y:S01]  /*0090*/  LDL.64 R76, [R1+0x80] ;  /* 0x00008000014c7983 */ /* 0x0001220000100a00 */
[----:B------:R-:W-:-:S03]  /*00a0*/  SHF.R.S32.HI R0, RZ, 0x1f, R0 ;  /* 0x0000001fff007819 */ /* 0x000fc60000011400 */
[----:B------:R0:W4:Y:S01]  /*00b0*/  LDL.64 R78, [R1+0x88] ;  /* 0x00008800014e7983 */ /* 0x0001220000100a00 */
        /* <DEDUP_REMOVED lines=10> */
[----:B------:R-:W-:-:S03]  /*0160*/  LOP3.LUT R0, R144, 0xff, RZ, 0xc0, !PT ;  /* 0x000000ff90007812 */ /* 0x000fc600078ec0ff */
[----:B------:R0:W4:Y:S04]  /*0170*/  LDL.64 R56, [R1+0x30] ;  /* 0x0000300001387983 */ /* 0x0001280000100a00 */
[----:B------:R0:W4:Y:S02]  /*0180*/  LDL.64 R58, [R1+0x38] ;  /* 0x00003800013a7983 */ /* 0x0001240000100a00 */
[----:B------:R-:W-:Y:S02]  /*0190*/  @P6 MOV R5, 0x10 ;  /* 0x0000001000056802 */ /* 0x000fe40000000f00 */
[----:B------:R0:W4:Y:S03]  /*01a0*/  LDL.64 R64, [R1+0x50] ;  /* 0x0000500001407983 */ /* 0x0001260000100a00 */
[CC--:B------:R-:W-:Y:S01]  /*01b0*/  @P6 IMAD.WIDE.U32 R2, R0.reuse, R5.reuse, c[0x0][0x1b0] ;  /* 0x00006c0000026625 */ /* 0x0c0fe200078e0005 */
[----:B------:R0:W4:Y:S03]  /*01c0*/  LDL.64 R66, [R1+0x58] ;  /* 0x0000580001427983 */ /* 0x0001260000100a00 */
[----:B------:R-:W-:Y:S01]  /*01d0*/  @P6 IMAD.WIDE.U32 R4, R0, R5, c[0x0][0x1b8] ;  /* 0x00006e0000046625 */ /* 0x000fe200078e0005 */
[----:B------:R0:W4:Y:S04]  /*01e0*/  LDL.64 R60, [R1+0x40] ;  /* 0x00004000013c7983 */ /* 0x0001280000100a00 */
[----:B------:R0:W4:Y:S04]  /*01f0*/  LDL.64 R62, [R1+0x48] ;  /* 0x00004800013e7983 */ /* 0x0001280000100a00 */
[----:B--2---:R-:W2:Y:S04]  /*0200*/  @P6 LDG.E.128 R48, [R2.64] ;  /* 0x0000000402306981 */ /* 0x004ea8000c1e1d00 */
[----:B---3--:R-:W3:Y:S01]  /*0210*/  @P6 LDG.E.128 R40, [R4.64] ;  /* 0x0000000404286981 */ /* 0x008ee2000c1e1d00 */
[----:B------:R-:W-:-:S02]  /*0220*/  ISETP.GE.U32.AND P5, PT, R7, 0x200, PT ;  /* 0x000002000700780c */ /* 0x000fc40003fa6070 */
[C---:B------:R-:W-:Y:S02]  /*0230*/  ISETP.GE.U32.AND P4, PT, R7.reuse, 0x300, PT ;  /* 0x000003000700780c */ /* 0x040fe40003f86070 */
[----:B------:R-:W-:Y:S02]  /*0240*/  @P6 LOP3.LUT R0, R0, 0x100, RZ, 0xfc, !PT ;  /* 0x0000010000006812 */ /* 0x000fe400078efcff */
[----:B------:R-:W-:-:S07]  /*0250*/  ISETP.GE.U32.AND P0, PT, R7, 0x400, PT ;  /* 0x000004000700780c */ /* 0x000fce0003f06070 */
[----:B------:R-:W-:Y:S02]  /*0260*/  @P5 MOV R11, 0x10 ;  /* 0x00000010000b5802 */ /* 0x000fe40000000f00 */
[----:B------:R-:W-:-:S03]  /*0270*/  @P4 MOV R15, 0x10 ;  /* 0x00000010000f4802 */ /* 0x000fc60000000f00 */
[----:B------:R-:W-:Y:S01]  /*0280*/  @P5 IMAD.WIDE.U32 R8, R0, R11, c[0x0][0x1b0] ;  /* 0x00006c0000085625 */ /* 0x000fe200078e000b */
[----:B------:R-:W-:-:S03]  /*0290*/  ISETP.GE.U32.AND P1, PT, R7, 0x500, PT ;  /* 0x000005000700780c */ /* 0x000fc60003f26070 */
[C---:B------:R-:W-:Y:S01]  /*02a0*/  @P5 IMAD.WIDE.U32 R10, R0.reuse, R11, c[0x0][0x1b8] ;  /* 0x00006e00000a5625 */ /* 0x040fe200078e000b */
[----:B------:R-:W-:Y:S01]  /*02b0*/  @P5 IADD3 R0, R0, 0x100, RZ ;  /* 0x0000010000005810 */ /* 0x000fe20007ffe0ff */
[----:B----4-:R-:W4:Y:S01]  /*02c0*/  @P5 LDG.E.128 R76, [R8.64] ;  /* 0x00000004084c5981 */ /* 0x010f22000c1e1d00 */
[----:B------:R-:W-:-:S03]  /*02d0*/  @P0 MOV R19, 0x10 ;  /* 0x0000001000130802 */ /* 0x000fc60000000f00 */
[CC--:B------:R-:W-:Y:S01]  /*02e0*/  @P4 IMAD.WIDE.U32 R12, R0.reuse, R15.reuse, c[0x0][0x1b0] ;  /* 0x00006c00000c4625 */ /* 0x0c0fe200078e000f */
[----:B------:R-:W4:Y:S03]  /*02f0*/  @P5 LDG.E.128 R72, [R10.64] ;  /* 0x000000040a485981 */ /* 0x000f26000c1e1d00 */
[C---:B------:R-:W-:Y:S01]  /*0300*/  @P4 IMAD.WIDE.U32 R14, R0.reuse, R15, c[0x0][0x1b8] ;  /* 0x00006e00000e4625 */ /* 0x040fe200078e000f */
[----:B------:R-:W-:Y:S02]  /*0310*/  @P4 IADD3 R0, R0, 0x100, RZ ;  /* 0x0000010000004810 */ /* 0x000fe40007ffe0ff */
[----:B------:R-:W-:Y:S01]  /*0320*/  @P1 MOV R47, 0x10 ;  /* 0x00000010002f1802 */ /* 0x000fe20000000f00 */
[----:B------:R-:W4:Y:S02]  /*0330*/  @P4 LDG.E.128 R68, [R12.64] ;  /* 0x000000040c444981 */ /* 0x000f24000c1e1d00 */
[----:B------:R-:W-:-:S04]  /*0340*/  @P0 IMAD.WIDE.U32 R16, R0, R19, c[0x0][0x1b0] ;  /* 0x00006c0000100625 */ /* 0x000fc800078e0013 */
[C---:B------:R-:W-:Y:S01]  /*0350*/  @P0 IMAD.WIDE.U32 R18, R0.reuse, R19, c[0x0][0x1b8] ;  /* 0x00006e0000120625 */ /* 0x040fe200078e0013 */
[----:B------:R-:W-:-:S04]  /*0360*/  @P0 IADD3 R0, R0, 0x100, RZ ;  /* 0x0000010000000810 */ /* 0x000fc80007ffe0ff */
[----:B------:R-:W4:Y:S04]  /*0370*/  @P0 LDG.E.128 R56, [R18.64] ;  /* 0x0000000412380981 */ /* 0x000f28000c1e1d00 */
[----:B------:R-:W4:Y:S04]  /*0380*/  @P4 LDG.E.128 R64, [R14.64] ;  /* 0x000000040e404981 */ /* 0x000f28000c1e1d00 */
[----:B------:R-:W4:Y:S04]  /*0390*/  @P0 LDG.E.128 R60, [R16.64] ;  /* 0x00000004103c0981 */ /* 0x000f28000c1e1d00 */
[----:B--2---:R-:W-:Y:S04]  /*03a0*/  @P6 STL.64 [R1+0xa0], R48 ;  /* 0x0000a03001006387 */ /* 0x004fe80000100a00 */
[----:B------:R-:W-:Y:S04]  /*03b0*/  @P6 STL.64 [R1+0xa8], R50 ;  /* 0x0000a83201006387 */ /* 0x000fe80000100a00 */
[----:B---3--:R-:W-:Y:S04]  /*03c0*/  @P6 STL.64 [R1+0x90], R40 ;  /* 0x0000902801006387 */ /* 0x008fe80000100a00 */
[----:B------:R1:W-:Y:S02]  /*03d0*/  @P6 STL.64 [R1+0x98], R42 ;  /* 0x0000982a01006387 */ /* 0x0003e40000100a00 */
[----:B-1----:R-:W-:-:S05]  /*03e0*/  @P1 IMAD.WIDE.U32 R42, R0, R47, c[0x0][0x1b0] ;  /* 0x00006c00002a1625 */ /* 0x002fca00078e002f */
[----:B------:R1:W2:Y:S01]  /*03f0*/  @P1 LDG.E.128 R52, [R42.64] ;  /* 0x000000042a341981 */ /* 0x0002a2000c1e1d00 */
[C---:B------:R-:W-:Y:S01]  /*0400*/  ISETP.GE.U32.AND P2, PT, R7.reuse, 0x600, PT ;  /* 0x000006000700780c */ /* 0x040fe20003f46070 */
[----:B------:R-:W3:Y:S01]  /*0410*/  S2UR UR6, SR_CTAID.X ;  /* 0x00000000000679c3 */ /* 0x000ee20000002500 */
[----:B------:R-:W-:Y:S01]  /*0420*/  ISETP.GE.U32.AND P3, PT, R7, 0x700, PT ;  /* 0x000007000700780c */ /* 0x000fe20003f66070 */
[C---:B------:R-:W-:Y:S01]  /*0430*/  @P1 IMAD.WIDE.U32 R46, R0.reuse, R47, c[0x0][0x1b8] ;  /* 0x00006e00002e1625 */ /* 0x040fe200078e002f */
[----:B------:R-:W-:Y:S01]  /*0440*/  @P1 IADD3 R0, R0, 0x100, RZ ;  /* 0x0000010000001810 */ /* 0x000fe20007ffe0ff */
[----:B----4-:R4:W-:Y:S08]  /*0450*/  @P5 STL.64 [R1+0x80], R76 ;  /* 0x0000804c01005387 */ /* 0x0109f00000100a00 */
[----:B------:R-:W-:Y:S01]  /*0460*/  @P2 MOV R51, 0x10 ;  /* 0x0000001000332802 */ /* 0x000fe20000000f00 */
[----:B------:R0:W5:Y:S01]  /*0470*/  @P1 LDG.E.128 R20, [R46.64] ;  /* 0x000000042e141981 */ /* 0x000162000c1e1d00 */
[----:B------:R-:W-:-:S03]  /*0480*/  @P3 MOV R41, 0x10 ;  /* 0x0000001000293802 */ /* 0x000fc60000000f00 */
[----:B------:R-:W-:-:S04]  /*0490*/  @P2 IMAD.WIDE.U32 R48, R0, R51, c[0x0][0x1b0] ;  /* 0x00006c0000302625 */ /* 0x000fc800078e0033 */
        /* <DEDUP_REMOVED lines=8> */
[----:B-1----:R-:W-:Y:S01]  /*0520*/  CS2R R42, SRZ ;  /* 0x00000000002a7805 */ /* 0x002fe2000001ff00 */
[----:B------:R-:W-:Y:S01]  /*0530*/  CS2R R44, SRZ ;  /* 0x00000000002c7805 */ /* 0x000fe2000001ff00 */
[----:B0-----:R-:W-:Y:S01]  /*0540*/  CS2R R46, SRZ ;  /* 0x00000000002e7805 */ /* 0x001fe2000001ff00 */
[----:B------:R0:W5:Y:S01]  /*0550*/  @P2 LDG.E.128 R28, [R50.64] ;  /* 0x00000004321c2981 */ /* 0x000162000c1e1d00 */
[----:B---3--:R-:W-:-:S04]  /*0560*/  LEA.HI R3, R144, UR6, RZ, 0x18 ;  /* 0x0000000690037c11 */ /* 0x008fc8000f8fc0ff */
[----:B------:R-:W-:Y:S01]  /*0570*/  ISETP.GE.AND P3, PT, R3, c[0x0][0x164], PT ;  /* 0x0000590003007a0c */ /* 0x000fe20003f66270 */
[----:B------:R-:W-:Y:S01]  /*0580*/  CS2R R40, SRZ ;  /* 0x0000000000287805 */ /* 0x000fe2000001ff00 */
[----:B----4-:R-:W-:Y:S01]  /*0590*/  CS2R R76, SRZ ;  /* 0x00000000004c7805 */ /* 0x010fe2000001ff00 */
        /* <DEDUP_REMOVED lines=48> */
[----:B0-----:R-:W-:-:S03]  /*08a0*/  CS2R R52, SRZ ;  /* 0x0000000000347805 */ /* 0x001fc6000001ff00 */
        /* <DEDUP_REMOVED lines=9> */
[----:B------:R-:W-:Y:S01]  /*0940*/  CS2R R72, SRZ ;  /* 0x0000000000487805 */ /* 0x000fe2000001ff00 */
[----:B------:R-:W-:Y:S01]  /*0950*/  CS2R R74, SRZ ;  /* 0x00000000004a7805 */ /* 0x000fe2000001ff00 */
[----:B0-----:R-:W-:Y:S01]  /*0960*/  CS2R R66, SRZ ;  /* 0x0000000000427805 */ /* 0x001fe2000001ff00 */
[----:B-1----:R-:W-:Y:S01]  /*0970*/  CS2R R60, SRZ ;  /* 0x00000000003c7805 */ /* 0x002fe2000001ff00 */
[----:B--2---:R-:W-:Y:S01]  /*0980*/  CS2R R62, SRZ ;  /* 0x00000000003e7805 */ /* 0x004fe2000001ff00 */
[----:B------:R-:W-:Y:S05]  /*0990*/  @P3 BRA `(.L_x_3184) ;  /* 0x0000444000003947 */ /* 0x000fea0003800000 */
[----:B------:R-:W-:Y:S01]  /*09a0*/  HFMA2.MMA R0, -RZ, RZ, 0, 5.9604644775390625e-08 ;  /* 0x00000001ff007435 */ /* 0x000fe200000001ff */
[----:B------:R-:W-:-:S06]  /*09b0*/  MOV R41, RZ ;  /* 0x000000ff00297202 */ /* 0x000fcc0000000f00 */
[----:B------:R0:W-:Y:S04]  /*09c0*/  STL.S16 [R1+0xb0], R0 ;  /* 0x0000b00001007387 */ /* 0x0001e80000100600 */
.L_x_3215:
[----:B------:R-:W-:-:S05]  /*09d0*/  MOV R4, 0x4 ;  /* 0x0000000400047802 */ /* 0x000fca0000000f00 */
[CC--:B------:R-:W-:Y:S01]  /*09e0*/  IMAD.WIDE R188, R3.reuse, R4.reuse, c[0x0][0x1a0] ;  /* 0x0000680003bc7625 */ /* 0x0c0fe200078e0204 */
[----:B------:R-:W1:Y:S03]  /*09f0*/  S2R R6, SR_TID.X ;  /* 0x0000000000067919 */ /* 0x000e660000002100 */
[C---:B------:R-:W-:Y:S01]  /*0a00*/  IMAD.WIDE R4, R3.reuse, R4, c[0x0][0x1a8] ;  /* 0x00006a0003047625 */ /* 0x040fe200078e0204 */
[----:B-----5:R2:W5:Y:S03]  /*0a10*/  LDG.E R19, [R188.64] ;  /* 0x00000004bc137981 */ /* 0x020566000c1e1900 */
[----:B------:R-:W-:Y:S01]  /*0a20*/  IMAD R2, R3, c[0x0][0x168], RZ ;  /* 0x00005a0003027a24 */ /* 0x000fe200078e02ff */
[----:B------:R-:W-:Y:S01]  /*0a30*/  LOP3.LUT P3, RZ, R7, 0xffffff00, RZ, 0xc0, !PT ;  /* 0xffffff0007ff7812 */ /* 0x000fe2000786c0ff */
[----:B------:R3:W5:Y:S01]  /*0a40*/  LDG.E R4, [R4.64] ;  /* 0x0000000404047981 */ /* 0x000762000c1e1900 */
[----:B------:R-:W-:Y:S02]  /*0a50*/  BSSY B0, `(.L_x_3185) ;  /* 0x0000055000007945 */ /* 0x000fe40003800000 */
[----:B---3--:R-:W-:-:S04]  /*0a60*/  SHF.R.S32.HI R5, RZ, 0x1f, R2 ;  /* 0x0000001fff057819 */ /* 0x008fc80000011402 */
[----:B------:R-:W-:Y:S02]  /*0a70*/  LEA.HI R2, R5, R2, RZ, 0x2 ;  /* 0x0000000205027211 */ /* 0x000fe400078f10ff */
[----:B-1----:R-:W-:Y:S02]  /*0a80*/  LOP3.LUT R5, R6, 0xff, RZ, 0xc0, !PT ;  /* 0x000000ff06057812 */ /* 0x002fe400078ec0ff */
[----:B------:R-:W-:Y:S02]  /*0a90*/  MOV R6, RZ ;  /* 0x000000ff00067202 */ /* 0x000fe40000000f00 */
[----:B------:R-:W-:Y:S02]  /*0aa0*/  LEA.HI.SX32 R5, R2, R5, 0x1e ;  /* 0x0000000502057211 */ /* 0x000fe400078ff2ff */
[----:B------:R-:W-:Y:S02]  /*0ab0*/  MOV R2, RZ ;  /* 0x000000ff00027202 */ /* 0x000fe40000000f00 */
[----:B------:R-:W-:Y:S01]  /*0ac0*/  MOV R204, R5 ;  /* 0x0000000500cc7202 */ /* 0x000fe20000000f00 */
[----:B------:R-:W-:Y:S05]  /*0ad0*/  @!P3 BRA `(.L_x_3186) ;  /* 0x000004c00000b947 */ /* 0x000fea0003800000 */
[----:B--2---:R-:W-:Y:S02]  /*0ae0*/  ISETP.NE.U32.AND P3, PT, RZ, c[0x0][0x250], PT ;  /* 0x00009400ff007a0c */ /* 0x004fe40003f65070 */
[----:B------:R-:W-:-:S02]  /*0af0*/  SHF.L.U32 R6, R5, 0x2, RZ ;  /* 0x0000000205067819 */ /* 0x000fc400000006ff */
        /* <DEDUP_REMOVED lines=11> */
[----:B------:R-:W-:-:S03]  /*0bb0*/  ISETP.NE.U32.AND P3, PT, RZ, c[0x0][0x218], PT ;  /* 0x00008600ff007a0c */ /* 0x000fc60003f65070 */
[----:B------:R-:W2:Y:S01]  /*0bc0*/  LDL R240, [R1+0xac] ;  /* 0x0000ac0001f07983 */ /* 0x000ea20000100800 */
[----:B------:R-:W-:-:S03]  /*0bd0*/  ISETP.NE.AND.EX P3, PT, RZ, c[0x0][0x21c], PT, P3 ;  /* 0x00008700ff007a0c */ /* 0x000fc60003f65330 */
[----:B------:R-:W2:Y:S10]  /*0be0*/  LDL R204, [R1+0xa4] ;  /* 0x0000a40001cc7983 */ /* 0x000eb40000100800 */
[----:B0-----:R-:W-:-:S04]  /*0bf0*/  @P3 LEA R188, P4, R5, c[0x0][0x218], 0x4 ;  /* 0x0000860005bc3a11 */ /* 0x001fc800078820ff */
[----:B------:R-:W-:-:S05]  /*0c00*/  @P3 LEA.HI.X R189, R5, c[0x0][0x21c], RZ, 0x4, P4 ;  /* 0x0000870005bd3a11 */ /* 0x000fca00020f24ff */
[----:B------:R0:W5:Y:S01]  /*0c10*/  @P3 LDG.E.128 R148, [R188.64] ;  /* 0x00000004bc943981 */ /* 0x000162000c1e1d00 */
[----:B------:R-:W-:Y:S01]  /*0c20*/  IADD3 R218, P3, R6, c[0x0][0x190], RZ ;  /* 0x0000640006da7a10 */ /* 0x000fe20007f7e0ff */
[----:B------:R-:W-:-:S03]  /*0c30*/  HFMA2.MMA R196, -RZ, RZ, 0, 9.5367431640625e-07 ;  /* 0x00000010ffc47435 */ /* 0x000fc600000001ff */
[----:B------:R-:W-:Y:S02]  /*0c40*/  IADD3.X R219, R2, c[0x0][0x194], RZ, P3, !PT ;  /* 0x0000650002db7a10 */ /* 0x000fe40001ffe4ff */
[----:B0-----:R-:W-:-:S03]  /*0c50*/  LEA R188, P3, R5, c[0x0][0x188], 0x4 ;  /* 0x0000620005bc7a11 */ /* 0x001fc600078620ff */
[----:B------:R0:W5:Y:S01]  /*0c60*/  LDG.E R8, [R218.64] ;  /* 0x00000004da087981 */ /* 0x000162000c1e1900 */
[C---:B------:R-:W-:Y:S01]  /*0c70*/  LEA.HI.X R189, R5.reuse, c[0x0][0x18c], RZ, 0x4, P3 ;  /* 0x0000630005bd7a11 */ /* 0x040fe200018f24ff */
[----:B------:R-:W-:Y:S01]  /*0c80*/  IMAD.WIDE.U32 R192, R5, R196, c[0x0][0x210] ;  /* 0x0000840005c07625 */ /* 0x000fe200078e00c4 */
[----:B-1----:R-:W-:-:S04]  /*0c90*/  ISETP.NE.AND P3, PT, R190, RZ, PT ;  /* 0x000000ffbe00720c */ /* 0x002fc80003f65270 */
[----:B------:R-:W2:Y:S01]  /*0ca0*/  LDG.E.128 R188, [R188.64] ;  /* 0x00000004bcbc7981 */ /* 0x000ea2000c1e1d00 */
[----:B------:R-:W-:-:S03]  /*0cb0*/  IMAD.WIDE.U32 R196, R5, R196, c[0x0][0x208] ;  /* 0x0000820005c47625 */ /* 0x000fc600078e00c4 */
[----:B------:R-:W3:Y:S04]  /*0cc0*/  LDG.E.128 R192, [R192.64] ;  /* 0x00000004c0c07981 */ /* 0x000ee8000c1e1d00 */
[----:B------:R-:W4:Y:S04]  /*0cd0*/  LDG.E.128 R196, [R196.64] ;  /* 0x00000004c4c47981 */ /* 0x000f28000c1e1d00 */
[----:B0-----:R-:W4:Y:S01]  /*0ce0*/  LDL R219, [R1+0x9c] ;  /* 0x00009c0001db7983 */ /* 0x001f220000100800 */
[----:B-----5:R-:W-:-:S05]  /*0cf0*/  FSEL R2, R19, RZ, !P3 ;  /* 0x000000ff13027208 */ /* 0x020fca0005800000 */
[----:B--2---:R-:W-:-:S04]  /*0d00*/  FADD.FTZ R188, R188, -R2 ;  /* 0x80000002bcbc7221 */ /* 0x004fc80000010000 */
[----:B------:R-:W-:Y:S02]  /*0d10*/  FMUL.FTZ R202, R4, R188 ;  /* 0x000000bc04ca7220 */ /* 0x000fe40000410000 */
[----:B---3--:R-:W-:Y:S02]  /*0d20*/  FMUL.FTZ R188, R233, R192 ;  /* 0x000000c0e9bc7220 */ /* 0x008fe40000410000 */
[----:B------:R-:W-:Y:S02]  /*0d30*/  FADD.FTZ R6, R190, -R2 ;  /* 0x80000002be067221 */ /* 0x000fe40000010000 */
[----:B----4-:R-:W-:Y:S02]  /*0d40*/  FFMA.FTZ R233, R222, R196, R188 ;  /* 0x000000c4dee97223 */ /* 0x010fe400000100bc */
[----:B------:R-:W-:Y:S02]  /*0d50*/  FMUL.FTZ R188, R230, R193 ;  /* 0x000000c1e6bc7220 */ /* 0x000fe40000410000 */
[----:B------:R-:W-:-:S02]  /*0d60*/  FMUL.FTZ R230, R4, R6 ;  /* 0x0000000604e67220 */ /* 0x000fc40000410000 */
[--C-:B------:R-:W-:Y:S02]  /*0d70*/  FADD.FTZ R189, R189, -R2.reuse ;  /* 0x80000002bdbd7221 */ /* 0x100fe40000010000 */
[----:B------:R-:W-:Y:S02]  /*0d80*/  FMUL.FTZ R6, R247, R194 ;  /* 0x000000c2f7067220 */ /* 0x000fe40000410000 */
[----:B------:R-:W-:Y:S02]  /*0d90*/  FADD.FTZ R2, R191, -R2 ;  /* 0x80000002bf027221 */ /* 0x000fe40000010000 */
[----:B------:R-:W-:Y:S02]  /*0da0*/  FFMA.FTZ R247, R229, R198, R6 ;  /* 0x000000c6e5f77223 */ /* 0x000fe40000010006 */
[----:B------:R-:W-:Y:S02]  /*0db0*/  FMUL.FTZ R229, R4, R2 ;  /* 0x0000000204e57220 */ /* 0x000fe40000410000 */
[----:B------:R-:W-:-:S02]  /*0dc0*/  FMUL.FTZ R2, R219, R195 ;  /* 0x000000c3db027220 */ /* 0x000fc40000410000 */
[----:B------:R-:W-:Y:S02]  /*0dd0*/  FMUL.FTZ R222, R4, R189 ;  /* 0x000000bd04de7220 */ /* 0x000fe40000410000 */
[----:B------:R-:W-:Y:S02]  /*0de0*/  FFMA.FTZ R240, R240, R199, R2 ;  /* 0x000000c7f0f07223 */ /* 0x000fe40000010002 */
[----:B------:R-:W-:Y:S02]  /*0df0*/  FFMA.FTZ R204, R204, R197, R188 ;  /* 0x000000c5cccc7223 */ /* 0x000fe400000100bc */
[----:B------:R-:W-:Y:S02]  /*0e00*/  FADD.FTZ R2, RZ, R233 ;  /* 0x000000e9ff027221 */ /* 0x000fe40000010000 */
[----:B------:R-:W-:Y:S02]  /*0e10*/  FFMA.FTZ R6, R202, R233, RZ ;  /* 0x000000e9ca067223 */ /* 0x000fe400000100ff */
[----:B------:R-:W-:-:S02]  /*0e20*/  FADD.FTZ R2, R2, R204 ;  /* 0x000000cc02027221 */ /* 0x000fc40000010000 */
[----:B------:R-:W-:Y:S02]  /*0e30*/  FFMA.FTZ R6, R222, R204, R6 ;  /* 0x000000ccde067223 */ /* 0x000fe40000010006 */
[----:B------:R-:W-:Y:S02]  /*0e40*/  FADD.FTZ R2, R2, R247 ;  /* 0x000000f702027221 */ /* 0x000fe40000010000 */
[----:B------:R-:W-:Y:S01]  /*0e50*/  FFMA.FTZ R6, R230, R247, R6 ;  /* 0x000000f7e6067223 */ /* 0x000fe20000010006 */
[----:B------:R0:W-:Y:S01]  /*0e60*/  STL [R1+0x4], R204 ;  /* 0x000004cc01007387 */ /* 0x0001e20000100800 */
[----:B------:R-:W-:Y:S02]  /*0e70*/  FADD.FTZ R68, R68, R196 ;  /* 0x000000c444447221 */ /* 0x000fe40000010000 */
[----:B------:R-:W-:Y:S02]  /*0e80*/  FFMA.FTZ R40, R196, R202, R40 ;  /* 0x000000cac4287223 */ /* 0x000fe40000010028 */
[----:B------:R-:W-:-:S02]  /*0e90*/  FADD.FTZ R120, R120, R192 ;  /* 0x000000c078787221 */ /* 0x000fc40000010000 */
[----:B------:R-:W-:Y:S02]  /*0ea0*/  FFMA.FTZ R96, R192, R202, R96 ;  /* 0x000000cac0607223 */ /* 0x000fe40000010060 */
[----:B------:R-:W-:Y:S01]  /*0eb0*/  FADD.FTZ R69, R69, R197 ;  /* 0x000000c545457221 */ /* 0x000fe20000010000 */
[----:B0-----:R-:W-:Y:S01]  /*0ec0*/  IADD3 R204, R5, 0x100, RZ ;  /* 0x0000010005cc7810 */ /* 0x001fe20007ffe0ff */
        /* <DEDUP_REMOVED lines=13> */
.L_x_3186:
[----:B--2---:R-:W-:Y:S05]  /*0fa0*/  BSYNC B0 ;  /* 0x0000000000007941 */ /* 0x004fea0003800000 */
.L_x_3185:
[----:B------:R-:W-:Y:S01]  /*0fb0*/  ISETP.GE.U32.AND P3, PT, R7, 0x200, PT ;  /* 0x000002000700780c */ /* 0x000fe20003f66070 */
[----:B------:R-:W-:-:S12]  /*0fc0*/  BSSY B0, `(.L_x_3187) ;  /* 0x000004e000007945 */ /* 0x000fd80003800000 */
[----:B------:R-:W-:Y:S05]  /*0fd0*/  @!P3 BRA `(.L_x_3188) ;  /* 0x000004c00000b947 */ /* 0x000fea0003800000 */
[----:B------:R-:W-:Y:S02]  /*0fe0*/  ISETP.NE.U32.AND P3, PT, RZ, c[0x0][0x250], PT ;  /* 0x00009400ff007a0c */ /* 0x000fe40003f65070 */
[C---:B------:R-:W-:Y:S02]  /*0ff0*/  SHF.L.U32 R190, R204.reuse, 0x2, RZ ;  /* 0x00000002ccbe7819 */ /* 0x040fe400000006ff */
        /* <DEDUP_REMOVED lines=18> */
[C---:B0-----:R-:W-:Y:S01]  /*1120*/  LEA R188, P3, R204.reuse, c[0x0][0x188], 0x4 ;  /* 0x00006200ccbc7a11 */ /* 0x041fe200078620ff */
[----:B------:R-:W-:Y:S02]  /*1130*/  HFMA2.MMA R196, -RZ, RZ, 0, 9.5367431640625e-07 ;  /* 0x00000010ffc47435 */ /* 0x000fe400000001ff */
[----:B------:R0:W5:Y:S01]  /*1140*/  LDG.E R9, [R218.64] ;  /* 0x00000004da097981 */ /* 0x000162000c1e1900 */
[----:B------:R-:W-:Y:S02]  /*1150*/  LEA.HI.X R189, R204, c[0x0][0x18c], RZ, 0x4, P3 ;  /* 0x00006300ccbd7a11 */ /* 0x000fe400018f24ff */
[----:B-1----:R-:W-:-:S04]  /*1160*/  ISETP.NE.AND P3, PT, R191, RZ, PT ;  /* 0x000000ffbf00720c */ /* 0x002fc80003f65270 */
[----:B------:R-:W2:Y:S01]  /*1170*/  LDG.E.128 R188, [R188.64] ;  /* 0x00000004bcbc7981 */ /* 0x000ea2000c1e1d00 */
[----:B-----5:R-:W-:Y:S01]  /*1180*/  FSEL R208, R19, RZ, !P3 ;  /* 0x000000ff13d07208 */ /* 0x020fe20005800000 */
[CC--:B------:R-:W-:Y:S02]  /*1190*/  IMAD.WIDE.U32 R192, R204.reuse, R196.reuse, c[0x0][0x210] ;  /* 0x00008400ccc07625 */ /* 0x0c0fe400078e00c4 */
[----:B0-----:R-:W3:Y:S02]  /*11a0*/  LDL R219, [R1+0x80] ;  /* 0x0000800001db7983 */ /* 0x001ee40000100800 */
[----:B------:R-:W-:Y:S02]  /*11b0*/  IMAD.WIDE.U32 R196, R204, R196, c[0x0][0x208] ;  /* 0x00008200ccc47625 */ /* 0x000fe400078e00c4 */
[----:B------:R-:W3:Y:S04]  /*11c0*/  LDG.E.128 R192, [R192.64] ;  /* 0x00000004c0c07981 */ /* 0x000ee8000c1e1d00 */
[----:B------:R-:W4:Y:S04]  /*11d0*/  LDG.E.128 R196, [R196.64] ;  /* 0x00000004c4c47981 */ /* 0x000f28000c1e1d00 */
[----:B------:R-:W4:Y:S01]  /*11e0*/  LDL R218, [R1+0x7c] ;  /* 0x00007c0001da7983 */ /* 0x000f220000100800 */
[----:B--2---:R-:W-:-:S02]  /*11f0*/  FADD.FTZ R188, -R208, R188 ;  /* 0x000000bcd0bc7221 */ /* 0x004fc40000010100 */
[C---:B------:R-:W-:Y:S02]  /*1200*/  FADD.FTZ R189, -R208.reuse, R189 ;  /* 0x000000bdd0bd7221 */ /* 0x040fe40000010100 */
[C---:B------:R-:W-:Y:S02]  /*1210*/  FADD.FTZ R190, -R208.reuse, R190 ;  /* 0x000000bed0be7221 */ /* 0x040fe40000010100 */
[----:B------:R-:W-:Y:S02]  /*1220*/  FADD.FTZ R191, -R208, R191 ;  /* 0x000000bfd0bf7221 */ /* 0x000fe40000010100 */
[----:B------:R-:W2:Y:S01]  /*1230*/  LDL R208, [R1+0x70] ;  /* 0x0000700001d07983 */ /* 0x000ea20000100800 */
[----:B------:R-:W-:Y:S01]  /*1240*/  FMUL.FTZ R221, R4, R188 ;  /* 0x000000bc04dd7220 */ /* 0x000fe20000410000 */
[----:B------:R-:W-:Y:S01]  /*1250*/  IADD3 R204, R204, 0x100, RZ ;  /* 0x00000100cccc7810 */ /* 0x000fe20007ffe0ff */
[----:B---3--:R-:W-:Y:S02]  /*1260*/  FADD.FTZ R124, R124, R192 ;  /* 0x000000c07c7c7221 */ /* 0x008fe40000010000 */
[----:B----4-:R-:W-:-:S02]  /*1270*/  FADD.FTZ R72, R72, R196 ;  /* 0x000000c448487221 */ /* 0x010fc40000010000 */
[-C--:B------:R-:W-:Y:S02]  /*1280*/  FFMA.FTZ R44, R196, R221.reuse, R44 ;  /* 0x000000ddc42c7223 */ /* 0x080fe4000001002c */
[----:B------:R-:W-:Y:S02]  /*1290*/  FFMA.FTZ R100, R192, R221, R100 ;  /* 0x000000ddc0647223 */ /* 0x000fe40000010064 */
[----:B------:R-:W-:Y:S02]  /*12a0*/  FADD.FTZ R73, R73, R197 ;  /* 0x000000c549497221 */ /* 0x000fe40000010000 */
[----:B------:R-:W-:Y:S02]  /*12b0*/  FADD.FTZ R125, R125, R193 ;  /* 0x000000c17d7d7221 */ /* 0x000fe40000010000 */
[----:B------:R-:W-:Y:S02]  /*12c0*/  FADD.FTZ R74, R74, R198 ;  /* 0x000000c64a4a7221 */ /* 0x000fe40000010000 */
[----:B------:R-:W-:-:S02]  /*12d0*/  FADD.FTZ R126, R126, R194 ;  /* 0x000000c27e7e7221 */ /* 0x000fc40000010000 */
        /* <DEDUP_REMOVED lines=20> */
[-C--:B------:R-:W-:Y:S02]  /*1420*/  FFMA.FTZ R45, R197, R208.reuse, R45 ;  /* 0x000000d0c52d7223 */ /* 0x080fe4000001002d */
[----:B------:R-:W-:Y:S02]  /*1430*/  FFMA.FTZ R101, R193, R208, R101 ;  /* 0x000000d0c1657223 */ /* 0x000fe40000010065 */
[-C--:B------:R-:W-:Y:S02]  /*1440*/  FFMA.FTZ R46, R198, R228.reuse, R46 ;  /* 0x000000e4c62e7223 */ /* 0x080fe4000001002e */
[----:B------:R-:W-:-:S02]  /*1450*/  FFMA.FTZ R102, R194, R228, R102 ;  /* 0x000000e4c2667223 */ /* 0x000fc40000010066 */
[-C--:B------:R-:W-:Y:S02]  /*1460*/  FFMA.FTZ R47, R199, R214.reuse, R47 ;  /* 0x000000d6c72f7223 */ /* 0x080fe4000001002f */
[----:B------:R-:W-:Y:S02]  /*1470*/  FFMA.FTZ R103, R195, R214, R103 ;  /* 0x000000d6c3677223 */ /* 0x000fe40000010067 */
[----:B------:R-:W-:Y:S02]  /*1480*/  FADD.FTZ R2, R2, R239 ;  /* 0x000000ef02027221 */ /* 0x000fe40000010000 */
[----:B------:R-:W-:Y:S02]  /*1490*/  FFMA.FTZ R6, R214, R239, R6 ;  /* 0x000000efd6067223 */ /* 0x000fe40000010006 */
.L_x_3188:
[----:B0-----:R-:W-:Y:S05]  /*14a0*/  BSYNC B0 ;  /* 0x0000000000007941 */ /* 0x001fea0003800000 */
.L_x_3187:
        /* <DEDUP_REMOVED lines=29> */
[----:B-----5:R-:W-:Y:S01]  /*1680*/  FSEL R207, R19, RZ, !P3 ;  /* 0x000000ff13cf7208 */ /* 0x020fe20005800000 */
[CC--:B------:R-:W-:Y:S02]  /*1690*/  IMAD.WIDE.U32 R192, R204.reuse, R196.reuse, c[0x0][0x210] ;  /* 0x00008400ccc07625 */ /* 0x0c0fe400078e00c4 */
[----:B-1----:R-:W3:Y:S02]  /*16a0*/  LDL R219, [R1+0x60] ;  /* 0x0000600001db7983 */ /* 0x002ee40000100800 */
        /* <DEDUP_REMOVED lines=47> */
.L_x_3190:
[----:B0-----:R-:W-:Y:S05]  /*19a0*/  BSYNC B0 ;  /* 0x0000000000007941 */ /* 0x001fea0003800000 */
.L_x_3189:
        /* <DEDUP_REMOVED lines=78> */
.L_x_3192:
[----:B0-----:R-:W-:Y:S05]  /*1e90*/  BSYNC B0 ;  /* 0x0000000000007941 */ /* 0x001fea0003800000 */
.L_x_3191:
[----:B------:R-:W-:Y:S01]  /*1ea0*/  BSSY B0, `(.L_x_3193) ;  /* 0x000004a000007945 */ /* 0x000fe20003800000 */
[----:B------:R-:W-:Y:S05]  /*1eb0*/  @!P1 BRA `(.L_x_3194) ;  /* 0x0000048000009947 */ /* 0x000fea0003800000 */
[----:B------:R-:W-:Y:S01]  /*1ec0*/  ISETP.NE.U32.AND P3, PT, RZ, c[0x0][0x250], PT ;  /* 0x00009400ff007a0c */ /* 0x000fe20003f65070 */
[----:B------:R-:W2:Y:S03]  /*1ed0*/  LDL R225, [R1+0x20] ;  /* 0x0000200001e17983 */ /* 0x000ea60000100800 */
[----:B------:R-:W-:Y:S01]  /*1ee0*/  ISETP.NE.AND.EX P3, PT, RZ, c[0x0][0x254], PT, P3 ;  /* 0x00009500ff007a0c */ /* 0x000fe20003f65330 */
[----:B------:R-:W3:Y:S01]  /*1ef0*/  LDL R243, [R1+0x24] ;  /* 0x0000240001f37983 */ /* 0x000ee20000100800 */
[----:B------:R-:W-:-:S02]  /*1f00*/  SHF.L.U32 R190, R204, 0x2, RZ ;  /* 0x00000002ccbe7819 */ /* 0x000fc400000006ff */
        /* <DEDUP_REMOVED lines=13> */
[----:B------:R-:W-:-:S03]  /*1fe0*/  HFMA2.MMA R196, -RZ, RZ, 0, 9.5367431640625e-07 ;  /* 0x00000010ffc47435 */ /* 0x000fc600000001ff */
[----:B------:R-:W-:Y:S02]  /*1ff0*/  IADD3.X R219, R14, c[0x0][0x194], RZ, P3, !PT ;  /* 0x000065000edb7a10 */ /* 0x000fe40001ffe4ff */
[----:B-1----:R-:W-:-:S03]  /*2000*/  LEA R188, P3, R204, c[0x0][0x188], 0x4 ;  /* 0x00006200ccbc7a11 */ /* 0x002fc600078620ff */
[----:B------:R2:W5:Y:S01]  /*2010*/  LDG.E R14, [R218.64] ;  /* 0x00000004da0e7981 */ /* 0x000562000c1e1900 */
[C---:B------:R-:W-:Y:S01]  /*2020*/  LEA.HI.X R189, R204.reuse, c[0x0][0x18c], RZ, 0x4, P3 ;  /* 0x00006300ccbd7a11 */ /* 0x040fe200018f24ff */
[----:B------:R-:W-:Y:S01]  /*2030*/  IMAD.WIDE.U32 R192, R204, R196, c[0x0][0x210] ;  /* 0x00008400ccc07625 */ /* 0x000fe200078e00c4 */
[----:B0-----:R-:W-:-:S04]  /*2040*/  ISETP.NE.AND P3, PT, R191, RZ, PT ;  /* 0x000000ffbf00720c */ /* 0x001fc80003f65270 */
[----:B------:R-:W2:Y:S01]  /*2050*/  LDG.E.128 R188, [R188.64] ;  /* 0x00000004bcbc7981 */ /* 0x000ea2000c1e1d00 */
[----:B------:R-:W-:-:S03]  /*2060*/  IMAD.WIDE.U32 R196, R204, R196, c[0x0][0x208] ;  /* 0x00008200ccc47625 */ /* 0x000fc600078e00c4 */
[----:B------:R-:W3:Y:S04]  /*2070*/  LDG.E.128 R192, [R192.64] ;  /* 0x00000004c0c07981 */ /* 0x000ee8000c1e1d00 */
[----:B------:R-:W4:Y:S01]  /*2080*/  LDG.E.128 R196, [R196.64] ;  /* 0x00000004c4c47981 */ /* 0x000f22000c1e1d00 */
[----:B-----5:R-:W-:Y:S02]  /*2090*/  FSEL R205, R19, RZ, !P3 ;  /* 0x000000ff13cd7208 */ /* 0x020fe40005800000 */
[----:B------:R-:W-:-:S03]  /*20a0*/  IADD3 R204, R204, 0x100, RZ ;  /* 0x00000100cccc7810 */ /* 0x000fc60007ffe0ff */
[----:B--2---:R-:W-:-:S04]  /*20b0*/  FADD.FTZ R188, -R205, R188 ;  /* 0x000000bccdbc7221 */ /* 0x004fc80000010100 */
[----:B------:R-:W-:Y:S02]  /*20c0*/  FMUL.FTZ R216, R4, R188 ;  /* 0x000000bc04d87220 */ /* 0x000fe40000410000 */
[----:B---3--:R-:W-:-:S04]  /*20d0*/  FMUL.FTZ R188, R20, R192 ;  /* 0x000000c014bc7220 */ /* 0x008fc80000410000 */
[----:B----4-:R-:W-:Y:S02]  /*20e0*/  FFMA.FTZ R219, R225, R196, R188 ;  /* 0x000000c4e1db7223 */ /* 0x010fe400000100bc */
[----:B------:R-:W-:-:S03]  /*20f0*/  FMUL.FTZ R188, R21, R193 ;  /* 0x000000c115bc7220 */ /* 0x000fc60000410000 */
[----:B------:R0:W-:Y:S01]  /*2100*/  STL [R1+0x10], R219 ;  /* 0x000010db01007387 */ /* 0x0001e20000100800 */
[----:B------:R-:W-:Y:S02]  /*2110*/  FADD.FTZ R189, -R205, R189 ;  /* 0x000000bdcdbd7221 */ /* 0x000fe40000010100 */
[----:B------:R-:W-:Y:S02]  /*2120*/  FFMA.FTZ R249, R243, R197, R188 ;  /* 0x000000c5f3f97223 */ /* 0x000fe400000100bc */
[C---:B------:R-:W-:Y:S02]  /*2130*/  FADD.FTZ R190, -R205.reuse, R190 ;  /* 0x000000becdbe7221 */ /* 0x040fe40000010100 */
[----:B------:R-:W-:Y:S02]  /*2140*/  FADD.FTZ R191, -R205, R191 ;  /* 0x000000bfcdbf7221 */ /* 0x000fe40000010100 */
[----:B------:R-:W-:Y:S02]  /*2150*/  FMUL.FTZ R188, R22, R194 ;  /* 0x000000c216bc7220 */ /* 0x000fe40000410000 */
[----:B------:R-:W-:-:S02]  /*2160*/  FMUL.FTZ R205, R4, R189 ;  /* 0x000000bd04cd7220 */ /* 0x000fc40000410000 */
        /* <DEDUP_REMOVED lines=29> */
.L_x_3194:
[----:B0-----:R-:W-:Y:S05]  /*2340*/  BSYNC B0 ;  /* 0x0000000000007941 */ /* 0x001fea0003800000 */
.L_x_3193:
        /* <DEDUP_REMOVED lines=16> */
[----:B------:R-:W-:-:S03]  /*2450*/  HFMA2.MMA R196, -RZ, RZ, 0, 9.5367431640625e-07 ;  /* 0x00000010ffc47435 */ /* 0x000fc600000001ff */
[----:B------:R-:W-:Y:S02]  /*2460*/  IADD3.X R219, R16, c[0x0][0x194], RZ, P3, !PT ;  /* 0x0000650010db7a10 */ /* 0x000fe40001ffe4ff */
[----:B0-----:R-:W-:-:S03]  /*2470*/  LEA R188, P3, R204, c[0x0][0x188], 0x4 ;  /* 0x00006200ccbc7a11 */ /* 0x001fc600078620ff */
[----:B------:R0:W5:Y:S02]  /*2480*/  LDG.E R16, [R218.64] ;  /* 0x00000004da107981 */ /* 0x000164000c1e1900 */
[CC--:B------:R-:W-:Y:S01]  /*2490*/  IMAD.WIDE.U32 R192, R204.reuse, R196.reuse, c[0x0][0x210] ;  /* 0x00008400ccc07625 */ /* 0x0c0fe200078e00c4 */
[C---:B------:R-:W-:Y:S02]  /*24a0*/  LEA.HI.X R189, R204.reuse, c[0x0][0x18c], RZ, 0x4, P3 ;  /* 0x00006300ccbd7a11 */ /* 0x040fe400018f24ff */
[----:B-1----:R-:W-:Y:S01]  /*24b0*/  ISETP.NE.AND P3, PT, R191, RZ, PT ;  /* 0x000000ffbf00720c */ /* 0x002fe20003f65270 */
[----:B------:R-:W-:Y:S02]  /*24c0*/  IMAD.WIDE.U32 R196, R204, R196, c[0x0][0x208] ;  /* 0x00008200ccc47625 */ /* 0x000fe400078e00c4 */
[----:B------:R-:W2:Y:S01]  /*24d0*/  LDG.E.128 R192, [R192.64] ;  /* 0x00000004c0c07981 */ /* 0x000ea2000c1e1d00 */
[----:B-----5:R-:W-:-:S03]  /*24e0*/  FSEL R203, R19, RZ, !P3 ;  /* 0x000000ff13cb7208 */ /* 0x020fc60005800000 */
[----:B------:R-:W3:Y:S04]  /*24f0*/  LDG.E.128 R188, [R188.64] ;  /* 0x00000004bcbc7981 */ /* 0x000ee8000c1e1d00 */
[----:B------:R-:W0:Y:S01]  /*2500*/  LDG.E.128 R196, [R196.64] ;  /* 0x00000004c4c47981 */ /* 0x000e22000c1e1d00 */
[----:B------:R-:W-:Y:S01]  /*2510*/  IADD3 R204, R204, 0x100, RZ ;  /* 0x00000100cccc7810 */ /* 0x000fe20007ffe0ff */
[----:B---3--:R-:W-:-:S04]  /*2520*/  FADD.FTZ R188, -R203, R188 ;  /* 0x000000bccbbc7221 */ /* 0x008fc80000010100 */
[----:B------:R-:W-:Y:S02]  /*2530*/  FMUL.FTZ R215, R4, R188 ;  /* 0x000000bc04d77220 */ /* 0x000fe40000410000 */
[----:B--2---:R-:W-:-:S04]  /*2540*/  FMUL.FTZ R188, R28, R192 ;  /* 0x000000c01cbc7220 */ /* 0x004fc80000410000 */
[----:B0-----:R-:W-:Y:S02]  /*2550*/  FFMA.FTZ R219, R24, R196, R188 ;  /* 0x000000c418db7223 */ /* 0x001fe400000100bc */
        /* <DEDUP_REMOVED lines=37> */
.L_x_3196:
[----:B0-----:R-:W-:Y:S05]  /*27b0*/  BSYNC B0 ;  /* 0x0000000000007941 */ /* 0x001fea0003800000 */
.L_x_3195:
        /* <DEDUP_REMOVED lines=17> */
[----:B------:R-:W-:-:S03]  /*28d0*/  HFMA2.MMA R192, -RZ, RZ, 0, 9.5367431640625e-07 ;  /* 0x00000010ffc07435 */ /* 0x000fc600000001ff */
[----:B-----5:R-:W-:Y:S02]  /*28e0*/  FSEL R19, R19, RZ, !P3 ;  /* 0x000000ff13137208 */ /* 0x020fe40005800000 */
[----:B------:R-:W-:-:S04]  /*28f0*/  IADD3 R218, P3, R190, c[0x0][0x190], RZ ;  /* 0x00006400beda7a10 */ /* 0x000fc80007f7e0ff */
[----:B------:R-:W-:Y:S01]  /*2900*/  IADD3.X R219, R0, c[0x0][0x194], RZ, P3, !PT ;  /* 0x0000650000db7a10 */ /* 0x000fe20001ffe4ff */
[C---:B------:R-:W-:Y:S01]  /*2910*/  IMAD.WIDE.U32 R196, R204.reuse, R192, c[0x0][0x208] ;  /* 0x00008200ccc47625 */ /* 0x040fe200078e00c0 */
[----:B-1----:R-:W-:-:S03]  /*2920*/  LEA R188, P3, R204, c[0x0][0x188], 0x4 ;  /* 0x00006200ccbc7a11 */ /* 0x002fc600078620ff */
[C---:B------:R-:W-:Y:S01]  /*2930*/  IMAD.WIDE.U32 R192, R204.reuse, R192, c[0x0][0x210] ;  /* 0x00008400ccc07625 */ /* 0x040fe200078e00c0 */
[----:B------:R-:W-:Y:S01]  /*2940*/  LEA.HI.X R189, R204, c[0x0][0x18c], RZ, 0x4, P3 ;  /* 0x00006300ccbd7a11 */ /* 0x000fe200018f24ff */
[----:B------:R-:W2:Y:S04]  /*2950*/  LDG.E.128 R196, [R196.64] ;  /* 0x00000004c4c47981 */ /* 0x000ea8000c1e1d00 */
[----:B------:R-:W3:Y:S04]  /*2960*/  LDG.E.128 R192, [R192.64] ;  /* 0x00000004c0c07981 */ /* 0x000ee8000c1e1d00 */
[----:B------:R-:W4:Y:S04]  /*2970*/  LDG.E.128 R188, [R188.64] ;  /* 0x00000004bcbc7981 */ /* 0x000f28000c1e1d00 */
[----:B------:R2:W5:Y:S01]  /*2980*/  LDG.E R0, [R218.64] ;  /* 0x00000004da007981 */ /* 0x000562000c1e1900 */
[----:B----4-:R-:W-:-:S04]  /*2990*/  FADD.FTZ R188, -R19, R188 ;  /* 0x000000bc13bc7221 */ /* 0x010fc80000010100 */
[----:B------:R-:W-:Y:S02]  /*29a0*/  FMUL.FTZ R232, R4, R188 ;  /* 0x000000bc04e87220 */ /* 0x000fe40000410000 */
[----:B---3--:R-:W-:-:S04]  /*29b0*/  FMUL.FTZ R188, R36, R192 ;  /* 0x000000c024bc7220 */ /* 0x008fc80000410000 */
[----:B--2---:R-:W-:Y:S02]  /*29c0*/  FFMA.FTZ R219, R32, R196, R188 ;  /* 0x000000c420db7223 */ /* 0x004fe400000100bc */
[----:B------:R-:W-:-:S04]  /*29d0*/  FMUL.FTZ R188, R37, R193 ;  /* 0x000000c125bc7220 */ /* 0x000fc80000410000 */
[----:B------:R-:W-:Y:S01]  /*29e0*/  FFMA.FTZ R204, R33, R197, R188 ;  /* 0x000000c521cc7223 */ /* 0x000fe200000100bc */
[----:B------:R0:W-:Y:S04]  /*29f0*/  STL [R1+0x8], R219 ;  /* 0x000008db01007387 */ /* 0x0001e80000100800 */
[----:B------:R0:W-:Y:S01]  /*2a00*/  STL [R1], R204 ;  /* 0x000000cc01007387 */ /* 0x0001e20000100800 */
[C---:B------:R-:W-:Y:S02]  /*2a10*/  FADD.FTZ R189, -R19.reuse, R189 ;  /* 0x000000bd13bd7221 */ /* 0x040fe40000010100 */
[C---:B------:R-:W-:Y:S02]  /*2a20*/  FADD.FTZ R190, -R19.reuse, R190 ;  /* 0x000000be13be7221 */ /* 0x040fe40000010100 */
[----:B------:R-:W-:-:S02]  /*2a30*/  FADD.FTZ R19, -R19, R191 ;  /* 0x000000bf13137221 */ /* 0x000fc40000010100 */
[----:B------:R-:W-:Y:S02]  /*2a40*/  FMUL.FTZ R231, R4, R189 ;  /* 0x000000bd04e77220 */ /* 0x000fe40000410000 */
[----:B------:R-:W-:Y:S02]  /*2a50*/  FMUL.FTZ R188, R38, R194 ;  /* 0x000000c226bc7220 */ /* 0x000fe40000410000 */
[----:B------:R-:W-:Y:S02]  /*2a60*/  FADD.FTZ R2, R2, R219 ;  /* 0x000000db02027221 */ /* 0x000fe40000010000 */
[----:B------:R-:W-:Y:S02]  /*2a70*/  FFMA.FTZ R6, R232, R219, R6 ;  /* 0x000000dbe8067223 */ /* 0x000fe40000010006 */
[C---:B------:R-:W-:Y:S02]  /*2a80*/  FMUL.FTZ R209, R4.reuse, R19 ;  /* 0x0000001304d17220 */ /* 0x040fe40000410000 */
[----:B------:R-:W-:-:S02]  /*2a90*/  FMUL.FTZ R223, R4, R190 ;  /* 0x000000be04df7220 */ /* 0x000fc40000410000 */
[----:B------:R-:W-:Y:S02]  /*2aa0*/  FFMA.FTZ R241, R34, R198, R188 ;  /* 0x000000c622f17223 */ /* 0x000fe400000100bc */
[----:B------:R-:W-:Y:S02]  /*2ab0*/  FMUL.FTZ R19, R39, R195 ;  /* 0x000000c327137220 */ /* 0x000fe40000410000 */
[----:B------:R-:W-:Y:S02]  /*2ac0*/  FADD.FTZ R2, R2, R204 ;  /* 0x000000cc02027221 */ /* 0x000fe40000010000 */
[----:B------:R-:W-:Y:S02]  /*2ad0*/  FFMA.FTZ R6, R231, R204, R6 ;  /* 0x000000cce7067223 */ /* 0x000fe40000010006 */
        /* <DEDUP_REMOVED lines=21> */
.L_x_3198:
[----:B0-----:R-:W-:Y:S05]  /*2c30*/  BSYNC B0 ;  /* 0x0000000000007941 */ /* 0x001fea0003800000 */
.L_x_3197:
        /* <DEDUP_REMOVED lines=9> */
.L_x_3228:
        /* <DEDUP_REMOVED lines=10> */
[----:B------:R-:W0:Y:S04]  /*2d70*/  SHFL.DOWN PT, R188, R6, 0x4, 0x1f ;  /* 0x08801f0006bc7f89 */ /* 0x000e2800000e0000 */
[----:B------:R-:W1:Y:S01]  /*2d80*/  SHFL.DOWN PT, R191, R2, 0x2, 0x1f ;  /* 0x08401f0002bf7f89 */ /* 0x000e6200000e0000 */
[----:B0-----:R-:W-:Y:S02]  /*2d90*/  FADD.FTZ R6, R6, R188 ;  /* 0x000000bc06067221 */ /* 0x001fe40000010000 */
[----:B-1----:R-:W-:-:S03]  /*2da0*/  FADD.FTZ R191, R2, R191 ;  /* 0x000000bf02bf7221 */ /* 0x002fc60000010000 */
[----:B------:R-:W0:Y:S02]  /*2db0*/  SHFL.DOWN PT, R2, R6, 0x2, 0x1f ;  /* 0x08401f0006027f89 */ /* 0x000e2400000e0000 */
[----:B0-----:R-:W-:Y:S02]  /*2dc0*/  FADD.FTZ R2, R6, R2 ;  /* 0x0000000206027221 */ /* 0x001fe40000010000 */
[----:B------:R0:W1:Y:S04]  /*2dd0*/  SHFL.DOWN PT, R6, R191, 0x1, 0x1f ;  /* 0x08201f00bf067f89 */ /* 0x00006800000e0000 */
[----:B------:R0:W2:Y:S02]  /*2de0*/  SHFL.DOWN PT, R189, R2, 0x1, 0x1f ;  /* 0x08201f0002bd7f89 */ /* 0x0000a400000e0000 */
.L_x_3229:
[----:B--2---:R-:W-:Y:S01]  /*2df0*/  FADD.FTZ R189, R189, R2 ;  /* 0x00000002bdbd7221 */ /* 0x004fe20000010000 */
[----:B0-----:R-:W-:Y:S01]  /*2e00*/  @!P3 LOP3.LUT R2, R192, 0x7, RZ, 0xc0, !PT ;  /* 0x00000007c002b812 */ /* 0x001fe200078ec0ff */
[----:B-1----:R-:W-:Y:S01]  /*2e10*/  FADD.FTZ R188, R6, R191 ;  /* 0x000000bf06bc7221 */ /* 0x002fe20000010000 */
        /* <DEDUP_REMOVED lines=31> */
[----:B------:R-:W-:Y:S02]  /*3010*/  ISETP.NE.AND P3, PT, R194, RZ, PT ;  /* 0x000000ffc200720c */ /* 0x000fe40003f65270 */
[----:B------:R-:W-:Y:S02]  /*3020*/  LOP3.LUT P4, RZ, R201, 0xff, RZ, 0xc0, !PT ;  /* 0x000000ffc9ff7812 */ /* 0x000fe4000788c0ff */
[----:B------:R-:W-:Y:S02]  /*3030*/  FSEL R19, R2, RZ, !P3 ;  /* 0x000000ff02137208 */ /* 0x000fe40005800000 */
[----:B------:R-:W-:-:S02]  /*3040*/  ISETP.NE.U32.AND P3, PT, RZ, c[0x0][0x218], PT ;  /* 0x00008600ff007a0c */ /* 0x000fc40003f65070 */
[----:B------:R-:W-:Y:S01]  /*3050*/  ISETP.NE.U32.AND P5, PT, RZ, c[0x0][0x250], PT ;  /* 0x00009400ff007a0c */ /* 0x000fe20003fa5070 */
[-CC-:B------:R-:W-:Y:S01]  /*3060*/  FFMA.FTZ R188, R202, R6.reuse, R19.reuse ;  /* 0x00000006cabc7223 */ /* 0x180fe20000010013 */
[----:B------:R-:W-:Y:S01]  /*3070*/  ISETP.NE.AND.EX P3, PT, RZ, c[0x0][0x21c], PT, P3 ;  /* 0x00008700ff007a0c */ /* 0x000fe20003f65330 */
[----:B------:R-:W-:Y:S01]  /*3080*/  FFMA.FTZ R190, R230, R6, R19 ;  /* 0x00000006e6be7223 */ /* 0x000fe20000010013 */
[----:B------:R-:W-:Y:S01]  /*3090*/  ISETP.NE.AND.EX P5, PT, RZ, c[0x0][0x254], PT, P5 ;  /* 0x00009500ff007a0c */ /* 0x000fe20003fa5350 */
[----:B------:R-:W-:Y:S01]  /*30a0*/  FADD.FTZ R188, R233, -R188 ;  /* 0x800000bce9bc7221 */ /* 0x000fe20000010000 */
[----:B------:R-:W-:Y:S01]  /*30b0*/  LOP3.LUT P6, RZ, R201, 0xff00, RZ, 0xc0, !PT ;  /* 0x0000ff00c9ff7812 */ /* 0x000fe200078cc0ff */
[----:B------:R-:W-:Y:S02]  /*30c0*/  FADD.FTZ R190, R247, -R190 ;  /* 0x800000bef7be7221 */ /* 0x000fe40000010000 */
[C---:B------:R-:W-:Y:S02]  /*30d0*/  FMUL.FTZ R189, R4.reuse, R188 ;  /* 0x000000bc04bd7220 */ /* 0x040fe40000410000 */
        /* <DEDUP_REMOVED lines=9> */
[--C-:B------:R-:W-:Y:S01]  /*3170*/  FFMA.FTZ R189, R222, R6, R19.reuse ;  /* 0x00000006debd7223 */ /* 0x100fe20000010013 */
[C---:B------:R-:W-:Y:S01]  /*3180*/  SEL R182, R190.reuse, R182, P4 ;  /* 0x000000b6beb67207 */ /* 0x040fe20002000000 */
[----:B------:R-:W-:Y:S02]  /*3190*/  FFMA.FTZ R19, R229, R6, R19 ;  /* 0x00000006e5137223 */ /* 0x000fe40000010013 */
[----:B------:R-:W-:Y:S02]  /*31a0*/  FMUL.FTZ R190, R190, c[0x0][0x1e8] ;  /* 0x00007a00bebe7a20 */ /* 0x000fe40000410000 */
[----:B------:R-:W-:-:S04]  /*31b0*/  FADD.FTZ R19, R240, -R19 ;  /* 0x80000013f0137221 */ /* 0x000fc80000010000 */
[----:B------:R-:W-:-:S04]  /*31c0*/  FMUL.FTZ R19, R4, R19 ;  /* 0x0000001304137220 */ /* 0x000fc80000410000 */
[----:B------:R-:W-:-:S05]  /*31d0*/  @P3 FADD.FTZ R19, R151, R19 ;  /* 0x0000001397133221 */ /* 0x000fca0000010000 */
[C---:B------:R-:W-:Y:S01]  /*31e0*/  SEL R183, R19.reuse, R183, P4 ;  /* 0x000000b713b77207 */ /* 0x040fe20002000000 */
[----:B------:R-:W-:Y:S02]  /*31f0*/  FMUL.FTZ R19, R19, c[0x0][0x1e8] ;  /* 0x00007a0013137a20 */ /* 0x000fe40000410000 */
[----:B--2---:R-:W-:Y:S01]  /*3200*/  FADD.FTZ R189, R193, -R189 ;  /* 0x800000bdc1bd7221 */ /* 0x004fe20000010000 */
[----:B------:R-:W-:-:S03]  /*3210*/  HFMA2.MMA R193, -RZ, RZ, 0, 9.5367431640625e-07 ;  /* 0x00000010ffc17435 */ /* 0x000fc600000001ff */
[----:B------:R-:W-:-:S04]  /*3220*/  FMUL.FTZ R189, R4, R189 ;  /* 0x000000bd04bd7220 */ /* 0x000fc80000410000 */
[----:B------:R-:W-:Y:S01]  /*3230*/  @P3 FADD.FTZ R189, R149, R189 ;  /* 0x000000bd95bd3221 */ /* 0x000fe20000010000 */
[----:B------:R-:W-:-:S03]  /*3240*/  LOP3.LUT P3, RZ, R201, 0xff0000, RZ, 0xc0, !PT ;  /* 0x00ff0000c9ff7812 */ /* 0x000fc6000786c0ff */
[C---:B------:R-:W-:Y:S01]  /*3250*/  FMUL.FTZ R191, R189.reuse, c[0x0][0x1e8] ;  /* 0x00007a00bdbf7a20 */ /* 0x040fe20000410000 */
[----:B------:R-:W-:-:S04]  /*3260*/  SEL R181, R189, R181, P4 ;  /* 0x000000b5bdb57207 */ /* 0x000fc80002000000 */
        /* <DEDUP_REMOVED lines=25> */
.L_x_3202:
[----:B0-----:R-:W-:Y:S05]  /*3400*/  BSYNC B0 ;  /* 0x0000000000007941 */ /* 0x001fea0003800000 */
.L_x_3201:
[----:B------:R-:W-:Y:S01]  /*3410*/  ISETP.GE.U32.AND P3, PT, R7, 0x200, PT ;  /* 0x000002000700780c */ /* 0x000fe20003f66070 */
[----:B------:R-:W-:-:S12]  /*3420*/  BSSY B0, `(.L_x_3203) ;  /* 0x0000042000007945 */ /* 0x000fd80003800000 */
[----:B------:R-:W-:Y:S05]  /*3430*/  @!P3 BRA `(.L_x_3204) ;  /* 0x000004000000b947 */ /* 0x000fea0003800000 */
[----:B------:R-:W2:Y:S01]  /*3440*/  LDL R189, [R1+0x1c] ;  /* 0x00001c0001bd7983 */ /* 0x000ea20000100800 */
[----:B------:R-:W-:Y:S02]  /*3450*/  ISETP.NE.AND P3, PT, R194, RZ, PT ;  /* 0x000000ffc200720c */ /* 0x000fe40003f65270 */
[----:B------:R-:W-:Y:S02]  /*3460*/  LOP3.LUT P4, RZ, R200, 0xff, RZ, 0xc0, !PT ;  /* 0x000000ffc8ff7812 */ /* 0x000fe4000788c0ff */
[----:B------:R-:W-:Y:S02]  /*3470*/  FSEL R19, R2, RZ, !P3 ;  /* 0x000000ff02137208 */ /* 0x000fe40005800000 */
[----:B------:R-:W-:Y:S02]  /*3480*/  ISETP.NE.U32.AND P3, PT, RZ, c[0x0][0x218], PT ;  /* 0x00008600ff007a0c */ /* 0x000fe40003f65070 */
[----:B------:R-:W-:Y:S01]  /*3490*/  ISETP.NE.U32.AND P5, PT, RZ, c[0x0][0x250], PT ;  /* 0x00009400ff007a0c */ /* 0x000fe20003fa5070 */
[-CC-:B------:R-:W-:Y:S01]  /*34a0*/  FFMA.FTZ R188, R221, R6.reuse, R19.reuse ;  /* 0x00000006ddbc7223 */ /* 0x180fe20000010013 */
[----:B------:R-:W-:Y:S01]  /*34b0*/  ISETP.NE.AND.EX P3, PT, RZ, c[0x0][0x21c], PT, P3 ;  /* 0x00008700ff007a0c */ /* 0x000fe20003f65330 */
[----:B------:R-:W-:Y:S01]  /*34c0*/  FFMA.FTZ R190, R228, R6, R19 ;  /* 0x00000006e4be7223 */ /* 0x000fe20000010013 */
[----:B------:R-:W-:-:S02]  /*34d0*/  ISETP.NE.AND.EX P5, PT, RZ, c[0x0][0x254], PT, P5 ;  /* 0x00009500ff007a0c */ /* 0x000fc40003fa5350 */
[----:B------:R-:W-:Y:S01]  /*34e0*/  LOP3.LUT P6, RZ, R200, 0xff00, RZ, 0xc0, !PT ;  /* 0x0000ff00c8ff7812 */ /* 0x000fe200078cc0ff */
[----:B------:R-:W-:Y:S01]  /*34f0*/  FADD.FTZ R190, R246, -R190 ;  /* 0x800000bef6be7221 */ /* 0x000fe20000010000 */
[----:B------:R-:W-:-:S03]  /*3500*/  MOV R193, 0x10 ;  /* 0x0000001000c17802 */ /* 0x000fc60000000f00 */
[----:B------:R-:W-:-:S04]  /*3510*/  FMUL.FTZ R190, R4, R190 ;  /* 0x000000be04be7220 */ /* 0x000fc80000410000 */
[----:B------:R-:W-:Y:S02]  /*3520*/  @P3 FADD.FTZ R190, R154, R190 ;  /* 0x000000be9abe3221 */ /* 0x000fe40000010000 */
[----:B--2---:R-:W-:-:S04]  /*3530*/  FADD.FTZ R188, R189, -R188 ;  /* 0x800000bcbdbc7221 */ /* 0x004fc80000010000 */
[----:B------:R-:W-:-:S04]  /*3540*/  FMUL.FTZ R189, R4, R188 ;  /* 0x000000bc04bd7220 */ /* 0x000fc80000410000 */
[----:B------:R-:W-:-:S04]  /*3550*/  @P3 FADD.FTZ R189, R152, R189 ;  /* 0x000000bd98bd3221 */ /* 0x000fc80000010000 */
[----:B------:R-:W-:-:S05]  /*3560*/  FMUL.FTZ R192, R189, c[0x0][0x1e8] ;  /* 0x00007a00bdc07a20 */ /* 0x000fca0000410000 */
[----:B------:R-:W-:Y:S02]  /*3570*/  SEL R188, R192, RZ, P4 ;  /* 0x000000ffc0bc7207 */ /* 0x000fe40002000000 */
[----:B------:R-:W-:Y:S02]  /*3580*/  ISETP.NE.U32.AND P4, PT, RZ, c[0x0][0x258], PT ;  /* 0x00009600ff007a0c */ /* 0x000fe40003f85070 */
[----:B------:R-:W-:Y:S02]  /*3590*/  SEL R184, R188, R184, P5 ;  /* 0x000000b8bcb87207 */ /* 0x000fe40002800000 */
[----:B------:R-:W-:-:S04]  /*35a0*/  ISETP.NE.AND.EX P4, PT, RZ, c[0x0][0x25c], PT, P4 ;  /* 0x00009700ff007a0c */ /* 0x000fc80003f85340 */
[----:B------:R-:W-:Y:S01]  /*35b0*/  SEL R180, R189, R180, P4 ;  /* 0x000000b4bdb47207 */ /* 0x000fe20002000000 */
[--C-:B------:R-:W-:Y:S01]  /*35c0*/  FFMA.FTZ R189, R208, R6, R19.reuse ;  /* 0x00000006d0bd7223 */ /* 0x100fe20000010013 */
        /* <DEDUP_REMOVED lines=39> */
.L_x_3204:
[----:B------:R-:W-:Y:S05]  /*3840*/  BSYNC B0 ;  /* 0x0000000000007941 */ /* 0x000fea0003800000 */
.L_x_3203:
[----:B------:R-:W-:Y:S01]  /*3850*/  ISETP.GE.U32.AND P3, PT, R7, 0x300, PT ;  /* 0x000003000700780c */ /* 0x000fe20003f66070 */
[----:B------:R-:W-:-:S12]  /*3860*/  BSSY B0, `(.L_x_3205) ;  /* 0x0000042000007945 */ /* 0x000fd80003800000 */
[----:B------:R-:W-:Y:S05]  /*3870*/  @!P3 BRA `(.L_x_3206) ;  /* 0x000004000000b947 */ /* 0x000fea0003800000 */
[----:B0-----:R-:W2:Y:S01]  /*3880*/  LDL R189, [R1+0x18] ;  /* 0x0000180001bd7983 */ /* 0x001ea20000100800 */
[----:B------:R-:W-:Y:S01]  /*3890*/  ISETP.NE.AND P3, PT, R194, RZ, PT ;  /* 0x000000ffc200720c */ /* 0x000fe20003f65270 */
        /* <DEDUP_REMOVED lines=10> */
[----:B------:R-:W-:-:S04]  /*3940*/  FADD.FTZ R190, R245, -R190 ;  /* 0x800000bef5be7221 */ /* 0x000fc80000010000 */
        /* <DEDUP_REMOVED lines=51> */
.L_x_3206:
[----:B------:R-:W-:Y:S05]  /*3c80*/  BSYNC B0 ;  /* 0x0000000000007941 */ /* 0x000fea0003800000 */
.L_x_3205:
[----:B------:R-:W-:Y:S01]  /*3c90*/  BSSY B0, `(.L_x_3207) ;  /* 0x0000042000007945 */ /* 0x000fe20003800000 */
[----:B------:R-:W-:Y:S05]  /*3ca0*/  @!P0 BRA `(.L_x_3208) ;  /* 0x0000040000008947 */ /* 0x000fea0003800000 */
[----:B0-----:R-:W2:Y:S01]  /*3cb0*/  LDL R189, [R1+0x14] ;  /* 0x0000140001bd7983 */ /* 0x001ea20000100800 */
        /* <DEDUP_REMOVED lines=63> */
.L_x_3208:
[----:B------:R-:W-:Y:S05]  /*40b0*/  BSYNC B0 ;  /* 0x0000000000007941 */ /* 0x000fea0003800000 */
.L_x_3207:
[----:B------:R-:W-:Y:S01]  /*40c0*/  BSSY B0, `(.L_x_3209) ;  /* 0x0000042000007945 */ /* 0x000fe20003800000 */
        /* <DEDUP_REMOVED lines=65> */
.L_x_3210:
[----:B------:R-:W-:Y:S05]  /*44e0*/  BSYNC B0 ;  /* 0x0000000000007941 */ /* 0x000fea0003800000 */
.L_x_3209:
        /* <DEDUP_REMOVED lines=66> */
.L_x_3212:
[----:B------:R-:W-:Y:S05]  /*4910*/  BSYNC B0 ;  /* 0x0000000000007941 */ /* 0x000fea0003800000 */
.L_x_3211:
[----:B------:R-:W-:Y:S01]  /*4920*/  ISETP.GE.U32.AND P3, PT, R7, 0x700, PT ;  /* 0x000007000700780c */ /* 0x000fe20003f66070 */
[----:B------:R-:W-:-:S12]  /*4930*/  BSSY B0, `(.L_x_3213) ;  /* 0x0000042000007945 */ /* 0x000fd80003800000 */
[----:B------:R-:W-:Y:S05]  /*4940*/  @!P3 BRA `(.L_x_3214) ;  /* 0x000004000000b947 */ /* 0x000fea0003800000 */
[----:B------:R-:W2:Y:S04]  /*4950*/  LDL R191, [R1+0x8] ;  /* 0x0000080001bf7983 */ /* 0x000ea80000100800 */
[----:B------:R-:W3:Y:S01]  /*4960*/  LDL R190, [R1] ;  /* 0x0000000001be7983 */ /* 0x000ee20000100800 */
[----:B------:R-:W-:Y:S01]  /*4970*/  ISETP.NE.AND P3, PT, R194, RZ, PT ;  /* 0x000000ffc200720c */ /* 0x000fe20003f65270 */
[----:B------:R-:W-:Y:S01]  /*4980*/  HFMA2.MMA R192, -RZ, RZ, 0, 9.5367431640625e-07 ;  /* 0x00000010ffc07435 */ /* 0x000fe200000001ff */
[----:B------:R-:W-:Y:S02]  /*4990*/  ISETP.NE.U32.AND P4, PT, RZ, c[0x0][0x258], PT ;  /* 0x00009600ff007a0c */ /* 0x000fe40003f85070 */
[----:B0-----:R-:W-:Y:S02]  /*49a0*/  FSEL R188, R2, RZ, !P3 ;  /* 0x000000ff02bc7208 */ /* 0x001fe40005800000 */
[----:B------:R-:W-:-:S02]  /*49b0*/  ISETP.NE.U32.AND P3, PT, RZ, c[0x0][0x218], PT ;  /* 0x00008600ff007a0c */ /* 0x000fc40003f65070 */
[----:B------:R-:W-:Y:S01]  /*49c0*/  ISETP.NE.AND.EX P4, PT, RZ, c[0x0][0x25c], PT, P4 ;  /* 0x00009700ff007a0c */ /* 0x000fe20003f85340 */
[-CC-:B------:R-:W-:Y:S01]  /*49d0*/  FFMA.FTZ R19, R232, R6.reuse, R188.reuse ;  /* 0x00000006e8137223 */ /* 0x180fe200000100bc */
[----:B------:R-:W-:Y:S01]  /*49e0*/  ISETP.NE.AND.EX P3, PT, RZ, c[0x0][0x21c], PT, P3 ;  /* 0x00008700ff007a0c */ /* 0x000fe20003f65330 */
[-CC-:B------:R-:W-:Y:S01]  /*49f0*/  FFMA.FTZ R189, R231, R6.reuse, R188.reuse ;  /* 0x00000006e7bd7223 */ /* 0x180fe200000100bc */
[----:B------:R-:W-:Y:S01]  /*4a00*/  LOP3.LUT P5, RZ, R17, 0xff, RZ, 0xc0, !PT ;  /* 0x000000ff11ff7812 */ /* 0x000fe200078ac0ff */
[-CC-:B------:R-:W-:Y:S01]  /*4a10*/  FFMA.FTZ R2, R223, R6.reuse, R188.reuse ;  /* 0x00000006df027223 */ /* 0x180fe200000100bc */
[----:B------:R-:W-:Y:S01]  /*4a20*/  LOP3.LUT P6, RZ, R17, 0xff00, RZ, 0xc0, !PT ;  /* 0x0000ff0011ff7812 */ /* 0x000fe200078cc0ff */
[----:B------:R-:W-:Y:S02]  /*4a30*/  FFMA.FTZ R188, R209, R6, R188 ;  /* 0x00000006d1bc7223 */ /* 0x000fe400000100bc */
[----:B------:R-:W-:Y:S02]  /*4a40*/  FADD.FTZ R2, R241, -R2 ;  /* 0x80000002f1027221 */ /* 0x000fe40000010000 */
[----:B------:R-:W-:-:S02]  /*4a50*/  FADD.FTZ R188, R234, -R188 ;  /* 0x800000bceabc7221 */ /* 0x000fc40000010000 */
[C---:B------:R-:W-:Y:S02]  /*4a60*/  FMUL.FTZ R2, R4.reuse, R2 ;  /* 0x0000000204027220 */ /* 0x040fe40000410000 */
[----:B------:R-:W-:Y:S02]  /*4a70*/  FMUL.FTZ R188, R4, R188 ;  /* 0x000000bc04bc7220 */ /* 0x000fe40000410000 */
[----:B------:R-:W-:Y:S02]  /*4a80*/  @P3 FADD.FTZ R2, R178, R2 ;  /* 0x00000002b2023221 */ /* 0x000fe40000010000 */
[----:B------:R-:W-:-:S03]  /*4a90*/  @P3 FADD.FTZ R188, R179, R188 ;  /* 0x000000bcb3bc3221 */ /* 0x000fc60000010000 */
[----:B------:R-:W-:Y:S02]  /*4aa0*/  SEL R182, R2, R182, P4 ;  /* 0x000000b602b67207 */ /* 0x000fe40002000000 */
[----:B------:R-:W-:Y:S01]  /*4ab0*/  SEL R183, R188, R183, P4 ;  /* 0x000000b7bcb77207 */ /* 0x000fe20002000000 */
[----:B--2---:R-:W-:-:S04]  /*4ac0*/  FADD.FTZ R19, R191, -R19 ;  /* 0x80000013bf137221 */ /* 0x004fc80000010000 */
[----:B------:R-:W-:Y:S02]  /*4ad0*/  FMUL.FTZ R19, R4, R19 ;  /* 0x0000001304137220 */ /* 0x000fe40000410000 */
[----:B---3--:R-:W-:Y:S02]  /*4ae0*/  FADD.FTZ R6, R190, -R189 ;  /* 0x800000bdbe067221 */ /* 0x008fe40000010000 */
[----:B------:R-:W-:Y:S02]  /*4af0*/  @P3 FADD.FTZ R19, R176, R19 ;  /* 0x00000013b0133221 */ /* 0x000fe40000010000 */
[----:B------:R-:W-:-:S03]  /*4b00*/  FMUL.FTZ R6, R4, R6 ;  /* 0x0000000604067220 */ /* 0x000fc60000410000 */
[C---:B------:R-:W-:Y:S01]  /*4b10*/  SEL R180, R19.reuse, R180, P4 ;  /* 0x000000b413b47207 */ /* 0x040fe20002000000 */
[----:B------:R-:W-:Y:S02]  /*4b20*/  FMUL.FTZ R19, R19, c[0x0][0x1e8] ;  /* 0x00007a0013137a20 */ /* 0x000fe40000410000 */
[----:B------:R-:W-:Y:S01]  /*4b30*/  @P3 FADD.FTZ R6, R177, R6 ;  /* 0x00000006b1063221 */ /* 0x000fe20000010000 */
[----:B------:R-:W-:Y:S02]  /*4b40*/  LOP3.LUT P3, RZ, R17, 0xff0000, RZ, 0xc0, !PT ;  /* 0x00ff000011ff7812 */ /* 0x000fe4000786c0ff */
[----:B------:R-:W-:Y:S02]  /*4b50*/  SEL R4, R19, RZ, P5 ;  /* 0x000000ff13047207 */ /* 0x000fe40002800000 */
[----:B------:R-:W-:Y:S02]  /*4b60*/  ISETP.NE.U32.AND P5, PT, RZ, c[0x0][0x250], PT ;  /* 0x00009400ff007a0c */ /* 0x000fe40003fa5070 */
[C---:B------:R-:W-:Y:S01]  /*4b70*/  SEL R181, R6.reuse, R181, P4 ;  /* 0x000000b506b57207 */ /* 0x040fe20002000000 */
[----:B------:R-:W-:Y:S01]  /*4b80*/  FMUL.FTZ R6, R6, c[0x0][0x1e8] ;  /* 0x00007a0006067a20 */ /* 0x000fe20000410000 */
[----:B------:R-:W-:-:S04]  /*4b90*/  ISETP.NE.AND.EX P5, PT, RZ, c[0x0][0x254], PT, P5 ;  /* 0x00009500ff007a0c */ /* 0x000fc80003fa5350 */
[----:B------:R-:W-:Y:S02]  /*4ba0*/  SEL R184, R4, R184, P5 ;  /* 0x000000b804b87207 */ /* 0x000fe40002800000 */
[----:B------:R-:W-:-:S04]  /*4bb0*/  SEL R4, R6, RZ, P6 ;  /* 0x000000ff06047207 */ /* 0x000fc80003000000 */
[----:B------:R-:W-:Y:S01]  /*4bc0*/  SEL R185, R4, R185, P5 ;  /* 0x000000b904b97207 */ /* 0x000fe20002800000 */
[----:B------:R-:W-:-:S05]  /*4bd0*/  FMUL.FTZ R4, R2, c[0x0][0x1e8] ;  /* 0x00007a0002047a20 */ /* 0x000fca0000410000 */
[----:B------:R-:W-:Y:S02]  /*4be0*/  SEL R2, R4, RZ, P3 ;  /* 0x000000ff04027207 */ /* 0x000fe40001800000 */
[----:B------:R-:W-:Y:S02]  /*4bf0*/  LOP3.LUT P3, RZ, R17, 0xff000000, RZ, 0xc0, !PT ;  /* 0xff00000011ff7812 */ /* 0x000fe4000786c0ff */
[----:B------:R-:W-:Y:S01]  /*4c00*/  SEL R186, R2, R186, P5 ;  /* 0x000000ba02ba7207 */ /* 0x000fe20002800000 */
[----:B------:R-:W-:-:S05]  /*4c10*/  FMUL.FTZ R2, R188, c[0x0][0x1e8] ;  /* 0x00007a00bc027a20 */ /* 0x000fca0000410000 */
[----:B------:R-:W-:Y:S02]  /*4c20*/  SEL R188, R2, RZ, P3 ;  /* 0x000000ff02bc7207 */ /* 0x000fe40001800000 */
[----:B------:R-:W-:Y:S02]  /*4c30*/  LOP3.LUT P3, RZ, R0, 0xff, RZ, 0xc0, !PT ;  /* 0x000000ff00ff7812 */ /* 0x000fe4000786c0ff */
[----:B------:R-:W-:Y:S01]  /*4c40*/  SEL R187, R188, R187, P5 ;  /* 0x000000bbbcbb7207 */ /* 0x000fe20002800000 */
[----:B------:R-:W-:-:S04]  /*4c50*/  @P4 IMAD.WIDE.U32 R188, R5, R192, c[0x0][0x258] ;  /* 0x0000960005bc4625 */ /* 0x000fc800078e00c0 */
[----:B------:R-:W-:Y:S01]  /*4c60*/  IMAD.WIDE.U32 R192, R5, R192, c[0x0][0x248] ;  /* 0x0000920005c07625 */ /* 0x000fe200078e00c0 */
[----:B------:R0:W-:Y:S02]  /*4c70*/  @P4 STG.E.128 [R188.64], R180 ;  /* 0x000000b4bc004986 */ /* 0x0001e4000c101d04 */
[----:B0-----:R-:W-:Y:S02]  /*4c80*/  SEL R188, R19, RZ, P3 ;  /* 0x000000ff13bc7207 */ /* 0x001fe40001800000 */
        /* <DEDUP_REMOVED lines=9> */
[----:B------:R-:W-:-:S04]  /*4d20*/  @P3 LEA R4, P4, R5, c[0x0][0x250], 0x4 ;  /* 0x0000940005043a11 */ /* 0x000fc800078820ff */
[----:B------:R-:W-:-:S05]  /*4d30*/  @P3 LEA.HI.X R5, R5, c[0x0][0x254], RZ, 0x4, P4 ;  /* 0x0000950005053a11 */ /* 0x000fca00020f24ff */
[----:B------:R0:W-:Y:S04]  /*4d40*/  @P3 STG.E.128 [R4.64], R184 ;  /* 0x000000b804003986 */ /* 0x0001e8000c101d04 */
.L_x_3214:
[----:B------:R-:W-:Y:S05]  /*4d50*/  BSYNC B0 ;  /* 0x0000000000007941 */ /* 0x000fea0003800000 */
.L_x_3213:
        /* <DEDUP_REMOVED lines=8> */
.L_x_3184:
        /* <DEDUP_REMOVED lines=19> */
.L_x_3217:
[----:B------:R-:W-:Y:S05]  /*4f10*/  BSYNC B0 ;  /* 0x0000000000007941 */ /* 0x000fea0003800000 */
.L_x_3216:
        /* <DEDUP_REMOVED lines=13> */
.L_x_3219:
[----:B------:R-:W-:Y:S05]  /*4ff0*/  BSYNC B0 ;  /* 0x0000000000007941 */ /* 0x000fea0003800000 */
.L_x_3218:
        /* <DEDUP_REMOVED lines=13> */
.L_x_3221:
[----:B------:R-:W-:Y:S05]  /*50d0*/  BSYNC B0 ;  /* 0x0000000000007941 */ /* 0x000fea0003800000 */
.L_x_3220:
        /* <DEDUP_REMOVED lines=12> */
.L_x_3223:
[----:B------:R-:W-:Y:S05]  /*51a0*/  BSYNC B0 ;  /* 0x0000000000007941 */ /* 0x000fea0003800000 */
.L_x_3222:
        /* <DEDUP_REMOVED lines=12> */
.L_x_3225:
[----:B------:R-:W-:Y:S05]  /*5270*/  BSYNC B0 ;  /* 0x0000000000007941 */ /* 0x000fea0003800000 */
.L_x_3224:
        /* <DEDUP_REMOVED lines=12> */
.L_x_3227:
[----:B------:R-:W-:Y:S05]  /*5340*/  BSYNC B0 ;  /* 0x0000000000007941 */ /* 0x000fea0003800000 */
.L_x_3226:
        /* <DEDUP_REMOVED lines=12> */
.L_x_3199:
[----:B------:R-:W-:Y:S01]  /*5410*/  HFMA2.MMA R190, -RZ, RZ, 0, 9.5367431640625e-07 ;  /* 0x00000010ffbe7435 */ /* 0x000fe200000001ff */
[----:B------:R-:W-:-:S02]  /*5420*/  MOV R189, R2 ;  /* 0x0000000200bd7202 */ /* 0x000fc40000000f00 */
[----:B------:R-:W-:Y:S02]  /*5430*/  MOV R194, 0x1f ;  /* 0x0000001f00c27802 */ /* 0x000fe40000000f00 */
[----:B------:R-:W-:Y:S02]  /*5440*/  MOV R193, 0xffffffff ;  /* 0xffffffff00c17802 */ /* 0x000fe40000000f00 */
[----:B------:R-:W-:Y:S02]  /*5450*/  MOV R188, 0x5470 ;  /* 0x0000547000bc7802 */ /* 0x000fe40000000f00 */
[----:B------:R-:W-:Y:S05]  /*5460*/  CALL.REL.NOINC `($__internal_112_$__cuda_sm70_shflsync_down_p) ;  /* 0x0000046000007944 */ /* 0x000fea0003c00000 */
[----:B-1----:R-:W-:Y:S01]  /*5470*/  MOV R191, R190 ;  /* 0x000000be00bf7202 */ /* 0x002fe20000000f00 */
[----:B------:R-:W-:Y:S05]  /*5480*/  BRA `(.L_x_3228) ;  /* 0xffffd84000007947 */ /* 0x000fea000383ffff */
.L_x_3200:
[----:B------:R-:W-:Y:S01]  /*5490*/  HFMA2.MMA R190, -RZ, RZ, 0, 9.5367431640625e-07 ;  /* 0x00000010ffbe7435 */ /* 0x000fe200000001ff */
[----:B------:R-:W-:Y:S02]  /*54a0*/  MOV R189, R6 ;  /* 0x0000000600bd7202 */ /* 0x000fe40000000f00 */
[----:B------:R-:W-:Y:S02]  /*54b0*/  MOV R194, 0x1f ;  /* 0x0000001f00c27802 */ /* 0x000fe40000000f00 */
[----:B------:R-:W-:-:S02]  /*54c0*/  MOV R193, 0xffffffff ;  /* 0xffffffff00c17802 */ /* 0x000fc40000000f00 */
[----:B------:R-:W-:Y:S02]  /*54d0*/  MOV R188, 0x54f0 ;  /* 0x000054f000bc7802 */ /* 0x000fe40000000f00 */
[----:B01----:R-:W-:Y:S05]  /*54e0*/  CALL.REL.NOINC `($__internal_112_$__cuda_sm70_shflsync_down_p) ;  /* 0x000003e000007944 */ /* 0x003fea0003c00000 */
[----:B------:R-:W-:Y:S01]  /*54f0*/  FADD.FTZ R2, R191, R2 ;  /* 0x00000002bf027221 */ /* 0x000fe20000010000 */
[----:B------:R-:W-:Y:S01]  /*5500*/  MOV R194, 0x1f ;  /* 0x0000001f00c27802 */ /* 0x000fe20000000f00 */
[----:B-1----:R-:W-:Y:S01]  /*5510*/  FADD.FTZ R6, R6, R190 ;  /* 0x000000be06067221 */ /* 0x002fe20000010000 */
[----:B------:R-:W-:Y:S01]  /*5520*/  HFMA2.MMA R190, -RZ, RZ, 0, 4.76837158203125e-07 ;  /* 0x00000008ffbe7435 */ /* 0x000fe200000001ff */
[----:B------:R-:W-:Y:S02]  /*5530*/  MOV R193, 0xffffffff ;  /* 0xffffffff00c17802 */ /* 0x000fe40000000f00 */
[----:B------:R-:W-:Y:S02]  /*5540*/  MOV R189, R2 ;  /* 0x0000000200bd7202 */ /* 0x000fe40000000f00 */
[----:B------:R-:W-:Y:S02]  /*5550*/  MOV R188, 0x5570 ;  /* 0x0000557000bc7802 */ /* 0x000fe40000000f00 */
[----:B------:R-:W-:Y:S05]  /*5560*/  CALL.REL.NOINC `($__internal_112_$__cuda_sm70_shflsync_down_p) ;  /* 0x0000036000007944 */ /* 0x000fea0003c00000 */
[----:B-1----:R-:W-:Y:S01]  /*5570*/  MOV R191, R190 ;  /* 0x000000be00bf7202 */ /* 0x002fe20000000f00 */
[----:B------:R-:W-:Y:S01]  /*5580*/  HFMA2.MMA R190, -RZ, RZ, 0, 4.76837158203125e-07 ;  /* 0x00000008ffbe7435 */ /* 0x000fe200000001ff */
[----:B------:R-:W-:-:S02]  /*5590*/  MOV R189, R6 ;  /* 0x0000000600bd7202 */ /* 0x000fc40000000f00 */
[----:B------:R-:W-:Y:S02]  /*55a0*/  MOV R194, 0x1f ;  /* 0x0000001f00c27802 */ /* 0x000fe40000000f00 */
[----:B------:R-:W-:Y:S02]  /*55b0*/  MOV R193, 0xffffffff ;  /* 0xffffffff00c17802 */ /* 0x000fe40000000f00 */
[----:B------:R-:W-:Y:S02]  /*55c0*/  MOV R188, 0x55e0 ;  /* 0x000055e000bc7802 */ /* 0x000fe40000000f00 */
[----:B------:R-:W-:Y:S05]  /*55d0*/  CALL.REL.NOINC `($__internal_112_$__cuda_sm70_shflsync_down_p) ;  /* 0x000002f000007944 */ /* 0x000fea0003c00000 */
[----:B------:R-:W-:Y:S01]  /*55e0*/  FADD.FTZ R2, R191, R2 ;  /* 0x00000002bf027221 */ /* 0x000fe20000010000 */
[----:B------:R-:W-:Y:S01]  /*55f0*/  MOV R194, 0x1f ;  /* 0x0000001f00c27802 */ /* 0x000fe20000000f00 */
[----:B-1----:R-:W-:Y:S01]  /*5600*/  FADD.FTZ R6, R6, R190 ;  /* 0x000000be06067221 */ /* 0x002fe20000010000 */
[----:B------:R-:W-:Y:S01]  /*5610*/  HFMA2.MMA R190, -RZ, RZ, 0, 2.384185791015625e-07 ;  /* 0x00000004ffbe7435 */ /* 0x000fe200000001ff */
[----:B------:R-:W-:Y:S02]  /*5620*/  MOV R193, 0xffffffff ;  /* 0xffffffff00c17802 */ /* 0x000fe40000000f00 */
[----:B------:R-:W-:-:S02]  /*5630*/  MOV R189, R2 ;  /* 0x0000000200bd7202 */ /* 0x000fc40000000f00 */
[----:B------:R-:W-:Y:S02]  /*5640*/  MOV R188, 0x5660 ;  /* 0x0000566000bc7802 */ /* 0x000fe40000000f00 */
[----:B------:R-:W-:Y:S05]  /*5650*/  CALL.REL.NOINC `($__internal_112_$__cuda_sm70_shflsync_down_p) ;  /* 0x0000027000007944 */ /* 0x000fea0003c00000 */
[----:B-1----:R-:W-:Y:S01]  /*5660*/  MOV R191, R190 ;  /* 0x000000be00bf7202 */ /* 0x002fe20000000f00 */
[----:B------:R-:W-:Y:S01]  /*5670*/  HFMA2.MMA R190, -RZ, RZ, 0, 2.384185791015625e-07 ;  /* 0x00000004ffbe7435 */ /* 0x000fe200000001ff */
[----:B------:R-:W-:Y:S02]  /*5680*/  MOV R189, R6 ;  /* 0x0000000600bd7202 */ /* 0x000fe40000000f00 */
[----:B------:R-:W-:Y:S02]  /*5690*/  MOV R194, 0x1f ;  /* 0x0000001f00c27802 */ /* 0x000fe40000000f00 */
[----:B------:R-:W-:Y:S02]  /*56a0*/  MOV R193, 0xffffffff ;  /* 0xffffffff00c17802 */ /* 0x000fe40000000f00 */
[----:B------:R-:W-:Y:S02]  /*56b0*/  MOV R188, 0x56d0 ;  /* 0x000056d000bc7802 */ /* 0x000fe40000000f00 */
[----:B------:R-:W-:Y:S05]  /*56c0*/  CALL.REL.NOINC `($__internal_112_$__cuda_sm70_shflsync_down_p) ;  /* 0x0000020000007944 */ /* 0x000fea0003c00000 */
[----:B------:R-:W-:Y:S01]  /*56d0*/  FADD.FTZ R2, R191, R2 ;  /* 0x00000002bf027221 */ /* 0x000fe20000010000 */
[----:B------:R-:W-:Y:S01]  /*56e0*/  MOV R194, 0x1f ;  /* 0x0000001f00c27802 */ /* 0x000fe20000000f00 */
[----:B-1----:R-:W-:Y:S01]  /*56f0*/  FADD.FTZ R6, R6, R190 ;  /* 0x000000be06067221 */ /* 0x002fe20000010000 */
[----:B------:R-:W-:Y:S01]  /*5700*/  HFMA2.MMA R190, -RZ, RZ, 0, 1.1920928955078125e-07 ;  /* 0x00000002ffbe7435 */ /* 0x000fe200000001ff */
[----:B------:R-:W-:-:S02]  /*5710*/  MOV R193, 0xffffffff ;  /* 0xffffffff00c17802 */ /* 0x000fc40000000f00 */
[----:B------:R-:W-:Y:S02]  /*5720*/  MOV R189, R2 ;  /* 0x0000000200bd7202 */ /* 0x000fe40000000f00 */
[----:B------:R-:W-:Y:S02]  /*5730*/  MOV R188, 0x5750 ;  /* 0x0000575000bc7802 */ /* 0x000fe40000000f00 */
[----:B------:R-:W-:Y:S05]  /*5740*/  CALL.REL.NOINC `($__internal_112_$__cuda_sm70_shflsync_down_p) ;  /* 0x0000018000007944 */ /* 0x000fea0003c00000 */
[----:B-1----:R-:W-:Y:S01]  /*5750*/  MOV R191, R190 ;  /* 0x000000be00bf7202 */ /* 0x002fe20000000f00 */
[----:B------:R-:W-:Y:S01]  /*5760*/  HFMA2.MMA R190, -RZ, RZ, 0, 1.1920928955078125e-07 ;  /* 0x00000002ffbe7435 */ /* 0x000fe200000001ff */
[----:B------:R-:W-:Y:S02]  /*5770*/  MOV R189, R6 ;  /* 0x0000000600bd7202 */ /* 0x000fe40000000f00 */
[----:B------:R-:W-:Y:S02]  /*5780*/  MOV R194, 0x1f ;  /* 0x0000001f00c27802 */ /* 0x000fe40000000f00 */
[----:B------:R-:W-:Y:S02]  /*5790*/  MOV R193, 0xffffffff ;  /* 0xffffffff00c17802 */ /* 0x000fe40000000f00 */
[----:B------:R-:W-:-:S02]  /*57a0*/  MOV R188, 0x57c0 ;  /* 0x000057c000bc7802 */ /* 0x000fc40000000f00 */
[----:B------:R-:W-:Y:S05]  /*57b0*/  CALL.REL.NOINC `($__internal_112_$__cuda_sm70_shflsync_down_p) ;  /* 0x0000011000007944 */ /* 0x000fea0003c00000 */
[----:B------:R-:W-:Y:S01]  /*57c0*/  FADD.FTZ R191, R191, R2 ;  /* 0x00000002bfbf7221 */ /* 0x000fe20000010000 */
[----:B------:R-:W-:Y:S01]  /*57d0*/  MOV R194, 0x1f ;  /* 0x0000001f00c27802 */ /* 0x000fe20000000f00 */
[----:B-1----:R-:W-:Y:S01]  /*57e0*/  FADD.FTZ R2, R6, R190 ;  /* 0x000000be06027221 */ /* 0x002fe20000010000 */
[----:B------:R-:W-:Y:S01]  /*57f0*/  HFMA2.MMA R190, -RZ, RZ, 0, 5.9604644775390625e-08 ;  /* 0x00000001ffbe7435 */ /* 0x000fe200000001ff */
[----:B------:R-:W-:-:S02]  /*5800*/  MOV R193, 0xffffffff ;  /* 0xffffffff00c17802 */ /* 0x000fc40000000f00 */
[----:B------:R-:W-:Y:S02]  /*5810*/  MOV R189, R191 ;  /* 0x000000bf00bd7202 */ /* 0x000fe40000000f00 */
[----:B------:R-:W-:Y:S02]  /*5820*/  MOV R188, 0x5840 ;  /* 0x0000584000bc7802 */ /* 0x000fe40000000f00 */
[----:B------:R-:W-:Y:S05]  /*5830*/  CALL.REL.NOINC `($__internal_112_$__cuda_sm70_shflsync_down_p) ;  /* 0x0000009000007944 */ /* 0x000fea0003c00000 */
[----:B-1----:R-:W-:Y:S01]  /*5840*/  MOV R6, R190 ;  /* 0x000000be00067202 */ /* 0x002fe20000000f00 */
[----:B------:R-:W-:Y:S01]  /*5850*/  HFMA2.MMA R190, -RZ, RZ, 0, 5.9604644775390625e-08 ;  /* 0x00000001ffbe7435 */ /* 0x000fe200000001ff */
[----:B------:R-:W-:Y:S02]  /*5860*/  MOV R189, R2 ;  /* 0x0000000200bd7202 */ /* 0x000fe40000000f00 */
[----:B------:R-:W-:Y:S02]  /*5870*/  MOV R194, 0x1f ;  /* 0x0000001f00c27802 */ /* 0x000fe40000000f00 */
[----:B------:R-:W-:Y:S02]  /*5880*/  MOV R193, 0xffffffff ;  /* 0xffffffff00c17802 */ /* 0x000fe40000000f00 */
[----:B------:R-:W-:-:S02]  /*5890*/  MOV R188, 0x58b0 ;  /* 0x000058b000bc7802 */ /* 0x000fc40000000f00 */
[----:B------:R-:W-:Y:S05]  /*58a0*/  CALL.REL.NOINC `($__internal_112_$__cuda_sm70_shflsync_down_p) ;  /* 0x0000002000007944 */ /* 0x000fea0003c00000 */
[----:B-1----:R-:W-:Y:S01]  /*58b0*/  MOV R189, R190 ;  /* 0x000000be00bd7202 */ /* 0x002fe20000000f00 */
[----:B------:R-:W-:Y:S05]  /*58c0*/  BRA `(.L_x_3229) ;  /* 0xffffd52000007947 */ /* 0x000fea000383ffff */
        .weak           $__internal_112_$__cuda_sm70_shflsync_down_p
        .type           $__internal_112_$__cuda_sm70_shflsync_down_p,@function
        .size           $__internal_112_$__cuda_sm70_shflsync_down_p,(.L_x_3474 - $__internal_112_$__cuda_sm70_shflsync_down_p)
$__internal_112_$__cuda_sm70_shflsync_down_p:
[----:B------:R-:W-:Y:S04]  /*58d0*/  WARPSYNC R193 ;  /* 0x000000c100007348 */ /* 0x000fe80003800000 */
[----:B------:R0:W1:Y:S02]  /*58e0*/  SHFL.DOWN PT, R190, R189, R190, R194 ;  /* 0x080000bebdbe7389 */ /* 0x00006400000e00c2 */
[----:B0-----:R-:W-:-:S06]  /*58f0*/  HFMA2.MMA R189, -RZ, RZ, 0, 0 ;  /* 0x00000000ffbd7435 */ /* 0x001fcc00000001ff */
[----:B------:R-:W-:Y:S05]  /*5900*/  RET.REL.NODEC R188 `(_ZN10layer_norm31ln_parallel_residual_bwd_kernelINS_13Kernel_traitsIfffffjLj7168ELj1ELj1ELj8ELj16ENS_18Kernel_traits_baseILj7168EfffffjLj256EEEEELb1ELb0ELb0EEEvNS_9BwdParamsE) ;  /* 0xffffa6f0bc007950 */ /* 0x000fea0003c3ffff */
.L_x_3230:
        /* <DEDUP_REMOVED lines=15> */
.L_x_3474:


//--------------------- .text._ZN10layer_norm31ln_parallel_residual_bwd_kernelINS_13Kernel_traitsIfffffjLj7168ELj1ELj1ELj8ELj16ENS_18Kernel_traits_baseILj7168EfffffjLj256EEEEELb1ELb0ELb1EEEvNS_9BwdParamsE --------------------------
	.section	.text._ZN10layer_norm31ln_parallel_residual_bwd_kernelINS_13Kernel_traitsIfffffjLj7168ELj1ELj1ELj8ELj16ENS_18Kernel_traits_baseILj7168EfffffjLj256EEEEELb1ELb0ELb1EEEvNS_9BwdParamsE,"ax",@progbits
	.sectioninfo	@"SHI_REGISTERS=255"
	.align	128
        .global         _ZN10layer_norm31ln_parallel_residual_bwd_kernelINS_13Kernel_traitsIfffffjLj7168ELj1ELj1ELj8ELj16ENS_18Kernel_traits_baseILj7168EfffffjLj256EEEEELb1ELb0ELb1EEEvNS_9BwdParamsE
        .type           _ZN10layer_norm31ln_parallel_residual_bwd_kernelINS_13Kernel_traitsIfffffjLj7168ELj1ELj1ELj8ELj16ENS_18Kernel_traits_baseILj7168EfffffjLj256EEEEELb1ELb0ELb1EEEvNS_9BwdParamsE,@function
        .size           _ZN10layer_norm31ln_parallel_residual_bwd_kernelINS_13Kernel_traitsIfffffjLj7168ELj1ELj1ELj8ELj16ENS_18Kernel_traits_baseILj7168EfffffjLj256EEEEELb1ELb0ELb1EEEvNS_9BwdParamsE,(.L_x_3475 - _ZN10layer_norm31ln_parallel_residual_bwd_kernelINS_13Kernel_traitsIfffffjLj7168ELj1ELj1ELj8ELj16ENS_18Kernel_traits_baseILj7168EfffffjLj256EEEEELb1ELb0ELb1EEEvNS_9BwdParamsE)
        .other          _ZN10layer_norm31ln_parallel_residual_bwd_kernelINS_13Kernel_traitsIfffffjLj7168ELj1ELj1ELj8ELj16ENS_18Kernel_traits_baseILj7168EfffffjLj256EEEEELb1ELb0ELb1EEEvNS_9BwdParamsE,@"STO_CUDA_ENTRY STV_DEFAULT"
_ZN10layer_norm31ln_parallel_residual_bwd_kernelINS_13Kernel_traitsIfffffjLj7168ELj1ELj1ELj8ELj16ENS_18Kernel_traits_baseILj7168EfffffjLj256EEEEELb1ELb0ELb1EEEvNS_9BwdParamsE:
.text._ZN10layer_norm31ln_parallel_residual_bwd_kernelINS_13Kernel_traitsIfffffjLj7168ELj1ELj1ELj8ELj16ENS_18Kernel_traits_baseILj7168EfffffjLj256EEEEELb1ELb0ELb1EEEvNS_9BwdParamsE:
        /* <DEDUP_REMOVED lines=65> */
.L_x_3231:
        /* <DEDUP_REMOVED lines=24> */
[----:B------:R-:W-:Y:S01]  /*0590*/  HFMA2.MMA R195, -RZ, RZ, 0, 0 ;  /* 0x00000000ffc37435 */ /* 0x000fe200000001ff */
        /* <DEDUP_REMOVED lines=35> */
[----:B------:R-:W-:-:S03]  /*07d0*/  CS2R R196, SRZ ;  /* 0x0000000000c47805 */ /* 0x000fc6000001ff00 */
        /* <DEDUP_REMOVED lines=45> */
[----:B------:R0:W-:Y:S02]  /*0ab0*/  STL [R1+0x18], RZ ;  /* 0x000018ff01007387 */ /* 0x0001e40000100800 */
.L_x_3242:
[----:B0-----:R-:W0:Y:S01]  /*0ac0*/  S2R R5, SR_TID.X ;  /* 0x0000000000057919 */ /* 0x001e220000002100 */
[----:B------:R-:W-:-:S03]  /*0ad0*/  IMAD R3, R10, c[0x0][0x168], RZ ;  /* 0x00005a000a037a24 */ /* 0x000fc600078e02ff */
[----:B------:R-:W2:Y:S02]  /*0ae0*/  LDL.LU R130, [R1+0xc] ;  /* 0x00000c0001827983 */ /* 0x000ea40000300800 */
[----:B------:R-:W-:Y:S02]  /*0af0*/  SHF.R.S32.HI R4, RZ, 0x1f, R3 ;  /* 0x0000001fff047819 */ /* 0x000fe40000011403 */
[----:B------:R-:W-:Y:S02]  /*0b00*/  MOV R20, 0x10 ;  /* 0x0000001000147802 */ /* 0x000fe40000000f00 */
[----:B------:R-:W-:Y:S01]  /*0b10*/  ISETP.NE.U32.AND P3, PT, RZ, c[0x0][0x250], PT ;  /* 0x00009400ff007a0c */ /* 0x000fe20003f65070 */
[----:B------:R-:W-:Y:S01]  /*0b20*/  ULDC.U8 UR6, c[0x0][0x1f0] ;  /* 0x00007c0000067ab9 */ /* 0x000fe20000000000 */
[----:B------:R-:W-:Y:S01]  /*0b30*/  LEA.HI R4, R4, R3, RZ, 0x2 ;  /* 0x0000000304047211 */ /* 0x000fe200078f10ff */
[----:B------:R-:W3:Y:S01]  /*0b40*/  LDL.LU R140, [R1+0x8] ;  /* 0x00000800018c7983 */ /* 0x000ee20000300800 */
[----:B------:R-:W-:-:S02]  /*0b50*/  MOV R3, 0x4 ;  /* 0x0000000400037802 */ /* 0x000fc40000000f00 */
[----:B0-----:R-:W-:Y:S01]  /*0b60*/  LOP3.LUT R5, R5, 0xff, RZ, 0xc0, !PT ;  /* 0x000000ff05057812 */ /* 0x001fe200078ec0ff */
[----:B------:R-:W4:Y:S03]  /*0b70*/  LDL.LU R185, [R1+0x14] ;  /* 0x0000140001b97983 */ /* 0x000f260000300800 */
[----:B------:R-:W-:-:S04]  /*0b80*/  LEA.HI.SX32 R182, R4, R5, 0x1e ;  /* 0x0000000504b67211 */ /* 0x000fc800078ff2ff */
[----:B------:R-:W-:Y:S01]  /*0b90*/  SHF.L.U32 R9, R182, 0x4, RZ ;  /* 0x00000004b6097819 */ /* 0x000fe200000006ff */
[----:B------:R-:W-:Y:S01]  /*0ba0*/  IMAD.WIDE R4, R10, R3, c[0x0][0x1a0] ;  /* 0x000068000a047625 */ /* 0x000fe200078e0203 */
[----:B------:R-:W-:Y:S02]  /*0bb0*/  SHF.R.U32.HI R8, RZ, 0x1c, R182 ;  /* 0x0000001cff087819 */ /* 0x000fe400000116b6 */
[----:B------:R-:W-:Y:S02]  /*0bc0*/  IADD3 R168, P0, R9, c[0x0][0x188], RZ ;  /* 0x0000620009a87a10 */ /* 0x000fe40007f1e0ff */
[----:B------:R0:W2:Y:S02]  /*0bd0*/  LDG.E R22, [R4.64] ;  /* 0x0000000404167981 */ /* 0x0000a4000c1e1900 */
[----:B------:R-:W-:Y:S01]  /*0be0*/  IADD3.X R169, R8, c[0x0][0x18c], RZ, P0, !PT ;  /* 0x0000630008a97a10 */ /* 0x000fe200007fe4ff */
[----:B------:R-:W-:-:S05]  /*0bf0*/  IMAD.WIDE.U32 R172, R182, R20, c[0x0][0x210] ;  /* 0x00008400b6ac7625 */ /* 0x000fca00078e0014 */
[----:B------:R-:W2:Y:S01]  /*0c00*/  LDG.E.128 R168, [R168.64] ;  /* 0x00000004a8a87981 */ /* 0x000ea2000c1e1d00 */
[----:B0-----:R-:W-:-:S03]  /*0c10*/  IMAD.WIDE R4, R10, R3, c[0x0][0x1a8] ;  /* 0x00006a000a047625 */ /* 0x001fc600078e0203 */
[----:B------:R-:W2:Y:S01]  /*0c20*/  LDG.E.128 R172, [R172.64] ;  /* 0x00000004acac7981 */ /* 0x000ea2000c1e1d00 */
[----:B------:R-:W-:-:S03]  /*0c30*/  IMAD.WIDE.U32 R176, R182, R20, c[0x0][0x208] ;  /* 0x00008200b6b07625 */ /* 0x000fc600078e0014 */
[----:B------:R0:W3:Y:S04]  /*0c40*/  LDG.E R7, [R4.64] ;  /* 0x0000000404077981 */ /* 0x0000e8000c1e1900 */
[----:B------:R-:W3:Y:S01]  /*0c50*/  LDG.E.128 R176, [R176.64] ;  /* 0x00000004b0b07981 */ /* 0x000ee2000c1e1d00 */
[----:B------:R-:W-:-:S04]  /*0c60*/  IADD3 R24, R182, 0x200, RZ ;  /* 0x00000200b6187810 */ /* 0x000fc80007ffe0ff */
[----:B0-----:R-:W-:Y:S02]  /*0c70*/  SHF.L.U32 R4, R24, 0x4, RZ ;  /* 0x0000000418047819 */ /* 0x001fe400000006ff */
[----:B------:R-:W-:Y:S02]  /*0c80*/  SHF.R.U32.HI R3, RZ, 0x1c, R24 ;  /* 0x0000001cff037819 */ /* 0x000fe40000011618 */
[----:B------:R-:W-:Y:S02]  /*0c90*/  IADD3 R148, P1, R4, c[0x0][0x188], RZ ;  /* 0x0000620004947a10 */ /* 0x000fe40007f3e0ff */
[----:B------:R-:W-:Y:S02]  /*0ca0*/  ISETP.NE.AND.EX P3, PT, RZ, c[0x0][0x254], PT, P3 ;  /* 0x00009500ff007a0c */ /* 0x000fe40003f65330 */
[----:B------:R-:W-:Y:S02]  /*0cb0*/  IADD3.X R149, R3, c[0x0][0x18c], RZ, P1, !PT ;  /* 0x0000630003957a10 */ /* 0x000fe40000ffe4ff */
[----:B------:R-:W-:-:S02]  /*0cc0*/  ISETP.NE.AND P1, PT, RZ, UR6, PT ;  /* 0x00000006ff007c0c */ /* 0x000fc4000bf25270 */
[----:B------:R-:W-:Y:S02]  /*0cd0*/  SHF.L.U32 R18, R182, 0x2, RZ ;  /* 0x00000002b6127819 */ /* 0x000fe400000006ff */
[----:B------:R-:W-:Y:S01]  /*0ce0*/  SHF.R.U32.HI R19, RZ, 0x1e, R182 ;  /* 0x0000001eff137819 */ /* 0x000fe200000116b6 */
[----:B--2--5:R-:W-:Y:S01]  /*0cf0*/  FMUL.FTZ R25, R65, R173 ;  /* 0x000000ad41197220 */ /* 0x024fe20000410000 */
[----:B------:R-:W-:Y:S01]  /*0d00*/  FSEL R22, R22, RZ, !P1 ;  /* 0x000000ff16167208 */ /* 0x000fe20004800000 */
[----:B------:R-:W-:Y:S02]  /*0d10*/  FADD.FTZ R130, R172, R130 ;  /* 0x00000082ac827221 */ /* 0x000fe40000010000 */
[----:B------:R-:W-:Y:S01]  /*0d20*/  @P3 IADD3 R16, P4, R18, c[0x0][0x198], RZ ;  /* 0x0000660012103a10 */ /* 0x000fe20007f9e0ff */
[----:B---3--:R-:W-:Y:S01]  /*0d30*/  FADD.FTZ R225, R177, R225 ;  /* 0x000000e1b1e17221 */ /* 0x008fe20000010000 */
[----:B------:R-:W-:Y:S01]  /*0d40*/  IADD3 R210, R182, 0x100, RZ ;  /* 0x00000100b6d27810 */ /* 0x000fe20007ffe0ff */
[----:B------:R-:W-:Y:S01]  /*0d50*/  FADD.FTZ R21, R169, -R22 ;  /* 0x80000016a9157221 */ /* 0x000fe20000010000 */
[----:B------:R-:W-:Y:S01]  /*0d60*/  IADD3 R18, P2, R18, c[0x0][0x190], RZ ;  /* 0x0000640012127a10 */ /* 0x000fe20007f5e0ff */
[----:B------:R-:W-:Y:S01]  /*0d70*/  FADD.FTZ R140, R173, R140 ;  /* 0x0000008cad8c7221 */ /* 0x000fe20000010000 */
[C---:B------:R-:W-:Y:S01]  /*0d80*/  IADD3 R23, R182.reuse, 0x300, RZ ;  /* 0x00000300b6177810 */ /* 0x040fe20007ffe0ff */
[----:B------:R-:W-:Y:S01]  /*0d90*/  FMUL.FTZ R21, R7, R21 ;  /* 0x0000001507157220 */ /* 0x000fe20000410000 */
[----:B------:R-:W-:Y:S01]  /*0da0*/  @P3 IADD3.X R17, R19, c[0x0][0x19c], RZ, P4, !PT ;  /* 0x0000670013113a10 */ /* 0x000fe200027fe4ff */
[----:B------:R-:W-:Y:S01]  /*0db0*/  FFMA.FTZ R25, R37, R177, R25 ;  /* 0x000000b125197223 */ /* 0x000fe20000010019 */
[----:B------:R-:W-:Y:S01]  /*0dc0*/  IADD3.X R19, R19, c[0x0][0x194], RZ, P2, !PT ;  /* 0x0000650013137a10 */ /* 0x000fe200017fe4ff */
[----:B------:R-:W-:Y:S01]  /*0dd0*/  FFMA.FTZ R195, R177, R21, R195 ;  /* 0x00000015b1c37223 */ /* 0x000fe200000100c3 */
[----:B------:R-:W-:Y:S01]  /*0de0*/  IADD3 R180, R182, 0x400, RZ ;  /* 0x00000400b6b47810 */ /* 0x000fe20007ffe0ff */
[----:B------:R-:W-:Y:S01]  /*0df0*/  FADD.FTZ R168, R168, -R22 ;  /* 0x80000016a8a87221 */ /* 0x000fe20000010000 */
[----:B------:R-:W2:Y:S04]  /*0e00*/  LDL.LU R177, [R1+0x4] ;  /* 0x0000040001b17983 */ /* 0x000ea80000300800 */
[----:B------:R-:W-:Y:S04]  /*0e10*/  STL [R1+0xc], R130 ;  /* 0x00000c8201007387 */ /* 0x000fe80000100800 */
[----:B------:R0:W5:Y:S04]  /*0e20*/  LDG.E R18, [R18.64] ;  /* 0x0000000412127981 */ /* 0x000168000c1e1900 */
[----:B------:R-:W3:Y:S01]  /*0e30*/  LDL.LU R169, [R1+0x10] ;  /* 0x0000100001a97983 */ /* 0x000ee20000300800 */
[----:B------:R-:W-:-:S02]  /*0e40*/  SHF.L.U32 R6, R210, 0x4, RZ ;  /* 0x00000004d2067819 */ /* 0x000fc400000006ff */
[----:B------:R-:W-:Y:S01]  /*0e50*/  SHF.R.U32.HI R5, RZ, 0x1c, R210 ;  /* 0x0000001cff057819 */ /* 0x000fe200000116d2 */
[----:B------:R-:W-:Y:S01]  /*0e60*/  FADD.FTZ R170, R170, -R22 ;  /* 0x80000016aaaa7221 */ /* 0x000fe20000010000 */
[----:B------:R1:W5:Y:S01]  /*0e70*/  @P3 LDG.E R2, [R16.64] ;  /* 0x0000000410023981 */ /* 0x000362000c1e1900 */
[----:B0-----:R-:W-:-:S03]  /*0e80*/  FMUL.FTZ R19, R7, R168 ;  /* 0x000000a807137220 */ /* 0x001fc60000410000 */
[----:B------:R-:W3:Y:S01]  /*0e90*/  LDL.LU R168, [R1] ;  /* 0x0000000001a87983 */ /* 0x000ee20000300800 */
[----:B------:R-:W-:Y:S01]  /*0ea0*/  IADD3 R32, P0, R6, c[0x0][0x188], RZ ;  /* 0x0000620006207a10 */ /* 0x000fe20007f1e0ff */
[----:B------:R-:W-:Y:S02]  /*0eb0*/  FMUL.FTZ R183, R7, R170 ;  /* 0x000000aa07b77220 */ /* 0x000fe40000410000 */
[----:B----4-:R-:W-:Y:S01]  /*0ec0*/  FADD.FTZ R185, R174, R185 ;  /* 0x000000b9aeb97221 */ /* 0x010fe20000010000 */
[----:B------:R-:W-:Y:S01]  /*0ed0*/  IADD3.X R33, R5, c[0x0][0x18c], RZ, P0, !PT ;  /* 0x0000630005217a10 */ /* 0x000fe200007fe4ff */
[----:B------:R-:W-:Y:S01]  /*0ee0*/  FADD.FTZ R171, R171, -R22 ;  /* 0x80000016abab7221 */ /* 0x000fe20000010000 */
[----:B------:R-:W-:Y:S01]  /*0ef0*/  STL [R1+0x8], R140 ;  /* 0x0000088c01007387 */ /* 0x000fe20000100800 */
[----:B------:R-:W-:-:S03]  /*0f00*/  IMAD.WIDE.U32 R144, R210, R20, c[0x0][0x210] ;  /* 0x00008400d2907625 */ /* 0x000fc600078e0014 */
[----:B------:R-:W4:Y:S04]  /*0f10*/  LDG.E.128 R32, [R32.64] ;  /* 0x0000000420207981 */ /* 0x000f28000c1e1d00 */
[----:B------:R0:W-:Y:S01]  /*0f20*/  STL [R1+0x14], R185 ;  /* 0x000014b901007387 */ /* 0x0001e20000100800 */
[----:B------:R-:W-:-:S03]  /*0f30*/  IMAD.WIDE.U32 R28, R210, R20, c[0x0][0x208] ;  /* 0x00008200d21c7625 */ /* 0x000fc600078e0014 */
[----:B------:R-:W4:Y:S04]  /*0f40*/  LDG.E.128 R144, [R144.64] ;  /* 0x0000000490907981 */ /* 0x000f28000c1e1d00 */
[----:B------:R-:W4:Y:S01]  /*0f50*/  LDG.E.128 R28, [R28.64] ;  /* 0x000000041c1c7981 */ /* 0x000f22000c1e1d00 */
[----:B0-----:R-:W-:Y:S01]  /*0f60*/  FMUL.FTZ R185, R7, R171 ;  /* 0x000000ab07b97220 */ /* 0x001fe20000410000 */
[----:B------:R-:W-:Y:S01]  /*0f70*/  IADD3 R181, R182, 0x500, RZ ;  /* 0x00000500b6b57810 */ /* 0x000fe20007ffe0ff */
[----:B------:R-:W-:Y:S01]  /*0f80*/  IMAD.WIDE.U32 R152, R24, R20, c[0x0][0x210] ;  /* 0x0000840018987625 */ /* 0x000fe200078e0014 */
[----:B------:R-:W4:Y:S03]  /*0f90*/  LDG.E.128 R148, [R148.64] ;  /* 0x0000000494947981 */ /* 0x000f26000c1e1d00 */
[----:B--2---:R-:W-:-:S02]  /*0fa0*/  FFMA.FTZ R177, R174, R183, R177 ;  /* 0x000000b7aeb17223 */ /* 0x004fc400000100b1 */
[----:B---3--:R-:W-:-:S03]  /*0fb0*/  FADD.FTZ R169, R175, R169 ;  /* 0x000000a9afa97221 */ /* 0x008fc60000010000 */
[----:B------:R-:W-:Y:S04]  /*0fc0*/  STL [R1+0x4], R177 ;  /* 0x000004b101007387 */ /* 0x000fe80000100800 */
[----:B------:R-:W2:Y:S01]  /*0fd0*/  LDL.LU R212, [R1+0x3c] ;  /* 0x00003c0001d47983 */ /* 0x000ea20000300800 */
[----:B------:R-:W-:-:S03]  /*0fe0*/  FFMA.FTZ R168, R175, R185, R168 ;  /* 0x000000b9afa87223 */ /* 0x000fc600000100a8 */
[----:B------:R-:W3:Y:S04]  /*0ff0*/  LDL.LU R190, [R1+0x24] ;  /* 0x0000240001be7983 */ /* 0x000ee80000300800 */
[----:B------:R-:W-:Y:S04]  /*1000*/  STL [R1+0x10], R169 ;  /* 0x000010a901007387 */ /* 0x000fe80000100800 */
[----:B------:R-:W3:Y:S04]  /*1010*/  LDL.LU R192, [R1+0x38] ;  /* 0x0000380001c07983 */ /* 0x000ee80000300800 */
[----:B------:R-:W-:Y:S04]  /*1020*/  STL [R1], R168 ;  /* 0x000000a801007387 */ /* 0x000fe80000100800 */
[----:B------:R-:W3:Y:S01]  /*1030*/  LDL.LU R191, [R1+0x20] ;  /* 0x0000200001bf7983 */ /* 0x000ee20000300800 */
[----:B----4-:R-:W-:-:S02]  /*1040*/  FADD.FTZ R32, -R22, R32 ;  /* 0x0000002016207221 */ /* 0x010fc40000010100 */
[----:B------:R-:W-:Y:S02]  /*1050*/  FADD.FTZ R33, -R22, R33 ;  /* 0x0000002116217221 */ /* 0x000fe40000010100 */
[----:B------:R-:W-:Y:S02]  /*1060*/  FMUL.FTZ R193, R68, R144 ;  /* 0x0000009044c17220 */ /* 0x000fe40000410000 */
[----:B------:R-:W-:Y:S02]  /*1070*/  FADD.FTZ R230, R28, R230 ;  /* 0x000000e61ce67221 */ /* 0x000fe40000010000 */
[----:B------:R-:W-:Y:S02]  /*1080*/  FADD.FTZ R34, -R22, R34 ;  /* 0x0000002216227221 */ /* 0x000fe40000010100 */
[----:B------:R-:W-:Y:S01]  /*1090*/  FADD.FTZ R232, R30, R232 ;  /* 0x000000e81ee87221 */ /* 0x000fe20000010000 */
[----:B------:R-:W-:Y:S01]  /*10a0*/  ISETP.NE.U32.AND P0, PT, RZ, c[0x0][0x218], PT ;  /* 0x00008600ff007a0c */ /* 0x000fe20003f05070 */
[----:B------:R-:W-:Y:S01]  /*10b0*/  FMUL.FTZ R188, R7, R32 ;  /* 0x0000002007bc7220 */ /* 0x000fe20000410000 */
[----:B-1----:R-:W-:Y:S01]  /*10c0*/  SHF.L.U32 R16, R23, 0x4, RZ ;  /* 0x0000000417107819 */ /* 0x002fe200000006ff */
[----:B------:R-:W-:Y:S01]  /*10d0*/  FFMA.FTZ R193, R40, R28, R193 ;  /* 0x0000001c28c17223 */ /* 0x000fe200000100c1 */
[----:B------:R-:W4:Y:S01]  /*10e0*/  LDL.LU R32, [R1+0x44] ;  /* 0x0000440001207983 */ /* 0x000f220000300800 */
[----:B------:R-:W-:-:S03]  /*10f0*/  FFMA.FTZ R200, R28, R188, R200 ;  /* 0x000000bc1cc87223 */ /* 0x000fc600000100c8 */
[----:B------:R-:W4:Y:S01]  /*1100*/  LDL.LU R28, [R1+0x2c] ;  /* 0x00002c00011c7983 */ /* 0x000f220000300800 */
[----:B------:R-:W-:Y:S02]  /*1110*/  SHF.R.U32.HI R17, RZ, 0x1c, R23 ;  /* 0x0000001cff117819 */ /* 0x000fe40000011617 */
[----:B------:R-:W-:Y:S01]  /*1120*/  SHF.L.U32 R187, R181, 0x4, RZ ;  /* 0x00000004b5bb7819 */ /* 0x000fe200000006ff */
[----:B------:R-:W4:Y:S01]  /*1130*/  LDG.E.128 R152, [R152.64] ;  /* 0x0000000498987981 */ /* 0x000f22000c1e1d00 */
[C---:B--2---:R-:W-:Y:S02]  /*1140*/  FADD.FTZ R212, R144.reuse, R212 ;  /* 0x000000d490d47221 */ /* 0x044fe40000010000 */
[----:B---3--:R-:W-:Y:S02]  /*1150*/  FFMA.FTZ R190, R144, R188, R190 ;  /* 0x000000bc90be7223 */ /* 0x008fe400000100be */
[----:B------:R-:W-:Y:S01]  /*1160*/  FMUL.FTZ R144, R7, R33 ;  /* 0x0000002107907220 */ /* 0x000fe20000410000 */
[----:B------:R-:W-:Y:S01]  /*1170*/  STL [R1+0x3c], R212 ;  /* 0x00003cd401007387 */ /* 0x000fe20000100800 */
[----:B------:R-:W-:-:S03]  /*1180*/  FADD.FTZ R192, R145, R192 ;  /* 0x000000c091c07221 */ /* 0x000fc60000010000 */
[----:B------:R0:W-:Y:S04]  /*1190*/  STL [R1+0x24], R190 ;  /* 0x000024be01007387 */ /* 0x0001e80000100800 */
[----:B------:R-:W2:Y:S01]  /*11a0*/  LDL.LU R33, [R1+0x28] ;  /* 0x0000280001217983 */ /* 0x000ea20000300800 */
[----:B------:R-:W-:-:S03]  /*11b0*/  FFMA.FTZ R191, R145, R144, R191 ;  /* 0x0000009091bf7223 */ /* 0x000fc600000100bf */
[----:B------:R-:W-:Y:S01]  /*11c0*/  STL [R1+0x38], R192 ;  /* 0x000038c001007387 */ /* 0x000fe20000100800 */
[----:B0-----:R-:W-:-:S03]  /*11d0*/  FMUL.FTZ R190, R69, R145 ;  /* 0x0000009145be7220 */ /* 0x001fc60000410000 */
[----:B------:R0:W-:Y:S01]  /*11e0*/  STL [R1+0x20], R191 ;  /* 0x000020bf01007387 */ /* 0x0001e20000100800 */
[----:B------:R-:W-:-:S04]  /*11f0*/  FMUL.FTZ R145, R7, R34 ;  /* 0x0000002207917220 */ /* 0x000fc80000410000 */
[----:B------:R-:W-:Y:S02]  /*1200*/  FFMA.FTZ R202, R30, R145, R202 ;  /* 0x000000911eca7223 */ /* 0x000fe400000100ca */
[----:B0-----:R-:W-:-:S04]  /*1210*/  FMUL.FTZ R191, R70, R146 ;  /* 0x0000009246bf7220 */ /* 0x001fc80000410000 */
[----:B------:R-:W-:Y:S02]  /*1220*/  FFMA.FTZ R191, R42, R30, R191 ;  /* 0x0000001e2abf7223 */ /* 0x000fe400000100bf */
[----:B------:R-:W3:Y:S01]  /*1230*/  LDL.LU R30, [R1+0x40] ;  /* 0x00004000011e7983 */ /* 0x000ee20000300800 */
[----:B------:R-:W-:-:S13]  /*1240*/  ISETP.NE.AND.EX P0, PT, RZ, c[0x0][0x21c], PT, P0 ;  /* 0x00008700ff007a0c */ /* 0x000fda0003f05300 */
[----:B------:R-:W-:-:S04]  /*1250*/  @P0 LEA R26, P1, R182, c[0x0][0x218], 0x4 ;  /* 0x00008600b61a0a11 */ /* 0x000fc800078220ff */
[----:B------:R-:W-:Y:S02]  /*1260*/  @P0 LEA.HI.X R27, R182, c[0x0][0x21c], RZ, 0x4, P1 ;  /* 0x00008700b61b0a11 */ /* 0x000fe400008f24ff */
[----:B------:R-:W-:-:S03]  /*1270*/  IADD3 R128, P1, R16, c[0x0][0x188], RZ ;  /* 0x0000620010807a10 */ /* 0x000fc60007f3e0ff */
[----:B------:R0:W5:Y:S01]  /*1280*/  @P0 LDG.E.128 R96, [R26.64] ;  /* 0x000000041a600981 */ /* 0x000162000c1e1d00 */
[----:B------:R-:W-:Y:S02]  /*1290*/  IADD3.X R129, R17, c[0x0][0x18c], RZ, P1, !PT ;  /* 0x0000630011817a10 */ /* 0x000fe40000ffe4ff */
[----:B------:R-:W-:Y:S02]  /*12a0*/  @P0 LEA R136, P2, R24, c[0x0][0x218], 0x4 ;  /* 0x0000860018880a11 */ /* 0x000fe400078420ff */
[----:B0-----:R-:W-:Y:S01]  /*12b0*/  @P0 LEA R26, P1, R210, c[0x0][0x218], 0x4 ;  /* 0x00008600d21a0a11 */ /* 0x001fe200078220ff */
[----:B----4-:R-:W-:Y:S01]  /*12c0*/  FADD.FTZ R32, R146, R32 ;  /* 0x0000002092207221 */ /* 0x010fe20000010000 */
[----:B------:R-:W-:Y:S01]  /*12d0*/  IADD3 R182, R182, 0x600, RZ ;  /* 0x00000600b6b67810 */ /* 0x000fe20007ffe0ff */
[----:B------:R-:W-:Y:S01]  /*12e0*/  FFMA.FTZ R28, R146, R145, R28 ;  /* 0x00000091921c7223 */ /* 0x000fe2000001001c */
[----:B------:R-:W-:Y:S02]  /*12f0*/  @P0 LEA.HI.X R27, R210, c[0x0][0x21c], RZ, 0x4, P1 ;  /* 0x00008700d21b0a11 */ /* 0x000fe400008f24ff */
[----:B------:R-:W-:-:S02]  /*1300*/  SHF.R.U32.HI R189, RZ, 0x1c, R181 ;  /* 0x0000001cffbd7819 */ /* 0x000fc400000116b5 */
[----:B------:R-:W-:Y:S01]  /*1310*/  SHF.L.U32 R212, R210, 0x2, RZ ;  /* 0x00000002d2d47819 */ /* 0x000fe200000006ff */
[----:B------:R0:W5:Y:S01]  /*1320*/  @P0 LDG.E.128 R100, [R26.64] ;  /* 0x000000041a640981 */ /* 0x000162000c1e1d00 */
[----:B------:R-:W-:Y:S02]  /*1330*/  @P0 LEA R138, P1, R23, c[0x0][0x218], 0x4 ;  /* 0x00008600178a0a11 */ /* 0x000fe400078220ff */
[----:B------:R-:W-:Y:S01]  /*1340*/  @P0 LEA.HI.X R137, R24, c[0x0][0x21c], RZ, 0x4, P2 ;  /* 0x0000870018890a11 */ /* 0x000fe200010f24ff */
[----:B------:R-:W-:Y:S01]  /*1350*/  FADD.FTZ R229, R29, R229 ;  /* 0x000000e51de57221 */ /* 0x000fe20000010000 */
[----:B------:R-:W-:Y:S01]  /*1360*/  @P0 LEA.HI.X R139, R23, c[0x0][0x21c], RZ, 0x4, P1 ;  /* 0x00008700178b0a11 */ /* 0x000fe200008f24ff */
[----:B------:R-:W-:Y:S01]  /*1370*/  FFMA.FTZ R199, R29, R144, R199 ;  /* 0x000000901dc77223 */ /* 0x000fe200000100c7 */
[----:B------:R-:W2:Y:S01]  /*1380*/  LDG.E.128 R128, [R128.64] ;  /* 0x0000000480807981 */ /* 0x000ea2000c1e1d00 */
[----:B0-----:R-:W-:-:S03]  /*1390*/  @P0 LEA R26, P2, R180, c[0x0][0x218], 0x4 ;  /* 0x00008600b41a0a11 */ /* 0x001fc600078420ff */
[----:B------:R0:W5:Y:S01]  /*13a0*/  @P0 LDG.E.128 R104, [R136.64] ;  /* 0x0000000488680981 */ /* 0x000162000c1e1d00 */
[----:B------:R-:W-:-:S03]  /*13b0*/  @P0 LEA.HI.X R27, R180, c[0x0][0x21c], RZ, 0x4, P2 ;  /* 0x00008700b41b0a11 */ /* 0x000fc600010f24ff */
[----:B------:R1:W5:Y:S04]  /*13c0*/  @P0 LDG.E.128 R108, [R138.64] ;  /* 0x000000048a6c0981 */ /* 0x000368000c1e1d00 */
[----:B------:R2:W5:Y:S01]  /*13d0*/  @P0 LDG.E.128 R112, [R26.64] ;  /* 0x000000041a700981 */ /* 0x000562000c1e1d00 */
[C---:B0-----:R-:W-:Y:S02]  /*13e0*/  @P0 LEA R136, P1, R181.reuse, c[0x0][0x218], 0x4 ;  /* 0x00008600b5880a11 */ /* 0x041fe400078220ff */
[C---:B-1----:R-:W-:Y:S02]  /*13f0*/  @P0 LEA R138, P2, R182.reuse, c[0x0][0x218], 0x4 ;  /* 0x00008600b68a0a11 */ /* 0x042fe400078420ff */
[----:B------:R-:W-:Y:S02]  /*1400*/  @P0 LEA.HI.X R137, R181, c[0x0][0x21c], RZ, 0x4, P1 ;  /* 0x00008700b5890a11 */ /* 0x000fe400008f24ff */
[----:B------:R-:W-:Y:S01]  /*1410*/  @P0 LEA.HI.X R139, R182, c[0x0][0x21c], RZ, 0x4, P2 ;  /* 0x00008700b68b0a11 */ /* 0x000fe200010f24ff */
[----:B------:R0:W-:Y:S04]  /*1420*/  STL [R1+0x44], R32 ;  /* 0x0000442001007387 */ /* 0x0001e80000100800 */
[----:B------:R1:W5:Y:S04]  /*1430*/  @P0 LDG.E.128 R116, [R136.64] ;  /* 0x0000000488740981 */ /* 0x000368000c1e1d00 */
[----:B------:R1:W5:Y:S01]  /*1440*/  @P0 LDG.E.128 R120, [R138.64] ;  /* 0x000000048a780981 */ /* 0x000362000c1e1d00 */
[----:B------:R-:W-:-:S03]  /*1450*/  IADD3 R168, P0, R187, c[0x0][0x188], RZ ;  /* 0x00006200bba87a10 */ /* 0x000fc60007f1e0ff */
[----:B0-----:R-:W2:Y:S01]  /*1460*/  LDL.LU R32, [R1+0x6c] ;  /* 0x00006c0001207983 */ /* 0x001ea20000300800 */
[----:B------:R-:W-:-:S03]  /*1470*/  IADD3.X R169, R189, c[0x0][0x18c], RZ, P0, !PT ;  /* 0x00006300bda97a10 */ /* 0x000fc600007fe4ff */
[----:B------:R-:W2:Y:S01]  /*1480*/  LDL.LU R34, [R1+0x34] ;  /* 0x0000340001227983 */ /* 0x000ea20000300800 */
[----:B------:R-:W-:-:S03]  /*1490*/  SHF.R.U32.HI R210, RZ, 0x1e, R210 ;  /* 0x0000001effd27819 */ /* 0x000fc600000116d2 */
[----:B------:R0:W-:Y:S01]  /*14a0*/  STL [R1+0x2c], R28 ;  /* 0x00002c1c01007387 */ /* 0x0001e20000100800 */
[----:B------:R-:W-:Y:S02]  /*14b0*/  FFMA.FTZ R190, R41, R29, R190 ;  /* 0x0000001d29be7223 */ /* 0x000fe400000100be */
[----:B---3--:R-:W-:Y:S01]  /*14c0*/  FADD.FTZ R30, R147, R30 ;  /* 0x0000001e931e7221 */ /* 0x008fe20000010000 */
[----:B0-----:R-:W-:Y:S01]  /*14d0*/  @P3 IADD3 R28, P0, R212, c[0x0][0x198], RZ ;  /* 0x00006600d41c3a10 */ /* 0x001fe20007f1e0ff */
[----:B------:R-:W-:Y:S02]  /*14e0*/  FADD.FTZ R35, -R22, R35 ;  /* 0x0000002316237221 */ /* 0x000fe40000010100 */
[----:B------:R-:W-:Y:S01]  /*14f0*/  IMAD.WIDE.U32 R124, R24, R20, c[0x0][0x208] ;  /* 0x00008200187c7625 */ /* 0x000fe200078e0014 */
[----:B------:R-:W-:Y:S01]  /*1500*/  @P3 IADD3.X R29, R210, c[0x0][0x19c], RZ, P0, !PT ;  /* 0x00006700d21d3a10 */ /* 0x000fe200007fe4ff */
[----:B------:R0:W-:Y:S04]  /*1510*/  STL [R1+0x40], R30 ;  /* 0x0000401e01007387 */ /* 0x0001e80000100800 */
[----:B------:R3:W5:Y:S01]  /*1520*/  @P3 LDG.E R0, [R28.64] ;  /* 0x000000041c003981 */ /* 0x000762000c1e1900 */
[----:B------:R-:W-:-:S02]  /*1530*/  FMUL.FTZ R146, R7, R35 ;  /* 0x0000002307927220 */ /* 0x000fc40000410000 */
[----:B------:R-:W-:Y:S01]  /*1540*/  FMUL.FTZ R20, R64, R172 ;  /* 0x000000ac40147220 */ /* 0x000fe20000410000 */
[----:B------:R-:W4:Y:S04]  /*1550*/  LDG.E.128 R124, [R124.64] ;  /* 0x000000047c7c7981 */ /* 0x000f28000c1e1d00 */
[----:B0-----:R-:W4:Y:S04]  /*1560*/  LDL.LU R30, [R1+0x68] ;  /* 0x00006800011e7983 */ /* 0x001f280000300800 */
[----:B---3--:R-:W3:Y:S01]  /*1570*/  LDL.LU R29, [R1+0x30] ;  /* 0x00003000011d7983 */ /* 0x008ee20000300800 */
[----:B------:R-:W-:-:S02]  /*1580*/  FADD.FTZ R148, -R22, R148 ;  /* 0x0000009416947221 */ /* 0x000fc40000010100 */
[----:B--2---:R-:W-:Y:S02]  /*1590*/  FFMA.FTZ R33, R147, R146, R33 ;  /* 0x0000009293217223 */ /* 0x004fe40000010021 */
[C---:B------:R-:W-:Y:S02]  /*15a0*/  FADD.FTZ R226, R176.reuse, R226 ;  /* 0x000000e2b0e27221 */ /* 0x040fe40000010000 */
[----:B------:R-:W-:Y:S02]  /*15b0*/  FFMA.FTZ R196, R176, R19, R196 ;  /* 0x00000013b0c47223 */ /* 0x000fe400000100c4 */
[----:B------:R-:W-:Y:S02]  /*15c0*/  FMUL.FTZ R192, R71, R147 ;  /* 0x0000009347c07220 */ /* 0x000fe40000410000 */
[----:B------:R-:W-:Y:S02]  /*15d0*/  FADD.FTZ R149, -R22, R149 ;  /* 0x0000009516957221 */ /* 0x000fe40000010100 */
[----:B------:R-:W-:-:S02]  /*15e0*/  FADD.FTZ R231, R31, R231 ;  /* 0x000000e71fe77221 */ /* 0x000fc40000010000 */
[C---:B------:R-:W-:Y:S02]  /*15f0*/  FADD.FTZ R150, -R22.reuse, R150 ;  /* 0x0000009616967221 */ /* 0x040fe40000010100 */
[C---:B------:R-:W-:Y:S02]  /*1600*/  FADD.FTZ R151, -R22.reuse, R151 ;  /* 0x0000009716977221 */ /* 0x040fe40000010100 */
[----:B------:R-:W-:Y:S01]  /*1610*/  FADD.FTZ R128, -R22, R128 ;  /* 0x0000008016807221 */ /* 0x000fe20000010100 */
[----:B------:R-:W-:Y:S01]  /*1620*/  SHF.L.U32 R26, R180, 0x4, RZ ;  /* 0x00000004b41a7819 */ /* 0x000fe200000006ff */
[----:B------:R-:W-:Y:S01]  /*1630*/  FFMA.FTZ R20, R36, R176, R20 ;  /* 0x000000b024147223 */ /* 0x000fe20000010014 */
[----:B------:R-:W-:Y:S01]  /*1640*/  MOV R176, 0x10 ;  /* 0x0000001000b07802 */ /* 0x000fe20000000f00 */
[C---:B------:R-:W-:Y:S01]  /*1650*/  FMUL.FTZ R147, R7.reuse, R148 ;  /* 0x0000009407937220 */ /* 0x040fe20000410000 */
[----:B------:R0:W-:Y:S01]  /*1660*/  STL [R1+0x28], R33 ;  /* 0x0000282101007387 */ /* 0x0001e20000100800 */
[----:B------:R-:W-:-:S02]  /*1670*/  FMUL.FTZ R149, R7, R149 ;  /* 0x0000009507957220 */ /* 0x000fc40000410000 */
[----:B------:R-:W-:Y:S01]  /*1680*/  IMAD.WIDE.U32 R164, R23, R176, c[0x0][0x210] ;  /* 0x0000840017a47625 */ /* 0x000fe200078e00b0 */
[----:B------:R-:W-:Y:S01]  /*1690*/  SHF.R.U32.HI R27, RZ, 0x1c, R180 ;  /* 0x0000001cff1b7819 */ /* 0x000fe200000116b4 */
[----:B------:R-:W2:Y:S02]  /*16a0*/  LDG.E.128 R168, [R168.64] ;  /* 0x00000004a8a87981 */ /* 0x000ea4000c1e1d00 */
[----:B------:R-:W-:Y:S02]  /*16b0*/  FFMA.FTZ R201, R31, R146, R201 ;  /* 0x000000921fc97223 */ /* 0x000fe400000100c9 */
[----:B------:R-:W-:Y:S01]  /*16c0*/  FFMA.FTZ R192, R43, R31, R192 ;  /* 0x0000001f2bc07223 */ /* 0x000fe200000100c0 */
[----:B0-----:R-:W2:Y:S04]  /*16d0*/  LDL.LU R33, [R1+0x74] ;  /* 0x0000740001217983 */ /* 0x001ea80000300800 */
[----:B------:R-:W2:Y:S01]  /*16e0*/  LDG.E.128 R164, [R164.64] ;  /* 0x00000004a4a47981 */ /* 0x000ea2000c1e1d00 */
[----:B------:R-:W-:-:S02]  /*16f0*/  FADD.FTZ R32, R152, R32 ;  /* 0x0000002098207221 */ /* 0x000fc40000010000 */
[----:B------:R-:W-:-:S03]  /*1700*/  FFMA.FTZ R34, R152, R147, R34 ;  /* 0x0000009398227223 */ /* 0x000fc60000010022 */
[----:B------:R0:W-:Y:S04]  /*1710*/  STL [R1+0x6c], R32 ;  /* 0x00006c2001007387 */ /* 0x0001e80000100800 */
[----:B0-----:R-:W2:Y:S04]  /*1720*/  LDL.LU R32, [R1+0x4c] ;  /* 0x00004c0001207983 */ /* 0x001ea80000300800 */
[----:B------:R-:W2:Y:S04]  /*1730*/  LDL.LU R31, [R1+0x70] ;  /* 0x00007000011f7983 */ /* 0x000ea80000300800 */
[----:B------:R-:W2:Y:S04]  /*1740*/  LDL.LU R28, [R1+0x48] ;  /* 0x00004800011c7983 */ /* 0x000ea80000300800 */
[----:B------:R-:W-:Y:S01]  /*1750*/  STL [R1+0x34], R34 ;  /* 0x0000342201007387 */ /* 0x000fe20000100800 */
[----:B----4-:R-:W-:-:S02]  /*1760*/  FADD.FTZ R30, R153, R30 ;  /* 0x0000001e991e7221 */ /* 0x010fc40000010000 */
[----:B---3--:R-:W-:-:S03]  /*1770*/  FFMA.FTZ R29, R153, R149, R29 ;  /* 0x00000095991d7223 */ /* 0x008fc6000001001d */
[----:B------:R0:W-:Y:S04]  /*1780*/  STL [R1+0x68], R30 ;  /* 0x0000681e01007387 */ /* 0x0001e80000100800 */
[----:B0-----:R-:W3:Y:S04]  /*1790*/  LDL.LU R30, [R1+0x9c] ;  /* 0x00009c00011e7983 */ /* 0x001ee80000300800 */
[----:B------:R0:W-:Y:S04]  /*17a0*/  STL [R1+0x30], R29 ;  /* 0x0000301d01007387 */ /* 0x0001e80000100800 */
[----:B0-----:R-:W4:Y:S01]  /*17b0*/  LDL.LU R29, [R1+0x54] ;  /* 0x00005400011d7983 */ /* 0x001f220000300800 */
[----:B------:R-:W-:-:S02]  /*17c0*/  FMUL.FTZ R150, R7, R150 ;  /* 0x0000009607967220 */ /* 0x000fc40000410000 */
[C---:B------:R-:W-:Y:S01]  /*17d0*/  FMUL.FTZ R151, R7.reuse, R151 ;  /* 0x0000009707977220 */ /* 0x040fe20000410000 */
[----:B------:R-:W4:Y:S01]  /*17e0*/  LDL.LU R34, [R1+0x98] ;  /* 0x0000980001227983 */ /* 0x000f220000300800 */
[----:B------:R-:W-:Y:S02]  /*17f0*/  FMUL.FTZ R128, R7, R128 ;  /* 0x0000008007807220 */ /* 0x000fe40000410000 */
[----:B--2---:R-:W-:-:S05]  /*1800*/  FADD.FTZ R33, R154, R33 ;  /* 0x000000219a217221 */ /* 0x004fca0000010000 */
[----:B------:R0:W-:Y:S01]  /*1810*/  STL [R1+0x74], R33 ;  /* 0x0000742101007387 */ /* 0x0001e20000100800 */
[----:B------:R-:W-:Y:S02]  /*1820*/  FFMA.FTZ R32, R154, R150, R32 ;  /* 0x000000969a207223 */ /* 0x000fe40000010020 */
[----:B------:R-:W-:-:S03]  /*1830*/  FADD.FTZ R31, R155, R31 ;  /* 0x0000001f9b1f7221 */ /* 0x000fc60000010000 */
[----:B------:R2:W-:Y:S01]  /*1840*/  STL [R1+0x4c], R32 ;  /* 0x00004c2001007387 */ /* 0x0005e20000100800 */
[----:B------:R-:W-:-:S03]  /*1850*/  FFMA.FTZ R28, R155, R151, R28 ;  /* 0x000000979b1c7223 */ /* 0x000fc6000001001c */
[----:B0-----:R-:W4:Y:S04]  /*1860*/  LDL.LU R33, [R1+0x50] ;  /* 0x0000500001217983 */ /* 0x001f280000300800 */
[----:B--2---:R-:W2:Y:S04]  /*1870*/  LDL.LU R32, [R1+0xa4] ;  /* 0x0000a40001207983 */ /* 0x004ea80000300800 */
[----:B------:R0:W-:Y:S04]  /*1880*/  STL [R1+0x70], R31 ;  /* 0x0000701f01007387 */ /* 0x0001e80000100800 */
[----:B0-----:R-:W2:Y:S04]  /*1890*/  LDL.LU R31, [R1+0x5c] ;  /* 0x00005c00011f7983 */ /* 0x001ea80000300800 */
[----:B------:R-:W-:Y:S01]  /*18a0*/  STL [R1+0x48], R28 ;  /* 0x0000481c01007387 */ /* 0x000fe20000100800 */
[----:B---3--:R-:W-:-:S05]  /*18b0*/  FADD.FTZ R30, R164, R30 ;  /* 0x0000001ea41e7221 */ /* 0x008fca0000010000 */
[----:B------:R0:W-:Y:S01]  /*18c0*/  STL [R1+0x9c], R30 ;  /* 0x00009c1e01007387 */ /* 0x0001e20000100800 */
[----:B----4-:R-:W-:-:S03]  /*18d0*/  FFMA.FTZ R29, R164, R128, R29 ;  /* 0x00000080a41d7223 */ /* 0x010fc6000001001d */
[----:B0-----:R-:W3:Y:S04]  /*18e0*/  LDL.LU R30, [R1+0xa0] ;  /* 0x0000a000011e7983 */ /* 0x001ee80000300800 */
[----:B------:R0:W-:Y:S04]  /*18f0*/  STL [R1+0x54], R29 ;  /* 0x0000541d01007387 */ /* 0x0001e80000100800 */
[----:B0-----:R-:W4:Y:S01]  /*1900*/  LDL.LU R29, [R1+0x58] ;  /* 0x00005800011d7983 */ /* 0x001f220000300800 */
[----:B------:R-:W-:Y:S01]  /*1910*/  IMAD.WIDE.U32 R132, R23, R176, c[0x0][0x208] ;  /* 0x0000820017847625 */ /* 0x000fe200078e00b0 */
[----:B-1----:R-:W-:-:S05]  /*1920*/  IADD3 R136, P1, R26, c[0x0][0x188], RZ ;  /* 0x000062001a887a10 */ /* 0x002fca0007f3e0ff */
[----:B------:R-:W4:Y:S01]  /*1930*/  LDG.E.128 R132, [R132.64] ;  /* 0x0000000484847981 */ /* 0x000f22000c1e1d00 */
[----:B------:R-:W-:Y:S01]  /*1940*/  IADD3.X R137, R27, c[0x0][0x18c], RZ, P1, !PT ;  /* 0x000063001b897a10 */ /* 0x000fe20000ffe4ff */
[----:B------:R-:W-:-:S04]  /*1950*/  IMAD.WIDE.U32 R160, R180, R176, c[0x0][0x210] ;  /* 0x00008400b4a07625 */ /* 0x000fc800078e00b0 */
[----:B------:R-:W-:Y:S01]  /*1960*/  FADD.FTZ R129, -R22, R129 ;  /* 0x0000008116817221 */ /* 0x000fe20000010100 */
[----:B------:R-:W4:Y:S01]  /*1970*/  LDG.E.128 R136, [R136.64] ;  /* 0x0000000488887981 */ /* 0x000f22000c1e1d00 */
[----:B------:R-:W-:-:S03]  /*1980*/  IMAD.WIDE.U32 R140, R180, R176, c[0x0][0x208] ;  /* 0x00008200b48c7625 */ /* 0x000fc600078e00b0 */
[----:B------:R-:W4:Y:S01]  /*1990*/  LDG.E.128 R160, [R160.64] ;  /* 0x00000004a0a07981 */ /* 0x000f22000c1e1d00 */
[----:B------:R-:W-:Y:S02]  /*19a0*/  FMUL.FTZ R148, R72, R152 ;  /* 0x0000009848947220 */ /* 0x000fe40000410000 */
[----:B------:R-:W-:Y:S01]  /*19b0*/  FMUL.FTZ R129, R7, R129 ;  /* 0x0000008107817220 */ /* 0x000fe20000410000 */
[----:B------:R-:W4:Y:S01]  /*19c0*/  LDG.E.128 R140, [R140.64] ;  /* 0x000000048c8c7981 */ /* 0x000f22000c1e1d00 */
[----:B------:R-:W-:Y:S02]  /*19d0*/  FADD.FTZ R130, -R22, R130 ;  /* 0x0000008216827221 */ /* 0x000fe40000010100 */
[----:B------:R-:W-:Y:S02]  /*19e0*/  FADD.FTZ R34, R165, R34 ;  /* 0x00000022a5227221 */ /* 0x000fe40000010000 */
[C---:B------:R-:W-:Y:S02]  /*19f0*/  FADD.FTZ R234, R124.reuse, R234 ;  /* 0x000000ea7cea7221 */ /* 0x040fe40000010000 */
[----:B------:R-:W-:-:S02]  /*1a00*/  FFMA.FTZ R204, R124, R147, R204 ;  /* 0x000000937ccc7223 */ /* 0x000fc400000100cc */
[----:B------:R-:W-:Y:S02]  /*1a10*/  FFMA.FTZ R148, R44, R124, R148 ;  /* 0x0000007c2c947223 */ /* 0x000fe40000010094 */
[----:B------:R-:W-:Y:S01]  /*1a20*/  FMUL.FTZ R130, R7, R130 ;  /* 0x0000008207827220 */ /* 0x000fe20000410000 */
[----:B------:R-:W4:Y:S01]  /*1a30*/  LDL.LU R124, [R1+0xb4] ;  /* 0x0000b400017c7983 */ /* 0x000f220000300800 */
[----:B------:R-:W-:-:S03]  /*1a40*/  FADD.FTZ R131, -R22, R131 ;  /* 0x0000008316837221 */ /* 0x000fc60000010100 */
[----:B------:R-:W4:Y:S01]  /*1a50*/  LDL.LU R35, [R1+0x64] ;  /* 0x0000640001237983 */ /* 0x000f220000300800 */
[----:B------:R-:W-:-:S03]  /*1a60*/  FMUL.FTZ R131, R7, R131 ;  /* 0x0000008307837220 */ /* 0x000fc60000410000 */
[----:B------:R0:W-:Y:S01]  /*1a70*/  STL [R1+0x98], R34 ;  /* 0x0000982201007387 */ /* 0x0001e20000100800 */
[----:B------:R-:W-:Y:S02]  /*1a80*/  FFMA.FTZ R33, R165, R129, R33 ;  /* 0x00000081a5217223 */ /* 0x000fe40000010021 */
[C---:B--2---:R-:W-:Y:S01]  /*1a90*/  FADD.FTZ R32, R166.reuse, R32 ;  /* 0x00000020a6207221 */ /* 0x044fe20000010000 */
[----:B0-----:R-:W2:Y:S04]  /*1aa0*/  LDL.LU R34, [R1+0xb0] ;  /* 0x0000b00001227983 */ /* 0x001ea80000300800 */
[----:B------:R0:W-:Y:S01]  /*1ab0*/  STL [R1+0x50], R33 ;  /* 0x0000502101007387 */ /* 0x0001e20000100800 */
[----:B------:R-:W-:-:S03]  /*1ac0*/  FFMA.FTZ R31, R166, R130, R31 ;  /* 0x00000082a61f7223 */ /* 0x000fc6000001001f */
[----:B0-----:R-:W2:Y:S04]  /*1ad0*/  LDL.LU R33, [R1+0x60] ;  /* 0x0000600001217983 */ /* 0x001ea80000300800 */
[----:B------:R0:W-:Y:S04]  /*1ae0*/  STL [R1+0xa4], R32 ;  /* 0x0000a42001007387 */ /* 0x0001e80000100800 */
[----:B0-----:R-:W2:Y:S04]  /*1af0*/  LDL.LU R32, [R1+0xbc] ;  /* 0x0000bc0001207983 */ /* 0x001ea80000300800 */
[----:B------:R0:W-:Y:S04]  /*1b00*/  STL [R1+0x5c], R31 ;  /* 0x00005c1f01007387 */ /* 0x0001e80000100800 */
[----:B0-----:R-:W2:Y:S01]  /*1b10*/  LDL.LU R31, [R1+0x7c] ;  /* 0x00007c00011f7983 */ /* 0x001ea20000300800 */
[----:B---3--:R-:W-:-:S05]  /*1b20*/  FADD.FTZ R30, R167, R30 ;  /* 0x0000001ea71e7221 */ /* 0x008fca0000010000 */
[----:B------:R0:W-:Y:S01]  /*1b30*/  STL [R1+0xa0], R30 ;  /* 0x0000a01e01007387 */ /* 0x0001e20000100800 */
[----:B----4-:R-:W-:-:S03]  /*1b40*/  FFMA.FTZ R29, R167, R131, R29 ;  /* 0x00000083a71d7223 */ /* 0x010fc6000001001d */
[----:B0-----:R-:W3:Y:S04]  /*1b50*/  LDL.LU R30, [R1+0xb8] ;  /* 0x0000b800011e7983 */ /* 0x001ee80000300800 */
[----:B------:R0:W-:Y:S04]  /*1b60*/  STL [R1+0x58], R29 ;  /* 0x0000581d01007387 */ /* 0x0001e80000100800 */
[----:B0-----:R-:W4:Y:S01]  /*1b70*/  LDL.LU R29, [R1+0x78] ;  /* 0x00007800011d7983 */ /* 0x001f220000300800 */
[----:B------:R-:W-:Y:S02]  /*1b80*/  FMUL.FTZ R28, R76, R164 ;  /* 0x000000a44c1c7220 */ /* 0x000fe40000410000 */
[----:B------:R-:W-:-:S02]  /*1b90*/  FADD.FTZ R238, R132, R238 ;  /* 0x000000ee84ee7221 */ /* 0x000fc40000010000 */
[----:B------:R-:W-:Y:S02]  /*1ba0*/  FFMA.FTZ R208, R132, R128, R208 ;  /* 0x0000008084d07223 */ /* 0x000fe400000100d0 */
[----:B------:R-:W-:Y:S02]  /*1bb0*/  FFMA.FTZ R132, R48, R132, R28 ;  /* 0x0000008430847223 */ /* 0x000fe4000001001c */
[----:B------:R-:W-:Y:S02]  /*1bc0*/  FMUL.FTZ R28, R77, R165 ;  /* 0x000000a54d1c7220 */ /* 0x000fe40000410000 */
        /* <DEDUP_REMOVED lines=8> */
[----:B------:R-:W-:-:S02]  /*1c50*/  FADD.FTZ R136, -R22, R136 ;  /* 0x0000008816887221 */ /* 0x000fc40000010100 */
[C---:B------:R-:W-:Y:S02]  /*1c60*/  FADD.FTZ R239, R135.reuse, R239 ;  /* 0x000000ef87ef7221 */ /* 0x040fe40000010000 */
[----:B------:R-:W-:Y:S02]  /*1c70*/  FFMA.FTZ R209, R135, R131, R209 ;  /* 0x0000008387d17223 */ /* 0x000fe400000100d1 */
[----:B------:R-:W-:Y:S02]  /*1c80*/  FFMA.FTZ R135, R51, R135, R28 ;  /* 0x0000008733877223 */ /* 0x000fe4000001001c */
[----:B------:R-:W-:Y:S02]  /*1c90*/  FMUL.FTZ R136, R7, R136 ;  /* 0x0000008807887220 */ /* 0x000fe40000410000 */
        /* <DEDUP_REMOVED lines=16> */
[----:B------:R-:W-:Y:S02]  /*1da0*/  FMUL.FTZ R152, R73, R153 ;  /* 0x0000009949987220 */ /* 0x000fe40000410000 */
[----:B--2---:R-:W-:Y:S02]  /*1db0*/  FADD.FTZ R34, R161, R34 ;  /* 0x00000022a1227221 */ /* 0x004fe40000010000 */
[C---:B------:R-:W-:Y:S02]  /*1dc0*/  FADD.FTZ R244, R142.reuse, R244 ;  /* 0x000000f48ef47221 */ /* 0x040fe40000010000 */
[----:B------:R-:W-:-:S02]  /*1dd0*/  FFMA.FTZ R216, R142, R138, R216 ;  /* 0x0000008a8ed87223 */ /* 0x000fc400000100d8 */
[----:B------:R-:W-:Y:S02]  /*1de0*/  FMUL.FTZ R153, R74, R154 ;  /* 0x0000009a4a997220 */ /* 0x000fe40000410000 */
[----:B------:R-:W-:Y:S02]  /*1df0*/  FFMA.FTZ R33, R161, R137, R33 ;  /* 0x00000089a1217223 */ /* 0x000fe40000010021 */
[----:B------:R-:W-:Y:S02]  /*1e00*/  FFMA.FTZ R142, R54, R142, R28 ;  /* 0x0000008e368e7223 */ /* 0x000fe4000001001c */
[----:B------:R-:W-:Y:S01]  /*1e10*/  FMUL.FTZ R139, R7, R139 ;  /* 0x0000008b078b7220 */ /* 0x000fe20000410000 */
[----:B------:R-:W-:Y:S01]  /*1e20*/  STL [R1+0xb4], R124 ;  /* 0x0000b47c01007387 */ /* 0x000fe20000100800 */
[----:B------:R-:W-:Y:S01]  /*1e30*/  FMUL.FTZ R154, R75, R155 ;  /* 0x0000009b4b9a7220 */ /* 0x000fe20000410000 */
[----:B------:R-:W-:Y:S01]  /*1e40*/  SHF.L.U32 R155, R182, 0x4, RZ ;  /* 0x00000004b69b7819 */ /* 0x000fe200000006ff */
[----:B------:R-:W-:-:S02]  /*1e50*/  FADD.FTZ R32, R162, R32 ;  /* 0x00000020a2207221 */ /* 0x000fc40000010000 */
[----:B------:R-:W-:Y:S01]  /*1e60*/  FMUL.FTZ R28, R83, R163 ;  /* 0x000000a3531c7220 */ /* 0x000fe20000410000 */
[----:B------:R-:W-:Y:S01]  /*1e70*/  STL [R1+0x64], R35 ;  /* 0x0000642301007387 */ /* 0x000fe20000100800 */
[----:B------:R-:W-:Y:S02]  /*1e80*/  FFMA.FTZ R31, R162, R138, R31 ;  /* 0x0000008aa21f7223 */ /* 0x000fe4000001001f */
[C---:B------:R-:W-:Y:S01]  /*1e90*/  FADD.FTZ R243, R143.reuse, R243 ;  /* 0x000000f38ff37221 */ /* 0x040fe20000010000 */
[----:B------:R-:W-:Y:S01]  /*1ea0*/  STL [R1+0xb0], R34 ;  /* 0x0000b02201007387 */ /* 0x000fe20000100800 */
[----:B------:R-:W-:Y:S01]  /*1eb0*/  FFMA.FTZ R215, R143, R139, R215 ;  /* 0x0000008b8fd77223 */ /* 0x000fe200000100d7 */
[----:B------:R-:W-:Y:S01]  /*1ec0*/  SHF.R.U32.HI R162, RZ, 0x1c, R182 ;  /* 0x0000001cffa27819 */ /* 0x000fe200000116b6 */
[----:B------:R-:W-:Y:S01]  /*1ed0*/  FFMA.FTZ R143, R55, R143, R28 ;  /* 0x0000008f378f7223 */ /* 0x000fe2000001001c */
[----:B------:R-:W-:Y:S01]  /*1ee0*/  STL [R1+0x60], R33 ;  /* 0x0000602101007387 */ /* 0x000fe20000100800 */
[----:B------:R-:W-:-:S03]  /*1ef0*/  IADD3 R28, P0, R155, c[0x0][0x188], RZ ;  /* 0x000062009b1c7a10 */ /* 0x000fc60007f1e0ff */
[----:B------:R-:W-:Y:S01]  /*1f00*/  STL [R1+0xbc], R32 ;  /* 0x0000bc2001007387 */ /* 0x000fe20000100800 */
[----:B------:R-:W-:-:S03]  /*1f10*/  FFMA.FTZ R252, R172, R19, R252 ;  /* 0x00000013acfc7223 */ /* 0x000fc600000100fc */
[----:B------:R-:W-:Y:S01]  /*1f20*/  STL [R1+0x7c], R31 ;  /* 0x00007c1f01007387 */ /* 0x000fe20000100800 */
[----:B------:R-:W-:Y:S02]  /*1f30*/  FFMA.FTZ R251, R173, R21, R251 ;  /* 0x00000015adfb7223 */ /* 0x000fe400000100fb */
[----:B------:R-:W-:-:S04]  /*1f40*/  IMAD.WIDE.U32 R172, R181, R176, c[0x0][0x210] ;  /* 0x00008400b5ac7625 */ /* 0x000fc800078e00b0 */
[----:B------:R-:W-:Y:S02]  /*1f50*/  FMUL.FTZ R184, R66, R174 ;  /* 0x000000ae42b87220 */ /* 0x000fe40000410000 */
[----:B------:R-:W-:Y:S02]  /*1f60*/  FMUL.FTZ R186, R67, R175 ;  /* 0x000000af43ba7220 */ /* 0x000fe40000410000 */
[----:B------:R-:W2:Y:S01]  /*1f70*/  LDG.E.128 R172, [R172.64] ;  /* 0x00000004acac7981 */ /* 0x000ea2000c1e1d00 */
[----:B---3--:R-:W-:-:S05]  /*1f80*/  FADD.FTZ R30, R163, R30 ;  /* 0x0000001ea31e7221 */ /* 0x008fca0000010000 */
[----:B------:R-:W-:Y:S01]  /*1f90*/  STL [R1+0xb8], R30 ;  /* 0x0000b81e01007387 */ /* 0x000fe20000100800 */
[----:B----4-:R-:W-:-:S05]  /*1fa0*/  FFMA.FTZ R29, R163, R139, R29 ;  /* 0x0000008ba31d7223 */ /* 0x010fca000001001d */
[----:B------:R0:W-:Y:S01]  /*1fb0*/  STL [R1+0x78], R29 ;  /* 0x0000781d01007387 */ /* 0x0001e20000100800 */
[----:B------:R-:W-:-:S03]  /*1fc0*/  FADD.FTZ R163, -R22, R168 ;  /* 0x000000a816a37221 */ /* 0x000fc60000010100 */
[----:B------:R-:W2:Y:S01]  /*1fd0*/  LDL.LU R168, [R1+0x84] ;  /* 0x0000840001a87983 */ /* 0x000ea20000300800 */
[----:B0-----:R-:W-:Y:S02]  /*1fe0*/  IADD3.X R29, R162, c[0x0][0x18c], RZ, P0, !PT ;  /* 0x00006300a21d7a10 */ /* 0x001fe400007fe4ff */
[----:B------:R-:W-:Y:S02]  /*1ff0*/  IADD3 R160, P0, R212, c[0x0][0x190], RZ ;  /* 0x00006400d4a07a10 */ /* 0x000fe40007f1e0ff */
[----:B------:R-:W4:Y:S02]  /*2000*/  LDL.LU R212, [R1+0x80] ;  /* 0x0000800001d47983 */ /* 0x000f240000300800 */
[----:B------:R-:W-:Y:S02]  /*2010*/  IADD3.X R161, R210, c[0x0][0x194], RZ, P0, !PT ;  /* 0x00006500d2a17a10 */ /* 0x000fe400007fe4ff */
[----:B------:R-:W4:Y:S01]  /*2020*/  LDL.LU R210, [R1+0xc4] ;  /* 0x0000c40001d27983 */ /* 0x000f220000300800 */
        /* <DEDUP_REMOVED lines=13> */
[----:B------:R0:W5:Y:S02]  /*2100*/  @P3 LDG.E R12, [R160.64] ;  /* 0x00000004a00c3981 */ /* 0x000164000c1e1900 */
[----:B0-----:R-:W-:-:S04]  /*2110*/  IADD3 R160, P0, R164, c[0x0][0x190], RZ ;  /* 0x00006400a4a07a10 */ /* 0x001fc80007f1e0ff */
[----:B------:R-:W-:Y:S02]  /*2120*/  IADD3.X R161, R23, c[0x0][0x194], RZ, P0, !PT ;  /* 0x0000650017a17a10 */ /* 0x000fe400007fe4ff */
[----:B------:R-:W-:Y:S02]  /*2130*/  SHF.L.U32 R23, R180, 0x2, RZ ;  /* 0x00000002b4177819 */ /* 0x000fe400000006ff */
[----:B------:R-:W-:Y:S01]  /*2140*/  SHF.R.U32.HI R180, RZ, 0x1e, R180 ;  /* 0x0000001effb47819 */ /* 0x000fe200000116b4 */
[----:B------:R0:W5:Y:S02]  /*2150*/  LDG.E R164, [R160.64] ;  /* 0x00000004a0a47981 */ /* 0x000164000c1e1900 */
[----:B0-----:R-:W-:-:S04]  /*2160*/  @P3 IADD3 R160, P0, R23, c[0x0][0x198], RZ ;  /* 0x0000660017a03a10 */ /* 0x001fc80007f1e0ff */
[----:B------:R-:W-:-:S05]  /*2170*/  @P3 IADD3.X R161, R180, c[0x0][0x19c], RZ, P0, !PT ;  /* 0x00006700b4a13a10 */ /* 0x000fca00007fe4ff */
[----:B------:R0:W5:Y:S01]  /*2180*/  @P3 LDG.E R13, [R160.64] ;  /* 0x00000004a00d3981 */ /* 0x000162000c1e1900 */
[----:B------:R-:W-:Y:S01]  /*2190*/  IMAD.WIDE.U32 R176, R181, R176, c[0x0][0x208] ;  /* 0x00008200b5b07625 */ /* 0x000fe200078e00b0 */
        /* <DEDUP_REMOVED lines=8> */
[----:B------:R-:W-:Y:S01]  /*2220*/  MOV R34, 0x10 ;  /* 0x0000001000227802 */ /* 0x000fe20000000f00 */
[----:B------:R-:W-:Y:S01]  /*2230*/  FADD.FTZ R233, R125, R233 ;  /* 0x000000e97de97221 */ /* 0x000fe20000010000 */
[----:B0-----:R-:W-:Y:S02]  /*2240*/  IADD3 R160, P0, R23, c[0x0][0x190], RZ ;  /* 0x0000640017a07a10 */ /* 0x001fe40007f1e0ff */
[----:B------:R-:W-:Y:S02]  /*2250*/  SHF.L.U32 R23, R182, 0x2, RZ ;  /* 0x00000002b6177819 */ /* 0x000fe400000006ff */
[----:B------:R-:W-:Y:S01]  /*2260*/  IADD3.X R161, R181, c[0x0][0x194], RZ, P0, !PT ;  /* 0x00006500b5a17a10 */ /* 0x000fe200007fe4ff */
[----:B------:R-:W-:Y:S02]  /*2270*/  FFMA.FTZ R203, R125, R149, R203 ;  /* 0x000000957dcb7223 */ /* 0x000fe400000100cb */
[----:B------:R-:W-:-:S02]  /*2280*/  FFMA.FTZ R152, R45, R125, R152 ;  /* 0x0000007d2d987223 */ /* 0x000fc40000010098 */
[CC--:B------:R-:W-:Y:S01]  /*2290*/  IMAD.WIDE.U32 R32, R182.reuse, R34.reuse, c[0x0][0x210] ;  /* 0x00008400b6207625 */ /* 0x0c0fe200078e0022 */
[----:B------:R0:W5:Y:S03]  /*22a0*/  LDG.E R167, [R160.64] ;  /* 0x00000004a0a77981 */ /* 0x000166000c1e1900 */
[----:B------:R-:W-:Y:S01]  /*22b0*/  IMAD.WIDE.U32 R124, R182, R34, c[0x0][0x208] ;  /* 0x00008200b67c7625 */ /* 0x000fe200078e0022 */
[----:B------:R-:W-:Y:S01]  /*22c0*/  SHF.R.U32.HI R182, RZ, 0x1e, R182 ;  /* 0x0000001effb67819 */ /* 0x000fe200000116b6 */
[----:B------:R-:W3:Y:S01]  /*22d0*/  LDG.E.128 R32, [R32.64] ;  /* 0x0000000420207981 */ /* 0x000ee2000c1e1d00 */
[----:B0-----:R-:W-:-:S04]  /*22e0*/  @P3 IADD3 R160, P0, R23, c[0x0][0x198], RZ ;  /* 0x0000660017a03a10 */ /* 0x001fc80007f1e0ff */
[----:B------:R-:W-:-:S05]  /*22f0*/  @P3 IADD3.X R161, R182, c[0x0][0x19c], RZ, P0, !PT ;  /* 0x00006700b6a13a10 */ /* 0x000fca00007fe4ff */
[----:B------:R0:W5:Y:S02]  /*2300*/  @P3 LDG.E R15, [R160.64] ;  /* 0x00000004a00f3981 */ /* 0x000164000c1e1900 */
[----:B0-----:R-:W-:-:S04]  /*2310*/  IADD3 R160, P0, R23, c[0x0][0x190], RZ ;  /* 0x0000640017a07a10 */ /* 0x001fc80007f1e0ff */
[----:B------:R-:W-:-:S05]  /*2320*/  IADD3.X R161, R182, c[0x0][0x194], RZ, P0, !PT ;  /* 0x00006500b6a17a10 */ /* 0x000fca00007fe4ff */
[----:B------:R0:W5:Y:S01]  /*2330*/  LDG.E R160, [R160.64] ;  /* 0x00000004a0a07981 */ /* 0x000162000c1e1900 */
[C---:B------:R-:W-:Y:S02]  /*2340*/  FADD.FTZ R228, R178.reuse, R228 ;  /* 0x000000e4b2e47221 */ /* 0x040fe40000010000 */
[----:B------:R-:W-:Y:S02]  /*2350*/  FFMA.FTZ R198, R178, R183, R198 ;  /* 0x000000b7b2c67223 */ /* 0x000fe400000100c6 */
[----:B------:R-:W-:Y:S02]  /*2360*/  FFMA.FTZ R184, R38, R178, R184 ;  /* 0x000000b226b87223 */ /* 0x000fe400000100b8 */
[----:B0-----:R-:W-:Y:S02]  /*2370*/  FADD.FTZ R161, -R22, R169 ;  /* 0x000000a916a17221 */ /* 0x001fe40000010100 */
[----:B------:R-:W3:Y:S01]  /*2380*/  LDL.LU R169, [R1+0xc0] ;  /* 0x0000c00001a97983 */ /* 0x000ee20000300800 */
[----:B------:R-:W-:-:S02]  /*2390*/  FADD.FTZ R227, R179, R227 ;  /* 0x000000e3b3e37221 */ /* 0x000fc40000010000 */
[----:B------:R-:W-:Y:S02]  /*23a0*/  FFMA.FTZ R197, R179, R185, R197 ;  /* 0x000000b9b3c57223 */ /* 0x000fe400000100c5 */
[----:B------:R-:W-:Y:S02]  /*23b0*/  FFMA.FTZ R186, R39, R179, R186 ;  /* 0x000000b327ba7223 */ /* 0x000fe400000100ba */
[----:B------:R-:W-:Y:S01]  /*23c0*/  FMUL.FTZ R163, R7, R163 ;  /* 0x000000a307a37220 */ /* 0x000fe20000410000 */
[----:B------:R-:W3:Y:S03]  /*23d0*/  LDG.E.128 R176, [R176.64] ;  /* 0x00000004b0b07981 */ /* 0x000ee6000c1e1d00 */
[C---:B--2---:R-:W-:Y:S02]  /*23e0*/  FFMA.FTZ R168, R172.reuse, R163, R168 ;  /* 0x000000a3aca87223 */ /* 0x044fe400000100a8 */
[----:B----4-:R-:W-:-:S05]  /*23f0*/  FADD.FTZ R210, R172, R210 ;  /* 0x000000d2acd27221 */ /* 0x010fca0000010000 */
[----:B------:R0:W-:Y:S04]  /*2400*/  STL [R1+0xc4], R210 ;  /* 0x0000c4d201007387 */ /* 0x0001e80000100800 */
[----:B0-----:R-:W2:Y:S04]  /*2410*/  LDL.LU R210, [R1+0xcc] ;  /* 0x0000cc0001d27983 */ /* 0x001ea80000300800 */
[----:B------:R-:W4:Y:S04]  /*2420*/  LDL.LU R182, [R1+0x8c] ;  /* 0x00008c0001b67983 */ /* 0x000f280000300800 */
[----:B------:R-:W4:Y:S04]  /*2430*/  LDL.LU R181, [R1+0xc8] ;  /* 0x0000c80001b57983 */ /* 0x000f280000300800 */
[----:B------:R0:W-:Y:S04]  /*2440*/  STL [R1+0x84], R168 ;  /* 0x000084a801007387 */ /* 0x0001e80000100800 */
[----:B------:R-:W4:Y:S01]  /*2450*/  LDL.LU R180, [R1+0x88] ;  /* 0x0000880001b47983 */ /* 0x000f220000300800 */
[----:B------:R-:W-:-:S02]  /*2460*/  FMUL.FTZ R30, R84, R172 ;  /* 0x000000ac541e7220 */ /* 0x000fc40000410000 */
[----:B------:R-:W-:Y:S02]  /*2470*/  FMUL.FTZ R161, R7, R161 ;  /* 0x000000a107a17220 */ /* 0x000fe40000410000 */
[----:B0-----:R-:W-:Y:S02]  /*2480*/  FADD.FTZ R168, -R22, R170 ;  /* 0x000000aa16a87221 */ /* 0x001fe40000010100 */
[----:B------:R-:W-:Y:S02]  /*2490*/  FFMA.FTZ R212, R173, R161, R212 ;  /* 0x000000a1add47223 */ /* 0x000fe400000100d4 */
[----:B------:R-:W-:Y:S02]  /*24a0*/  FMUL.FTZ R168, R7, R168 ;  /* 0x000000a807a87220 */ /* 0x000fe40000410000 */
[C---:B------:R-:W-:Y:S02]  /*24b0*/  FADD.FTZ R236, R126.reuse, R236 ;  /* 0x000000ec7eec7221 */ /* 0x040fe40000010000 */
[----:B------:R-:W-:-:S02]  /*24c0*/  FFMA.FTZ R206, R126, R150, R206 ;  /* 0x000000967ece7223 */ /* 0x000fc400000100ce */
[----:B------:R-:W-:Y:S02]  /*24d0*/  FFMA.FTZ R153, R46, R126, R153 ;  /* 0x0000007e2e997223 */ /* 0x000fe40000010099 */
[C---:B------:R-:W-:Y:S02]  /*24e0*/  FADD.FTZ R235, R127.reuse, R235 ;  /* 0x000000eb7feb7221 */ /* 0x040fe40000010000 */
[----:B------:R-:W-:Y:S02]  /*24f0*/  FFMA.FTZ R205, R127, R151, R205 ;  /* 0x000000977fcd7223 */ /* 0x000fe400000100cd */
[----:B------:R-:W-:Y:S02]  /*2500*/  FFMA.FTZ R154, R47, R127, R154 ;  /* 0x0000007f2f9a7223 */ /* 0x000fe4000001009a */
[----:B------:R-:W4:Y:S01]  /*2510*/  LDG.E.128 R124, [R124.64] ;  /* 0x000000047c7c7981 */ /* 0x000f22000c1e1d00 */
[----:B------:R-:W-:Y:S02]  /*2520*/  FMUL.FTZ R23, R85, R173 ;  /* 0x000000ad55177220 */ /* 0x000fe40000410000 */
[----:B---3--:R-:W-:-:S05]  /*2530*/  FADD.FTZ R169, R173, R169 ;  /* 0x000000a9ada97221 */ /* 0x008fca0000010000 */
[----:B------:R0:W-:Y:S01]  /*2540*/  STL [R1+0xc0], R169 ;  /* 0x0000c0a901007387 */ /* 0x0001e20000100800 */
[C---:B------:R-:W-:Y:S02]  /*2550*/  FADD.FTZ R246, R176.reuse, R246 ;  /* 0x000000f6b0f67221 */ /* 0x040fe40000010000 */
[----:B------:R-:W-:Y:S02]  /*2560*/  FFMA.FTZ R218, R176, R163, R218 ;  /* 0x000000a3b0da7223 */ /* 0x000fe400000100da */
[----:B------:R-:W-:Y:S02]  /*2570*/  FFMA.FTZ R176, R56, R176, R30 ;  /* 0x000000b038b07223 */ /* 0x000fe4000001001e */
[----:B------:R-:W3:Y:S01]  /*2580*/  LDG.E.128 R28, [R28.64] ;  /* 0x000000041c1c7981 */ /* 0x000ee2000c1e1d00 */
[----:B0-----:R-:W-:-:S03]  /*2590*/  FADD.FTZ R169, -R22, R171 ;  /* 0x000000ab16a97221 */ /* 0x001fc60000010100 */
[----:B------:R0:W-:Y:S01]  /*25a0*/  STL [R1+0x80], R212 ;  /* 0x000080d401007387 */ /* 0x0001e20000100800 */
[----:B------:R-:W-:Y:S02]  /*25b0*/  FMUL.FTZ R169, R7, R169 ;  /* 0x000000a907a97220 */ /* 0x000fe40000410000 */
[C---:B------:R-:W-:Y:S02]  /*25c0*/  FADD.FTZ R245, R177.reuse, R245 ;  /* 0x000000f5b1f57221 */ /* 0x040fe40000010000 */
[----:B------:R-:W-:Y:S02]  /*25d0*/  FFMA.FTZ R217, R177, R161, R217 ;  /* 0x000000a1b1d97223 */ /* 0x000fe400000100d9 */
[C---:B--2---:R-:W-:Y:S02]  /*25e0*/  FADD.FTZ R210, R174.reuse, R210 ;  /* 0x000000d2aed27221 */ /* 0x044fe40000010000 */
[----:B----4-:R-:W-:-:S03]  /*25f0*/  FFMA.FTZ R182, R174, R168, R182 ;  /* 0x000000a8aeb67223 */ /* 0x010fc600000100b6 */
[----:B------:R1:W-:Y:S01]  /*2600*/  STL [R1+0xcc], R210 ;  /* 0x0000ccd201007387 */ /* 0x0003e20000100800 */
[----:B------:R-:W-:-:S03]  /*2610*/  FADD.FTZ R181, R175, R181 ;  /* 0x000000b5afb57221 */ /* 0x000fc60000010000 */
[----:B------:R2:W-:Y:S04]  /*2620*/  STL [R1+0x8c], R182 ;  /* 0x00008cb601007387 */ /* 0x0005e80000100800 */
[----:B0-----:R-:W4:Y:S01]  /*2630*/  LDL.LU R212, [R1+0xd4] ;  /* 0x0000d40001d47983 */ /* 0x001f220000300800 */
[----:B------:R-:W-:-:S03]  /*2640*/  FFMA.FTZ R180, R175, R169, R180 ;  /* 0x000000a9afb47223 */ /* 0x000fc600000100b4 */
[----:B-1----:R-:W4:Y:S04]  /*2650*/  LDL.LU R210, [R1+0x94] ;  /* 0x0000940001d27983 */ /* 0x002f280000300800 */
[----:B------:R0:W-:Y:S04]  /*2660*/  STL [R1+0xc8], R181 ;  /* 0x0000c8b501007387 */ /* 0x0001e80000100800 */
[----:B--2---:R-:W2:Y:S04]  /*2670*/  LDL.LU R182, [R1+0xd0] ;  /* 0x0000d00001b67983 */ /* 0x004ea80000300800 */
[----:B------:R1:W-:Y:S04]  /*2680*/  STL [R1+0x88], R180 ;  /* 0x000088b401007387 */ /* 0x0003e80000100800 */
[----:B0-----:R-:W2:Y:S01]  /*2690*/  LDL.LU R181, [R1+0x90] ;  /* 0x0000900001b57983 */ /* 0x001ea20000300800 */
[----:B------:R-:W-:-:S02]  /*26a0*/  FFMA.FTZ R177, R57, R177, R23 ;  /* 0x000000b139b17223 */ /* 0x000fc40000010017 */
[----:B------:R-:W-:Y:S02]  /*26b0*/  FMUL.FTZ R23, R86, R174 ;  /* 0x000000ae56177220 */ /* 0x000fe40000410000 */
[C---:B------:R-:W-:Y:S01]  /*26c0*/  FADD.FTZ R248, R178.reuse, R248 ;  /* 0x000000f8b2f87221 */ /* 0x040fe20000010000 */
[----:B-1----:R-:W2:Y:S01]  /*26d0*/  LDL.LU R180, [R1+0x1c] ;  /* 0x00001c0001b47983 */ /* 0x002ea20000300800 */
[----:B------:R-:W-:Y:S02]  /*26e0*/  FFMA.FTZ R220, R178, R168, R220 ;  /* 0x000000a8b2dc7223 */ /* 0x000fe400000100dc */
[----:B------:R-:W-:Y:S01]  /*26f0*/  FFMA.FTZ R178, R58, R178, R23 ;  /* 0x000000b23ab27223 */ /* 0x000fe20000010017 */
[----:B------:R-:W2:Y:S01]  /*2700*/  LDL.LU R174, [R1+0xdc] ;  /* 0x0000dc0001ae7983 */ /* 0x000ea20000300800 */
[----:B------:R-:W-:-:S03]  /*2710*/  FMUL.FTZ R23, R87, R175 ;  /* 0x000000af57177220 */ /* 0x000fc60000410000 */
[----:B------:R-:W2:Y:S01]  /*2720*/  LDL.LU R173, [R1+0xac] ;  /* 0x0000ac0001ad7983 */ /* 0x000ea20000300800 */
[C---:B------:R-:W-:Y:S02]  /*2730*/  FADD.FTZ R247, R179.reuse, R247 ;  /* 0x000000f7b3f77221 */ /* 0x040fe40000010000 */
[----:B------:R-:W-:Y:S01]  /*2740*/  FFMA.FTZ R219, R179, R169, R219 ;  /* 0x000000a9b3db7223 */ /* 0x000fe200000100db */
[----:B------:R-:W2:Y:S01]  /*2750*/  LDL.LU R172, [R1+0x18] ;  /* 0x0000180001ac7983 */ /* 0x000ea20000300800 */
[----:B------:R-:W-:-:S03]  /*2760*/  FFMA.FTZ R179, R59, R179, R23 ;  /* 0x000000b33bb37223 */ /* 0x000fc60000010017 */
[----:B------:R-:W2:Y:S04]  /*2770*/  LDL.LU R171, [R1+0xd8] ;  /* 0x0000d80001ab7983 */ /* 0x000ea80000300800 */
[----:B------:R-:W2:Y:S01]  /*2780*/  LDL.LU R23, [R1+0xa8] ;  /* 0x0000a80001177983 */ /* 0x000ea20000300800 */
[----:B------:R-:W-:Y:S02]  /*2790*/  FADD.FTZ R250, R124, R250 ;  /* 0x000000fa7cfa7221 */ /* 0x000fe40000010000 */
[----:B------:R-:W-:Y:S01]  /*27a0*/  FADD.FTZ R249, R125, R249 ;  /* 0x000000f97df97221 */ /* 0x000fe20000010000 */
[----:B------:R-:W-:Y:S02]  /*27b0*/  LOP3.LUT P1, RZ, R194, 0xff, RZ, 0xc0, !PT ;  /* 0x000000ffc2ff7812 */ /* 0x000fe4000782c0ff */
[----:B------:R-:W-:-:S04]  /*27c0*/  IADD3 R10, R10, c[0x0][0x160], RZ ;  /* 0x000058000a0a7a10 */ /* 0x000fc80007ffe0ff */
[----:B------:R-:W-:Y:S01]  /*27d0*/  ISETP.GE.AND P5, PT, R10, c[0x0][0x164], PT ;  /* 0x000059000a007a0c */ /* 0x000fe20003fa6270 */
[C---:B---3--:R-:W-:Y:S02]  /*27e0*/  FADD.FTZ R28, -R22.reuse, R28 ;  /* 0x0000001c161c7221 */ /* 0x048fe40000010100 */
[C---:B------:R-:W-:Y:S02]  /*27f0*/  FADD.FTZ R29, -R22.reuse, R29 ;  /* 0x0000001d161d7221 */ /* 0x040fe40000010100 */
[----:B------:R-:W-:Y:S02]  /*2800*/  FMUL.FTZ R170, R7, R28 ;  /* 0x0000001c07aa7220 */ /* 0x000fe40000410000 */
[C---:B------:R-:W-:Y:S02]  /*2810*/  FADD.FTZ R30, -R22.reuse, R30 ;  /* 0x0000001e161e7221 */ /* 0x040fe40000010100 */
[----:B------:R-:W-:Y:S02]  /*2820*/  FADD.FTZ R31, -R22, R31 ;  /* 0x0000001f161f7221 */ /* 0x000fe40000010100 */
[----:B------:R-:W-:-:S02]  /*2830*/  FMUL.FTZ R22, R88, R32 ;  /* 0x0000002058167220 */ /* 0x000fc40000410000 */
[----:B------:R-:W-:Y:S02]  /*2840*/  FFMA.FTZ R222, R124, R170, R222 ;  /* 0x000000aa7cde7223 */ /* 0x000fe400000100de */
[----:B------:R-:W-:Y:S02]  /*2850*/  FFMA.FTZ R124, R60, R124, R22 ;  /* 0x0000007c3c7c7223 */ /* 0x000fe40000010016 */
[----:B------:R-:W-:Y:S02]  /*2860*/  FMUL.FTZ R22, R89, R33 ;  /* 0x0000002159167220 */ /* 0x000fe40000410000 */
        /* <DEDUP_REMOVED lines=11> */
[C---:B----4-:R-:W-:Y:S02]  /*2920*/  FADD.FTZ R212, R32.reuse, R212 ;  /* 0x000000d420d47221 */ /* 0x050fe40000010000 */
[----:B------:R-:W-:Y:S02]  /*2930*/  FFMA.FTZ R210, R32, R170, R210 ;  /* 0x000000aa20d27223 */ /* 0x000fe400000100d2 */
[----:B------:R-:W-:Y:S02]  /*2940*/  FMUL.FTZ R32, R7, R29 ;  /* 0x0000001d07207220 */ /* 0x000fe40000410000 */
[C---:B--2---:R-:W-:Y:S02]  /*2950*/  FADD.FTZ R182, R33.reuse, R182 ;  /* 0x000000b621b67221 */ /* 0x044fe40000010000 */
[----:B------:R-:W-:-:S02]  /*2960*/  FFMA.FTZ R181, R33, R32, R181 ;  /* 0x0000002021b57223 */ /* 0x000fc400000100b5 */
        /* <DEDUP_REMOVED lines=32> */
[----:B------:R-:W-:Y:S01]  /*2b70*/  FFMA.FTZ R125, R61, R125, R22 ;  /* 0x0000007d3d7d7223 */ /* 0x000fe20000010016 */
[----:B0-----:R-:W0:Y:S01]  /*2b80*/  S2R R212, SR_TID.X ;  /* 0x0000000000d47919 */ /* 0x001e220000002100 */
[----:B------:R-:W-:Y:S02]  /*2b90*/  FMUL.FTZ R22, R90, R34 ;  /* 0x000000225a167220 */ /* 0x000fe40000410000 */
[----:B------:R-:W-:Y:S02]  /*2ba0*/  FADD.FTZ R180, R126, R180 ;  /* 0x000000b47eb47221 */ /* 0x000fe40000010000 */
[----:B------:R-:W-:-:S02]  /*2bb0*/  FADD.FTZ R174, R34, R174 ;  /* 0x000000ae22ae7221 */ /* 0x000fc40000010000 */
[----:B------:R-:W-:Y:S01]  /*2bc0*/  FFMA.FTZ R173, R34, R33, R173 ;  /* 0x0000002122ad7223 */ /* 0x000fe200000100ad */
[----:B------:R-:W-:Y:S01]  /*2bd0*/  STL [R1+0x94], R210 ;  /* 0x000094d201007387 */ /* 0x000fe20000100800 */
[----:B------:R-:W-:Y:S02]  /*2be0*/  FMUL.FTZ R34, R7, R31 ;  /* 0x0000001f07227220 */ /* 0x000fe40000410000 */
[----:B------:R-:W-:Y:S01]  /*2bf0*/  FADD.FTZ R30, R176, R30 ;  /* 0x0000001eb01e7221 */ /* 0x000fe20000010000 */
[----:B------:R-:W-:Y:S01]  /*2c00*/  STL [R1+0xd0], R182 ;  /* 0x0000d0b601007387 */ /* 0x000fe20000100800 */
[----:B------:R-:W-:Y:S02]  /*2c10*/  FFMA.FTZ R28, R163, R176, R28 ;  /* 0x000000b0a31c7223 */ /* 0x000fe4000001001c */
[----:B------:R-:W-:Y:S01]  /*2c20*/  FADD.FTZ R172, R127, R172 ;  /* 0x000000ac7fac7221 */ /* 0x000fe20000010000 */
[----:B------:R-:W-:Y:S01]  /*2c30*/  STL [R1+0x90], R181 ;  /* 0x000090b501007387 */ /* 0x000fe20000100800 */
[----:B------:R-:W-:-:S02]  /*2c40*/  FADD.FTZ R171, R35, R171 ;  /* 0x000000ab23ab7221 */ /* 0x000fc40000010000 */
[----:B------:R-:W-:Y:S01]  /*2c50*/  FFMA.FTZ R23, R35, R34, R23 ;  /* 0x0000002223177223 */ /* 0x000fe20000010017 */
[----:B------:R-:W-:Y:S01]  /*2c60*/  STL [R1+0x1c], R180 ;  /* 0x00001cb401007387 */ /* 0x000fe20000100800 */
[----:B------:R-:W-:Y:S02]  /*2c70*/  FADD.FTZ R30, R177, R30 ;  /* 0x0000001eb11e7221 */ /* 0x000fe40000010000 */
[----:B------:R-:W-:Y:S01]  /*2c80*/  FFMA.FTZ R28, R161, R177, R28 ;  /* 0x000000b1a11c7223 */ /* 0x000fe2000001001c */
[----:B------:R-:W-:Y:S01]  /*2c90*/  STL [R1+0xdc], R174 ;  /* 0x0000dcae01007387 */ /* 0x000fe20000100800 */
[----:B------:R-:W-:-:S03]  /*2ca0*/  FADD.FTZ R30, R178, R30 ;  /* 0x0000001eb21e7221 */ /* 0x000fc60000010000 */
[----:B------:R-:W-:Y:S01]  /*2cb0*/  STL [R1+0xac], R173 ;  /* 0x0000acad01007387 */ /* 0x000fe20000100800 */
[----:B------:R-:W-:-:S03]  /*2cc0*/  FFMA.FTZ R28, R168, R178, R28 ;  /* 0x000000b2a81c7223 */ /* 0x000fc6000001001c */
[----:B------:R-:W-:Y:S04]  /*2cd0*/  STL [R1+0x18], R172 ;  /* 0x000018ac01007387 */ /* 0x000fe80000100800 */
[----:B------:R0:W-:Y:S04]  /*2ce0*/  STL [R1+0xd8], R171 ;  /* 0x0000d8ab01007387 */ /* 0x0001e80000100800 */
[----:B------:R1:W-:Y:S01]  /*2cf0*/  STL [R1+0xa8], R23 ;  /* 0x0000a81701007387 */ /* 0x0003e20000100800 */
[----:B------:R-:W-:Y:S02]  /*2d00*/  FADD.FTZ R30, R179, R30 ;  /* 0x0000001eb31e7221 */ /* 0x000fe40000010000 */
[----:B------:R-:W-:-:S02]  /*2d10*/  FFMA.FTZ R28, R169, R179, R28 ;  /* 0x000000b3a91c7223 */ /* 0x000fc4000001001c */
[----:B------:R-:W-:Y:S02]  /*2d20*/  FADD.FTZ R30, R124, R30 ;  /* 0x0000001e7c1e7221 */ /* 0x000fe40000010000 */
[----:B------:R-:W-:Y:S02]  /*2d30*/  FFMA.FTZ R28, R170, R124, R28 ;  /* 0x0000007caa1c7223 */ /* 0x000fe4000001001c */
[----:B------:R-:W-:Y:S01]  /*2d40*/  FFMA.FTZ R224, R126, R33, R224 ;  /* 0x000000217ee07223 */ /* 0x000fe200000100e0 */
[----:B0-----:R-:W-:Y:S01]  /*2d50*/  SHF.R.U32.HI R171, RZ, 0x5, R212 ;  /* 0x00000005ffab7819 */ /* 0x001fe200000116d4 */
[----:B------:R-:W-:Y:S02]  /*2d60*/  FFMA.FTZ R126, R62, R126, R22 ;  /* 0x0000007e3e7e7223 */ /* 0x000fe40000010016 */
[----:B------:R-:W-:Y:S02]  /*2d70*/  FMUL.FTZ R22, R91, R35 ;  /* 0x000000235b167220 */ /* 0x000fe40000410000 */
[----:B------:R-:W-:-:S02]  /*2d80*/  FADD.FTZ R30, R30, R125 ;  /* 0x0000007d1e1e7221 */ /* 0x000fc40000010000 */
[----:B------:R-:W-:Y:S01]  /*2d90*/  FFMA.FTZ R28, R32, R125, R28 ;  /* 0x0000007d201c7223 */ /* 0x000fe2000001001c */
[----:B------:R-:W-:Y:S01]  /*2da0*/  LOP3.LUT R35, R171, 0x7fffff8, RZ, 0xc0, !PT ;  /* 0x07fffff8ab237812 */ /* 0x000fe200078ec0ff */
[----:B------:R-:W-:Y:S02]  /*2db0*/  FFMA.FTZ R223, R127, R34, R223 ;  /* 0x000000227fdf7223 */ /* 0x000fe400000100df */
[----:B------:R-:W-:Y:S02]  /*2dc0*/  FFMA.FTZ R127, R63, R127, R22 ;  /* 0x0000007f3f7f7223 */ /* 0x000fe40000010016 */
[----:B------:R-:W-:Y:S02]  /*2dd0*/  FADD.FTZ R30, R30, R126 ;  /* 0x0000007e1e1e7221 */ /* 0x000fe40000010000 */
[----:B------:R-:W-:Y:S01]  /*2de0*/  FFMA.FTZ R28, R33, R126, R28 ;  /* 0x0000007e211c7223 */ /* 0x000fe2000001001c */
[----:B------:R-:W-:Y:S01]  /*2df0*/  LOP3.LUT P0, RZ, R212, 0x1f, RZ, 0xc0, !PT ;  /* 0x0000001fd4ff7812 */ /* 0x000fe2000780c0ff */
[----:B------:R-:W-:Y:S01]  /*2e00*/  FADD.FTZ R30, R30, R127 ;  /* 0x0000007f1e1e7221 */ /* 0x000fe20000010000 */
[----:B------:R-:W-:Y:S01]  /*2e10*/  @!P1 IADD3 R35, R35, 0x8, RZ ;  /* 0x0000000823239810 */ /* 0x000fe20007ffe0ff */
[----:B------:R-:W-:Y:S01]  /*2e20*/  FFMA.FTZ R28, R34, R127, R28 ;  /* 0x0000007f221c7223 */ /* 0x000fe2000001001c */
[----:B------:R-:W-:Y:S07]  /*2e30*/  BRA.DIV ~URZ, `(.L_x_3233) ;  /* 0x000023f27f007947 */ /* 0x000fee000b800000 */
[----:B-1----:R0:W1:Y:S02]  /*2e40*/  SHFL.DOWN PT, R31, R30, 0x10, 0x1f ;  /* 0x0a001f001e1f7f89 */ /* 0x00206400000e0000 */
.L_x_3243:
        /* <DEDUP_REMOVED lines=18> */
.L_x_3244:
        /* <DEDUP_REMOVED lines=63> */
.L_x_3235:
        /* <DEDUP_REMOVED lines=20> */
[C---:B------:R-:W-:Y:S01]  /*34a0*/  LOP3.LUT P6, RZ, R2.reuse, 0xff0000, RZ, 0xc0, !PT ;  /* 0x00ff000002ff7812 */ /* 0x040fe200078cc0ff */
[----:B------:R0:W-:Y:S02]  /*34b0*/  STG.E.128 [R28.64], R20 ;  /* 0x000000141c007986 */ /* 0x0001e4000c101d04 */
[----:B0-----:R-:W-:Y:S01]  /*34c0*/  SEL R23, R25, RZ, P4 ;  /* 0x000000ff19177207 */ /* 0x001fe20002000000 */
[C---:B------:R-:W-:Y:S01]  /*34d0*/  FMUL.FTZ R25, R7.reuse, R144 ;  /* 0x0000009007197220 */ /* 0x040fe20000410000 */
[C---:B------:R-:W-:Y:S01]  /*34e0*/  LOP3.LUT P4, RZ, R2.reuse, 0xff00, RZ, 0xc0, !PT ;  /* 0x0000ff0002ff7812 */ /* 0x040fe2000788c0ff */
[----:B------:R-:W-:Y:S01]  /*34f0*/  FMUL.FTZ R28, R7, R146 ;  /* 0x00000092071c7220 */ /* 0x000fe20000410000 */
[----:B------:R-:W-:Y:S01]  /*3500*/  SEL R22, R19, RZ, P6 ;  /* 0x000000ff13167207 */ /* 0x000fe20003000000 */
[----:B------:R-:W-:Y:S01]  /*3510*/  @P2 FADD.FTZ R25, R101, R25 ;  /* 0x0000001965192221 */ /* 0x000fe20000010000 */
[----:B------:R-:W-:Y:S01]  /*3520*/  LOP3.LUT P6, RZ, R2, 0xff, RZ, 0xc0, !PT ;  /* 0x000000ff02ff7812 */ /* 0x000fe200078cc0ff */
[----:B------:R-:W-:Y:S01]  /*3530*/  @P2 FADD.FTZ R28, R103, R28 ;  /* 0x0000001c671c2221 */ /* 0x000fe20000010000 */
[----:B------:R-:W-:-:S02]  /*3540*/  SEL R21, R31, RZ, P4 ;  /* 0x000000ff1f157207 */ /* 0x000fc40002000000 */
[----:B------:R-:W-:Y:S02]  /*3550*/  ISETP.NE.U32.AND P4, PT, RZ, c[0x0][0x250], PT ;  /* 0x00009400ff007a0c */ /* 0x000fe40003f85070 */
[----:B------:R-:W-:Y:S02]  /*3560*/  SEL R20, R30, RZ, P6 ;  /* 0x000000ff1e147207 */ /* 0x000fe40003000000 */
[----:B------:R-:W-:Y:S02]  /*3570*/  @P3 IADD3 R18, P6, R9, c[0x0][0x250], RZ ;  /* 0x0000940009123a10 */ /* 0x000fe40007fde0ff */
[----:B------:R-:W-:Y:S02]  /*3580*/  ISETP.NE.AND.EX P4, PT, RZ, c[0x0][0x254], PT, P4 ;  /* 0x00009500ff007a0c */ /* 0x000fe40003f85340 */
[----:B------:R-:W-:Y:S02]  /*3590*/  @P3 IADD3.X R19, R8, c[0x0][0x254], RZ, P6, !PT ;  /* 0x0000950008133a10 */ /* 0x000fe400037fe4ff */
[----:B------:R-:W-:-:S02]  /*35a0*/  SEL R23, R23, R159, P4 ;  /* 0x0000009f17177207 */ /* 0x000fc40002000000 */
[----:B------:R-:W-:Y:S02]  /*35b0*/  SEL R22, R22, R158, P4 ;  /* 0x0000009e16167207 */ /* 0x000fe40002000000 */
[----:B------:R-:W-:Y:S02]  /*35c0*/  SEL R21, R21, R157, P4 ;  /* 0x0000009d15157207 */ /* 0x000fe40002000000 */
[----:B------:R-:W-:Y:S02]  /*35d0*/  SEL R20, R20, R156, P4 ;  /* 0x0000009c14147207 */ /* 0x000fe40002000000 */
[----:B------:R-:W-:-:S03]  /*35e0*/  LOP3.LUT P6, RZ, R194, 0xff, RZ, 0xc0, !PT ;  /* 0x000000ffc2ff7812 */ /* 0x000fc600078cc0ff */
[----:B------:R0:W-:Y:S01]  /*35f0*/  @P3 STG.E.128 [R18.64], R20 ;  /* 0x0000001412003986 */ /* 0x0001e2000c101d04 */
[----:B------:R-:W-:Y:S01]  /*3600*/  SEL R194, RZ, 0x1, P6 ;  /* 0x00000001ffc27807 */ /* 0x000fe20003000000 */
[----:B0-----:R-:W-:Y:S02]  /*3610*/  FFMA.FTZ R19, R145, R171, R35 ;  /* 0x000000ab91137223 */ /* 0x001fe40000010023 */
[----:B------:R-:W-:Y:S02]  /*3620*/  FMUL.FTZ R18, R7, R188 ;  /* 0x000000bc07127220 */ /* 0x000fe40000410000 */
[----:B------:R-:W-:Y:S02]  /*3630*/  FADD.FTZ R19, R191, -R19 ;  /* 0x80000013bf137221 */ /* 0x000fe40000010000 */
[----:B------:R-:W-:Y:S02]  /*3640*/  @P2 FADD.FTZ R18, R100, R18 ;  /* 0x0000001264122221 */ /* 0x000fe40000010000 */
[----:B------:R-:W-:-:S04]  /*3650*/  FMUL.FTZ R19, R7, R19 ;  /* 0x0000001307137220 */ /* 0x000fc80000410000 */
[----:B------:R-:W-:Y:S01]  /*3660*/  @P2 FADD.FTZ R19, R102, R19 ;  /* 0x0000001366132221 */ /* 0x000fe20000010000 */
[----:B------:R-:W-:Y:S05]  /*3670*/  @!P0 BRA `(.L_x_3236) ;  /* 0x0000007000008947 */ /* 0x000fea0003800000 */
[----:B------:R-:W-:Y:S02]  /*3680*/  IADD3 R8, P6, R6, c[0x0][0x258], RZ ;  /* 0x0000960006087a10 */ /* 0x000fe40007fde0ff */
[----:B------:R-:W-:Y:S02]  /*3690*/  SEL R23, R28, R95, P1 ;  /* 0x0000005f1c177207 */ /* 0x000fe40000800000 */
[----:B------:R-:W-:Y:S02]  /*36a0*/  SEL R22, R19, R94, P1 ;  /* 0x0000005e13167207 */ /* 0x000fe40000800000 */
[----:B------:R-:W-:Y:S02]  /*36b0*/  SEL R21, R25, R93, P1 ;  /* 0x0000005d19157207 */ /* 0x000fe40000800000 */
[----:B------:R-:W-:Y:S02]  /*36c0*/  IADD3.X R9, R5, c[0x0][0x25c], RZ, P6, !PT ;  /* 0x0000970005097a10 */ /* 0x000fe400037fe4ff */
[----:B------:R-:W-:-:S05]  /*36d0*/  SEL R20, R18, R92, P1 ;  /* 0x0000005c12147207 */ /* 0x000fca0000800000 */
[----:B------:R0:W-:Y:S02]  /*36e0*/  STG.E.128 [R8.64], R20 ;  /* 0x0000001408007986 */ /* 0x0001e4000c101d04 */
.L_x_3236:
        /* <DEDUP_REMOVED lines=27> */
[----:B------:R-:W-:Y:S02]  /*38a0*/  FMUL.FTZ R31, R7, R151 ;  /* 0x00000097071f7220 */ /* 0x000fe40000410000 */
[----:B------:R0:W-:Y:S01]  /*38b0*/  STG.E.128 [R8.64], R20 ;  /* 0x0000001408007986 */ /* 0x0001e2000c101d04 */
[----:B------:R-:W-:Y:S02]  /*38c0*/  @P2 FADD.FTZ R147, R104, R147 ;  /* 0x0000009368932221 */ /* 0x000fe40000010000 */
[----:B------:R-:W-:Y:S02]  /*38d0*/  @P2 FADD.FTZ R150, R106, R150 ;  /* 0x000000966a962221 */ /* 0x000fe40000010000 */
[----:B------:R-:W-:Y:S01]  /*38e0*/  @P2 FADD.FTZ R31, R107, R31 ;  /* 0x0000001f6b1f2221 */ /* 0x000fe20000010000 */
[----:B0-----:R-:W-:-:S02]  /*38f0*/  SEL R23, R28, RZ, P6 ;  /* 0x000000ff1c177207 */ /* 0x001fc40003000000 */
[C---:B------:R-:W-:Y:S02]  /*3900*/  LOP3.LUT P6, RZ, R0.reuse, 0xff0000, RZ, 0xc0, !PT ;  /* 0x00ff000000ff7812 */ /* 0x040fe400078cc0ff */
        /* <DEDUP_REMOVED lines=8> */
[----:B------:R-:W-:Y:S02]  /*3990*/  @P3 IADD3 R8, P6, R6, c[0x0][0x250], RZ ;  /* 0x0000940006083a10 */ /* 0x000fe40007fde0ff */
[----:B------:R-:W-:Y:S02]  /*39a0*/  SEL R20, R20, R156, P4 ;  /* 0x0000009c14147207 */ /* 0x000fe40002000000 */
[----:B------:R-:W-:Y:S01]  /*39b0*/  @P3 IADD3.X R9, R5, c[0x0][0x254], RZ, P6, !PT ;  /* 0x0000950005093a10 */ /* 0x000fe200037fe4ff */
        /* <DEDUP_REMOVED lines=10> */
.L_x_3237:
        /* <DEDUP_REMOVED lines=22> */
[----:B------:R-:W-:Y:S01]  /*3bc0*/  @P2 FADD.FTZ R132, R108, R132 ;  /* 0x000000846c842221 */ /* 0x000fe20000010000 */
[----:B------:R-:W-:Y:S01]  /*3bd0*/  SEL R20, R147, RZ, P6 ;  /* 0x000000ff93147207 */ /* 0x000fe20003000000 */
[----:B------:R-:W-:Y:S01]  /*3be0*/  @P2 FADD.FTZ R130, R110, R130 ;  /* 0x000000826e822221 */ /* 0x000fe20000010000 */
[----:B------:R-:W-:-:S03]  /*3bf0*/  LOP3.LUT P6, RZ, R11, 0xff000000, RZ, 0xc0, !PT ;  /* 0xff0000000bff7812 */ /* 0x000fc600078cc0ff */
[----:B------:R0:W-:Y:S01]  /*3c00*/  STG.E.128 [R8.64], R20 ;  /* 0x0000001408007986 */ /* 0x0001e2000c101d04 */
        /* <DEDUP_REMOVED lines=14> */
[----:B------:R-:W-:-:S05]  /*3cf0*/  @P3 IADD3.X R5, R3, c[0x0][0x254], RZ, P6, !PT ;  /* 0x0000950003053a10 */ /* 0x000fca00037fe4ff */
[----:B------:R0:W-:Y:S02]  /*3d00*/  @P3 STG.E.128 [R4.64], R28 ;  /* 0x0000001c04003986 */ /* 0x0001e4000c101d04 */
[----:B0-----:R-:W-:Y:S02]  /*3d10*/  FMUL.FTZ R31, R7, R131 ;  /* 0x00000083071f7220 */ /* 0x001fe40000410000 */
[----:B------:R-:W-:Y:S02]  /*3d20*/  FMUL.FTZ R29, R21, c[0x0][0x1e8] ;  /* 0x00007a00151d7a20 */ /* 0x000fe40000410000 */
        /* <DEDUP_REMOVED lines=9> */
.L_x_3238:
[----:B------:R-:W-:Y:S01]  /*3dc0*/  LOP3.LUT P6, RZ, R164, 0xff00, RZ, 0xc0, !PT ;  /* 0x0000ff00a4ff7812 */ /* 0x000fe200078cc0ff */
[----:B------:R-:W-:Y:S02]  /*3dd0*/  FMUL.FTZ R31, R31, c[0x0][0x1e8] ;  /* 0x00007a001f1f7a20 */ /* 0x000fe40000410000 */
[----:B------:R-:W-:Y:S01]  /*3de0*/  FMUL.FTZ R30, R130, c[0x0][0x1e8] ;  /* 0x00007a00821e7a20 */ /* 0x000fe20000410000 */
[----:B0-----:R-:W-:Y:S01]  /*3df0*/  SEL R21, R29, RZ, P6 ;  /* 0x000000ff1d157207 */ /* 0x001fe20003000000 */
[----:B------:R-:W-:Y:S01]  /*3e00*/  FMUL.FTZ R28, R132, c[0x0][0x1e8] ;  /* 0x00007a00841c7a20 */ /* 0x000fe20000410000 */
[C---:B------:R-:W-:Y:S01]  /*3e10*/  LOP3.LUT P6, RZ, R164.reuse, 0xff000000, RZ, 0xc0, !PT ;  /* 0xff000000a4ff7812 */ /* 0x040fe200078cc0ff */
        /* <DEDUP_REMOVED lines=36> */
[----:B------:R-:W-:Y:S01]  /*4060*/  FMUL.FTZ R132, R131, c[0x0][0x1e8] ;  /* 0x00007a0083847a20 */ /* 0x000fe20000410000 */
[----:B------:R-:W-:Y:S02]  /*4070*/  SEL R29, R29, R157, P4 ;  /* 0x0000009d1d1d7207 */ /* 0x000fe40002000000 */
[----:B------:R-:W-:Y:S02]  /*4080*/  SEL R28, R28, RZ, P6 ;  /* 0x000000ff1c1c7207 */ /* 0x000fe40003000000 */
[----:B------:R-:W-:Y:S02]  /*4090*/  @P3 IADD3 R8, P6, R16, c[0x0][0x250], RZ ;  /* 0x0000940010083a10 */ /* 0x000fe40007fde0ff */
[----:B------:R-:W-:Y:S02]  /*40a0*/  SEL R28, R28, R156, P4 ;  /* 0x0000009c1c1c7207 */ /* 0x000fe40002000000 */
[----:B------:R-:W-:-:S02]  /*40b0*/  @P3 IADD3.X R9, R17, c[0x0][0x254], RZ, P6, !PT ;  /* 0x0000950011093a10 */ /* 0x000fc400037fe4ff */
[----:B------:R-:W-:-:S03]  /*40c0*/  LOP3.LUT P6, RZ, R166, 0xff00, RZ, 0xc0, !PT ;  /* 0x0000ff00a6ff7812 */ /* 0x000fc600078cc0ff */
[----:B------:R1:W-:Y:S01]  /*40d0*/  @P3 STG.E.128 [R8.64], R28 ;  /* 0x0000001c08003986 */ /* 0x0003e2000c101d04 */
        /* <DEDUP_REMOVED lines=12> */
[----:B0-----:R-:W-:Y:S02]  /*41a0*/  SEL R23, R135, R159, P4 ;  /* 0x0000009f87177207 */ /* 0x001fe40002000000 */
        /* <DEDUP_REMOVED lines=18> */
.L_x_3239:
[----:B-1----:R1:W-:Y:S01]  /*42d0*/  STG.E.128 [R24.64], R16 ;  /* 0x0000001018007986 */ /* 0x0023e2000c101d04 */
        /* <DEDUP_REMOVED lines=25> */
.L_x_3240:
[----:B-1----:R-:W-:Y:S01]  /*4470*/  FMUL.FTZ R20, R6, c[0x0][0x1e8] ;  /* 0x00007a0006147a20 */ /* 0x002fe20000410000 */
[----:B------:R-:W-:Y:S01]  /*4480*/  LOP3.LUT P6, RZ, R167, 0xff00, RZ, 0xc0, !PT ;  /* 0x0000ff00a7ff7812 */ /* 0x000fe200078cc0ff */
[----:B------:R-:W-:Y:S02]  /*4490*/  FMUL.FTZ R8, R8, c[0x0][0x1e8] ;  /* 0x00007a0008087a20 */ /* 0x000fe40000410000 */
[----:B------:R-:W-:Y:S01]  /*44a0*/  FMUL.FTZ R9, R9, c[0x0][0x1e8] ;  /* 0x00007a0009097a20 */ /* 0x000fe20000410000 */
[----:B------:R-:W-:Y:S01]  /*44b0*/  SEL R17, R20, RZ, P6 ;  /* 0x000000ff14117207 */ /* 0x000fe20003000000 */
[----:B------:R-:W-:Y:S01]  /*44c0*/  FMUL.FTZ R6, R3, c[0x0][0x1e8] ;  /* 0x00007a0003067a20 */ /* 0x000fe20000410000 */
[C---:B------:R-:W-:Y:S01]  /*44d0*/  LOP3.LUT P6, RZ, R167.reuse, 0xff000000, RZ, 0xc0, !PT ;  /* 0xff000000a7ff7812 */ /* 0x040fe200078cc0ff */
[-CC-:B------:R-:W-:Y:S02]  /*44e0*/  FFMA.FTZ R21, R170, R171.reuse, R35.reuse ;  /* 0x000000abaa157223 */ /* 0x180fe40000010023 */
[-C--:B------:R-:W-:Y:S01]  /*44f0*/  FFMA.FTZ R32, R32, R171.reuse, R35 ;  /* 0x000000ab20207223 */ /* 0x080fe20000010023 */
[----:B------:R-:W-:Y:S01]  /*4500*/  SEL R19, R8, RZ, P6 ;  /* 0x000000ff08137207 */ /* 0x000fe20003000000 */
[----:B------:R-:W-:Y:S01]  /*4510*/  FADD.FTZ R124, R124, -R21 ;  /* 0x800000157c7c7221 */ /* 0x000fe20000010000 */
[----:B------:R-:W-:Y:S01]  /*4520*/  LOP3.LUT P6, RZ, R167, 0xff0000, RZ, 0xc0, !PT ;  /* 0x00ff0000a7ff7812 */ /* 0x000fe200078cc0ff */
[----:B------:R-:W-:-:S02]  /*4530*/  FFMA.FTZ R33, R33, R171, R35 ;  /* 0x000000ab21217223 */ /* 0x000fc40000010023 */
[----:B------:R-:W-:Y:S01]  /*4540*/  FMUL.FTZ R21, R7, R124 ;  /* 0x0000007c07157220 */ /* 0x000fe20000410000 */
[----:B------:R-:W-:Y:S01]  /*4550*/  SEL R18, R9, RZ, P6 ;  /* 0x000000ff09127207 */ /* 0x000fe20003000000 */
[----:B------:R-:W-:Y:S01]  /*4560*/  FFMA.FTZ R34, R34, R171, R35 ;  /* 0x000000ab22227223 */ /* 0x000fe20000010023 */
[----:B------:R-:W-:Y:S01]  /*4570*/  IADD3 R4, P6, R187, c[0x0][0x248], RZ ;  /* 0x00009200bb047a10 */ /* 0x000fe20007fde0ff */
[----:B------:R-:W-:Y:S02]  /*4580*/  FADD.FTZ R32, R125, -R32 ;  /* 0x800000207d207221 */ /* 0x000fe40000010000 */
[----:B------:R-:W-:Y:S01]  /*4590*/  @P2 FADD.FTZ R21, R120, R21 ;  /* 0x0000001578152221 */ /* 0x000fe20000010000 */
[----:B------:R-:W-:Y:S01]  /*45a0*/  IADD3.X R5, R189, c[0x0][0x24c], RZ, P6, !PT ;  /* 0x00009300bd057a10 */ /* 0x000fe200037fe4ff */
[----:B------:R-:W-:Y:S01]  /*45b0*/  FADD.FTZ R126, R126, -R33 ;  /* 0x800000217e7e7221 */ /* 0x000fe20000010000 */
[----:B------:R-:W-:Y:S01]  /*45c0*/  LOP3.LUT P6, RZ, R167, 0xff, RZ, 0xc0, !PT ;  /* 0x000000ffa7ff7812 */ /* 0x000fe200078cc0ff */
[----:B------:R-:W-:Y:S01]  /*45d0*/  FADD.FTZ R34, R127, -R34 ;  /* 0x800000227f227221 */ /* 0x000fe20000010000 */
[----:B------:R-:W-:Y:S01]  /*45e0*/  SEL R92, R21, R92, P1 ;  /* 0x0000005c155c7207 */ /* 0x000fe20000800000 */
[C---:B------:R-:W-:Y:S01]  /*45f0*/  FMUL.FTZ R32, R7.reuse, R32 ;  /* 0x0000002007207220 */ /* 0x040fe20000410000 */
[----:B------:R-:W-:Y:S01]  /*4600*/  SEL R16, R6, RZ, P6 ;  /* 0x000000ff06107207 */ /* 0x000fe20003000000 */
[C---:B------:R-:W-:Y:S01]  /*4610*/  FMUL.FTZ R25, R7.reuse, R126 ;  /* 0x0000007e07197220 */ /* 0x040fe20000410000 */
[----:B------:R-:W-:Y:S01]  /*4620*/  LOP3.LUT P6, RZ, R14, 0xff000000, RZ, 0xc0, !PT ;  /* 0xff0000000eff7812 */ /* 0x000fe200078cc0ff */
[----:B------:R-:W-:-:S02]  /*4630*/  FMUL.FTZ R34, R7, R34 ;  /* 0x0000002207227220 */ /* 0x000fc40000410000 */
[----:B------:R-:W-:Y:S01]  /*4640*/  @P2 FADD.FTZ R32, R121, R32 ;  /* 0x0000002079202221 */ /* 0x000fe20000010000 */
[----:B------:R-:W-:Y:S01]  /*4650*/  SEL R8, R8, RZ, P6 ;  /* 0x000000ff08087207 */ /* 0x000fe20003000000 */
[----:B------:R-:W-:Y:S01]  /*4660*/  FMUL.FTZ R21, R21, c[0x0][0x1e8] ;  /* 0x00007a0015157a20 */ /* 0x000fe20000410000 */
[----:B------:R-:W-:Y:S01]  /*4670*/  LOP3.LUT P6, RZ, R14, 0xff0000, RZ, 0xc0, !PT ;  /* 0x00ff00000eff7812 */ /* 0x000fe200078cc0ff */
[----:B------:R-:W-:Y:S01]  /*4680*/  @P2 FADD.FTZ R25, R122, R25 ;  /* 0x000000197a192221 */ /* 0x000fe20000010000 */
[C---:B------:R-:W-:Y:S01]  /*4690*/  SEL R93, R32.reuse, R93, P1 ;  /* 0x0000005d205d7207 */ /* 0x040fe20000800000 */
[----:B------:R-:W-:Y:S01]  /*46a0*/  FMUL.FTZ R32, R32, c[0x0][0x1e8] ;  /* 0x00007a0020207a20 */ /* 0x000fe20000410000 */
[----:B------:R-:W-:Y:S01]  /*46b0*/  SEL R3, R9, RZ, P6 ;  /* 0x000000ff09037207 */ /* 0x000fe20003000000 */
[----:B------:R1:W-:Y:S01]  /*46c0*/  STG.E.128 [R4.64], R16 ;  /* 0x0000001004007986 */ /* 0x0003e2000c101d04 */
[----:B------:R-:W-:Y:S01]  /*46d0*/  LOP3.LUT P6, RZ, R14, 0xff00, RZ, 0xc0, !PT ;  /* 0x0000ff000eff7812 */ /* 0x000fe200078cc0ff */
[----:B------:R-:W-:Y:S01]  /*46e0*/  @P2 FADD.FTZ R34, R123, R34 ;  /* 0x000000227b222221 */ /* 0x000fe20000010000 */
[C---:B------:R-:W-:Y:S01]  /*46f0*/  SEL R94, R25.reuse, R94, P1 ;  /* 0x0000005e195e7207 */ /* 0x040fe20000800000 */
[----:B------:R-:W-:Y:S01]  /*4700*/  FMUL.FTZ R25, R25, c[0x0][0x1e8] ;  /* 0x00007a0019197a20 */ /* 0x000fe20000410000 */
[----:B------:R-:W-:-:S02]  /*4710*/  SEL R20, R20, RZ, P6 ;  /* 0x000000ff14147207 */ /* 0x000fc40003000000 */
[----:B------:R-:W-:Y:S02]  /*4720*/  LOP3.LUT P6, RZ, R14, 0xff, RZ, 0xc0, !PT ;  /* 0x000000ff0eff7812 */ /* 0x000fe400078cc0ff */
[C---:B------:R-:W-:Y:S01]  /*4730*/  SEL R95, R34.reuse, R95, P1 ;  /* 0x0000005f225f7207 */ /* 0x040fe20000800000 */
[----:B------:R-:W-:Y:S01]  /*4740*/  FMUL.FTZ R34, R34, c[0x0][0x1e8] ;  /* 0x00007a0022227a20 */ /* 0x000fe20000410000 */
[----:B------:R-:W-:Y:S02]  /*4750*/  SEL R9, R6, RZ, P6 ;  /* 0x000000ff06097207 */ /* 0x000fe40003000000 */
[----:B------:R-:W-:Y:S02]  /*4760*/  @P3 IADD3 R6, P6, R187, c[0x0][0x250], RZ ;  /* 0x00009400bb063a10 */ /* 0x000fe40007fde0ff */
[----:B------:R-:W-:Y:S02]  /*4770*/  LOP3.LUT P2, RZ, R160, 0xff, RZ, 0xc0, !PT ;  /* 0x000000ffa0ff7812 */ /* 0x000fe4000784c0ff */
[----:B------:R-:W-:-:S02]  /*4780*/  @P3 IADD3.X R7, R189, c[0x0][0x254], RZ, P6, !PT ;  /* 0x00009500bd073a10 */ /* 0x000fc400037fe4ff */
[----:B------:R-:W-:Y:S02]  /*4790*/  LOP3.LUT P6, RZ, R15, 0xff, RZ, 0xc0, !PT ;  /* 0x000000ff0fff7812 */ /* 0x000fe400078cc0ff */
[----:B-1----:R-:W-:Y:S02]  /*47a0*/  SEL R17, R20, R157, P4 ;  /* 0x0000009d14117207 */ /* 0x002fe40002000000 */
[----:B------:R-:W-:Y:S02]  /*47b0*/  SEL R23, R21, RZ, P6 ;  /* 0x000000ff15177207 */ /* 0x000fe40003000000 */
[----:B------:R-:W-:Y:S02]  /*47c0*/  LOP3.LUT P6, RZ, R15, 0xff00, RZ, 0xc0, !PT ;  /* 0x0000ff000fff7812 */ /* 0x000fe400078cc0ff */
[----:B------:R-:W-:Y:S02]  /*47d0*/  SEL R4, R21, RZ, P2 ;  /* 0x000000ff15047207 */ /* 0x000fe40001000000 */
[----:B------:R-:W-:-:S02]  /*47e0*/  SEL R18, R32, RZ, P6 ;  /* 0x000000ff20127207 */ /* 0x000fc40003000000 */
[----:B------:R-:W-:Y:S02]  /*47f0*/  LOP3.LUT P6, RZ, R15, 0xff0000, RZ, 0xc0, !PT ;  /* 0x00ff00000fff7812 */ /* 0x000fe400078cc0ff */
[----:B------:R-:W-:Y:S02]  /*4800*/  SEL R157, R18, R157, P4 ;  /* 0x0000009d129d7207 */ /* 0x000fe40002000000 */
[----:B------:R-:W-:Y:S02]  /*4810*/  SEL R5, R25, RZ, P6 ;  /* 0x000000ff19057207 */ /* 0x000fe40003000000 */
[----:B------:R-:W-:Y:S02]  /*4820*/  LOP3.LUT P6, RZ, R15, 0xff000000, RZ, 0xc0, !PT ;  /* 0xff0000000fff7812 */ /* 0x000fe400078cc0ff */
[----:B------:R-:W-:Y:S02]  /*4830*/  SEL R16, R9, R156, P4 ;  /* 0x0000009c09107207 */ /* 0x000fe40002000000 */
[----:B------:R-:W-:-:S02]  /*4840*/  SEL R22, R34, RZ, P6 ;  /* 0x000000ff22167207 */ /* 0x000fc40003000000 */
[----:B------:R-:W-:Y:S02]  /*4850*/  SEL R18, R3, R158, P4 ;  /* 0x0000009e03127207 */ /* 0x000fe40002000000 */
[-C--:B------:R-:W-:Y:S02]  /*4860*/  SEL R19, R8, R159.reuse, P4 ;  /* 0x0000009f08137207 */ /* 0x080fe40002000000 */
[----:B------:R-:W-:Y:S02]  /*4870*/  LOP3.LUT P2, RZ, R160, 0xff00, RZ, 0xc0, !PT ;  /* 0x0000ff00a0ff7812 */ /* 0x000fe4000784c0ff */
[----:B------:R-:W-:Y:S01]  /*4880*/  SEL R156, R23, R156, P4 ;  /* 0x0000009c179c7207 */ /* 0x000fe20002000000 */
[----:B------:R1:W-:Y:S01]  /*4890*/  @P3 STG.E.128 [R6.64], R16 ;  /* 0x0000001006003986 */ /* 0x0003e2000c101d04 */
[----:B------:R-:W-:Y:S02]  /*48a0*/  SEL R158, R5, R158, P4 ;  /* 0x0000009e059e7207 */ /* 0x000fe40002000000 */
[----:B------:R-:W-:-:S02]  /*48b0*/  SEL R159, R22, R159, P4 ;  /* 0x0000009f169f7207 */ /* 0x000fc40002000000 */
[C---:B------:R-:W-:Y:S02]  /*48c0*/  @P0 IADD3 R8, P4, R155.reuse, c[0x0][0x258], RZ ;  /* 0x000096009b080a10 */ /* 0x040fe40007f9e0ff */
[----:B------:R-:W-:Y:S02]  /*48d0*/  SEL R5, R32, RZ, P2 ;  /* 0x000000ff20057207 */ /* 0x000fe40001000000 */
[C---:B------:R-:W-:Y:S02]  /*48e0*/  LOP3.LUT P1, RZ, R160.reuse, 0xff0000, RZ, 0xc0, !PT ;  /* 0x00ff0000a0ff7812 */ /* 0x040fe4000782c0ff */
[----:B------:R-:W-:Y:S02]  /*48f0*/  LOP3.LUT P6, RZ, R160, 0xff000000, RZ, 0xc0, !PT ;  /* 0xff000000a0ff7812 */ /* 0x000fe400078cc0ff */
[----:B------:R-:W-:Y:S02]  /*4900*/  IADD3 R20, P2, R155, c[0x0][0x248], RZ ;  /* 0x000092009b147a10 */ /* 0x000fe40007f5e0ff */
[----:B------:R-:W-:-:S02]  /*4910*/  @P0 IADD3.X R9, R162, c[0x0][0x25c], RZ, P4, !PT ;  /* 0x00009700a2090a10 */ /* 0x000fc400027fe4ff */
[----:B------:R-:W-:Y:S02]  /*4920*/  IADD3.X R21, R162, c[0x0][0x24c], RZ, P2, !PT ;  /* 0x00009300a2157a10 */ /* 0x000fe400017fe4ff */
[----:B-1----:R-:W-:Y:S01]  /*4930*/  @P3 IADD3 R16, P4, R155, c[0x0][0x250], RZ ;  /* 0x000094009b103a10 */ /* 0x002fe20007f9e0ff */
[----:B------:R1:W-:Y:S01]  /*4940*/  @P0 STG.E.128 [R8.64], R92 ;  /* 0x0000005c08000986 */ /* 0x0003e2000c101d04 */
[----:B------:R-:W-:Y:S02]  /*4950*/  SEL R6, R25, RZ, P1 ;  /* 0x000000ff19067207 */ /* 0x000fe40000800000 */
[----:B------:R-:W-:Y:S02]  /*4960*/  SEL R7, R34, RZ, P6 ;  /* 0x000000ff22077207 */ /* 0x000fe40003000000 */
[----:B------:R-:W-:-:S03]  /*4970*/  @P3 IADD3.X R17, R162, c[0x0][0x254], RZ, P4, !PT ;  /* 0x00009500a2113a10 */ /* 0x000fc600027fe4ff */
[----:B------:R1:W-:Y:S04]  /*4980*/  STG.E.128 [R20.64], R4 ;  /* 0x0000000414007986 */ /* 0x0003e8000c101d04 */
[----:B------:R1:W-:Y:S02]  /*4990*/  @P3 STG.E.128 [R16.64], R156 ;  /* 0x0000009c10003986 */ /* 0x0003e4000c101d04 */
[----:B01----:R-:W-:Y:S01]  /*49a0*/  @P5 CALL.REL.NOINC `(.L_x_3241) ;  /* 0x0000001000005944 */ /* 0x003fe20003c00000 */
[----:B------:R-:W-:Y:S05]  /*49b0*/  BRA `(.L_x_3242) ;  /* 0xffffc10000007947 */ /* 0x000fea000383ffff */
.L_x_3241:
[----:B------:R0:W5:Y:S01]  /*49c0*/  LDL.LU R16, [R1+0xc] ;  /* 0x00000c0001107983 */ /* 0x0001620000300800 */
[----:B------:R-:W-:Y:S02]  /*49d0*/  MOV R4, R196 ;  /* 0x000000c400047202 */ /* 0x000fe40000000f00 */
[----:B------:R-:W-:Y:S01]  /*49e0*/  MOV R8, R226 ;  /* 0x000000e200087202 */ /* 0x000fe20000000f00 */
[----:B------:R0:W5:Y:S01]  /*49f0*/  LDL.LU R17, [R1+0x8] ;  /* 0x0000080001117983 */ /* 0x0001620000300800 */
[----:B------:R-:W-:-:S03]  /*4a00*/  MOV R12, R252 ;  /* 0x000000fc000c7202 */ /* 0x000fc60000000f00 */
[----:B------:R0:W5:Y:S04]  /*4a10*/  LDL.LU R14, [R1+0x4] ;  /* 0x00000400010e7983 */ /* 0x0001680000300800 */
[----:B------:R0:W5:Y:S04]  /*4a20*/  LDL.LU R18, [R1+0x14] ;  /* 0x0000140001127983 */ /* 0x0001680000300800 */
[----:B------:R0:W5:Y:S04]  /*4a30*/  LDL.LU R15, [R1] ;  /* 0x00000000010f7983 */ /* 0x0001680000300800 */
        /* <DEDUP_REMOVED lines=30> */
[----:B------:R-:W-:-:S03]  /*4c20*/  MOV R10, R228 ;  /* 0x000000e4000a7202 */ /* 0x000fc60000000f00 */
        /* <DEDUP_REMOVED lines=22> */
[----:B------:R0:W5:Y:S04]  /*4d90*/  LDL.LU R80, [R1+0x94] ;  /* 0x0000940001507983 */ /* 0x0001680000300800 */
[----:B------:R0:W5:Y:S04]  /*4da0*/  LDL.LU R84, [R1+0xd4] ;  /* 0x0000d40001547983 */ /* 0x0001680000300800 */
        /* <DEDUP_REMOVED lines=32> */
.L_x_3232:
        /* <DEDUP_REMOVED lines=13> */
[----:B-----5:R-:W-:Y:S04]  /*5080*/  STG.E.128 [R74.64], R16 ;  /* 0x000000104a007986 */ /* 0x020fe8000c101d04 */
        /* <DEDUP_REMOVED lines=26> */
.L_x_3233:
[----:B-1----:R-:W-:Y:S01]  /*5230*/  HFMA2.MMA R29, -RZ, RZ, 0, 9.5367431640625e-07 ;  /* 0x00000010ff1d7435 */ /* 0x002fe200000001ff */
[----:B------:R-:W-:-:S02]  /*5240*/  MOV R23, R30 ;  /* 0x0000001e00177202 */ /* 0x000fc40000000f00 */
[----:B------:R-:W-:Y:S02]  /*5250*/  MOV R174, 0x1f ;  /* 0x0000001f00ae7802 */ /* 0x000fe40000000f00 */
[----:B------:R-:W-:Y:S02]  /*5260*/  MOV R172, 0xffffffff ;  /* 0xffffffff00ac7802 */ /* 0x000fe40000000f00 */
[----:B------:R-:W-:Y:S02]  /*5270*/  MOV R22, 0x5290 ;  /* 0x0000529000167802 */ /* 0x000fe40000000f00 */
[----:B-----5:R-:W-:Y:S05]  /*5280*/  CALL.REL.NOINC `($__internal_113_$__cuda_sm70_shflsync_down_p) ;  /* 0x0000046000007944 */ /* 0x020fea0003c00000 */
[----:B-1----:R-:W-:Y:S01]  /*5290*/  MOV R31, R29 ;  /* 0x0000001d001f7202 */ /* 0x002fe20000000f00 */
[----:B------:R-:W-:Y:S05]  /*52a0*/  BRA `(.L_x_3243) ;  /* 0xffffdba000007947 */ /* 0x000fea000383ffff */
.L_x_3234:
[----:B------:R-:W-:Y:S01]  /*52b0*/  HFMA2.MMA R29, -RZ, RZ, 0, 9.5367431640625e-07 ;  /* 0x00000010ff1d7435 */ /* 0x000fe200000001ff */
[----:B------:R-:W-:Y:S02]  /*52c0*/  MOV R23, R28 ;  /* 0x0000001c00177202 */ /* 0x000fe40000000f00 */
[----:B------:R-:W-:Y:S02]  /*52d0*/  MOV R174, 0x1f ;  /* 0x0000001f00ae7802 */ /* 0x000fe40000000f00 */
[----:B------:R-:W-:-:S02]  /*52e0*/  MOV R172, 0xffffffff ;  /* 0xffffffff00ac7802 */ /* 0x000fc40000000f00 */
[----:B------:R-:W-:Y:S02]  /*52f0*/  MOV R22, 0x5310 ;  /* 0x0000531000167802 */ /* 0x000fe40000000f00 */
[----:B01---5:R-:W-:Y:S05]  /*5300*/  CALL.REL.NOINC `($__internal_113_$__cuda_sm70_shflsync_down_p) ;  /* 0x000003e000007944 */ /* 0x023fea0003c00000 */
[----:B------:R-:W-:Y:S01]  /*5310*/  FADD.FTZ R30, R30, R31 ;  /* 0x0000001f1e1e7221 */ /* 0x000fe20000010000 */
[----:B------:R-:W-:Y:S01]  /*5320*/  MOV R174, 0x1f ;  /* 0x0000001f00ae7802 */ /* 0x000fe20000000f00 */
[----:B-1----:R-:W-:Y:S01]  /*5330*/  FADD.FTZ R28, R28, R29 ;  /* 0x0000001d1c1c7221 */ /* 0x002fe20000010000 */
[----:B------:R-:W-:Y:S01]  /*5340*/  HFMA2.MMA R29, -RZ, RZ, 0, 4.76837158203125e-07 ;  /* 0x00000008ff1d7435 */ /* 0x000fe200000001ff */
[----:B------:R-:W-:Y:S02]  /*5350*/  MOV R172, 0xffffffff ;  /* 0xffffffff00ac7802 */ /* 0x000fe40000000f00 */
[----:B------:R-:W-:Y:S02]  /*5360*/  MOV R23, R30 ;  /* 0x0000001e00177202 */ /* 0x000fe40000000f00 */
[----:B------:R-:W-:Y:S02]  /*5370*/  MOV R22, 0x5390 ;  /* 0x0000539000167802 */ /* 0x000fe40000000f00 */
[----:B------:R-:W-:Y:S05]  /*5380*/  CALL.REL.NOINC `($__internal_113_$__cuda_sm70_shflsync_down_p) ;  /* 0x0000036000007944 */ /* 0x000fea0003c00000 */
[----:B-1----:R-:W-:Y:S01]  /*5390*/  MOV R31, R29 ;  /* 0x0000001d001f7202 */ /* 0x002fe20000000f00 */
[----:B------:R-:W-:Y:S01]  /*53a0*/  HFMA2.MMA R29, -RZ, RZ, 0, 4.76837158203125e-07 ;  /* 0x00000008ff1d7435 */ /* 0x000fe200000001ff */
[----:B------:R-:W-:-:S02]  /*53b0*/  MOV R23, R28 ;  /* 0x0000001c00177202 */ /* 0x000fc40000000f00 */
[----:B------:R-:W-:Y:S02]  /*53c0*/  MOV R174, 0x1f ;  /* 0x0000001f00ae7802 */ /* 0x000fe40000000f00 */
[----:B------:R-:W-:Y:S02]  /*53d0*/  MOV R172, 0xffffffff ;  /* 0xffffffff00ac7802 */ /* 0x000fe40000000f00 */
[----:B------:R-:W-:Y:S02]  /*53e0*/  MOV R22, 0x5400 ;  /* 0x0000540000167802 */ /* 0x000fe40000000f00 */
[----:B------:R-:W-:Y:S05]  /*53f0*/  CALL.REL.NOINC `($__internal_113_$__cuda_sm70_shflsync_down_p) ;  /* 0x000002f000007944 */ /* 0x000fea0003c00000 */
[----:B------:R-:W-:Y:S01]  /*5400*/  FADD.FTZ R30, R31, R30 ;  /* 0x0000001e1f1e7221 */ /* 0x000fe20000010000 */
[----:B------:R-:W-:Y:S01]  /*5410*/  MOV R174, 0x1f ;  /* 0x0000001f00ae7802 */ /* 0x000fe20000000f00 */
[----:B-1----:R-:W-:Y:S01]  /*5420*/  FADD.FTZ R28, R28, R29 ;  /* 0x0000001d1c1c7221 */ /* 0x002fe20000010000 */
[----:B------:R-:W-:Y:S01]  /*5430*/  HFMA2.MMA R29, -RZ, RZ, 0, 2.384185791015625e-07 ;  /* 0x00000004ff1d7435 */ /* 0x000fe200000001ff */
[----:B------:R-:W-:Y:S02]  /*5440*/  MOV R172, 0xffffffff ;  /* 0xffffffff00ac7802 */ /* 0x000fe40000000f00 */
[----:B------:R-:W-:-:S02]  /*5450*/  MOV R23, R30 ;  /* 0x0000001e00177202 */ /* 0x000fc40000000f00 */
[----:B------:R-:W-:Y:S02]  /*5460*/  MOV R22, 0x5480 ;  /* 0x0000548000167802 */ /* 0x000fe40000000f00 */
[----:B------:R-:W-:Y:S05]  /*5470*/  CALL.REL.NOINC `($__internal_113_$__cuda_sm70_shflsync_down_p) ;  /* 0x0000027000007944 */ /* 0x000fea0003c00000 */
[----:B-1----:R-:W-:Y:S01]  /*5480*/  MOV R31, R29 ;  /* 0x0000001d001f7202 */ /* 0x002fe20000000f00 */
[----:B------:R-:W-:Y:S01]  /*5490*/  HFMA2.MMA R29, -RZ, RZ, 0, 2.384185791015625e-07 ;  /* 0x00000004ff1d7435 */ /* 0x000fe200000001ff */
[----:B------:R-:W-:Y:S02]  /*54a0*/  MOV R23, R28 ;  /* 0x0000001c00177202 */ /* 0x000fe40000000f00 */
[----:B------:R-:W-:Y:S02]  /*54b0*/  MOV R174, 0x1f ;  /* 0x0000001f00ae7802 */ /* 0x000fe40000000f00 */
[----:B------:R-:W-:Y:S02]  /*54c0*/  MOV R172, 0xffffffff ;  /* 0xffffffff00ac7802 */ /* 0x000fe40000000f00 */
[----:B------:R-:W-:Y:S02]  /*54d0*/  MOV R22, 0x54f0 ;  /* 0x000054f000167802 */ /* 0x000fe40000000f00 */
[----:B------:R-:W-:Y:S05]  /*54e0*/  CALL.REL.NOINC `($__internal_113_$__cuda_sm70_shflsync_down_p) ;  /* 0x0000020000007944 */ /* 0x000fea0003c00000 */
[----:B------:R-:W-:Y:S01]  /*54f0*/  FADD.FTZ R30, R31, R30 ;  /* 0x0000001e1f1e7221 */ /* 0x000fe20000010000 */
[----:B------:R-:W-:Y:S01]  /*5500*/  MOV R174, 0x1f ;  /* 0x0000001f00ae7802 */ /* 0x000fe20000000f00 */
[----:B-1----:R-:W-:Y:S01]  /*5510*/  FADD.FTZ R28, R28, R29 ;  /* 0x0000001d1c1c7221 */ /* 0x002fe20000010000 */
[----:B------:R-:W-:Y:S01]  /*5520*/  HFMA2.MMA R29, -RZ, RZ, 0, 1.1920928955078125e-07 ;  /* 0x00000002ff1d7435 */ /* 0x000fe200000001ff */
[----:B------:R-:W-:-:S02]  /*5530*/  MOV R172, 0xffffffff ;  /* 0xffffffff00ac7802 */ /* 0x000fc40000000f00 */
[----:B------:R-:W-:Y:S02]  /*5540*/  MOV R23, R30 ;  /* 0x0000001e00177202 */ /* 0x000fe40000000f00 */
[----:B------:R-:W-:Y:S02]  /*5550*/  MOV R22, 0x5570 ;  /* 0x0000557000167802 */ /* 0x000fe40000000f00 */
[----:B------:R-:W-:Y:S05]  /*5560*/  CALL.REL.NOINC `($__internal_113_$__cuda_sm70_shflsync_down_p) ;  /* 0x0000018000007944 */ /* 0x000fea0003c00000 */
[----:B-1----:R-:W-:Y:S01]  /*5570*/  MOV R31, R29 ;  /* 0x0000001d001f7202 */ /* 0x002fe20000000f00 */
[----:B------:R-:W-:Y:S01]  /*5580*/  HFMA2.MMA R29, -RZ, RZ, 0, 1.1920928955078125e-07 ;  /* 0x00000002ff1d7435 */ /* 0x000fe200000001ff */
[----:B------:R-:W-:Y:S02]  /*5590*/  MOV R23, R28 ;  /* 0x0000001c00177202 */ /* 0x000fe40000000f00 */
[----:B------:R-:W-:Y:S02]  /*55a0*/  MOV R174, 0x1f ;  /* 0x0000001f00ae7802 */ /* 0x000fe40000000f00 */
[----:B------:R-:W-:Y:S02]  /*55b0*/  MOV R172, 0xffffffff ;  /* 0xffffffff00ac7802 */ /* 0x000fe40000000f00 */
[----:B------:R-:W-:-:S02]  /*55c0*/  MOV R22, 0x55e0 ;  /* 0x000055e000167802 */ /* 0x000fc40000000f00 */
[----:B------:R-:W-:Y:S05]  /*55d0*/  CALL.REL.NOINC `($__internal_113_$__cuda_sm70_shflsync_down_p) ;  /* 0x0000011000007944 */ /* 0x000fea0003c00000 */
[----:B------:R-:W-:Y:S01]  /*55e0*/  FADD.FTZ R30, R31, R30 ;  /* 0x0000001e1f1e7221 */ /* 0x000fe20000010000 */
[----:B------:R-:W-:Y:S01]  /*55f0*/  MOV R174, 0x1f ;  /* 0x0000001f00ae7802 */ /* 0x000fe20000000f00 */
[----:B-1----:R-:W-:Y:S01]  /*5600*/  FADD.FTZ R28, R28, R29 ;  /* 0x0000001d1c1c7221 */ /* 0x002fe20000010000 */
[----:B------:R-:W-:Y:S01]  /*5610*/  HFMA2.MMA R29, -RZ, RZ, 0, 5.9604644775390625e-08 ;  /* 0x00000001ff1d7435 */ /* 0x000fe200000001ff */
[----:B------:R-:W-:-:S02]  /*5620*/  MOV R172, 0xffffffff ;  /* 0xffffffff00ac7802 */ /* 0x000fc40000000f00 */
[----:B------:R-:W-:Y:S02]  /*5630*/  MOV R23, R30 ;  /* 0x0000001e00177202 */ /* 0x000fe40000000f00 */
[----:B------:R-:W-:Y:S02]  /*5640*/  MOV R22, 0x5660 ;  /* 0x0000566000167802 */ /* 0x000fe40000000f00 */
[----:B------:R-:W-:Y:S05]  /*5650*/  CALL.REL.NOINC `($__internal_113_$__cuda_sm70_shflsync_down_p) ;  /* 0x0000009000007944 */ /* 0x000fea0003c00000 */
[----:B-1----:R-:W-:Y:S01]  /*5660*/  MOV R31, R29 ;  /* 0x0000001d001f7202 */ /* 0x002fe20000000f00 */
[----:B------:R-:W-:Y:S01]  /*5670*/  HFMA2.MMA R29, -RZ, RZ, 0, 5.9604644775390625e-08 ;  /* 0x00000001ff1d7435 */ /* 0x000fe200000001ff */
[----:B------:R-:W-:Y:S02]  /*5680*/  MOV R23, R28 ;  /* 0x0000001c00177202 */ /* 0x000fe40000000f00 */
[----:B------:R-:W-:Y:S02]  /*5690*/  MOV R174, 0x1f ;  /* 0x0000001f00ae7802 */ /* 0x000fe40000000f00 */
[----:B------:R-:W-:Y:S02]  /*56a0*/  MOV R172, 0xffffffff ;  /* 0xffffffff00ac7802 */ /* 0x000fe40000000f00 */
[----:B------:R-:W-:-:S02]  /*56b0*/  MOV R22, 0x56d0 ;  /* 0x000056d000167802 */ /* 0x000fc40000000f00 */
[----:B------:R-:W-:Y:S05]  /*56c0*/  CALL.REL.NOINC `($__internal_113_$__cuda_sm70_shflsync_down_p) ;  /* 0x0000002000007944 */ /* 0x000fea0003c00000 */
[----:B-1----:R-:W-:Y:S01]  /*56d0*/  MOV R23, R29 ;  /* 0x0000001d00177202 */ /* 0x002fe20000000f00 */
[----:B------:R-:W-:Y:S05]  /*56e0*/  BRA `(.L_x_3244) ;  /* 0xffffd88000007947 */ /* 0x000fea000383ffff */
        .weak           $__internal_113_$__cuda_sm70_shflsync_down_p
        .type           $__internal_113_$__cuda_sm70_shflsync_down_p,@function
        .size           $__internal_113_$__cuda_sm70_shflsync_down_p,(.L_x_3475 - $__internal_113_$__cuda_sm70_shflsync_down_p)
$__internal_113_$__cuda_sm70_shflsync_down_p:
[----:B------:R-:W-:Y:S04]  /*56f0*/  WARPSYNC R172 ;  /* 0x000000ac00007348 */ /* 0x000fe80003800000 */
[----:B------:R0:W1:Y:S02]  /*5700*/  SHFL.DOWN PT, R29, R23, R29, R174 ;  /* 0x0800001d171d7389 */ /* 0x00006400000e00ae */
[----:B0-----:R-:W-:-:S06]  /*5710*/  HFMA2.MMA R23, -RZ, RZ, 0, 0 ;  /* 0x00000000ff177435 */ /* 0x001fcc00000001ff */
[----:B------:R-:W-:Y:S05]  /*5720*/  RET.REL.NODEC R22 `(_ZN10layer_norm31ln_parallel_residual_bwd_kernelINS_13Kernel_traitsIfffffjLj7168ELj1ELj1ELj8ELj16ENS_18Kernel_traits_baseILj7168EfffffjLj256EEEEELb1ELb0ELb1EEEvNS_9BwdParamsE) ;  /* 0xffffa8d016007950 */ /* 0x000fea0003c3ffff */
.L_x_3245:
        /* <DEDUP_REMOVED lines=13> */
.L_x_3475:


//--------------------- .text._ZN10layer_norm22ln_bwd_finalize_kernelINS_22Kernel_traits_finalizeILj7168EfffffjLb0ELj1024ELj4ENS_18Kernel_traits_baseILj7168EfffffjLj1024EEEEELb0ELb0EEEvNS_9BwdParamsE --------------------------
	.section	.text._ZN10layer_norm22ln_bwd_finalize_kernelINS_22Kernel_traits_finalizeILj7168EfffffjLb0ELj1024ELj4ENS_18Kernel_traits_baseILj7168EfffffjLj1024EEEEELb0ELb0EEEvNS_9BwdParamsE,"ax",@progbits
	.sectioninfo	@"SHI_REGISTERS=30"
	.align	128
        .global         _ZN10layer_norm22ln_bwd_finalize_kernelINS_22Kernel_traits_finalizeILj7168EfffffjLb0ELj1024ELj4ENS_18Kernel_traits_baseILj7168EfffffjLj1024EEEEELb0ELb0EEEvNS_9BwdParamsE
        .type           _ZN10layer_norm22ln_bwd_finalize_kernelINS_22Kernel_traits_finalizeILj7168EfffffjLb0ELj1024ELj4ENS_18Kernel_traits_baseILj7168EfffffjLj1024EEEEELb0ELb0EEEvNS_9BwdParamsE,@function
        .size           _ZN10layer_norm22ln_bwd_finalize_kernelINS_22Kernel_traits_finalizeILj7168EfffffjLb0ELj1024ELj4ENS_18Kernel_traits_baseILj7168EfffffjLj1024EEEEELb0ELb0EEEvNS_9BwdParamsE,(.L_x_3476 - _ZN10layer_norm22ln_bwd_finalize_kernelINS_22Kernel_traits_finalizeILj7168EfffffjLb0ELj1024ELj4ENS_18Kernel_traits_baseILj7168EfffffjLj1024EEEEELb0ELb0EEEvNS_9BwdParamsE)
        .other          _ZN10layer_norm22ln_bwd_finalize_kernelINS_22Kernel_traits_finalizeILj7168EfffffjLb0ELj1024ELj4ENS_18Kernel_traits_baseILj7168EfffffjLj1024EEEEELb0ELb0EEEvNS_9BwdParamsE,@"STO_CUDA_ENTRY STV_DEFAULT"
_ZN10layer_norm22ln_bwd_finalize_kernelINS_22Kernel_traits_finalizeILj7168EfffffjLb0ELj1024ELj4ENS_18Kernel_traits_baseILj7168EfffffjLj1024EEEEELb0ELb0EEEvNS_9BwdParamsE:
.text._ZN10layer_norm22ln_bwd_finalize_kernelINS_22Kernel_traits_finalizeILj7168EfffffjLb0ELj1024ELj4ENS_18Kernel_traits_baseILj7168EfffffjLj1024EEEEELb0ELb0EEEvNS_9BwdParamsE:
        /* <DEDUP_REMOVED lines=19> */
.L_x_3259:
        /* <DEDUP_REMOVED lines=28> */
.L_x_3250:
        /* <DEDUP_REMOVED lines=35> */
.L_x_3249:
[----:B------:R-:W-:Y:S05]  /*0520*/  BSYNC B1 ;  /* 0x0000000000017941 */ /* 0x000fea0003800000 */
.L_x_3248:
        /* <DEDUP_REMOVED lines=23> */
.L_x_3252:
[----:B------:R-:W-:Y:S05]  /*06a0*/  BSYNC B1 ;  /* 0x0000000000017941 */ /* 0x000fea0003800000 */
.L_x_3251:
        /* <DEDUP_REMOVED lines=11> */
.L_x_3253:
[----:B------:R-:W-:Y:S05]  /*0760*/  BSYNC B1 ;  /* 0x0000000000017941 */ /* 0x000fea0003800000 */
.L_x_3247:
[----:B------:R-:W-:Y:S05]  /*0770*/  BSYNC B0 ;  /* 0x0000000000007941 */ /* 0x000fea0003800000 */
.L_x_3246:
        /* <DEDUP_REMOVED lines=11> */
.L_x_3260:
        /* <DEDUP_REMOVED lines=18> */
.L_x_3261:
[----:B---3--:R-:W-:Y:S02]  /*0950*/  FADD.FTZ R4, R4, R9 ;  /* 0x0000000904047221 */ /* 0x008fe40000010000 */
[----:B-12---:R-:W-:-:S03]  /*0960*/  FADD.FTZ R6, R5, R6 ;  /* 0x0000000605067221 */ /* 0x006fc60000010000 */
[----:B------:R1:W-:Y:S04]  /*0970*/  @!P1 STS [R17.X4+0x2000], R4 ;  /* 0x0020000411009388 */ /* 0x0003e80000004800 */
[----:B------:R1:W-:Y:S02]  /*0980*/  @!P1 STS [R17.X4+0x2080], R6 ;  /* 0x0020800611009388 */ /* 0x0003e40000004800 */
.L_x_3254:
        /* <DEDUP_REMOVED lines=15> */
.L_x_3258:
[----:B------:R-:W-:Y:S05]  /*0a80*/  BSYNC B0 ;  /* 0x0000000000007941 */ /* 0x000fea0003800000 */
.L_x_3257:
[C---:B------:R-:W-:Y:S02]  /*0a90*/  ISETP.GT.U32.AND P1, PT, R18.reuse, -0x1c01, PT ;  /* 0xffffe3ff1200780c */ /* 0x040fe40003f24070 */
[----:B------:R-:W-:Y:S02]  /*0aa0*/  IADD3 R18, R18, 0x1c00, RZ ;  /* 0x00001c0012127810 */ /* 0x000fe40007ffe0ff */
[----:B------:R-:W-:-:S09]  /*0ab0*/  IADD3 R19, R19, 0xe00, RZ ;  /* 0x00000e0013137810 */ /* 0x000fd20007ffe0ff */
[----:B01----:R-:W-:Y:S05]  /*0ac0*/  @P1 BRA `(.L_x_3259) ;  /* 0xfffff66000001947 */ /* 0x003fea000383ffff */
[----:B------:R-:W-:Y:S05]  /*0ad0*/  EXIT ;  /* 0x000000000000794d */ /* 0x000fea0003800000 */
.L_x_3255:
[----:B--2---:R-:W-:Y:S01]  /*0ae0*/  IMAD.MOV.U32 R9, RZ, RZ, R5 ;  /* 0x000000ffff097224 */ /* 0x004fe200078e0005 */
[----:B------:R-:W-:Y:S01]  /*0af0*/  MOV R8, 0x1 ;  /* 0x0000000100087802 */ /* 0x000fe20000000f00 */
[----:B------:R-:W-:Y:S01]  /*0b00*/  IMAD.MOV.U32 R7, RZ, RZ, 0x1f ;  /* 0x0000001fff077424 */ /* 0x000fe200078e00ff */
[----:B------:R-:W-:Y:S02]  /*0b10*/  MOV R10, 0xffffffff ;  /* 0xffffffff000a7802 */ /* 0x000fe40000000f00 */
[----:B------:R-:W-:Y:S02]  /*0b20*/  MOV R2, 0xb40 ;  /* 0x00000b4000027802 */ /* 0x000fe40000000f00 */
[----:B01----:R-:W-:Y:S05]  /*0b30*/  CALL.REL.NOINC `($__internal_114_$__cuda_sm70_shflsync_bfly_p) ;  /* 0x000003b000007944 */ /* 0x003fea0003c00000 */
[----:B-1----:R-:W-:Y:S01]  /*0b40*/  IMAD.MOV.U32 R2, RZ, RZ, R7 ;  /* 0x000000ffff027224 */ /* 0x002fe200078e0007 */
[----:B0-----:R-:W-:Y:S05]  /*0b50*/  BRA `(.L_x_3260) ;  /* 0xfffffcd000007947 */ /* 0x001fea000383ffff */
.L_x_3256:
[----:B------:R-:W-:Y:S01]  /*0b60*/  HFMA2.MMA R8, -RZ, RZ, 0, 1.1920928955078125e-07 ;  /* 0x00000002ff087435 */ /* 0x000fe200000001ff */
[----:B------:R-:W-:Y:S01]  /*0b70*/  MOV R7, 0x1f ;  /* 0x0000001f00077802 */ /* 0x000fe20000000f00 */
[----:B------:R-:W-:Y:S01]  /*0b80*/  IMAD.MOV.U32 R10, RZ, RZ, -0x1 ;  /* 0xffffffffff0a7424 */ /* 0x000fe200078e00ff */
[----:B------:R-:W-:-:S03]  /*0b90*/  MOV R2, 0xbb0 ;  /* 0x00000bb000027802 */ /* 0x000fc60000000f00 */
[----:B012---:R-:W-:Y:S05]  /*0ba0*/  CALL.REL.NOINC `($__internal_114_$__cuda_sm70_shflsync_bfly_p) ;  /* 0x0000034000007944 */ /* 0x007fea0003c00000 */
[----:B0-----:R-:W-:Y:S01]  /*0bb0*/  HFMA2.MMA R8, -RZ, RZ, 0, 2.384185791015625e-07 ;  /* 0x00000004ff087435 */ /* 0x001fe200000001ff */
[----:B-1----:R-:W-:Y:S01]  /*0bc0*/  FADD.FTZ R9, R9, R7 ;  /* 0x0000000709097221 */ /* 0x002fe20000010000 */
[----:B------:R-:W-:Y:S01]  /*0bd0*/  MOV R7, 0x1f ;  /* 0x0000001f00077802 */ /* 0x000fe20000000f00 */
[----:B------:R-:W-:Y:S01]  /*0be0*/  IMAD.MOV.U32 R10, RZ, RZ, -0x1 ;  /* 0xffffffffff0a7424 */ /* 0x000fe200078e00ff */
[----:B------:R-:W-:-:S02]  /*0bf0*/  MOV R2, 0xc10 ;  /* 0x00000c1000027802 */ /* 0x000fc40000000f00 */
[----:B------:R-:W-:Y:S05]  /*0c00*/  CALL.REL.NOINC `($__internal_114_$__cuda_sm70_shflsync_bfly_p) ;  /* 0x000002e000007944 */ /* 0x000fea0003c00000 */
[----:B0-----:R-:W-:Y:S01]  /*0c10*/  HFMA2.MMA R8, -RZ, RZ, 0, 4.76837158203125e-07 ;  /* 0x00000008ff087435 */ /* 0x001fe200000001ff */
[----:B-1----:R-:W-:Y:S01]  /*0c20*/  FADD.FTZ R9, R9, R7 ;  /* 0x0000000709097221 */ /* 0x002fe20000010000 */
[----:B------:R-:W-:Y:S01]  /*0c30*/  MOV R7, 0x1f ;  /* 0x0000001f00077802 */ /* 0x000fe20000000f00 */
[----:B------:R-:W-:Y:S01]  /*0c40*/  IMAD.MOV.U32 R10, RZ, RZ, -0x1 ;  /* 0xffffffffff0a7424 */ /* 0x000fe200078e00ff */
[----:B------:R-:W-:-:S02]  /*0c50*/  MOV R2, 0xc70 ;  /* 0x00000c7000027802 */ /* 0x000fc40000000f00 */
[----:B------:R-:W-:Y:S05]  /*0c60*/  CALL.REL.NOINC `($__internal_114_$__cuda_sm70_shflsync_bfly_p) ;  /* 0x0000028000007944 */ /* 0x000fea0003c00000 */
[----:B-1----:R-:W-:Y:S01]  /*0c70*/  FADD.FTZ R6, R9, R7 ;  /* 0x0000000709067221 */ /* 0x002fe20000010000 */
[----:B0-----:R-:W-:Y:S01]  /*0c80*/  HFMA2.MMA R8, -RZ, RZ, 0, 9.5367431640625e-07 ;  /* 0x00000010ff087435 */ /* 0x001fe200000001ff */
[----:B------:R-:W-:Y:S01]  /*0c90*/  MOV R7, 0x1f ;  /* 0x0000001f00077802 */ /* 0x000fe20000000f00 */
[----:B------:R-:W-:Y:S01]  /*0ca0*/  IMAD.MOV.U32 R10, RZ, RZ, -0x1 ;  /* 0xffffffffff0a7424 */ /* 0x000fe200078e00ff */
[----:B------:R-:W-:-:S02]  /*0cb0*/  MOV R2, 0xce0 ;  /* 0x00000ce000027802 */ /* 0x000fc40000000f00 */
[----:B------:R-:W-:Y:S02]  /*0cc0*/  MOV R9, R6 ;  /* 0x0000000600097202 */ /* 0x000fe40000000f00 */
[----:B------:R-:W-:Y:S05]  /*0cd0*/  CALL.REL.NOINC `($__internal_114_$__cuda_sm70_shflsync_bfly_p) ;  /* 0x0000021000007944 */ /* 0x000fea0003c00000 */
[----:B0-----:R-:W-:Y:S01]  /*0ce0*/  HFMA2.MMA R8, -RZ, RZ, 0, 5.9604644775390625e-08 ;  /* 0x00000001ff087435 */ /* 0x001fe200000001ff */
[----:B-1----:R-:W-:Y:S01]  /*0cf0*/  MOV R5, R7 ;  /* 0x0000000700057202 */ /* 0x002fe20000000f00 */
[----:B------:R-:W-:Y:S01]  /*0d00*/  IMAD.MOV.U32 R9, RZ, RZ, R4 ;  /* 0x000000ffff097224 */ /* 0x000fe200078e0004 */
[----:B------:R-:W-:Y:S01]  /*0d10*/  MOV R7, 0x1f ;  /* 0x0000001f00077802 */ /* 0x000fe20000000f00 */
[----:B------:R-:W-:Y:S01]  /*0d20*/  IMAD.MOV.U32 R10, RZ, RZ, -0x1 ;  /* 0xffffffffff0a7424 */ /* 0x000fe200078e00ff */
[----:B------:R-:W-:Y:S02]  /*0d30*/  MOV R2, 0xd50 ;  /* 0x00000d5000027802 */ /* 0x000fe40000000f00 */
[----:B------:R-:W-:Y:S05]  /*0d40*/  CALL.REL.NOINC `($__internal_114_$__cuda_sm70_shflsync_bfly_p) ;  /* 0x000001a000007944 */ /* 0x000fea0003c00000 */
[----:B0-----:R-:W-:Y:S01]  /*0d50*/  HFMA2.MMA R8, -RZ, RZ, 0, 1.1920928955078125e-07 ;  /* 0x00000002ff087435 */ /* 0x001fe200000001ff */
[----:B-1----:R-:W-:Y:S01]  /*0d60*/  FADD.FTZ R9, R4, R7 ;  /* 0x0000000704097221 */ /* 0x002fe20000010000 */
[----:B------:R-:W-:Y:S01]  /*0d70*/  MOV R7, 0x1f ;  /* 0x0000001f00077802 */ /* 0x000fe20000000f00 */
[----:B------:R-:W-:Y:S01]  /*0d80*/  IMAD.MOV.U32 R10, RZ, RZ, -0x1 ;  /* 0xffffffffff0a7424 */ /* 0x000fe200078e00ff */
[----:B------:R-:W-:Y:S02]  /*0d90*/  MOV R2, 0xdb0 ;  /* 0x00000db000027802 */ /* 0x000fe40000000f00 */
[----:B------:R-:W-:Y:S05]  /*0da0*/  CALL.REL.NOINC `($__internal_114_$__cuda_sm70_shflsync_bfly_p) ;  /* 0x0000014000007944 */ /* 0x000fea0003c00000 */
        /* <DEDUP_REMOVED lines=12> */
[----:B0-----:R-:W-:Y:S01]  /*0e70*/  HFMA2.MMA R8, -RZ, RZ, 0, 9.5367431640625e-07 ;  /* 0x00000010ff087435 */ /* 0x001fe200000001ff */
[----:B-1----:R-:W-:Y:S01]  /*0e80*/  FADD.FTZ R9, R9, R7 ;  /* 0x0000000709097221 */ /* 0x002fe20000010000 */
[----:B------:R-:W-:Y:S01]  /*0e90*/  MOV R7, 0x1f ;  /* 0x0000001f00077802 */ /* 0x000fe20000000f00 */
[----:B------:R-:W-:Y:S01]  /*0ea0*/  IMAD.MOV.U32 R10, RZ, RZ, -0x1 ;  /* 0xffffffffff0a7424 */ /* 0x000fe200078e00ff */
[----:B------:R-:W-:-:S02]  /*0eb0*/  MOV R2, 0xed0 ;  /* 0x00000ed000027802 */ /* 0x000fc40000000f00 */
[----:B------:R-:W-:Y:S05]  /*0ec0*/  CALL.REL.NOINC `($__internal_114_$__cuda_sm70_shflsync_bfly_p) ;  /* 0x0000002000007944 */ /* 0x000fea0003c00000 */
[----:B-1----:R-:W-:Y:S01]  /*0ed0*/  MOV R4, R7 ;  /* 0x0000000700047202 */ /* 0x002fe20000000f00 */
[----:B0-----:R-:W-:Y:S05]  /*0ee0*/  BRA `(.L_x_3261) ;  /* 0xfffffa6000007947 */ /* 0x001fea000383ffff */
        .weak           $__internal_114_$__cuda_sm70_shflsync_bfly_p
        .type           $__internal_114_$__cuda_sm70_shflsync_bfly_p,@function
        .size           $__internal_114_$__cuda_sm70_shflsync_bfly_p,(.L_x_3476 - $__internal_114_$__cuda_sm70_shflsync_bfly_p)
$__internal_114_$__cuda_sm70_shflsync_bfly_p:
[----:B------:R-:W-:Y:S01]  /*0ef0*/  HFMA2.MMA R3, -RZ, RZ, 0, 0 ;  /* 0x00000000ff037435 */ /* 0x000fe200000001ff */
[----:B------:R-:W-:Y:S04]  /*0f00*/  WARPSYNC R10 ;  /* 0x0000000a00007348 */ /* 0x000fe80003800000 */
[----:B------:R0:W1:Y:S01]  /*0f10*/  SHFL.BFLY PT, R7, R9, R8, R7 ;  /* 0x0c00000809077389 */ /* 0x00006200000e0007 */
[----:B------:R-:W-:Y:S05]  /*0f20*/  RET.REL.NODEC R2 `(_ZN10layer_norm22ln_bwd_finalize_kernelINS_22Kernel_traits_finalizeILj7168EfffffjLb0ELj1024ELj4ENS_18Kernel_traits_baseILj7168EfffffjLj1024EEEEELb0ELb0EEEvNS_9BwdParamsE) ;  /* 0xfffff0d002007950 */ /* 0x000fea0003c3ffff */
.L_x_3262:
        /* <DEDUP_REMOVED lines=13> */
.L_x_3476:


//--------------------- .text._ZN10layer_norm40ln_parallel_residual_bwd_finalize_kernelINS_22Kernel_traits_finalizeILj7168EfffffjLb0ELj1024ELj4ENS_18Kernel_traits_baseILj7168EfffffjLj1024EEEEELb0EEEvNS_9BwdParamsE --------------------------
	.section	.text._ZN10layer_norm40ln_parallel_residual_bwd_finalize_kernelINS_22Kernel_traits_finalizeILj7168EfffffjLb0ELj1024ELj4ENS_18Kernel_traits_baseILj7168EfffffjLj1024EEEEELb0EEEvNS_9BwdParamsE,"ax",@progbits
	.sectioninfo	@"SHI_REGISTERS=32"
	.align	128
        .global         _ZN10layer_norm40ln_parallel_residual_bwd_finalize_kernelINS_22Kernel_traits_finalizeILj7168EfffffjLb0ELj1024ELj4ENS_18Kernel_traits_baseILj7168EfffffjLj1024EEEEELb0EEEvNS_9BwdParamsE
        .type           _ZN10layer_norm40ln_parallel_residual_bwd_finalize_kernelINS_22Kernel_traits_finalizeILj7168EfffffjLb0ELj1024ELj4ENS_18Kernel_traits_baseILj7168EfffffjLj1024EEEEELb0EEEvNS_9BwdParamsE,@function
        .size           _ZN10layer_norm40ln_parallel_residual_bwd_finalize_kernelINS_22Kernel_traits_finalizeILj7168EfffffjLb0ELj1024ELj4ENS_18Kernel_traits_baseILj7168EfffffjLj1024EEEEELb0EEEvNS_9BwdParamsE,(.L_x_3477 - _ZN10layer_norm40ln_parallel_residual_bwd_finalize_kernelINS_22Kernel_traits_finalizeILj7168EfffffjLb0ELj1024ELj4ENS_18Kernel_traits_baseILj7168EfffffjLj1024EEEEELb0EEEvNS_9BwdParamsE)
        .other          _ZN10layer_norm40ln_parallel_residual_bwd_finalize_kernelINS_22Kernel_traits_finalizeILj7168EfffffjLb0ELj1024ELj4ENS_18Kernel_traits_baseILj7168EfffffjLj1024EEEEELb0EEEvNS_9BwdParamsE,@"STO_CUDA_ENTRY STV_DEFAULT"
_ZN10layer_norm40ln_parallel_residual_bwd_finalize_kernelINS_22Kernel_traits_finalizeILj7168EfffffjLb0ELj1024ELj4ENS_18Kernel_traits_baseILj7168EfffffjLj1024EEEEELb0EEEvNS_9BwdParamsE:
.text._ZN10layer_norm40ln_parallel_residual_bwd_finalize_kernelINS_22Kernel_traits_finalizeILj7168EfffffjLb0ELj1024ELj4ENS_18Kernel_traits_baseILj7168EfffffjLj1024EEEEELb0EEEvNS_9BwdParamsE:
        /* <DEDUP_REMOVED lines=19> */
.L_x_3277:
        /* <DEDUP_REMOVED lines=36> */
.L_x_3267:
        /* <DEDUP_REMOVED lines=59> */
.L_x_3266:
[----:B------:R-:W-:Y:S05]  /*0720*/  BSYNC B1 ;  /* 0x0000000000017941 */ /* 0x000fea0003800000 */
.L_x_3265:
        /* <DEDUP_REMOVED lines=35> */
.L_x_3269:
[----:B------:R-:W-:Y:S05]  /*0960*/  BSYNC B1 ;  /* 0x0000000000017941 */ /* 0x000fea0003800000 */
.L_x_3268:
        /* <DEDUP_REMOVED lines=17> */
.L_x_3270:
[----:B------:R-:W-:Y:S05]  /*0a80*/  BSYNC B1 ;  /* 0x0000000000017941 */ /* 0x000fea0003800000 */
.L_x_3264:
[----:B------:R-:W-:Y:S05]  /*0a90*/  BSYNC B0 ;  /* 0x0000000000007941 */ /* 0x000fea0003800000 */
.L_x_3263:
        /* <DEDUP_REMOVED lines=14> */
.L_x_3278:
        /* <DEDUP_REMOVED lines=36> */
.L_x_3279:
        /* <DEDUP_REMOVED lines=11> */
.L_x_3271:
        /* <DEDUP_REMOVED lines=21> */
.L_x_3275:
[----:B------:R-:W-:Y:S05]  /*0fc0*/  BSYNC B0 ;  /* 0x0000000000007941 */ /* 0x000fea0003800000 */
.L_x_3274:
[C---:B------:R-:W-:Y:S02]  /*0fd0*/  ISETP.GT.U32.AND P1, PT, R4.reuse, -0x1c01, PT ;  /* 0xffffe3ff0400780c */ /* 0x040fe40003f24070 */
[----:B------:R-:W-:-:S02]  /*0fe0*/  IADD3 R4, R4, 0x1c00, RZ ;  /* 0x00001c0004047810 */ /* 0x000fc40007ffe0ff */
[----:B------:R-:W-:-:S09]  /*0ff0*/  IADD3 R5, R5, 0xe00, RZ ;  /* 0x00000e0005057810 */ /* 0x000fd20007ffe0ff */
[----:B0-----:R-:W-:Y:S01]  /*1000*/  @!P1 CALL.REL.NOINC `(.L_x_3276) ;  /* 0x0000001000009944 */ /* 0x001fe20003c00000 */
[----:B------:R-:W-:Y:S05]  /*1010*/  BRA `(.L_x_3277) ;  /* 0xfffff11000007947 */ /* 0x000fea000383ffff */
.L_x_3276:
[----:B------:R-:W-:Y:S05]  /*1020*/  EXIT ;  /* 0x000000000000794d */ /* 0x000fea0003800000 */
.L_x_3272:
[----:B------:R-:W-:Y:S01]  /*1030*/  HFMA2.MMA R17, -RZ, RZ, 0, 1.847743988037109375e-06 ;  /* 0x0000001fff117435 */ /* 0x000fe200000001ff */
[----:B----4-:R-:W-:Y:S01]  /*1040*/  IMAD.MOV.U32 R19, RZ, RZ, R12 ;  /* 0x000000ffff137224 */ /* 0x010fe200078e000c */
[----:B------:R-:W-:Y:S02]  /*1050*/  MOV R16, 0x1 ;  /* 0x0000000100107802 */ /* 0x000fe40000000f00 */
[----:B------:R-:W-:Y:S02]  /*1060*/  MOV R14, 0xffffffff ;  /* 0xffffffff000e7802 */ /* 0x000fe40000000f00 */
[----:B------:R-:W-:Y:S02]  /*1070*/  MOV R8, 0x1090 ;  /* 0x0000109000087802 */ /* 0x000fe40000000f00 */
[----:B0123--:R-:W-:Y:S05]  /*1080*/  CALL.REL.NOINC `($__internal_115_$__cuda_sm70_shflsync_bfly_p) ;  /* 0x000007b000007944 */ /* 0x00ffea0003c00000 */
[----:B01----:R-:W-:Y:S05]  /*1090*/  BRA `(.L_x_3278) ;  /* 0xfffffae000007947 */ /* 0x003fea000383ffff */
.L_x_3273:
[----:B------:R-:W-:Y:S01]  /*10a0*/  HFMA2.MMA R16, -RZ, RZ, 0, 1.1920928955078125e-07 ;  /* 0x00000002ff107435 */ /* 0x000fe200000001ff */
[----:B------:R-:W-:Y:S01]  /*10b0*/  IMAD.MOV.U32 R19, RZ, RZ, R12 ;  /* 0x000000ffff137224 */ /* 0x000fe200078e000c */
[----:B------:R-:W-:Y:S02]  /*10c0*/  MOV R17, 0x1f ;  /* 0x0000001f00117802 */ /* 0x000fe40000000f00 */
[----:B------:R-:W-:-:S02]  /*10d0*/  MOV R14, 0xffffffff ;  /* 0xffffffff000e7802 */ /* 0x000fc40000000f00 */
[----:B------:R-:W-:Y:S02]  /*10e0*/  MOV R8, 0x1100 ;  /* 0x0000110000087802 */ /* 0x000fe40000000f00 */
[----:B-123--:R-:W-:Y:S05]  /*10f0*/  CALL.REL.NOINC `($__internal_115_$__cuda_sm70_shflsync_bfly_p) ;  /* 0x0000074000007944 */ /* 0x00efea0003c00000 */
[----:B0-----:R-:W-:Y:S01]  /*1100*/  HFMA2.MMA R17, -RZ, RZ, 0, 1.847743988037109375e-06 ;  /* 0x0000001fff117435 */ /* 0x001fe200000001ff */
[----:B-1----:R-:W-:Y:S01]  /*1110*/  FADD.FTZ R19, R12, R14 ;  /* 0x0000000e0c137221 */ /* 0x002fe20000010000 */
[----:B------:R-:W-:Y:S01]  /*1120*/  MOV R14, 0xffffffff ;  /* 0xffffffff000e7802 */ /* 0x000fe20000000f00 */
[----:B------:R-:W-:Y:S01]  /*1130*/  IMAD.MOV.U32 R16, RZ, RZ, 0x4 ;  /* 0x00000004ff107424 */ /* 0x000fe200078e00ff */
[----:B------:R-:W-:Y:S02]  /*1140*/  MOV R8, 0x1160 ;  /* 0x0000116000087802 */ /* 0x000fe40000000f00 */
[----:B------:R-:W-:Y:S05]  /*1150*/  CALL.REL.NOINC `($__internal_115_$__cuda_sm70_shflsync_bfly_p) ;  /* 0x000006e000007944 */ /* 0x000fea0003c00000 */
[----:B0-----:R-:W-:Y:S01]  /*1160*/  HFMA2.MMA R16, -RZ, RZ, 0, 4.76837158203125e-07 ;  /* 0x00000008ff107435 */ /* 0x001fe200000001ff */
[----:B-1----:R-:W-:Y:S01]  /*1170*/  FADD.FTZ R19, R19, R14 ;  /* 0x0000000e13137221 */ /* 0x002fe20000010000 */
[----:B------:R-:W-:Y:S01]  /*1180*/  MOV R14, 0xffffffff ;  /* 0xffffffff000e7802 */ /* 0x000fe20000000f00 */
[----:B------:R-:W-:Y:S01]  /*1190*/  IMAD.MOV.U32 R17, RZ, RZ, 0x1f ;  /* 0x0000001fff117424 */ /* 0x000fe200078e00ff */
[----:B------:R-:W-:Y:S02]  /*11a0*/  MOV R8, 0x11c0 ;  /* 0x000011c000087802 */ /* 0x000fe40000000f00 */
[----:B------:R-:W-:Y:S05]  /*11b0*/  CALL.REL.NOINC `($__internal_115_$__cuda_sm70_shflsync_bfly_p) ;  /* 0x0000068000007944 */ /* 0x000fea0003c00000 */
[----:B-1----:R-:W-:Y:S01]  /*11c0*/  FADD.FTZ R12, R19, R14 ;  /* 0x0000000e130c7221 */ /* 0x002fe20000010000 */
[----:B0-----:R-:W-:Y:S01]  /*11d0*/  HFMA2.MMA R16, -RZ, RZ, 0, 9.5367431640625e-07 ;  /* 0x00000010ff107435 */ /* 0x001fe200000001ff */
[----:B------:R-:W-:Y:S01]  /*11e0*/  MOV R17, 0x1f ;  /* 0x0000001f00117802 */ /* 0x000fe20000000f00 */
[----:B------:R-:W-:Y:S01]  /*11f0*/  IMAD.MOV.U32 R14, RZ, RZ, -0x1 ;  /* 0xffffffffff0e7424 */ /* 0x000fe200078e00ff */
[----:B------:R-:W-:-:S02]  /*1200*/  MOV R8, 0x1230 ;  /* 0x0000123000087802 */ /* 0x000fc40000000f00 */
[----:B------:R-:W-:Y:S02]  /*1210*/  MOV R19, R12 ;  /* 0x0000000c00137202 */ /* 0x000fe40000000f00 */
[----:B------:R-:W-:Y:S05]  /*1220*/  CALL.REL.NOINC `($__internal_115_$__cuda_sm70_shflsync_bfly_p) ;  /* 0x0000061000007944 */ /* 0x000fea0003c00000 */
[----:B0-----:R-:W-:Y:S01]  /*1230*/  HFMA2.MMA R17, -RZ, RZ, 0, 1.847743988037109375e-06 ;  /* 0x0000001fff117435 */ /* 0x001fe200000001ff */
[----:B-1----:R-:W-:Y:S01]  /*1240*/  MOV R15, R14 ;  /* 0x0000000e000f7202 */ /* 0x002fe20000000f00 */
[----:B------:R-:W-:Y:S01]  /*1250*/  IMAD.MOV.U32 R16, RZ, RZ, 0x1 ;  /* 0x00000001ff107424 */ /* 0x000fe200078e00ff */
[----:B------:R-:W-:Y:S02]  /*1260*/  MOV R19, R13 ;  /* 0x0000000d00137202 */ /* 0x000fe40000000f00 */
[----:B------:R-:W-:Y:S02]  /*1270*/  MOV R14, 0xffffffff ;  /* 0xffffffff000e7802 */ /* 0x000fe40000000f00 */
[----:B------:R-:W-:Y:S02]  /*1280*/  MOV R8, 0x12a0 ;  /* 0x000012a000087802 */ /* 0x000fe40000000f00 */
[----:B------:R-:W-:Y:S05]  /*1290*/  CALL.REL.NOINC `($__internal_115_$__cuda_sm70_shflsync_bfly_p) ;  /* 0x000005a000007944 */ /* 0x000fea0003c00000 */
[----:B0-----:R-:W-:Y:S01]  /*12a0*/  HFMA2.MMA R16, -RZ, RZ, 0, 1.1920928955078125e-07 ;  /* 0x00000002ff107435 */ /* 0x001fe200000001ff */
[----:B-1----:R-:W-:Y:S01]  /*12b0*/  FADD.FTZ R19, R13, R14 ;  /* 0x0000000e0d137221 */ /* 0x002fe20000010000 */
[----:B------:R-:W-:Y:S01]  /*12c0*/  MOV R14, 0xffffffff ;  /* 0xffffffff000e7802 */ /* 0x000fe20000000f00 */
[----:B------:R-:W-:Y:S01]  /*12d0*/  IMAD.MOV.U32 R17, RZ, RZ, 0x1f ;  /* 0x0000001fff117424 */ /* 0x000fe200078e00ff */
[----:B------:R-:W-:-:S02]  /*12e0*/  MOV R8, 0x1300 ;  /* 0x0000130000087802 */ /* 0x000fc40000000f00 */
[----:B------:R-:W-:Y:S05]  /*12f0*/  CALL.REL.NOINC `($__internal_115_$__cuda_sm70_shflsync_bfly_p) ;  /* 0x0000054000007944 */ /* 0x000fea0003c00000 */
[----:B0-----:R-:W-:Y:S01]  /*1300*/  HFMA2.MMA R16, -RZ, RZ, 0, 2.384185791015625e-07 ;  /* 0x00000004ff107435 */ /* 0x001fe200000001ff */
[----:B-1----:R-:W-:Y:S01]  /*1310*/  FADD.FTZ R19, R19, R14 ;  /* 0x0000000e13137221 */ /* 0x002fe20000010000 */
[----:B------:R-:W-:Y:S01]  /*1320*/  MOV R17, 0x1f ;  /* 0x0000001f00117802 */ /* 0x000fe20000000f00 */
[----:B------:R-:W-:Y:S01]  /*1330*/  IMAD.MOV.U32 R14, RZ, RZ, -0x1 ;  /* 0xffffffffff0e7424 */ /* 0x000fe200078e00ff */
[----:B------:R-:W-:-:S02]  /*1340*/  MOV R8, 0x1360 ;  /* 0x0000136000087802 */ /* 0x000fc40000000f00 */
[----:B------:R-:W-:Y:S05]  /*1350*/  CALL.REL.NOINC `($__internal_115_$__cuda_sm70_shflsync_bfly_p) ;  /* 0x000004e000007944 */ /* 0x000fea0003c00000 */
[----:B0-----:R-:W-:Y:S01]  /*1360*/  HFMA2.MMA R16, -RZ, RZ, 0, 4.76837158203125e-07 ;  /* 0x00000008ff107435 */ /* 0x001fe200000001ff */
[----:B-1----:R-:W-:Y:S01]  /*1370*/  FADD.FTZ R19, R19, R14 ;  /* 0x0000000e13137221 */ /* 0x002fe20000010000 */
[----:B------:R-:W-:-:S02]  /*1380*/  MOV R17, 0x1f ;  /* 0x0000001f00117802 */ /* 0x000fc40000000f00 */
[----:B------:R-:W-:Y:S02]  /*1390*/  MOV R14, 0xffffffff ;  /* 0xffffffff000e7802 */ /* 0x000fe40000000f00 */
[----:B------:R-:W-:Y:S02]  /*13a0*/  MOV R8, 0x13c0 ;  /* 0x000013c000087802 */ /* 0x000fe40000000f00 */
[----:B------:R-:W-:Y:S05]  /*13b0*/  CALL.REL.NOINC `($__internal_115_$__cuda_sm70_shflsync_bfly_p) ;  /* 0x0000048000007944 */ /* 0x000fea0003c00000 */
[----:B-1----:R-:W-:Y:S01]  /*13c0*/  FADD.FTZ R13, R19, R14 ;  /* 0x0000000e130d7221 */ /* 0x002fe20000010000 */
[----:B0-----:R-:W-:Y:S01]  /*13d0*/  HFMA2.MMA R16, -RZ, RZ, 0, 9.5367431640625e-07 ;  /* 0x00000010ff107435 */ /* 0x001fe200000001ff */
[----:B------:R-:W-:Y:S01]  /*13e0*/  IMAD.MOV.U32 R17, RZ, RZ, 0x1f ;  /* 0x0000001fff117424 */ /* 0x000fe200078e00ff */
[----:B------:R-:W-:Y:S02]  /*13f0*/  MOV R14, 0xffffffff ;  /* 0xffffffff000e7802 */ /* 0x000fe40000000f00 */
[----:B------:R-:W-:Y:S02]  /*1400*/  MOV R19, R13 ;  /* 0x0000000d00137202 */ /* 0x000fe40000000f00 */
[----:B------:R-:W-:Y:S02]  /*1410*/  MOV R8, 0x1430 ;  /* 0x0000143000087802 */ /* 0x000fe40000000f00 */
[----:B------:R-:W-:Y:S05]  /*1420*/  CALL.REL.NOINC `($__internal_115_$__cuda_sm70_shflsync_bfly_p) ;  /* 0x0000041000007944 */ /* 0x000fea0003c00000 */
[----:B0-----:R-:W-:Y:S01]  /*1430*/  HFMA2.MMA R17, -RZ, RZ, 0, 1.847743988037109375e-06 ;  /* 0x0000001fff117435 */ /* 0x001fe200000001ff */
[----:B-1----:R-:W-:Y:S01]  /*1440*/  MOV R18, R14 ;  /* 0x0000000e00127202 */ /* 0x002fe20000000f00 */
[----:B------:R-:W-:Y:S01]  /*1450*/  IMAD.MOV.U32 R16, RZ, RZ, 0x1 ;  /* 0x00000001ff107424 */ /* 0x000fe200078e00ff */
[----:B------:R-:W-:-:S02]  /*1460*/  MOV R19, R11 ;  /* 0x0000000b00137202 */ /* 0x000fc40000000f00 */
[----:B------:R-:W-:Y:S02]  /*1470*/  MOV R14, 0xffffffff ;  /* 0xffffffff000e7802 */ /* 0x000fe40000000f00 */
[----:B------:R-:W-:Y:S02]  /*1480*/  MOV R8, 0x14a0 ;  /* 0x000014a000087802 */ /* 0x000fe40000000f00 */
[----:B------:R-:W-:Y:S05]  /*1490*/  CALL.REL.NOINC `($__internal_115_$__cuda_sm70_shflsync_bfly_p) ;  /* 0x000003a000007944 */ /* 0x000fea0003c00000 */
[----:B0-----:R-:W-:Y:S01]  /*14a0*/  HFMA2.MMA R16, -RZ, RZ, 0, 1.1920928955078125e-07 ;  /* 0x00000002ff107435 */ /* 0x001fe200000001ff */
[----:B-1----:R-:W-:Y:S01]  /*14b0*/  FADD.FTZ R19, R11, R14 ;  /* 0x0000000e0b137221 */ /* 0x002fe20000010000 */
[----:B------:R-:W-:Y:S01]  /*14c0*/  MOV R17, 0x1f ;  /* 0x0000001f00117802 */ /* 0x000fe20000000f00 */
[----:B------:R-:W-:Y:S01]  /*14d0*/  IMAD.MOV.U32 R14, RZ, RZ, -0x1 ;  /* 0xffffffffff0e7424 */ /* 0x000fe200078e00ff */
[----:B------:R-:W-:Y:S02]  /*14e0*/  MOV R8, 0x1500 ;  /* 0x0000150000087802 */ /* 0x000fe40000000f00 */
[----:B------:R-:W-:Y:S05]  /*14f0*/  CALL.REL.NOINC `($__internal_115_$__cuda_sm70_shflsync_bfly_p) ;  /* 0x0000034000007944 */ /* 0x000fea0003c00000 */
[----:B0-----:R-:W-:Y:S01]  /*1500*/  HFMA2.MMA R16, -RZ, RZ, 0, 2.384185791015625e-07 ;  /* 0x00000004ff107435 */ /* 0x001fe200000001ff */
[----:B-1----:R-:W-:Y:S01]  /*1510*/  FADD.FTZ R19, R19, R14 ;  /* 0x0000000e13137221 */ /* 0x002fe20000010000 */
[----:B------:R-:W-:Y:S02]  /*1520*/  MOV R17, 0x1f ;  /* 0x0000001f00117802 */ /* 0x000fe40000000f00 */
[----:B------:R-:W-:-:S02]  /*1530*/  MOV R14, 0xffffffff ;  /* 0xffffffff000e7802 */ /* 0x000fc40000000f00 */
        /* <DEDUP_REMOVED lines=10> */
[----:B------:R-:W-:Y:S02]  /*15e0*/  MOV R17, 0x1f ;  /* 0x0000001f00117802 */ /* 0x000fe40000000f00 */
[----:B------:R-:W-:Y:S01]  /*15f0*/  MOV R14, 0xffffffff ;  /* 0xffffffff000e7802 */ /* 0x000fe20000000f00 */
[----:B------:R-:W-:Y:S01]  /*1600*/  IMAD.MOV.U32 R19, RZ, RZ, R11 ;  /* 0x000000ffff137224 */ /* 0x000fe200078e000b */
[----:B------:R-:W-:-:S02]  /*1610*/  MOV R8, 0x1630 ;  /* 0x0000163000087802 */ /* 0x000fc40000000f00 */
[----:B------:R-:W-:Y:S05]  /*1620*/  CALL.REL.NOINC `($__internal_115_$__cuda_sm70_shflsync_bfly_p) ;  /* 0x0000021000007944 */ /* 0x000fea0003c00000 */
[----:B0-----:R-:W-:Y:S01]  /*1630*/  HFMA2.MMA R16, -RZ, RZ, 0, 5.9604644775390625e-08 ;  /* 0x00000001ff107435 */ /* 0x001fe200000001ff */
[----:B-1----:R-:W-:Y:S01]  /*1640*/  MOV R20, R14 ;  /* 0x0000000e00147202 */ /* 0x002fe20000000f00 */
[----:B------:R-:W-:Y:S01]  /*1650*/  IMAD.MOV.U32 R14, RZ, RZ, -0x1 ;  /* 0xffffffffff0e7424 */ /* 0x000fe200078e00ff */
[----:B------:R-:W-:-:S02]  /*1660*/  MOV R19, R10 ;  /* 0x0000000a00137202 */ /* 0x000fc40000000f00 */
[----:B------:R-:W-:Y:S02]  /*1670*/  MOV R17, 0x1f ;  /* 0x0000001f00117802 */ /* 0x000fe40000000f00 */
[----:B------:R-:W-:Y:S02]  /*1680*/  MOV R8, 0x16a0 ;  /* 0x000016a000087802 */ /* 0x000fe40000000f00 */
[----:B------:R-:W-:Y:S05]  /*1690*/  CALL.REL.NOINC `($__internal_115_$__cuda_sm70_shflsync_bfly_p) ;  /* 0x000001a000007944 */ /* 0x000fea0003c00000 */
[----:B0-----:R-:W-:Y:S01]  /*16a0*/  HFMA2.MMA R16, -RZ, RZ, 0, 1.1920928955078125e-07 ;  /* 0x00000002ff107435 */ /* 0x001fe200000001ff */
[----:B-1----:R-:W-:Y:S01]  /*16b0*/  FADD.FTZ R19, R10, R14 ;  /* 0x0000000e0a137221 */ /* 0x002fe20000010000 */
[----:B------:R-:W-:Y:S02]  /*16c0*/  MOV R17, 0x1f ;  /* 0x0000001f00117802 */ /* 0x000fe40000000f00 */
[----:B------:R-:W-:Y:S02]  /*16d0*/  MOV R14, 0xffffffff ;  /* 0xffffffff000e7802 */ /* 0x000fe40000000f00 */
[----:B------:R-:W-:Y:S02]  /*16e0*/  MOV R8, 0x1700 ;  /* 0x0000170000087802 */ /* 0x000fe40000000f00 */
[----:B------:R-:W-:Y:S05]  /*16f0*/  CALL.REL.NOINC `($__internal_115_$__cuda_sm70_shflsync_bfly_p) ;  /* 0x0000014000007944 */ /* 0x000fea0003c00000 */
[----:B0-----:R-:W-:Y:S01]  /*1700*/  HFMA2.MMA R16, -RZ, RZ, 0, 2.384185791015625e-07 ;  /* 0x00000004ff107435 */ /* 0x001fe200000001ff */
[----:B-1----:R-:W-:Y:S01]  /*1710*/  FADD.FTZ R19, R19, R14 ;  /* 0x0000000e13137221 */ /* 0x002fe20000010000 */
[----:B------:R-:W-:Y:S01]  /*1720*/  MOV R14, 0xffffffff ;  /* 0xffffffff000e7802 */ /* 0x000fe20000000f00 */
[----:B------:R-:W-:Y:S01]  /*1730*/  IMAD.MOV.U32 R17, RZ, RZ, 0x1f ;  /* 0x0000001fff117424 */ /* 0x000fe200078e00ff */
        /* <DEDUP_REMOVED lines=8> */
[----:B0-----:R-:W-:Y:S01]  /*17c0*/  HFMA2.MMA R17, -RZ, RZ, 0, 1.847743988037109375e-06 ;  /* 0x0000001fff117435 */ /* 0x001fe200000001ff */
[----:B-1----:R-:W-:Y:S01]  /*17d0*/  FADD.FTZ R19, R19, R14 ;  /* 0x0000000e13137221 */ /* 0x002fe20000010000 */
[----:B------:R-:W-:Y:S01]  /*17e0*/  MOV R14, 0xffffffff ;  /* 0xffffffff000e7802 */ /* 0x000fe20000000f00 */
[----:B------:R-:W-:Y:S01]  /*17f0*/  IMAD.MOV.U32 R16, RZ, RZ, 0x10 ;  /* 0x00000010ff107424 */ /* 0x000fe200078e00ff */
[----:B------:R-:W-:Y:S02]  /*1800*/  MOV R8, 0x1820 ;  /* 0x0000182000087802 */ /* 0x000fe40000000f00 */
[----:B------:R-:W-:Y:S05]  /*1810*/  CALL.REL.NOINC `($__internal_115_$__cuda_sm70_shflsync_bfly_p) ;  /* 0x0000002000007944 */ /* 0x000fea0003c00000 */
[----:B-1----:R-:W-:Y:S01]  /*1820*/  MOV R8, R14 ;  /* 0x0000000e00087202 */ /* 0x002fe20000000f00 */
[----:B0-----:R-:W-:Y:S05]  /*1830*/  BRA `(.L_x_3279) ;  /* 0xfffff58000007947 */ /* 0x001fea000383ffff */
        .weak           $__internal_115_$__cuda_sm70_shflsync_bfly_p
        .type           $__internal_115_$__cuda_sm70_shflsync_bfly_p,@function
        .size           $__internal_115_$__cuda_sm70_shflsync_bfly_p,(.L_x_3477 - $__internal_115_$__cuda_sm70_shflsync_bfly_p)
$__internal_115_$__cuda_sm70_shflsync_bfly_p:
[----:B------:R-:W-:Y:S01]  /*1840*/  HFMA2.MMA R9, -RZ, RZ, 0, 0 ;  /* 0x00000000ff097435 */ /* 0x000fe200000001ff */
[----:B------:R-:W-:Y:S04]  /*1850*/  WARPSYNC R14 ;  /* 0x0000000e00007348 */ /* 0x000fe80003800000 */
[----:B------:R0:W1:Y:S01]  /*1860*/  SHFL.BFLY PT, R14, R19, R16, R17 ;  /* 0x0c000010130e7389 */ /* 0x00006200000e0011 */
[----:B------:R-:W-:Y:S05]  /*1870*/  RET.REL.NODEC R8 `(_ZN10layer_norm40ln_parallel_residual_bwd_finalize_kernelINS_22Kernel_traits_finalizeILj7168EfffffjLb0ELj1024ELj4ENS_18Kernel_traits_baseILj7168EfffffjLj1024EEEEELb0EEEvNS_9BwdParamsE) ;  /* 0xffffe78008007950 */ /* 0x000fea0003c3ffff */
.L_x_3280:
        /* <DEDUP_REMOVED lines=16> */
.L_x_3477:


//--------------------- .text._ZN10layer_norm31ln_parallel_residual_bwd_kernelINS_13Kernel_traitsIfffffjLj7168ELj1ELj1ELj8ELj16ENS_18Kernel_traits_baseILj7168EfffffjLj256EEEEELb1ELb1ELb0EEEvNS_9BwdParamsE --------------------------
	.section	.text._ZN10layer_norm31ln_parallel_residual_bwd_kernelINS_13Kernel_traitsIfffffjLj7168ELj1ELj1ELj8ELj16ENS_18Kernel_traits_baseILj7168EfffffjLj256EEEEELb1ELb1ELb0EEEvNS_9BwdParamsE,"ax",@progbits
	.sectioninfo	@"SHI_REGISTERS=226"
	.align	128
        .global         _ZN10layer_norm31ln_parallel_residual_bwd_kernelINS_13Kernel_traitsIfffffjLj7168ELj1ELj1ELj8ELj16ENS_18Kernel_traits_baseILj7168EfffffjLj256EEEEELb1ELb1ELb0EEEvNS_9BwdParamsE
        .type           _ZN10layer_norm31ln_parallel_residual_bwd_kernelINS_13Kernel_traitsIfffffjLj7168ELj1ELj1ELj8ELj16ENS_18Kernel_traits_baseILj7168EfffffjLj256EEEEELb1ELb1ELb0EEEvNS_9BwdParamsE,@function
        .size           _ZN10layer_norm31ln_parallel_residual_bwd_kernelINS_13Kernel_traitsIfffffjLj7168ELj1ELj1ELj8ELj16ENS_18Kernel_traits_baseILj7168EfffffjLj256EEEEELb1ELb1ELb0EEEvNS_9BwdParamsE,(.L_x_3478 - _ZN10layer_norm31ln_parallel_residual_bwd_kernelINS_13Kernel_traitsIfffffjLj7168ELj1ELj1ELj8ELj16ENS_18Kernel_traits_baseILj7168EfffffjLj256EEEEELb1ELb1ELb0EEEvNS_9BwdParamsE)
        .other          _ZN10layer_norm31ln_parallel_residual_bwd_kernelINS_13Kernel_traitsIfffffjLj7168ELj1ELj1ELj8ELj16ENS_18Kernel_traits_baseILj7168EfffffjLj256EEEEELb1ELb1ELb0EEEvNS_9BwdParamsE,@"STO_CUDA_ENTRY STV_DEFAULT"
_ZN10layer_norm31ln_parallel_residual_bwd_kernelINS_13Kernel_traitsIfffffjLj7168ELj1ELj1ELj8ELj16ENS_18Kernel_traits_baseILj7168EfffffjLj256EEEEELb1ELb1ELb0EEEvNS_9BwdParamsE:
.text._ZN10layer_norm31ln_parallel_residual_bwd_kernelINS_13Kernel_traitsIfffffjLj7168ELj1ELj1ELj8ELj16ENS_18Kernel_traits_baseILj7168EfffffjLj256EEEEELb1ELb1ELb0EEEvNS_9BwdParamsE:
        /* <DEDUP_REMOVED lines=31> */
[----:B------:R0:W5:Y:S01]  /*01f0*/  @P5 LDG.E.128 R128, [R8.64] ;  /* 0x0000000408805981 */ /* 0x000162000c1e1d00 */
[C---:B------:R-:W-:Y:S01]  /*0200*/  @P0 IMAD.WIDE.U32 R12, R6.reuse, R13, c[0x0][0x1b0] ;  /* 0x00006c00060c0625 */ /* 0x040fe200078e000d */
[----:B------:R-:W-:Y:S02]  /*0210*/  @P0 IADD3 R6, R6, 0x100, RZ ;  /* 0x0000010006060810 */ /* 0x000fe40007ffe0ff */
[----:B------:R-:W-:Y:S02]  /*0220*/  P2R R0, PR, RZ, 0x10 ;  /* 0x00000010ff007803 */ /* 0x000fe40000000000 */
[----:B------:R1:W5:Y:S01]  /*0230*/  @P0 LDG.E.128 R124, [R12.64] ;  /* 0x000000040c7c0981 */ /* 0x000362000c1e1d00 */
[C---:B------:R-:W-:Y:S01]  /*0240*/  @P1 IMAD.WIDE.U32 R14, R6.reuse, R15, c[0x0][0x1b0] ;  /* 0x00006c00060e1625 */ /* 0x040fe200078e000f */
[----:B------:R-:W-:-:S04]  /*0250*/  @P1 IADD3 R6, R6, 0x100, RZ ;  /* 0x0000010006061810 */ /* 0x000fc80007ffe0ff */
        /* <DEDUP_REMOVED lines=43> */
.L_x_3312:
        /* <DEDUP_REMOVED lines=36> */
[----:B------:R-:W3:Y:S04]  /*0750*/  LDG.E.128 R156, [R156.64] ;  /* 0x000000049c9c7981 */ /* 0x000ee8000c1e1d00 */
[----:B------:R-:W4:Y:S01]  /*0760*/  LDG.E.128 R152, [R152.64] ;  /* 0x0000000498987981 */ /* 0x000f22000c1e1d00 */
[----:B0-----:R-:W-:-:S04]  /*0770*/  ISETP.NE.AND P4, PT, R9, RZ, PT ;  /* 0x000000ff0900720c */ /* 0x001fc80003f85270 */
[----:B-----5:R-:W-:Y:S02]  /*0780*/  FSEL R161, R163, RZ, !P4 ;  /* 0x000000ffa3a17208 */ /* 0x020fe40006000000 */
[----:B------:R-:W-:-:S04]  /*0790*/  IADD3 R164, P4, R164, c[0x0][0x190], RZ ;  /* 0x00006400a4a47a10 */ /* 0x000fc80007f9e0ff */
[----:B------:R-:W-:-:S05]  /*07a0*/  IADD3.X R165, R3, c[0x0][0x194], RZ, P4, !PT ;  /* 0x0000650003a57a10 */ /* 0x000fca00027fe4ff */
[----:B------:R2:W5:Y:S01]  /*07b0*/  LDG.E R3, [R164.64] ;  /* 0x00000004a4037981 */ /* 0x000562000c1e1900 */
[----:B-1----:R-:W-:Y:S01]  /*07c0*/  IADD3 R166, R6, 0x100, RZ ;  /* 0x0000010006a67810 */ /* 0x002fe20007ffe0ff */
[----:B---3--:R-:W-:Y:S02]  /*07d0*/  FMUL.FTZ R182, R132, R156 ;  /* 0x0000009c84b67220 */ /* 0x008fe40000410000 */
[--C-:B----4-:R-:W-:Y:S02]  /*07e0*/  FADD.FTZ R162, R152, -R161.reuse ;  /* 0x800000a198a27221 */ /* 0x110fe40000010000 */
        /* <DEDUP_REMOVED lines=26> */
.L_x_3283:
[----:B-12---:R-:W-:Y:S05]  /*0990*/  BSYNC B0 ;  /* 0x0000000000007941 */ /* 0x006fea0003800000 */
.L_x_3282:
        /* <DEDUP_REMOVED lines=26> */
[----:B------:R-:W-:Y:S01]  /*0b40*/  IADD3 R166, R166, 0x100, RZ ;  /* 0x00000100a6a67810 */ /* 0x000fe20007ffe0ff */
[C---:B----4-:R-:W-:Y:S02]  /*0b50*/  FADD.FTZ R172, -R167.reuse, R152 ;  /* 0x00000098a7ac7221 */ /* 0x050fe40000010100 */
[----:B------:R-:W-:Y:S02]  /*0b60*/  FADD.FTZ R180, -R167, R153 ;  /* 0x00000099a7b47221 */ /* 0x000fe40000010100 */
[C---:B------:R-:W-:Y:S02]  /*0b70*/  FMUL.FTZ R25, R31.reuse, R172 ;  /* 0x000000ac1f197220 */ /* 0x040fe40000410000 */
[----:B------:R-:W-:Y:S02]  /*0b80*/  FMUL.FTZ R172, R31, R180 ;  /* 0x000000b41fac7220 */ /* 0x000fe40000410000 */
[----:B---3--:R-:W-:-:S02]  /*0b90*/  FMUL.FTZ R180, R128, R156 ;  /* 0x0000009c80b47220 */ /* 0x008fc40000410000 */
[----:B------:R-:W-:Y:S02]  /*0ba0*/  FADD.FTZ R154, -R167, R154 ;  /* 0x0000009aa79a7221 */ /* 0x000fe40000010100 */
[----:B------:R-:W-:Y:S02]  /*0bb0*/  FMUL.FTZ R195, R129, R157 ;  /* 0x0000009d81c37220 */ /* 0x000fe40000410000 */
[----:B------:R-:W-:Y:S02]  /*0bc0*/  FADD.FTZ R152, R161, R180 ;  /* 0x000000b4a1987221 */ /* 0x000fe40000010000 */
[----:B------:R-:W-:Y:S02]  /*0bd0*/  FFMA.FTZ R162, R25, R180, R162 ;  /* 0x000000b419a27223 */ /* 0x000fe400000100a2 */
[----:B--2---:R-:W-:Y:S02]  /*0be0*/  FADD.FTZ R214, -R167, R155 ;  /* 0x0000009ba7d67221 */ /* 0x004fe40000010100 */
        /* <DEDUP_REMOVED lines=18> */
.L_x_3285:
[----:B-1----:R-:W-:Y:S05]  /*0d10*/  BSYNC B0 ;  /* 0x0000000000007941 */ /* 0x002fea0003800000 */
.L_x_3284:
        /* <DEDUP_REMOVED lines=26> */
[----:B---3--:R-:W-:Y:S02]  /*0ec0*/  FMUL.FTZ R173, R124, R156 ;  /* 0x0000009c7cad7220 */ /* 0x008fe40000410000 */
[C---:B----4-:R-:W-:Y:S02]  /*0ed0*/  FADD.FTZ R24, -R210.reuse, R152 ;  /* 0x00000098d2187221 */ /* 0x050fe40000010100 */
[C---:B------:R-:W-:Y:S02]  /*0ee0*/  FADD.FTZ R170, -R210.reuse, R153 ;  /* 0x00000099d2aa7221 */ /* 0x040fe40000010100 */
[----:B------:R-:W-:Y:S02]  /*0ef0*/  FMUL.FTZ R24, R31, R24 ;  /* 0x000000181f187220 */ /* 0x000fe40000410000 */
[----:B------:R-:W-:-:S02]  /*0f00*/  FADD.FTZ R154, -R210, R154 ;  /* 0x0000009ad29a7221 */ /* 0x000fc40000010100 */
[----:B------:R-:W-:Y:S02]  /*0f10*/  FMUL.FTZ R170, R31, R170 ;  /* 0x000000aa1faa7220 */ /* 0x000fe40000410000 */
[----:B------:R-:W-:Y:S02]  /*0f20*/  FMUL.FTZ R191, R125, R157 ;  /* 0x0000009d7dbf7220 */ /* 0x000fe40000410000 */
[----:B------:R-:W-:Y:S02]  /*0f30*/  FADD.FTZ R152, R161, R173 ;  /* 0x000000ada1987221 */ /* 0x000fe40000010000 */
[----:B------:R-:W-:Y:S02]  /*0f40*/  FFMA.FTZ R162, R24, R173, R162 ;  /* 0x000000ad18a27223 */ /* 0x000fe400000100a2 */
[----:B------:R-:W-:Y:S02]  /*0f50*/  FADD.FTZ R210, -R210, R155 ;  /* 0x0000009bd2d27221 */ /* 0x000fe40000010100 */
[----:B------:R-:W-:-:S02]  /*0f60*/  FMUL.FTZ R189, R31, R154 ;  /* 0x0000009a1fbd7220 */ /* 0x000fc40000410000 */
[----:B--2---:R-:W-:Y:S02]  /*0f70*/  FMUL.FTZ R212, R126, R158 ;  /* 0x0000009e7ed47220 */ /* 0x004fe40000410000 */
        /* <DEDUP_REMOVED lines=16> */
.L_x_3287:
[----:B-1----:R-:W-:Y:S05]  /*1080*/  BSYNC B0 ;  /* 0x0000000000007941 */ /* 0x002fea0003800000 */
.L_x_3286:
        /* <DEDUP_REMOVED lines=20> */
[----:B0-----:R-:W-:-:S04]  /*11d0*/  ISETP.NE.AND P4, PT, R9, RZ, PT ;  /* 0x000000ff0900720c */ /* 0x001fc80003f85270 */
        /* <DEDUP_REMOVED lines=10> */
[----:B------:R-:W-:Y:S02]  /*1280*/  FADD.FTZ R64, R64, R152 ;  /* 0x0000009840407221 */ /* 0x000fe40000010000 */
[----:B------:R-:W-:Y:S02]  /*1290*/  FFMA.FTZ R92, R152, R23, R92 ;  /* 0x00000017985c7223 */ /* 0x000fe4000001005c */
        /* <DEDUP_REMOVED lines=21> */
.L_x_3289:
[----:B-1----:R-:W-:Y:S05]  /*13f0*/  BSYNC B0 ;  /* 0x0000000000007941 */ /* 0x002fea0003800000 */
.L_x_3288:
        /* <DEDUP_REMOVED lines=28> */
[----:B------:R-:W-:Y:S02]  /*15c0*/  FMUL.FTZ R22, R31, R22 ;  /* 0x000000161f167220 */ /* 0x000fe40000410000 */
[----:B--2---:R-:W-:Y:S02]  /*15d0*/  FMUL.FTZ R171, R116, R152 ;  /* 0x0000009874ab7220 */ /* 0x004fe40000410000 */
[----:B------:R-:W-:-:S02]  /*15e0*/  FADD.FTZ R60, R60, R152 ;  /* 0x000000983c3c7221 */ /* 0x000fc40000010000 */
[----:B------:R-:W-:Y:S02]  /*15f0*/  FMUL.FTZ R30, R31, R30 ;  /* 0x0000001e1f1e7220 */ /* 0x000fe40000410000 */
        /* <DEDUP_REMOVED lines=22> */
.L_x_3291:
[----:B-1----:R-:W-:Y:S05]  /*1760*/  BSYNC B0 ;  /* 0x0000000000007941 */ /* 0x002fea0003800000 */
.L_x_3290:
        /* <DEDUP_REMOVED lines=27> */
[----:B-1----:R-:W-:Y:S02]  /*1920*/  FADD.FTZ R176, -R194, R157 ;  /* 0x0000009dc2b07221 */ /* 0x002fe40000010100 */
[C---:B------:R-:W-:Y:S02]  /*1930*/  FMUL.FTZ R21, R31.reuse, R28 ;  /* 0x0000001c1f157220 */ /* 0x040fe40000410000 */
[----:B------:R-:W-:Y:S02]  /*1940*/  FMUL.FTZ R28, R31, R176 ;  /* 0x000000b01f1c7220 */ /* 0x000fe40000410000 */
[----:B---3--:R-:W-:-:S02]  /*1950*/  FMUL.FTZ R176, R112, R152 ;  /* 0x0000009870b07220 */ /* 0x008fc40000410000 */
        /* <DEDUP_REMOVED lines=23> */
.L_x_3293:
[----:B--2---:R-:W-:Y:S05]  /*1ad0*/  BSYNC B0 ;  /* 0x0000000000007941 */ /* 0x004fea0003800000 */
.L_x_3292:
        /* <DEDUP_REMOVED lines=8> */
[----:B------:R-:W-:Y:S01]  /*1b60*/  @P4 LEA.HI.X R203, R166, c[0x0][0x21c], RZ, 0x4, P5 ;  /* 0x00008700a6cb4a11 */ /* 0x000fe200028f24ff */
[----:B------:R-:W-:Y:S01]  /*1b70*/  IMAD.MOV.U32 R153, RZ, RZ, 0x10 ;  /* 0x00000010ff997424 */ /* 0x000fe200078e00ff */
[----:B------:R-:W-:-:S03]  /*1b80*/  ISETP.NE.U32.AND P5, PT, RZ, c[0x0][0x250], PT ;  /* 0x00009400ff007a0c */ /* 0x000fc60003fa5070 */
[----:B------:R1:W5:Y:S01]  /*1b90*/  @P4 LDG.E.128 R140, [R202.64] ;  /* 0x00000004ca8c4981 */ /* 0x000362000c1e1d00 */
[C---:B------:R-:W-:Y:S01]  /*1ba0*/  LEA R156, P4, R166.reuse, c[0x0][0x188], 0x4 ;  /* 0x00006200a69c7a11 */ /* 0x040fe200078820ff */
[C---:B------:R-:W-:Y:S01]  /*1bb0*/  IMAD.WIDE.U32 R152, R166.reuse, R153, c[0x0][0x208] ;  /* 0x00008200a6987625 */ /* 0x040fe200078e0099 */
[----:B------:R-:W-:Y:S02]  /*1bc0*/  ISETP.NE.AND.EX P5, PT, RZ, c[0x0][0x254], PT, P5 ;  /* 0x00009500ff007a0c */ /* 0x000fe40003fa5350 */
[----:B------:R-:W-:-:S03]  /*1bd0*/  LEA.HI.X R157, R166, c[0x0][0x18c], RZ, 0x4, P4 ;  /* 0x00006300a69d7a11 */ /* 0x000fc600020f24ff */
[----:B------:R-:W2:Y:S04]  /*1be0*/  LDG.E.128 R152, [R152.64] ;  /* 0x0000000498987981 */ /* 0x000ea8000c1e1d00 */
[----:B------:R-:W3:Y:S04]  /*1bf0*/  LDG.E.128 R156, [R156.64] ;  /* 0x000000049c9c7981 */ /* 0x000ee8000c1e1d00 */
[C---:B------:R-:W-:Y:S02]  /*1c00*/  @P5 IADD3 R26, P6, R164.reuse, c[0x0][0x198], RZ ;  /* 0x00006600a41a5a10 */ /* 0x040fe40007fde0ff */
[----:B------:R-:W-:-:S02]  /*1c10*/  IADD3 R164, P4, R164, c[0x0][0x190], RZ ;  /* 0x00006400a4a47a10 */ /* 0x000fc40007f9e0ff */
[C---:B------:R-:W-:Y:S02]  /*1c20*/  @P5 IADD3.X R27, R20.reuse, c[0x0][0x19c], RZ, P6, !PT ;  /* 0x00006700141b5a10 */ /* 0x040fe400037fe4ff */
[----:B------:R-:W-:Y:S02]  /*1c30*/  IADD3.X R165, R20, c[0x0][0x194], RZ, P4, !PT ;  /* 0x0000650014a57a10 */ /* 0x000fe400027fe4ff */
[----:B0-----:R-:W-:Y:S01]  /*1c40*/  ISETP.NE.AND P6, PT, R9, RZ, PT ;  /* 0x000000ff0900720c */ /* 0x001fe20003fc5270 */
[----:B------:R3:W5:Y:S03]  /*1c50*/  @P5 LDG.E R19, [R26.64] ;  /* 0x000000041a135981 */ /* 0x000766000c1e1900 */
[----:B-----5:R-:W-:Y:S01]  /*1c60*/  FSEL R163, R163, RZ, !P6 ;  /* 0x000000ffa3a37208 */ /* 0x020fe20007000000 */
[----:B------:R1:W5:Y:S01]  /*1c70*/  LDG.E R20, [R164.64] ;  /* 0x00000004a4147981 */ /* 0x000362000c1e1900 */
[----:B--2---:R-:W-:-:S03]  /*1c80*/  FMUL.FTZ R169, R108, R152 ;  /* 0x000000986ca97220 */ /* 0x004fc60000410000 */
[C---:B---3--:R-:W-:Y:S02]  /*1c90*/  FADD.FTZ R26, -R163.reuse, R156 ;  /* 0x0000009ca31a7221 */ /* 0x048fe40000010100 */
[----:B------:R-:W-:Y:S02]  /*1ca0*/  FADD.FTZ R166, -R163, R157 ;  /* 0x0000009da3a67221 */ /* 0x000fe40000010100 */
[----:B------:R-:W-:Y:S02]  /*1cb0*/  FMUL.FTZ R26, R31, R26 ;  /* 0x0000001a1f1a7220 */ /* 0x000fe40000410000 */
[----:B------:R-:W-:Y:S02]  /*1cc0*/  FADD.FTZ R158, -R163, R158 ;  /* 0x0000009ea39e7221 */ /* 0x000fe40000010100 */
[----:B------:R-:W-:Y:S02]  /*1cd0*/  FMUL.FTZ R27, R31, R166 ;  /* 0x000000a61f1b7220 */ /* 0x000fe40000410000 */
        /* <DEDUP_REMOVED lines=22> */
.L_x_3295:
[----:B-1----:R-:W-:Y:S05]  /*1e40*/  BSYNC B0 ;  /* 0x0000000000007941 */ /* 0x002fea0003800000 */
.L_x_3294:
[----:B------:R-:W-:Y:S01]  /*1e50*/  LOP3.LUT P4, RZ, R10, 0x1f, RZ, 0xc0, !PT ;  /* 0x0000001f0aff7812 */ /* 0x000fe2000788c0ff */
[----:B------:R-:W-:Y:S10]  /*1e60*/  BRA.DIV ~URZ, `(.L_x_3296) ;  /* 0x000023a27f007947 */ /* 0x000ff4000b800000 */
[----:B------:R1:W2:Y:S02]  /*1e70*/  SHFL.DOWN PT, R154, R161, 0x10, 0x1f ;  /* 0x0a001f00a19a7f89 */ /* 0x0002a400000e0000 */
.L_x_3313:
        /* <DEDUP_REMOVED lines=18> */
.L_x_3314:
        /* <DEDUP_REMOVED lines=95> */
.L_x_3299:
[----:B------:R-:W-:Y:S05]  /*2590*/  BSYNC B0 ;  /* 0x0000000000007941 */ /* 0x000fea0003800000 */
.L_x_3298:
        /* <DEDUP_REMOVED lines=66> */
.L_x_3301:
[----:B------:R-:W-:Y:S05]  /*29c0*/  BSYNC B0 ;  /* 0x0000000000007941 */ /* 0x000fea0003800000 */
.L_x_3300:
[----:B------:R-:W-:Y:S01]  /*29d0*/  BSSY B0, `(.L_x_3302) ;  /* 0x0000041000007945 */ /* 0x000fe20003800000 */
        /* <DEDUP_REMOVED lines=64> */
.L_x_3303:
[----:B------:R-:W-:Y:S05]  /*2de0*/  BSYNC B0 ;  /* 0x0000000000007941 */ /* 0x000fea0003800000 */
.L_x_3302:
        /* <DEDUP_REMOVED lines=65> */
.L_x_3305:
[----:B------:R-:W-:Y:S05]  /*3200*/  BSYNC B0 ;  /* 0x0000000000007941 */ /* 0x000fea0003800000 */
.L_x_3304:
        /* <DEDUP_REMOVED lines=65> */
.L_x_3307:
[----:B------:R-:W-:Y:S05]  /*3620*/  BSYNC B0 ;  /* 0x0000000000007941 */ /* 0x000fea0003800000 */
.L_x_3306:
        /* <DEDUP_REMOVED lines=65> */
.L_x_3309:
[----:B------:R-:W-:Y:S05]  /*3a40*/  BSYNC B0 ;  /* 0x0000000000007941 */ /* 0x000fea0003800000 */
.L_x_3308:
        /* <DEDUP_REMOVED lines=65> */
.L_x_3311:
[----:B------:R-:W-:Y:S05]  /*3e60*/  BSYNC B0 ;  /* 0x0000000000007941 */ /* 0x000fea0003800000 */
.L_x_3310:
[----:B------:R-:W-:Y:S02]  /*3e70*/  LOP3.LUT P4, RZ, R7, 0xff, RZ, 0xc0, !PT ;  /* 0x000000ff07ff7812 */ /* 0x000fe4000788c0ff */
[----:B------:R-:W-:Y:S02]  /*3e80*/  IADD3 R8, R8, c[0x0][0x160], RZ ;  /* 0x0000580008087a10 */ /* 0x000fe40007ffe0ff */
[----:B------:R-:W-:Y:S02]  /*3e90*/  SEL R7, RZ, 0x1, P4 ;  /* 0x00000001ff077807 */ /* 0x000fe40002000000 */
[----:B------:R-:W-:-:S13]  /*3ea0*/  ISETP.GE.AND P4, PT, R8, c[0x0][0x164], PT ;  /* 0x0000590008007a0c */ /* 0x000fda0003f86270 */
[----:B0-----:R-:W-:Y:S01]  /*3eb0*/  @P4 CALL.REL.NOINC `(.L_x_3281) ;  /* 0x0000001000004944 */ /* 0x001fe20003c00000 */
[----:B------:R-:W-:Y:S05]  /*3ec0*/  BRA `(.L_x_3312) ;  /* 0xffffc64000007947 */ /* 0x000fea000383ffff */
.L_x_3281:
        /* <DEDUP_REMOVED lines=46> */
[----:B------:R-:W-:-:S10]  /*41b0*/  HFMA2.MMA R5, -RZ, RZ, 0, 9.5367431640625e-07 ;  /* 0x00000010ff057435 */ /* 0x000fd400000001ff */
[----:B--2---:R-:W-:-:S04]  /*41c0*/  IMAD.WIDE.U32 R2, R0, R5, c[0x0][0x220] ;  /* 0x0000880000027625 */ /* 0x004fc800078e0005 */
[----:B------:R-:W-:Y:S01]  /*41d0*/  IMAD.WIDE.U32 R4, R0, R5, c[0x0][0x228] ;  /* 0x00008a0000047625 */ /* 0x000fe200078e0005 */
[----:B------:R-:W-:Y:S04]  /*41e0*/  STG.E.128 [R2.64], R52 ;  /* 0x0000003402007986 */ /* 0x000fe8000c101d04 */
[----:B------:R-:W-:Y:S01]  /*41f0*/  STG.E.128 [R4.64], R80 ;  /* 0x0000005004007986 */ /* 0x000fe2000c101d04 */
[----:B------:R-:W-:Y:S05]  /*4200*/  EXIT ;  /* 0x000000000000794d */ /* 0x000fea0003800000 */
.L_x_3296:
[----:B------:R-:W-:Y:S01]  /*4210*/  IMAD.MOV.U32 R155, RZ, RZ, R161 ;  /* 0x000000ffff9b7224 */ /* 0x000fe200078e00a1 */
[----:B------:R-:W-:Y:S01]  /*4220*/  MOV R164, 0x10 ;  /* 0x0000001000a47802 */ /* 0x000fe20000000f00 */
[----:B------:R-:W-:Y:S01]  /*4230*/  IMAD.MOV.U32 R203, RZ, RZ, 0x1f ;  /* 0x0000001fffcb7424 */ /* 0x000fe200078e00ff */
[----:B------:R-:W-:Y:S02]  /*4240*/  MOV R166, 0xffffffff ;  /* 0xffffffff00a67802 */ /* 0x000fe40000000f00 */
[----:B------:R-:W-:-:S02]  /*4250*/  MOV R152, 0x4270 ;  /* 0x0000427000987802 */ /* 0x000fc40000000f00 */
[----:B0----5:R-:W-:Y:S05]  /*4260*/  CALL.REL.NOINC `($__internal_116_$__cuda_sm70_shflsync_down_p) ;  /* 0x0000045000007944 */ /* 0x021fea0003c00000 */
[----:B-1----:R-:W-:Y:S01]  /*4270*/  IMAD.MOV.U32 R154, RZ, RZ, R203 ;  /* 0x000000ffff9a7224 */ /* 0x002fe200078e00cb */
[----:B0-----:R-:W-:Y:S05]  /*4280*/  BRA `(.L_x_3313) ;  /* 0xffffdbf000007947 */ /* 0x001fea000383ffff */
.L_x_3297:
[----:B------:R-:W-:Y:S01]  /*4290*/  HFMA2.MMA R203, -RZ, RZ, 0, 1.847743988037109375e-06 ;  /* 0x0000001fffcb7435 */ /* 0x000fe200000001ff */
[----:B------:R-:W-:Y:S01]  /*42a0*/  MOV R155, R162 ;  /* 0x000000a2009b7202 */ /* 0x000fe20000000f00 */
[----:B------:R-:W-:Y:S01]  /*42b0*/  IMAD.MOV.U32 R164, RZ, RZ, 0x10 ;  /* 0x00000010ffa47424 */ /* 0x000fe200078e00ff */
[----:B------:R-:W-:Y:S01]  /*42c0*/  MOV R152, 0x42f0 ;  /* 0x000042f000987802 */ /* 0x000fe20000000f00 */
[----:B------:R-:W-:-:S02]  /*42d0*/  IMAD.MOV.U32 R166, RZ, RZ, -0x1 ;  /* 0xffffffffffa67424 */ /* 0x000fc400078e00ff */
[----:B012--5:R-:W-:Y:S05]  /*42e0*/  CALL.REL.NOINC `($__internal_116_$__cuda_sm70_shflsync_down_p) ;  /* 0x000003d000007944 */ /* 0x027fea0003c00000 */
[----:B------:R-:W-:Y:S01]  /*42f0*/  FADD.FTZ R161, R154, R161 ;  /* 0x000000a19aa17221 */ /* 0x000fe20000010000 */
[----:B0-----:R-:W-:Y:S01]  /*4300*/  MOV R164, 0x8 ;  /* 0x0000000800a47802 */ /* 0x001fe20000000f00 */
[----:B-1----:R-:W-:Y:S01]  /*4310*/  FADD.FTZ R162, R162, R203 ;  /* 0x000000cba2a27221 */ /* 0x002fe20000010000 */
[----:B------:R-:W-:Y:S01]  /*4320*/  MOV R166, 0xffffffff ;  /* 0xffffffff00a67802 */ /* 0x000fe20000000f00 */
[----:B------:R-:W-:Y:S01]  /*4330*/  IMAD.MOV.U32 R203, RZ, RZ, 0x1f ;  /* 0x0000001fffcb7424 */ /* 0x000fe200078e00ff */
[----:B------:R-:W-:Y:S01]  /*4340*/  MOV R152, 0x4370 ;  /* 0x0000437000987802 */ /* 0x000fe20000000f00 */
[----:B------:R-:W-:-:S02]  /*4350*/  IMAD.MOV.U32 R155, RZ, RZ, R161 ;  /* 0x000000ffff9b7224 */ /* 0x000fc400078e00a1 */
[----:B------:R-:W-:Y:S05]  /*4360*/  CALL.REL.NOINC `($__internal_116_$__cuda_sm70_shflsync_down_p) ;  /* 0x0000035000007944 */ /* 0x000fea0003c00000 */
[----:B0-----:R-:W-:Y:S01]  /*4370*/  HFMA2.MMA R164, -RZ, RZ, 0, 4.76837158203125e-07 ;  /* 0x00000008ffa47435 */ /* 0x001fe200000001ff */
[----:B-1----:R-:W-:Y:S01]  /*4380*/  MOV R154, R203 ;  /* 0x000000cb009a7202 */ /* 0x002fe20000000f00 */
[----:B------:R-:W-:Y:S01]  /*4390*/  IMAD.MOV.U32 R155, RZ, RZ, R162 ;  /* 0x000000ffff9b7224 */ /* 0x000fe200078e00a2 */
[----:B------:R-:W-:Y:S01]  /*43a0*/  MOV R166, 0xffffffff ;  /* 0xffffffff00a67802 */ /* 0x000fe20000000f00 */
[----:B------:R-:W-:Y:S01]  /*43b0*/  IMAD.MOV.U32 R203, RZ, RZ, 0x1f ;  /* 0x0000001fffcb7424 */ /* 0x000fe200078e00ff */
[----:B------:R-:W-:-:S02]  /*43c0*/  MOV R152, 0x43e0 ;  /* 0x000043e000987802 */ /* 0x000fc40000000f00 */
[----:B------:R-:W-:Y:S05]  /*43d0*/  CALL.REL.NOINC `($__internal_116_$__cuda_sm70_shflsync_down_p) ;  /* 0x000002e000007944 */ /* 0x000fea0003c00000 */
[----:B------:R-:W-:Y:S01]  /*43e0*/  FADD.FTZ R161, R154, R161 ;  /* 0x000000a19aa17221 */ /* 0x000fe20000010000 */
[----:B------:R-:W-:Y:S01]  /*43f0*/  MOV R152, 0x4460 ;  /* 0x0000446000987802 */ /* 0x000fe20000000f00 */
[----:B-1----:R-:W-:Y:S01]  /*4400*/  FADD.FTZ R162, R162, R203 ;  /* 0x000000cba2a27221 */ /* 0x002fe20000010000 */
[----:B------:R-:W-:Y:S01]  /*4410*/  HFMA2.MMA R203, -RZ, RZ, 0, 1.847743988037109375e-06 ;  /* 0x0000001fffcb7435 */ /* 0x000fe200000001ff */
[----:B0-----:R-:W-:Y:S01]  /*4420*/  IMAD.MOV.U32 R164, RZ, RZ, 0x4 ;  /* 0x00000004ffa47424 */ /* 0x001fe200078e00ff */
[----:B------:R-:W-:Y:S01]  /*4430*/  MOV R155, R161 ;  /* 0x000000a1009b7202 */ /* 0x000fe20000000f00 */
[----:B------:R-:W-:-:S03]  /*4440*/  IMAD.MOV.U32 R166, RZ, RZ, -0x1 ;  /* 0xffffffffffa67424 */ /* 0x000fc600078e00ff */
[----:B------:R-:W-:Y:S05]  /*4450*/  CALL.REL.NOINC `($__internal_116_$__cuda_sm70_shflsync_down_p) ;  /* 0x0000026000007944 */ /* 0x000fea0003c00000 */
[----:B-1----:R-:W-:Y:S01]  /*4460*/  IMAD.MOV.U32 R154, RZ, RZ, R203 ;  /* 0x000000ffff9a7224 */ /* 0x002fe200078e00cb */
[----:B------:R-:W-:Y:S01]  /*4470*/  HFMA2.MMA R203, -RZ, RZ, 0, 1.847743988037109375e-06 ;  /* 0x0000001fffcb7435 */ /* 0x000fe200000001ff */
[----:B0-----:R-:W-:Y:S01]  /*4480*/  MOV R155, R162 ;  /* 0x000000a2009b7202 */ /* 0x001fe20000000f00 */
[----:B------:R-:W-:Y:S01]  /*4490*/  IMAD.MOV.U32 R164, RZ, RZ, 0x4 ;  /* 0x00000004ffa47424 */ /* 0x000fe200078e00ff */
[----:B------:R-:W-:Y:S01]  /*44a0*/  MOV R152, 0x44d0 ;  /* 0x000044d000987802 */ /* 0x000fe20000000f00 */
[----:B------:R-:W-:-:S02]  /*44b0*/  IMAD.MOV.U32 R166, RZ, RZ, -0x1 ;  /* 0xffffffffffa67424 */ /* 0x000fc400078e00ff */
[----:B------:R-:W-:Y:S05]  /*44c0*/  CALL.REL.NOINC `($__internal_116_$__cuda_sm70_shflsync_down_p) ;  /* 0x000001f000007944 */ /* 0x000fea0003c00000 */
        /* <DEDUP_REMOVED lines=8> */
[----:B0-----:R-:W-:Y:S01]  /*4550*/  HFMA2.MMA R164, -RZ, RZ, 0, 1.1920928955078125e-07 ;  /* 0x00000002ffa47435 */ /* 0x001fe200000001ff */
        /* <DEDUP_REMOVED lines=21> */
[----:B01----:R-:W-:Y:S05]  /*46b0*/  BRA `(.L_x_3314) ;  /* 0xffffd8e000007947 */ /* 0x003fea000383ffff */
        .weak           $__internal_116_$__cuda_sm70_shflsync_down_p
        .type           $__internal_116_$__cuda_sm70_shflsync_down_p,@function
        .size           $__internal_116_$__cuda_sm70_shflsync_down_p,(.L_x_3478 - $__internal_116_$__cuda_sm70_shflsync_down_p)
$__internal_116_$__cuda_sm70_shflsync_down_p:
[----:B------:R-:W-:Y:S01]  /*46c0*/  MOV R153, 0x0 ;  /* 0x0000000000997802 */ /* 0x000fe20000000f00 */
[----:B------:R-:W-:Y:S04]  /*46d0*/  WARPSYNC R166 ;  /* 0x000000a600007348 */ /* 0x000fe80003800000 */
[----:B------:R0:W1:Y:S01]  /*46e0*/  SHFL.DOWN PT, R203, R155, R164, R203 ;  /* 0x080000a49bcb7389 */ /* 0x00006200000e00cb */
[----:B------:R-:W-:Y:S05]  /*46f0*/  RET.REL.NODEC R152 `(_ZN10layer_norm31ln_parallel_residual_bwd_kernelINS_13Kernel_traitsIfffffjLj7168ELj1ELj1ELj8ELj16ENS_18Kernel_traits_baseILj7168EfffffjLj256EEEEELb1ELb1ELb0EEEvNS_9BwdParamsE) ;  /* 0xffffb90098007950 */ /* 0x000fea0003c3ffff */
.L_x_3315:
        /* <DEDUP_REMOVED lines=16> */
.L_x_3478:


//--------------------- .text._ZN10layer_norm22ln_bwd_finalize_kernelINS_22Kernel_traits_finalizeILj7168EfffffjLb0ELj1024ELj4ENS_18Kernel_traits_baseILj7168EfffffjLj1024EEEEELb0ELb1EEEvNS_9BwdParamsE --------------------------
	.section	.text._ZN10layer_norm22ln_bwd_finalize_kernelINS_22Kernel_traits_finalizeILj7168EfffffjLb0ELj1024ELj4ENS_18Kernel_traits_baseILj7168EfffffjLj1024EEEEELb0ELb1EEEvNS_9BwdParamsE,"ax",@progbits
	.sectioninfo	@"SHI_REGISTERS=32"
	.align	128
        .global         _ZN10layer_norm22ln_bwd_finalize_kernelINS_22Kernel_traits_finalizeILj7168EfffffjLb0ELj1024ELj4ENS_18Kernel_traits_baseILj7168EfffffjLj1024EEEEELb0ELb1EEEvNS_9BwdParamsE
        .type           _ZN10layer_norm22ln_bwd_finalize_kernelINS_22Kernel_traits_finalizeILj7168EfffffjLb0ELj1024ELj4ENS_18Kernel_traits_baseILj7168EfffffjLj1024EEEEELb0ELb1EEEvNS_9BwdParamsE,@function
        .size           _ZN10layer_norm22ln_bwd_finalize_kernelINS_22Kernel_traits_finalizeILj7168EfffffjLb0ELj1024ELj4ENS_18Kernel_traits_baseILj7168EfffffjLj1024EEEEELb0ELb1EEEvNS_9BwdParamsE,(.L_x_3479 - _ZN10layer_norm22ln_bwd_finalize_kernelINS_22Kernel_traits_finalizeILj7168EfffffjLb0ELj1024ELj4ENS_18Kernel_traits_baseILj7168EfffffjLj1024EEEEELb0ELb1EEEvNS_9BwdParamsE)
        .other          _ZN10layer_norm22ln_bwd_finalize_kernelINS_22Kernel_traits_finalizeILj7168EfffffjLb0ELj1024ELj4ENS_18Kernel_traits_baseILj7168EfffffjLj1024EEEEELb0ELb1EEEvNS_9BwdParamsE,@"STO_CUDA_ENTRY STV_DEFAULT"
_ZN10layer_norm22ln_bwd_finalize_kernelINS_22Kernel_traits_finalizeILj7168EfffffjLb0ELj1024ELj4ENS_18Kernel_traits_baseILj7168EfffffjLj1024EEEEELb0ELb1EEEvNS_9BwdParamsE:
.text._ZN10layer_norm22ln_bwd_finalize_kernelINS_22Kernel_traits_finalizeILj7168EfffffjLb0ELj1024ELj4ENS_18Kernel_traits_baseILj7168EfffffjLj1024EEEEELb0ELb1EEEvNS_9BwdParamsE:
        /* <DEDUP_REMOVED lines=19> */
.L_x_3326:
        /* <DEDUP_REMOVED lines=27> */
.L_x_3320:
        /* <DEDUP_REMOVED lines=35> */
.L_x_3319:
[----:B------:R-:W-:Y:S05]  /*0510*/  BSYNC B1 ;  /* 0x0000000000017941 */ /* 0x000fea0003800000 */
.L_x_3318:
        /* <DEDUP_REMOVED lines=23> */
.L_x_3322:
[----:B------:R-:W-:Y:S05]  /*0690*/  BSYNC B1 ;  /* 0x0000000000017941 */ /* 0x000fea0003800000 */
.L_x_3321:
        /* <DEDUP_REMOVED lines=10> */
.L_x_3317:
[----:B------:R-:W-:Y:S05]  /*0740*/  BSYNC B0 ;  /* 0x0000000000007941 */ /* 0x000fea0003800000 */
.L_x_3316:
        /* <DEDUP_REMOVED lines=11> */
.L_x_3327:
        /* <DEDUP_REMOVED lines=18> */
.L_x_3328:
[----:B------:R-:W-:Y:S01]  /*0920*/  @!P1 SHF.R.U32.HI R2, RZ, 0x3, R0 ;  /* 0x00000003ff029819 */ /* 0x000fe20000011600 */
[----:B---3--:R-:W-:Y:S02]  /*0930*/  FADD.FTZ R5, R5, R10 ;  /* 0x0000000a05057221 */ /* 0x008fe40000010000 */
[----:B--2---:R-:W-:Y:S01]  /*0940*/  FADD.FTZ R7, R7, R4 ;  /* 0x0000000407077221 */ /* 0x004fe20000010000 */
[----:B------:R-:W-:-:S05]  /*0950*/  @!P1 LOP3.LUT R2, R2, 0x1ffffffc, RZ, 0xc0, !PT ;  /* 0x1ffffffc02029812 */ /* 0x000fca00078ec0ff */
[----:B------:R2:W-:Y:S04]  /*0960*/  @!P1 STS [R2+0x2000], R5 ;  /* 0x0020000502009388 */ /* 0x0005e80000000800 */
[----:B------:R2:W-:Y:S02]  /*0970*/  @!P1 STS [R2+0x2080], R7 ;  /* 0x0020800702009388 */ /* 0x0005e40000000800 */
.L_x_3323:
        /* <DEDUP_REMOVED lines=14> */
.L_x_3324:
[----:B------:R-:W-:Y:S01]  /*0a60*/  HFMA2.MMA R9, -RZ, RZ, 0, 5.9604644775390625e-08 ;  /* 0x00000001ff097435 */ /* 0x000fe200000001ff */
[----:B--2---:R-:W-:Y:S01]  /*0a70*/  IMAD.MOV.U32 R10, RZ, RZ, R4 ;  /* 0x000000ffff0a7224 */ /* 0x004fe200078e0004 */
[----:B------:R-:W-:Y:S01]  /*0a80*/  MOV R11, 0xffffffff ;  /* 0xffffffff000b7802 */ /* 0x000fe20000000f00 */
[----:B------:R-:W-:Y:S01]  /*0a90*/  IMAD.MOV.U32 R6, RZ, RZ, 0x1f ;  /* 0x0000001fff067424 */ /* 0x000fe200078e00ff */
[----:B------:R-:W-:-:S02]  /*0aa0*/  MOV R2, 0xac0 ;  /* 0x00000ac000027802 */ /* 0x000fc40000000f00 */
[----:B01----:R-:W-:Y:S05]  /*0ab0*/  CALL.REL.NOINC `($__internal_117_$__cuda_sm70_shflsync_bfly_p) ;  /* 0x000003c000007944 */ /* 0x003fea0003c00000 */
[----:B-1----:R-:W-:Y:S01]  /*0ac0*/  MOV R3, R6 ;  /* 0x0000000600037202 */ /* 0x002fe20000000f00 */
[----:B0-----:R-:W-:Y:S05]  /*0ad0*/  BRA `(.L_x_3327) ;  /* 0xfffffd2000007947 */ /* 0x001fea000383ffff */
.L_x_3325:
[----:B------:R-:W-:Y:S01]  /*0ae0*/  HFMA2.MMA R9, -RZ, RZ, 0, 1.1920928955078125e-07 ;  /* 0x00000002ff097435 */ /* 0x000fe200000001ff */
[----:B------:R-:W-:Y:S01]  /*0af0*/  IMAD.MOV.U32 R10, RZ, RZ, R13 ;  /* 0x000000ffff0a7224 */ /* 0x000fe200078e000d */
[----:B------:R-:W-:Y:S01]  /*0b00*/  MOV R6, 0x1f ;  /* 0x0000001f00067802 */ /* 0x000fe20000000f00 */
[----:B------:R-:W-:Y:S01]  /*0b10*/  IMAD.MOV.U32 R11, RZ, RZ, -0x1 ;  /* 0xffffffffff0b7424 */ /* 0x000fe200078e00ff */
[----:B------:R-:W-:-:S02]  /*0b20*/  MOV R2, 0xb40 ;  /* 0x00000b4000027802 */ /* 0x000fc40000000f00 */
[----:B012---:R-:W-:Y:S05]  /*0b30*/  CALL.REL.NOINC `($__internal_117_$__cuda_sm70_shflsync_bfly_p) ;  /* 0x0000034000007944 */ /* 0x007fea0003c00000 */
[----:B0-----:R-:W-:Y:S01]  /*0b40*/  HFMA2.MMA R9, -RZ, RZ, 0, 2.384185791015625e-07 ;  /* 0x00000004ff097435 */ /* 0x001fe200000001ff */
[----:B-1----:R-:W-:Y:S01]  /*0b50*/  FADD.FTZ R10, R13, R6 ;  /* 0x000000060d0a7221 */ /* 0x002fe20000010000 */
[----:B------:R-:W-:Y:S01]  /*0b60*/  MOV R6, 0x1f ;  /* 0x0000001f00067802 */ /* 0x000fe20000000f00 */
[----:B------:R-:W-:Y:S01]  /*0b70*/  IMAD.MOV.U32 R11, RZ, RZ, -0x1 ;  /* 0xffffffffff0b7424 */ /* 0x000fe200078e00ff */
[----:B------:R-:W-:-:S02]  /*0b80*/  MOV R2, 0xba0 ;  /* 0x00000ba000027802 */ /* 0x000fc40000000f00 */
[----:B------:R-:W-:Y:S05]  /*0b90*/  CALL.REL.NOINC `($__internal_117_$__cuda_sm70_shflsync_bfly_p) ;  /* 0x000002e000007944 */ /* 0x000fea0003c00000 */
[----:B0-----:R-:W-:Y:S01]  /*0ba0*/  HFMA2.MMA R9, -RZ, RZ, 0, 4.76837158203125e-07 ;  /* 0x00000008ff097435 */ /* 0x001fe200000001ff */
[----:B-1----:R-:W-:Y:S01]  /*0bb0*/  FADD.FTZ R10, R10, R6 ;  /* 0x000000060a0a7221 */ /* 0x002fe20000010000 */
[----:B------:R-:W-:Y:S01]  /*0bc0*/  MOV R6, 0x1f ;  /* 0x0000001f00067802 */ /* 0x000fe20000000f00 */
[----:B------:R-:W-:Y:S01]  /*0bd0*/  IMAD.MOV.U32 R11, RZ, RZ, -0x1 ;  /* 0xffffffffff0b7424 */ /* 0x000fe200078e00ff */
[----:B------:R-:W-:-:S02]  /*0be0*/  MOV R2, 0xc00 ;  /* 0x00000c0000027802 */ /* 0x000fc40000000f00 */
[----:B------:R-:W-:Y:S05]  /*0bf0*/  CALL.REL.NOINC `($__internal_117_$__cuda_sm70_shflsync_bfly_p) ;  /* 0x0000028000007944 */ /* 0x000fea0003c00000 */
[----:B-1----:R-:W-:Y:S01]  /*0c00*/  FADD.FTZ R4, R10, R6 ;  /* 0x000000060a047221 */ /* 0x002fe20000010000 */
[----:B0-----:R-:W-:Y:S01]  /*0c10*/  HFMA2.MMA R9, -RZ, RZ, 0, 9.5367431640625e-07 ;  /* 0x00000010ff097435 */ /* 0x001fe200000001ff */
[----:B------:R-:W-:Y:S01]  /*0c20*/  MOV R6, 0x1f ;  /* 0x0000001f00067802 */ /* 0x000fe20000000f00 */
[----:B------:R-:W-:Y:S01]  /*0c30*/  IMAD.MOV.U32 R11, RZ, RZ, -0x1 ;  /* 0xffffffffff0b7424 */ /* 0x000fe200078e00ff */
[----:B------:R-:W-:-:S02]  /*0c40*/  MOV R2, 0xc70 ;  /* 0x00000c7000027802 */ /* 0x000fc40000000f00 */
[----:B------:R-:W-:Y:S02]  /*0c50*/  MOV R10, R4 ;  /* 0x00000004000a7202 */ /* 0x000fe40000000f00 */
[----:B------:R-:W-:Y:S05]  /*0c60*/  CALL.REL.NOINC `($__internal_117_$__cuda_sm70_shflsync_bfly_p) ;  /* 0x0000021000007944 */ /* 0x000fea0003c00000 */
[----:B0-----:R-:W-:Y:S01]  /*0c70*/  HFMA2.MMA R9, -RZ, RZ, 0, 5.9604644775390625e-08 ;  /* 0x00000001ff097435 */ /* 0x001fe200000001ff */
[----:B-1----:R-:W-:Y:S01]  /*0c80*/  MOV R7, R6 ;  /* 0x0000000600077202 */ /* 0x002fe20000000f00 */
[----:B------:R-:W-:Y:S01]  /*0c90*/  IMAD.MOV.U32 R10, RZ, RZ, R5 ;  /* 0x000000ffff0a7224 */ /* 0x000fe200078e0005 */
[----:B------:R-:W-:Y:S01]  /*0ca0*/  MOV R6, 0x1f ;  /* 0x0000001f00067802 */ /* 0x000fe20000000f00 */
[----:B------:R-:W-:Y:S01]  /*0cb0*/  IMAD.MOV.U32 R11, RZ, RZ, -0x1 ;  /* 0xffffffffff0b7424 */ /* 0x000fe200078e00ff */
[----:B------:R-:W-:Y:S02]  /*0cc0*/  MOV R2, 0xce0 ;  /* 0x00000ce000027802 */ /* 0x000fe40000000f00 */
[----:B------:R-:W-:Y:S05]  /*0cd0*/  CALL.REL.NOINC `($__internal_117_$__cuda_sm70_shflsync_bfly_p) ;  /* 0x000001a000007944 */ /* 0x000fea0003c00000 */
[----:B0-----:R-:W-:Y:S01]  /*0ce0*/  HFMA2.MMA R9, -RZ, RZ, 0, 1.1920928955078125e-07 ;  /* 0x00000002ff097435 */ /* 0x001fe200000001ff */
[----:B-1----:R-:W-:Y:S01]  /*0cf0*/  FADD.FTZ R10, R5, R6 ;  /* 0x00000006050a7221 */ /* 0x002fe20000010000 */
[----:B------:R-:W-:Y:S01]  /*0d00*/  MOV R6, 0x1f ;  /* 0x0000001f00067802 */ /* 0x000fe20000000f00 */
[----:B------:R-:W-:Y:S01]  /*0d10*/  IMAD.MOV.U32 R11, RZ, RZ, -0x1 ;  /* 0xffffffffff0b7424 */ /* 0x000fe200078e00ff */
[----:B------:R-:W-:Y:S02]  /*0d20*/  MOV R2, 0xd40 ;  /* 0x00000d4000027802 */ /* 0x000fe40000000f00 */
[----:B------:R-:W-:Y:S05]  /*0d30*/  CALL.REL.NOINC `($__internal_117_$__cuda_sm70_shflsync_bfly_p) ;  /* 0x0000014000007944 */ /* 0x000fea0003c00000 */
        /* <DEDUP_REMOVED lines=12> */
[----:B0-----:R-:W-:Y:S01]  /*0e00*/  HFMA2.MMA R9, -RZ, RZ, 0, 9.5367431640625e-07 ;  /* 0x00000010ff097435 */ /* 0x001fe200000001ff */
[----:B-1----:R-:W-:Y:S01]  /*0e10*/  FADD.FTZ R10, R10, R6 ;  /* 0x000000060a0a7221 */ /* 0x002fe20000010000 */
[----:B------:R-:W-:Y:S01]  /*0e20*/  MOV R6, 0x1f ;  /* 0x0000001f00067802 */ /* 0x000fe20000000f00 */
[----:B------:R-:W-:Y:S01]  /*0e30*/  IMAD.MOV.U32 R11, RZ, RZ, -0x1 ;  /* 0xffffffffff0b7424 */ /* 0x000fe200078e00ff */
[----:B------:R-:W-:-:S02]  /*0e40*/  MOV R2, 0xe60 ;  /* 0x00000e6000027802 */ /* 0x000fc40000000f00 */
[----:B------:R-:W-:Y:S05]  /*0e50*/  CALL.REL.NOINC `($__internal_117_$__cuda_sm70_shflsync_bfly_p) ;  /* 0x0000002000007944 */ /* 0x000fea0003c00000 */
[----:B-1----:R-:W-:Y:S01]  /*0e60*/  MOV R5, R6 ;  /* 0x0000000600057202 */ /* 0x002fe20000000f00 */
[----:B0-----:R-:W-:Y:S05]  /*0e70*/  BRA `(.L_x_3328) ;  /* 0xfffffaa000007947 */ /* 0x001fea000383ffff */
        .weak           $__internal_117_$__cuda_sm70_shflsync_bfly_p
        .type           $__internal_117_$__cuda_sm70_shflsync_bfly_p,@function
        .size           $__internal_117_$__cuda_sm70_shflsync_bfly_p,(.L_x_3479 - $__internal_117_$__cuda_sm70_shflsync_bfly_p)
$__internal_117_$__cuda_sm70_shflsync_bfly_p:
[----:B------:R-:W-:Y:S01]  /*0e80*/  HFMA2.MMA R3, -RZ, RZ, 0, 0 ;  /* 0x00000000ff037435 */ /* 0x000fe200000001ff */
[----:B------:R-:W-:Y:S04]  /*0e90*/  WARPSYNC R11 ;  /* 0x0000000b00007348 */ /* 0x000fe80003800000 */
[----:B------:R0:W1:Y:S01]  /*0ea0*/  SHFL.BFLY PT, R6, R10, R9, R6 ;  /* 0x0c0000090a067389 */ /* 0x00006200000e0006 */
[----:B------:R-:W-:Y:S05]  /*0eb0*/  RET.REL.NODEC R2 `(_ZN10layer_norm22ln_bwd_finalize_kernelINS_22Kernel_traits_finalizeILj7168EfffffjLb0ELj1024ELj4ENS_18Kernel_traits_baseILj7168EfffffjLj1024EEEEELb0ELb1EEEvNS_9BwdParamsE) ;  /* 0xfffff14002007950 */ /* 0x000fea0003c3ffff */
.L_x_3329:
        /* <DEDUP_REMOVED lines=12> */
.L_x_3479:


//--------------------- .text._ZN10layer_norm40ln_parallel_residual_bwd_finalize_kernelINS_22Kernel_traits_finalizeILj7168EfffffjLb0ELj1024ELj4ENS_18Kernel_traits_baseILj7168EfffffjLj1024EEEEELb1EEEvNS_9BwdParamsE --------------------------
	.section	.text._ZN10layer_norm40ln_parallel_residual_bwd_finalize_kernelINS_22Kernel_traits_finalizeILj7168EfffffjLb0ELj1024ELj4ENS_18Kernel_traits_baseILj7168EfffffjLj1024EEEEELb1EEEvNS_9BwdParamsE,"ax",@progbits
	.sectioninfo	@"SHI_REGISTERS=32"
	.align	128
        .global         _ZN10layer_norm40ln_parallel_residual_bwd_finalize_kernelINS_22Kernel_traits_finalizeILj7168EfffffjLb0ELj1024ELj4ENS_18Kernel_traits_baseILj7168EfffffjLj1024EEEEELb1EEEvNS_9BwdParamsE
        .type           _ZN10layer_norm40ln_parallel_residual_bwd_finalize_kernelINS_22Kernel_traits_finalizeILj7168EfffffjLb0ELj1024ELj4ENS_18Kernel_traits_baseILj7168EfffffjLj1024EEEEELb1EEEvNS_9BwdParamsE,@function
        .size           _ZN10layer_norm40ln_parallel_residual_bwd_finalize_kernelINS_22Kernel_traits_finalizeILj7168EfffffjLb0ELj1024ELj4ENS_18Kernel_traits_baseILj7168EfffffjLj1024EEEEELb1EEEvNS_9BwdParamsE,(.L_x_3480 - _ZN10layer_norm40ln_parallel_residual_bwd_finalize_kernelINS_22Kernel_traits_finalizeILj7168EfffffjLb0ELj1024ELj4ENS_18Kernel_traits_baseILj7168EfffffjLj1024EEEEELb1EEEvNS_9BwdParamsE)
        .other          _ZN10layer_norm40ln_parallel_residual_bwd_finalize_kernelINS_22Kernel_traits_finalizeILj7168EfffffjLb0ELj1024ELj4ENS_18Kernel_traits_baseILj7168EfffffjLj1024EEEEELb1EEEvNS_9BwdParamsE,@"STO_CUDA_ENTRY STV_DEFAULT"
_ZN10layer_norm40ln_parallel_residual_bwd_finalize_kernelINS_22Kernel_traits_finalizeILj7168EfffffjLb0ELj1024ELj4ENS_18Kernel_traits_baseILj7168EfffffjLj1024EEEEELb1EEEvNS_9BwdParamsE:
.text._ZN10layer_norm40ln_parallel_residual_bwd_finalize_kernelINS_22Kernel_traits_finalizeILj7168EfffffjLb0ELj1024ELj4ENS_18Kernel_traits_baseILj7168EfffffjLj1024EEEEELb1EEEvNS_9BwdParamsE:
        /* <DEDUP_REMOVED lines=19> */
.L_x_3343:
        /* <DEDUP_REMOVED lines=37> */
.L_x_3334:
        /* <DEDUP_REMOVED lines=59> */
.L_x_3333:
[----:B------:R-:W-:Y:S05]  /*0730*/  BSYNC B1 ;  /* 0x0000000000017941 */ /* 0x000fea0003800000 */
.L_x_3332:
        /* <DEDUP_REMOVED lines=35> */
.L_x_3336:
[----:B------:R-:W-:Y:S05]  /*0970*/  BSYNC B1 ;  /* 0x0000000000017941 */ /* 0x000fea0003800000 */
.L_x_3335:
        /* <DEDUP_REMOVED lines=16> */
.L_x_3331:
[----:B------:R-:W-:Y:S05]  /*0a80*/  BSYNC B0 ;  /* 0x0000000000007941 */ /* 0x000fea0003800000 */
.L_x_3330:
        /* <DEDUP_REMOVED lines=14> */
.L_x_3344:
        /* <DEDUP_REMOVED lines=36> */
.L_x_3345:
        /* <DEDUP_REMOVED lines=11> */
.L_x_3337:
        /* <DEDUP_REMOVED lines=19> */
.L_x_3341:
[----:B------:R-:W-:Y:S05]  /*0f90*/  BSYNC B0 ;  /* 0x0000000000007941 */ /* 0x000fea0003800000 */
.L_x_3340:
[C---:B------:R-:W-:Y:S02]  /*0fa0*/  ISETP.GT.U32.AND P1, PT, R4.reuse, -0x1c01, PT ;  /* 0xffffe3ff0400780c */ /* 0x040fe40003f24070 */
[----:B------:R-:W-:-:S02]  /*0fb0*/  IADD3 R4, R4, 0x1c00, RZ ;  /* 0x00001c0004047810 */ /* 0x000fc40007ffe0ff */
[----:B------:R-:W-:-:S09]  /*0fc0*/  IADD3 R5, R5, 0xe00, RZ ;  /* 0x00000e0005057810 */ /* 0x000fd20007ffe0ff */
[----:B0-----:R-:W-:Y:S01]  /*0fd0*/  @!P1 CALL.REL.NOINC `(.L_x_3342) ;  /* 0x0000001000009944 */ /* 0x001fe20003c00000 */
[----:B------:R-:W-:Y:S05]  /*0fe0*/  BRA `(.L_x_3343) ;  /* 0xfffff14000007947 */ /* 0x000fea000383ffff */
.L_x_3342:
[----:B------:R-:W-:Y:S05]  /*0ff0*/  EXIT ;  /* 0x000000000000794d */ /* 0x000fea0003800000 */
.L_x_3338:
[----:B------:R-:W-:Y:S01]  /*1000*/  HFMA2.MMA R17, -RZ, RZ, 0, 1.847743988037109375e-06 ;  /* 0x0000001fff117435 */ /* 0x000fe200000001ff */
[----:B----4-:R-:W-:Y:S01]  /*1010*/  MOV R19, R12 ;  /* 0x0000000c00137202 */ /* 0x010fe20000000f00 */
[----:B------:R-:W-:Y:S01]  /*1020*/  IMAD.MOV.U32 R16, RZ, RZ, 0x1 ;  /* 0x00000001ff107424 */ /* 0x000fe200078e00ff */
[----:B------:R-:W-:Y:S02]  /*1030*/  MOV R14, 0xffffffff ;  /* 0xffffffff000e7802 */ /* 0x000fe40000000f00 */
[----:B------:R-:W-:Y:S02]  /*1040*/  MOV R8, 0x1060 ;  /* 0x0000106000087802 */ /* 0x000fe40000000f00 */
[----:B0123--:R-:W-:Y:S05]  /*1050*/  CALL.REL.NOINC `($__internal_118_$__cuda_sm70_shflsync_bfly_p) ;  /* 0x000007b000007944 */ /* 0x00ffea0003c00000 */
[----:B01----:R-:W-:Y:S05]  /*1060*/  BRA `(.L_x_3344) ;  /* 0xfffffb0000007947 */ /* 0x003fea000383ffff */
.L_x_3339:
[----:B------:R-:W-:Y:S01]  /*1070*/  HFMA2.MMA R17, -RZ, RZ, 0, 1.847743988037109375e-06 ;  /* 0x0000001fff117435 */ /* 0x000fe200000001ff */
[----:B------:R-:W-:Y:S01]  /*1080*/  MOV R19, R12 ;  /* 0x0000000c00137202 */ /* 0x000fe20000000f00 */
[----:B------:R-:W-:Y:S01]  /*1090*/  IMAD.MOV.U32 R16, RZ, RZ, 0x2 ;  /* 0x00000002ff107424 */ /* 0x000fe200078e00ff */
[----:B------:R-:W-:Y:S02]  /*10a0*/  MOV R14, 0xffffffff ;  /* 0xffffffff000e7802 */ /* 0x000fe40000000f00 */
[----:B------:R-:W-:-:S02]  /*10b0*/  MOV R8, 0x10d0 ;  /* 0x000010d000087802 */ /* 0x000fc40000000f00 */
[----:B-123--:R-:W-:Y:S05]  /*10c0*/  CALL.REL.NOINC `($__internal_118_$__cuda_sm70_shflsync_bfly_p) ;  /* 0x0000074000007944 */ /* 0x00efea0003c00000 */
[----:B0-----:R-:W-:Y:S01]  /*10d0*/  HFMA2.MMA R16, -RZ, RZ, 0, 2.384185791015625e-07 ;  /* 0x00000004ff107435 */ /* 0x001fe200000001ff */
[----:B-1----:R-:W-:Y:S01]  /*10e0*/  FADD.FTZ R19, R12, R14 ;  /* 0x0000000e0c137221 */ /* 0x002fe20000010000 */
[----:B------:R-:W-:Y:S01]  /*10f0*/  MOV R14, 0xffffffff ;  /* 0xffffffff000e7802 */ /* 0x000fe20000000f00 */
[----:B------:R-:W-:Y:S01]  /*1100*/  IMAD.MOV.U32 R17, RZ, RZ, 0x1f ;  /* 0x0000001fff117424 */ /* 0x000fe200078e00ff */
[----:B------:R-:W-:-:S02]  /*1110*/  MOV R8, 0x1130 ;  /* 0x0000113000087802 */ /* 0x000fc40000000f00 */
[----:B------:R-:W-:Y:S05]  /*1120*/  CALL.REL.NOINC `($__internal_118_$__cuda_sm70_shflsync_bfly_p) ;  /* 0x000006e000007944 */ /* 0x000fea0003c00000 */
[----:B0-----:R-:W-:Y:S01]  /*1130*/  HFMA2.MMA R16, -RZ, RZ, 0, 4.76837158203125e-07 ;  /* 0x00000008ff107435 */ /* 0x001fe200000001ff */
[----:B-1----:R-:W-:Y:S01]  /*1140*/  FADD.FTZ R19, R19, R14 ;  /* 0x0000000e13137221 */ /* 0x002fe20000010000 */
[----:B------:R-:W-:Y:S01]  /*1150*/  MOV R17, 0x1f ;  /* 0x0000001f00117802 */ /* 0x000fe20000000f00 */
[----:B------:R-:W-:Y:S01]  /*1160*/  IMAD.MOV.U32 R14, RZ, RZ, -0x1 ;  /* 0xffffffffff0e7424 */ /* 0x000fe200078e00ff */
[----:B------:R-:W-:-:S02]  /*1170*/  MOV R8, 0x1190 ;  /* 0x0000119000087802 */ /* 0x000fc40000000f00 */
[----:B------:R-:W-:Y:S05]  /*1180*/  CALL.REL.NOINC `($__internal_118_$__cuda_sm70_shflsync_bfly_p) ;  /* 0x0000068000007944 */ /* 0x000fea0003c00000 */
[----:B-1----:R-:W-:Y:S01]  /*1190*/  FADD.FTZ R12, R19, R14 ;  /* 0x0000000e130c7221 */ /* 0x002fe20000010000 */
[----:B0-----:R-:W-:Y:S01]  /*11a0*/  HFMA2.MMA R16, -RZ, RZ, 0, 9.5367431640625e-07 ;  /* 0x00000010ff107435 */ /* 0x001fe200000001ff */
[----:B------:R-:W-:-:S02]  /*11b0*/  MOV R17, 0x1f ;  /* 0x0000001f00117802 */ /* 0x000fc40000000f00 */
[----:B------:R-:W-:Y:S01]  /*11c0*/  MOV R14, 0xffffffff ;  /* 0xffffffff000e7802 */ /* 0x000fe20000000f00 */
[----:B------:R-:W-:Y:S01]  /*11d0*/  IMAD.MOV.U32 R19, RZ, RZ, R12 ;  /* 0x000000ffff137224 */ /* 0x000fe200078e000c */
[----:B------:R-:W-:Y:S02]  /*11e0*/  MOV R8, 0x1200 ;  /* 0x0000120000087802 */ /* 0x000fe40000000f00 */
[----:B------:R-:W-:Y:S05]  /*11f0*/  CALL.REL.NOINC `($__internal_118_$__cuda_sm70_shflsync_bfly_p) ;  /* 0x0000061000007944 */ /* 0x000fea0003c00000 */
[----:B0-----:R-:W-:Y:S01]  /*1200*/  HFMA2.MMA R16, -RZ, RZ, 0, 5.9604644775390625e-08 ;  /* 0x00000001ff107435 */ /* 0x001fe200000001ff */
[----:B-1----:R-:W-:Y:S01]  /*1210*/  MOV R15, R14 ;  /* 0x0000000e000f7202 */ /* 0x002fe20000000f00 */
[----:B------:R-:W-:Y:S01]  /*1220*/  IMAD.MOV.U32 R17, RZ, RZ, 0x1f ;  /* 0x0000001fff117424 */ /* 0x000fe200078e00ff */
[----:B------:R-:W-:Y:S02]  /*1230*/  MOV R19, R13 ;  /* 0x0000000d00137202 */ /* 0x000fe40000000f00 */
[----:B------:R-:W-:Y:S02]  /*1240*/  MOV R14, 0xffffffff ;  /* 0xffffffff000e7802 */ /* 0x000fe40000000f00 */
[----:B------:R-:W-:Y:S02]  /*1250*/  MOV R8, 0x1270 ;  /* 0x0000127000087802 */ /* 0x000fe40000000f00 */
[----:B------:R-:W-:Y:S05]  /*1260*/  CALL.REL.NOINC `($__internal_118_$__cuda_sm70_shflsync_bfly_p) ;  /* 0x000005a000007944 */ /* 0x000fea0003c00000 */
[----:B0-----:R-:W-:Y:S01]  /*1270*/  HFMA2.MMA R16, -RZ, RZ, 0, 1.1920928955078125e-07 ;  /* 0x00000002ff107435 */ /* 0x001fe200000001ff */
[----:B-1----:R-:W-:Y:S01]  /*1280*/  FADD.FTZ R19, R13, R14 ;  /* 0x0000000e0d137221 */ /* 0x002fe20000010000 */
[----:B------:R-:W-:Y:S01]  /*1290*/  MOV R17, 0x1f ;  /* 0x0000001f00117802 */ /* 0x000fe20000000f00 */
[----:B------:R-:W-:Y:S01]  /*12a0*/  IMAD.MOV.U32 R14, RZ, RZ, -0x1 ;  /* 0xffffffffff0e7424 */ /* 0x000fe200078e00ff */
[----:B------:R-:W-:-:S02]  /*12b0*/  MOV R8, 0x12d0 ;  /* 0x000012d000087802 */ /* 0x000fc40000000f00 */
[----:B------:R-:W-:Y:S05]  /*12c0*/  CALL.REL.NOINC `($__internal_118_$__cuda_sm70_shflsync_bfly_p) ;  /* 0x0000054000007944 */ /* 0x000fea0003c00000 */
[----:B0-----:R-:W-:Y:S01]  /*12d0*/  HFMA2.MMA R16, -RZ, RZ, 0, 2.384185791015625e-07 ;  /* 0x00000004ff107435 */ /* 0x001fe200000001ff */
[----:B-1----:R-:W-:Y:S01]  /*12e0*/  FADD.FTZ R19, R19, R14 ;  /* 0x0000000e13137221 */ /* 0x002fe20000010000 */
[----:B------:R-:W-:-:S02]  /*12f0*/  MOV R17, 0x1f ;  /* 0x0000001f00117802 */ /* 0x000fc40000000f00 */
[----:B------:R-:W-:Y:S02]  /*1300*/  MOV R14, 0xffffffff ;  /* 0xffffffff000e7802 */ /* 0x000fe40000000f00 */
[----:B------:R-:W-:Y:S02]  /*1310*/  MOV R8, 0x1330 ;  /* 0x0000133000087802 */ /* 0x000fe40000000f00 */
[----:B------:R-:W-:Y:S05]  /*1320*/  CALL.REL.NOINC `($__internal_118_$__cuda_sm70_shflsync_bfly_p) ;  /* 0x000004e000007944 */ /* 0x000fea0003c00000 */
[----:B0-----:R-:W-:Y:S01]  /*1330*/  HFMA2.MMA R17, -RZ, RZ, 0, 1.847743988037109375e-06 ;  /* 0x0000001fff117435 */ /* 0x001fe200000001ff */
[----:B-1----:R-:W-:Y:S01]  /*1340*/  FADD.FTZ R19, R19, R14 ;  /* 0x0000000e13137221 */ /* 0x002fe20000010000 */
[----:B------:R-:W-:Y:S01]  /*1350*/  MOV R14, 0xffffffff ;  /* 0xffffffff000e7802 */ /* 0x000fe20000000f00 */
[----:B------:R-:W-:Y:S01]  /*1360*/  IMAD.MOV.U32 R16, RZ, RZ, 0x8 ;  /* 0x00000008ff107424 */ /* 0x000fe200078e00ff */
[----:B------:R-:W-:Y:S02]  /*1370*/  MOV R8, 0x1390 ;  /* 0x0000139000087802 */ /* 0x000fe40000000f00 */
[----:B------:R-:W-:Y:S05]  /*1380*/  CALL.REL.NOINC `($__internal_118_$__cuda_sm70_shflsync_bfly_p) ;  /* 0x0000048000007944 */ /* 0x000fea0003c00000 */
[----:B-1----:R-:W-:Y:S01]  /*1390*/  FADD.FTZ R13, R19, R14 ;  /* 0x0000000e130d7221 */ /* 0x002fe20000010000 */
[----:B0-----:R-:W-:Y:S01]  /*13a0*/  HFMA2.MMA R16, -RZ, RZ, 0, 9.5367431640625e-07 ;  /* 0x00000010ff107435 */ /* 0x001fe200000001ff */
[----:B------:R-:W-:Y:S01]  /*13b0*/  IMAD.MOV.U32 R17, RZ, RZ, 0x1f ;  /* 0x0000001fff117424 */ /* 0x000fe200078e00ff */
[----:B------:R-:W-:Y:S02]  /*13c0*/  MOV R14, 0xffffffff ;  /* 0xffffffff000e7802 */ /* 0x000fe40000000f00 */
[----:B------:R-:W-:-:S02]  /*13d0*/  MOV R19, R13 ;  /* 0x0000000d00137202 */ /* 0x000fc40000000f00 */
[----:B------:R-:W-:Y:S02]  /*13e0*/  MOV R8, 0x1400 ;  /* 0x0000140000087802 */ /* 0x000fe40000000f00 */
[----:B------:R-:W-:Y:S05]  /*13f0*/  CALL.REL.NOINC `($__internal_118_$__cuda_sm70_shflsync_bfly_p) ;  /* 0x0000041000007944 */ /* 0x000fea0003c00000 */
[----:B0-----:R-:W-:Y:S01]  /*1400*/  HFMA2.MMA R17, -RZ, RZ, 0, 1.847743988037109375e-06 ;  /* 0x0000001fff117435 */ /* 0x001fe200000001ff */
        /* <DEDUP_REMOVED lines=18> */
[----:B0-----:R-:W-:Y:S01]  /*1530*/  HFMA2.MMA R16, -RZ, RZ, 0, 4.76837158203125e-07 ;  /* 0x00000008ff107435 */ /* 0x001fe200000001ff */
[----:B-1----:R-:W-:Y:S01]  /*1540*/  FADD.FTZ R19, R19, R14 ;  /* 0x0000000e13137221 */ /* 0x002fe20000010000 */
[----:B------:R-:W-:Y:S01]  /*1550*/  MOV R14, 0xffffffff ;  /* 0xffffffff000e7802 */ /* 0x000fe20000000f00 */
[----:B------:R-:W-:Y:S01]  /*1560*/  IMAD.MOV.U32 R17, RZ, RZ, 0x1f ;  /* 0x0000001fff117424 */ /* 0x000fe200078e00ff */
[----:B------:R-:W-:Y:S02]  /*1570*/  MOV R8, 0x1590 ;  /* 0x0000159000087802 */ /* 0x000fe40000000f00 */
[----:B------:R-:W-:Y:S05]  /*1580*/  CALL.REL.NOINC `($__internal_118_$__cuda_sm70_shflsync_bfly_p) ;  /* 0x0000028000007944 */ /* 0x000fea0003c00000 */
[----:B-1----:R-:W-:Y:S01]  /*1590*/  FADD.FTZ R11, R19, R14 ;  /* 0x0000000e130b7221 */ /* 0x002fe20000010000 */
[----:B0-----:R-:W-:Y:S01]  /*15a0*/  HFMA2.MMA R16, -RZ, RZ, 0, 9.5367431640625e-07 ;  /* 0x00000010ff107435 */ /* 0x001fe200000001ff */
[----:B------:R-:W-:Y:S02]  /*15b0*/  MOV R17, 0x1f ;  /* 0x0000001f00117802 */ /* 0x000fe40000000f00 */
[----:B------:R-:W-:Y:S01]  /*15c0*/  MOV R14, 0xffffffff ;  /* 0xffffffff000e7802 */ /* 0x000fe20000000f00 */
[----:B------:R-:W-:Y:S01]  /*15d0*/  IMAD.MOV.U32 R19, RZ, RZ, R11 ;  /* 0x000000ffff137224 */ /* 0x000fe200078e000b */
[----:B------:R-:W-:-:S02]  /*15e0*/  MOV R8, 0x1600 ;  /* 0x0000160000087802 */ /* 0x000fc40000000f00 */
[----:B------:R-:W-:Y:S05]  /*15f0*/  CALL.REL.NOINC `($__internal_118_$__cuda_sm70_shflsync_bfly_p) ;  /* 0x0000021000007944 */ /* 0x000fea0003c00000 */
[----:B0-----:R-:W-:Y:S01]  /*1600*/  HFMA2.MMA R16, -RZ, RZ, 0, 5.9604644775390625e-08 ;  /* 0x00000001ff107435 */ /* 0x001fe200000001ff */
[----:B-1----:R-:W-:Y:S01]  /*1610*/  MOV R20, R14 ;  /* 0x0000000e00147202 */ /* 0x002fe20000000f00 */
[----:B------:R-:W-:Y:S01]  /*1620*/  IMAD.MOV.U32 R14, RZ, RZ, -0x1 ;  /* 0xffffffffff0e7424 */ /* 0x000fe200078e00ff */
[----:B------:R-:W-:-:S02]  /*1630*/  MOV R19, R10 ;  /* 0x0000000a00137202 */ /* 0x000fc40000000f00 */
[----:B------:R-:W-:Y:S02]  /*1640*/  MOV R17, 0x1f ;  /* 0x0000001f00117802 */ /* 0x000fe40000000f00 */
[----:B------:R-:W-:Y:S02]  /*1650*/  MOV R8, 0x1670 ;  /* 0x0000167000087802 */ /* 0x000fe40000000f00 */
[----:B------:R-:W-:Y:S05]  /*1660*/  CALL.REL.NOINC `($__internal_118_$__cuda_sm70_shflsync_bfly_p) ;  /* 0x000001a000007944 */ /* 0x000fea0003c00000 */
[----:B0-----:R-:W-:Y:S01]  /*1670*/  HFMA2.MMA R16, -RZ, RZ, 0, 1.1920928955078125e-07 ;  /* 0x00000002ff107435 */ /* 0x001fe200000001ff */
[----:B-1----:R-:W-:Y:S01]  /*1680*/  FADD.FTZ R19, R10, R14 ;  /* 0x0000000e0a137221 */ /* 0x002fe20000010000 */
[----:B------:R-:W-:Y:S02]  /*1690*/  MOV R17, 0x1f ;  /* 0x0000001f00117802 */ /* 0x000fe40000000f00 */
[----:B------:R-:W-:Y:S02]  /*16a0*/  MOV R14, 0xffffffff ;  /* 0xffffffff000e7802 */ /* 0x000fe40000000f00 */
[----:B------:R-:W-:Y:S02]  /*16b0*/  MOV R8, 0x16d0 ;  /* 0x000016d000087802 */ /* 0x000fe40000000f00 */
[----:B------:R-:W-:Y:S05]  /*16c0*/  CALL.REL.NOINC `($__internal_118_$__cuda_sm70_shflsync_bfly_p) ;  /* 0x0000014000007944 */ /* 0x000fea0003c00000 */
        /* <DEDUP_REMOVED lines=18> */
[----:B-1----:R-:W-:Y:S01]  /*17f0*/  MOV R8, R14 ;  /* 0x0000000e00087202 */ /* 0x002fe20000000f00 */
[----:B0-----:R-:W-:Y:S05]  /*1800*/  BRA `(.L_x_3345) ;  /* 0xfffff5a000007947 */ /* 0x001fea000383ffff */
        .weak           $__internal_118_$__cuda_sm70_shflsync_bfly_p
        .type           $__internal_118_$__cuda_sm70_shflsync_bfly_p,@function
        .size           $__internal_118_$__cuda_sm70_shflsync_bfly_p,(.L_x_3480 - $__internal_118_$__cuda_sm70_shflsync_bfly_p)
$__internal_118_$__cuda_sm70_shflsync_bfly_p:
[----:B------:R-:W-:Y:S01]  /*1810*/  HFMA2.MMA R9, -RZ, RZ, 0, 0 ;  /* 0x00000000ff097435 */ /* 0x000fe200000001ff */
[----:B------:R-:W-:Y:S04]  /*1820*/  WARPSYNC R14 ;  /* 0x0000000e00007348 */ /* 0x000fe80003800000 */
[----:B------:R0:W1:Y:S01]  /*1830*/  SHFL.BFLY PT, R14, R19, R16, R17 ;  /* 0x0c000010130e7389 */ /* 0x00006200000e0011 */
[----:B------:R-:W-:Y:S05]  /*1840*/  RET.REL.NODEC R8 `(_ZN10layer_norm40ln_parallel_residual_bwd_finalize_kernelINS_22Kernel_traits_finalizeILj7168EfffffjLb0ELj1024ELj4ENS_18Kernel_traits_baseILj7168EfffffjLj1024EEEEELb1EEEvNS_9BwdParamsE) ;  /* 0xffffe7b008007950 */ /* 0x000fea0003c3ffff */
.L_x_3346:
        /* <DEDUP_REMOVED lines=11> */
.L_x_3480:


//--------------------- .text._ZN10layer_norm31ln_parallel_residual_bwd_kernelINS_13Kernel_traitsIfffffjLj7168ELj1ELj1ELj8ELj16ENS_18Kernel_traits_baseILj7168EfffffjLj256EEEEELb1ELb1ELb1EEEvNS_9BwdParamsE --------------------------
	.section	.text._ZN10layer_norm31ln_parallel_residual_bwd_kernelINS_13Kernel_traitsIfffffjLj7168ELj1ELj1ELj8ELj16ENS_18Kernel_traits_baseILj7168EfffffjLj256EEEEELb1ELb1ELb1EEEvNS_9BwdParamsE,"ax",@progbits
	.sectioninfo	@"SHI_REGISTERS=243"
	.align	128
        .global         _ZN10layer_norm31ln_parallel_residual_bwd_kernelINS_13Kernel_traitsIfffffjLj7168ELj1ELj1ELj8ELj16ENS_18Kernel_traits_baseILj7168EfffffjLj256EEEEELb1ELb1ELb1EEEvNS_9BwdParamsE
        .type           _ZN10layer_norm31ln_parallel_residual_bwd_kernelINS_13Kernel_traitsIfffffjLj7168ELj1ELj1ELj8ELj16ENS_18Kernel_traits_baseILj7168EfffffjLj256EEEEELb1ELb1ELb1EEEvNS_9BwdParamsE,@function
        .size           _ZN10layer_norm31ln_parallel_residual_bwd_kernelINS_13Kernel_traitsIfffffjLj7168ELj1ELj1ELj8ELj16ENS_18Kernel_traits_baseILj7168EfffffjLj256EEEEELb1ELb1ELb1EEEvNS_9BwdParamsE,(.L_x_3481 - _ZN10layer_norm31ln_parallel_residual_bwd_kernelINS_13Kernel_traitsIfffffjLj7168ELj1ELj1ELj8ELj16ENS_18Kernel_traits_baseILj7168EfffffjLj256EEEEELb1ELb1ELb1EEEvNS_9BwdParamsE)
        .other          _ZN10layer_norm31ln_parallel_residual_bwd_kernelINS_13Kernel_traitsIfffffjLj7168ELj1ELj1ELj8ELj16ENS_18Kernel_traits_baseILj7168EfffffjLj256EEEEELb1ELb1ELb1EEEvNS_9BwdParamsE,@"STO_CUDA_ENTRY STV_DEFAULT"
_ZN10layer_norm31ln_parallel_residual_bwd_kernelINS_13Kernel_traitsIfffffjLj7168ELj1ELj1ELj8ELj16ENS_18Kernel_traits_baseILj7168EfffffjLj256EEEEELb1ELb1ELb1EEEvNS_9BwdParamsE:
.text._ZN10layer_norm31ln_parallel_residual_bwd_kernelINS_13Kernel_traitsIfffffjLj7168ELj1ELj1ELj8ELj16ENS_18Kernel_traits_baseILj7168EfffffjLj256EEEEELb1ELb1ELb1EEEvNS_9BwdParamsE:
        /* <DEDUP_REMOVED lines=36> */
.L_x_3347:
[----:B------:R-:W-:-:S04]  /*0240*/  SHF.L.U32 R2, R0, 0x4, RZ ;  /* 0x0000000400027819 */ /* 0x000fc800000006ff */
[----:B------:R-:W-:-:S04]  /*0250*/  LOP3.LUT R2, R2, 0xff0, RZ, 0xc0, !PT ;  /* 0x00000ff002027812 */ /* 0x000fc800078ec0ff */
[----:B------:R-:W-:Y:S01]  /*0260*/  IADD3 R2, P0, R2, c[0x0][0x1b0], RZ ;  /* 0x00006c0002027a10 */ /* 0x000fe20007f1e0ff */
[----:B------:R-:W-:-:S04]  /*0270*/  HFMA2.MMA R202, -RZ, RZ, 0, 5.9604644775390625e-08 ;  /* 0x00000001ffca7435 */ /* 0x000fc800000001ff */
[----:B------:R-:W-:Y:S01]  /*0280*/  IMAD.X R3, RZ, RZ, c[0x0][0x1b4], P0 ;  /* 0x00006d00ff037624 */ /* 0x000fe200000e06ff */
[----:B------:R-:W-:Y:S01]  /*0290*/  CS2R R184, SRZ ;  /* 0x0000000000b87805 */ /* 0x000fe2000001ff00 */
        /* <DEDUP_REMOVED lines=32> */
[----:B------:R-:W-:Y:S01]  /*04a0*/  MOV R156, RZ ;  /* 0x000000ff009c7202 */ /* 0x000fe20000000f00 */
[----:B------:R-:W-:Y:S01]  /*04b0*/  IMAD.MOV.U32 R158, RZ, RZ, RZ ;  /* 0x000000ffff9e7224 */ /* 0x000fe200078e00ff */
[----:B0-----:R-:W-:-:S02]  /*04c0*/  CS2R R2, SRZ ;  /* 0x0000000000027805 */ /* 0x001fc4000001ff00 */
.L_x_3358:
[----:B------:R-:W-:Y:S01]  /*04d0*/  IMAD R100, R186, c[0x0][0x168], RZ ;  /* 0x00005a00ba647a24 */ /* 0x000fe200078e02ff */
[----:B------:R-:W-:-:S02]  /*04e0*/  LOP3.LUT R188, R0, 0xff, RZ, 0xc0, !PT ;  /* 0x000000ff00bc7812 */ /* 0x000fc400078ec0ff */
[----:B------:R-:W-:Y:S02]  /*04f0*/  MOV R117, 0x4 ;  /* 0x0000000400757802 */ /* 0x000fe40000000f00 */
[----:B------:R-:W-:-:S03]  /*0500*/  SHF.R.S32.HI R101, RZ, 0x1f, R100 ;  /* 0x0000001fff657819 */ /* 0x000fc60000011464 */
[----:B------:R-:W-:Y:S01]  /*0510*/  IMAD.WIDE R108, R186, R117, c[0x0][0x1a0] ;  /* 0x00006800ba6c7625 */ /* 0x000fe200078e0275 */
[----:B------:R-:W-:-:S04]  /*0520*/  LEA.HI R101, R101, R100, RZ, 0x2 ;  /* 0x0000006465657211 */ /* 0x000fc800078f10ff */
[----:B------:R-:W-:Y:S01]  /*0530*/  LEA.HI.SX32 R188, R101, R188, 0x1e ;  /* 0x000000bc65bc7211 */ /* 0x000fe200078ff2ff */
[----:B------:R0:W2:Y:S03]  /*0540*/  LDG.E R239, [R108.64] ;  /* 0x000000046cef7981 */ /* 0x0000a6000c1e1900 */
[C---:B------:R-:W-:Y:S02]  /*0550*/  SHF.L.U32 R207, R188.reuse, 0x4, RZ ;  /* 0x00000004bccf7819 */ /* 0x040fe400000006ff */
[----:B------:R-:W-:Y:S02]  /*0560*/  SHF.R.U32.HI R206, RZ, 0x1c, R188 ;  /* 0x0000001cffce7819 */ /* 0x000fe400000116bc */
[----:B------:R-:W-:Y:S02]  /*0570*/  IADD3 R100, P0, R207, c[0x0][0x188], RZ ;  /* 0x00006200cf647a10 */ /* 0x000fe40007f1e0ff */
[----:B------:R-:W-:-:S02]  /*0580*/  IADD3 R221, R188, 0x100, RZ ;  /* 0x00000100bcdd7810 */ /* 0x000fc40007ffe0ff */
[----:B------:R-:W-:Y:S02]  /*0590*/  IADD3.X R101, R206, c[0x0][0x18c], RZ, P0, !PT ;  /* 0x00006300ce657a10 */ /* 0x000fe400007fe4ff */
[----:B------:R-:W-:Y:S01]  /*05a0*/  SHF.L.U32 R204, R221, 0x4, RZ ;  /* 0x00000004ddcc7819 */ /* 0x000fe200000006ff */
[----:B------:R-:W-:Y:S01]  /*05b0*/  IMAD.WIDE R116, R186, R117, c[0x0][0x1a8] ;  /* 0x00006a00ba747625 */ /* 0x000fe200078e0275 */
[----:B------:R-:W-:Y:S02]  /*05c0*/  SHF.R.U32.HI R203, RZ, 0x1c, R221 ;  /* 0x0000001cffcb7819 */ /* 0x000fe400000116dd */
[----:B------:R-:W3:Y:S01]  /*05d0*/  LDG.E.128 R100, [R100.64] ;  /* 0x0000000464647981 */ /* 0x000ee2000c1e1d00 */
[----:B------:R-:W-:Y:S01]  /*05e0*/  IADD3 R110, P0, R204, c[0x0][0x188], RZ ;  /* 0x00006200cc6e7a10 */ /* 0x000fe20007f1e0ff */
[----:B------:R-:W-:Y:S02]  /*05f0*/  IMAD.MOV.U32 R192, RZ, RZ, 0x10 ;  /* 0x00000010ffc07424 */ /* 0x000fe400078e00ff */
[----:B------:R1:W4:Y:S01]  /*0600*/  LDG.E R191, [R116.64] ;  /* 0x0000000474bf7981 */ /* 0x000322000c1e1900 */
[----:B------:R-:W-:Y:S01]  /*0610*/  IADD3.X R111, R203, c[0x0][0x18c], RZ, P0, !PT ;  /* 0x00006300cb6f7a10 */ /* 0x000fe200007fe4ff */
[----:B------:R-:W-:-:S05]  /*0620*/  IMAD.WIDE.U32 R104, R188, R192, c[0x0][0x208] ;  /* 0x00008200bc687625 */ /* 0x000fca00078e00c0 */
[----:B0-----:R-:W4:Y:S04]  /*0630*/  LDG.E.128 R108, [R110.64] ;  /* 0x000000046e6c7981 */ /* 0x001f28000c1e1d00 */
[----:B------:R-:W4:Y:S01]  /*0640*/  LDG.E.128 R104, [R104.64] ;  /* 0x0000000468687981 */ /* 0x000f22000c1e1d00 */
[----:B------:R-:W-:Y:S01]  /*0650*/  IMAD.WIDE.U32 R112, R221, R192, c[0x0][0x208] ;  /* 0x00008200dd707625 */ /* 0x000fe200078e00c0 */
[----:B------:R-:W-:-:S04]  /*0660*/  IADD3 R226, R188, 0x200, RZ ;  /* 0x00000200bce27810 */ /* 0x000fc80007ffe0ff */
[----:B------:R-:W-:Y:S01]  /*0670*/  SHF.L.U32 R200, R226, 0x4, RZ ;  /* 0x00000004e2c87819 */ /* 0x000fe200000006ff */
[----:B------:R-:W4:Y:S01]  /*0680*/  LDG.E.128 R112, [R112.64] ;  /* 0x0000000470707981 */ /* 0x000f22000c1e1d00 */
[----:B------:R-:W-:Y:S02]  /*0690*/  SHF.R.U32.HI R199, RZ, 0x1c, R226 ;  /* 0x0000001cffc77819 */ /* 0x000fe400000116e2 */
[----:B-1----:R-:W-:Y:S02]  /*06a0*/  IADD3 R116, P0, R200, c[0x0][0x188], RZ ;  /* 0x00006200c8747a10 */ /* 0x002fe40007f1e0ff */
[----:B------:R-:W-:Y:S02]  /*06b0*/  IADD3 R225, R188, 0x300, RZ ;  /* 0x00000300bce17810 */ /* 0x000fe40007ffe0ff */
[----:B------:R-:W-:Y:S01]  /*06c0*/  IADD3.X R117, R199, c[0x0][0x18c], RZ, P0, !PT ;  /* 0x00006300c7757a10 */ /* 0x000fe200007fe4ff */
[----:B------:R-:W-:-:S04]  /*06d0*/  IMAD.WIDE.U32 R120, R226, R192, c[0x0][0x208] ;  /* 0x00008200e2787625 */ /* 0x000fc800078e00c0 */
[----:B------:R-:W-:Y:S01]  /*06e0*/  IMAD.SHL.U32 R197, R225, 0x10, RZ ;  /* 0x00000010e1c57824 */ /* 0x000fe200078e00ff */
[----:B------:R-:W4:Y:S01]  /*06f0*/  LDG.E.128 R116, [R116.64] ;  /* 0x0000000474747981 */ /* 0x000f22000c1e1d00 */
[----:B------:R-:W-:-:S03]  /*0700*/  SHF.R.U32.HI R196, RZ, 0x1c, R225 ;  /* 0x0000001cffc47819 */ /* 0x000fc600000116e1 */
[----:B------:R-:W-:Y:S01]  /*0710*/  IADD3 R124, P0, R197, c[0x0][0x188], RZ ;  /* 0x00006200c57c7a10 */ /* 0x000fe20007f1e0ff */
[----:B------:R-:W4:Y:S03]  /*0720*/  LDG.E.128 R120, [R120.64] ;  /* 0x0000000478787981 */ /* 0x000f26000c1e1d00 */
[----:B------:R-:W-:Y:S02]  /*0730*/  IADD3.X R125, R196, c[0x0][0x18c], RZ, P0, !PT ;  /* 0x00006300c47d7a10 */ /* 0x000fe400007fe4ff */
[----:B------:R-:W-:Y:S02]  /*0740*/  ISETP.NE.U32.AND P0, PT, RZ, c[0x0][0x250], PT ;  /* 0x00009400ff007a0c */ /* 0x000fe40003f05070 */
[----:B------:R-:W-:Y:S02]  /*0750*/  IADD3 R209, R188, 0x400, RZ ;  /* 0x00000400bcd17810 */ /* 0x000fe40007ffe0ff */
[----:B------:R-:W-:Y:S01]  /*0760*/  ISETP.NE.AND.EX P0, PT, RZ, c[0x0][0x254], PT, P0 ;  /* 0x00009500ff007a0c */ /* 0x000fe20003f05300 */
[----:B------:R-:W-:Y:S01]  /*0770*/  IMAD.WIDE.U32 R128, R225, R192, c[0x0][0x208] ;  /* 0x00008200e1807625 */ /* 0x000fe200078e00c0 */
[----:B------:R-:W-:Y:S01]  /*0780*/  SHF.L.U32 R194, R209, 0x4, RZ ;  /* 0x00000004d1c27819 */ /* 0x000fe200000006ff */
[----:B------:R-:W4:Y:S01]  /*0790*/  LDG.E.128 R124, [R124.64] ;  /* 0x000000047c7c7981 */ /* 0x000f22000c1e1d00 */
[----:B------:R-:W-:-:S02]  /*07a0*/  SHF.R.U32.HI R193, RZ, 0x1c, R209 ;  /* 0x0000001cffc17819 */ /* 0x000fc400000116d1 */
[----:B------:R-:W-:Y:S01]  /*07b0*/  IADD3 R132, P1, R194, c[0x0][0x188], RZ ;  /* 0x00006200c2847a10 */ /* 0x000fe20007f3e0ff */
[----:B------:R-:W4:Y:S01]  /*07c0*/  LDG.E.128 R128, [R128.64] ;  /* 0x0000000480807981 */ /* 0x000f22000c1e1d00 */
[C---:B------:R-:W-:Y:S02]  /*07d0*/  IADD3 R224, R188.reuse, 0x500, RZ ;  /* 0x00000500bce07810 */ /* 0x040fe40007ffe0ff */
[----:B------:R-:W-:Y:S02]  /*07e0*/  SHF.L.U32 R154, R188, 0x2, RZ ;  /* 0x00000002bc9a7819 */ /* 0x000fe400000006ff */
[----:B------:R-:W-:Y:S01]  /*07f0*/  IADD3.X R133, R193, c[0x0][0x18c], RZ, P1, !PT ;  /* 0x00006300c1857a10 */ /* 0x000fe20000ffe4ff */
[----:B------:R-:W-:Y:S01]  /*0800*/  IMAD.SHL.U32 R190, R224, 0x10, RZ ;  /* 0x00000010e0be7824 */ /* 0x000fe200078e00ff */
[----:B------:R-:W-:Y:S02]  /*0810*/  SHF.R.U32.HI R148, RZ, 0x1e, R188 ;  /* 0x0000001eff947819 */ /* 0x000fe400000116bc */
[----:B------:R-:W-:-:S02]  /*0820*/  @P0 IADD3 R146, P1, R154, c[0x0][0x198], RZ ;  /* 0x000066009a920a10 */ /* 0x000fc40007f3e0ff */
[----:B------:R-:W4:Y:S01]  /*0830*/  LDG.E.128 R132, [R132.64] ;  /* 0x0000000484847981 */ /* 0x000f22000c1e1d00 */
[----:B------:R-:W-:Y:S01]  /*0840*/  IMAD.WIDE.U32 R136, R209, R192, c[0x0][0x208] ;  /* 0x00008200d1887625 */ /* 0x000fe200078e00c0 */
[----:B------:R-:W-:Y:S02]  /*0850*/  @P0 IADD3.X R147, R148, c[0x0][0x19c], RZ, P1, !PT ;  /* 0x0000670094930a10 */ /* 0x000fe40000ffe4ff */
[----:B------:R-:W-:Y:S02]  /*0860*/  SHF.R.U32.HI R189, RZ, 0x1c, R224 ;  /* 0x0000001cffbd7819 */ /* 0x000fe400000116e0 */
[----:B------:R-:W-:Y:S01]  /*0870*/  IADD3 R140, P1, R190, c[0x0][0x188], RZ ;  /* 0x00006200be8c7a10 */ /* 0x000fe20007f3e0ff */
[----:B------:R-:W4:Y:S01]  /*0880*/  LDG.E.128 R136, [R136.64] ;  /* 0x0000000488887981 */ /* 0x000f22000c1e1d00 */
[----:B------:R-:W-:Y:S02]  /*0890*/  SHF.L.U32 R218, R226, 0x2, RZ ;  /* 0x00000002e2da7819 */ /* 0x000fe400000006ff */
[----:B------:R-:W-:-:S02]  /*08a0*/  IADD3.X R141, R189, c[0x0][0x18c], RZ, P1, !PT ;  /* 0x00006300bd8d7a10 */ /* 0x000fc40000ffe4ff */
[----:B------:R-:W-:Y:S02]  /*08b0*/  SHF.R.U32.HI R198, RZ, 0x1e, R226 ;  /* 0x0000001effc67819 */ /* 0x000fe400000116e2 */
[----:B------:R-:W-:Y:S02]  /*08c0*/  IADD3 R227, R188, 0x600, RZ ;  /* 0x00000600bce37810 */ /* 0x000fe40007ffe0ff */
[----:B------:R-:W-:Y:S01]  /*08d0*/  SHF.L.U32 R210, R221, 0x2, RZ ;  /* 0x00000002ddd27819 */ /* 0x000fe200000006ff */
[----:B------:R-:W4:Y:S01]  /*08e0*/  LDG.E.128 R140, [R140.64] ;  /* 0x000000048c8c7981 */ /* 0x000f22000c1e1d00 */
[----:B------:R-:W-:Y:S01]  /*08f0*/  IADD3 R154, P1, R154, c[0x0][0x190], RZ ;  /* 0x000064009a9a7a10 */ /* 0x000fe20007f3e0ff */
[----:B------:R-:W-:Y:S01]  /*0900*/  IMAD.SHL.U32 R216, R225, 0x4, RZ ;  /* 0x00000004e1d87824 */ /* 0x000fe200078e00ff */
[----:B------:R-:W-:Y:S01]  /*0910*/  SHF.R.U32.HI R195, RZ, 0x1e, R221 ;  /* 0x0000001effc37819 */ /* 0x000fe200000116dd */
[----:B------:R-:W-:Y:S01]  /*0920*/  IMAD.WIDE.U32 R144, R224, R192, c[0x0][0x208] ;  /* 0x00008200e0907625 */ /* 0x000fe200078e00c0 */
[----:B------:R-:W-:Y:S01]  /*0930*/  IADD3.X R155, R148, c[0x0][0x194], RZ, P1, !PT ;  /* 0x00006500949b7a10 */ /* 0x000fe20000ffe4ff */
[----:B-----5:R0:W5:Y:S01]  /*0940*/  @P0 LDG.E R157, [R146.64] ;  /* 0x00000004929d0981 */ /* 0x020162000c1e1900 */
[----:B------:R-:W-:Y:S01]  /*0950*/  @P0 IADD3 R148, P2, R218, c[0x0][0x198], RZ ;  /* 0x00006600da940a10 */ /* 0x000fe20007f5e0ff */
[----:B------:R-:W-:Y:S01]  /*0960*/  IMAD.SHL.U32 R187, R227, 0x10, RZ ;  /* 0x00000010e3bb7824 */ /* 0x000fe200078e00ff */
[----:B------:R-:W-:Y:S01]  /*0970*/  @P0 IADD3 R152, P1, R210, c[0x0][0x198], RZ ;  /* 0x00006600d2980a10 */ /* 0x000fe20007f3e0ff */
[----:B------:R1:W5:Y:S01]  /*0980*/  LDG.E R208, [R154.64] ;  /* 0x000000049ad07981 */ /* 0x000362000c1e1900 */
[----:B------:R-:W-:-:S02]  /*0990*/  @P0 IADD3.X R149, R198, c[0x0][0x19c], RZ, P2, !PT ;  /* 0x00006700c6950a10 */ /* 0x000fc400017fe4ff */
[----:B------:R-:W-:Y:S02]  /*09a0*/  @P0 IADD3.X R153, R195, c[0x0][0x19c], RZ, P1, !PT ;  /* 0x00006700c3990a10 */ /* 0x000fe40000ffe4ff */
[----:B------:R-:W-:Y:S01]  /*09b0*/  SHF.R.U32.HI R201, RZ, 0x1e, R225 ;  /* 0x0000001effc97819 */ /* 0x000fe200000116e1 */
[----:B------:R1:W5:Y:S01]  /*09c0*/  @P0 LDG.E R160, [R148.64] ;  /* 0x0000000494a00981 */ /* 0x000362000c1e1900 */
[----:B------:R-:W-:Y:S02]  /*09d0*/  @P0 IADD3 R150, P3, R216, c[0x0][0x198], RZ ;  /* 0x00006600d8960a10 */ /* 0x000fe40007f7e0ff */
[----:B------:R-:W-:Y:S01]  /*09e0*/  SHF.R.U32.HI R162, RZ, 0x1c, R227 ;  /* 0x0000001cffa27819 */ /* 0x000fe200000116e3 */
[----:B0-----:R-:W4:Y:S01]  /*09f0*/  LDG.E.128 R144, [R144.64] ;  /* 0x0000000490907981 */ /* 0x001f22000c1e1d00 */
[----:B------:R-:W-:Y:S02]  /*0a00*/  @P0 IADD3.X R151, R201, c[0x0][0x19c], RZ, P3, !PT ;  /* 0x00006700c9970a10 */ /* 0x000fe40001ffe4ff */
[----:B------:R-:W-:Y:S01]  /*0a10*/  SHF.L.U32 R228, R227, 0x2, RZ ;  /* 0x00000002e3e47819 */ /* 0x000fe200000006ff */
[----:B------:R0:W5:Y:S01]  /*0a20*/  @P0 LDG.E R159, [R152.64] ;  /* 0x00000004989f0981 */ /* 0x000162000c1e1900 */
[----:B-1----:R-:W-:-:S02]  /*0a30*/  IADD3 R148, P1, R187, c[0x0][0x188], RZ ;  /* 0x00006200bb947a10 */ /* 0x002fc40007f3e0ff */
[----:B------:R-:W-:Y:S01]  /*0a40*/  SHF.R.U32.HI R229, RZ, 0x1e, R227 ;  /* 0x0000001effe57819 */ /* 0x000fe200000116e3 */
[----:B------:R1:W5:Y:S01]  /*0a50*/  @P0 LDG.E R161, [R150.64] ;  /* 0x0000000496a10981 */ /* 0x000362000c1e1900 */
[----:B------:R-:W-:Y:S02]  /*0a60*/  IADD3.X R149, R162, c[0x0][0x18c], RZ, P1, !PT ;  /* 0x00006300a2957a10 */ /* 0x000fe40000ffe4ff */
[----:B------:R-:W-:Y:S01]  /*0a70*/  @P0 IADD3 R154, P4, R228, c[0x0][0x198], RZ ;  /* 0x00006600e49a0a10 */ /* 0x000fe20007f9e0ff */
[----:B0-----:R-:W-:-:S03]  /*0a80*/  IMAD.WIDE.U32 R152, R227, R192, c[0x0][0x208] ;  /* 0x00008200e3987625 */ /* 0x001fc600078e00c0 */
[----:B------:R-:W-:Y:S01]  /*0a90*/  @P0 IADD3.X R155, R229, c[0x0][0x19c], RZ, P4, !PT ;  /* 0x00006700e59b0a10 */ /* 0x000fe200027fe4ff */
[----:B-1----:R-:W4:Y:S04]  /*0aa0*/  LDG.E.128 R148, [R148.64] ;  /* 0x0000000494947981 */ /* 0x002f28000c1e1d00 */
[----:B------:R0:W5:Y:S04]  /*0ab0*/  @P0 LDG.E R165, [R154.64] ;  /* 0x000000049aa50981 */ /* 0x000168000c1e1900 */
[----:B0-----:R-:W4:Y:S01]  /*0ac0*/  LDG.E.128 R152, [R152.64] ;  /* 0x0000000498987981 */ /* 0x001f22000c1e1d00 */
[----:B------:R-:W-:-:S02]  /*0ad0*/  IADD3 R210, P1, R210, c[0x0][0x190], RZ ;  /* 0x00006400d2d27a10 */ /* 0x000fc40007f3e0ff */
[----:B------:R-:W-:Y:S02]  /*0ae0*/  SHF.L.U32 R217, R209, 0x2, RZ ;  /* 0x00000002d1d97819 */ /* 0x000fe400000006ff */
[----:B------:R-:W-:Y:S02]  /*0af0*/  IADD3.X R211, R195, c[0x0][0x194], RZ, P1, !PT ;  /* 0x00006500c3d37a10 */ /* 0x000fe40000ffe4ff */
[----:B------:R-:W-:Y:S02]  /*0b00*/  ISETP.NE.U32.AND P1, PT, RZ, c[0x0][0x218], PT ;  /* 0x00008600ff007a0c */ /* 0x000fe40003f25070 */
[----:B------:R-:W-:Y:S01]  /*0b10*/  SHF.R.U32.HI R220, RZ, 0x1e, R209 ;  /* 0x0000001effdc7819 */ /* 0x000fe200000116d1 */
[----:B------:R0:W5:Y:S01]  /*0b20*/  LDG.E R205, [R210.64] ;  /* 0x00000004d2cd7981 */ /* 0x000162000c1e1900 */
[----:B------:R-:W-:Y:S02]  /*0b30*/  SHF.L.U32 R222, R224, 0x2, RZ ;  /* 0x00000002e0de7819 */ /* 0x000fe400000006ff */
[----:B------:R-:W-:-:S02]  /*0b40*/  @P0 IADD3 R214, P2, R217, c[0x0][0x198], RZ ;  /* 0x00006600d9d60a10 */ /* 0x000fc40007f5e0ff */
[----:B------:R-:W-:Y:S02]  /*0b50*/  ISETP.NE.AND.EX P1, PT, RZ, c[0x0][0x21c], PT, P1 ;  /* 0x00008700ff007a0c */ /* 0x000fe40003f25310 */
        /* <DEDUP_REMOVED lines=45> */
[----:B---3--:R-:W-:-:S04]  /*0e30*/  FADD.FTZ R100, R100, -R239 ;  /* 0x800000ef64647221 */ /* 0x008fc80000010000 */
[----:B----4-:R-:W-:Y:S02]  /*0e40*/  FMUL.FTZ R224, R191, R100 ;  /* 0x00000064bfe07220 */ /* 0x010fe40000410000 */
[----:B------:R-:W-:-:S04]  /*0e50*/  FADD.FTZ R100, R103, -R239 ;  /* 0x800000ef67647221 */ /* 0x000fc80000010000 */
[----:B------:R-:W-:Y:S02]  /*0e60*/  FMUL.FTZ R235, R191, R100 ;  /* 0x00000064bfeb7220 */ /* 0x000fe40000410000 */
[----:B------:R-:W-:Y:S02]  /*0e70*/  FADD.FTZ R100, -R239, R109 ;  /* 0x0000006def647221 */ /* 0x000fe40000010100 */
[----:B------:R-:W-:Y:S02]  /*0e80*/  FADD.FTZ R226, R101, -R239 ;  /* 0x800000ef65e27221 */ /* 0x000fe40000010000 */
[----:B------:R-:W-:Y:S02]  /*0e90*/  FMUL.FTZ R233, R60, R104 ;  /* 0x000000683ce97220 */ /* 0x000fe40000410000 */
[----:B------:R-:W-:Y:S02]  /*0ea0*/  FMUL.FTZ R225, R191, R100 ;  /* 0x00000064bfe17220 */ /* 0x000fe40000410000 */
[----:B------:R-:W-:-:S02]  /*0eb0*/  FMUL.FTZ R237, R61, R105 ;  /* 0x000000693ded7220 */ /* 0x000fc40000410000 */
[----:B------:R-:W-:Y:S02]  /*0ec0*/  FADD.FTZ R100, RZ, R233 ;  /* 0x000000e9ff647221 */ /* 0x000fe40000010000 */
[----:B------:R-:W-:Y:S02]  /*0ed0*/  FADD.FTZ R102, R102, -R239 ;  /* 0x800000ef66667221 */ /* 0x000fe40000010000 */
[----:B------:R-:W-:Y:S02]  /*0ee0*/  FMUL.FTZ R226, R191, R226 ;  /* 0x000000e2bfe27220 */ /* 0x000fe40000410000 */
[----:B------:R-:W-:Y:S02]  /*0ef0*/  FFMA.FTZ R101, R224, R233, RZ ;  /* 0x000000e9e0657223 */ /* 0x000fe400000100ff */
        /* <DEDUP_REMOVED lines=10> */
[----:B-1----:R-:W-:Y:S02]  /*0fa0*/  FMUL.FTZ R223, R191, R108 ;  /* 0x0000006cbfdf7220 */ /* 0x002fe40000410000 */
[----:B------:R-:W-:Y:S02]  /*0fb0*/  FFMA.FTZ R100, R235, R240, R101 ;  /* 0x000000f0eb647223 */ /* 0x000fe40000010065 */
[----:B------:R-:W-:Y:S02]  /*0fc0*/  FMUL.FTZ R234, R57, R113 ;  /* 0x0000007139ea7220 */ /* 0x000fe40000410000 */
[----:B------:R-:W-:-:S02]  /*0fd0*/  FADD.FTZ R101, R103, R230 ;  /* 0x000000e667657221 */ /* 0x000fc40000010000 */
        /* <DEDUP_REMOVED lines=9> */
[----:B------:R-:W-:Y:S02]  /*1070*/  FMUL.FTZ R232, R191, R232 ;  /* 0x000000e8bfe87220 */ /* 0x000fe40000410000 */
[----:B------:R-:W-:Y:S02]  /*1080*/  FADD.FTZ R116, -R239, R116 ;  /* 0x00000074ef747221 */ /* 0x000fe40000010100 */
[----:B------:R-:W-:-:S02]  /*1090*/  FFMA.FTZ R103, R229, R236, R100 ;  /* 0x000000ece5677223 */ /* 0x000fc40000010064 */
[----:B0-----:R-:W-:Y:S02]  /*10a0*/  FMUL.FTZ R218, R52, R120 ;  /* 0x0000007834da7220 */ /* 0x001fe40000410000 */
[----:B------:R-:W-:Y:S02]  /*10b0*/  FADD.FTZ R101, R101, R228 ;  /* 0x000000e465657221 */ /* 0x000fe40000010000 */
[----:B------:R-:W-:Y:S02]  /*10c0*/  FADD.FTZ R216, -R239, R117 ;  /* 0x00000075efd87221 */ /* 0x000fe40000010100 */
[----:B------:R-:W-:Y:S02]  /*10d0*/  FMUL.FTZ R215, R191, R116 ;  /* 0x00000074bfd77220 */ /* 0x000fe40000410000 */
[----:B------:R-:W-:Y:S02]  /*10e0*/  FFMA.FTZ R103, R232, R228, R103 ;  /* 0x000000e4e8677223 */ /* 0x000fe40000010067 */
[----:B------:R-:W-:-:S02]  /*10f0*/  FADD.FTZ R100, R101, R218 ;  /* 0x000000da65647221 */ /* 0x000fc40000010000 */
[----:B------:R-:W-:Y:S02]  /*1100*/  FADD.FTZ R118, -R239, R118 ;  /* 0x00000076ef767221 */ /* 0x000fe40000010100 */
[----:B------:R-:W-:Y:S02]  /*1110*/  FMUL.FTZ R216, R191, R216 ;  /* 0x000000d8bfd87220 */ /* 0x000fe40000410000 */
[----:B------:R-:W-:Y:S02]  /*1120*/  FMUL.FTZ R221, R53, R121 ;  /* 0x0000007935dd7220 */ /* 0x000fe40000410000 */
[----:B------:R-:W-:Y:S02]  /*1130*/  FFMA.FTZ R101, R215, R218, R103 ;  /* 0x000000dad7657223 */ /* 0x000fe40000010067 */
[----:B------:R-:W-:Y:S02]  /*1140*/  FADD.FTZ R220, -R239, R119 ;  /* 0x00000077efdc7221 */ /* 0x000fe40000010100 */
[----:B------:R-:W-:-:S02]  /*1150*/  FMUL.FTZ R219, R191, R118 ;  /* 0x00000076bfdb7220 */ /* 0x000fc40000410000 */
[----:B------:R-:W-:Y:S02]  /*1160*/  FMUL.FTZ R222, R54, R122 ;  /* 0x0000007a36de7220 */ /* 0x000fe40000410000 */
[----:B------:R-:W-:Y:S02]  /*1170*/  FADD.FTZ R103, R100, R221 ;  /* 0x000000dd64677221 */ /* 0x000fe40000010000 */
[----:B------:R-:W-:Y:S02]  /*1180*/  FFMA.FTZ R101, R216, R221, R101 ;  /* 0x000000ddd8657223 */ /* 0x000fe40000010065 */
[----:B------:R-:W-:Y:S02]  /*1190*/  FMUL.FTZ R220, R191, R220 ;  /* 0x000000dcbfdc7220 */ /* 0x000fe40000410000 */
[----:B------:R-:W-:Y:S02]  /*11a0*/  FADD.FTZ R124, -R239, R124 ;  /* 0x0000007cef7c7221 */ /* 0x000fe40000010100 */
[----:B------:R-:W-:-:S02]  /*11b0*/  FMUL.FTZ R227, R55, R123 ;  /* 0x0000007b37e37220 */ /* 0x000fc40000410000 */
[----:B------:R-:W-:Y:S02]  /*11c0*/  FADD.FTZ R100, R103, R222 ;  /* 0x000000de67647221 */ /* 0x000fe40000010000 */
[----:B------:R-:W-:Y:S02]  /*11d0*/  FFMA.FTZ R101, R219, R222, R101 ;  /* 0x000000dedb657223 */ /* 0x000fe40000010065 */
[C---:B------:R-:W-:Y:S02]  /*11e0*/  FADD.FTZ R126, -R239.reuse, R126 ;  /* 0x0000007eef7e7221 */ /* 0x040fe40000010100 */
[----:B------:R-:W-:Y:S02]  /*11f0*/  FADD.FTZ R210, -R239, R125 ;  /* 0x0000007defd27221 */ /* 0x000fe40000010100 */
[----:B------:R-:W-:Y:S02]  /*1200*/  FMUL.FTZ R209, R191, R124 ;  /* 0x0000007cbfd17220 */ /* 0x000fe40000410000 */
[----:B------:R-:W-:-:S02]  /*1210*/  FMUL.FTZ R212, R48, R128 ;  /* 0x0000008030d47220 */ /* 0x000fc40000410000 */
[----:B------:R-:W-:Y:S02]  /*1220*/  FADD.FTZ R103, R100, R227 ;  /* 0x000000e364677221 */ /* 0x000fe40000010000 */
[----:B------:R-:W-:Y:S02]  /*1230*/  FFMA.FTZ R101, R220, R227, R101 ;  /* 0x000000e3dc657223 */ /* 0x000fe40000010065 */
[C---:B------:R-:W-:Y:S02]  /*1240*/  FMUL.FTZ R211, R191.reuse, R126 ;  /* 0x0000007ebfd37220 */ /* 0x040fe40000410000 */
[----:B------:R-:W-:Y:S02]  /*1250*/  FMUL.FTZ R210, R191, R210 ;  /* 0x000000d2bfd27220 */ /* 0x000fe40000410000 */
[----:B------:R-:W-:Y:S02]  /*1260*/  FMUL.FTZ R213, R49, R129 ;  /* 0x0000008131d57220 */ /* 0x000fe40000410000 */
[----:B------:R-:W-:-:S02]  /*1270*/  FADD.FTZ R100, R103, R212 ;  /* 0x000000d467647221 */ /* 0x000fc40000010000 */
[----:B------:R-:W-:Y:S02]  /*1280*/  FFMA.FTZ R101, R209, R212, R101 ;  /* 0x000000d4d1657223 */ /* 0x000fe40000010065 */
[C---:B------:R-:W-:Y:S02]  /*1290*/  FADD.FTZ R173, R130.reuse, R173 ;  /* 0x000000ad82ad7221 */ /* 0x040fe40000010000 */
[----:B------:R-:W-:Y:S02]  /*12a0*/  FFMA.FTZ R22, R130, R211, R22 ;  /* 0x000000d382167223 */ /* 0x000fe40000010016 */
[C---:B------:R-:W-:Y:S02]  /*12b0*/  FADD.FTZ R132, -R239.reuse, R132 ;  /* 0x00000084ef847221 */ /* 0x040fe40000010100 */
[----:B------:R-:W-:Y:S02]  /*12c0*/  FADD.FTZ R214, -R239, R127 ;  /* 0x0000007fefd67221 */ /* 0x000fe40000010100 */
[----:B------:R-:W-:-:S02]  /*12d0*/  FMUL.FTZ R130, R50, R130 ;  /* 0x0000008232827220 */ /* 0x000fc40000410000 */
[----:B------:R-:W-:Y:S02]  /*12e0*/  FADD.FTZ R103, R100, R213 ;  /* 0x000000d564677221 */ /* 0x000fe40000010000 */
[----:B------:R-:W-:Y:S02]  /*12f0*/  FFMA.FTZ R101, R210, R213, R101 ;  /* 0x000000d5d2657223 */ /* 0x000fe40000010065 */
[C---:B------:R-:W-:Y:S02]  /*1300*/  FADD.FTZ R170, R129.reuse, R170 ;  /* 0x000000aa81aa7221 */ /* 0x040fe40000010000 */
[----:B------:R-:W-:Y:S02]  /*1310*/  FFMA.FTZ R25, R129, R210, R25 ;  /* 0x000000d281197223 */ /* 0x000fe40000010019 */
[----:B------:R-:W-:Y:S02]  /*1320*/  FADD.FTZ R126, -R239, R133 ;  /* 0x00000085ef7e7221 */ /* 0x000fe40000010100 */
[----:B------:R-:W-:-:S02]  /*1330*/  FMUL.FTZ R129, R191, R132 ;  /* 0x00000084bf817220 */ /* 0x000fc40000410000 */
[----:B------:R-:W-:Y:S02]  /*1340*/  FMUL.FTZ R214, R191, R214 ;  /* 0x000000d6bfd67220 */ /* 0x000fe40000410000 */
[----:B------:R-:W-:Y:S02]  /*1350*/  FMUL.FTZ R217, R51, R131 ;  /* 0x0000008333d97220 */ /* 0x000fe40000410000 */
[----:B------:R-:W-:Y:S02]  /*1360*/  FADD.FTZ R100, R103, R130 ;  /* 0x0000008267647221 */ /* 0x000fe40000010000 */
[----:B------:R-:W-:Y:S02]  /*1370*/  FFMA.FTZ R101, R211, R130, R101 ;  /* 0x00000082d3657223 */ /* 0x000fe40000010065 */
[----:B------:R-:W-:Y:S02]  /*1380*/  FADD.FTZ R134, -R239, R134 ;  /* 0x00000086ef867221 */ /* 0x000fe40000010100 */
[----:B------:R-:W-:-:S02]  /*1390*/  FADD.FTZ R175, R136, R175 ;  /* 0x000000af88af7221 */ /* 0x000fc40000010000 */
[----:B------:R-:W-:Y:S02]  /*13a0*/  FMUL.FTZ R126, R191, R126 ;  /* 0x0000007ebf7e7220 */ /* 0x000fe40000410000 */
[----:B------:R-:W-:Y:S02]  /*13b0*/  FFMA.FTZ R20, R136, R129, R20 ;  /* 0x0000008188147223 */ /* 0x000fe40000010014 */
        /* <DEDUP_REMOVED lines=11> */
[----:B------:R-:W-:Y:S02]  /*1470*/  FMUL.FTZ R137, R45, R137 ;  /* 0x000000892d897220 */ /* 0x000fe40000410000 */
[----:B------:R-:W-:Y:S02]  /*1480*/  FADD.FTZ R100, R103, R136 ;  /* 0x0000008867647221 */ /* 0x000fe40000010000 */
[----:B------:R-:W-:Y:S02]  /*1490*/  FFMA.FTZ R101, R129, R136, R101 ;  /* 0x0000008881657223 */ /* 0x000fe40000010065 */
[C---:B------:R-:W-:Y:S02]  /*14a0*/  FADD.FTZ R177, R138.reuse, R177 ;  /* 0x000000b18ab17221 */ /* 0x040fe40000010000 */
[----:B------:R-:W-:-:S02]  /*14b0*/  FFMA.FTZ R18, R138, R131, R18 ;  /* 0x000000838a127223 */ /* 0x000fc40000010012 */
[----:B------:R-:W-:Y:S02]  /*14c0*/  FMUL.FTZ R128, R191, R128 ;  /* 0x00000080bf807220 */ /* 0x000fe40000410000 */
[----:B------:R-:W-:Y:S02]  /*14d0*/  FADD.FTZ R140, -R239, R140 ;  /* 0x0000008cef8c7221 */ /* 0x000fe40000010100 */
[----:B------:R-:W-:Y:S02]  /*14e0*/  FMUL.FTZ R138, R46, R138 ;  /* 0x0000008a2e8a7220 */ /* 0x000fe40000410000 */
[----:B------:R-:W-:Y:S02]  /*14f0*/  FADD.FTZ R103, R100, R137 ;  /* 0x0000008964677221 */ /* 0x000fe40000010000 */
        /* <DEDUP_REMOVED lines=35> */
[----:B------:R-:W-:Y:S02]  /*1730*/  FADD.FTZ R116, -R239, R149 ;  /* 0x00000095ef747221 */ /* 0x000fe40000010100 */
[----:B------:R-:W-:Y:S02]  /*1740*/  FMUL.FTZ R117, R191, R148 ;  /* 0x00000094bf757220 */ /* 0x000fe40000410000 */
[----:B------:R-:W-:-:S02]  /*1750*/  FMUL.FTZ R147, R43, R147 ;  /* 0x000000932b937220 */ /* 0x000fc40000410000 */
[----:B------:R-:W-:Y:S02]  /*1760*/  FADD.FTZ R100, R103, R146 ;  /* 0x0000009267647221 */ /* 0x000fe40000010000 */
[----:B------:R-:W-:Y:S02]  /*1770*/  FFMA.FTZ R101, R121, R146, R101 ;  /* 0x0000009279657223 */ /* 0x000fe40000010065 */
[----:B------:R-:W-:Y:S02]  /*1780*/  FADD.FTZ R150, -R239, R150 ;  /* 0x00000096ef967221 */ /* 0x000fe40000010100 */
[C---:B------:R-:W-:Y:S02]  /*1790*/  FADD.FTZ R183, R152.reuse, R183 ;  /* 0x000000b798b77221 */ /* 0x040fe40000010000 */
[----:B------:R-:W-:Y:S02]  /*17a0*/  FFMA.FTZ R12, R152, R117, R12 ;  /* 0x00000075980c7223 */ /* 0x000fe4000001000c */
[----:B------:R-:W-:-:S02]  /*17b0*/  FMUL.FTZ R116, R191, R116 ;  /* 0x00000074bf747220 */ /* 0x000fc40000410000 */
[----:B------:R-:W-:Y:S02]  /*17c0*/  FMUL.FTZ R152, R36, R152 ;  /* 0x0000009824987220 */ /* 0x000fe40000410000 */
[----:B------:R-:W-:Y:S02]  /*17d0*/  FADD.FTZ R103, R100, R147 ;  /* 0x0000009364677221 */ /* 0x000fe40000010000 */
[----:B------:R-:W-:Y:S01]  /*17e0*/  FFMA.FTZ R101, R120, R147, R101 ;  /* 0x0000009378657223 */ /* 0x000fe20000010065 */
[----:B------:R-:W-:Y:S01]  /*17f0*/  LOP3.LUT P2, RZ, R202, 0xff, RZ, 0xc0, !PT ;  /* 0x000000ffcaff7812 */ /* 0x000fe2000784c0ff */
[C---:B------:R-:W-:Y:S02]  /*1800*/  FADD.FTZ R182, R153.reuse, R182 ;  /* 0x000000b699b67221 */ /* 0x040fe40000010000 */
[----:B------:R-:W-:Y:S02]  /*1810*/  FFMA.FTZ R13, R153, R116, R13 ;  /* 0x00000074990d7223 */ /* 0x000fe4000001000d */
[----:B------:R-:W-:-:S02]  /*1820*/  FMUL.FTZ R125, R191, R150 ;  /* 0x00000096bf7d7220 */ /* 0x000fc40000410000 */
[----:B------:R-:W-:Y:S02]  /*1830*/  FMUL.FTZ R153, R37, R153 ;  /* 0x0000009925997220 */ /* 0x000fe40000410000 */
[----:B------:R-:W-:Y:S02]  /*1840*/  FADD.FTZ R100, R103, R152 ;  /* 0x0000009867647221 */ /* 0x000fe40000010000 */
[----:B------:R-:W-:Y:S01]  /*1850*/  FFMA.FTZ R101, R117, R152, R101 ;  /* 0x0000009875657223 */ /* 0x000fe20000010065 */
[----:B------:R-:W-:Y:S01]  /*1860*/  SHF.R.U32.HI R102, RZ, 0x5, R0 ;  /* 0x00000005ff667819 */ /* 0x000fe20000011600 */
[C---:B------:R-:W-:Y:S02]  /*1870*/  FADD.FTZ R185, R154.reuse, R185 ;  /* 0x000000b99ab97221 */ /* 0x040fe40000010000 */
[----:B------:R-:W-:Y:S02]  /*1880*/  FFMA.FTZ R10, R154, R125, R10 ;  /* 0x0000007d9a0a7223 */ /* 0x000fe4000001000a */
[----:B------:R-:W-:-:S02]  /*1890*/  FADD.FTZ R124, -R239, R151 ;  /* 0x00000097ef7c7221 */ /* 0x000fc40000010100 */
[----:B------:R-:W-:Y:S02]  /*18a0*/  FMUL.FTZ R154, R38, R154 ;  /* 0x0000009a269a7220 */ /* 0x000fe40000410000 */
[----:B------:R-:W-:Y:S02]  /*18b0*/  FADD.FTZ R103, R100, R153 ;  /* 0x0000009964677221 */ /* 0x000fe40000010000 */
[----:B------:R-:W-:Y:S01]  /*18c0*/  FFMA.FTZ R101, R116, R153, R101 ;  /* 0x0000009974657223 */ /* 0x000fe20000010065 */
[----:B------:R-:W-:Y:S01]  /*18d0*/  IADD3 R186, R186, c[0x0][0x160], RZ ;  /* 0x00005800baba7a10 */ /* 0x000fe20007ffe0ff */
[----:B------:R-:W-:Y:S01]  /*18e0*/  FMUL.FTZ R124, R191, R124 ;  /* 0x0000007cbf7c7220 */ /* 0x000fe20000410000 */
[----:B------:R-:W-:Y:S01]  /*18f0*/  LOP3.LUT R132, R102, 0x7fffff8, RZ, 0xc0, !PT ;  /* 0x07fffff866847812 */ /* 0x000fe200078ec0ff */
[----:B------:R-:W-:Y:S02]  /*1900*/  FMUL.FTZ R127, R39, R155 ;  /* 0x0000009b277f7220 */ /* 0x000fe40000410000 */
[----:B------:R-:W-:-:S02]  /*1910*/  FADD.FTZ R100, R103, R154 ;  /* 0x0000009a67647221 */ /* 0x000fc40000010000 */
[----:B------:R-:W-:Y:S01]  /*1920*/  FFMA.FTZ R101, R125, R154, R101 ;  /* 0x0000009a7d657223 */ /* 0x000fe20000010065 */
[----:B------:R-:W-:Y:S01]  /*1930*/  LOP3.LUT P1, RZ, R0, 0x1f, RZ, 0xc0, !PT ;  /* 0x0000001f00ff7812 */ /* 0x000fe2000782c0ff */
[C---:B------:R-:W-:Y:S01]  /*1940*/  FADD.FTZ R9, R105.reuse, R9 ;  /* 0x0000000969097221 */ /* 0x040fe20000010000 */
[----:B------:R-:W-:Y:S01]  /*1950*/  ISETP.GE.AND P5, PT, R186, c[0x0][0x164], PT ;  /* 0x00005900ba007a0c */ /* 0x000fe20003fa6270 */
[----:B------:R-:W-:Y:S01]  /*1960*/  FFMA.FTZ R158, R105, R226, R158 ;  /* 0x000000e2699e7223 */ /* 0x000fe2000001009e */
[----:B------:R-:W-:Y:S01]  /*1970*/  @!P2 IADD3 R132, R132, 0x8, RZ ;  /* 0x000000088484a810 */ /* 0x000fe20007ffe0ff */
        /* <DEDUP_REMOVED lines=24> */
.L_x_3359:
        /* <DEDUP_REMOVED lines=18> */
.L_x_3360:
[----:B------:R-:W-:Y:S01]  /*1c20*/  @!P1 LOP3.LUT R101, R102, 0x7, RZ, 0xc0, !PT ;  /* 0x0000000766659812 */ /* 0x000fe200078ec0ff */
[----:B--2---:R-:W-:Y:S01]  /*1c30*/  FADD.FTZ R122, R122, R105 ;  /* 0x000000697a7a7221 */ /* 0x004fe20000010000 */
[----:B------:R-:W-:Y:S01]  /*1c40*/  ULDC.U8 UR6, c[0x0][0x1f0] ;  /* 0x00007c0000067ab9 */ /* 0x000fe20000000000 */
[----:B-1----:R-:W-:Y:S01]  /*1c50*/  FADD.FTZ R123, R100, R107 ;  /* 0x0000006b647b7221 */ /* 0x002fe20000010000 */
[----:B------:R-:W-:Y:S02]  /*1c60*/  @!P1 IADD3 R133, R132, R101, RZ ;  /* 0x0000006584859210 */ /* 0x000fe40007ffe0ff */
[----:B------:R-:W-:Y:S01]  /*1c70*/  ISETP.NE.AND P2, PT, RZ, UR6, PT ;  /* 0x00000006ff007c0c */ /* 0x000fe2000bf45270 */
[----:B------:R-:W-:Y:S01]  /*1c80*/  WARPSYNC 0xffffffff ;  /* 0xffffffff00007948 */ /* 0x000fe20003800000 */
[----:B------:R-:W-:Y:S01]  /*1c90*/  ISETP.NE.U32.AND P3, PT, RZ, c[0x0][0x258], PT ;  /* 0x00009600ff007a0c */ /* 0x000fe20003f65070 */
[----:B------:R-:W-:Y:S04]  /*1ca0*/  @!P1 STS.64 [R133.X8+0x7000], R122 ;  /* 0x0070007a85009388 */ /* 0x000fe80000008a00 */
[----:B------:R-:W-:Y:S01]  /*1cb0*/  BAR.SYNC.DEFER_BLOCKING 0x0 ;  /* 0x0000000000007b1d */ /* 0x000fe20000010000 */
[----:B------:R-:W-:-:S02]  /*1cc0*/  ISETP.NE.U32.AND P1, PT, RZ, c[0x0][0x218], PT ;  /* 0x00008600ff007a0c */ /* 0x000fc40003f25070 */
        /* <DEDUP_REMOVED lines=52> */
.L_x_3351:
[----:B------:R-:W-:Y:S01]  /*2010*/  FMUL.FTZ R107, R107, c[0x0][0x1e8] ;  /* 0x00007a006b6b7a20 */ /* 0x000fe20000410000 */
[----:B------:R-:W-:Y:S01]  /*2020*/  LOP3.LUT P4, RZ, R208, 0xff, RZ, 0xc0, !PT ;  /* 0x000000ffd0ff7812 */ /* 0x000fe2000788c0ff */
[----:B------:R-:W-:Y:S01]  /*2030*/  FMUL.FTZ R240, R240, c[0x0][0x1e8] ;  /* 0x00007a00f0f07a20 */ /* 0x000fe20000410000 */
[----:B------:R-:W-:Y:S01]  /*2040*/  IADD3.X R109, R206, c[0x0][0x24c], RZ, P6, !PT ;  /* 0x00009300ce6d7a10 */ /* 0x000fe200037fe4ff */
[----:B------:R-:W-:Y:S01]  /*2050*/  FMUL.FTZ R226, R226, c[0x0][0x1e8] ;  /* 0x00007a00e2e27a20 */ /* 0x000fe20000410000 */
[----:B0-----:R-:W-:Y:S01]  /*2060*/  SEL R100, R107, RZ, P4 ;  /* 0x000000ff6b647207 */ /* 0x001fe20002000000 */
[----:B------:R-:W-:Y:S01]  /*2070*/  FMUL.FTZ R111, R111, c[0x0][0x1e8] ;  /* 0x00007a006f6f7a20 */ /* 0x000fe20000410000 */
[C---:B------:R-:W-:Y:S01]  /*2080*/  LOP3.LUT P4, RZ, R208.reuse, 0xff000000, RZ, 0xc0, !PT ;  /* 0xff000000d0ff7812 */ /* 0x040fe2000788c0ff */
[-CC-:B------:R-:W-:Y:S01]  /*2090*/  FFMA.FTZ R225, R225, R123.reuse, R122.reuse ;  /* 0x0000007be1e17223 */ /* 0x180fe2000001007a */
[----:B------:R-:W-:Y:S01]  /*20a0*/  LOP3.LUT P6, RZ, R208, 0xff00, RZ, 0xc0, !PT ;  /* 0x0000ff00d0ff7812 */ /* 0x000fe200078cc0ff */
[-CC-:B------:R-:W-:Y:S01]  /*20b0*/  FFMA.FTZ R223, R223, R123.reuse, R122.reuse ;  /* 0x0000007bdfdf7223 */ /* 0x180fe2000001007a */
[----:B------:R-:W-:Y:S01]  /*20c0*/  SEL R103, R240, RZ, P4 ;  /* 0x000000fff0677207 */ /* 0x000fe20002000000 */
[-CC-:B------:R-:W-:Y:S01]  /*20d0*/  FFMA.FTZ R229, R229, R123.reuse, R122.reuse ;  /* 0x0000007be5e57223 */ /* 0x180fe2000001007a */
[C---:B------:R-:W-:Y:S01]  /*20e0*/  LOP3.LUT P4, RZ, R157.reuse, 0xff000000, RZ, 0xc0, !PT ;  /* 0xff0000009dff7812 */ /* 0x040fe2000788c0ff */
        /* <DEDUP_REMOVED lines=44> */
.L_x_3352:
        /* <DEDUP_REMOVED lines=54> */
.L_x_3353:
        /* <DEDUP_REMOVED lines=33> */
[----:B------:R-:W-:Y:S02]  /*2920*/  LOP3.LUT P6, RZ, R160, 0xff00, RZ, 0xc0, !PT ;  /* 0x0000ff00a0ff7812 */ /* 0x000fe400078cc0ff */
[----:B------:R-:W-:Y:S02]  /*2930*/  SEL R106, R113, R98, P4 ;  /* 0x00000062716a7207 */ /* 0x000fe40002000000 */
[----:B------:R-:W-:Y:S02]  /*2940*/  SEL R110, R110, RZ, P6 ;  /* 0x000000ff6e6e7207 */ /* 0x000fe40003000000 */
[----:B------:R-:W-:Y:S02]  /*2950*/  LOP3.LUT P6, RZ, R160, 0xff, RZ, 0xc0, !PT ;  /* 0x000000ffa0ff7812 */ /* 0x000fe400078cc0ff */
[----:B------:R-:W-:Y:S01]  /*2960*/  SEL R105, R110, R97, P4 ;  /* 0x000000616e697207 */ /* 0x000fe20002000000 */
[----:B------:R-:W-:Y:S01]  /*2970*/  FMUL.FTZ R110, R210, c[0x0][0x1e8] ;  /* 0x00007a00d26e7a20 */ /* 0x000fe20000410000 */
[----:B------:R-:W-:-:S02]  /*2980*/  SEL R111, R111, RZ, P6 ;  /* 0x000000ff6f6f7207 */ /* 0x000fc40003000000 */
        /* <DEDUP_REMOVED lines=14> */
.L_x_3354:
        /* <DEDUP_REMOVED lines=27> */
[----:B------:R-:W-:Y:S01]  /*2c20*/  @P1 FADD.FTZ R139, R82, R139 ;  /* 0x0000008b528b1221 */ /* 0x000fe20000010000 */
[----:B------:R-:W-:Y:S01]  /*2c30*/  SEL R214, R214, RZ, P6 ;  /* 0x000000ffd6d67207 */ /* 0x000fe20003000000 */
[----:B------:R-:W-:Y:S01]  /*2c40*/  FADD.FTZ R136, R136, -R129 ;  /* 0x8000008188887221 */ /* 0x000fe20000010000 */
[----:B------:R-:W-:Y:S01]  /*2c50*/  LOP3.LUT P6, RZ, R161, 0xff0000, RZ, 0xc0, !PT ;  /* 0x00ff0000a1ff7812 */ /* 0x000fe200078cc0ff */
[----:B------:R-:W-:Y:S01]  /*2c60*/  FMUL.FTZ R109, R139, c[0x0][0x1e8] ;  /* 0x00007a008b6d7a20 */ /* 0x000fe20000410000 */
[----:B------:R0:W-:Y:S01]  /*2c70*/  STG.E.128 [R132.64], R112 ;  /* 0x0000007084007986 */ /* 0x0001e2000c101d04 */
[----:B------:R-:W-:Y:S01]  /*2c80*/  FMUL.FTZ R137, R191, R136 ;  /* 0x00000088bf897220 */ /* 0x000fe20000410000 */
[----:B------:R-:W-:-:S02]  /*2c90*/  SEL R105, R100, RZ, P6 ;  /* 0x000000ff64697207 */ /* 0x000fc40003000000 */
[----:B------:R-:W-:Y:S01]  /*2ca0*/  LOP3.LUT P6, RZ, R161, 0xff00, RZ, 0xc0, !PT ;  /* 0x0000ff00a1ff7812 */ /* 0x000fe200078cc0ff */
[----:B------:R-:W-:-:S03]  /*2cb0*/  @P1 FADD.FTZ R137, R80, R137 ;  /* 0x0000008950891221 */ /* 0x000fc60000010000 */
[----:B------:R-:W-:Y:S01]  /*2cc0*/  SEL R104, R110, RZ, P6 ;  /* 0x000000ff6e687207 */ /* 0x000fe20003000000 */
[----:B------:R-:W-:Y:S01]  /*2cd0*/  FMUL.FTZ R110, R140, c[0x0][0x1e8] ;  /* 0x00007a008c6e7a20 */ /* 0x000fe20000410000 */
[----:B------:R-:W-:Y:S01]  /*2ce0*/  LOP3.LUT P6, RZ, R161, 0xff, RZ, 0xc0, !PT ;  /* 0x000000ffa1ff7812 */ /* 0x000fe200078cc0ff */
[----:B------:R-:W-:-:S03]  /*2cf0*/  FMUL.FTZ R106, R137, c[0x0][0x1e8] ;  /* 0x00007a00896a7a20 */ /* 0x000fc60000410000 */
[----:B------:R-:W-:Y:S02]  /*2d00*/  SEL R107, R111, RZ, P6 ;  /* 0x000000ff6f6b7207 */ /* 0x000fe40003000000 */
[----:B------:R-:W-:Y:S02]  /*2d10*/  @P0 IADD3 R130, P6, R197, c[0x0][0x250], RZ ;  /* 0x00009400c5820a10 */ /* 0x000fe40007fde0ff */
[----:B------:R-:W-:Y:S02]  /*2d20*/  SEL R111, R214, R99, P4 ;  /* 0x00000063d66f7207 */ /* 0x000fe40002000000 */
        /* <DEDUP_REMOVED lines=19> */
[----:B------:R-:W-:Y:S02]  /*2e60*/  SEL R108, R107, R96, P4 ;  /* 0x000000606b6c7207 */ /* 0x000fe40002000000 */
[----:B------:R-:W-:Y:S02]  /*2e70*/  LOP3.LUT P6, RZ, R163, 0xff, RZ, 0xc0, !PT ;  /* 0x000000ffa3ff7812 */ /* 0x000fe400078cc0ff */
[----:B------:R-:W-:Y:S01]  /*2e80*/  SEL R107, R136, R99, P4 ;  /* 0x00000063886b7207 */ /* 0x000fe20002000000 */
[----:B------:R0:W-:Y:S01]  /*2e90*/  @P0 STG.E.128 [R130.64], R108 ;  /* 0x0000006c82000986 */ /* 0x0001e2000c101d04 */
[----:B------:R-:W-:Y:S02]  /*2ea0*/  SEL R143, R106, RZ, P6 ;  /* 0x000000ff6a8f7207 */ /* 0x000fe40003000000 */
[----:B------:R-:W-:-:S02]  /*2eb0*/  @P0 IADD3 R134, P6, R194, c[0x0][0x250], RZ ;  /* 0x00009400c2860a10 */ /* 0x000fc40007fde0ff */
[----:B------:R-:W-:Y:S02]  /*2ec0*/  SEL R106, R141, R98, P4 ;  /* 0x000000628d6a7207 */ /* 0x000fe40002000000 */
[----:B------:R-:W-:Y:S02]  /*2ed0*/  @P0 IADD3.X R135, R193, c[0x0][0x254], RZ, P6, !PT ;  /* 0x00009500c1870a10 */ /* 0x000fe400037fe4ff */
[----:B------:R-:W-:Y:S02]  /*2ee0*/  SEL R105, R138, R97, P4 ;  /* 0x000000618a697207 */ /* 0x000fe40002000000 */
[----:B------:R-:W-:Y:S01]  /*2ef0*/  SEL R104, R143, R96, P4 ;  /* 0x000000608f687207 */ /* 0x000fe20002000000 */
[----:B------:R-:W-:Y:S05]  /*2f00*/  @!P3 BRA `(.L_x_3355) ;  /* 0x000000700000b947 */ /* 0x000fea0003800000 */
[----:B------:R-:W-:Y:S02]  /*2f10*/  IADD3 R194, P6, R194, c[0x0][0x258], RZ ;  /* 0x00009600c2c27a10 */ /* 0x000fe40007fde0ff */
[----:B0-----:R-:W-:Y:S02]  /*2f20*/  SEL R111, R140, R95, P2 ;  /* 0x0000005f8c6f7207 */ /* 0x001fe40001000000 */
[----:B------:R-:W-:-:S02]  /*2f30*/  SEL R110, R139, R94, P2 ;  /* 0x0000005e8b6e7207 */ /* 0x000fc40001000000 */
[----:B------:R-:W-:Y:S02]  /*2f40*/  SEL R109, R126, R93, P2 ;  /* 0x0000005d7e6d7207 */ /* 0x000fe40001000000 */
[----:B------:R-:W-:Y:S02]  /*2f50*/  IADD3.X R195, R193, c[0x0][0x25c], RZ, P6, !PT ;  /* 0x00009700c1c37a10 */ /* 0x000fe400037fe4ff */
[----:B------:R-:W-:-:S05]  /*2f60*/  SEL R108, R137, R92, P2 ;  /* 0x0000005c896c7207 */ /* 0x000fca0001000000 */
[----:B------:R0:W-:Y:S02]  /*2f70*/  STG.E.128 [R194.64], R108 ;  /* 0x0000006cc2007986 */ /* 0x0001e4000c101d04 */
.L_x_3355:
        /* <DEDUP_REMOVED lines=26> */
.L_x_3356:
        /* <DEDUP_REMOVED lines=25> */
[C---:B------:R-:W-:Y:S01]  /*32b0*/  FMUL.FTZ R113, R191.reuse, R154 ;  /* 0x0000009abf717220 */ /* 0x040fe20000410000 */
        /* <DEDUP_REMOVED lines=24> */
[C---:B------:R-:W-:Y:S02]  /*3440*/  LOP3.LUT P6, RZ, R165.reuse, 0xff, RZ, 0xc0, !PT ;  /* 0x000000ffa5ff7812 */ /* 0x040fe400078cc0ff */
[----:B------:R-:W-:Y:S02]  /*3450*/  SEL R109, R118, R97, P4 ;  /* 0x00000061766d7207 */ /* 0x000fe40002000000 */
[----:B------:R-:W-:Y:S02]  /*3460*/  SEL R111, R100, RZ, P6 ;  /* 0x000000ff646f7207 */ /* 0x000fe40003000000 */
[----:B------:R-:W-:Y:S02]  /*3470*/  LOP3.LUT P6, RZ, R165, 0xff00, RZ, 0xc0, !PT ;  /* 0x0000ff00a5ff7812 */ /* 0x000fe400078cc0ff */
[----:B------:R-:W-:Y:S02]  /*3480*/  SEL R96, R111, R96, P4 ;  /* 0x000000606f607207 */ /* 0x000fe40002000000 */
[----:B------:R-:W-:-:S02]  /*3490*/  SEL R110, R116, RZ, P6 ;  /* 0x000000ff746e7207 */ /* 0x000fc40003000000 */
[C---:B------:R-:W-:Y:S02]  /*34a0*/  LOP3.LUT P6, RZ, R165.reuse, 0xff0000, RZ, 0xc0, !PT ;  /* 0x00ff0000a5ff7812 */ /* 0x040fe400078cc0ff */
        /* <DEDUP_REMOVED lines=19> */
[----:B------:R-:W-:Y:S01]  /*35e0*/  IADD3.X R105, R162, c[0x0][0x24c], RZ, P2, !PT ;  /* 0x00009300a2697a10 */ /* 0x000fe200017fe4ff */
        /* <DEDUP_REMOVED lines=8> */
.L_x_3357:
        /* <DEDUP_REMOVED lines=43> */
.L_x_3348:
        /* <DEDUP_REMOVED lines=23> */
.L_x_3349:
[----:B------:R-:W-:Y:S01]  /*3a90*/  HFMA2.MMA R109, -RZ, RZ, 0, 9.5367431640625e-07 ;  /* 0x00000010ff6d7435 */ /* 0x000fe200000001ff */
[----:B------:R-:W-:Y:S01]  /*3aa0*/  MOV R104, R108 ;  /* 0x0000006c00687202 */ /* 0x000fe20000000f00 */
[----:B------:R-:W-:Y:S01]  /*3ab0*/  IMAD.MOV.U32 R111, RZ, RZ, -0x1 ;  /* 0xffffffffff6f7424 */ /* 0x000fe200078e00ff */
[----:B------:R-:W-:-:S02]  /*3ac0*/  MOV R106, 0x1f ;  /* 0x0000001f006a7802 */ /* 0x000fc40000000f00 */
[----:B------:R-:W-:Y:S02]  /*3ad0*/  MOV R100, 0x3af0 ;  /* 0x00003af000647802 */ /* 0x000fe40000000f00 */
[----:B-----5:R-:W-:Y:S05]  /*3ae0*/  CALL.REL.NOINC `($__internal_119_$__cuda_sm70_shflsync_down_p) ;  /* 0x0000046000007944 */ /* 0x020fea0003c00000 */
[----:B-1----:R-:W-:Y:S01]  /*3af0*/  MOV R103, R104 ;  /* 0x0000006800677202 */ /* 0x002fe20000000f00 */
[----:B0-----:R-:W-:Y:S05]  /*3b00*/  BRA `(.L_x_3359) ;  /* 0xffffdff000007947 */ /* 0x001fea000383ffff */
.L_x_3350:
[----:B------:R-:W-:Y:S01]  /*3b10*/  HFMA2.MMA R109, -RZ, RZ, 0, 9.5367431640625e-07 ;  /* 0x00000010ff6d7435 */ /* 0x000fe200000001ff */
[----:B------:R-:W-:Y:S01]  /*3b20*/  MOV R104, R105 ;  /* 0x0000006900687202 */ /* 0x000fe20000000f00 */
[----:B------:R-:W-:Y:S01]  /*3b30*/  IMAD.MOV.U32 R106, RZ, RZ, 0x1f ;  /* 0x0000001fff6a7424 */ /* 0x000fe200078e00ff */
[----:B------:R-:W-:Y:S02]  /*3b40*/  MOV R111, 0xffffffff ;  /* 0xffffffff006f7802 */ /* 0x000fe40000000f00 */
[----:B------:R-:W-:Y:S02]  /*3b50*/  MOV R100, 0x3b70 ;  /* 0x00003b7000647802 */ /* 0x000fe40000000f00 */
[----:B01---5:R-:W-:Y:S05]  /*3b60*/  CALL.REL.NOINC `($__internal_119_$__cuda_sm70_shflsync_down_p) ;  /* 0x000003e000007944 */ /* 0x023fea0003c00000 */
[----:B------:R-:W-:Y:S01]  /*3b70*/  FADD.FTZ R108, R108, R103 ;  /* 0x000000676c6c7221 */ /* 0x000fe20000010000 */
[----:B0-----:R-:W-:Y:S01]  /*3b80*/  HFMA2.MMA R109, -RZ, RZ, 0, 4.76837158203125e-07 ;  /* 0x00000008ff6d7435 */ /* 0x001fe200000001ff */
[----:B-1----:R-:W-:Y:S01]  /*3b90*/  FADD.FTZ R105, R105, R104 ;  /* 0x0000006869697221 */ /* 0x002fe20000010000 */
[----:B------:R-:W-:Y:S01]  /*3ba0*/  MOV R106, 0x1f ;  /* 0x0000001f006a7802 */ /* 0x000fe20000000f00 */
[----:B------:R-:W-:Y:S01]  /*3bb0*/  IMAD.MOV.U32 R111, RZ, RZ, -0x1 ;  /* 0xffffffffff6f7424 */ /* 0x000fe200078e00ff */
[----:B------:R-:W-:-:S02]  /*3bc0*/  MOV R104, R108 ;  /* 0x0000006c00687202 */ /* 0x000fc40000000f00 */
[----:B------:R-:W-:Y:S02]  /*3bd0*/  MOV R100, 0x3bf0 ;  /* 0x00003bf000647802 */ /* 0x000fe40000000f00 */
[----:B------:R-:W-:Y:S05]  /*3be0*/  CALL.REL.NOINC `($__internal_119_$__cuda_sm70_shflsync_down_p) ;  /* 0x0000036000007944 */ /* 0x000fea0003c00000 */
[----:B0-----:R-:W-:Y:S01]  /*3bf0*/  HFMA2.MMA R106, -RZ, RZ, 0, 1.847743988037109375e-06 ;  /* 0x0000001fff6a7435 */ /* 0x001fe200000001ff */
[----:B-1----:R-:W-:Y:S01]  /*3c00*/  MOV R103, R104 ;  /* 0x0000006800677202 */ /* 0x002fe20000000f00 */
[----:B------:R-:W-:Y:S01]  /*3c10*/  IMAD.MOV.U32 R109, RZ, RZ, 0x8 ;  /* 0x00000008ff6d7424 */ /* 0x000fe200078e00ff */
[----:B------:R-:W-:Y:S02]  /*3c20*/  MOV R104, R105 ;  /* 0x0000006900687202 */ /* 0x000fe40000000f00 */
[----:B------:R-:W-:Y:S02]  /*3c30*/  MOV R111, 0xffffffff ;  /* 0xffffffff006f7802 */ /* 0x000fe40000000f00 */
[----:B------:R-:W-:Y:S02]  /*3c40*/  MOV R100, 0x3c60 ;  /* 0x00003c6000647802 */ /* 0x000fe40000000f00 */
[----:B------:R-:W-:Y:S05]  /*3c50*/  CALL.REL.NOINC `($__internal_119_$__cuda_sm70_shflsync_down_p) ;  /* 0x000002f000007944 */ /* 0x000fea0003c00000 */
[----:B------:R-:W-:Y:S01]  /*3c60*/  FADD.FTZ R108, R103, R108 ;  /* 0x0000006c676c7221 */ /* 0x000fe20000010000 */
[----:B0-----:R-:W-:Y:S01]  /*3c70*/  HFMA2.MMA R109, -RZ, RZ, 0, 2.384185791015625e-07 ;  /* 0x00000004ff6d7435 */ /* 0x001fe200000001ff */
[----:B-1----:R-:W-:Y:S01]  /*3c80*/  FADD.FTZ R105, R105, R104 ;  /* 0x0000006869697221 */ /* 0x002fe20000010000 */
[----:B------:R-:W-:Y:S01]  /*3c90*/  MOV R111, 0xffffffff ;  /* 0xffffffff006f7802 */ /* 0x000fe20000000f00 */
[----:B------:R-:W-:Y:S01]  /*3ca0*/  IMAD.MOV.U32 R106, RZ, RZ, 0x1f ;  /* 0x0000001fff6a7424 */ /* 0x000fe200078e00ff */
[----:B------:R-:W-:-:S02]  /*3cb0*/  MOV R104, R108 ;  /* 0x0000006c00687202 */ /* 0x000fc40000000f00 */
[----:B------:R-:W-:Y:S02]  /*3cc0*/  MOV R100, 0x3ce0 ;  /* 0x00003ce000647802 */ /* 0x000fe40000000f00 */
[----:B------:R-:W-:Y:S05]  /*3cd0*/  CALL.REL.NOINC `($__internal_119_$__cuda_sm70_shflsync_down_p) ;  /* 0x0000027000007944 */ /* 0x000fea0003c00000 */
[----:B0-----:R-:W-:Y:S01]  /*3ce0*/  HFMA2.MMA R109, -RZ, RZ, 0, 2.384185791015625e-07 ;  /* 0x00000004ff6d7435 */ /* 0x001fe200000001ff */
[----:B-1----:R-:W-:Y:S01]  /*3cf0*/  MOV R103, R104 ;  /* 0x0000006800677202 */ /* 0x002fe20000000f00 */
[----:B------:R-:W-:Y:S01]  /*3d00*/  IMAD.MOV.U32 R104, RZ, RZ, R105 ;  /* 0x000000ffff687224 */ /* 0x000fe200078e0069 */
[----:B------:R-:W-:Y:S02]  /*3d10*/  MOV R106, 0x1f ;  /* 0x0000001f006a7802 */ /* 0x000fe40000000f00 */
[----:B------:R-:W-:Y:S02]  /*3d20*/  MOV R111, 0xffffffff ;  /* 0xffffffff006f7802 */ /* 0x000fe40000000f00 */
[----:B------:R-:W-:Y:S02]  /*3d30*/  MOV R100, 0x3d50 ;  /* 0x00003d5000647802 */ /* 0x000fe40000000f00 */
[----:B------:R-:W-:Y:S05]  /*3d40*/  CALL.REL.NOINC `($__internal_119_$__cuda_sm70_shflsync_down_p) ;  /* 0x0000020000007944 */ /* 0x000fea0003c00000 */
[----:B------:R-:W-:Y:S01]  /*3d50*/  FADD.FTZ R108, R103, R108 ;  /* 0x0000006c676c7221 */ /* 0x000fe20000010000 */
[----:B0-----:R-:W-:Y:S01]  /*3d60*/  HFMA2.MMA R106, -RZ, RZ, 0, 1.847743988037109375e-06 ;  /* 0x0000001fff6a7435 */ /* 0x001fe200000001ff */
[----:B-1----:R-:W-:Y:S01]  /*3d70*/  FADD.FTZ R107, R105, R104 ;  /* 0x00000068696b7221 */ /* 0x002fe20000010000 */
[----:B------:R-:W-:Y:S01]  /*3d80*/  MOV R111, 0xffffffff ;  /* 0xffffffff006f7802 */ /* 0x000fe20000000f00 */
[----:B------:R-:W-:Y:S01]  /*3d90*/  IMAD.MOV.U32 R109, RZ, RZ, 0x2 ;  /* 0x00000002ff6d7424 */ /* 0x000fe200078e00ff */
[----:B------:R-:W-:-:S02]  /*3da0*/  MOV R104, R108 ;  /* 0x0000006c00687202 */ /* 0x000fc40000000f00 */
[----:B------:R-:W-:Y:S02]  /*3db0*/  MOV R100, 0x3dd0 ;  /* 0x00003dd000647802 */ /* 0x000fe40000000f00 */
[----:B------:R-:W-:Y:S05]  /*3dc0*/  CALL.REL.NOINC `($__internal_119_$__cuda_sm70_shflsync_down_p) ;  /* 0x0000018000007944 */ /* 0x000fea0003c00000 */
[----:B0-----:R-:W-:Y:S01]  /*3dd0*/  HFMA2.MMA R109, -RZ, RZ, 0, 1.1920928955078125e-07 ;  /* 0x00000002ff6d7435 */ /* 0x001fe200000001ff */
[----:B-1----:R-:W-:Y:S01]  /*3de0*/  IMAD.MOV.U32 R103, RZ, RZ, R104 ;  /* 0x000000ffff677224 */ /* 0x002fe200078e0068 */
[----:B------:R-:W-:Y:S01]  /*3df0*/  MOV R104, R107 ;  /* 0x0000006b00687202 */ /* 0x000fe20000000f00 */
[----:B------:R-:W-:Y:S01]  /*3e00*/  IMAD.MOV.U32 R111, RZ, RZ, -0x1 ;  /* 0xffffffffff6f7424 */ /* 0x000fe200078e00ff */
[----:B------:R-:W-:Y:S02]  /*3e10*/  MOV R106, 0x1f ;  /* 0x0000001f006a7802 */ /* 0x000fe40000000f00 */
[----:B------:R-:W-:Y:S02]  /*3e20*/  MOV R100, 0x3e40 ;  /* 0x00003e4000647802 */ /* 0x000fe40000000f00 */
[----:B------:R-:W-:Y:S05]  /*3e30*/  CALL.REL.NOINC `($__internal_119_$__cuda_sm70_shflsync_down_p) ;  /* 0x0000011000007944 */ /* 0x000fea0003c00000 */
[----:B------:R-:W-:Y:S01]  /*3e40*/  FADD.FTZ R105, R103, R108 ;  /* 0x0000006c67697221 */ /* 0x000fe20000010000 */
[----:B0-----:R-:W-:Y:S01]  /*3e50*/  HFMA2.MMA R109, -RZ, RZ, 0, 5.9604644775390625e-08 ;  /* 0x00000001ff6d7435 */ /* 0x001fe200000001ff */
[----:B-1----:R-:W-:Y:S01]  /*3e60*/  FADD.FTZ R107, R107, R104 ;  /* 0x000000686b6b7221 */ /* 0x002fe20000010000 */
[----:B------:R-:W-:Y:S01]  /*3e70*/  MOV R106, 0x1f ;  /* 0x0000001f006a7802 */ /* 0x000fe20000000f00 */
[----:B------:R-:W-:Y:S01]  /*3e80*/  IMAD.MOV.U32 R104, RZ, RZ, R105 ;  /* 0x000000ffff687224 */ /* 0x000fe200078e0069 */
[----:B------:R-:W-:-:S02]  /*3e90*/  MOV R111, 0xffffffff ;  /* 0xffffffff006f7802 */ /* 0x000fc40000000f00 */
[----:B------:R-:W-:Y:S02]  /*3ea0*/  MOV R100, 0x3ec0 ;  /* 0x00003ec000647802 */ /* 0x000fe40000000f00 */
[----:B------:R-:W-:Y:S05]  /*3eb0*/  CALL.REL.NOINC `($__internal_119_$__cuda_sm70_shflsync_down_p) ;  /* 0x0000009000007944 */ /* 0x000fea0003c00000 */
[----:B0-----:R-:W-:Y:S01]  /*3ec0*/  HFMA2.MMA R109, -RZ, RZ, 0, 5.9604644775390625e-08 ;  /* 0x00000001ff6d7435 */ /* 0x001fe200000001ff */
[----:B-1----:R-:W-:Y:S01]  /*3ed0*/  MOV R122, R104 ;  /* 0x00000068007a7202 */ /* 0x002fe20000000f00 */
[----:B------:R-:W-:Y:S01]  /*3ee0*/  IMAD.MOV.U32 R106, RZ, RZ, 0x1f ;  /* 0x0000001fff6a7424 */ /* 0x000fe200078e00ff */
[----:B------:R-:W-:Y:S02]  /*3ef0*/  MOV R104, R107 ;  /* 0x0000006b00687202 */ /* 0x000fe40000000f00 */
[----:B------:R-:W-:Y:S02]  /*3f00*/  MOV R111, 0xffffffff ;  /* 0xffffffff006f7802 */ /* 0x000fe40000000f00 */
[----:B------:R-:W-:Y:S02]  /*3f10*/  MOV R100, 0x3f30 ;  /* 0x00003f3000647802 */ /* 0x000fe40000000f00 */
[----:B------:R-:W-:Y:S05]  /*3f20*/  CALL.REL.NOINC `($__internal_119_$__cuda_sm70_shflsync_down_p) ;  /* 0x0000002000007944 */ /* 0x000fea0003c00000 */
[----:B-1----:R-:W-:Y:S01]  /*3f30*/  MOV R100, R104 ;  /* 0x0000006800647202 */ /* 0x002fe20000000f00 */
[----:B0-----:R-:W-:Y:S05]  /*3f40*/  BRA `(.L_x_3360) ;  /* 0xffffdcd000007947 */ /* 0x001fea000383ffff */
        .weak           $__internal_119_$__cuda_sm70_shflsync_down_p
        .type           $__internal_119_$__cuda_sm70_shflsync_down_p,@function
        .size           $__internal_119_$__cuda_sm70_shflsync_down_p,(.L_x_3481 - $__internal_119_$__cuda_sm70_shflsync_down_p)
$__internal_119_$__cuda_sm70_shflsync_down_p:
[----:B------:R-:W-:Y:S01]  /*3f50*/  HFMA2.MMA R101, -RZ, RZ, 0, 0 ;  /* 0x00000000ff657435 */ /* 0x000fe200000001ff */
[----:B------:R-:W-:Y:S04]  /*3f60*/  WARPSYNC R111 ;  /* 0x0000006f00007348 */ /* 0x000fe80003800000 */
[----:B------:R0:W1:Y:S01]  /*3f70*/  SHFL.DOWN PT, R104, R104, R109, R106 ;  /* 0x0800006d68687389 */ /* 0x00006200000e006a */
[----:B------:R-:W-:Y:S05]  /*3f80*/  RET.REL.NODEC R100 `(_ZN10layer_norm31ln_parallel_residual_bwd_kernelINS_13Kernel_traitsIfffffjLj7168ELj1ELj1ELj8ELj16ENS_18Kernel_traits_baseILj7168EfffffjLj256EEEEELb1ELb1ELb1EEEvNS_9BwdParamsE) ;  /* 0xffffc07064007950 */ /* 0x000fea0003c3ffff */
.L_x_3361:
        /* <DEDUP_REMOVED lines=15> */
.L_x_3481:


//--------------------- .nv.shared._ZN10layer_norm31ln_parallel_residual_bwd_kernelINS_13Kernel_traitsI13__nv_bfloat16S2_S2_S2_fjLj7168ELj1ELj1ELj8ELj8ENS_18Kernel_traits_baseILj7168ES2_S2_S2_S2_fjLj256EEEEELb0ELb0ELb0EEEvNS_9BwdParamsE --------------------------
	.section	.nv.shared._ZN10layer_norm31ln_parallel_residual_bwd_kernelINS_13Kernel_traitsI13__nv_bfloat16S2_S2_S2_fjLj7168ELj1ELj1ELj8ELj8ENS_18Kernel_traits_baseILj7168ES2_S2_S2_S2_fjLj256EEEEELb0ELb0ELb0EEEvNS_9BwdParamsE,"aw",@nobits
	.sectionflags	@""
	.align	16


//--------------------- .nv.shared._ZN10layer_norm31ln_parallel_residual_bwd_kernelINS_13Kernel_traitsI13__nv_bfloat16S2_S2_S2_fjLj7168ELj1ELj1ELj8ELj8ENS_18Kernel_traits_baseILj7168ES2_S2_S2_S2_fjLj256EEEEELb0ELb0ELb1EEEvNS_9BwdParamsE --------------------------
	.section	.nv.shared._ZN10layer_norm31ln_parallel_residual_bwd_kernelINS_13Kernel_traitsI13__nv_bfloat16S2_S2_S2_fjLj7168ELj1ELj1ELj8ELj8ENS_18Kernel_traits_baseILj7168ES2_S2_S2_S2_fjLj256EEEEELb0ELb0ELb1EEEvNS_9BwdParamsE,"aw",@nobits
	.sectionflags	@""
	.align	16


//--------------------- .nv.shared._ZN10layer_norm31ln_parallel_residual_bwd_kernelINS_13Kernel_traitsI13__nv_bfloat16S2_S2_S2_fjLj7168ELj1ELj1ELj8ELj8ENS_18Kernel_traits_baseILj7168ES2_S2_S2_S2_fjLj256EEEEELb0ELb1ELb0EEEvNS_9BwdParamsE --------------------------
	.section	.nv.shared._ZN10layer_norm31ln_parallel_residual_bwd_kernelINS_13Kernel_traitsI13__nv_bfloat16S2_S2_S2_fjLj7168ELj1ELj1ELj8ELj8ENS_18Kernel_traits_baseILj7168ES2_S2_S2_S2_fjLj256EEEEELb0ELb1ELb0EEEvNS_9BwdParamsE,"aw",@nobits
	.sectionflags	@""
	.align	16


//--------------------- .nv.shared._ZN10layer_norm31ln_parallel_residual_bwd_kernelINS_13Kernel_traitsI13__nv_bfloat16S2_S2_S2_fjLj7168ELj1ELj1ELj8ELj8ENS_18Kernel_traits_baseILj7168ES2_S2_S2_S2_fjLj256EEEEELb0ELb1ELb1EEEvNS_9BwdParamsE --------------------------
	.section	.nv.shared._ZN10layer_norm31ln_parallel_residual_bwd_kernelINS_13Kernel_traitsI13__nv_bfloat16S2_S2_S2_fjLj7168ELj1ELj1ELj8ELj8ENS_18Kernel_traits_baseILj7168ES2_S2_S2_S2_fjLj256EEEEELb0ELb1ELb1EEEvNS_9BwdParamsE,"aw",@nobits
	.sectionflags	@""
	.align	16


//--------------------- .nv.shared._ZN10layer_norm31ln_parallel_residual_bwd_kernelINS_13Kernel_traitsI13__nv_bfloat16S2_S2_S2_fjLj7168ELj1ELj1ELj8ELj8ENS_18Kernel_traits_baseILj7168ES2_S2_S2_S2_fjLj256EEEEELb1ELb0ELb0EEEvNS_9BwdParamsE --------------------------
	.section	.nv.shared._ZN10layer_norm31ln_parallel_residual_bwd_kernelINS_13Kernel_traitsI13__nv_bfloat16S2_S2_S2_fjLj7168ELj1ELj1ELj8ELj8ENS_18Kernel_traits_baseILj7168ES2_S2_S2_S2_fjLj256EEEEELb1ELb0ELb0EEEvNS_9BwdParamsE,"aw",@nobits
	.sectionflags	@""
	.align	16


//--------------------- .nv.shared._ZN10layer_norm31ln_parallel_residual_bwd_kernelINS_13Kernel_traitsI13__nv_bfloat16S2_S2_S2_fjLj7168ELj1ELj1ELj8ELj8ENS_18Kernel_traits_baseILj7168ES2_S2_S2_S2_fjLj256EEEEELb1ELb0ELb1EEEvNS_9BwdParamsE --------------------------
	.section	.nv.shared._ZN10layer_norm31ln_parallel_residual_bwd_kernelINS_13Kernel_traitsI13__nv_bfloat16S2_S2_S2_fjLj7168ELj1ELj1ELj8ELj8ENS_18Kernel_traits_baseILj7168ES2_S2_S2_S2_fjLj256EEEEELb1ELb0ELb1EEEvNS_9BwdParamsE,"aw",@nobits
	.sectionflags	@""
	.align	16


//--------------------- .nv.shared._ZN10layer_norm22ln_bwd_finalize_kernelINS_22Kernel_traits_finalizeILj7168E13__nv_bfloat16S2_S2_S2_fjLb0ELj1024ELj4ENS_18Kernel_traits_baseILj7168ES2_S2_S2_S2_fjLj1024EEEEELb0ELb0EEEvNS_9BwdParamsE --------------------------
	.section	.nv.shared._ZN10layer_norm22ln_bwd_finalize_kernelINS_22Kernel_traits_finalizeILj7168E13__nv_bfloat16S2_S2_S2_fjLb0ELj1024ELj4ENS_18Kernel_traits_baseILj7168ES2_S2_S2_S2_fjLj1024EEEEELb0ELb0EEEvNS_9BwdParamsE,"aw",@nobits
	.sectionflags	@""
	.align	16
.nv.shared._ZN10layer_norm22ln_bwd_finalize_kernelINS_22Kernel_traits_finalizeILj7168E13__nv_bfloat16S2_S2_S2_fjLb0ELj1024ELj4ENS_18Kernel_traits_baseILj7168ES2_S2_S2_S2_fjLj1024EEEEELb0ELb0EEEvNS_9BwdParamsE:
	.zero		8448


//--------------------- .nv.shared._ZN10layer_norm40ln_parallel_residual_bwd_finalize_kernelINS_22Kernel_traits_finalizeILj7168E13__nv_bfloat16S2_S2_S2_fjLb0ELj1024ELj4ENS_18Kernel_traits_baseILj7168ES2_S2_S2_S2_fjLj1024EEEEELb0EEEvNS_9BwdParamsE --------------------------
	.section	.nv.shared._ZN10layer_norm40ln_parallel_residual_bwd_finalize_kernelINS_22Kernel_traits_finalizeILj7168E13__nv_bfloat16S2_S2_S2_fjLb0ELj1024ELj4ENS_18Kernel_traits_baseILj7168ES2_S2_S2_S2_fjLj1024EEEEELb0EEEvNS_9BwdParamsE,"aw",@nobits
	.sectionflags	@""
	.align	16
.nv.shared._ZN10layer_norm40ln_parallel_residual_bwd_finalize_kernelINS_22Kernel_traits_finalizeILj7168E13__nv_bfloat16S2_S2_S2_fjLb0ELj1024ELj4ENS_18Kernel_traits_baseILj7168ES2_S2_S2_S2_fjLj1024EEEEELb0EEEvNS_9BwdParamsE:
	.zero		16896


//--------------------- .nv.shared._ZN10layer_norm31ln_parallel_residual_bwd_kernelINS_13Kernel_traitsI13__nv_bfloat16S2_S2_S2_fjLj7168ELj1ELj1ELj8ELj8ENS_18Kernel_traits_baseILj7168ES2_S2_S2_S2_fjLj256EEEEELb1ELb1ELb0EEEvNS_9BwdParamsE --------------------------
	.section	.nv.shared._ZN10layer_norm31ln_parallel_residual_bwd_kernelINS_13Kernel_traitsI13__nv_bfloat16S2_S2_S2_fjLj7168ELj1ELj1ELj8ELj8ENS_18Kernel_traits_baseILj7168ES2_S2_S2_S2_fjLj256EEEEELb1ELb1ELb0EEEvNS_9BwdParamsE,"aw",@nobits
	.sectionflags	@""
	.align	16


//--------------------- .nv.shared._ZN10layer_norm22ln_bwd_finalize_kernelINS_22Kernel_traits_finalizeILj7168E13__nv_bfloat16S2_S2_S2_fjLb0ELj1024ELj4ENS_18Kernel_traits_baseILj7168ES2_S2_S2_S2_fjLj1024EEEEELb0ELb1EEEvNS_9BwdParamsE --------------------------
	.section	.nv.shared._ZN10layer_norm22ln_bwd_finalize_kernelINS_22Kernel_traits_finalizeILj7168E13__nv_bfloat16S2_S2_S2_fjLb0ELj1024ELj4ENS_18Kernel_traits_baseILj7168ES2_S2_S2_S2_fjLj1024EEEEELb0ELb1EEEvNS_9BwdParamsE,"aw",@nobits
	.sectionflags	@""
	.align	16
.nv.shared._ZN10layer_norm22ln_bwd_finalize_kernelINS_22Kernel_traits_finalizeILj7168E13__nv_bfloat16S2_S2_S2_fjLb0ELj1024ELj4ENS_18Kernel_traits_baseILj7168ES2_S2_S2_S2_fjLj1024EEEEELb0ELb1EEEvNS_9BwdParamsE:
	.zero		8448


//--------------------- .nv.shared._ZN10layer_norm40ln_parallel_residual_bwd_finalize_kernelINS_22Kernel_traits_finalizeILj7168E13__nv_bfloat16S2_S2_S2_fjLb0ELj1024ELj4ENS_18Kernel_traits_baseILj7168ES2_S2_S2_S2_fjLj1024EEEEELb1EEEvNS_9BwdParamsE --------------------------
	.section	.nv.shared._ZN10layer_norm40ln_parallel_residual_bwd_finalize_kernelINS_22Kernel_traits_finalizeILj7168E13__nv_bfloat16S2_S2_S2_fjLb0ELj1024ELj4ENS_18Kernel_traits_baseILj7168ES2_S2_S2_S2_fjLj1024EEEEELb1EEEvNS_9BwdParamsE,"aw",@nobits
	.sectionflags	@""
	.align	16
.nv.shared._ZN10layer_norm40ln_parallel_residual_bwd_finalize_kernelINS_22Kernel_traits_finalizeILj7168E13__nv_bfloat16S2_S2_S2_fjLb0ELj1024ELj4ENS_18Kernel_traits_baseILj7168ES2_S2_S2_S2_fjLj1024EEEEELb1EEEvNS_9BwdParamsE:
	.zero		16896


//--------------------- .nv.shared._ZN10layer_norm31ln_parallel_residual_bwd_kernelINS_13Kernel_traitsI13__nv_bfloat16S2_S2_S2_fjLj7168ELj1ELj1ELj8ELj8ENS_18Kernel_traits_baseILj7168ES2_S2_S2_S2_fjLj256EEEEELb1ELb1ELb1EEEvNS_9BwdParamsE --------------------------
	.section	.nv.shared._ZN10layer_norm31ln_parallel_residual_bwd_kernelINS_13Kernel_traitsI13__nv_bfloat16S2_S2_S2_fjLj7168ELj1ELj1ELj8ELj8ENS_18Kernel_traits_baseILj7168ES2_S2_S2_S2_fjLj256EEEEELb1ELb1ELb1EEEvNS_9BwdParamsE,"aw",@nobits
	.sectionflags	@""
	.align	16


//--------------------- .nv.shared._ZN10layer_norm31ln_parallel_residual_bwd_kernelINS_13Kernel_traitsI6__halfS2_S2_S2_fjLj7168ELj1ELj1ELj8ELj8ENS_18Kernel_traits_baseILj7168ES2_S2_S2_S2_fjLj256EEEEELb0ELb0ELb0EEEvNS_9BwdParamsE --------------------------
	.section	.nv.shared._ZN10layer_norm31ln_parallel_residual_bwd_kernelINS_13Kernel_traitsI6__halfS2_S2_S2_fjLj7168ELj1ELj1ELj8ELj8ENS_18Kernel_traits_baseILj7168ES2_S2_S2_S2_fjLj256EEEEELb0ELb0ELb0EEEvNS_9BwdParamsE,"aw",@nobits
	.sectionflags	@""
	.align	16


//--------------------- .nv.shared._ZN10layer_norm31ln_parallel_residual_bwd_kernelINS_13Kernel_traitsI6__halfS2_S2_S2_fjLj7168ELj1ELj1ELj8ELj8ENS_18Kernel_traits_baseILj7168ES2_S2_S2_S2_fjLj256EEEEELb0ELb0ELb1EEEvNS_9BwdParamsE --------------------------
	.section	.nv.shared._ZN10layer_norm31ln_parallel_residual_bwd_kernelINS_13Kernel_traitsI6__halfS2_S2_S2_fjLj7168ELj1ELj1ELj8ELj8ENS_18Kernel_traits_baseILj7168ES2_S2_S2_S2_fjLj256EEEEELb0ELb0ELb1EEEvNS_9BwdParamsE,"aw",@nobits
	.sectionflags	@""
	.align	16


//--------------------- .nv.shared._ZN10layer_norm31ln_parallel_residual_bwd_kernelINS_13Kernel_traitsI6__halfS2_S2_S2_fjLj7168ELj1ELj1ELj8ELj8ENS_18Kernel_traits_baseILj7168ES2_S2_S2_S2_fjLj256EEEEELb0ELb1ELb0EEEvNS_9BwdParamsE --------------------------
	.section	.nv.shared._ZN10layer_norm31ln_parallel_residual_bwd_kernelINS_13Kernel_traitsI6__halfS2_S2_S2_fjLj7168ELj1ELj1ELj8ELj8ENS_18Kernel_traits_baseILj7168ES2_S2_S2_S2_fjLj256EEEEELb0ELb1ELb0EEEvNS_9BwdParamsE,"aw",@nobits
	.sectionflags	@""
	.align	16


//--------------------- .nv.shared._ZN10layer_norm31ln_parallel_residual_bwd_kernelINS_13Kernel_traitsI6__halfS2_S2_S2_fjLj7168ELj1ELj1ELj8ELj8ENS_18Kernel_traits_baseILj7168ES2_S2_S2_S2_fjLj256EEEEELb0ELb1ELb1EEEvNS_9BwdParamsE --------------------------
	.section	.nv.shared._ZN10layer_norm31ln_parallel_residual_bwd_kernelINS_13Kernel_traitsI6__halfS2_S2_S2_fjLj7168ELj1ELj1ELj8ELj8ENS_18Kernel_traits_baseILj7168ES2_S2_S2_S2_fjLj256EEEEELb0ELb1ELb1EEEvNS_9BwdParamsE,"aw",@nobits
	.sectionflags	@""
	.align	16


//--------------------- .nv.shared._ZN10layer_norm31ln_parallel_residual_bwd_kernelINS_13Kernel_traitsI6__halfS2_S2_S2_fjLj7168ELj1ELj1ELj8ELj8ENS_18Kernel_traits_baseILj7168ES2_S2_S2_S2_fjLj256EEEEELb1ELb0ELb0EEEvNS_9BwdParamsE --------------------------
	.section	.nv.shared._ZN10layer_norm31ln_parallel_residual_bwd_kernelINS_13Kernel_traitsI6__halfS2_S2_S2_fjLj7168ELj1ELj1ELj8ELj8ENS_18Kernel_traits_baseILj7168ES2_S2_S2_S2_fjLj256EEEEELb1ELb0ELb0EEEvNS_9BwdParamsE,"aw",@nobits
	.sectionflags	@""
	.align	16


//--------------------- .nv.shared._ZN10layer_norm31ln_parallel_residual_bwd_kernelINS_13Kernel_traitsI6__halfS2_S2_S2_fjLj7168ELj1ELj1ELj8ELj8ENS_18Kernel_traits_baseILj7168ES2_S2_S2_S2_fjLj256EEEEELb1ELb0ELb1EEEvNS_9BwdParamsE --------------------------
	.section	.nv.shared._ZN10layer_norm31ln_parallel_residual_bwd_kernelINS_13Kernel_traitsI6__halfS2_S2_S2_fjLj7168ELj1ELj1ELj8ELj8ENS_18Kernel_traits_baseILj7168ES2_S2_S2_S2_fjLj256EEEEELb1ELb0ELb1EEEvNS_9BwdParamsE,"aw",@nobits
	.sectionflags	@""
	.align	16


//--------------------- .nv.shared._ZN10layer_norm22ln_bwd_finalize_kernelINS_22Kernel_traits_finalizeILj7168E6__halfS2_S2_S2_fjLb0ELj1024ELj4ENS_18Kernel_traits_baseILj7168ES2_S2_S2_S2_fjLj1024EEEEELb0ELb0EEEvNS_9BwdParamsE --------------------------
	.section	.nv.shared._ZN10layer_norm22ln_bwd_finalize_kernelINS_22Kernel_traits_finalizeILj7168E6__halfS2_S2_S2_fjLb0ELj1024ELj4ENS_18Kernel_traits_baseILj7168ES2_S2_S2_S2_fjLj1024EEEEELb0ELb0EEEvNS_9BwdParamsE,"aw",@nobits
	.sectionflags	@""
	.align	16
.nv.shared._ZN10layer_norm22ln_bwd_finalize_kernelINS_22Kernel_traits_finalizeILj7168E6__halfS2_S2_S2_fjLb0ELj1024ELj4ENS_18Kernel_traits_baseILj7168ES2_S2_S2_S2_fjLj1024EEEEELb0ELb0EEEvNS_9BwdParamsE:
	.zero		8448


//--------------------- .nv.shared._ZN10layer_norm40ln_parallel_residual_bwd_finalize_kernelINS_22Kernel_traits_finalizeILj7168E6__halfS2_S2_S2_fjLb0ELj1024ELj4ENS_18Kernel_traits_baseILj7168ES2_S2_S2_S2_fjLj1024EEEEELb0EEEvNS_9BwdParamsE --------------------------
	.section	.nv.shared._ZN10layer_norm40ln_parallel_residual_bwd_finalize_kernelINS_22Kernel_traits_finalizeILj7168E6__halfS2_S2_S2_fjLb0ELj1024ELj4ENS_18Kernel_traits_baseILj7168ES2_S2_S2_S2_fjLj1024EEEEELb0EEEvNS_9BwdParamsE,"aw",@nobits
	.sectionflags	@""
	.align	16
.nv.shared._ZN10layer_norm40ln_parallel_residual_bwd_finalize_kernelINS_22Kernel_traits_finalizeILj7168E6__halfS2_S2_S2_fjLb0ELj1024ELj4ENS_18Kernel_traits_baseILj7168ES2_S2_S2_S2_fjLj1024EEEEELb0EEEvNS_9BwdParamsE:
	.zero		16896


//--------------------- .nv.shared._ZN10layer_norm31ln_parallel_residual_bwd_kernelINS_13Kernel_traitsI6__halfS2_S2_S2_fjLj7168ELj1ELj1ELj8ELj8ENS_18Kernel_traits_baseILj7168ES2_S2_S2_S2_fjLj256EEEEELb1ELb1ELb0EEEvNS_9BwdParamsE --------------------------
	.section	.nv.shared._ZN10layer_norm31ln_parallel_residual_bwd_kernelINS_13Kernel_traitsI6__halfS2_S2_S2_fjLj7168ELj1ELj1ELj8ELj8ENS_18Kernel_traits_baseILj7168ES2_S2_S2_S2_fjLj256EEEEELb1ELb1ELb0EEEvNS_9BwdParamsE,"aw",@nobits
	.sectionflags	@""
	.align	16


//--------------------- .nv.shared._ZN10layer_norm22ln_bwd_finalize_kernelINS_22Kernel_traits_finalizeILj7168E6__halfS2_S2_S2_fjLb0ELj1024ELj4ENS_18Kernel_traits_baseILj7168ES2_S2_S2_S2_fjLj1024EEEEELb0ELb1EEEvNS_9BwdParamsE --------------------------
	.section	.nv.shared._ZN10layer_norm22ln_bwd_finalize_kernelINS_22Kernel_traits_finalizeILj7168E6__halfS2_S2_S2_fjLb0ELj1024ELj4ENS_18Kernel_traits_baseILj7168ES2_S2_S2_S2_fjLj1024EEEEELb0ELb1EEEvNS_9BwdParamsE,"aw",@nobits
	.sectionflags	@""
	.align	16
.nv.shared._ZN10layer_norm22ln_bwd_finalize_kernelINS_22Kernel_traits_finalizeILj7168E6__halfS2_S2_S2_fjLb0ELj1024ELj4ENS_18Kernel_traits_baseILj7168ES2_S2_S2_S2_fjLj1024EEEEELb0ELb1EEEvNS_9BwdParamsE:
	.zero		8448


//--------------------- .nv.shared._ZN10layer_norm40ln_parallel_residual_bwd_finalize_kernelINS_22Kernel_traits_finalizeILj7168E6__halfS2_S2_S2_fjLb0ELj1024ELj4ENS_18Kernel_traits_baseILj7168ES2_S2_S2_S2_fjLj1024EEEEELb1EEEvNS_9BwdParamsE --------------------------
	.section	.nv.shared._ZN10layer_norm40ln_parallel_residual_bwd_finalize_kernelINS_22Kernel_traits_finalizeILj7168E6__halfS2_S2_S2_fjLb0ELj1024ELj4ENS_18Kernel_traits_baseILj7168ES2_S2_S2_S2_fjLj1024EEEEELb1EEEvNS_9BwdParamsE,"aw",@nobits
	.sectionflags	@""
	.align	16
.nv.shared._ZN10layer_norm40ln_parallel_residual_bwd_finalize_kernelINS_22Kernel_traits_finalizeILj7168E6__halfS2_S2_S2_fjLb0ELj1024ELj4ENS_18Kernel_traits_baseILj7168ES2_S2_S2_S2_fjLj1024EEEEELb1EEEvNS_9BwdParamsE:
	.zero		16896


//--------------------- .nv.shared._ZN10layer_norm31ln_parallel_residual_bwd_kernelINS_13Kernel_traitsI6__halfS2_S2_S2_fjLj7168ELj1ELj1ELj8ELj8ENS_18Kernel_traits_baseILj7168ES2_S2_S2_S2_fjLj256EEEEELb1ELb1ELb1EEEvNS_9BwdParamsE --------------------------
	.section	.nv.shared._ZN10layer_norm31ln_parallel_residual_bwd_kernelINS_13Kernel_traitsI6__halfS2_S2_S2_fjLj7168ELj1ELj1ELj8ELj8ENS_18Kernel_traits_baseILj7168ES2_S2_S2_S2_fjLj256EEEEELb1ELb1ELb1EEEvNS_9BwdParamsE,"aw",@nobits
	.sectionflags	@""
	.align	16


//--------------------- .nv.shared._ZN10layer_norm31ln_parallel_residual_bwd_kernelINS_13Kernel_traitsIf13__nv_bfloat16S2_S2_fjLj7168ELj1ELj1ELj8ELj8ENS_18Kernel_traits_baseILj7168EfS2_S2_S2_fjLj256EEEEELb0ELb0ELb0EEEvNS_9BwdParamsE --------------------------
	.section	.nv.shared._ZN10layer_norm31ln_parallel_residual_bwd_kernelINS_13Kernel_traitsIf13__nv_bfloat16S2_S2_fjLj7168ELj1ELj1ELj8ELj8ENS_18Kernel_traits_baseILj7168EfS2_S2_S2_fjLj256EEEEELb0ELb0ELb0EEEvNS_9BwdParamsE,"aw",@nobits
	.sectionflags	@""
	.align	16


//--------------------- .nv.shared._ZN10layer_norm31ln_parallel_residual_bwd_kernelINS_13Kernel_traitsIf13__nv_bfloat16S2_S2_fjLj7168ELj1ELj1ELj8ELj8ENS_18Kernel_traits_baseILj7168EfS2_S2_S2_fjLj256EEEEELb0ELb0ELb1EEEvNS_9BwdParamsE --------------------------
	.section	.nv.shared._ZN10layer_norm31ln_parallel_residual_bwd_kernelINS_13Kernel_traitsIf13__nv_bfloat16S2_S2_fjLj7168ELj1ELj1ELj8ELj8ENS_18Kernel_traits_baseILj7168EfS2_S2_S2_fjLj256EEEEELb0ELb0ELb1EEEvNS_9BwdParamsE,"aw",@nobits
	.sectionflags	@""
	.align	16


//--------------------- .nv.shared._ZN10layer_norm31ln_parallel_residual_bwd_kernelINS_13Kernel_traitsIf13__nv_bfloat16S2_S2_fjLj7168ELj1ELj1ELj8ELj8ENS_18Kernel_traits_baseILj7168EfS2_S2_S2_fjLj256EEEEELb0ELb1ELb0EEEvNS_9BwdParamsE --------------------------
	.section	.nv.shared._ZN10layer_norm31ln_parallel_residual_bwd_kernelINS_13Kernel_traitsIf13__nv_bfloat16S2_S2_fjLj7168ELj1ELj1ELj8ELj8ENS_18Kernel_traits_baseILj7168EfS2_S2_S2_fjLj256EEEEELb0ELb1ELb0EEEvNS_9BwdParamsE,"aw",@nobits
	.sectionflags	@""
	.align	16


//--------------------- .nv.shared._ZN10layer_norm31ln_parallel_residual_bwd_kernelINS_13Kernel_traitsIf13__nv_bfloat16S2_S2_fjLj7168ELj1ELj1ELj8ELj8ENS_18Kernel_traits_baseILj7168EfS2_S2_S2_fjLj256EEEEELb0ELb1ELb1EEEvNS_9BwdParamsE --------------------------
	.section	.nv.shared._ZN10layer_norm31ln_parallel_residual_bwd_kernelINS_13Kernel_traitsIf13__nv_bfloat16S2_S2_fjLj7168ELj1ELj1ELj8ELj8ENS_18Kernel_traits_baseILj7168EfS2_S2_S2_fjLj256EEEEELb0ELb1ELb1EEEvNS_9BwdParamsE,"aw",@nobits
	.sectionflags	@""
	.align	16


//--------------------- .nv.shared._ZN10layer_norm31ln_parallel_residual_bwd_kernelINS_13Kernel_traitsIf13__nv_bfloat16S2_S2_fjLj7168ELj1ELj1ELj8ELj8ENS_18Kernel_traits_baseILj7168EfS2_S2_S2_fjLj256EEEEELb1ELb0ELb0EEEvNS_9BwdParamsE --------------------------
	.section	.nv.shared._ZN10layer_norm31ln_parallel_residual_bwd_kernelINS_13Kernel_traitsIf13__nv_bfloat16S2_S2_fjLj7168ELj1ELj1ELj8ELj8ENS_18Kernel_traits_baseILj7168EfS2_S2_S2_fjLj256EEEEELb1ELb0ELb0EEEvNS_9BwdParamsE,"aw",@nobits
	.sectionflags	@""
	.align	16


//--------------------- .nv.shared._ZN10layer_norm31ln_parallel_residual_bwd_kernelINS_13Kernel_traitsIf13__nv_bfloat16S2_S2_fjLj7168ELj1ELj1ELj8ELj8ENS_18Kernel_traits_baseILj7168EfS2_S2_S2_fjLj256EEEEELb1ELb0ELb1EEEvNS_9BwdParamsE --------------------------
	.section	.nv.shared._ZN10layer_norm31ln_parallel_residual_bwd_kernelINS_13Kernel_traitsIf13__nv_bfloat16S2_S2_fjLj7168ELj1ELj1ELj8ELj8ENS_18Kernel_traits_baseILj7168EfS2_S2_S2_fjLj256EEEEELb1ELb0ELb1EEEvNS_9BwdParamsE,"aw",@nobits
	.sectionflags	@""
	.align	16


//--------------------- .nv.shared._ZN10layer_norm22ln_bwd_finalize_kernelINS_22Kernel_traits_finalizeILj7168Ef13__nv_bfloat16S2_S2_fjLb0ELj1024ELj4ENS_18Kernel_traits_baseILj7168EfS2_S2_S2_fjLj1024EEEEELb0ELb0EEEvNS_9BwdParamsE --------------------------
	.section	.nv.shared._ZN10layer_norm22ln_bwd_finalize_kernelINS_22Kernel_traits_finalizeILj7168Ef13__nv_bfloat16S2_S2_fjLb0ELj1024ELj4ENS_18Kernel_traits_baseILj7168EfS2_S2_S2_fjLj1024EEEEELb0ELb0EEEvNS_9BwdParamsE,"aw",@nobits
	.sectionflags	@""
	.align	16
.nv.shared._ZN10layer_norm22ln_bwd_finalize_kernelINS_22Kernel_traits_finalizeILj7168Ef13__nv_bfloat16S2_S2_fjLb0ELj1024ELj4ENS_18Kernel_traits_baseILj7168EfS2_S2_S2_fjLj1024EEEEELb0ELb0EEEvNS_9BwdParamsE:
	.zero		8448


//--------------------- .nv.shared._ZN10layer_norm40ln_parallel_residual_bwd_finalize_kernelINS_22Kernel_traits_finalizeILj7168Ef13__nv_bfloat16S2_S2_fjLb0ELj1024ELj4ENS_18Kernel_traits_baseILj7168EfS2_S2_S2_fjLj1024EEEEELb0EEEvNS_9BwdParamsE --------------------------
	.section	.nv.shared._ZN10layer_norm40ln_parallel_residual_bwd_finalize_kernelINS_22Kernel_traits_finalizeILj7168Ef13__nv_bfloat16S2_S2_fjLb0ELj1024ELj4ENS_18Kernel_traits_baseILj7168EfS2_S2_S2_fjLj1024EEEEELb0EEEvNS_9BwdParamsE,"aw",@nobits
	.sectionflags	@""
	.align	16
.nv.shared._ZN10layer_norm40ln_parallel_residual_bwd_finalize_kernelINS_22Kernel_traits_finalizeILj7168Ef13__nv_bfloat16S2_S2_fjLb0ELj1024ELj4ENS_18Kernel_traits_baseILj7168EfS2_S2_S2_fjLj1024EEEEELb0EEEvNS_9BwdParamsE:
	.zero		16896


//--------------------- .nv.shared._ZN10layer_norm31ln_parallel_residual_bwd_kernelINS_13Kernel_traitsIf13__nv_bfloat16S2_S2_fjLj7168ELj1ELj1ELj8ELj8ENS_18Kernel_traits_baseILj7168EfS2_S2_S2_fjLj256EEEEELb1ELb1ELb0EEEvNS_9BwdParamsE --------------------------
	.section	.nv.shared._ZN10layer_norm31ln_parallel_residual_bwd_kernelINS_13Kernel_traitsIf13__nv_bfloat16S2_S2_fjLj7168ELj1ELj1ELj8ELj8ENS_18Kernel_traits_baseILj7168EfS2_S2_S2_fjLj256EEEEELb1ELb1ELb0EEEvNS_9BwdParamsE,"aw",@nobits
	.sectionflags	@""
	.align	16


//--------------------- .nv.shared._ZN10layer_norm22ln_bwd_finalize_kernelINS_22Kernel_traits_finalizeILj7168Ef13__nv_bfloat16S2_S2_fjLb0ELj1024ELj4ENS_18Kernel_traits_baseILj7168EfS2_S2_S2_fjLj1024EEEEELb0ELb1EEEvNS_9BwdParamsE --------------------------
	.section	.nv.shared._ZN10layer_norm22ln_bwd_finalize_kernelINS_22Kernel_traits_finalizeILj7168Ef13__nv_bfloat16S2_S2_fjLb0ELj1024ELj4ENS_18Kernel_traits_baseILj7168EfS2_S2_S2_fjLj1024EEEEELb0ELb1EEEvNS_9BwdParamsE,"aw",@nobits
	.sectionflags	@""
	.align	16
.nv.shared._ZN10layer_norm22ln_bwd_finalize_kernelINS_22Kernel_traits_finalizeILj7168Ef13__nv_bfloat16S2_S2_fjLb0ELj1024ELj4ENS_18Kernel_traits_baseILj7168EfS2_S2_S2_fjLj1024EEEEELb0ELb1EEEvNS_9BwdParamsE:
	.zero		8448


//--------------------- .nv.shared._ZN10layer_norm40ln_parallel_residual_bwd_finalize_kernelINS_22Kernel_traits_finalizeILj7168Ef13__nv_bfloat16S2_S2_fjLb0ELj1024ELj4ENS_18Kernel_traits_baseILj7168EfS2_S2_S2_fjLj1024EEEEELb1EEEvNS_9BwdParamsE --------------------------
	.section	.nv.shared._ZN10layer_norm40ln_parallel_residual_bwd_finalize_kernelINS_22Kernel_traits_finalizeILj7168Ef13__nv_bfloat16S2_S2_fjLb0ELj1024ELj4ENS_18Kernel_traits_baseILj7168EfS2_S2_S2_fjLj1024EEEEELb1EEEvNS_9BwdParamsE,"aw",@nobits
	.sectionflags	@""
	.align	16
.nv.shared._ZN10layer_norm40ln_parallel_residual_bwd_finalize_kernelINS_22Kernel_traits_finalizeILj7168Ef13__nv_bfloat16S2_S2_fjLb0ELj1024ELj4ENS_18Kernel_traits_baseILj7168EfS2_S2_S2_fjLj1024EEEEELb1EEEvNS_9BwdParamsE:
	.zero		16896


//--------------------- .nv.shared._ZN10layer_norm31ln_parallel_residual_bwd_kernelINS_13Kernel_traitsIf13__nv_bfloat16S2_S2_fjLj7168ELj1ELj1ELj8ELj8ENS_18Kernel_traits_baseILj7168EfS2_S2_S2_fjLj256EEEEELb1ELb1ELb1EEEvNS_9BwdParamsE --------------------------
	.section	.nv.shared._ZN10layer_norm31ln_parallel_residual_bwd_kernelINS_13Kernel_traitsIf13__nv_bfloat16S2_S2_fjLj7168ELj1ELj1ELj8ELj8ENS_18Kernel_traits_baseILj7168EfS2_S2_S2_fjLj256EEEEELb1ELb1ELb1EEEvNS_9BwdParamsE,"aw",@nobits
	.sectionflags	@""
	.align	16


//--------------------- .nv.shared._ZN10layer_norm31ln_parallel_residual_bwd_kernelINS_13Kernel_traitsI13__nv_bfloat16S2_fS2_fjLj7168ELj1ELj1ELj8ELj8ENS_18Kernel_traits_baseILj7168ES2_S2_fS2_fjLj256EEEEELb0ELb0ELb0EEEvNS_9BwdParamsE --------------------------
	.section	.nv.shared._ZN10layer_norm31ln_parallel_residual_bwd_kernelINS_13Kernel_traitsI13__nv_bfloat16S2_fS2_fjLj7168ELj1ELj1ELj8ELj8ENS_18Kernel_traits_baseILj7168ES2_S2_fS2_fjLj256EEEEELb0ELb0ELb0EEEvNS_9BwdParamsE,"aw",@nobits
	.sectionflags	@""
	.align	16


//--------------------- .nv.shared._ZN10layer_norm31ln_parallel_residual_bwd_kernelINS_13Kernel_traitsI13__nv_bfloat16S2_fS2_fjLj7168ELj1ELj1ELj8ELj8ENS_18Kernel_traits_baseILj7168ES2_S2_fS2_fjLj256EEEEELb0ELb0ELb1EEEvNS_9BwdParamsE --------------------------
	.section	.nv.shared._ZN10layer_norm31ln_parallel_residual_bwd_kernelINS_13Kernel_traitsI13__nv_bfloat16S2_fS2_fjLj7168ELj1ELj1ELj8ELj8ENS_18Kernel_traits_baseILj7168ES2_S2_fS2_fjLj256EEEEELb0ELb0ELb1EEEvNS_9BwdParamsE,"aw",@nobits
	.sectionflags	@""
	.align	16


//--------------------- .nv.shared._ZN10layer_norm31ln_parallel_residual_bwd_kernelINS_13Kernel_traitsI13__nv_bfloat16S2_fS2_fjLj7168ELj1ELj1ELj8ELj8ENS_18Kernel_traits_baseILj7168ES2_S2_fS2_fjLj256EEEEELb0ELb1ELb0EEEvNS_9BwdParamsE --------------------------
	.section	.nv.shared._ZN10layer_norm31ln_parallel_residual_bwd_kernelINS_13Kernel_traitsI13__nv_bfloat16S2_fS2_fjLj7168ELj1ELj1ELj8ELj8ENS_18Kernel_traits_baseILj7168ES2_S2_fS2_fjLj256EEEEELb0ELb1ELb0EEEvNS_9BwdParamsE,"aw",@nobits
	.sectionflags	@""
	.align	16


//--------------------- .nv.shared._ZN10layer_norm31ln_parallel_residual_bwd_kernelINS_13Kernel_traitsI13__nv_bfloat16S2_fS2_fjLj7168ELj1ELj1ELj8ELj8ENS_18Kernel_traits_baseILj7168ES2_S2_fS2_fjLj256EEEEELb0ELb1ELb1EEEvNS_9BwdParamsE --------------------------
	.section	.nv.shared._ZN10layer_norm31ln_parallel_residual_bwd_kernelINS_13Kernel_traitsI13__nv_bfloat16S2_fS2_fjLj7168ELj1ELj1ELj8ELj8ENS_18Kernel_traits_baseILj7168ES2_S2_fS2_fjLj256EEEEELb0ELb1ELb1EEEvNS_9BwdParamsE,"aw",@nobits
	.sectionflags	@""
	.align	16


//--------------------- .nv.shared._ZN10layer_norm31ln_parallel_residual_bwd_kernelINS_13Kernel_traitsI13__nv_bfloat16S2_fS2_fjLj7168ELj1ELj1ELj8ELj8ENS_18Kernel_traits_baseILj7168ES2_S2_fS2_fjLj256EEEEELb1ELb0ELb0EEEvNS_9BwdParamsE --------------------------
	.section	.nv.shared._ZN10layer_norm31ln_parallel_residual_bwd_kernelINS_13Kernel_traitsI13__nv_bfloat16S2_fS2_fjLj7168ELj1ELj1ELj8ELj8ENS_18Kernel_traits_baseILj7168ES2_S2_fS2_fjLj256EEEEELb1ELb0ELb0EEEvNS_9BwdParamsE,"aw",@nobits
	.sectionflags	@""
	.align	16


//--------------------- .nv.shared._ZN10layer_norm31ln_parallel_residual_bwd_kernelINS_13Kernel_traitsI13__nv_bfloat16S2_fS2_fjLj7168ELj1ELj1ELj8ELj8ENS_18Kernel_traits_baseILj7168ES2_S2_fS2_fjLj256EEEEELb1ELb0ELb1EEEvNS_9BwdParamsE --------------------------
	.section	.nv.shared._ZN10layer_norm31ln_parallel_residual_bwd_kernelINS_13Kernel_traitsI13__nv_bfloat16S2_fS2_fjLj7168ELj1ELj1ELj8ELj8ENS_18Kernel_traits_baseILj7168ES2_S2_fS2_fjLj256EEEEELb1ELb0ELb1EEEvNS_9BwdParamsE,"aw",@nobits
	.sectionflags	@""
	.align	16


//--------------------- .nv.shared._ZN10layer_norm22ln_bwd_finalize_kernelINS_22Kernel_traits_finalizeILj7168E13__nv_bfloat16S2_fS2_fjLb0ELj1024ELj4ENS_18Kernel_traits_baseILj7168ES2_S2_fS2_fjLj1024EEEEELb0ELb0EEEvNS_9BwdParamsE --------------------------
	.section	.nv.shared._ZN10layer_norm22ln_bwd_finalize_kernelINS_22Kernel_traits_finalizeILj7168E13__nv_bfloat16S2_fS2_fjLb0ELj1024ELj4ENS_18Kernel_traits_baseILj7168ES2_S2_fS2_fjLj1024EEEEELb0ELb0EEEvNS_9BwdParamsE,"aw",@nobits
	.sectionflags	@""
	.align	16
.nv.shared._ZN10layer_norm22ln_bwd_finalize_kernelINS_22Kernel_traits_finalizeILj7168E13__nv_bfloat16S2_fS2_fjLb0ELj1024ELj4ENS_18Kernel_traits_baseILj7168ES2_S2_fS2_fjLj1024EEEEELb0ELb0EEEvNS_9BwdParamsE:
	.zero		8448


//--------------------- .nv.shared._ZN10layer_norm40ln_parallel_residual_bwd_finalize_kernelINS_22Kernel_traits_finalizeILj7168E13__nv_bfloat16S2_fS2_fjLb0ELj1024ELj4ENS_18Kernel_traits_baseILj7168ES2_S2_fS2_fjLj1024EEEEELb0EEEvNS_9BwdParamsE --------------------------
	.section	.nv.shared._ZN10layer_norm40ln_parallel_residual_bwd_finalize_kernelINS_22Kernel_traits_finalizeILj7168E13__nv_bfloat16S2_fS2_fjLb0ELj1024ELj4ENS_18Kernel_traits_baseILj7168ES2_S2_fS2_fjLj1024EEEEELb0EEEvNS_9BwdParamsE,"aw",@nobits
	.sectionflags	@""
	.align	16
.nv.shared._ZN10layer_norm40ln_parallel_residual_bwd_finalize_kernelINS_22Kernel_traits_finalizeILj7168E13__nv_bfloat16S2_fS2_fjLb0ELj1024ELj4ENS_18Kernel_traits_baseILj7168ES2_S2_fS2_fjLj1024EEEEELb0EEEvNS_9BwdParamsE:
	.zero		16896


//--------------------- .nv.shared._ZN10layer_norm31ln_parallel_residual_bwd_kernelINS_13Kernel_traitsI13__nv_bfloat16S2_fS2_fjLj7168ELj1ELj1ELj8ELj8ENS_18Kernel_traits_baseILj7168ES2_S2_fS2_fjLj256EEEEELb1ELb1ELb0EEEvNS_9BwdParamsE --------------------------
	.section	.nv.shared._ZN10layer_norm31ln_parallel_residual_bwd_kernelINS_13Kernel_traitsI13__nv_bfloat16S2_fS2_fjLj7168ELj1ELj1ELj8ELj8ENS_18Kernel_traits_baseILj7168ES2_S2_fS2_fjLj256EEEEELb1ELb1ELb0EEEvNS_9BwdParamsE,"aw",@nobits
	.sectionflags	@""
	.align	16


//--------------------- .nv.shared._ZN10layer_norm22ln_bwd_finalize_kernelINS_22Kernel_traits_finalizeILj7168E13__nv_bfloat16S2_fS2_fjLb0ELj1024ELj4ENS_18Kernel_traits_baseILj7168ES2_S2_fS2_fjLj1024EEEEELb0ELb1EEEvNS_9BwdParamsE --------------------------
	.section	.nv.shared._ZN10layer_norm22ln_bwd_finalize_kernelINS_22Kernel_traits_finalizeILj7168E13__nv_bfloat16S2_fS2_fjLb0ELj1024ELj4ENS_18Kernel_traits_baseILj7168ES2_S2_fS2_fjLj1024EEEEELb0ELb1EEEvNS_9BwdParamsE,"aw",@nobits
	.sectionflags	@""
	.align	16
.nv.shared._ZN10layer_norm22ln_bwd_finalize_kernelINS_22Kernel_traits_finalizeILj7168E13__nv_bfloat16S2_fS2_fjLb0ELj1024ELj4ENS_18Kernel_traits_baseILj7168ES2_S2_fS2_fjLj1024EEEEELb0ELb1EEEvNS_9BwdParamsE:
	.zero		8448


//--------------------- .nv.shared._ZN10layer_norm40ln_parallel_residual_bwd_finalize_kernelINS_22Kernel_traits_finalizeILj7168E13__nv_bfloat16S2_fS2_fjLb0ELj1024ELj4ENS_18Kernel_traits_baseILj7168ES2_S2_fS2_fjLj1024EEEEELb1EEEvNS_9BwdParamsE --------------------------
	.section	.nv.shared._ZN10layer_norm40ln_parallel_residual_bwd_finalize_kernelINS_22Kernel_traits_finalizeILj7168E13__nv_bfloat16S2_fS2_fjLb0ELj1024ELj4ENS_18Kernel_traits_baseILj7168ES2_S2_fS2_fjLj1024EEEEELb1EEEvNS_9BwdParamsE,"aw",@nobits
	.sectionflags	@""
	.align	16
.nv.shared._ZN10layer_norm40ln_parallel_residual_bwd_finalize_kernelINS_22Kernel_traits_finalizeILj7168E13__nv_bfloat16S2_fS2_fjLb0ELj1024ELj4ENS_18Kernel_traits_baseILj7168ES2_S2_fS2_fjLj1024EEEEELb1EEEvNS_9BwdParamsE:
	.zero		16896


//--------------------- .nv.shared._ZN10layer_norm31ln_parallel_residual_bwd_kernelINS_13Kernel_traitsI13__nv_bfloat16S2_fS2_fjLj7168ELj1ELj1ELj8ELj8ENS_18Kernel_traits_baseILj7168ES2_S2_fS2_fjLj256EEEEELb1ELb1ELb1EEEvNS_9BwdParamsE --------------------------
	.section	.nv.shared._ZN10layer_norm31ln_parallel_residual_bwd_kernelINS_13Kernel_traitsI13__nv_bfloat16S2_fS2_fjLj7168ELj1ELj1ELj8ELj8ENS_18Kernel_traits_baseILj7168ES2_S2_fS2_fjLj256EEEEELb1ELb1ELb1EEEvNS_9BwdParamsE,"aw",@nobits
	.sectionflags	@""
	.align	16


//--------------------- .nv.shared._ZN10layer_norm31ln_parallel_residual_bwd_kernelINS_13Kernel_traitsIf13__nv_bfloat16fS2_fjLj7168ELj1ELj1ELj8ELj8ENS_18Kernel_traits_baseILj7168EfS2_fS2_fjLj256EEEEELb0ELb0ELb0EEEvNS_9BwdParamsE --------------------------
	.section	.nv.shared._ZN10layer_norm31ln_parallel_residual_bwd_kernelINS_13Kernel_traitsIf13__nv_bfloat16fS2_fjLj7168ELj1ELj1ELj8ELj8ENS_18Kernel_traits_baseILj7168EfS2_fS2_fjLj256EEEEELb0ELb0ELb0EEEvNS_9BwdParamsE,"aw",@nobits
	.sectionflags	@""
	.align	16


//--------------------- .nv.shared._ZN10layer_norm31ln_parallel_residual_bwd_kernelINS_13Kernel_traitsIf13__nv_bfloat16fS2_fjLj7168ELj1ELj1ELj8ELj8ENS_18Kernel_traits_baseILj7168EfS2_fS2_fjLj256EEEEELb0ELb0ELb1EEEvNS_9BwdParamsE --------------------------
	.section	.nv.shared._ZN10layer_norm31ln_parallel_residual_bwd_kernelINS_13Kernel_traitsIf13__nv_bfloat16fS2_fjLj7168ELj1ELj1ELj8ELj8ENS_18Kernel_traits_baseILj7168EfS2_fS2_fjLj256EEEEELb0ELb0ELb1EEEvNS_9BwdParamsE,"aw",@nobits
	.sectionflags	@""
	.align	16


//--------------------- .nv.shared._ZN10layer_norm31ln_parallel_residual_bwd_kernelINS_13Kernel_traitsIf13__nv_bfloat16fS2_fjLj7168ELj1ELj1ELj8ELj8ENS_18Kernel_traits_baseILj7168EfS2_fS2_fjLj256EEEEELb0ELb1ELb0EEEvNS_9BwdParamsE --------------------------
	.section	.nv.shared._ZN10layer_norm31ln_parallel_residual_bwd_kernelINS_13Kernel_traitsIf13__nv_bfloat16fS2_fjLj7168ELj1ELj1ELj8ELj8ENS_18Kernel_traits_baseILj7168EfS2_fS2_fjLj256EEEEELb0ELb1ELb0EEEvNS_9BwdParamsE,"aw",@nobits
	.sectionflags	@""
	.align	16


//--------------------- .nv.shared._ZN10layer_norm31ln_parallel_residual_bwd_kernelINS_13Kernel_traitsIf13__nv_bfloat16fS2_fjLj7168ELj1ELj1ELj8ELj8ENS_18Kernel_traits_baseILj7168EfS2_fS2_fjLj256EEEEELb0ELb1ELb1EEEvNS_9BwdParamsE --------------------------
	.section	.nv.shared._ZN10layer_norm31ln_parallel_residual_bwd_kernelINS_13Kernel_traitsIf13__nv_bfloat16fS2_fjLj7168ELj1ELj1ELj8ELj8ENS_18Kernel_traits_baseILj7168EfS2_fS2_fjLj256EEEEELb0ELb1ELb1EEEvNS_9BwdParamsE,"aw",@nobits
	.sectionflags	@""
	.align	16


//--------------------- .nv.shared._ZN10layer_norm31ln_parallel_residual_bwd_kernelINS_13Kernel_traitsIf13__nv_bfloat16fS2_fjLj7168ELj1ELj1ELj8ELj8ENS_18Kernel_traits_baseILj7168EfS2_fS2_fjLj256EEEEELb1ELb0ELb0EEEvNS_9BwdParamsE --------------------------
	.section	.nv.shared._ZN10layer_norm31ln_parallel_residual_bwd_kernelINS_13Kernel_traitsIf13__nv_bfloat16fS2_fjLj7168ELj1ELj1ELj8ELj8ENS_18Kernel_traits_baseILj7168EfS2_fS2_fjLj256EEEEELb1ELb0ELb0EEEvNS_9BwdParamsE,"aw",@nobits
	.sectionflags	@""
	.align	16


//--------------------- .nv.shared._ZN10layer_norm31ln_parallel_residual_bwd_kernelINS_13Kernel_traitsIf13__nv_bfloat16fS2_fjLj7168ELj1ELj1ELj8ELj8ENS_18Kernel_traits_baseILj7168EfS2_fS2_fjLj256EEEEELb1ELb0ELb1EEEvNS_9BwdParamsE --------------------------
	.section	.nv.shared._ZN10layer_norm31ln_parallel_residual_bwd_kernelINS_13Kernel_traitsIf13__nv_bfloat16fS2_fjLj7168ELj1ELj1ELj8ELj8ENS_18Kernel_traits_baseILj7168EfS2_fS2_fjLj256EEEEELb1ELb0ELb1EEEvNS_9BwdParamsE,"aw",@nobits
	.sectionflags	@""
	.align	16


//--------------------- .nv.shared._ZN10layer_norm22ln_bwd_finalize_kernelINS_22Kernel_traits_finalizeILj7168Ef13__nv_bfloat16fS2_fjLb0ELj1024ELj4ENS_18Kernel_traits_baseILj7168EfS2_fS2_fjLj1024EEEEELb0ELb0EEEvNS_9BwdParamsE --------------------------
	.section	.nv.shared._ZN10layer_norm22ln_bwd_finalize_kernelINS_22Kernel_traits_finalizeILj7168Ef13__nv_bfloat16fS2_fjLb0ELj1024ELj4ENS_18Kernel_traits_baseILj7168EfS2_fS2_fjLj1024EEEEELb0ELb0EEEvNS_9BwdParamsE,"aw",@nobits
	.sectionflags	@""
	.align	16
.nv.shared._ZN10layer_norm22ln_bwd_finalize_kernelINS_22Kernel_traits_finalizeILj7168Ef13__nv_bfloat16fS2_fjLb0ELj1024ELj4ENS_18Kernel_traits_baseILj7168EfS2_fS2_fjLj1024EEEEELb0ELb0EEEvNS_9BwdParamsE:
	.zero		8448


//--------------------- .nv.shared._ZN10layer_norm40ln_parallel_residual_bwd_finalize_kernelINS_22Kernel_traits_finalizeILj7168Ef13__nv_bfloat16fS2_fjLb0ELj1024ELj4ENS_18Kernel_traits_baseILj7168EfS2_fS2_fjLj1024EEEEELb0EEEvNS_9BwdParamsE --------------------------
	.section	.nv.shared._ZN10layer_norm40ln_parallel_residual_bwd_finalize_kernelINS_22Kernel_traits_finalizeILj7168Ef13__nv_bfloat16fS2_fjLb0ELj1024ELj4ENS_18Kernel_traits_baseILj7168EfS2_fS2_fjLj1024EEEEELb0EEEvNS_9BwdParamsE,"aw",@nobits
	.sectionflags	@""
	.align	16
.nv.shared._ZN10layer_norm40ln_parallel_residual_bwd_finalize_kernelINS_22Kernel_traits_finalizeILj7168Ef13__nv_bfloat16fS2_fjLb0ELj1024ELj4ENS_18Kernel_traits_baseILj7168EfS2_fS2_fjLj1024EEEEELb0EEEvNS_9BwdParamsE:
	.zero		16896


//--------------------- .nv.shared._ZN10layer_norm31ln_parallel_residual_bwd_kernelINS_13Kernel_traitsIf13__nv_bfloat16fS2_fjLj7168ELj1ELj1ELj8ELj8ENS_18Kernel_traits_baseILj7168EfS2_fS2_fjLj256EEEEELb1ELb1ELb0EEEvNS_9BwdParamsE --------------------------
	.section	.nv.shared._ZN10layer_norm31ln_parallel_residual_bwd_kernelINS_13Kernel_traitsIf13__nv_bfloat16fS2_fjLj7168ELj1ELj1ELj8ELj8ENS_18Kernel_traits_baseILj7168EfS2_fS2_fjLj256EEEEELb1ELb1ELb0EEEvNS_9BwdParamsE,"aw",@nobits
	.sectionflags	@""
	.align	16


//--------------------- .nv.shared._ZN10layer_norm22ln_bwd_finalize_kernelINS_22Kernel_traits_finalizeILj7168Ef13__nv_bfloat16fS2_fjLb0ELj1024ELj4ENS_18Kernel_traits_baseILj7168EfS2_fS2_fjLj1024EEEEELb0ELb1EEEvNS_9BwdParamsE --------------------------
	.section	.nv.shared._ZN10layer_norm22ln_bwd_finalize_kernelINS_22Kernel_traits_finalizeILj7168Ef13__nv_bfloat16fS2_fjLb0ELj1024ELj4ENS_18Kernel_traits_baseILj7168EfS2_fS2_fjLj1024EEEEELb0ELb1EEEvNS_9BwdParamsE,"aw",@nobits
	.sectionflags	@""
	.align	16
.nv.shared._ZN10layer_norm22ln_bwd_finalize_kernelINS_22Kernel_traits_finalizeILj7168Ef13__nv_bfloat16fS2_fjLb0ELj1024ELj4ENS_18Kernel_traits_baseILj7168EfS2_fS2_fjLj1024EEEEELb0ELb1EEEvNS_9BwdParamsE:
	.zero		8448


//--------------------- .nv.shared._ZN10layer_norm40ln_parallel_residual_bwd_finalize_kernelINS_22Kernel_traits_finalizeILj7168Ef13__nv_bfloat16fS2_fjLb0ELj1024ELj4ENS_18Kernel_traits_baseILj7168EfS2_fS2_fjLj1024EEEEELb1EEEvNS_9BwdParamsE --------------------------
	.section	.nv.shared._ZN10layer_norm40ln_parallel_residual_bwd_finalize_kernelINS_22Kernel_traits_finalizeILj7168Ef13__nv_bfloat16fS2_fjLb0ELj1024ELj4ENS_18Kernel_traits_baseILj7168EfS2_fS2_fjLj1024EEEEELb1EEEvNS_9BwdParamsE,"aw",@nobits
	.sectionflags	@""
	.align	16
.nv.shared._ZN10layer_norm40ln_parallel_residual_bwd_finalize_kernelINS_22Kernel_traits_finalizeILj7168Ef13__nv_bfloat16fS2_fjLb0ELj1024ELj4ENS_18Kernel_traits_baseILj7168EfS2_fS2_fjLj1024EEEEELb1EEEvNS_9BwdParamsE:
	.zero		16896


//--------------------- .nv.shared._ZN10layer_norm31ln_parallel_residual_bwd_kernelINS_13Kernel_traitsIf13__nv_bfloat16fS2_fjLj7168ELj1ELj1ELj8ELj8ENS_18Kernel_traits_baseILj7168EfS2_fS2_fjLj256EEEEELb1ELb1ELb1EEEvNS_9BwdParamsE --------------------------
	.section	.nv.shared._ZN10layer_norm31ln_parallel_residual_bwd_kernelINS_13Kernel_traitsIf13__nv_bfloat16fS2_fjLj7168ELj1ELj1ELj8ELj8ENS_18Kernel_traits_baseILj7168EfS2_fS2_fjLj256EEEEELb1ELb1ELb1EEEvNS_9BwdParamsE,"aw",@nobits
	.sectionflags	@""
	.align	16


//--------------------- .nv.shared._ZN10layer_norm31ln_parallel_residual_bwd_kernelINS_13Kernel_traitsIf6__halfS2_S2_fjLj7168ELj1ELj1ELj8ELj8ENS_18Kernel_traits_baseILj7168EfS2_S2_S2_fjLj256EEEEELb0ELb0ELb0EEEvNS_9BwdParamsE --------------------------
	.section	.nv.shared._ZN10layer_norm31ln_parallel_residual_bwd_kernelINS_13Kernel_traitsIf6__halfS2_S2_fjLj7168ELj1ELj1ELj8ELj8ENS_18Kernel_traits_baseILj7168EfS2_S2_S2_fjLj256EEEEELb0ELb0ELb0EEEvNS_9BwdParamsE,"aw",@nobits
	.sectionflags	@""
	.align	16


//--------------------- .nv.shared._ZN10layer_norm31ln_parallel_residual_bwd_kernelINS_13Kernel_traitsIf6__halfS2_S2_fjLj7168ELj1ELj1ELj8ELj8ENS_18Kernel_traits_baseILj7168EfS2_S2_S2_fjLj256EEEEELb0ELb0ELb1EEEvNS_9BwdParamsE --------------------------
	.section	.nv.shared._ZN10layer_norm31ln_parallel_residual_bwd_kernelINS_13Kernel_traitsIf6__halfS2_S2_fjLj7168ELj1ELj1ELj8ELj8ENS_18Kernel_traits_baseILj7168EfS2_S2_S2_fjLj256EEEEELb0ELb0ELb1EEEvNS_9BwdParamsE,"aw",@nobits
	.sectionflags	@""
	.align	16


//--------------------- .nv.shared._ZN10layer_norm31ln_parallel_residual_bwd_kernelINS_13Kernel_traitsIf6__halfS2_S2_fjLj7168ELj1ELj1ELj8ELj8ENS_18Kernel_traits_baseILj7168EfS2_S2_S2_fjLj256EEEEELb0ELb1ELb0EEEvNS_9BwdParamsE --------------------------
	.section	.nv.shared._ZN10layer_norm31ln_parallel_residual_bwd_kernelINS_13Kernel_traitsIf6__halfS2_S2_fjLj7168ELj1ELj1ELj8ELj8ENS_18Kernel_traits_baseILj7168EfS2_S2_S2_fjLj256EEEEELb0ELb1ELb0EEEvNS_9BwdParamsE,"aw",@nobits
	.sectionflags	@""
	.align	16


//--------------------- .nv.shared._ZN10layer_norm31ln_parallel_residual_bwd_kernelINS_13Kernel_traitsIf6__halfS2_S2_fjLj7168ELj1ELj1ELj8ELj8ENS_18Kernel_traits_baseILj7168EfS2_S2_S2_fjLj256EEEEELb0ELb1ELb1EEEvNS_9BwdParamsE --------------------------
	.section	.nv.shared._ZN10layer_norm31ln_parallel_residual_bwd_kernelINS_13Kernel_traitsIf6__halfS2_S2_fjLj7168ELj1ELj1ELj8ELj8ENS_18Kernel_traits_baseILj7168EfS2_S2_S2_fjLj256EEEEELb0ELb1ELb1EEEvNS_9BwdParamsE,"aw",@nobits
	.sectionflags	@""
	.align	16


//--------------------- .nv.shared._ZN10layer_norm31ln_parallel_residual_bwd_kernelINS_13Kernel_traitsIf6__halfS2_S2_fjLj7168ELj1ELj1ELj8ELj8ENS_18Kernel_traits_baseILj7168EfS2_S2_S2_fjLj256EEEEELb1ELb0ELb0EEEvNS_9BwdParamsE --------------------------
	.section	.nv.shared._ZN10layer_norm31ln_parallel_residual_bwd_kernelINS_13Kernel_traitsIf6__halfS2_S2_fjLj7168ELj1ELj1ELj8ELj8ENS_18Kernel_traits_baseILj7168EfS2_S2_S2_fjLj256EEEEELb1ELb0ELb0EEEvNS_9BwdParamsE,"aw",@nobits
	.sectionflags	@""
	.align	16


//--------------------- .nv.shared._ZN10layer_norm31ln_parallel_residual_bwd_kernelINS_13Kernel_traitsIf6__halfS2_S2_fjLj7168ELj1ELj1ELj8ELj8ENS_18Kernel_traits_baseILj7168EfS2_S2_S2_fjLj256EEEEELb1ELb0ELb1EEEvNS_9BwdParamsE --------------------------
	.section	.nv.shared._ZN10layer_norm31ln_parallel_residual_bwd_kernelINS_13Kernel_traitsIf6__halfS2_S2_fjLj7168ELj1ELj1ELj8ELj8ENS_18Kernel_traits_baseILj7168EfS2_S2_S2_fjLj256EEEEELb1ELb0ELb1EEEvNS_9BwdParamsE,"aw",@nobits
	.sectionflags	@""
	.align	16


//--------------------- .nv.shared._ZN10layer_norm22ln_bwd_finalize_kernelINS_22Kernel_traits_finalizeILj7168Ef6__halfS2_S2_fjLb0ELj1024ELj4ENS_18Kernel_traits_baseILj7168EfS2_S2_S2_fjLj1024EEEEELb0ELb0EEEvNS_9BwdParamsE --------------------------
	.section	.nv.shared._ZN10layer_norm22ln_bwd_finalize_kernelINS_22Kernel_traits_finalizeILj7168Ef6__halfS2_S2_fjLb0ELj1024ELj4ENS_18Kernel_traits_baseILj7168EfS2_S2_S2_fjLj1024EEEEELb0ELb0EEEvNS_9BwdParamsE,"aw",@nobits
	.sectionflags	@""
	.align	16
.nv.shared._ZN10layer_norm22ln_bwd_finalize_kernelINS_22Kernel_traits_finalizeILj7168Ef6__halfS2_S2_fjLb0ELj1024ELj4ENS_18Kernel_traits_baseILj7168EfS2_S2_S2_fjLj1024EEEEELb0ELb0EEEvNS_9BwdParamsE:
	.zero		8448


//--------------------- .nv.shared._ZN10layer_norm40ln_parallel_residual_bwd_finalize_kernelINS_22Kernel_traits_finalizeILj7168Ef6__halfS2_S2_fjLb0ELj1024ELj4ENS_18Kernel_traits_baseILj7168EfS2_S2_S2_fjLj1024EEEEELb0EEEvNS_9BwdParamsE --------------------------
	.section	.nv.shared._ZN10layer_norm40ln_parallel_residual_bwd_finalize_kernelINS_22Kernel_traits_finalizeILj7168Ef6__halfS2_S2_fjLb0ELj1024ELj4ENS_18Kernel_traits_baseILj7168EfS2_S2_S2_fjLj1024EEEEELb0EEEvNS_9BwdParamsE,"aw",@nobits
	.sectionflags	@""
	.align	16
.nv.shared._ZN10layer_norm40ln_parallel_residual_bwd_finalize_kernelINS_22Kernel_traits_finalizeILj7168Ef6__halfS2_S2_fjLb0ELj1024ELj4ENS_18Kernel_traits_baseILj7168EfS2_S2_S2_fjLj1024EEEEELb0EEEvNS_9BwdParamsE:
	.zero		16896


//--------------------- .nv.shared._ZN10layer_norm31ln_parallel_residual_bwd_kernelINS_13Kernel_traitsIf6__halfS2_S2_fjLj7168ELj1ELj1ELj8ELj8ENS_18Kernel_traits_baseILj7168EfS2_S2_S2_fjLj256EEEEELb1ELb1ELb0EEEvNS_9BwdParamsE --------------------------
	.section	.nv.shared._ZN10layer_norm31ln_parallel_residual_bwd_kernelINS_13Kernel_traitsIf6__halfS2_S2_fjLj7168ELj1ELj1ELj8ELj8ENS_18Kernel_traits_baseILj7168EfS2_S2_S2_fjLj256EEEEELb1ELb1ELb0EEEvNS_9BwdParamsE,"aw",@nobits
	.sectionflags	@""
	.align	16


//--------------------- .nv.shared._ZN10layer_norm22ln_bwd_finalize_kernelINS_22Kernel_traits_finalizeILj7168Ef6__halfS2_S2_fjLb0ELj1024ELj4ENS_18Kernel_traits_baseILj7168EfS2_S2_S2_fjLj1024EEEEELb0ELb1EEEvNS_9BwdParamsE --------------------------
	.section	.nv.shared._ZN10layer_norm22ln_bwd_finalize_kernelINS_22Kernel_traits_finalizeILj7168Ef6__halfS2_S2_fjLb0ELj1024ELj4ENS_18Kernel_traits_baseILj7168EfS2_S2_S2_fjLj1024EEEEELb0ELb1EEEvNS_9BwdParamsE,"aw",@nobits
	.sectionflags	@""
	.align	16
.nv.shared._ZN10layer_norm22ln_bwd_finalize_kernelINS_22Kernel_traits_finalizeILj7168Ef6__halfS2_S2_fjLb0ELj1024ELj4ENS_18Kernel_traits_baseILj7168EfS2_S2_S2_fjLj1024EEEEELb0ELb1EEEvNS_9BwdParamsE:
	.zero		8448


//--------------------- .nv.shared._ZN10layer_norm40ln_parallel_residual_bwd_finalize_kernelINS_22Kernel_traits_finalizeILj7168Ef6__halfS2_S2_fjLb0ELj1024ELj4ENS_18Kernel_traits_baseILj7168EfS2_S2_S2_fjLj1024EEEEELb1EEEvNS_9BwdParamsE --------------------------
	.section	.nv.shared._ZN10layer_norm40ln_parallel_residual_bwd_finalize_kernelINS_22Kernel_traits_finalizeILj7168Ef6__halfS2_S2_fjLb0ELj1024ELj4ENS_18Kernel_traits_baseILj7168EfS2_S2_S2_fjLj1024EEEEELb1EEEvNS_9BwdParamsE,"aw",@nobits
	.sectionflags	@""
	.align	16
.nv.shared._ZN10layer_norm40ln_parallel_residual_bwd_finalize_kernelINS_22Kernel_traits_finalizeILj7168Ef6__halfS2_S2_fjLb0ELj1024ELj4ENS_18Kernel_traits_baseILj7168EfS2_S2_S2_fjLj1024EEEEELb1EEEvNS_9BwdParamsE:
	.zero		16896


//--------------------- .nv.shared._ZN10layer_norm31ln_parallel_residual_bwd_kernelINS_13Kernel_traitsIf6__halfS2_S2_fjLj7168ELj1ELj1ELj8ELj8ENS_18Kernel_traits_baseILj7168EfS2_S2_S2_fjLj256EEEEELb1ELb1ELb1EEEvNS_9BwdParamsE --------------------------
	.section	.nv.shared._ZN10layer_norm31ln_parallel_residual_bwd_kernelINS_13Kernel_traitsIf6__halfS2_S2_fjLj7168ELj1ELj1ELj8ELj8ENS_18Kernel_traits_baseILj7168EfS2_S2_S2_fjLj256EEEEELb1ELb1ELb1EEEvNS_9BwdParamsE,"aw",@nobits
	.sectionflags	@""
	.align	16


//--------------------- .nv.shared._ZN10layer_norm31ln_parallel_residual_bwd_kernelINS_13Kernel_traitsI6__halfS2_fS2_fjLj7168ELj1ELj1ELj8ELj8ENS_18Kernel_traits_baseILj7168ES2_S2_fS2_fjLj256EEEEELb0ELb0ELb0EEEvNS_9BwdParamsE --------------------------
	.section	.nv.shared._ZN10layer_norm31ln_parallel_residual_bwd_kernelINS_13Kernel_traitsI6__halfS2_fS2_fjLj7168ELj1ELj1ELj8ELj8ENS_18Kernel_traits_baseILj7168ES2_S2_fS2_fjLj256EEEEELb0ELb0ELb0EEEvNS_9BwdParamsE,"aw",@nobits
	.sectionflags	@""
	.align	16


//--------------------- .nv.shared._ZN10layer_norm31ln_parallel_residual_bwd_kernelINS_13Kernel_traitsI6__halfS2_fS2_fjLj7168ELj1ELj1ELj8ELj8ENS_18Kernel_traits_baseILj7168ES2_S2_fS2_fjLj256EEEEELb0ELb0ELb1EEEvNS_9BwdParamsE --------------------------
	.section	.nv.shared._ZN10layer_norm31ln_parallel_residual_bwd_kernelINS_13Kernel_traitsI6__halfS2_fS2_fjLj7168ELj1ELj1ELj8ELj8ENS_18Kernel_traits_baseILj7168ES2_S2_fS2_fjLj256EEEEELb0ELb0ELb1EEEvNS_9BwdParamsE,"aw",@nobits
	.sectionflags	@""
	.align	16


//--------------------- .nv.shared._ZN10layer_norm31ln_parallel_residual_bwd_kernelINS_13Kernel_traitsI6__halfS2_fS2_fjLj7168ELj1ELj1ELj8ELj8ENS_18Kernel_traits_baseILj7168ES2_S2_fS2_fjLj256EEEEELb0ELb1ELb0EEEvNS_9BwdParamsE --------------------------
	.section	.nv.shared._ZN10layer_norm31ln_parallel_residual_bwd_kernelINS_13Kernel_traitsI6__halfS2_fS2_fjLj7168ELj1ELj1ELj8ELj8ENS_18Kernel_traits_baseILj7168ES2_S2_fS2_fjLj256EEEEELb0ELb1ELb0EEEvNS_9BwdParamsE,"aw",@nobits
	.sectionflags	@""
	.align	16


//--------------------- .nv.shared._ZN10layer_norm31ln_parallel_residual_bwd_kernelINS_13Kernel_traitsI6__halfS2_fS2_fjLj7168ELj1ELj1ELj8ELj8ENS_18Kernel_traits_baseILj7168ES2_S2_fS2_fjLj256EEEEELb0ELb1ELb1EEEvNS_9BwdParamsE --------------------------
	.section	.nv.shared._ZN10layer_norm31ln_parallel_residual_bwd_kernelINS_13Kernel_traitsI6__halfS2_fS2_fjLj7168ELj1ELj1ELj8ELj8ENS_18Kernel_traits_baseILj7168ES2_S2_fS2_fjLj256EEEEELb0ELb1ELb1EEEvNS_9BwdParamsE,"aw",@nobits
	.sectionflags	@""
	.align	16


//--------------------- .nv.shared._ZN10layer_norm31ln_parallel_residual_bwd_kernelINS_13Kernel_traitsI6__halfS2_fS2_fjLj7168ELj1ELj1ELj8ELj8ENS_18Kernel_traits_baseILj7168ES2_S2_fS2_fjLj256EEEEELb1ELb0ELb0EEEvNS_9BwdParamsE --------------------------
	.section	.nv.shared._ZN10layer_norm31ln_parallel_residual_bwd_kernelINS_13Kernel_traitsI6__halfS2_fS2_fjLj7168ELj1ELj1ELj8ELj8ENS_18Kernel_traits_baseILj7168ES2_S2_fS2_fjLj256EEEEELb1ELb0ELb0EEEvNS_9BwdParamsE,"aw",@nobits
	.sectionflags	@""
	.align	16


//--------------------- .nv.shared._ZN10layer_norm31ln_parallel_residual_bwd_kernelINS_13Kernel_traitsI6__halfS2_fS2_fjLj7168ELj1ELj1ELj8ELj8ENS_18Kernel_traits_baseILj7168ES2_S2_fS2_fjLj256EEEEELb1ELb0ELb1EEEvNS_9BwdParamsE --------------------------
	.section	.nv.shared._ZN10layer_norm31ln_parallel_residual_bwd_kernelINS_13Kernel_traitsI6__halfS2_fS2_fjLj7168ELj1ELj1ELj8ELj8ENS_18Kernel_traits_baseILj7168ES2_S2_fS2_fjLj256EEEEELb1ELb0ELb1EEEvNS_9BwdParamsE,"aw",@nobits
	.sectionflags	@""
	.align	16


//--------------------- .nv.shared._ZN10layer_norm22ln_bwd_finalize_kernelINS_22Kernel_traits_finalizeILj7168E6__halfS2_fS2_fjLb0ELj1024ELj4ENS_18Kernel_traits_baseILj7168ES2_S2_fS2_fjLj1024EEEEELb0ELb0EEEvNS_9BwdParamsE --------------------------
	.section	.nv.shared._ZN10layer_norm22ln_bwd_finalize_kernelINS_22Kernel_traits_finalizeILj7168E6__halfS2_fS2_fjLb0ELj1024ELj4ENS_18Kernel_traits_baseILj7168ES2_S2_fS2_fjLj1024EEEEELb0ELb0EEEvNS_9BwdParamsE,"aw",@nobits
	.sectionflags	@""
	.align	16
.nv.shared._ZN10layer_norm22ln_bwd_finalize_kernelINS_22Kernel_traits_finalizeILj7168E6__halfS2_fS2_fjLb0ELj1024ELj4ENS_18Kernel_traits_baseILj7168ES2_S2_fS2_fjLj1024EEEEELb0ELb0EEEvNS_9BwdParamsE:
	.zero		8448


//--------------------- .nv.shared._ZN10layer_norm40ln_parallel_residual_bwd_finalize_kernelINS_22Kernel_traits_finalizeILj7168E6__halfS2_fS2_fjLb0ELj1024ELj4ENS_18Kernel_traits_baseILj7168ES2_S2_fS2_fjLj1024EEEEELb0EEEvNS_9BwdParamsE --------------------------
	.section	.nv.shared._ZN10layer_norm40ln_parallel_residual_bwd_finalize_kernelINS_22Kernel_traits_finalizeILj7168E6__halfS2_fS2_fjLb0ELj1024ELj4ENS_18Kernel_traits_baseILj7168ES2_S2_fS2_fjLj1024EEEEELb0EEEvNS_9BwdParamsE,"aw",@nobits
	.sectionflags	@""
	.align	16
.nv.shared._ZN10layer_norm40ln_parallel_residual_bwd_finalize_kernelINS_22Kernel_traits_finalizeILj7168E6__halfS2_fS2_fjLb0ELj1024ELj4ENS_18Kernel_traits_baseILj7168ES2_S2_fS2_fjLj1024EEEEELb0EEEvNS_9BwdParamsE:
	.zero		16896


//--------------------- .nv.shared._ZN10layer_norm31ln_parallel_residual_bwd_kernelINS_13Kernel_traitsI6__halfS2_fS2_fjLj7168ELj1ELj1ELj8ELj8ENS_18Kernel_traits_baseILj7168ES2_S2_fS2_fjLj256EEEEELb1ELb1ELb0EEEvNS_9BwdParamsE --------------------------
	.section	.nv.shared._ZN10layer_norm31ln_parallel_residual_bwd_kernelINS_13Kernel_traitsI6__halfS2_fS2_fjLj7168ELj1ELj1ELj8ELj8ENS_18Kernel_traits_baseILj7168ES2_S2_fS2_fjLj256EEEEELb1ELb1ELb0EEEvNS_9BwdParamsE,"aw",@nobits
	.sectionflags	@""
	.align	16


//--------------------- .nv.shared._ZN10layer_norm22ln_bwd_finalize_kernelINS_22Kernel_traits_finalizeILj7168E6__halfS2_fS2_fjLb0ELj1024ELj4ENS_18Kernel_traits_baseILj7168ES2_S2_fS2_fjLj1024EEEEELb0ELb1EEEvNS_9BwdParamsE --------------------------
	.section	.nv.shared._ZN10layer_norm22ln_bwd_finalize_kernelINS_22Kernel_traits_finalizeILj7168E6__halfS2_fS2_fjLb0ELj1024ELj4ENS_18Kernel_traits_baseILj7168ES2_S2_fS2_fjLj1024EEEEELb0ELb1EEEvNS_9BwdParamsE,"aw",@nobits
	.sectionflags	@""
	.align	16
.nv.shared._ZN10layer_norm22ln_bwd_finalize_kernelINS_22Kernel_traits_finalizeILj7168E6__halfS2_fS2_fjLb0ELj1024ELj4ENS_18Kernel_traits_baseILj7168ES2_S2_fS2_fjLj1024EEEEELb0ELb1EEEvNS_9BwdParamsE:
	.zero		8448


//--------------------- .nv.shared._ZN10layer_norm40ln_parallel_residual_bwd_finalize_kernelINS_22Kernel_traits_finalizeILj7168E6__halfS2_fS2_fjLb0ELj1024ELj4ENS_18Kernel_traits_baseILj7168ES2_S2_fS2_fjLj1024EEEEELb1EEEvNS_9BwdParamsE --------------------------
	.section	.nv.shared._ZN10layer_norm40ln_parallel_residual_bwd_finalize_kernelINS_22Kernel_traits_finalizeILj7168E6__halfS2_fS2_fjLb0ELj1024ELj4ENS_18Kernel_traits_baseILj7168ES2_S2_fS2_fjLj1024EEEEELb1EEEvNS_9BwdParamsE,"aw",@nobits
	.sectionflags	@""
	.align	16
.nv.shared._ZN10layer_norm40ln_parallel_residual_bwd_finalize_kernelINS_22Kernel_traits_finalizeILj7168E6__halfS2_fS2_fjLb0ELj1024ELj4ENS_18Kernel_traits_baseILj7168ES2_S2_fS2_fjLj1024EEEEELb1EEEvNS_9BwdParamsE:
	.zero		16896


//--------------------- .nv.shared._ZN10layer_norm31ln_parallel_residual_bwd_kernelINS_13Kernel_traitsI6__halfS2_fS2_fjLj7168ELj1ELj1ELj8ELj8ENS_18Kernel_traits_baseILj7168ES2_S2_fS2_fjLj256EEEEELb1ELb1ELb1EEEvNS_9BwdParamsE --------------------------
	.section	.nv.shared._ZN10layer_norm31ln_parallel_residual_bwd_kernelINS_13Kernel_traitsI6__halfS2_fS2_fjLj7168ELj1ELj1ELj8ELj8ENS_18Kernel_traits_baseILj7168ES2_S2_fS2_fjLj256EEEEELb1ELb1ELb1EEEvNS_9BwdParamsE,"aw",@nobits
	.sectionflags	@""
	.align	16


//--------------------- .nv.shared._ZN10layer_norm31ln_parallel_residual_bwd_kernelINS_13Kernel_traitsIf6__halffS2_fjLj7168ELj1ELj1ELj8ELj8ENS_18Kernel_traits_baseILj7168EfS2_fS2_fjLj256EEEEELb0ELb0ELb0EEEvNS_9BwdParamsE --------------------------
	.section	.nv.shared._ZN10layer_norm31ln_parallel_residual_bwd_kernelINS_13Kernel_traitsIf6__halffS2_fjLj7168ELj1ELj1ELj8ELj8ENS_18Kernel_traits_baseILj7168EfS2_fS2_fjLj256EEEEELb0ELb0ELb0EEEvNS_9BwdParamsE,"aw",@nobits
	.sectionflags	@""
	.align	16


//--------------------- .nv.shared._ZN10layer_norm31ln_parallel_residual_bwd_kernelINS_13Kernel_traitsIf6__halffS2_fjLj7168ELj1ELj1ELj8ELj8ENS_18Kernel_traits_baseILj7168EfS2_fS2_fjLj256EEEEELb0ELb0ELb1EEEvNS_9BwdParamsE --------------------------
	.section	.nv.shared._ZN10layer_norm31ln_parallel_residual_bwd_kernelINS_13Kernel_traitsIf6__halffS2_fjLj7168ELj1ELj1ELj8ELj8ENS_18Kernel_traits_baseILj7168EfS2_fS2_fjLj256EEEEELb0ELb0ELb1EEEvNS_9BwdParamsE,"aw",@nobits
	.sectionflags	@""
	.align	16


//--------------------- .nv.shared._ZN10layer_norm31ln_parallel_residual_bwd_kernelINS_13Kernel_traitsIf6__halffS2_fjLj7168ELj1ELj1ELj8ELj8ENS_18Kernel_traits_baseILj7168EfS2_fS2_fjLj256EEEEELb0ELb1ELb0EEEvNS_9BwdParamsE --------------------------
	.section	.nv.shared._ZN10layer_norm31ln_parallel_residual_bwd_kernelINS_13Kernel_traitsIf6__halffS2_fjLj7168ELj1ELj1ELj8ELj8ENS_18Kernel_traits_baseILj7168EfS2_fS2_fjLj256EEEEELb0ELb1ELb0EEEvNS_9BwdParamsE,"aw",@nobits
	.sectionflags	@""
	.align	16


//--------------------- .nv.shared._ZN10layer_norm31ln_parallel_residual_bwd_kernelINS_13Kernel_traitsIf6__halffS2_fjLj7168ELj1ELj1ELj8ELj8ENS_18Kernel_traits_baseILj7168EfS2_fS2_fjLj256EEEEELb0ELb1ELb1EEEvNS_9BwdParamsE --------------------------
	.section	.nv.shared._ZN10layer_norm31ln_parallel_residual_bwd_kernelINS_13Kernel_traitsIf6__halffS2_fjLj7168ELj1ELj1ELj8ELj8ENS_18Kernel_traits_baseILj7168EfS2_fS2_fjLj256EEEEELb0ELb1ELb1EEEvNS_9BwdParamsE,"aw",@nobits
	.sectionflags	@""
	.align	16


//--------------------- .nv.shared._ZN10layer_norm31ln_parallel_residual_bwd_kernelINS_13Kernel_traitsIf6__halffS2_fjLj7168ELj1ELj1ELj8ELj8ENS_18Kernel_traits_baseILj7168EfS2_fS2_fjLj256EEEEELb1ELb0ELb0EEEvNS_9BwdParamsE --------------------------
	.section	.nv.shared._ZN10layer_norm31ln_parallel_residual_bwd_kernelINS_13Kernel_traitsIf6__halffS2_fjLj7168ELj1ELj1ELj8ELj8ENS_18Kernel_traits_baseILj7168EfS2_fS2_fjLj256EEEEELb1ELb0ELb0EEEvNS_9BwdParamsE,"aw",@nobits
	.sectionflags	@""
	.align	16


//--------------------- .nv.shared._ZN10layer_norm31ln_parallel_residual_bwd_kernelINS_13Kernel_traitsIf6__halffS2_fjLj7168ELj1ELj1ELj8ELj8ENS_18Kernel_traits_baseILj7168EfS2_fS2_fjLj256EEEEELb1ELb0ELb1EEEvNS_9BwdParamsE --------------------------
	.section	.nv.shared._ZN10layer_norm31ln_parallel_residual_bwd_kernelINS_13Kernel_traitsIf6__halffS2_fjLj7168ELj1ELj1ELj8ELj8ENS_18Kernel_traits_baseILj7168EfS2_fS2_fjLj256EEEEELb1ELb0ELb1EEEvNS_9BwdParamsE,"aw",@nobits
	.sectionflags	@""
	.align	16


//--------------------- .nv.shared._ZN10layer_norm22ln_bwd_finalize_kernelINS_22Kernel_traits_finalizeILj7168Ef6__halffS2_fjLb0ELj1024ELj4ENS_18Kernel_traits_baseILj7168EfS2_fS2_fjLj1024EEEEELb0ELb0EEEvNS_9BwdParamsE --------------------------
	.section	.nv.shared._ZN10layer_norm22ln_bwd_finalize_kernelINS_22Kernel_traits_finalizeILj7168Ef6__halffS2_fjLb0ELj1024ELj4ENS_18Kernel_traits_baseILj7168EfS2_fS2_fjLj1024EEEEELb0ELb0EEEvNS_9BwdParamsE,"aw",@nobits
	.sectionflags	@""
	.align	16
.nv.shared._ZN10layer_norm22ln_bwd_finalize_kernelINS_22Kernel_traits_finalizeILj7168Ef6__halffS2_fjLb0ELj1024ELj4ENS_18Kernel_traits_baseILj7168EfS2_fS2_fjLj1024EEEEELb0ELb0EEEvNS_9BwdParamsE:
	.zero		8448


//--------------------- .nv.shared._ZN10layer_norm40ln_parallel_residual_bwd_finalize_kernelINS_22Kernel_traits_finalizeILj7168Ef6__halffS2_fjLb0ELj1024ELj4ENS_18Kernel_traits_baseILj7168EfS2_fS2_fjLj1024EEEEELb0EEEvNS_9BwdParamsE --------------------------
	.section	.nv.shared._ZN10layer_norm40ln_parallel_residual_bwd_finalize_kernelINS_22Kernel_traits_finalizeILj7168Ef6__halffS2_fjLb0ELj1024ELj4ENS_18Kernel_traits_baseILj7168EfS2_fS2_fjLj1024EEEEELb0EEEvNS_9BwdParamsE,"aw",@nobits
	.sectionflags	@""
	.align	16
.nv.shared._ZN10layer_norm40ln_parallel_residual_bwd_finalize_kernelINS_22Kernel_traits_finalizeILj7168Ef6__halffS2_fjLb0ELj1024ELj4ENS_18Kernel_traits_baseILj7168EfS2_fS2_fjLj1024EEEEELb0EEEvNS_9BwdParamsE:
	.zero		16896


//--------------------- .nv.shared._ZN10layer_norm31ln_parallel_residual_bwd_kernelINS_13Kernel_traitsIf6__halffS2_fjLj7168ELj1ELj1ELj8ELj8ENS_18Kernel_traits_baseILj7168EfS2_fS2_fjLj256EEEEELb1ELb1ELb0EEEvNS_9BwdParamsE --------------------------
	.section	.nv.shared._ZN10layer_norm31ln_parallel_residual_bwd_kernelINS_13Kernel_traitsIf6__halffS2_fjLj7168ELj1ELj1ELj8ELj8ENS_18Kernel_traits_baseILj7168EfS2_fS2_fjLj256EEEEELb1ELb1ELb0EEEvNS_9BwdParamsE,"aw",@nobits
	.sectionflags	@""
	.align	16


//--------------------- .nv.shared._ZN10layer_norm22ln_bwd_finalize_kernelINS_22Kernel_traits_finalizeILj7168Ef6__halffS2_fjLb0ELj1024ELj4ENS_18Kernel_traits_baseILj7168EfS2_fS2_fjLj1024EEEEELb0ELb1EEEvNS_9BwdParamsE --------------------------
	.section	.nv.shared._ZN10layer_norm22ln_bwd_finalize_kernelINS_22Kernel_traits_finalizeILj7168Ef6__halffS2_fjLb0ELj1024ELj4ENS_18Kernel_traits_baseILj7168EfS2_fS2_fjLj1024EEEEELb0ELb1EEEvNS_9BwdParamsE,"aw",@nobits
	.sectionflags	@""
	.align	16
.nv.shared._ZN10layer_norm22ln_bwd_finalize_kernelINS_22Kernel_traits_finalizeILj7168Ef6__halffS2_fjLb0ELj1024ELj4ENS_18Kernel_traits_baseILj7168EfS2_fS2_fjLj1024EEEEELb0ELb1EEEvNS_9BwdParamsE:
	.zero		8448


//--------------------- .nv.shared._ZN10layer_norm40ln_parallel_residual_bwd_finalize_kernelINS_22Kernel_traits_finalizeILj7168Ef6__halffS2_fjLb0ELj1024ELj4ENS_18Kernel_traits_baseILj7168EfS2_fS2_fjLj1024EEEEELb1EEEvNS_9BwdParamsE --------------------------
	.section	.nv.shared._ZN10layer_norm40ln_parallel_residual_bwd_finalize_kernelINS_22Kernel_traits_finalizeILj7168Ef6__halffS2_fjLb0ELj1024ELj4ENS_18Kernel_traits_baseILj7168EfS2_fS2_fjLj1024EEEEELb1EEEvNS_9BwdParamsE,"aw",@nobits
	.sectionflags	@""
	.align	16
.nv.shared._ZN10layer_norm40ln_parallel_residual_bwd_finalize_kernelINS_22Kernel_traits_finalizeILj7168Ef6__halffS2_fjLb0ELj1024ELj4ENS_18Kernel_traits_baseILj7168EfS2_fS2_fjLj1024EEEEELb1EEEvNS_9BwdParamsE:
	.zero		16896


//--------------------- .nv.shared._ZN10layer_norm31ln_parallel_residual_bwd_kernelINS_13Kernel_traitsIf6__halffS2_fjLj7168ELj1ELj1ELj8ELj8ENS_18Kernel_traits_baseILj7168EfS2_fS2_fjLj256EEEEELb1ELb1ELb1EEEvNS_9BwdParamsE --------------------------
	.section	.nv.shared._ZN10layer_norm31ln_parallel_residual_bwd_kernelINS_13Kernel_traitsIf6__halffS2_fjLj7168ELj1ELj1ELj8ELj8ENS_18Kernel_traits_baseILj7168EfS2_fS2_fjLj256EEEEELb1ELb1ELb1EEEvNS_9BwdParamsE,"aw",@nobits
	.sectionflags	@""
	.align	16


//--------------------- .nv.shared._ZN10layer_norm31ln_parallel_residual_bwd_kernelINS_13Kernel_traitsI6__halfffffjLj7168ELj1ELj1ELj8ELj16ENS_18Kernel_traits_baseILj7168ES2_ffffjLj256EEEEELb0ELb0ELb0EEEvNS_9BwdParamsE --------------------------
	.section	.nv.shared._ZN10layer_norm31ln_parallel_residual_bwd_kernelINS_13Kernel_traitsI6__halfffffjLj7168ELj1ELj1ELj8ELj16ENS_18Kernel_traits_baseILj7168ES2_ffffjLj256EEEEELb0ELb0ELb0EEEvNS_9BwdParamsE,"aw",@nobits
	.sectionflags	@""
	.align	16


//--------------------- .nv.shared._ZN10layer_norm31ln_parallel_residual_bwd_kernelINS_13Kernel_traitsI6__halfffffjLj7168ELj1ELj1ELj8ELj16ENS_18Kernel_traits_baseILj7168ES2_ffffjLj256EEEEELb0ELb0ELb1EEEvNS_9BwdParamsE --------------------------
	.section	.nv.shared._ZN10layer_norm31ln_parallel_residual_bwd_kernelINS_13Kernel_traitsI6__halfffffjLj7168ELj1ELj1ELj8ELj16ENS_18Kernel_traits_baseILj7168ES2_ffffjLj256EEEEELb0ELb0ELb1EEEvNS_9BwdParamsE,"aw",@nobits
	.sectionflags	@""
	.align	16


//--------------------- .nv.shared._ZN10layer_norm31ln_parallel_residual_bwd_kernelINS_13Kernel_traitsI6__halfffffjLj7168ELj1ELj1ELj8ELj16ENS_18Kernel_traits_baseILj7168ES2_ffffjLj256EEEEELb0ELb1ELb0EEEvNS_9BwdParamsE --------------------------
	.section	.nv.shared._ZN10layer_norm31ln_parallel_residual_bwd_kernelINS_13Kernel_traitsI6__halfffffjLj7168ELj1ELj1ELj8ELj16ENS_18Kernel_traits_baseILj7168ES2_ffffjLj256EEEEELb0ELb1ELb0EEEvNS_9BwdParamsE,"aw",@nobits
	.sectionflags	@""
	.align	16


//--------------------- .nv.shared._ZN10layer_norm31ln_parallel_residual_bwd_kernelINS_13Kernel_traitsI6__halfffffjLj7168ELj1ELj1ELj8ELj16ENS_18Kernel_traits_baseILj7168ES2_ffffjLj256EEEEELb0ELb1ELb1EEEvNS_9BwdParamsE --------------------------
	.section	.nv.shared._ZN10layer_norm31ln_parallel_residual_bwd_kernelINS_13Kernel_traitsI6__halfffffjLj7168ELj1ELj1ELj8ELj16ENS_18Kernel_traits_baseILj7168ES2_ffffjLj256EEEEELb0ELb1ELb1EEEvNS_9BwdParamsE,"aw",@nobits
	.sectionflags	@""
	.align	16


//--------------------- .nv.shared._ZN10layer_norm31ln_parallel_residual_bwd_kernelINS_13Kernel_traitsI6__halfffffjLj7168ELj1ELj1ELj8ELj16ENS_18Kernel_traits_baseILj7168ES2_ffffjLj256EEEEELb1ELb0ELb0EEEvNS_9BwdParamsE --------------------------
	.section	.nv.shared._ZN10layer_norm31ln_parallel_residual_bwd_kernelINS_13Kernel_traitsI6__halfffffjLj7168ELj1ELj1ELj8ELj16ENS_18Kernel_traits_baseILj7168ES2_ffffjLj256EEEEELb1ELb0ELb0EEEvNS_9BwdParamsE,"aw",@nobits
	.sectionflags	@""
	.align	16


//--------------------- .nv.shared._ZN10layer_norm31ln_parallel_residual_bwd_kernelINS_13Kernel_traitsI6__halfffffjLj7168ELj1ELj1ELj8ELj16ENS_18Kernel_traits_baseILj7168ES2_ffffjLj256EEEEELb1ELb0ELb1EEEvNS_9BwdParamsE --------------------------
	.section	.nv.shared._ZN10layer_norm31ln_parallel_residual_bwd_kernelINS_13Kernel_traitsI6__halfffffjLj7168ELj1ELj1ELj8ELj16ENS_18Kernel_traits_baseILj7168ES2_ffffjLj256EEEEELb1ELb0ELb1EEEvNS_9BwdParamsE,"aw",@nobits
	.sectionflags	@""
	.align	16


//--------------------- .nv.shared._ZN10layer_norm22ln_bwd_finalize_kernelINS_22Kernel_traits_finalizeILj7168E6__halfffffjLb0ELj1024ELj4ENS_18Kernel_traits_baseILj7168ES2_ffffjLj1024EEEEELb0ELb0EEEvNS_9BwdParamsE --------------------------
	.section	.nv.shared._ZN10layer_norm22ln_bwd_finalize_kernelINS_22Kernel_traits_finalizeILj7168E6__halfffffjLb0ELj1024ELj4ENS_18Kernel_traits_baseILj7168ES2_ffffjLj1024EEEEELb0ELb0EEEvNS_9BwdParamsE,"aw",@nobits
	.sectionflags	@""
	.align	16
.nv.shared._ZN10layer_norm22ln_bwd_finalize_kernelINS_22Kernel_traits_finalizeILj7168E6__halfffffjLb0ELj1024ELj4ENS_18Kernel_traits_baseILj7168ES2_ffffjLj1024EEEEELb0ELb0EEEvNS_9BwdParamsE:
	.zero		8448


//--------------------- .nv.shared._ZN10layer_norm40ln_parallel_residual_bwd_finalize_kernelINS_22Kernel_traits_finalizeILj7168E6__halfffffjLb0ELj1024ELj4ENS_18Kernel_traits_baseILj7168ES2_ffffjLj1024EEEEELb0EEEvNS_9BwdParamsE --------------------------
	.section	.nv.shared._ZN10layer_norm40ln_parallel_residual_bwd_finalize_kernelINS_22Kernel_traits_finalizeILj7168E6__halfffffjLb0ELj1024ELj4ENS_18Kernel_traits_baseILj7168ES2_ffffjLj1024EEEEELb0EEEvNS_9BwdParamsE,"aw",@nobits
	.sectionflags	@""
	.align	16
.nv.shared._ZN10layer_norm40ln_parallel_residual_bwd_finalize_kernelINS_22Kernel_traits_finalizeILj7168E6__halfffffjLb0ELj1024ELj4ENS_18Kernel_traits_baseILj7168ES2_ffffjLj1024EEEEELb0EEEvNS_9BwdParamsE:
	.zero		16896


//--------------------- .nv.shared._ZN10layer_norm31ln_parallel_residual_bwd_kernelINS_13Kernel_traitsI6__halfffffjLj7168ELj1ELj1ELj8ELj16ENS_18Kernel_traits_baseILj7168ES2_ffffjLj256EEEEELb1ELb1ELb0EEEvNS_9BwdParamsE --------------------------
	.section	.nv.shared._ZN10layer_norm31ln_parallel_residual_bwd_kernelINS_13Kernel_traitsI6__halfffffjLj7168ELj1ELj1ELj8ELj16ENS_18Kernel_traits_baseILj7168ES2_ffffjLj256EEEEELb1ELb1ELb0EEEvNS_9BwdParamsE,"aw",@nobits
	.sectionflags	@""
	.align	16


//--------------------- .nv.shared._ZN10layer_norm22ln_bwd_finalize_kernelINS_22Kernel_traits_finalizeILj7168E6__halfffffjLb0ELj1024ELj4ENS_18Kernel_traits_baseILj7168ES2_ffffjLj1024EEEEELb0ELb1EEEvNS_9BwdParamsE --------------------------
	.section	.nv.shared._ZN10layer_norm22ln_bwd_finalize_kernelINS_22Kernel_traits_finalizeILj7168E6__halfffffjLb0ELj1024ELj4ENS_18Kernel_traits_baseILj7168ES2_ffffjLj1024EEEEELb0ELb1EEEvNS_9BwdParamsE,"aw",@nobits
	.sectionflags	@""
	.align	16
.nv.shared._ZN10layer_norm22ln_bwd_finalize_kernelINS_22Kernel_traits_finalizeILj7168E6__halfffffjLb0ELj1024ELj4ENS_18Kernel_traits_baseILj7168ES2_ffffjLj1024EEEEELb0ELb1EEEvNS_9BwdParamsE:
	.zero		8448


//--------------------- .nv.shared._ZN10layer_norm40ln_parallel_residual_bwd_finalize_kernelINS_22Kernel_traits_finalizeILj7168E6__halfffffjLb0ELj1024ELj4ENS_18Kernel_traits_baseILj7168ES2_ffffjLj1024EEEEELb1EEEvNS_9BwdParamsE --------------------------
	.section	.nv.shared._ZN10layer_norm40ln_parallel_residual_bwd_finalize_kernelINS_22Kernel_traits_finalizeILj7168E6__halfffffjLb0ELj1024ELj4ENS_18Kernel_traits_baseILj7168ES2_ffffjLj1024EEEEELb1EEEvNS_9BwdParamsE,"aw",@nobits
	.sectionflags	@""
	.align	16
.nv.shared._ZN10layer_norm40ln_parallel_residual_bwd_finalize_kernelINS_22Kernel_traits_finalizeILj7168E6__halfffffjLb0ELj1024ELj4ENS_18Kernel_traits_baseILj7168ES2_ffffjLj1024EEEEELb1EEEvNS_9BwdParamsE:
	.zero		16896


//--------------------- .nv.shared._ZN10layer_norm31ln_parallel_residual_bwd_kernelINS_13Kernel_traitsI6__halfffffjLj7168ELj1ELj1ELj8ELj16ENS_18Kernel_traits_baseILj7168ES2_ffffjLj256EEEEELb1ELb1ELb1EEEvNS_9BwdParamsE --------------------------
	.section	.nv.shared._ZN10layer_norm31ln_parallel_residual_bwd_kernelINS_13Kernel_traitsI6__halfffffjLj7168ELj1ELj1ELj8ELj16ENS_18Kernel_traits_baseILj7168ES2_ffffjLj256EEEEELb1ELb1ELb1EEEvNS_9BwdParamsE,"aw",@nobits
	.sectionflags	@""
	.align	16


//--------------------- .nv.shared._ZN10layer_norm31ln_parallel_residual_bwd_kernelINS_13Kernel_traitsIfffffjLj7168ELj1ELj1ELj8ELj16ENS_18Kernel_traits_baseILj7168EfffffjLj256EEEEELb0ELb0ELb0EEEvNS_9BwdParamsE --------------------------
	.section	.nv.shared._ZN10layer_norm31ln_parallel_residual_bwd_kernelINS_13Kernel_traitsIfffffjLj7168ELj1ELj1ELj8ELj16ENS_18Kernel_traits_baseILj7168EfffffjLj256EEEEELb0ELb0ELb0EEEvNS_9BwdParamsE,"aw",@nobits
	.sectionflags	@""
	.align	16


//--------------------- .nv.shared._ZN10layer_norm31ln_parallel_residual_bwd_kernelINS_13Kernel_traitsIfffffjLj7168ELj1ELj1ELj8ELj16ENS_18Kernel_traits_baseILj7168EfffffjLj256EEEEELb0ELb0ELb1EEEvNS_9BwdParamsE --------------------------
	.section	.nv.shared._ZN10layer_norm31ln_parallel_residual_bwd_kernelINS_13Kernel_traitsIfffffjLj7168ELj1ELj1ELj8ELj16ENS_18Kernel_traits_baseILj7168EfffffjLj256EEEEELb0ELb0ELb1EEEvNS_9BwdParamsE,"aw",@nobits
	.sectionflags	@""
	.align	16


//--------------------- .nv.shared._ZN10layer_norm31ln_parallel_residual_bwd_kernelINS_13Kernel_traitsIfffffjLj7168ELj1ELj1ELj8ELj16ENS_18Kernel_traits_baseILj7168EfffffjLj256EEEEELb0ELb1ELb0EEEvNS_9BwdParamsE --------------------------
	.section	.nv.shared._ZN10layer_norm31ln_parallel_residual_bwd_kernelINS_13Kernel_traitsIfffffjLj7168ELj1ELj1ELj8ELj16ENS_18Kernel_traits_baseILj7168EfffffjLj256EEEEELb0ELb1ELb0EEEvNS_9BwdParamsE,"aw",@nobits
	.sectionflags	@""
	.align	16


//--------------------- .nv.shared._ZN10layer_norm31ln_parallel_residual_bwd_kernelINS_13Kernel_traitsIfffffjLj7168ELj1ELj1ELj8ELj16ENS_18Kernel_traits_baseILj7168EfffffjLj256EEEEELb0ELb1ELb1EEEvNS_9BwdParamsE --------------------------
	.section	.nv.shared._ZN10layer_norm31ln_parallel_residual_bwd_kernelINS_13Kernel_traitsIfffffjLj7168ELj1ELj1ELj8ELj16ENS_18Kernel_traits_baseILj7168EfffffjLj256EEEEELb0ELb1ELb1EEEvNS_9BwdParamsE,"aw",@nobits
	.sectionflags	@""
	.align	16


//--------------------- .nv.shared._ZN10layer_norm31ln_parallel_residual_bwd_kernelINS_13Kernel_traitsIfffffjLj7168ELj1ELj1ELj8ELj16ENS_18Kernel_traits_baseILj7168EfffffjLj256EEEEELb1ELb0ELb0EEEvNS_9BwdParamsE --------------------------
	.section	.nv.shared._ZN10layer_norm31ln_parallel_residual_bwd_kernelINS_13Kernel_traitsIfffffjLj7168ELj1ELj1ELj8ELj16ENS_18Kernel_traits_baseILj7168EfffffjLj256EEEEELb1ELb0ELb0EEEvNS_9BwdParamsE,"aw",@nobits
	.sectionflags	@""
	.align	16


//--------------------- .nv.shared._ZN10layer_norm31ln_parallel_residual_bwd_kernelINS_13Kernel_traitsIfffffjLj7168ELj1ELj1ELj8ELj16ENS_18Kernel_traits_baseILj7168EfffffjLj256EEEEELb1ELb0ELb1EEEvNS_9BwdParamsE --------------------------
	.section	.nv.shared._ZN10layer_norm31ln_parallel_residual_bwd_kernelINS_13Kernel_traitsIfffffjLj7168ELj1ELj1ELj8ELj16ENS_18Kernel_traits_baseILj7168EfffffjLj256EEEEELb1ELb0ELb1EEEvNS_9BwdParamsE,"aw",@nobits
	.sectionflags	@""
	.align	16


//--------------------- .nv.shared._ZN10layer_norm22ln_bwd_finalize_kernelINS_22Kernel_traits_finalizeILj7168EfffffjLb0ELj1024ELj4ENS_18Kernel_traits_baseILj7168EfffffjLj1024EEEEELb0ELb0EEEvNS_9BwdParamsE --------------------------
	.section	.nv.shared._ZN10layer_norm22ln_bwd_finalize_kernelINS_22Kernel_traits_finalizeILj7168EfffffjLb0ELj1024ELj4ENS_18Kernel_traits_baseILj7168EfffffjLj1024EEEEELb0ELb0EEEvNS_9BwdParamsE,"aw",@nobits
	.sectionflags	@""
	.align	16
.nv.shared._ZN10layer_norm22ln_bwd_finalize_kernelINS_22Kernel_traits_finalizeILj7168EfffffjLb0ELj1024ELj4ENS_18Kernel_traits_baseILj7168EfffffjLj1024EEEEELb0ELb0EEEvNS_9BwdParamsE:
	.zero		8448


//--------------------- .nv.shared._ZN10layer_norm40ln_parallel_residual_bwd_finalize_kernelINS_22Kernel_traits_finalizeILj7168EfffffjLb0ELj1024ELj4ENS_18Kernel_traits_baseILj7168EfffffjLj1024EEEEELb0EEEvNS_9BwdParamsE --------------------------
	.section	.nv.shared._ZN10layer_norm40ln_parallel_residual_bwd_finalize_kernelINS_22Kernel_traits_finalizeILj7168EfffffjLb0ELj1024ELj4ENS_18Kernel_traits_baseILj7168EfffffjLj1024EEEEELb0EEEvNS_9BwdParamsE,"aw",@nobits
	.sectionflags	@""
	.align	16
.nv.shared._ZN10layer_norm40ln_parallel_residual_bwd_finalize_kernelINS_22Kernel_traits_finalizeILj7168EfffffjLb0ELj1024ELj4ENS_18Kernel_traits_baseILj7168EfffffjLj1024EEEEELb0EEEvNS_9BwdParamsE:
	.zero		16896


//--------------------- .nv.shared._ZN10layer_norm31ln_parallel_residual_bwd_kernelINS_13Kernel_traitsIfffffjLj7168ELj1ELj1ELj8ELj16ENS_18Kernel_traits_baseILj7168EfffffjLj256EEEEELb1ELb1ELb0EEEvNS_9BwdParamsE --------------------------
	.section	.nv.shared._ZN10layer_norm31ln_parallel_residual_bwd_kernelINS_13Kernel_traitsIfffffjLj7168ELj1ELj1ELj8ELj16ENS_18Kernel_traits_baseILj7168EfffffjLj256EEEEELb1ELb1ELb0EEEvNS_9BwdParamsE,"aw",@nobits
	.sectionflags	@""
	.align	16


//--------------------- .nv.shared._ZN10layer_norm22ln_bwd_finalize_kernelINS_22Kernel_traits_finalizeILj7168EfffffjLb0ELj1024ELj4ENS_18Kernel_traits_baseILj7168EfffffjLj1024EEEEELb0ELb1EEEvNS_9BwdParamsE --------------------------
	.section	.nv.shared._ZN10layer_norm22ln_bwd_finalize_kernelINS_22Kernel_traits_finalizeILj7168EfffffjLb0ELj1024ELj4ENS_18Kernel_traits_baseILj7168EfffffjLj1024EEEEELb0ELb1EEEvNS_9BwdParamsE,"aw",@nobits
	.sectionflags	@""
	.align	16
.nv.shared._ZN10layer_norm22ln_bwd_finalize_kernelINS_22Kernel_traits_finalizeILj7168EfffffjLb0ELj1024ELj4ENS_18Kernel_traits_baseILj7168EfffffjLj1024EEEEELb0ELb1EEEvNS_9BwdParamsE:
	.zero		8448


//--------------------- .nv.shared._ZN10layer_norm40ln_parallel_residual_bwd_finalize_kernelINS_22Kernel_traits_finalizeILj7168EfffffjLb0ELj1024ELj4ENS_18Kernel_traits_baseILj7168EfffffjLj1024EEEEELb1EEEvNS_9BwdParamsE --------------------------
	.section	.nv.shared._ZN10layer_norm40ln_parallel_residual_bwd_finalize_kernelINS_22Kernel_traits_finalizeILj7168EfffffjLb0ELj1024ELj4ENS_18Kernel_traits_baseILj7168EfffffjLj1024EEEEELb1EEEvNS_9BwdParamsE,"aw",@nobits
	.sectionflags	@""
	.align	16
.nv.shared._ZN10layer_norm40ln_parallel_residual_bwd_finalize_kernelINS_22Kernel_traits_finalizeILj7168EfffffjLb0ELj1024ELj4ENS_18Kernel_traits_baseILj7168EfffffjLj1024EEEEELb1EEEvNS_9BwdParamsE:
	.zero		16896


//--------------------- .nv.shared._ZN10layer_norm31ln_parallel_residual_bwd_kernelINS_13Kernel_traitsIfffffjLj7168ELj1ELj1ELj8ELj16ENS_18Kernel_traits_baseILj7168EfffffjLj256EEEEELb1ELb1ELb1EEEvNS_9BwdParamsE --------------------------
	.section	.nv.shared._ZN10layer_norm31ln_parallel_residual_bwd_kernelINS_13Kernel_traitsIfffffjLj7168ELj1ELj1ELj8ELj16ENS_18Kernel_traits_baseILj7168EfffffjLj256EEEEELb1ELb1ELb1EEEvNS_9BwdParamsE,"aw",@nobits
	.sectionflags	@""
	.align	16
